/*
 * SPDX-FileCopyrightText: Copyright (c) 2025 NVIDIA CORPORATION & AFFILIATES. All rights reserved.
 * SPDX-License-Identifier: BSD-3-Clause
 */

#include "group_norm_nhwc_bwd_one_pass_kernel.cuh"
#include "group_norm_nhwc_fwd_one_pass_kernel.cuh"
#include "macros.h"

GN_FWD_BWD_ONE_PASS_DEFINITION(/* CHANNELS_PER_GROUP */ 84, /* THREADS_PER_BLOCK */ 672)


// ===== COMPILED SASS (sm_100a) =====

	.target	sm_100a

	.elftype	@"ET_EXEC"


//--------------------- .note.nv.tkinfo           --------------------------
	.section	.note.nv.tkinfo,"",@"SHT_NOTE"
	.sectionflags	@"SHF_NOTE_NV_TKINFO"
	.tkinfo
        /*0018*/ 	.word	0x00000002
        /*0030*/ 	.string	""
        /*0030*/ 	.string	"ptxas"
        /*0030*/ 	.string	"Cuda compilation tools, release 13.0, V13.0.88"
        /*0030*/ 	.string	"Build cuda_13.0.r13.0/compiler.36424714_0"
        /*0030*/ 	.string	"-arch sm_100a -m 64 "



//--------------------- .note.nv.cuinfo           --------------------------
	.section	.note.nv.cuinfo,"",@"SHT_NOTE"
	.sectionflags	@"SHF_NOTE_NV_CUINFO"
        /*0018*/ 	.short	0x0002
        /*001a*/ 	.short	0x0064
        /*001c*/ 	.short	0x0082
	.zero		2


//--------------------- .nv.info                  --------------------------
	.section	.nv.info,"",@"SHT_CUDA_INFO"
	.align	4


	//----- nvinfo : EIATTR_REGCOUNT
	.align		4
        /*0000*/ 	.byte	0x04, 0x2f
        /*0002*/ 	.short	(.L_41 - .L_40)
	.align		4
.L_40:
        /*0004*/ 	.word	index@(_Z35group_norm_nhwc_fwd_one_pass_kernelI11Fp32IOFp16WLi512ELi84ELi672EEv26Group_norm_nhwc_fwd_params)
        /*0008*/ 	.word	0x00000050


	//----- nvinfo : EIATTR_FRAME_SIZE
	.align		4
.L_41:
        /*000c*/ 	.byte	0x04, 0x11
        /*000e*/ 	.short	(.L_43 - .L_42)
	.align		4
.L_42:
        /*0010*/ 	.word	index@(_Z35group_norm_nhwc_fwd_one_pass_kernelI11Fp32IOFp16WLi512ELi84ELi672EEv26Group_norm_nhwc_fwd_params)
        /*0014*/ 	.word	0x00000010


	//----- nvinfo : EIATTR_REGCOUNT
	.align		4
.L_43:
        /*0018*/ 	.byte	0x04, 0x2f
        /*001a*/ 	.short	(.L_45 - .L_44)
	.align		4
.L_44:
        /*001c*/ 	.word	index@(_Z35group_norm_nhwc_fwd_one_pass_kernelI11Fp32IOFp16WLi256ELi84ELi672EEv26Group_norm_nhwc_fwd_params)
        /*0020*/ 	.word	0x00000050


	//----- nvinfo : EIATTR_FRAME_SIZE
	.align		4
.L_45:
        /*0024*/ 	.byte	0x04, 0x11
        /*0026*/ 	.short	(.L_47 - .L_46)
	.align		4
.L_46:
        /*0028*/ 	.word	index@(_Z35group_norm_nhwc_fwd_one_pass_kernelI11Fp32IOFp16WLi256ELi84ELi672EEv26Group_norm_nhwc_fwd_params)
        /*002c*/ 	.word	0x00000000


	//----- nvinfo : EIATTR_REGCOUNT
	.align		4
.L_47:
        /*0030*/ 	.byte	0x04, 0x2f
        /*0032*/ 	.short	(.L_49 - .L_48)
	.align		4
.L_48:
        /*0034*/ 	.word	index@(_Z35group_norm_nhwc_fwd_one_pass_kernelI11Fp32IOFp16WLi128ELi84ELi672EEv26Group_norm_nhwc_fwd_params)
        /*0038*/ 	.word	0x0000004a


	//----- nvinfo : EIATTR_FRAME_SIZE
	.align		4
.L_49:
        /*003c*/ 	.byte	0x04, 0x11
        /*003e*/ 	.short	(.L_51 - .L_50)
	.align		4
.L_50:
        /*0040*/ 	.word	index@(_Z35group_norm_nhwc_fwd_one_pass_kernelI11Fp32IOFp16WLi128ELi84ELi672EEv26Group_norm_nhwc_fwd_params)
        /*0044*/ 	.word	0x00000000


	//----- nvinfo : EIATTR_REGCOUNT
	.align		4
.L_51:
        /*0048*/ 	.byte	0x04, 0x2f
        /*004a*/ 	.short	(.L_53 - .L_52)
	.align		4
.L_52:
        /*004c*/ 	.word	index@(_Z35group_norm_nhwc_fwd_one_pass_kernelI11Fp32IOFp16WLi64ELi84ELi672EEv26Group_norm_nhwc_fwd_params)
        /*0050*/ 	.word	0x00000020


	//----- nvinfo : EIATTR_FRAME_SIZE
	.align		4
.L_53:
        /*0054*/ 	.byte	0x04, 0x11
        /*0056*/ 	.short	(.L_55 - .L_54)
	.align		4
.L_54:
        /*0058*/ 	.word	index@(_Z35group_norm_nhwc_fwd_one_pass_kernelI11Fp32IOFp16WLi64ELi84ELi672EEv26Group_norm_nhwc_fwd_params)
        /*005c*/ 	.word	0x00000000


	//----- nvinfo : EIATTR_REGCOUNT
	.align		4
.L_55:
        /*0060*/ 	.byte	0x04, 0x2f
        /*0062*/ 	.short	(.L_57 - .L_56)
	.align		4
.L_56:
        /*0064*/ 	.word	index@(_Z35group_norm_nhwc_fwd_one_pass_kernelI11Fp32IOBf16WLi512ELi84ELi672EEv26Group_norm_nhwc_fwd_params)
        /*0068*/ 	.word	0x00000050


	//----- nvinfo : EIATTR_FRAME_SIZE
	.align		4
.L_57:
        /*006c*/ 	.byte	0x04, 0x11
        /*006e*/ 	.short	(.L_59 - .L_58)
	.align		4
.L_58:
        /*0070*/ 	.word	index@(_Z35group_norm_nhwc_fwd_one_pass_kernelI11Fp32IOBf16WLi512ELi84ELi672EEv26Group_norm_nhwc_fwd_params)
        /*0074*/ 	.word	0x00000010


	//----- nvinfo : EIATTR_REGCOUNT
	.align		4
.L_59:
        /*0078*/ 	.byte	0x04, 0x2f
        /*007a*/ 	.short	(.L_61 - .L_60)
	.align		4
.L_60:
        /*007c*/ 	.word	index@(_Z35group_norm_nhwc_fwd_one_pass_kernelI11Fp32IOBf16WLi256ELi84ELi672EEv26Group_norm_nhwc_fwd_params)
        /*0080*/ 	.word	0x00000050


	//----- nvinfo : EIATTR_FRAME_SIZE
	.align		4
.L_61:
        /*0084*/ 	.byte	0x04, 0x11
        /*0086*/ 	.short	(.L_63 - .L_62)
	.align		4
.L_62:
        /*0088*/ 	.word	index@(_Z35group_norm_nhwc_fwd_one_pass_kernelI11Fp32IOBf16WLi256ELi84ELi672EEv26Group_norm_nhwc_fwd_params)
        /*008c*/ 	.word	0x00000000


	//----- nvinfo : EIATTR_REGCOUNT
	.align		4
.L_63:
        /*0090*/ 	.byte	0x04, 0x2f
        /*0092*/ 	.short	(.L_65 - .L_64)
	.align		4
.L_64:
        /*0094*/ 	.word	index@(_Z35group_norm_nhwc_fwd_one_pass_kernelI11Fp32IOBf16WLi128ELi84ELi672EEv26Group_norm_nhwc_fwd_params)
        /*0098*/ 	.word	0x0000004a


	//----- nvinfo : EIATTR_FRAME_SIZE
	.align		4
.L_65:
        /*009c*/ 	.byte	0x04, 0x11
        /*009e*/ 	.short	(.L_67 - .L_66)
	.align		4
.L_66:
        /*00a0*/ 	.word	index@(_Z35group_norm_nhwc_fwd_one_pass_kernelI11Fp32IOBf16WLi128ELi84ELi672EEv26Group_norm_nhwc_fwd_params)
        /*00a4*/ 	.word	0x00000000


	//----- nvinfo : EIATTR_REGCOUNT
	.align		4
.L_67:
        /*00a8*/ 	.byte	0x04, 0x2f
        /*00aa*/ 	.short	(.L_69 - .L_68)
	.align		4
.L_68:
        /*00ac*/ 	.word	index@(_Z35group_norm_nhwc_fwd_one_pass_kernelI11Fp32IOBf16WLi64ELi84ELi672EEv26Group_norm_nhwc_fwd_params)
        /*00b0*/ 	.word	0x00000020


	//----- nvinfo : EIATTR_FRAME_SIZE
	.align		4
.L_69:
        /*00b4*/ 	.byte	0x04, 0x11
        /*00b6*/ 	.short	(.L_71 - .L_70)
	.align		4
.L_70:
        /*00b8*/ 	.word	index@(_Z35group_norm_nhwc_fwd_one_pass_kernelI11Fp32IOBf16WLi64ELi84ELi672EEv26Group_norm_nhwc_fwd_params)
        /*00bc*/ 	.word	0x00000000


	//----- nvinfo : EIATTR_REGCOUNT
	.align		4
.L_71:
        /*00c0*/ 	.byte	0x04, 0x2f
        /*00c2*/ 	.short	(.L_73 - .L_72)
	.align		4
.L_72:
        /*00c4*/ 	.word	index@(_Z35group_norm_nhwc_fwd_one_pass_kernelI11Fp32IOFp32WLi512ELi84ELi672EEv26Group_norm_nhwc_fwd_params)
        /*00c8*/ 	.word	0x00000050


	//----- nvinfo : EIATTR_FRAME_SIZE
	.align		4
.L_73:
        /*00cc*/ 	.byte	0x04, 0x11
        /*00ce*/ 	.short	(.L_75 - .L_74)
	.align		4
.L_74:
        /*00d0*/ 	.word	index@(_Z35group_norm_nhwc_fwd_one_pass_kernelI11Fp32IOFp32WLi512ELi84ELi672EEv26Group_norm_nhwc_fwd_params)
        /*00d4*/ 	.word	0x00000008


	//----- nvinfo : EIATTR_REGCOUNT
	.align		4
.L_75:
        /*00d8*/ 	.byte	0x04, 0x2f
        /*00da*/ 	.short	(.L_77 - .L_76)
	.align		4
.L_76:
        /*00dc*/ 	.word	index@(_Z35group_norm_nhwc_fwd_one_pass_kernelI11Fp32IOFp32WLi256ELi84ELi672EEv26Group_norm_nhwc_fwd_params)
        /*00e0*/ 	.word	0x00000050


	//----- nvinfo : EIATTR_FRAME_SIZE
	.align		4
.L_77:
        /*00e4*/ 	.byte	0x04, 0x11
        /*00e6*/ 	.short	(.L_79 - .L_78)
	.align		4
.L_78:
        /*00e8*/ 	.word	index@(_Z35group_norm_nhwc_fwd_one_pass_kernelI11Fp32IOFp32WLi256ELi84ELi672EEv26Group_norm_nhwc_fwd_params)
        /*00ec*/ 	.word	0x00000000


	//----- nvinfo : EIATTR_REGCOUNT
	.align		4
.L_79:
        /*00f0*/ 	.byte	0x04, 0x2f
        /*00f2*/ 	.short	(.L_81 - .L_80)
	.align		4
.L_80:
        /*00f4*/ 	.word	index@(_Z35group_norm_nhwc_fwd_one_pass_kernelI11Fp32IOFp32WLi128ELi84ELi672EEv26Group_norm_nhwc_fwd_params)
        /*00f8*/ 	.word	0x0000004a


	//----- nvinfo : EIATTR_FRAME_SIZE
	.align		4
.L_81:
        /*00fc*/ 	.byte	0x04, 0x11
        /*00fe*/ 	.short	(.L_83 - .L_82)
	.align		4
.L_82:
        /*0100*/ 	.word	index@(_Z35group_norm_nhwc_fwd_one_pass_kernelI11Fp32IOFp32WLi128ELi84ELi672EEv26Group_norm_nhwc_fwd_params)
        /*0104*/ 	.word	0x00000000


	//----- nvinfo : EIATTR_REGCOUNT
	.align		4
.L_83:
        /*0108*/ 	.byte	0x04, 0x2f
        /*010a*/ 	.short	(.L_85 - .L_84)
	.align		4
.L_84:
        /*010c*/ 	.word	index@(_Z35group_norm_nhwc_fwd_one_pass_kernelI11Fp32IOFp32WLi64ELi84ELi672EEv26Group_norm_nhwc_fwd_params)
        /*0110*/ 	.word	0x00000020


	//----- nvinfo : EIATTR_FRAME_SIZE
	.align		4
.L_85:
        /*0114*/ 	.byte	0x04, 0x11
        /*0116*/ 	.short	(.L_87 - .L_86)
	.align		4
.L_86:
        /*0118*/ 	.word	index@(_Z35group_norm_nhwc_fwd_one_pass_kernelI11Fp32IOFp32WLi64ELi84ELi672EEv26Group_norm_nhwc_fwd_params)
        /*011c*/ 	.word	0x00000000


	//----- nvinfo : EIATTR_REGCOUNT
	.align		4
.L_87:
        /*0120*/ 	.byte	0x04, 0x2f
        /*0122*/ 	.short	(.L_89 - .L_88)
	.align		4
.L_88:
        /*0124*/ 	.word	index@(_Z35group_norm_nhwc_fwd_one_pass_kernelI11Fp16IOFp16WLi512ELi84ELi672EEv26Group_norm_nhwc_fwd_params)
        /*0128*/ 	.word	0x00000050


	//----- nvinfo : EIATTR_FRAME_SIZE
	.align		4
.L_89:
        /*012c*/ 	.byte	0x04, 0x11
        /*012e*/ 	.short	(.L_91 - .L_90)
	.align		4
.L_90:
        /*0130*/ 	.word	index@(_Z35group_norm_nhwc_fwd_one_pass_kernelI11Fp16IOFp16WLi512ELi84ELi672EEv26Group_norm_nhwc_fwd_params)
        /*0134*/ 	.word	0x00000010


	//----- nvinfo : EIATTR_REGCOUNT
	.align		4
.L_91:
        /*0138*/ 	.byte	0x04, 0x2f
        /*013a*/ 	.short	(.L_93 - .L_92)
	.align		4
.L_92:
        /*013c*/ 	.word	index@(_Z35group_norm_nhwc_fwd_one_pass_kernelI11Fp16IOFp16WLi256ELi84ELi672EEv26Group_norm_nhwc_fwd_params)
        /*0140*/ 	.word	0x00000050


	//----- nvinfo : EIATTR_FRAME_SIZE
	.align		4
.L_93:
        /*0144*/ 	.byte	0x04, 0x11
        /*0146*/ 	.short	(.L_95 - .L_94)
	.align		4
.L_94:
        /*0148*/ 	.word	index@(_Z35group_norm_nhwc_fwd_one_pass_kernelI11Fp16IOFp16WLi256ELi84ELi672EEv26Group_norm_nhwc_fwd_params)
        /*014c*/ 	.word	0x00000000


	//----- nvinfo : EIATTR_REGCOUNT
	.align		4
.L_95:
        /*0150*/ 	.byte	0x04, 0x2f
        /*0152*/ 	.short	(.L_97 - .L_96)
	.align		4
.L_96:
        /*0154*/ 	.word	index@(_Z35group_norm_nhwc_fwd_one_pass_kernelI11Fp16IOFp16WLi128ELi84ELi672EEv26Group_norm_nhwc_fwd_params)
        /*0158*/ 	.word	0x0000004a


	//----- nvinfo : EIATTR_FRAME_SIZE
	.align		4
.L_97:
        /*015c*/ 	.byte	0x04, 0x11
        /*015e*/ 	.short	(.L_99 - .L_98)
	.align		4
.L_98:
        /*0160*/ 	.word	index@(_Z35group_norm_nhwc_fwd_one_pass_kernelI11Fp16IOFp16WLi128ELi84ELi672EEv26Group_norm_nhwc_fwd_params)
        /*0164*/ 	.word	0x00000000


	//----- nvinfo : EIATTR_REGCOUNT
	.align		4
.L_99:
        /*0168*/ 	.byte	0x04, 0x2f
        /*016a*/ 	.short	(.L_101 - .L_100)
	.align		4
.L_100:
        /*016c*/ 	.word	index@(_Z35group_norm_nhwc_fwd_one_pass_kernelI11Fp16IOFp16WLi64ELi84ELi672EEv26Group_norm_nhwc_fwd_params)
        /*0170*/ 	.word	0x00000020


	//----- nvinfo : EIATTR_FRAME_SIZE
	.align		4
.L_101:
        /*0174*/ 	.byte	0x04, 0x11
        /*0176*/ 	.short	(.L_103 - .L_102)
	.align		4
.L_102:
        /*0178*/ 	.word	index@(_Z35group_norm_nhwc_fwd_one_pass_kernelI11Fp16IOFp16WLi64ELi84ELi672EEv26Group_norm_nhwc_fwd_params)
        /*017c*/ 	.word	0x00000000


	//----- nvinfo : EIATTR_REGCOUNT
	.align		4
.L_103:
        /*0180*/ 	.byte	0x04, 0x2f
        /*0182*/ 	.short	(.L_105 - .L_104)
	.align		4
.L_104:
        /*0184*/ 	.word	index@(_Z35group_norm_nhwc_fwd_one_pass_kernelI11Fp16IOBf16WLi512ELi84ELi672EEv26Group_norm_nhwc_fwd_params)
        /*0188*/ 	.word	0x00000050


	//----- nvinfo : EIATTR_FRAME_SIZE
	.align		4
.L_105:
        /*018c*/ 	.byte	0x04, 0x11
        /*018e*/ 	.short	(.L_107 - .L_106)
	.align		4
.L_106:
        /*0190*/ 	.word	index@(_Z35group_norm_nhwc_fwd_one_pass_kernelI11Fp16IOBf16WLi512ELi84ELi672EEv26Group_norm_nhwc_fwd_params)
        /*0194*/ 	.word	0x00000010


	//----- nvinfo : EIATTR_REGCOUNT
	.align		4
.L_107:
        /*0198*/ 	.byte	0x04, 0x2f
        /*019a*/ 	.short	(.L_109 - .L_108)
	.align		4
.L_108:
        /*019c*/ 	.word	index@(_Z35group_norm_nhwc_fwd_one_pass_kernelI11Fp16IOBf16WLi256ELi84ELi672EEv26Group_norm_nhwc_fwd_params)
        /*01a0*/ 	.word	0x00000050


	//----- nvinfo : EIATTR_FRAME_SIZE
	.align		4
.L_109:
        /*01a4*/ 	.byte	0x04, 0x11
        /*01a6*/ 	.short	(.L_111 - .L_110)
	.align		4
.L_110:
        /*01a8*/ 	.word	index@(_Z35group_norm_nhwc_fwd_one_pass_kernelI11Fp16IOBf16WLi256ELi84ELi672EEv26Group_norm_nhwc_fwd_params)
        /*01ac*/ 	.word	0x00000000


	//----- nvinfo : EIATTR_REGCOUNT
	.align		4
.L_111:
        /*01b0*/ 	.byte	0x04, 0x2f
        /*01b2*/ 	.short	(.L_113 - .L_112)
	.align		4
.L_112:
        /*01b4*/ 	.word	index@(_Z35group_norm_nhwc_fwd_one_pass_kernelI11Fp16IOBf16WLi128ELi84ELi672EEv26Group_norm_nhwc_fwd_params)
        /*01b8*/ 	.word	0x0000004a


	//----- nvinfo : EIATTR_FRAME_SIZE
	.align		4
.L_113:
        /*01bc*/ 	.byte	0x04, 0x11
        /*01be*/ 	.short	(.L_115 - .L_114)
	.align		4
.L_114:
        /*01c0*/ 	.word	index@(_Z35group_norm_nhwc_fwd_one_pass_kernelI11Fp16IOBf16WLi128ELi84ELi672EEv26Group_norm_nhwc_fwd_params)
        /*01c4*/ 	.word	0x00000000


	//----- nvinfo : EIATTR_REGCOUNT
	.align		4
.L_115:
        /*01c8*/ 	.byte	0x04, 0x2f
        /*01ca*/ 	.short	(.L_117 - .L_116)
	.align		4
.L_116:
        /*01cc*/ 	.word	index@(_Z35group_norm_nhwc_fwd_one_pass_kernelI11Fp16IOBf16WLi64ELi84ELi672EEv26Group_norm_nhwc_fwd_params)
        /*01d0*/ 	.word	0x00000020


	//----- nvinfo : EIATTR_FRAME_SIZE
	.align		4
.L_117:
        /*01d4*/ 	.byte	0x04, 0x11
        /*01d6*/ 	.short	(.L_119 - .L_118)
	.align		4
.L_118:
        /*01d8*/ 	.word	index@(_Z35group_norm_nhwc_fwd_one_pass_kernelI11Fp16IOBf16WLi64ELi84ELi672EEv26Group_norm_nhwc_fwd_params)
        /*01dc*/ 	.word	0x00000000


	//----- nvinfo : EIATTR_REGCOUNT
	.align		4
.L_119:
        /*01e0*/ 	.byte	0x04, 0x2f
        /*01e2*/ 	.short	(.L_121 - .L_120)
	.align		4
.L_120:
        /*01e4*/ 	.word	index@(_Z35group_norm_nhwc_fwd_one_pass_kernelI11Fp16IOFp32WLi512ELi84ELi672EEv26Group_norm_nhwc_fwd_params)
        /*01e8*/ 	.word	0x00000050


	//----- nvinfo : EIATTR_FRAME_SIZE
	.align		4
.L_121:
        /*01ec*/ 	.byte	0x04, 0x11
        /*01ee*/ 	.short	(.L_123 - .L_122)
	.align		4
.L_122:
        /*01f0*/ 	.word	index@(_Z35group_norm_nhwc_fwd_one_pass_kernelI11Fp16IOFp32WLi512ELi84ELi672EEv26Group_norm_nhwc_fwd_params)
        /*01f4*/ 	.word	0x00000008


	//----- nvinfo : EIATTR_REGCOUNT
	.align		4
.L_123:
        /*01f8*/ 	.byte	0x04, 0x2f
        /*01fa*/ 	.short	(.L_125 - .L_124)
	.align		4
.L_124:
        /*01fc*/ 	.word	index@(_Z35group_norm_nhwc_fwd_one_pass_kernelI11Fp16IOFp32WLi256ELi84ELi672EEv26Group_norm_nhwc_fwd_params)
        /*0200*/ 	.word	0x00000050


	//----- nvinfo : EIATTR_FRAME_SIZE
	.align		4
.L_125:
        /*0204*/ 	.byte	0x04, 0x11
        /*0206*/ 	.short	(.L_127 - .L_126)
	.align		4
.L_126:
        /*0208*/ 	.word	index@(_Z35group_norm_nhwc_fwd_one_pass_kernelI11Fp16IOFp32WLi256ELi84ELi672EEv26Group_norm_nhwc_fwd_params)
        /*020c*/ 	.word	0x00000000


	//----- nvinfo : EIATTR_REGCOUNT
	.align		4
.L_127:
        /*0210*/ 	.byte	0x04, 0x2f
        /*0212*/ 	.short	(.L_129 - .L_128)
	.align		4
.L_128:
        /*0214*/ 	.word	index@(_Z35group_norm_nhwc_fwd_one_pass_kernelI11Fp16IOFp32WLi128ELi84ELi672EEv26Group_norm_nhwc_fwd_params)
        /*0218*/ 	.word	0x0000004a


	//----- nvinfo : EIATTR_FRAME_SIZE
	.align		4
.L_129:
        /*021c*/ 	.byte	0x04, 0x11
        /*021e*/ 	.short	(.L_131 - .L_130)
	.align		4
.L_130:
        /*0220*/ 	.word	index@(_Z35group_norm_nhwc_fwd_one_pass_kernelI11Fp16IOFp32WLi128ELi84ELi672EEv26Group_norm_nhwc_fwd_params)
        /*0224*/ 	.word	0x00000000


	//----- nvinfo : EIATTR_REGCOUNT
	.align		4
.L_131:
        /*0228*/ 	.byte	0x04, 0x2f
        /*022a*/ 	.short	(.L_133 - .L_132)
	.align		4
.L_132:
        /*022c*/ 	.word	index@(_Z35group_norm_nhwc_fwd_one_pass_kernelI11Fp16IOFp32WLi64ELi84ELi672EEv26Group_norm_nhwc_fwd_params)
        /*0230*/ 	.word	0x00000020


	//----- nvinfo : EIATTR_FRAME_SIZE
	.align		4
.L_133:
        /*0234*/ 	.byte	0x04, 0x11
        /*0236*/ 	.short	(.L_135 - .L_134)
	.align		4
.L_134:
        /*0238*/ 	.word	index@(_Z35group_norm_nhwc_fwd_one_pass_kernelI11Fp16IOFp32WLi64ELi84ELi672EEv26Group_norm_nhwc_fwd_params)
        /*023c*/ 	.word	0x00000000


	//----- nvinfo : EIATTR_REGCOUNT
	.align		4
.L_135:
        /*0240*/ 	.byte	0x04, 0x2f
        /*0242*/ 	.short	(.L_137 - .L_136)
	.align		4
.L_136:
        /*0244*/ 	.word	index@(_Z35group_norm_nhwc_fwd_one_pass_kernelI11Bf16IOFp16WLi512ELi84ELi672EEv26Group_norm_nhwc_fwd_params)
        /*0248*/ 	.word	0x00000050


	//----- nvinfo : EIATTR_FRAME_SIZE
	.align		4
.L_137:
        /*024c*/ 	.byte	0x04, 0x11
        /*024e*/ 	.short	(.L_139 - .L_138)
	.align		4
.L_138:
        /*0250*/ 	.word	index@(_Z35group_norm_nhwc_fwd_one_pass_kernelI11Bf16IOFp16WLi512ELi84ELi672EEv26Group_norm_nhwc_fwd_params)
        /*0254*/ 	.word	0x00000010


	//----- nvinfo : EIATTR_REGCOUNT
	.align		4
.L_139:
        /*0258*/ 	.byte	0x04, 0x2f
        /*025a*/ 	.short	(.L_141 - .L_140)
	.align		4
.L_140:
        /*025c*/ 	.word	index@(_Z35group_norm_nhwc_fwd_one_pass_kernelI11Bf16IOFp16WLi256ELi84ELi672EEv26Group_norm_nhwc_fwd_params)
        /*0260*/ 	.word	0x00000050


	//----- nvinfo : EIATTR_FRAME_SIZE
	.align		4
.L_141:
        /*0264*/ 	.byte	0x04, 0x11
        /*0266*/ 	.short	(.L_143 - .L_142)
	.align		4
.L_142:
        /*0268*/ 	.word	index@(_Z35group_norm_nhwc_fwd_one_pass_kernelI11Bf16IOFp16WLi256ELi84ELi672EEv26Group_norm_nhwc_fwd_params)
        /*026c*/ 	.word	0x00000000


	//----- nvinfo : EIATTR_REGCOUNT
	.align		4
.L_143:
        /*0270*/ 	.byte	0x04, 0x2f
        /*0272*/ 	.short	(.L_145 - .L_144)
	.align		4
.L_144:
        /*0274*/ 	.word	index@(_Z35group_norm_nhwc_fwd_one_pass_kernelI11Bf16IOFp16WLi128ELi84ELi672EEv26Group_norm_nhwc_fwd_params)
        /*0278*/ 	.word	0x0000004a


	//----- nvinfo : EIATTR_FRAME_SIZE
	.align		4
.L_145:
        /*027c*/ 	.byte	0x04, 0x11
        /*027e*/ 	.short	(.L_147 - .L_146)
	.align		4
.L_146:
        /*0280*/ 	.word	index@(_Z35group_norm_nhwc_fwd_one_pass_kernelI11Bf16IOFp16WLi128ELi84ELi672EEv26Group_norm_nhwc_fwd_params)
        /*0284*/ 	.word	0x00000000


	//----- nvinfo : EIATTR_REGCOUNT
	.align		4
.L_147:
        /*0288*/ 	.byte	0x04, 0x2f
        /*028a*/ 	.short	(.L_149 - .L_148)
	.align		4
.L_148:
        /*028c*/ 	.word	index@(_Z35group_norm_nhwc_fwd_one_pass_kernelI11Bf16IOFp16WLi64ELi84ELi672EEv26Group_norm_nhwc_fwd_params)
        /*0290*/ 	.word	0x00000020


	//----- nvinfo : EIATTR_FRAME_SIZE
	.align		4
.L_149:
        /*0294*/ 	.byte	0x04, 0x11
        /*0296*/ 	.short	(.L_151 - .L_150)
	.align		4
.L_150:
        /*0298*/ 	.word	index@(_Z35group_norm_nhwc_fwd_one_pass_kernelI11Bf16IOFp16WLi64ELi84ELi672EEv26Group_norm_nhwc_fwd_params)
        /*029c*/ 	.word	0x00000000


	//----- nvinfo : EIATTR_REGCOUNT
	.align		4
.L_151:
        /*02a0*/ 	.byte	0x04, 0x2f
        /*02a2*/ 	.short	(.L_153 - .L_152)
	.align		4
.L_152:
        /*02a4*/ 	.word	index@(_Z35group_norm_nhwc_fwd_one_pass_kernelI11Bf16IOBf16WLi512ELi84ELi672EEv26Group_norm_nhwc_fwd_params)
        /*02a8*/ 	.word	0x00000050


	//----- nvinfo : EIATTR_FRAME_SIZE
	.align		4
.L_153:
        /*02ac*/ 	.byte	0x04, 0x11
        /*02ae*/ 	.short	(.L_155 - .L_154)
	.align		4
.L_154:
        /*02b0*/ 	.word	index@(_Z35group_norm_nhwc_fwd_one_pass_kernelI11Bf16IOBf16WLi512ELi84ELi672EEv26Group_norm_nhwc_fwd_params)
        /*02b4*/ 	.word	0x00000010


	//----- nvinfo : EIATTR_REGCOUNT
	.align		4
.L_155:
        /*02b8*/ 	.byte	0x04, 0x2f
        /*02ba*/ 	.short	(.L_157 - .L_156)
	.align		4
.L_156:
        /*02bc*/ 	.word	index@(_Z35group_norm_nhwc_fwd_one_pass_kernelI11Bf16IOBf16WLi256ELi84ELi672EEv26Group_norm_nhwc_fwd_params)
        /*02c0*/ 	.word	0x00000050


	//----- nvinfo : EIATTR_FRAME_SIZE
	.align		4
.L_157:
        /*02c4*/ 	.byte	0x04, 0x11
        /*02c6*/ 	.short	(.L_159 - .L_158)
	.align		4
.L_158:
        /*02c8*/ 	.word	index@(_Z35group_norm_nhwc_fwd_one_pass_kernelI11Bf16IOBf16WLi256ELi84ELi672EEv26Group_norm_nhwc_fwd_params)
        /*02cc*/ 	.word	0x00000000


	//----- nvinfo : EIATTR_REGCOUNT
	.align		4
.L_159:
        /*02d0*/ 	.byte	0x04, 0x2f
        /*02d2*/ 	.short	(.L_161 - .L_160)
	.align		4
.L_160:
        /*02d4*/ 	.word	index@(_Z35group_norm_nhwc_fwd_one_pass_kernelI11Bf16IOBf16WLi128ELi84ELi672EEv26Group_norm_nhwc_fwd_params)
        /*02d8*/ 	.word	0x0000004a


	//----- nvinfo : EIATTR_FRAME_SIZE
	.align		4
.L_161:
        /*02dc*/ 	.byte	0x04, 0x11
        /*02de*/ 	.short	(.L_163 - .L_162)
	.align		4
.L_162:
        /*02e0*/ 	.word	index@(_Z35group_norm_nhwc_fwd_one_pass_kernelI11Bf16IOBf16WLi128ELi84ELi672EEv26Group_norm_nhwc_fwd_params)
        /*02e4*/ 	.word	0x00000000


	//----- nvinfo : EIATTR_REGCOUNT
	.align		4
.L_163:
        /*02e8*/ 	.byte	0x04, 0x2f
        /*02ea*/ 	.short	(.L_165 - .L_164)
	.align		4
.L_164:
        /*02ec*/ 	.word	index@(_Z35group_norm_nhwc_fwd_one_pass_kernelI11Bf16IOBf16WLi64ELi84ELi672EEv26Group_norm_nhwc_fwd_params)
        /*02f0*/ 	.word	0x00000020


	//----- nvinfo : EIATTR_FRAME_SIZE
	.align		4
.L_165:
        /*02f4*/ 	.byte	0x04, 0x11
        /*02f6*/ 	.short	(.L_167 - .L_166)
	.align		4
.L_166:
        /*02f8*/ 	.word	index@(_Z35group_norm_nhwc_fwd_one_pass_kernelI11Bf16IOBf16WLi64ELi84ELi672EEv26Group_norm_nhwc_fwd_params)
        /*02fc*/ 	.word	0x00000000


	//----- nvinfo : EIATTR_REGCOUNT
	.align		4
.L_167:
        /*0300*/ 	.byte	0x04, 0x2f
        /*0302*/ 	.short	(.L_169 - .L_168)
	.align		4
.L_168:
        /*0304*/ 	.word	index@(_Z35group_norm_nhwc_fwd_one_pass_kernelI11Bf16IOFp32WLi512ELi84ELi672EEv26Group_norm_nhwc_fwd_params)
        /*0308*/ 	.word	0x00000050


	//----- nvinfo : EIATTR_FRAME_SIZE
	.align		4
.L_169:
        /*030c*/ 	.byte	0x04, 0x11
        /*030e*/ 	.short	(.L_171 - .L_170)
	.align		4
.L_170:
        /*0310*/ 	.word	index@(_Z35group_norm_nhwc_fwd_one_pass_kernelI11Bf16IOFp32WLi512ELi84ELi672EEv26Group_norm_nhwc_fwd_params)
        /*0314*/ 	.word	0x00000008


	//----- nvinfo : EIATTR_REGCOUNT
	.align		4
.L_171:
        /*0318*/ 	.byte	0x04, 0x2f
        /*031a*/ 	.short	(.L_173 - .L_172)
	.align		4
.L_172:
        /*031c*/ 	.word	index@(_Z35group_norm_nhwc_fwd_one_pass_kernelI11Bf16IOFp32WLi256ELi84ELi672EEv26Group_norm_nhwc_fwd_params)
        /*0320*/ 	.word	0x00000050


	//----- nvinfo : EIATTR_FRAME_SIZE
	.align		4
.L_173:
        /*0324*/ 	.byte	0x04, 0x11
        /*0326*/ 	.short	(.L_175 - .L_174)
	.align		4
.L_174:
        /*0328*/ 	.word	index@(_Z35group_norm_nhwc_fwd_one_pass_kernelI11Bf16IOFp32WLi256ELi84ELi672EEv26Group_norm_nhwc_fwd_params)
        /*032c*/ 	.word	0x00000000


	//----- nvinfo : EIATTR_REGCOUNT
	.align		4
.L_175:
        /*0330*/ 	.byte	0x04, 0x2f
        /*0332*/ 	.short	(.L_177 - .L_176)
	.align		4
.L_176:
        /*0334*/ 	.word	index@(_Z35group_norm_nhwc_fwd_one_pass_kernelI11Bf16IOFp32WLi128ELi84ELi672EEv26Group_norm_nhwc_fwd_params)
        /*0338*/ 	.word	0x0000004a


	//----- nvinfo : EIATTR_FRAME_SIZE
	.align		4
.L_177:
        /*033c*/ 	.byte	0x04, 0x11
        /*033e*/ 	.short	(.L_179 - .L_178)
	.align		4
.L_178:
        /*0340*/ 	.word	index@(_Z35group_norm_nhwc_fwd_one_pass_kernelI11Bf16IOFp32WLi128ELi84ELi672EEv26Group_norm_nhwc_fwd_params)
        /*0344*/ 	.word	0x00000000


	//----- nvinfo : EIATTR_REGCOUNT
	.align		4
.L_179:
        /*0348*/ 	.byte	0x04, 0x2f
        /*034a*/ 	.short	(.L_181 - .L_180)
	.align		4
.L_180:
        /*034c*/ 	.word	index@(_Z35group_norm_nhwc_fwd_one_pass_kernelI11Bf16IOFp32WLi64ELi84ELi672EEv26Group_norm_nhwc_fwd_params)
        /*0350*/ 	.word	0x00000020


	//----- nvinfo : EIATTR_FRAME_SIZE
	.align		4
.L_181:
        /*0354*/ 	.byte	0x04, 0x11
        /*0356*/ 	.short	(.L_183 - .L_182)
	.align		4
.L_182:
        /*0358*/ 	.word	index@(_Z35group_norm_nhwc_fwd_one_pass_kernelI11Bf16IOFp32WLi64ELi84ELi672EEv26Group_norm_nhwc_fwd_params)
        /*035c*/ 	.word	0x00000000


	//----- nvinfo : EIATTR_REGCOUNT
	.align		4
.L_183:
        /*0360*/ 	.byte	0x04, 0x2f
        /*0362*/ 	.short	(.L_185 - .L_184)
	.align		4
.L_184:
        /*0364*/ 	.word	index@(_Z35group_norm_nhwc_bwd_one_pass_kernelI11Fp32IOFp16WLi512ELi84ELi672EEv26Group_norm_nhwc_bwd_params)
        /*0368*/ 	.word	0x00000028


	//----- nvinfo : EIATTR_FRAME_SIZE
	.align		4
.L_185:
        /*036c*/ 	.byte	0x04, 0x11
        /*036e*/ 	.short	(.L_187 - .L_186)
	.align		4
.L_186:
        /*0370*/ 	.word	index@(_Z35group_norm_nhwc_bwd_one_pass_kernelI11Fp32IOFp16WLi512ELi84ELi672EEv26Group_norm_nhwc_bwd_params)
        /*0374*/ 	.word	0x000005b0


	//----- nvinfo : EIATTR_REGCOUNT
	.align		4
.L_187:
        /*0378*/ 	.byte	0x04, 0x2f
        /*037a*/ 	.short	(.L_189 - .L_188)
	.align		4
.L_188:
        /*037c*/ 	.word	index@(_Z35group_norm_nhwc_bwd_one_pass_kernelI11Fp32IOFp16WLi256ELi84ELi672EEv26Group_norm_nhwc_bwd_params)
        /*0380*/ 	.word	0x00000050


	//----- nvinfo : EIATTR_FRAME_SIZE
	.align		4
.L_189:
        /*0384*/ 	.byte	0x04, 0x11
        /*0386*/ 	.short	(.L_191 - .L_190)
	.align		4
.L_190:
        /*0388*/ 	.word	index@(_Z35group_norm_nhwc_bwd_one_pass_kernelI11Fp32IOFp16WLi256ELi84ELi672EEv26Group_norm_nhwc_bwd_params)
        /*038c*/ 	.word	0x00000038


	//----- nvinfo : EIATTR_REGCOUNT
	.align		4
.L_191:
        /*0390*/ 	.byte	0x04, 0x2f
        /*0392*/ 	.short	(.L_193 - .L_192)
	.align		4
.L_192:
        /*0394*/ 	.word	index@(_Z35group_norm_nhwc_bwd_one_pass_kernelI11Fp32IOFp16WLi128ELi84ELi672EEv26Group_norm_nhwc_bwd_params)
        /*0398*/ 	.word	0x00000050


	//----- nvinfo : EIATTR_FRAME_SIZE
	.align		4
.L_193:
        /*039c*/ 	.byte	0x04, 0x11
        /*039e*/ 	.short	(.L_195 - .L_194)
	.align		4
.L_194:
        /*03a0*/ 	.word	index@(_Z35group_norm_nhwc_bwd_one_pass_kernelI11Fp32IOFp16WLi128ELi84ELi672EEv26Group_norm_nhwc_bwd_params)
        /*03a4*/ 	.word	0x00000000


	//----- nvinfo : EIATTR_REGCOUNT
	.align		4
.L_195:
        /*03a8*/ 	.byte	0x04, 0x2f
        /*03aa*/ 	.short	(.L_197 - .L_196)
	.align		4
.L_196:
        /*03ac*/ 	.word	index@(_Z35group_norm_nhwc_bwd_one_pass_kernelI11Fp32IOFp16WLi64ELi84ELi672EEv26Group_norm_nhwc_bwd_params)
        /*03b0*/ 	.word	0x00000033


	//----- nvinfo : EIATTR_FRAME_SIZE
	.align		4
.L_197:
        /*03b4*/ 	.byte	0x04, 0x11
        /*03b6*/ 	.short	(.L_199 - .L_198)
	.align		4
.L_198:
        /*03b8*/ 	.word	index@(_Z35group_norm_nhwc_bwd_one_pass_kernelI11Fp32IOFp16WLi64ELi84ELi672EEv26Group_norm_nhwc_bwd_params)
        /*03bc*/ 	.word	0x00000000


	//----- nvinfo : EIATTR_REGCOUNT
	.align		4
.L_199:
        /*03c0*/ 	.byte	0x04, 0x2f
        /*03c2*/ 	.short	(.L_201 - .L_200)
	.align		4
.L_200:
        /*03c4*/ 	.word	index@(_Z35group_norm_nhwc_bwd_one_pass_kernelI11Fp32IOBf16WLi512ELi84ELi672EEv26Group_norm_nhwc_bwd_params)
        /*03c8*/ 	.word	0x00000028


	//----- nvinfo : EIATTR_FRAME_SIZE
	.align		4
.L_201:
        /*03cc*/ 	.byte	0x04, 0x11
        /*03ce*/ 	.short	(.L_203 - .L_202)
	.align		4
.L_202:
        /*03d0*/ 	.word	index@(_Z35group_norm_nhwc_bwd_one_pass_kernelI11Fp32IOBf16WLi512ELi84ELi672EEv26Group_norm_nhwc_bwd_params)
        /*03d4*/ 	.word	0x000005a0


	//----- nvinfo : EIATTR_REGCOUNT
	.align		4
.L_203:
        /*03d8*/ 	.byte	0x04, 0x2f
        /*03da*/ 	.short	(.L_205 - .L_204)
	.align		4
.L_204:
        /*03dc*/ 	.word	index@(_Z35group_norm_nhwc_bwd_one_pass_kernelI11Fp32IOBf16WLi256ELi84ELi672EEv26Group_norm_nhwc_bwd_params)
        /*03e0*/ 	.word	0x00000050


	//----- nvinfo : EIATTR_FRAME_SIZE
	.align		4
.L_205:
        /*03e4*/ 	.byte	0x04, 0x11
        /*03e6*/ 	.short	(.L_207 - .L_206)
	.align		4
.L_206:
        /*03e8*/ 	.word	index@(_Z35group_norm_nhwc_bwd_one_pass_kernelI11Fp32IOBf16WLi256ELi84ELi672EEv26Group_norm_nhwc_bwd_params)
        /*03ec*/ 	.word	0x00000038


	//----- nvinfo : EIATTR_REGCOUNT
	.align		4
.L_207:
        /*03f0*/ 	.byte	0x04, 0x2f
        /*03f2*/ 	.short	(.L_209 - .L_208)
	.align		4
.L_208:
        /*03f4*/ 	.word	index@(_Z35group_norm_nhwc_bwd_one_pass_kernelI11Fp32IOBf16WLi128ELi84ELi672EEv26Group_norm_nhwc_bwd_params)
        /*03f8*/ 	.word	0x00000050


	//----- nvinfo : EIATTR_FRAME_SIZE
	.align		4
.L_209:
        /*03fc*/ 	.byte	0x04, 0x11
        /*03fe*/ 	.short	(.L_211 - .L_210)
	.align		4
.L_210:
        /*0400*/ 	.word	index@(_Z35group_norm_nhwc_bwd_one_pass_kernelI11Fp32IOBf16WLi128ELi84ELi672EEv26Group_norm_nhwc_bwd_params)
        /*0404*/ 	.word	0x00000000


	//----- nvinfo : EIATTR_REGCOUNT
	.align		4
.L_211:
        /*0408*/ 	.byte	0x04, 0x2f
        /*040a*/ 	.short	(.L_213 - .L_212)
	.align		4
.L_212:
        /*040c*/ 	.word	index@(_Z35group_norm_nhwc_bwd_one_pass_kernelI11Fp32IOBf16WLi64ELi84ELi672EEv26Group_norm_nhwc_bwd_params)
        /*0410*/ 	.word	0x00000033


	//----- nvinfo : EIATTR_FRAME_SIZE
	.align		4
.L_213:
        /*0414*/ 	.byte	0x04, 0x11
        /*0416*/ 	.short	(.L_215 - .L_214)
	.align		4
.L_214:
        /*0418*/ 	.word	index@(_Z35group_norm_nhwc_bwd_one_pass_kernelI11Fp32IOBf16WLi64ELi84ELi672EEv26Group_norm_nhwc_bwd_params)
        /*041c*/ 	.word	0x00000000


	//----- nvinfo : EIATTR_REGCOUNT
	.align		4
.L_215:
        /*0420*/ 	.byte	0x04, 0x2f
        /*0422*/ 	.short	(.L_217 - .L_216)
	.align		4
.L_216:
        /*0424*/ 	.word	index@(_Z35group_norm_nhwc_bwd_one_pass_kernelI11Fp32IOFp32WLi512ELi84ELi672EEv26Group_norm_nhwc_bwd_params)
        /*0428*/ 	.word	0x00000028


	//----- nvinfo : EIATTR_FRAME_SIZE
	.align		4
.L_217:
        /*042c*/ 	.byte	0x04, 0x11
        /*042e*/ 	.short	(.L_219 - .L_218)
	.align		4
.L_218:
        /*0430*/ 	.word	index@(_Z35group_norm_nhwc_bwd_one_pass_kernelI11Fp32IOFp32WLi512ELi84ELi672EEv26Group_norm_nhwc_bwd_params)
        /*0434*/ 	.word	0x000005a0


	//----- nvinfo : EIATTR_REGCOUNT
	.align		4
.L_219:
        /*0438*/ 	.byte	0x04, 0x2f
        /*043a*/ 	.short	(.L_221 - .L_220)
	.align		4
.L_220:
        /*043c*/ 	.word	index@(_Z35group_norm_nhwc_bwd_one_pass_kernelI11Fp32IOFp32WLi256ELi84ELi672EEv26Group_norm_nhwc_bwd_params)
        /*0440*/ 	.word	0x00000050


	//----- nvinfo : EIATTR_FRAME_SIZE
	.align		4
.L_221:
        /*0444*/ 	.byte	0x04, 0x11
        /*0446*/ 	.short	(.L_223 - .L_222)
	.align		4
.L_222:
        /*0448*/ 	.word	index@(_Z35group_norm_nhwc_bwd_one_pass_kernelI11Fp32IOFp32WLi256ELi84ELi672EEv26Group_norm_nhwc_bwd_params)
        /*044c*/ 	.word	0x00000030


	//----- nvinfo : EIATTR_REGCOUNT
	.align		4
.L_223:
        /*0450*/ 	.byte	0x04, 0x2f
        /*0452*/ 	.short	(.L_225 - .L_224)
	.align		4
.L_224:
        /*0454*/ 	.word	index@(_Z35group_norm_nhwc_bwd_one_pass_kernelI11Fp32IOFp32WLi128ELi84ELi672EEv26Group_norm_nhwc_bwd_params)
        /*0458*/ 	.word	0x00000050


	//----- nvinfo : EIATTR_FRAME_SIZE
	.align		4
.L_225:
        /*045c*/ 	.byte	0x04, 0x11
        /*045e*/ 	.short	(.L_227 - .L_226)
	.align		4
.L_226:
        /*0460*/ 	.word	index@(_Z35group_norm_nhwc_bwd_one_pass_kernelI11Fp32IOFp32WLi128ELi84ELi672EEv26Group_norm_nhwc_bwd_params)
        /*0464*/ 	.word	0x00000000


	//----- nvinfo : EIATTR_REGCOUNT
	.align		4
.L_227:
        /*0468*/ 	.byte	0x04, 0x2f
        /*046a*/ 	.short	(.L_229 - .L_228)
	.align		4
.L_228:
        /*046c*/ 	.word	index@(_Z35group_norm_nhwc_bwd_one_pass_kernelI11Fp32IOFp32WLi64ELi84ELi672EEv26Group_norm_nhwc_bwd_params)
        /*0470*/ 	.word	0x00000035


	//----- nvinfo : EIATTR_FRAME_SIZE
	.align		4
.L_229:
        /*0474*/ 	.byte	0x04, 0x11
        /*0476*/ 	.short	(.L_231 - .L_230)
	.align		4
.L_230:
        /*0478*/ 	.word	index@(_Z35group_norm_nhwc_bwd_one_pass_kernelI11Fp32IOFp32WLi64ELi84ELi672EEv26Group_norm_nhwc_bwd_params)
        /*047c*/ 	.word	0x00000000


	//----- nvinfo : EIATTR_REGCOUNT
	.align		4
.L_231:
        /*0480*/ 	.byte	0x04, 0x2f
        /*0482*/ 	.short	(.L_233 - .L_232)
	.align		4
.L_232:
        /*0484*/ 	.word	index@(_Z35group_norm_nhwc_bwd_one_pass_kernelI11Fp16IOFp16WLi512ELi84ELi672EEv26Group_norm_nhwc_bwd_params)
        /*0488*/ 	.word	0x00000050


	//----- nvinfo : EIATTR_FRAME_SIZE
	.align		4
.L_233:
        /*048c*/ 	.byte	0x04, 0x11
        /*048e*/ 	.short	(.L_235 - .L_234)
	.align		4
.L_234:
        /*0490*/ 	.word	index@(_Z35group_norm_nhwc_bwd_one_pass_kernelI11Fp16IOFp16WLi512ELi84ELi672EEv26Group_norm_nhwc_bwd_params)
        /*0494*/ 	.word	0x00000220


	//----- nvinfo : EIATTR_REGCOUNT
	.align		4
.L_235:
        /*0498*/ 	.byte	0x04, 0x2f
        /*049a*/ 	.short	(.L_237 - .L_236)
	.align		4
.L_236:
        /*049c*/ 	.word	index@(_Z35group_norm_nhwc_bwd_one_pass_kernelI11Fp16IOFp16WLi256ELi84ELi672EEv26Group_norm_nhwc_bwd_params)
        /*04a0*/ 	.word	0x00000050


	//----- nvinfo : EIATTR_FRAME_SIZE
	.align		4
.L_237:
        /*04a4*/ 	.byte	0x04, 0x11
        /*04a6*/ 	.short	(.L_239 - .L_238)
	.align		4
.L_238:
        /*04a8*/ 	.word	index@(_Z35group_norm_nhwc_bwd_one_pass_kernelI11Fp16IOFp16WLi256ELi84ELi672EEv26Group_norm_nhwc_bwd_params)
        /*04ac*/ 	.word	0x00000000


	//----- nvinfo : EIATTR_REGCOUNT
	.align		4
.L_239:
        /*04b0*/ 	.byte	0x04, 0x2f
        /*04b2*/ 	.short	(.L_241 - .L_240)
	.align		4
.L_240:
        /*04b4*/ 	.word	index@(_Z35group_norm_nhwc_bwd_one_pass_kernelI11Fp16IOFp16WLi128ELi84ELi672EEv26Group_norm_nhwc_bwd_params)
        /*04b8*/ 	.word	0x00000042


	//----- nvinfo : EIATTR_FRAME_SIZE
	.align		4
.L_241:
        /*04bc*/ 	.byte	0x04, 0x11
        /*04be*/ 	.short	(.L_243 - .L_242)
	.align		4
.L_242:
        /*04c0*/ 	.word	index@(_Z35group_norm_nhwc_bwd_one_pass_kernelI11Fp16IOFp16WLi128ELi84ELi672EEv26Group_norm_nhwc_bwd_params)
        /*04c4*/ 	.word	0x00000000


	//----- nvinfo : EIATTR_REGCOUNT
	.align		4
.L_243:
        /*04c8*/ 	.byte	0x04, 0x2f
        /*04ca*/ 	.short	(.L_245 - .L_244)
	.align		4
.L_244:
        /*04cc*/ 	.word	index@(_Z35group_norm_nhwc_bwd_one_pass_kernelI11Fp16IOFp16WLi64ELi84ELi672EEv26Group_norm_nhwc_bwd_params)
        /*04d0*/ 	.word	0x00000044


	//----- nvinfo : EIATTR_FRAME_SIZE
	.align		4
.L_245:
        /*04d4*/ 	.byte	0x04, 0x11
        /*04d6*/ 	.short	(.L_247 - .L_246)
	.align		4
.L_246:
        /*04d8*/ 	.word	index@(_Z35group_norm_nhwc_bwd_one_pass_kernelI11Fp16IOFp16WLi64ELi84ELi672EEv26Group_norm_nhwc_bwd_params)
        /*04dc*/ 	.word	0x00000000


	//----- nvinfo : EIATTR_REGCOUNT
	.align		4
.L_247:
        /*04e0*/ 	.byte	0x04, 0x2f
        /*04e2*/ 	.short	(.L_249 - .L_248)
	.align		4
.L_248:
        /*04e4*/ 	.word	index@(_Z35group_norm_nhwc_bwd_one_pass_kernelI11Fp16IOBf16WLi512ELi84ELi672EEv26Group_norm_nhwc_bwd_params)
        /*04e8*/ 	.word	0x00000050


	//----- nvinfo : EIATTR_FRAME_SIZE
	.align		4
.L_249:
        /*04ec*/ 	.byte	0x04, 0x11
        /*04ee*/ 	.short	(.L_251 - .L_250)
	.align		4
.L_250:
        /*04f0*/ 	.word	index@(_Z35group_norm_nhwc_bwd_one_pass_kernelI11Fp16IOBf16WLi512ELi84ELi672EEv26Group_norm_nhwc_bwd_params)
        /*04f4*/ 	.word	0x00000220


	//----- nvinfo : EIATTR_REGCOUNT
	.align		4
.L_251:
        /*04f8*/ 	.byte	0x04, 0x2f
        /*04fa*/ 	.short	(.L_253 - .L_252)
	.align		4
.L_252:
        /*04fc*/ 	.word	index@(_Z35group_norm_nhwc_bwd_one_pass_kernelI11Fp16IOBf16WLi256ELi84ELi672EEv26Group_norm_nhwc_bwd_params)
        /*0500*/ 	.word	0x00000050


	//----- nvinfo : EIATTR_FRAME_SIZE
	.align		4
.L_253:
        /*0504*/ 	.byte	0x04, 0x11
        /*0506*/ 	.short	(.L_255 - .L_254)
	.align		4
.L_254:
        /*0508*/ 	.word	index@(_Z35group_norm_nhwc_bwd_one_pass_kernelI11Fp16IOBf16WLi256ELi84ELi672EEv26Group_norm_nhwc_bwd_params)
        /*050c*/ 	.word	0x00000000


	//----- nvinfo : EIATTR_REGCOUNT
	.align		4
.L_255:
        /*0510*/ 	.byte	0x04, 0x2f
        /*0512*/ 	.short	(.L_257 - .L_256)
	.align		4
.L_256:
        /*0514*/ 	.word	index@(_Z35group_norm_nhwc_bwd_one_pass_kernelI11Fp16IOBf16WLi128ELi84ELi672EEv26Group_norm_nhwc_bwd_params)
        /*0518*/ 	.word	0x00000042


	//----- nvinfo : EIATTR_FRAME_SIZE
	.align		4
.L_257:
        /*051c*/ 	.byte	0x04, 0x11
        /*051e*/ 	.short	(.L_259 - .L_258)
	.align		4
.L_258:
        /*0520*/ 	.word	index@(_Z35group_norm_nhwc_bwd_one_pass_kernelI11Fp16IOBf16WLi128ELi84ELi672EEv26Group_norm_nhwc_bwd_params)
        /*0524*/ 	.word	0x00000000


	//----- nvinfo : EIATTR_REGCOUNT
	.align		4
.L_259:
        /*0528*/ 	.byte	0x04, 0x2f
        /*052a*/ 	.short	(.L_261 - .L_260)
	.align		4
.L_260:
        /*052c*/ 	.word	index@(_Z35group_norm_nhwc_bwd_one_pass_kernelI11Fp16IOBf16WLi64ELi84ELi672EEv26Group_norm_nhwc_bwd_params)
        /*0530*/ 	.word	0x00000044


	//----- nvinfo : EIATTR_FRAME_SIZE
	.align		4
.L_261:
        /*0534*/ 	.byte	0x04, 0x11
        /*0536*/ 	.short	(.L_263 - .L_262)
	.align		4
.L_262:
        /*0538*/ 	.word	index@(_Z35group_norm_nhwc_bwd_one_pass_kernelI11Fp16IOBf16WLi64ELi84ELi672EEv26Group_norm_nhwc_bwd_params)
        /*053c*/ 	.word	0x00000000


	//----- nvinfo : EIATTR_REGCOUNT
	.align		4
.L_263:
        /*0540*/ 	.byte	0x04, 0x2f
        /*0542*/ 	.short	(.L_265 - .L_264)
	.align		4
.L_264:
        /*0544*/ 	.word	index@(_Z35group_norm_nhwc_bwd_one_pass_kernelI11Fp16IOFp32WLi512ELi84ELi672EEv26Group_norm_nhwc_bwd_params)
        /*0548*/ 	.word	0x00000050


	//----- nvinfo : EIATTR_FRAME_SIZE
	.align		4
.L_265:
        /*054c*/ 	.byte	0x04, 0x11
        /*054e*/ 	.short	(.L_267 - .L_266)
	.align		4
.L_266:
        /*0550*/ 	.word	index@(_Z35group_norm_nhwc_bwd_one_pass_kernelI11Fp16IOFp32WLi512ELi84ELi672EEv26Group_norm_nhwc_bwd_params)
        /*0554*/ 	.word	0x00000230


	//----- nvinfo : EIATTR_REGCOUNT
	.align		4
.L_267:
        /*0558*/ 	.byte	0x04, 0x2f
        /*055a*/ 	.short	(.L_269 - .L_268)
	.align		4
.L_268:
        /*055c*/ 	.word	index@(_Z35group_norm_nhwc_bwd_one_pass_kernelI11Fp16IOFp32WLi256ELi84ELi672EEv26Group_norm_nhwc_bwd_params)
        /*0560*/ 	.word	0x0000004f


	//----- nvinfo : EIATTR_FRAME_SIZE
	.align		4
.L_269:
        /*0564*/ 	.byte	0x04, 0x11
        /*0566*/ 	.short	(.L_271 - .L_270)
	.align		4
.L_270:
        /*0568*/ 	.word	index@(_Z35group_norm_nhwc_bwd_one_pass_kernelI11Fp16IOFp32WLi256ELi84ELi672EEv26Group_norm_nhwc_bwd_params)
        /*056c*/ 	.word	0x00000000


	//----- nvinfo : EIATTR_REGCOUNT
	.align		4
.L_271:
        /*0570*/ 	.byte	0x04, 0x2f
        /*0572*/ 	.short	(.L_273 - .L_272)
	.align		4
.L_272:
        /*0574*/ 	.word	index@(_Z35group_norm_nhwc_bwd_one_pass_kernelI11Fp16IOFp32WLi128ELi84ELi672EEv26Group_norm_nhwc_bwd_params)
        /*0578*/ 	.word	0x00000044


	//----- nvinfo : EIATTR_FRAME_SIZE
	.align		4
.L_273:
        /*057c*/ 	.byte	0x04, 0x11
        /*057e*/ 	.short	(.L_275 - .L_274)
	.align		4
.L_274:
        /*0580*/ 	.word	index@(_Z35group_norm_nhwc_bwd_one_pass_kernelI11Fp16IOFp32WLi128ELi84ELi672EEv26Group_norm_nhwc_bwd_params)
        /*0584*/ 	.word	0x00000000


	//----- nvinfo : EIATTR_REGCOUNT
	.align		4
.L_275:
        /*0588*/ 	.byte	0x04, 0x2f
        /*058a*/ 	.short	(.L_277 - .L_276)
	.align		4
.L_276:
        /*058c*/ 	.word	index@(_Z35group_norm_nhwc_bwd_one_pass_kernelI11Fp16IOFp32WLi64ELi84ELi672EEv26Group_norm_nhwc_bwd_params)
        /*0590*/ 	.word	0x00000044


	//----- nvinfo : EIATTR_FRAME_SIZE
	.align		4
.L_277:
        /*0594*/ 	.byte	0x04, 0x11
        /*0596*/ 	.short	(.L_279 - .L_278)
	.align		4
.L_278:
        /*0598*/ 	.word	index@(_Z35group_norm_nhwc_bwd_one_pass_kernelI11Fp16IOFp32WLi64ELi84ELi672EEv26Group_norm_nhwc_bwd_params)
        /*059c*/ 	.word	0x00000000


	//----- nvinfo : EIATTR_REGCOUNT
	.align		4
.L_279:
        /*05a0*/ 	.byte	0x04, 0x2f
        /*05a2*/ 	.short	(.L_281 - .L_280)
	.align		4
.L_280:
        /*05a4*/ 	.word	index@(_Z35group_norm_nhwc_bwd_one_pass_kernelI11Bf16IOFp16WLi512ELi84ELi672EEv26Group_norm_nhwc_bwd_params)
        /*05a8*/ 	.word	0x00000028


	//----- nvinfo : EIATTR_FRAME_SIZE
	.align		4
.L_281:
        /*05ac*/ 	.byte	0x04, 0x11
        /*05ae*/ 	.short	(.L_283 - .L_282)
	.align		4
.L_282:
        /*05b0*/ 	.word	index@(_Z35group_norm_nhwc_bwd_one_pass_kernelI11Bf16IOFp16WLi512ELi84ELi672EEv26Group_norm_nhwc_bwd_params)
        /*05b4*/ 	.word	0x000004f0


	//----- nvinfo : EIATTR_REGCOUNT
	.align		4
.L_283:
        /*05b8*/ 	.byte	0x04, 0x2f
        /*05ba*/ 	.short	(.L_285 - .L_284)
	.align		4
.L_284:
        /*05bc*/ 	.word	index@(_Z35group_norm_nhwc_bwd_one_pass_kernelI11Bf16IOFp16WLi256ELi84ELi672EEv26Group_norm_nhwc_bwd_params)
        /*05c0*/ 	.word	0x00000050


	//----- nvinfo : EIATTR_FRAME_SIZE
	.align		4
.L_285:
        /*05c4*/ 	.byte	0x04, 0x11
        /*05c6*/ 	.short	(.L_287 - .L_286)
	.align		4
.L_286:
        /*05c8*/ 	.word	index@(_Z35group_norm_nhwc_bwd_one_pass_kernelI11Bf16IOFp16WLi256ELi84ELi672EEv26Group_norm_nhwc_bwd_params)
        /*05cc*/ 	.word	0x00000000


	//----- nvinfo : EIATTR_REGCOUNT
	.align		4
.L_287:
        /*05d0*/ 	.byte	0x04, 0x2f
        /*05d2*/ 	.short	(.L_289 - .L_288)
	.align		4
.L_288:
        /*05d4*/ 	.word	index@(_Z35group_norm_nhwc_bwd_one_pass_kernelI11Bf16IOFp16WLi128ELi84ELi672EEv26Group_norm_nhwc_bwd_params)
        /*05d8*/ 	.word	0x00000050


	//----- nvinfo : EIATTR_FRAME_SIZE
	.align		4
.L_289:
        /*05dc*/ 	.byte	0x04, 0x11
        /*05de*/ 	.short	(.L_291 - .L_290)
	.align		4
.L_290:
        /*05e0*/ 	.word	index@(_Z35group_norm_nhwc_bwd_one_pass_kernelI11Bf16IOFp16WLi128ELi84ELi672EEv26Group_norm_nhwc_bwd_params)
        /*05e4*/ 	.word	0x00000000


	//----- nvinfo : EIATTR_REGCOUNT
	.align		4
.L_291:
        /*05e8*/ 	.byte	0x04, 0x2f
        /*05ea*/ 	.short	(.L_293 - .L_292)
	.align		4
.L_292:
        /*05ec*/ 	.word	index@(_Z35group_norm_nhwc_bwd_one_pass_kernelI11Bf16IOFp16WLi64ELi84ELi672EEv26Group_norm_nhwc_bwd_params)
        /*05f0*/ 	.word	0x00000050


	//----- nvinfo : EIATTR_FRAME_SIZE
	.align		4
.L_293:
        /*05f4*/ 	.byte	0x04, 0x11
        /*05f6*/ 	.short	(.L_295 - .L_294)
	.align		4
.L_294:
        /*05f8*/ 	.word	index@(_Z35group_norm_nhwc_bwd_one_pass_kernelI11Bf16IOFp16WLi64ELi84ELi672EEv26Group_norm_nhwc_bwd_params)
        /*05fc*/ 	.word	0x00000000


	//----- nvinfo : EIATTR_REGCOUNT
	.align		4
.L_295:
        /*0600*/ 	.byte	0x04, 0x2f
        /*0602*/ 	.short	(.L_297 - .L_296)
	.align		4
.L_296:
        /*0604*/ 	.word	index@(_Z35group_norm_nhwc_bwd_one_pass_kernelI11Bf16IOBf16WLi512ELi84ELi672EEv26Group_norm_nhwc_bwd_params)
        /*0608*/ 	.word	0x00000028


	//----- nvinfo : EIATTR_FRAME_SIZE
	.align		4
.L_297:
        /*060c*/ 	.byte	0x04, 0x11
        /*060e*/ 	.short	(.L_299 - .L_298)
	.align		4
.L_298:
        /*0610*/ 	.word	index@(_Z35group_norm_nhwc_bwd_one_pass_kernelI11Bf16IOBf16WLi512ELi84ELi672EEv26Group_norm_nhwc_bwd_params)
        /*0614*/ 	.word	0x000004f0


	//----- nvinfo : EIATTR_REGCOUNT
	.align		4
.L_299:
        /*0618*/ 	.byte	0x04, 0x2f
        /*061a*/ 	.short	(.L_301 - .L_300)
	.align		4
.L_300:
        /*061c*/ 	.word	index@(_Z35group_norm_nhwc_bwd_one_pass_kernelI11Bf16IOBf16WLi256ELi84ELi672EEv26Group_norm_nhwc_bwd_params)
        /*0620*/ 	.word	0x00000050


	//----- nvinfo : EIATTR_FRAME_SIZE
	.align		4
.L_301:
        /*0624*/ 	.byte	0x04, 0x11
        /*0626*/ 	.short	(.L_303 - .L_302)
	.align		4
.L_302:
        /*0628*/ 	.word	index@(_Z35group_norm_nhwc_bwd_one_pass_kernelI11Bf16IOBf16WLi256ELi84ELi672EEv26Group_norm_nhwc_bwd_params)
        /*062c*/ 	.word	0x00000000


	//----- nvinfo : EIATTR_REGCOUNT
	.align		4
.L_303:
        /*0630*/ 	.byte	0x04, 0x2f
        /*0632*/ 	.short	(.L_305 - .L_304)
	.align		4
.L_304:
        /*0634*/ 	.word	index@(_Z35group_norm_nhwc_bwd_one_pass_kernelI11Bf16IOBf16WLi128ELi84ELi672EEv26Group_norm_nhwc_bwd_params)
        /*0638*/ 	.word	0x00000050


	//----- nvinfo : EIATTR_FRAME_SIZE
	.align		4
.L_305:
        /*063c*/ 	.byte	0x04, 0x11
        /*063e*/ 	.short	(.L_307 - .L_306)
	.align		4
.L_306:
        /*0640*/ 	.word	index@(_Z35group_norm_nhwc_bwd_one_pass_kernelI11Bf16IOBf16WLi128ELi84ELi672EEv26Group_norm_nhwc_bwd_params)
        /*0644*/ 	.word	0x00000000


	//----- nvinfo : EIATTR_REGCOUNT
	.align		4
.L_307:
        /*0648*/ 	.byte	0x04, 0x2f
        /*064a*/ 	.short	(.L_309 - .L_308)
	.align		4
.L_308:
        /*064c*/ 	.word	index@(_Z35group_norm_nhwc_bwd_one_pass_kernelI11Bf16IOBf16WLi64ELi84ELi672EEv26Group_norm_nhwc_bwd_params)
        /*0650*/ 	.word	0x00000050


	//----- nvinfo : EIATTR_FRAME_SIZE
	.align		4
.L_309:
        /*0654*/ 	.byte	0x04, 0x11
        /*0656*/ 	.short	(.L_311 - .L_310)
	.align		4
.L_310:
        /*0658*/ 	.word	index@(_Z35group_norm_nhwc_bwd_one_pass_kernelI11Bf16IOBf16WLi64ELi84ELi672EEv26Group_norm_nhwc_bwd_params)
        /*065c*/ 	.word	0x00000000


	//----- nvinfo : EIATTR_REGCOUNT
	.align		4
.L_311:
        /*0660*/ 	.byte	0x04, 0x2f
        /*0662*/ 	.short	(.L_313 - .L_312)
	.align		4
.L_312:
        /*0664*/ 	.word	index@(_Z35group_norm_nhwc_bwd_one_pass_kernelI11Bf16IOFp32WLi512ELi84ELi672EEv26Group_norm_nhwc_bwd_params)
        /*0668*/ 	.word	0x00000028


	//----- nvinfo : EIATTR_FRAME_SIZE
	.align		4
.L_313:
        /*066c*/ 	.byte	0x04, 0x11
        /*066e*/ 	.short	(.L_315 - .L_314)
	.align		4
.L_314:
        /*0670*/ 	.word	index@(_Z35group_norm_nhwc_bwd_one_pass_kernelI11Bf16IOFp32WLi512ELi84ELi672EEv26Group_norm_nhwc_bwd_params)
        /*0674*/ 	.word	0x00000530


	//----- nvinfo : EIATTR_REGCOUNT
	.align		4
.L_315:
        /*0678*/ 	.byte	0x04, 0x2f
        /*067a*/ 	.short	(.L_317 - .L_316)
	.align		4
.L_316:
        /*067c*/ 	.word	index@(_Z35group_norm_nhwc_bwd_one_pass_kernelI11Bf16IOFp32WLi256ELi84ELi672EEv26Group_norm_nhwc_bwd_params)
        /*0680*/ 	.word	0x00000050


	//----- nvinfo : EIATTR_FRAME_SIZE
	.align		4
.L_317:
        /*0684*/ 	.byte	0x04, 0x11
        /*0686*/ 	.short	(.L_319 - .L_318)
	.align		4
.L_318:
        /*0688*/ 	.word	index@(_Z35group_norm_nhwc_bwd_one_pass_kernelI11Bf16IOFp32WLi256ELi84ELi672EEv26Group_norm_nhwc_bwd_params)
        /*068c*/ 	.word	0x00000000


	//----- nvinfo : EIATTR_REGCOUNT
	.align		4
.L_319:
        /*0690*/ 	.byte	0x04, 0x2f
        /*0692*/ 	.short	(.L_321 - .L_320)
	.align		4
.L_320:
        /*0694*/ 	.word	index@(_Z35group_norm_nhwc_bwd_one_pass_kernelI11Bf16IOFp32WLi128ELi84ELi672EEv26Group_norm_nhwc_bwd_params)
        /*0698*/ 	.word	0x00000050


	//----- nvinfo : EIATTR_FRAME_SIZE
	.align		4
.L_321:
        /*069c*/ 	.byte	0x04, 0x11
        /*069e*/ 	.short	(.L_323 - .L_322)
	.align		4
.L_322:
        /*06a0*/ 	.word	index@(_Z35group_norm_nhwc_bwd_one_pass_kernelI11Bf16IOFp32WLi128ELi84ELi672EEv26Group_norm_nhwc_bwd_params)
        /*06a4*/ 	.word	0x00000000


	//----- nvinfo : EIATTR_REGCOUNT
	.align		4
.L_323:
        /*06a8*/ 	.byte	0x04, 0x2f
        /*06aa*/ 	.short	(.L_325 - .L_324)
	.align		4
.L_324:
        /*06ac*/ 	.word	index@(_Z35group_norm_nhwc_bwd_one_pass_kernelI11Bf16IOFp32WLi64ELi84ELi672EEv26Group_norm_nhwc_bwd_params)
        /*06b0*/ 	.word	0x00000050


	//----- nvinfo : EIATTR_FRAME_SIZE
	.align		4
.L_325:
        /*06b4*/ 	.byte	0x04, 0x11
        /*06b6*/ 	.short	(.L_327 - .L_326)
	.align		4
.L_326:
        /*06b8*/ 	.word	index@(_Z35group_norm_nhwc_bwd_one_pass_kernelI11Bf16IOFp32WLi64ELi84ELi672EEv26Group_norm_nhwc_bwd_params)
        /*06bc*/ 	.word	0x00000000


	//----- nvinfo : EIATTR_REGCOUNT
	.align		4
.L_327:
        /*06c0*/ 	.byte	0x04, 0x2f
        /*06c2*/ 	.short	(.L_329 - .L_328)
	.align		4
.L_328:
        /*06c4*/ 	.word	index@(_ZN3cub18CUB_300001_SM_10006detail11EmptyKernelIvEEvv)
        /*06c8*/ 	.word	0x00000004


	//----- nvinfo : EIATTR_FRAME_SIZE
	.align		4
.L_329:
        /*06cc*/ 	.byte	0x04, 0x11
        /*06ce*/ 	.short	(.L_331 - .L_330)
	.align		4
.L_330:
        /*06d0*/ 	.word	index@(_ZN3cub18CUB_300001_SM_10006detail11EmptyKernelIvEEvv)
        /*06d4*/ 	.word	0x00000000


	//----- nvinfo : EIATTR_MIN_STACK_SIZE
	.align		4
.L_331:
        /*06d8*/ 	.byte	0x04, 0x12
        /*06da*/ 	.short	(.L_333 - .L_332)
	.align		4
.L_332:
        /*06dc*/ 	.word	index@(_ZN3cub18CUB_300001_SM_10006detail11EmptyKernelIvEEvv)
        /*06e0*/ 	.word	0x00000000


	//----- nvinfo : EIATTR_MIN_STACK_SIZE
	.align		4
.L_333:
        /*06e4*/ 	.byte	0x04, 0x12
        /*06e6*/ 	.short	(.L_335 - .L_334)
	.align		4
.L_334:
        /*06e8*/ 	.word	index@(_Z35group_norm_nhwc_bwd_one_pass_kernelI11Bf16IOFp32WLi64ELi84ELi672EEv26Group_norm_nhwc_bwd_params)
        /*06ec*/ 	.word	0x00000000


	//----- nvinfo : EIATTR_MIN_STACK_SIZE
	.align		4
.L_335:
        /*06f0*/ 	.byte	0x04, 0x12
        /*06f2*/ 	.short	(.L_337 - .L_336)
	.align		4
.L_336:
        /*06f4*/ 	.word	index@(_Z35group_norm_nhwc_bwd_one_pass_kernelI11Bf16IOFp32WLi128ELi84ELi672EEv26Group_norm_nhwc_bwd_params)
        /*06f8*/ 	.word	0x00000000


	//----- nvinfo : EIATTR_MIN_STACK_SIZE
	.align		4
.L_337:
        /*06fc*/ 	.byte	0x04, 0x12
        /*06fe*/ 	.short	(.L_339 - .L_338)
	.align		4
.L_338:
        /*0700*/ 	.word	index@(_Z35group_norm_nhwc_bwd_one_pass_kernelI11Bf16IOFp32WLi256ELi84ELi672EEv26Group_norm_nhwc_bwd_params)
        /*0704*/ 	.word	0x00000000


	//----- nvinfo : EIATTR_MIN_STACK_SIZE
	.align		4
.L_339:
        /*0708*/ 	.byte	0x04, 0x12
        /*070a*/ 	.short	(.L_341 - .L_340)
	.align		4
.L_340:
        /*070c*/ 	.word	index@(_Z35group_norm_nhwc_bwd_one_pass_kernelI11Bf16IOFp32WLi512ELi84ELi672EEv26Group_norm_nhwc_bwd_params)
        /*0710*/ 	.word	0x00000530


	//----- nvinfo : EIATTR_MIN_STACK_SIZE
	.align		4
.L_341:
        /*0714*/ 	.byte	0x04, 0x12
        /*0716*/ 	.short	(.L_343 - .L_342)
	.align		4
.L_342:
        /*0718*/ 	.word	index@(_Z35group_norm_nhwc_bwd_one_pass_kernelI11Bf16IOBf16WLi64ELi84ELi672EEv26Group_norm_nhwc_bwd_params)
        /*071c*/ 	.word	0x00000000


	//----- nvinfo : EIATTR_MIN_STACK_SIZE
	.align		4
.L_343:
        /*0720*/ 	.byte	0x04, 0x12
        /*0722*/ 	.short	(.L_345 - .L_344)
	.align		4
.L_344:
        /*0724*/ 	.word	index@(_Z35group_norm_nhwc_bwd_one_pass_kernelI11Bf16IOBf16WLi128ELi84ELi672EEv26Group_norm_nhwc_bwd_params)
        /*0728*/ 	.word	0x00000000


	//----- nvinfo : EIATTR_MIN_STACK_SIZE
	.align		4
.L_345:
        /*072c*/ 	.byte	0x04, 0x12
        /*072e*/ 	.short	(.L_347 - .L_346)
	.align		4
.L_346:
        /*0730*/ 	.word	index@(_Z35group_norm_nhwc_bwd_one_pass_kernelI11Bf16IOBf16WLi256ELi84ELi672EEv26Group_norm_nhwc_bwd_params)
        /*0734*/ 	.word	0x00000000


	//----- nvinfo : EIATTR_MIN_STACK_SIZE
	.align		4
.L_347:
        /*0738*/ 	.byte	0x04, 0x12
        /*073a*/ 	.short	(.L_349 - .L_348)
	.align		4
.L_348:
        /*073c*/ 	.word	index@(_Z35group_norm_nhwc_bwd_one_pass_kernelI11Bf16IOBf16WLi512ELi84ELi672EEv26Group_norm_nhwc_bwd_params)
        /*0740*/ 	.word	0x000004f0


	//----- nvinfo : EIATTR_MIN_STACK_SIZE
	.align		4
.L_349:
        /*0744*/ 	.byte	0x04, 0x12
        /*0746*/ 	.short	(.L_351 - .L_350)
	.align		4
.L_350:
        /*0748*/ 	.word	index@(_Z35group_norm_nhwc_bwd_one_pass_kernelI11Bf16IOFp16WLi64ELi84ELi672EEv26Group_norm_nhwc_bwd_params)
        /*074c*/ 	.word	0x00000000


	//----- nvinfo : EIATTR_MIN_STACK_SIZE
	.align		4
.L_351:
        /*0750*/ 	.byte	0x04, 0x12
        /*0752*/ 	.short	(.L_353 - .L_352)
	.align		4
.L_352:
        /*0754*/ 	.word	index@(_Z35group_norm_nhwc_bwd_one_pass_kernelI11Bf16IOFp16WLi128ELi84ELi672EEv26Group_norm_nhwc_bwd_params)
        /*0758*/ 	.word	0x00000000


	//----- nvinfo : EIATTR_MIN_STACK_SIZE
	.align		4
.L_353:
        /*075c*/ 	.byte	0x04, 0x12
        /*075e*/ 	.short	(.L_355 - .L_354)
	.align		4
.L_354:
        /*0760*/ 	.word	index@(_Z35group_norm_nhwc_bwd_one_pass_kernelI11Bf16IOFp16WLi256ELi84ELi672EEv26Group_norm_nhwc_bwd_params)
        /*0764*/ 	.word	0x00000000


	//----- nvinfo : EIATTR_MIN_STACK_SIZE
	.align		4
.L_355:
        /*0768*/ 	.byte	0x04, 0x12
        /*076a*/ 	.short	(.L_357 - .L_356)
	.align		4
.L_356:
        /*076c*/ 	.word	index@(_Z35group_norm_nhwc_bwd_one_pass_kernelI11Bf16IOFp16WLi512ELi84ELi672EEv26Group_norm_nhwc_bwd_params)
        /*0770*/ 	.word	0x000004f0


	//----- nvinfo : EIATTR_MIN_STACK_SIZE
	.align		4
.L_357:
        /*0774*/ 	.byte	0x04, 0x12
        /*0776*/ 	.short	(.L_359 - .L_358)
	.align		4
.L_358:
        /*0778*/ 	.word	index@(_Z35group_norm_nhwc_bwd_one_pass_kernelI11Fp16IOFp32WLi64ELi84ELi672EEv26Group_norm_nhwc_bwd_params)
        /*077c*/ 	.word	0x00000000


	//----- nvinfo : EIATTR_MIN_STACK_SIZE
	.align		4
.L_359:
        /*0780*/ 	.byte	0x04, 0x12
        /*0782*/ 	.short	(.L_361 - .L_360)
	.align		4
.L_360:
        /*0784*/ 	.word	index@(_Z35group_norm_nhwc_bwd_one_pass_kernelI11Fp16IOFp32WLi128ELi84ELi672EEv26Group_norm_nhwc_bwd_params)
        /*0788*/ 	.word	0x00000000


	//----- nvinfo : EIATTR_MIN_STACK_SIZE
	.align		4
.L_361:
        /*078c*/ 	.byte	0x04, 0x12
        /*078e*/ 	.short	(.L_363 - .L_362)
	.align		4
.L_362:
        /*0790*/ 	.word	index@(_Z35group_norm_nhwc_bwd_one_pass_kernelI11Fp16IOFp32WLi256ELi84ELi672EEv26Group_norm_nhwc_bwd_params)
        /*0794*/ 	.word	0x00000000


	//----- nvinfo : EIATTR_MIN_STACK_SIZE
	.align		4
.L_363:
        /*0798*/ 	.byte	0x04, 0x12
        /*079a*/ 	.short	(.L_365 - .L_364)
	.align		4
.L_364:
        /*079c*/ 	.word	index@(_Z35group_norm_nhwc_bwd_one_pass_kernelI11Fp16IOFp32WLi512ELi84ELi672EEv26Group_norm_nhwc_bwd_params)
        /*07a0*/ 	.word	0x00000230


	//----- nvinfo : EIATTR_MIN_STACK_SIZE
	.align		4
.L_365:
        /*07a4*/ 	.byte	0x04, 0x12
        /*07a6*/ 	.short	(.L_367 - .L_366)
	.align		4
.L_366:
        /*07a8*/ 	.word	index@(_Z35group_norm_nhwc_bwd_one_pass_kernelI11Fp16IOBf16WLi64ELi84ELi672EEv26Group_norm_nhwc_bwd_params)
        /*07ac*/ 	.word	0x00000000


	//----- nvinfo : EIATTR_MIN_STACK_SIZE
	.align		4
.L_367:
        /*07b0*/ 	.byte	0x04, 0x12
        /*07b2*/ 	.short	(.L_369 - .L_368)
	.align		4
.L_368:
        /*07b4*/ 	.word	index@(_Z35group_norm_nhwc_bwd_one_pass_kernelI11Fp16IOBf16WLi128ELi84ELi672EEv26Group_norm_nhwc_bwd_params)
        /*07b8*/ 	.word	0x00000000


	//----- nvinfo : EIATTR_MIN_STACK_SIZE
	.align		4
.L_369:
        /*07bc*/ 	.byte	0x04, 0x12
        /*07be*/ 	.short	(.L_371 - .L_370)
	.align		4
.L_370:
        /*07c0*/ 	.word	index@(_Z35group_norm_nhwc_bwd_one_pass_kernelI11Fp16IOBf16WLi256ELi84ELi672EEv26Group_norm_nhwc_bwd_params)
        /*07c4*/ 	.word	0x00000000


	//----- nvinfo : EIATTR_MIN_STACK_SIZE
	.align		4
.L_371:
        /*07c8*/ 	.byte	0x04, 0x12
        /*07ca*/ 	.short	(.L_373 - .L_372)
	.align		4
.L_372:
        /*07cc*/ 	.word	index@(_Z35group_norm_nhwc_bwd_one_pass_kernelI11Fp16IOBf16WLi512ELi84ELi672EEv26Group_norm_nhwc_bwd_params)
        /*07d0*/ 	.word	0x00000220


	//----- nvinfo : EIATTR_MIN_STACK_SIZE
	.align		4
.L_373:
        /*07d4*/ 	.byte	0x04, 0x12
        /*07d6*/ 	.short	(.L_375 - .L_374)
	.align		4
.L_374:
        /*07d8*/ 	.word	index@(_Z35group_norm_nhwc_bwd_one_pass_kernelI11Fp16IOFp16WLi64ELi84ELi672EEv26Group_norm_nhwc_bwd_params)
        /*07dc*/ 	.word	0x00000000


	//----- nvinfo : EIATTR_MIN_STACK_SIZE
	.align		4
.L_375:
        /*07e0*/ 	.byte	0x04, 0x12
        /*07e2*/ 	.short	(.L_377 - .L_376)
	.align		4
.L_376:
        /*07e4*/ 	.word	index@(_Z35group_norm_nhwc_bwd_one_pass_kernelI11Fp16IOFp16WLi128ELi84ELi672EEv26Group_norm_nhwc_bwd_params)
        /*07e8*/ 	.word	0x00000000


	//----- nvinfo : EIATTR_MIN_STACK_SIZE
	.align		4
.L_377:
        /*07ec*/ 	.byte	0x04, 0x12
        /*07ee*/ 	.short	(.L_379 - .L_378)
	.align		4
.L_378:
        /*07f0*/ 	.word	index@(_Z35group_norm_nhwc_bwd_one_pass_kernelI11Fp16IOFp16WLi256ELi84ELi672EEv26Group_norm_nhwc_bwd_params)
        /*07f4*/ 	.word	0x00000000


	//----- nvinfo : EIATTR_MIN_STACK_SIZE
	.align		4
.L_379:
        /*07f8*/ 	.byte	0x04, 0x12
        /*07fa*/ 	.short	(.L_381 - .L_380)
	.align		4
.L_380:
        /*07fc*/ 	.word	index@(_Z35group_norm_nhwc_bwd_one_pass_kernelI11Fp16IOFp16WLi512ELi84ELi672EEv26Group_norm_nhwc_bwd_params)
        /*0800*/ 	.word	0x00000220


	//----- nvinfo : EIATTR_MIN_STACK_SIZE
	.align		4
.L_381:
        /*0804*/ 	.byte	0x04, 0x12
        /*0806*/ 	.short	(.L_383 - .L_382)
	.align		4
.L_382:
        /*0808*/ 	.word	index@(_Z35group_norm_nhwc_bwd_one_pass_kernelI11Fp32IOFp32WLi64ELi84ELi672EEv26Group_norm_nhwc_bwd_params)
        /*080c*/ 	.word	0x00000000


	//----- nvinfo : EIATTR_MIN_STACK_SIZE
	.align		4
.L_383:
        /*0810*/ 	.byte	0x04, 0x12
        /*0812*/ 	.short	(.L_385 - .L_384)
	.align		4
.L_384:
        /*0814*/ 	.word	index@(_Z35group_norm_nhwc_bwd_one_pass_kernelI11Fp32IOFp32WLi128ELi84ELi672EEv26Group_norm_nhwc_bwd_params)
        /*0818*/ 	.word	0x00000000


	//----- nvinfo : EIATTR_MIN_STACK_SIZE
	.align		4
.L_385:
        /*081c*/ 	.byte	0x04, 0x12
        /*081e*/ 	.short	(.L_387 - .L_386)
	.align		4
.L_386:
        /*0820*/ 	.word	index@(_Z35group_norm_nhwc_bwd_one_pass_kernelI11Fp32IOFp32WLi256ELi84ELi672EEv26Group_norm_nhwc_bwd_params)
        /*0824*/ 	.word	0x00000030


	//----- nvinfo : EIATTR_MIN_STACK_SIZE
	.align		4
.L_387:
        /*0828*/ 	.byte	0x04, 0x12
        /*082a*/ 	.short	(.L_389 - .L_388)
	.align		4
.L_388:
        /*082c*/ 	.word	index@(_Z35group_norm_nhwc_bwd_one_pass_kernelI11Fp32IOFp32WLi512ELi84ELi672EEv26Group_norm_nhwc_bwd_params)
        /*0830*/ 	.word	0x000005a0


	//----- nvinfo : EIATTR_MIN_STACK_SIZE
	.align		4
.L_389:
        /*0834*/ 	.byte	0x04, 0x12
        /*0836*/ 	.short	(.L_391 - .L_390)
	.align		4
.L_390:
        /*0838*/ 	.word	index@(_Z35group_norm_nhwc_bwd_one_pass_kernelI11Fp32IOBf16WLi64ELi84ELi672EEv26Group_norm_nhwc_bwd_params)
        /*083c*/ 	.word	0x00000000


	//----- nvinfo : EIATTR_MIN_STACK_SIZE
	.align		4
.L_391:
        /*0840*/ 	.byte	0x04, 0x12
        /*0842*/ 	.short	(.L_393 - .L_392)
	.align		4
.L_392:
        /*0844*/ 	.word	index@(_Z35group_norm_nhwc_bwd_one_pass_kernelI11Fp32IOBf16WLi128ELi84ELi672EEv26Group_norm_nhwc_bwd_params)
        /*0848*/ 	.word	0x00000000


	//----- nvinfo : EIATTR_MIN_STACK_SIZE
	.align		4
.L_393:
        /*084c*/ 	.byte	0x04, 0x12
        /*084e*/ 	.short	(.L_395 - .L_394)
	.align		4
.L_394:
        /*0850*/ 	.word	index@(_Z35group_norm_nhwc_bwd_one_pass_kernelI11Fp32IOBf16WLi256ELi84ELi672EEv26Group_norm_nhwc_bwd_params)
        /*0854*/ 	.word	0x00000038


	//----- nvinfo : EIATTR_MIN_STACK_SIZE
	.align		4
.L_395:
        /*0858*/ 	.byte	0x04, 0x12
        /*085a*/ 	.short	(.L_397 - .L_396)
	.align		4
.L_396:
        /*085c*/ 	.word	index@(_Z35group_norm_nhwc_bwd_one_pass_kernelI11Fp32IOBf16WLi512ELi84ELi672EEv26Group_norm_nhwc_bwd_params)
        /*0860*/ 	.word	0x000005a0


	//----- nvinfo : EIATTR_MIN_STACK_SIZE
	.align		4
.L_397:
        /*0864*/ 	.byte	0x04, 0x12
        /*0866*/ 	.short	(.L_399 - .L_398)
	.align		4
.L_398:
        /*0868*/ 	.word	index@(_Z35group_norm_nhwc_bwd_one_pass_kernelI11Fp32IOFp16WLi64ELi84ELi672EEv26Group_norm_nhwc_bwd_params)
        /*086c*/ 	.word	0x00000000


	//----- nvinfo : EIATTR_MIN_STACK_SIZE
	.align		4
.L_399:
        /*0870*/ 	.byte	0x04, 0x12
        /*0872*/ 	.short	(.L_401 - .L_400)
	.align		4
.L_400:
        /*0874*/ 	.word	index@(_Z35group_norm_nhwc_bwd_one_pass_kernelI11Fp32IOFp16WLi128ELi84ELi672EEv26Group_norm_nhwc_bwd_params)
        /*0878*/ 	.word	0x00000000


	//----- nvinfo : EIATTR_MIN_STACK_SIZE
	.align		4
.L_401:
        /*087c*/ 	.byte	0x04, 0x12
        /*087e*/ 	.short	(.L_403 - .L_402)
	.align		4
.L_402:
        /*0880*/ 	.word	index@(_Z35group_norm_nhwc_bwd_one_pass_kernelI11Fp32IOFp16WLi256ELi84ELi672EEv26Group_norm_nhwc_bwd_params)
        /*0884*/ 	.word	0x00000038


	//----- nvinfo : EIATTR_MIN_STACK_SIZE
	.align		4
.L_403:
        /*0888*/ 	.byte	0x04, 0x12
        /*088a*/ 	.short	(.L_405 - .L_404)
	.align		4
.L_404:
        /*088c*/ 	.word	index@(_Z35group_norm_nhwc_bwd_one_pass_kernelI11Fp32IOFp16WLi512ELi84ELi672EEv26Group_norm_nhwc_bwd_params)
        /*0890*/ 	.word	0x000005b0


	//----- nvinfo : EIATTR_MIN_STACK_SIZE
	.align		4
.L_405:
        /*0894*/ 	.byte	0x04, 0x12
        /*0896*/ 	.short	(.L_407 - .L_406)
	.align		4
.L_406:
        /*0898*/ 	.word	index@(_Z35group_norm_nhwc_fwd_one_pass_kernelI11Bf16IOFp32WLi64ELi84ELi672EEv26Group_norm_nhwc_fwd_params)
        /*089c*/ 	.word	0x00000000


	//----- nvinfo : EIATTR_MIN_STACK_SIZE
	.align		4
.L_407:
        /*08a0*/ 	.byte	0x04, 0x12
        /*08a2*/ 	.short	(.L_409 - .L_408)
	.align		4
.L_408:
        /*08a4*/ 	.word	index@(_Z35group_norm_nhwc_fwd_one_pass_kernelI11Bf16IOFp32WLi128ELi84ELi672EEv26Group_norm_nhwc_fwd_params)
        /*08a8*/ 	.word	0x00000000


	//----- nvinfo : EIATTR_MIN_STACK_SIZE
	.align		4
.L_409:
        /*08ac*/ 	.byte	0x04, 0x12
        /*08ae*/ 	.short	(.L_411 - .L_410)
	.align		4
.L_410:
        /*08b0*/ 	.word	index@(_Z35group_norm_nhwc_fwd_one_pass_kernelI11Bf16IOFp32WLi256ELi84ELi672EEv26Group_norm_nhwc_fwd_params)
        /*08b4*/ 	.word	0x00000000


	//----- nvinfo : EIATTR_MIN_STACK_SIZE
	.align		4
.L_411:
        /*08b8*/ 	.byte	0x04, 0x12
        /*08ba*/ 	.short	(.L_413 - .L_412)
	.align		4
.L_412:
        /*08bc*/ 	.word	index@(_Z35group_norm_nhwc_fwd_one_pass_kernelI11Bf16IOFp32WLi512ELi84ELi672EEv26Group_norm_nhwc_fwd_params)
        /*08c0*/ 	.word	0x00000008


	//----- nvinfo : EIATTR_MIN_STACK_SIZE
	.align		4
.L_413:
        /*08c4*/ 	.byte	0x04, 0x12
        /*08c6*/ 	.short	(.L_415 - .L_414)
	.align		4
.L_414:
        /*08c8*/ 	.word	index@(_Z35group_norm_nhwc_fwd_one_pass_kernelI11Bf16IOBf16WLi64ELi84ELi672EEv26Group_norm_nhwc_fwd_params)
        /*08cc*/ 	.word	0x00000000


	//----- nvinfo : EIATTR_MIN_STACK_SIZE
	.align		4
.L_415:
        /*08d0*/ 	.byte	0x04, 0x12
        /*08d2*/ 	.short	(.L_417 - .L_416)
	.align		4
.L_416:
        /*08d4*/ 	.word	index@(_Z35group_norm_nhwc_fwd_one_pass_kernelI11Bf16IOBf16WLi128ELi84ELi672EEv26Group_norm_nhwc_fwd_params)
        /*08d8*/ 	.word	0x00000000


	//----- nvinfo : EIATTR_MIN_STACK_SIZE
	.align		4
.L_417:
        /*08dc*/ 	.byte	0x04, 0x12
        /*08de*/ 	.short	(.L_419 - .L_418)
	.align		4
.L_418:
        /*08e0*/ 	.word	index@(_Z35group_norm_nhwc_fwd_one_pass_kernelI11Bf16IOBf16WLi256ELi84ELi672EEv26Group_norm_nhwc_fwd_params)
        /*08e4*/ 	.word	0x00000000


	//----- nvinfo : EIATTR_MIN_STACK_SIZE
	.align		4
.L_419:
        /*08e8*/ 	.byte	0x04, 0x12
        /*08ea*/ 	.short	(.L_421 - .L_420)
	.align		4
.L_420:
        /*08ec*/ 	.word	index@(_Z35group_norm_nhwc_fwd_one_pass_kernelI11Bf16IOBf16WLi512ELi84ELi672EEv26Group_norm_nhwc_fwd_params)
        /*08f0*/ 	.word	0x00000010


	//----- nvinfo : EIATTR_MIN_STACK_SIZE
	.align		4
.L_421:
        /*08f4*/ 	.byte	0x04, 0x12
        /*08f6*/ 	.short	(.L_423 - .L_422)
	.align		4
.L_422:
        /*08f8*/ 	.word	index@(_Z35group_norm_nhwc_fwd_one_pass_kernelI11Bf16IOFp16WLi64ELi84ELi672EEv26Group_norm_nhwc_fwd_params)
        /*08fc*/ 	.word	0x00000000


	//----- nvinfo : EIATTR_MIN_STACK_SIZE
	.align		4
.L_423:
        /*0900*/ 	.byte	0x04, 0x12
        /*0902*/ 	.short	(.L_425 - .L_424)
	.align		4
.L_424:
        /*0904*/ 	.word	index@(_Z35group_norm_nhwc_fwd_one_pass_kernelI11Bf16IOFp16WLi128ELi84ELi672EEv26Group_norm_nhwc_fwd_params)
        /*0908*/ 	.word	0x00000000


	//----- nvinfo : EIATTR_MIN_STACK_SIZE
	.align		4
.L_425:
        /*090c*/ 	.byte	0x04, 0x12
        /*090e*/ 	.short	(.L_427 - .L_426)
	.align		4
.L_426:
        /*0910*/ 	.word	index@(_Z35group_norm_nhwc_fwd_one_pass_kernelI11Bf16IOFp16WLi256ELi84ELi672EEv26Group_norm_nhwc_fwd_params)
        /*0914*/ 	.word	0x00000000


	//----- nvinfo : EIATTR_MIN_STACK_SIZE
	.align		4
.L_427:
        /*0918*/ 	.byte	0x04, 0x12
        /*091a*/ 	.short	(.L_429 - .L_428)
	.align		4
.L_428:
        /*091c*/ 	.word	index@(_Z35group_norm_nhwc_fwd_one_pass_kernelI11Bf16IOFp16WLi512ELi84ELi672EEv26Group_norm_nhwc_fwd_params)
        /*0920*/ 	.word	0x00000010


	//----- nvinfo : EIATTR_MIN_STACK_SIZE
	.align		4
.L_429:
        /*0924*/ 	.byte	0x04, 0x12
        /*0926*/ 	.short	(.L_431 - .L_430)
	.align		4
.L_430:
        /*0928*/ 	.word	index@(_Z35group_norm_nhwc_fwd_one_pass_kernelI11Fp16IOFp32WLi64ELi84ELi672EEv26Group_norm_nhwc_fwd_params)
        /*092c*/ 	.word	0x00000000


	//----- nvinfo : EIATTR_MIN_STACK_SIZE
	.align		4
.L_431:
        /*0930*/ 	.byte	0x04, 0x12
        /*0932*/ 	.short	(.L_433 - .L_432)
	.align		4
.L_432:
        /*0934*/ 	.word	index@(_Z35group_norm_nhwc_fwd_one_pass_kernelI11Fp16IOFp32WLi128ELi84ELi672EEv26Group_norm_nhwc_fwd_params)
        /*0938*/ 	.word	0x00000000


	//----- nvinfo : EIATTR_MIN_STACK_SIZE
	.align		4
.L_433:
        /*093c*/ 	.byte	0x04, 0x12
        /*093e*/ 	.short	(.L_435 - .L_434)
	.align		4
.L_434:
        /*0940*/ 	.word	index@(_Z35group_norm_nhwc_fwd_one_pass_kernelI11Fp16IOFp32WLi256ELi84ELi672EEv26Group_norm_nhwc_fwd_params)
        /*0944*/ 	.word	0x00000000


	//----- nvinfo : EIATTR_MIN_STACK_SIZE
	.align		4
.L_435:
        /*0948*/ 	.byte	0x04, 0x12
        /*094a*/ 	.short	(.L_437 - .L_436)
	.align		4
.L_436:
        /*094c*/ 	.word	index@(_Z35group_norm_nhwc_fwd_one_pass_kernelI11Fp16IOFp32WLi512ELi84ELi672EEv26Group_norm_nhwc_fwd_params)
        /*0950*/ 	.word	0x00000008


	//----- nvinfo : EIATTR_MIN_STACK_SIZE
	.align		4
.L_437:
        /*0954*/ 	.byte	0x04, 0x12
        /*0956*/ 	.short	(.L_439 - .L_438)
	.align		4
.L_438:
        /*0958*/ 	.word	index@(_Z35group_norm_nhwc_fwd_one_pass_kernelI11Fp16IOBf16WLi64ELi84ELi672EEv26Group_norm_nhwc_fwd_params)
        /*095c*/ 	.word	0x00000000


	//----- nvinfo : EIATTR_MIN_STACK_SIZE
	.align		4
.L_439:
        /*0960*/ 	.byte	0x04, 0x12
        /*0962*/ 	.short	(.L_441 - .L_440)
	.align		4
.L_440:
        /*0964*/ 	.word	index@(_Z35group_norm_nhwc_fwd_one_pass_kernelI11Fp16IOBf16WLi128ELi84ELi672EEv26Group_norm_nhwc_fwd_params)
        /*0968*/ 	.word	0x00000000


	//----- nvinfo : EIATTR_MIN_STACK_SIZE
	.align		4
.L_441:
        /*096c*/ 	.byte	0x04, 0x12
        /*096e*/ 	.short	(.L_443 - .L_442)
	.align		4
.L_442:
        /*0970*/ 	.word	index@(_Z35group_norm_nhwc_fwd_one_pass_kernelI11Fp16IOBf16WLi256ELi84ELi672EEv26Group_norm_nhwc_fwd_params)
        /*0974*/ 	.word	0x00000000


	//----- nvinfo : EIATTR_MIN_STACK_SIZE
	.align		4
.L_443:
        /*0978*/ 	.byte	0x04, 0x12
        /*097a*/ 	.short	(.L_445 - .L_444)
	.align		4
.L_444:
        /*097c*/ 	.word	index@(_Z35group_norm_nhwc_fwd_one_pass_kernelI11Fp16IOBf16WLi512ELi84ELi672EEv26Group_norm_nhwc_fwd_params)
        /*0980*/ 	.word	0x00000010


	//----- nvinfo : EIATTR_MIN_STACK_SIZE
	.align		4
.L_445:
        /*0984*/ 	.byte	0x04, 0x12
        /*0986*/ 	.short	(.L_447 - .L_446)
	.align		4
.L_446:
        /*0988*/ 	.word	index@(_Z35group_norm_nhwc_fwd_one_pass_kernelI11Fp16IOFp16WLi64ELi84ELi672EEv26Group_norm_nhwc_fwd_params)
        /*098c*/ 	.word	0x00000000


	//----- nvinfo : EIATTR_MIN_STACK_SIZE
	.align		4
.L_447:
        /*0990*/ 	.byte	0x04, 0x12
        /*0992*/ 	.short	(.L_449 - .L_448)
	.align		4
.L_448:
        /*0994*/ 	.word	index@(_Z35group_norm_nhwc_fwd_one_pass_kernelI11Fp16IOFp16WLi128ELi84ELi672EEv26Group_norm_nhwc_fwd_params)
        /*0998*/ 	.word	0x00000000


	//----- nvinfo : EIATTR_MIN_STACK_SIZE
	.align		4
.L_449:
        /*099c*/ 	.byte	0x04, 0x12
        /*099e*/ 	.short	(.L_451 - .L_450)
	.align		4
.L_450:
        /*09a0*/ 	.word	index@(_Z35group_norm_nhwc_fwd_one_pass_kernelI11Fp16IOFp16WLi256ELi84ELi672EEv26Group_norm_nhwc_fwd_params)
        /*09a4*/ 	.word	0x00000000


	//----- nvinfo : EIATTR_MIN_STACK_SIZE
	.align		4
.L_451:
        /*09a8*/ 	.byte	0x04, 0x12
        /*09aa*/ 	.short	(.L_453 - .L_452)
	.align		4
.L_452:
        /*09ac*/ 	.word	index@(_Z35group_norm_nhwc_fwd_one_pass_kernelI11Fp16IOFp16WLi512ELi84ELi672EEv26Group_norm_nhwc_fwd_params)
        /*09b0*/ 	.word	0x00000010


	//----- nvinfo : EIATTR_MIN_STACK_SIZE
	.align		4
.L_453:
        /*09b4*/ 	.byte	0x04, 0x12
        /*09b6*/ 	.short	(.L_455 - .L_454)
	.align		4
.L_454:
        /*09b8*/ 	.word	index@(_Z35group_norm_nhwc_fwd_one_pass_kernelI11Fp32IOFp32WLi64ELi84ELi672EEv26Group_norm_nhwc_fwd_params)
        /*09bc*/ 	.word	0x00000000


	//----- nvinfo : EIATTR_MIN_STACK_SIZE
	.align		4
.L_455:
        /*09c0*/ 	.byte	0x04, 0x12
        /*09c2*/ 	.short	(.L_457 - .L_456)
	.align		4
.L_456:
        /*09c4*/ 	.word	index@(_Z35group_norm_nhwc_fwd_one_pass_kernelI11Fp32IOFp32WLi128ELi84ELi672EEv26Group_norm_nhwc_fwd_params)
        /*09c8*/ 	.word	0x00000000


	//----- nvinfo : EIATTR_MIN_STACK_SIZE
	.align		4
.L_457:
        /*09cc*/ 	.byte	0x04, 0x12
        /*09ce*/ 	.short	(.L_459 - .L_458)
	.align		4
.L_458:
        /*09d0*/ 	.word	index@(_Z35group_norm_nhwc_fwd_one_pass_kernelI11Fp32IOFp32WLi256ELi84ELi672EEv26Group_norm_nhwc_fwd_params)
        /*09d4*/ 	.word	0x00000000


	//----- nvinfo : EIATTR_MIN_STACK_SIZE
	.align		4
.L_459:
        /*09d8*/ 	.byte	0x04, 0x12
        /*09da*/ 	.short	(.L_461 - .L_460)
	.align		4
.L_460:
        /*09dc*/ 	.word	index@(_Z35group_norm_nhwc_fwd_one_pass_kernelI11Fp32IOFp32WLi512ELi84ELi672EEv26Group_norm_nhwc_fwd_params)
        /*09e0*/ 	.word	0x00000008


	//----- nvinfo : EIATTR_MIN_STACK_SIZE
	.align		4
.L_461:
        /*09e4*/ 	.byte	0x04, 0x12
        /*09e6*/ 	.short	(.L_463 - .L_462)
	.align		4
.L_462:
        /*09e8*/ 	.word	index@(_Z35group_norm_nhwc_fwd_one_pass_kernelI11Fp32IOBf16WLi64ELi84ELi672EEv26Group_norm_nhwc_fwd_params)
        /*09ec*/ 	.word	0x00000000


	//----- nvinfo : EIATTR_MIN_STACK_SIZE
	.align		4
.L_463:
        /*09f0*/ 	.byte	0x04, 0x12
        /*09f2*/ 	.short	(.L_465 - .L_464)
	.align		4
.L_464:
        /*09f4*/ 	.word	index@(_Z35group_norm_nhwc_fwd_one_pass_kernelI11Fp32IOBf16WLi128ELi84ELi672EEv26Group_norm_nhwc_fwd_params)
        /*09f8*/ 	.word	0x00000000


	//----- nvinfo : EIATTR_MIN_STACK_SIZE
	.align		4
.L_465:
        /*09fc*/ 	.byte	0x04, 0x12
        /*09fe*/ 	.short	(.L_467 - .L_466)
	.align		4
.L_466:
        /*0a00*/ 	.word	index@(_Z35group_norm_nhwc_fwd_one_pass_kernelI11Fp32IOBf16WLi256ELi84ELi672EEv26Group_norm_nhwc_fwd_params)
        /*0a04*/ 	.word	0x00000000


	//----- nvinfo : EIATTR_MIN_STACK_SIZE
	.align		4
.L_467:
        /*0a08*/ 	.byte	0x04, 0x12
        /*0a0a*/ 	.short	(.L_469 - .L_468)
	.align		4
.L_468:
        /*0a0c*/ 	.word	index@(_Z35group_norm_nhwc_fwd_one_pass_kernelI11Fp32IOBf16WLi512ELi84ELi672EEv26Group_norm_nhwc_fwd_params)
        /*0a10*/ 	.word	0x00000010


	//----- nvinfo : EIATTR_MIN_STACK_SIZE
	.align		4
.L_469:
        /*0a14*/ 	.byte	0x04, 0x12
        /*0a16*/ 	.short	(.L_471 - .L_470)
	.align		4
.L_470:
        /*0a18*/ 	.word	index@(_Z35group_norm_nhwc_fwd_one_pass_kernelI11Fp32IOFp16WLi64ELi84ELi672EEv26Group_norm_nhwc_fwd_params)
        /*0a1c*/ 	.word	0x00000000


	//----- nvinfo : EIATTR_MIN_STACK_SIZE
	.align		4
.L_471:
        /*0a20*/ 	.byte	0x04, 0x12
        /*0a22*/ 	.short	(.L_473 - .L_472)
	.align		4
.L_472:
        /*0a24*/ 	.word	index@(_Z35group_norm_nhwc_fwd_one_pass_kernelI11Fp32IOFp16WLi128ELi84ELi672EEv26Group_norm_nhwc_fwd_params)
        /*0a28*/ 	.word	0x00000000


	//----- nvinfo : EIATTR_MIN_STACK_SIZE
	.align		4
.L_473:
        /*0a2c*/ 	.byte	0x04, 0x12
        /*0a2e*/ 	.short	(.L_475 - .L_474)
	.align		4
.L_474:
        /*0a30*/ 	.word	index@(_Z35group_norm_nhwc_fwd_one_pass_kernelI11Fp32IOFp16WLi256ELi84ELi672EEv26Group_norm_nhwc_fwd_params)
        /*0a34*/ 	.word	0x00000000


	//----- nvinfo : EIATTR_MIN_STACK_SIZE
	.align		4
.L_475:
        /*0a38*/ 	.byte	0x04, 0x12
        /*0a3a*/ 	.short	(.L_477 - .L_476)
	.align		4
.L_476:
        /*0a3c*/ 	.word	index@(_Z35group_norm_nhwc_fwd_one_pass_kernelI11Fp32IOFp16WLi512ELi84ELi672EEv26Group_norm_nhwc_fwd_params)
        /*0a40*/ 	.word	0x00000010
.L_477:


//--------------------- .nv.compat                --------------------------
	.section	.nv.compat,"",@"SHT_CUDA_COMPAT_INFO"
	.align	4
        /*0000*/ 	.byte	0x02, 0x09, 0x01, 0x00, 0x02, 0x02, 0x01, 0x00, 0x02, 0x05, 0x05, 0x00, 0x03, 0x07, 0x01, 0x01
        /*0010*/ 	.byte	0x02, 0x03, 0x00, 0x00, 0x02, 0x06, 0x01, 0x00, 0x04, 0x0b, 0x08, 0x00, 0x09, 0x00, 0x00, 0x00
        /*0020*/ 	.byte	0x00, 0x00, 0x00, 0x00


//--------------------- .nv.info._ZN3cub18CUB_300001_SM_10006detail11EmptyKernelIvEEvv --------------------------
	.section	.nv.info._ZN3cub18CUB_300001_SM_10006detail11EmptyKernelIvEEvv,"",@"SHT_CUDA_INFO"
	.sectionflags	@""
	.align	4


	//----- nvinfo : EIATTR_CUDA_API_VERSION
	.align		4
        /*0000*/ 	.byte	0x04, 0x37
        /*0002*/ 	.short	(.L_479 - .L_478)
.L_478:
        /*0004*/ 	.word	0x00000082


	//----- nvinfo : EIATTR_SPARSE_MMA_MASK
	.align		4
.L_479:
        /*0008*/ 	.byte	0x03, 0x50
        /*000a*/ 	.short	0x0000


	//----- nvinfo : EIATTR_MAXREG_COUNT
	.align		4
        /*000c*/ 	.byte	0x03, 0x1b
        /*000e*/ 	.short	0x00ff


	//----- nvinfo : EIATTR_MERCURY_ISA_VERSION
	.align		4
        /*0010*/ 	.byte	0x03, 0x5f
        /*0012*/ 	.short	0x0101


	//----- nvinfo : EIATTR_VRC_CTA_INIT_COUNT
	.align		4
        /*0014*/ 	.byte	0x02, 0x4a
	.zero		1
	.zero		1


	//----- nvinfo : EIATTR_EXIT_INSTR_OFFSETS
	.align		4
        /*0018*/ 	.byte	0x04, 0x1c
        /*001a*/ 	.short	(.L_481 - .L_480)


	//   ....[0]....
.L_480:
        /*001c*/ 	.word	0x00000010


	//----- nvinfo : EIATTR_SW_WAR
	.align		4
.L_481:
        /*0020*/ 	.byte	0x04, 0x36
        /*0022*/ 	.short	(.L_483 - .L_482)
.L_482:
        /*0024*/ 	.word	0x00000008
.L_483:


//--------------------- .nv.info._Z35group_norm_nhwc_bwd_one_pass_kernelI11Bf16IOFp32WLi64ELi84ELi672EEv26Group_norm_nhwc_bwd_params --------------------------
	.section	.nv.info._Z35group_norm_nhwc_bwd_one_pass_kernelI11Bf16IOFp32WLi64ELi84ELi672EEv26Group_norm_nhwc_bwd_params,"",@"SHT_CUDA_INFO"
	.sectionflags	@""
	.align	4


	//----- nvinfo : EIATTR_CUDA_API_VERSION
	.align		4
        /*0000*/ 	.byte	0x04, 0x37
        /*0002*/ 	.short	(.L_485 - .L_484)
.L_484:
        /*0004*/ 	.word	0x00000082


	//----- nvinfo : EIATTR_KPARAM_INFO
	.align		4
.L_485:
        /*0008*/ 	.byte	0x04, 0x17
        /*000a*/ 	.short	(.L_487 - .L_486)
.L_486:
        /*000c*/ 	.word	0x00000000
        /*0010*/ 	.short	0x0000
        /*0012*/ 	.short	0x0000
        /*0014*/ 	.byte	0x00, 0xf0, 0xe1, 0x02


	//----- nvinfo : EIATTR_SPARSE_MMA_MASK
	.align		4
.L_487:
        /*0018*/ 	.byte	0x03, 0x50
        /*001a*/ 	.short	0x0000


	//----- nvinfo : EIATTR_MAXREG_COUNT
	.align		4
        /*001c*/ 	.byte	0x03, 0x1b
        /*001e*/ 	.short	0x0050


	//----- nvinfo : EIATTR_NUM_BARRIERS
	.align		4
        /*0020*/ 	.byte	0x02, 0x4c
        /*0022*/ 	.byte	0x01
	.zero		1


	//----- nvinfo : EIATTR_MERCURY_ISA_VERSION
	.align		4
        /*0024*/ 	.byte	0x03, 0x5f
        /*0026*/ 	.short	0x0101


	//----- nvinfo : EIATTR_COOP_GROUP_MASK_REGIDS
	.align		4
        /*0028*/ 	.byte	0x04, 0x29
        /*002a*/ 	.short	(.L_489 - .L_488)


	//   ....[0]....
.L_488:
        /*002c*/ 	.word	0xffffffff


	//   ....[1]....
        /*0030*/ 	.word	0xffffffff


	//   ....[2]....
        /*0034*/ 	.word	0xffffffff


	//   ....[3]....
        /*0038*/ 	.word	0xffffffff


	//   ....[4]....
        /*003c*/ 	.word	0xffffffff


	//   ....[5]....
        /*0040*/ 	.word	0xffffffff


	//   ....[6]....
        /*0044*/ 	.word	0xffffffff


	//   ....[7]....
        /*0048*/ 	.word	0xffffffff


	//   ....[8]....
        /*004c*/ 	.word	0xffffffff


	//   ....[9]....
        /*0050*/ 	.word	0xffffffff


	//----- nvinfo : EIATTR_COOP_GROUP_INSTR_OFFSETS
	.align		4
.L_489:
        /*0054*/ 	.byte	0x04, 0x28
        /*0056*/ 	.short	(.L_491 - .L_490)


	//   ....[0]....
.L_490:
        /*0058*/ 	.word	0x00001a30


	//   ....[1]....
        /*005c*/ 	.word	0x00001a70


	//   ....[2]....
        /*0060*/ 	.word	0x00001ae0


	//   ....[3]....
        /*0064*/ 	.word	0x00001b00


	//   ....[4]....
        /*0068*/ 	.word	0x00001b30


	//   ....[5]....
        /*006c*/ 	.word	0x00001b50


	//   ....[6]....
        /*0070*/ 	.word	0x00001b80


	//   ....[7]....
        /*0074*/ 	.word	0x00001ba0


	//   ....[8]....
        /*0078*/ 	.word	0x00001bf0


	//   ....[9]....
        /*007c*/ 	.word	0x00001c00


	//----- nvinfo : EIATTR_VRC_CTA_INIT_COUNT
	.align		4
.L_491:
        /*0080*/ 	.byte	0x02, 0x4a
	.zero		1
	.zero		1


	//----- nvinfo : EIATTR_EXIT_INSTR_OFFSETS
	.align		4
        /*0084*/ 	.byte	0x04, 0x1c
        /*0086*/ 	.short	(.L_493 - .L_492)


	//   ....[0]....
.L_492:
        /*0088*/ 	.word	0x00003f90


	//   ....[1]....
        /*008c*/ 	.word	0x000040c0


	//   ....[2]....
        /*0090*/ 	.word	0x000046b0


	//   ....[3]....
        /*0094*/ 	.word	0x00004c60


	//----- nvinfo : EIATTR_MAX_THREADS
	.align		4
.L_493:
        /*0098*/ 	.byte	0x04, 0x05
        /*009a*/ 	.short	(.L_495 - .L_494)
.L_494:
        /*009c*/ 	.word	0x000002a0
        /*00a0*/ 	.word	0x00000001
        /*00a4*/ 	.word	0x00000001


	//----- nvinfo : EIATTR_CRS_STACK_SIZE
	.align		4
.L_495:
        /*00a8*/ 	.byte	0x04, 0x1e
        /*00aa*/ 	.short	(.L_497 - .L_496)
.L_496:
        /*00ac*/ 	.word	0x00000000


	//----- nvinfo : EIATTR_CBANK_PARAM_SIZE
	.align		4
.L_497:
        /*00b0*/ 	.byte	0x03, 0x19
        /*00b2*/ 	.short	0x00b8


	//----- nvinfo : EIATTR_PARAM_CBANK
	.align		4
        /*00b4*/ 	.byte	0x04, 0x0a
        /*00b6*/ 	.short	(.L_499 - .L_498)
	.align		4
.L_498:
        /*00b8*/ 	.word	index@(.nv.constant0._Z35group_norm_nhwc_bwd_one_pass_kernelI11Bf16IOFp32WLi64ELi84ELi672EEv26Group_norm_nhwc_bwd_params)
        /*00bc*/ 	.short	0x0380
        /*00be*/ 	.short	0x00b8


	//----- nvinfo : EIATTR_SW_WAR
	.align		4
.L_499:
        /*00c0*/ 	.byte	0x04, 0x36
        /*00c2*/ 	.short	(.L_501 - .L_500)
.L_500:
        /*00c4*/ 	.word	0x00000008
.L_501:


//--------------------- .nv.info._Z35group_norm_nhwc_bwd_one_pass_kernelI11Bf16IOFp32WLi128ELi84ELi672EEv26Group_norm_nhwc_bwd_params --------------------------
	.section	.nv.info._Z35group_norm_nhwc_bwd_one_pass_kernelI11Bf16IOFp32WLi128ELi84ELi672EEv26Group_norm_nhwc_bwd_params,"",@"SHT_CUDA_INFO"
	.sectionflags	@""
	.align	4


	//----- nvinfo : EIATTR_CUDA_API_VERSION
	.align		4
        /*0000*/ 	.byte	0x04, 0x37
        /*0002*/ 	.short	(.L_503 - .L_502)
.L_502:
        /*0004*/ 	.word	0x00000082


	//----- nvinfo : EIATTR_KPARAM_INFO
	.align		4
.L_503:
        /*0008*/ 	.byte	0x04, 0x17
        /*000a*/ 	.short	(.L_505 - .L_504)
.L_504:
        /*000c*/ 	.word	0x00000000
        /*0010*/ 	.short	0x0000
        /*0012*/ 	.short	0x0000
        /*0014*/ 	.byte	0x00, 0xf0, 0xe1, 0x02


	//----- nvinfo : EIATTR_SPARSE_MMA_MASK
	.align		4
.L_505:
        /*0018*/ 	.byte	0x03, 0x50
        /*001a*/ 	.short	0x0000


	//----- nvinfo : EIATTR_MAXREG_COUNT
	.align		4
        /*001c*/ 	.byte	0x03, 0x1b
        /*001e*/ 	.short	0x0050


	//----- nvinfo : EIATTR_NUM_BARRIERS
	.align		4
        /*0020*/ 	.byte	0x02, 0x4c
        /*0022*/ 	.byte	0x01
	.zero		1


	//----- nvinfo : EIATTR_MERCURY_ISA_VERSION
	.align		4
        /*0024*/ 	.byte	0x03, 0x5f
        /*0026*/ 	.short	0x0101


	//----- nvinfo : EIATTR_INT_WARP_WIDE_INSTR_OFFSETS
	.align		4
        /*0028*/ 	.byte	0x04, 0x31
        /*002a*/ 	.short	(.L_507 - .L_506)


	//   ....[0]....
.L_506:
        /*002c*/ 	.word	0x00002f20


	//----- nvinfo : EIATTR_COOP_GROUP_MASK_REGIDS
	.align		4
.L_507:
        /*0030*/ 	.byte	0x04, 0x29
        /*0032*/ 	.short	(.L_509 - .L_508)


	//   ....[0]....
.L_508:
        /*0034*/ 	.word	0xffffffff


	//   ....[1]....
        /*0038*/ 	.word	0xffffffff


	//   ....[2]....
        /*003c*/ 	.word	0xffffffff


	//   ....[3]....
        /*0040*/ 	.word	0xffffffff


	//   ....[4]....
        /*0044*/ 	.word	0xffffffff


	//   ....[5]....
        /*0048*/ 	.word	0xffffffff


	//   ....[6]....
        /*004c*/ 	.word	0xffffffff


	//   ....[7]....
        /*0050*/ 	.word	0xffffffff


	//   ....[8]....
        /*0054*/ 	.word	0xffffffff


	//   ....[9]....
        /*0058*/ 	.word	0xffffffff


	//----- nvinfo : EIATTR_COOP_GROUP_INSTR_OFFSETS
	.align		4
.L_509:
        /*005c*/ 	.byte	0x04, 0x28
        /*005e*/ 	.short	(.L_511 - .L_510)


	//   ....[0]....
.L_510:
        /*0060*/ 	.word	0x00002cb0


	//   ....[1]....
        /*0064*/ 	.word	0x00002cf0


	//   ....[2]....
        /*0068*/ 	.word	0x00002d70


	//   ....[3]....
        /*006c*/ 	.word	0x00002d90


	//   ....[4]....
        /*0070*/ 	.word	0x00002e00


	//   ....[5]....
        /*0074*/ 	.word	0x00002e20


	//   ....[6]....
        /*0078*/ 	.word	0x00002e50


	//   ....[7]....
        /*007c*/ 	.word	0x00002e70


	//   ....[8]....
        /*0080*/ 	.word	0x00002ec0


	//   ....[9]....
        /*0084*/ 	.word	0x00002ed0


	//----- nvinfo : EIATTR_VRC_CTA_INIT_COUNT
	.align		4
.L_511:
        /*0088*/ 	.byte	0x02, 0x4a
	.zero		1
	.zero		1


	//----- nvinfo : EIATTR_EXIT_INSTR_OFFSETS
	.align		4
        /*008c*/ 	.byte	0x04, 0x1c
        /*008e*/ 	.short	(.L_513 - .L_512)


	//   ....[0]....
.L_512:
        /*0090*/ 	.word	0x00006100


	//   ....[1]....
        /*0094*/ 	.word	0x00006230


	//   ....[2]....
        /*0098*/ 	.word	0x00006830


	//   ....[3]....
        /*009c*/ 	.word	0x00006de0


	//----- nvinfo : EIATTR_MAX_THREADS
	.align		4
.L_513:
        /*00a0*/ 	.byte	0x04, 0x05
        /*00a2*/ 	.short	(.L_515 - .L_514)
.L_514:
        /*00a4*/ 	.word	0x000002a0
        /*00a8*/ 	.word	0x00000001
        /*00ac*/ 	.word	0x00000001


	//----- nvinfo : EIATTR_CRS_STACK_SIZE
	.align		4
.L_515:
        /*00b0*/ 	.byte	0x04, 0x1e
        /*00b2*/ 	.short	(.L_517 - .L_516)
.L_516:
        /*00b4*/ 	.word	0x00000000


	//----- nvinfo : EIATTR_CBANK_PARAM_SIZE
	.align		4
.L_517:
        /*00b8*/ 	.byte	0x03, 0x19
        /*00ba*/ 	.short	0x00b8


	//----- nvinfo : EIATTR_PARAM_CBANK
	.align		4
        /*00bc*/ 	.byte	0x04, 0x0a
        /*00be*/ 	.short	(.L_519 - .L_518)
	.align		4
.L_518:
        /*00c0*/ 	.word	index@(.nv.constant0._Z35group_norm_nhwc_bwd_one_pass_kernelI11Bf16IOFp32WLi128ELi84ELi672EEv26Group_norm_nhwc_bwd_params)
        /*00c4*/ 	.short	0x0380
        /*00c6*/ 	.short	0x00b8


	//----- nvinfo : EIATTR_SW_WAR
	.align		4
.L_519:
        /*00c8*/ 	.byte	0x04, 0x36
        /*00ca*/ 	.short	(.L_521 - .L_520)
.L_520:
        /*00cc*/ 	.word	0x00000008
.L_521:


//--------------------- .nv.info._Z35group_norm_nhwc_bwd_one_pass_kernelI11Bf16IOFp32WLi256ELi84ELi672EEv26Group_norm_nhwc_bwd_params --------------------------
	.section	.nv.info._Z35group_norm_nhwc_bwd_one_pass_kernelI11Bf16IOFp32WLi256ELi84ELi672EEv26Group_norm_nhwc_bwd_params,"",@"SHT_CUDA_INFO"
	.sectionflags	@""
	.align	4


	//----- nvinfo : EIATTR_CUDA_API_VERSION
	.align		4
        /*0000*/ 	.byte	0x04, 0x37
        /*0002*/ 	.short	(.L_523 - .L_522)
.L_522:
        /*0004*/ 	.word	0x00000082


	//----- nvinfo : EIATTR_KPARAM_INFO
	.align		4
.L_523:
        /*0008*/ 	.byte	0x04, 0x17
        /*000a*/ 	.short	(.L_525 - .L_524)
.L_524:
        /*000c*/ 	.word	0x00000000
        /*0010*/ 	.short	0x0000
        /*0012*/ 	.short	0x0000
        /*0014*/ 	.byte	0x00, 0xf0, 0xe1, 0x02


	//----- nvinfo : EIATTR_SPARSE_MMA_MASK
	.align		4
.L_525:
        /*0018*/ 	.byte	0x03, 0x50
        /*001a*/ 	.short	0x0000


	//----- nvinfo : EIATTR_MAXREG_COUNT
	.align		4
        /*001c*/ 	.byte	0x03, 0x1b
        /*001e*/ 	.short	0x0050


	//----- nvinfo : EIATTR_NUM_BARRIERS
	.align		4
        /*0020*/ 	.byte	0x02, 0x4c
        /*0022*/ 	.byte	0x01
	.zero		1


	//----- nvinfo : EIATTR_MERCURY_ISA_VERSION
	.align		4
        /*0024*/ 	.byte	0x03, 0x5f
        /*0026*/ 	.short	0x0101


	//----- nvinfo : EIATTR_INT_WARP_WIDE_INSTR_OFFSETS
	.align		4
        /*0028*/ 	.byte	0x04, 0x31
        /*002a*/ 	.short	(.L_527 - .L_526)


	//   ....[0]....
.L_526:
        /*002c*/ 	.word	0x00005810


	//----- nvinfo : EIATTR_COOP_GROUP_MASK_REGIDS
	.align		4
.L_527:
        /*0030*/ 	.byte	0x04, 0x29
        /*0032*/ 	.short	(.L_529 - .L_528)


	//   ....[0]....
.L_528:
        /*0034*/ 	.word	0xffffffff


	//   ....[1]....
        /*0038*/ 	.word	0xffffffff


	//   ....[2]....
        /*003c*/ 	.word	0xffffffff


	//   ....[3]....
        /*0040*/ 	.word	0xffffffff


	//   ....[4]....
        /*0044*/ 	.word	0xffffffff


	//   ....[5]....
        /*0048*/ 	.word	0xffffffff


	//   ....[6]....
        /*004c*/ 	.word	0xffffffff


	//   ....[7]....
        /*0050*/ 	.word	0xffffffff


	//   ....[8]....
        /*0054*/ 	.word	0xffffffff


	//   ....[9]....
        /*0058*/ 	.word	0xffffffff


	//----- nvinfo : EIATTR_COOP_GROUP_INSTR_OFFSETS
	.align		4
.L_529:
        /*005c*/ 	.byte	0x04, 0x28
        /*005e*/ 	.short	(.L_531 - .L_530)


	//   ....[0]....
.L_530:
        /*0060*/ 	.word	0x000055a0


	//   ....[1]....
        /*0064*/ 	.word	0x000055e0


	//   ....[2]....
        /*0068*/ 	.word	0x00005670


	//   ....[3]....
        /*006c*/ 	.word	0x00005690


	//   ....[4]....
        /*0070*/ 	.word	0x000056f0


	//   ....[5]....
        /*0074*/ 	.word	0x00005710


	//   ....[6]....
        /*0078*/ 	.word	0x00005740


	//   ....[7]....
        /*007c*/ 	.word	0x00005760


	//   ....[8]....
        /*0080*/ 	.word	0x000057b0


	//   ....[9]....
        /*0084*/ 	.word	0x000057c0


	//----- nvinfo : EIATTR_VRC_CTA_INIT_COUNT
	.align		4
.L_531:
        /*0088*/ 	.byte	0x02, 0x4a
	.zero		1
	.zero		1


	//----- nvinfo : EIATTR_EXIT_INSTR_OFFSETS
	.align		4
        /*008c*/ 	.byte	0x04, 0x1c
        /*008e*/ 	.short	(.L_533 - .L_532)


	//   ....[0]....
.L_532:
        /*0090*/ 	.word	0x0000b000


	//   ....[1]....
        /*0094*/ 	.word	0x0000b130


	//   ....[2]....
        /*0098*/ 	.word	0x0000b730


	//   ....[3]....
        /*009c*/ 	.word	0x0000bce0


	//----- nvinfo : EIATTR_MAX_THREADS
	.align		4
.L_533:
        /*00a0*/ 	.byte	0x04, 0x05
        /*00a2*/ 	.short	(.L_535 - .L_534)
.L_534:
        /*00a4*/ 	.word	0x000002a0
        /*00a8*/ 	.word	0x00000001
        /*00ac*/ 	.word	0x00000001


	//----- nvinfo : EIATTR_CRS_STACK_SIZE
	.align		4
.L_535:
        /*00b0*/ 	.byte	0x04, 0x1e
        /*00b2*/ 	.short	(.L_537 - .L_536)
.L_536:
        /*00b4*/ 	.word	0x00000000


	//----- nvinfo : EIATTR_CBANK_PARAM_SIZE
	.align		4
.L_537:
        /*00b8*/ 	.byte	0x03, 0x19
        /*00ba*/ 	.short	0x00b8


	//----- nvinfo : EIATTR_PARAM_CBANK
	.align		4
        /*00bc*/ 	.byte	0x04, 0x0a
        /*00be*/ 	.short	(.L_539 - .L_538)
	.align		4
.L_538:
        /*00c0*/ 	.word	index@(.nv.constant0._Z35group_norm_nhwc_bwd_one_pass_kernelI11Bf16IOFp32WLi256ELi84ELi672EEv26Group_norm_nhwc_bwd_params)
        /*00c4*/ 	.short	0x0380
        /*00c6*/ 	.short	0x00b8


	//----- nvinfo : EIATTR_SW_WAR
	.align		4
.L_539:
        /*00c8*/ 	.byte	0x04, 0x36
        /*00ca*/ 	.short	(.L_541 - .L_540)
.L_540:
        /*00cc*/ 	.word	0x00000008
.L_541:


//--------------------- .nv.info._Z35group_norm_nhwc_bwd_one_pass_kernelI11Bf16IOFp32WLi512ELi84ELi672EEv26Group_norm_nhwc_bwd_params --------------------------
	.section	.nv.info._Z35group_norm_nhwc_bwd_one_pass_kernelI11Bf16IOFp32WLi512ELi84ELi672EEv26Group_norm_nhwc_bwd_params,"",@"SHT_CUDA_INFO"
	.sectionflags	@""
	.align	4


	//----- nvinfo : EIATTR_CUDA_API_VERSION
	.align		4
        /*0000*/ 	.byte	0x04, 0x37
        /*0002*/ 	.short	(.L_543 - .L_542)
.L_542:
        /*0004*/ 	.word	0x00000082


	//----- nvinfo : EIATTR_KPARAM_INFO
	.align		4
.L_543:
        /*0008*/ 	.byte	0x04, 0x17
        /*000a*/ 	.short	(.L_545 - .L_544)
.L_544:
        /*000c*/ 	.word	0x00000000
        /*0010*/ 	.short	0x0000
        /*0012*/ 	.short	0x0000
        /*0014*/ 	.byte	0x00, 0xf0, 0xe1, 0x02


	//----- nvinfo : EIATTR_SPARSE_MMA_MASK
	.align		4
.L_545:
        /*0018*/ 	.byte	0x03, 0x50
        /*001a*/ 	.short	0x0000


	//----- nvinfo : EIATTR_MAXREG_COUNT
	.align		4
        /*001c*/ 	.byte	0x03, 0x1b
        /*001e*/ 	.short	0x0050


	//----- nvinfo : EIATTR_NUM_BARRIERS
	.align		4
        /*0020*/ 	.byte	0x02, 0x4c
        /*0022*/ 	.byte	0x01
	.zero		1


	//----- nvinfo : EIATTR_ANNOTATIONS
	.align		4
        /*0024*/ 	.byte	0x04, 0x55
        /*0026*/ 	.short	(.L_547 - .L_546)


	//   ....[0]....
.L_546:
        /*0028*/ 	.word	0x00000001
        /*002c*/ 	.byte	0xa0, 0x01, 0x00, 0x00, 0x01, 0x00, 0x00, 0x00, 0xb0, 0x01, 0x00, 0x00, 0x01, 0x00, 0x00, 0x00
        /* <DEDUP_REMOVED lines=471> */
        /*1dac*/ 	.byte	0x90, 0x03, 0x01, 0x00


	//----- nvinfo : EIATTR_MERCURY_ISA_VERSION
	.align		4
.L_547:
        /*1db0*/ 	.byte	0x03, 0x5f
        /*1db2*/ 	.short	0x0101


	//----- nvinfo : EIATTR_INT_WARP_WIDE_INSTR_OFFSETS
	.align		4
        /*1db4*/ 	.byte	0x04, 0x31
        /*1db6*/ 	.short	(.L_549 - .L_548)


	//   ....[0]....
.L_548:
        /*1db8*/ 	.word	0x0000f550


	//   ....[1]....
        /*1dbc*/ 	.word	0x00011070


	//   ....[2]....
        /*1dc0*/ 	.word	0x000110b0


	//   ....[3]....
        /*1dc4*/ 	.word	0x000110f0


	//   ....[4]....
        /*1dc8*/ 	.word	0x00011130


	//   ....[5]....
        /*1dcc*/ 	.word	0x00011350


	//----- nvinfo : EIATTR_COOP_GROUP_MASK_REGIDS
	.align		4
.L_549:
        /*1dd0*/ 	.byte	0x04, 0x29
        /*1dd2*/ 	.short	(.L_551 - .L_550)


	//   ....[0]....
.L_550:
        /*1dd4*/ 	.word	0xffffffff


	//   ....[1]....
        /*1dd8*/ 	.word	0xffffffff


	//   ....[2]....
        /*1ddc*/ 	.word	0xffffffff


	//   ....[3]....
        /*1de0*/ 	.word	0xffffffff


	//   ....[4]....
        /*1de4*/ 	.word	0xffffffff


	//   ....[5]....
        /*1de8*/ 	.word	0xffffffff


	//   ....[6]....
        /*1dec*/ 	.word	0xffffffff


	//   ....[7]....
        /*1df0*/ 	.word	0xffffffff


	//   ....[8]....
        /*1df4*/ 	.word	0xffffffff


	//   ....[9]....
        /*1df8*/ 	.word	0xffffffff


	//----- nvinfo : EIATTR_COOP_GROUP_INSTR_OFFSETS
	.align		4
.L_551:
        /*1dfc*/ 	.byte	0x04, 0x28
        /*1dfe*/ 	.short	(.L_553 - .L_552)


	//   ....[0]....
.L_552:
        /*1e00*/ 	.word	0x0000f2f0


	//   ....[1]....
        /*1e04*/ 	.word	0x0000f320


	//   ....[2]....
        /*1e08*/ 	.word	0x0000f3f0


	//   ....[3]....
        /*1e0c*/ 	.word	0x0000f400


	//   ....[4]....
        /*1e10*/ 	.word	0x0000f430


	//   ....[5]....
        /*1e14*/ 	.word	0x0000f450


	//   ....[6]....
        /*1e18*/ 	.word	0x0000f480


	//   ....[7]....
        /*1e1c*/ 	.word	0x0000f4a0


	//   ....[8]....
        /*1e20*/ 	.word	0x0000f4f0


	//   ....[9]....
        /*1e24*/ 	.word	0x0000f500


	//----- nvinfo : EIATTR_VRC_CTA_INIT_COUNT
	.align		4
.L_553:
        /*1e28*/ 	.byte	0x02, 0x4a
	.zero		1
	.zero		1


	//----- nvinfo : EIATTR_EXIT_INSTR_OFFSETS
	.align		4
        /*1e2c*/ 	.byte	0x04, 0x1c
        /*1e2e*/ 	.short	(.L_555 - .L_554)


	//   ....[0]....
.L_554:
        /*1e30*/ 	.word	0x00011ed0


	//   ....[1]....
        /*1e34*/ 	.word	0x00012000


	//   ....[2]....
        /*1e38*/ 	.word	0x000125e0


	//   ....[3]....
        /*1e3c*/ 	.word	0x00012b90


	//----- nvinfo : EIATTR_MAX_THREADS
	.align		4
.L_555:
        /*1e40*/ 	.byte	0x04, 0x05
        /*1e42*/ 	.short	(.L_557 - .L_556)
.L_556:
        /*1e44*/ 	.word	0x000002a0
        /*1e48*/ 	.word	0x00000001
        /*1e4c*/ 	.word	0x00000001


	//----- nvinfo : EIATTR_CRS_STACK_SIZE
	.align		4
.L_557:
        /*1e50*/ 	.byte	0x04, 0x1e
        /*1e52*/ 	.short	(.L_559 - .L_558)
.L_558:
        /*1e54*/ 	.word	0x00000000


	//----- nvinfo : EIATTR_CBANK_PARAM_SIZE
	.align		4
.L_559:
        /*1e58*/ 	.byte	0x03, 0x19
        /*1e5a*/ 	.short	0x00b8


	//----- nvinfo : EIATTR_PARAM_CBANK
	.align		4
        /*1e5c*/ 	.byte	0x04, 0x0a
        /*1e5e*/ 	.short	(.L_561 - .L_560)
	.align		4
.L_560:
        /*1e60*/ 	.word	index@(.nv.constant0._Z35group_norm_nhwc_bwd_one_pass_kernelI11Bf16IOFp32WLi512ELi84ELi672EEv26Group_norm_nhwc_bwd_params)
        /*1e64*/ 	.short	0x0380
        /*1e66*/ 	.short	0x00b8


	//----- nvinfo : EIATTR_SW_WAR
	.align		4
.L_561:
        /*1e68*/ 	.byte	0x04, 0x36
        /*1e6a*/ 	.short	(.L_563 - .L_562)
.L_562:
        /*1e6c*/ 	.word	0x00000008
.L_563:


//--------------------- .nv.info._Z35group_norm_nhwc_bwd_one_pass_kernelI11Bf16IOBf16WLi64ELi84ELi672EEv26Group_norm_nhwc_bwd_params --------------------------
	.section	.nv.info._Z35group_norm_nhwc_bwd_one_pass_kernelI11Bf16IOBf16WLi64ELi84ELi672EEv26Group_norm_nhwc_bwd_params,"",@"SHT_CUDA_INFO"
	.sectionflags	@""
	.align	4


	//----- nvinfo : EIATTR_CUDA_API_VERSION
	.align		4
        /*0000*/ 	.byte	0x04, 0x37
        /*0002*/ 	.short	(.L_565 - .L_564)
.L_564:
        /*0004*/ 	.word	0x00000082


	//----- nvinfo : EIATTR_KPARAM_INFO
	.align		4
.L_565:
        /*0008*/ 	.byte	0x04, 0x17
        /*000a*/ 	.short	(.L_567 - .L_566)
.L_566:
        /*000c*/ 	.word	0x00000000
        /*0010*/ 	.short	0x0000
        /*0012*/ 	.short	0x0000
        /*0014*/ 	.byte	0x00, 0xf0, 0xe1, 0x02


	//----- nvinfo : EIATTR_SPARSE_MMA_MASK
	.align		4
.L_567:
        /*0018*/ 	.byte	0x03, 0x50
        /*001a*/ 	.short	0x0000


	//----- nvinfo : EIATTR_MAXREG_COUNT
	.align		4
        /*001c*/ 	.byte	0x03, 0x1b
        /*001e*/ 	.short	0x0050


	//----- nvinfo : EIATTR_NUM_BARRIERS
	.align		4
        /*0020*/ 	.byte	0x02, 0x4c
        /*0022*/ 	.byte	0x01
	.zero		1


	//----- nvinfo : EIATTR_MERCURY_ISA_VERSION
	.align		4
        /*0024*/ 	.byte	0x03, 0x5f
        /*0026*/ 	.short	0x0101


	//----- nvinfo : EIATTR_COOP_GROUP_MASK_REGIDS
	.align		4
        /*0028*/ 	.byte	0x04, 0x29
        /*002a*/ 	.short	(.L_569 - .L_568)


	//   ....[0]....
.L_568:
        /*002c*/ 	.word	0xffffffff


	//   ....[1]....
        /*0030*/ 	.word	0xffffffff


	//   ....[2]....
        /*0034*/ 	.word	0xffffffff


	//   ....[3]....
        /*0038*/ 	.word	0xffffffff


	//   ....[4]....
        /*003c*/ 	.word	0xffffffff


	//   ....[5]....
        /*0040*/ 	.word	0xffffffff


	//   ....[6]....
        /*0044*/ 	.word	0xffffffff


	//   ....[7]....
        /*0048*/ 	.word	0xffffffff


	//   ....[8]....
        /*004c*/ 	.word	0xffffffff


	//   ....[9]....
        /*0050*/ 	.word	0xffffffff


	//----- nvinfo : EIATTR_COOP_GROUP_INSTR_OFFSETS
	.align		4
.L_569:
        /*0054*/ 	.byte	0x04, 0x28
        /*0056*/ 	.short	(.L_571 - .L_570)


	//   ....[0]....
.L_570:
        /*0058*/ 	.word	0x00001ab0


	//   ....[1]....
        /*005c*/ 	.word	0x00001af0


	//   ....[2]....
        /*0060*/ 	.word	0x00001b60


	//   ....[3]....
        /*0064*/ 	.word	0x00001b80


	//   ....[4]....
        /*0068*/ 	.word	0x00001bb0


	//   ....[5]....
        /*006c*/ 	.word	0x00001bd0


	//   ....[6]....
        /*0070*/ 	.word	0x00001c00


	//   ....[7]....
        /*0074*/ 	.word	0x00001c20


	//   ....[8]....
        /*0078*/ 	.word	0x00001c70


	//   ....[9]....
        /*007c*/ 	.word	0x00001c80


	//----- nvinfo : EIATTR_VRC_CTA_INIT_COUNT
	.align		4
.L_571:
        /*0080*/ 	.byte	0x02, 0x4a
	.zero		1
	.zero		1


	//----- nvinfo : EIATTR_EXIT_INSTR_OFFSETS
	.align		4
        /*0084*/ 	.byte	0x04, 0x1c
        /*0086*/ 	.short	(.L_573 - .L_572)


	//   ....[0]....
.L_572:
        /*0088*/ 	.word	0x00004010


	//   ....[1]....
        /*008c*/ 	.word	0x00004140


	//   ....[2]....
        /*0090*/ 	.word	0x00004750


	//   ....[3]....
        /*0094*/ 	.word	0x00004d50


	//----- nvinfo : EIATTR_MAX_THREADS
	.align		4
.L_573:
        /*0098*/ 	.byte	0x04, 0x05
        /*009a*/ 	.short	(.L_575 - .L_574)
.L_574:
        /*009c*/ 	.word	0x000002a0
        /*00a0*/ 	.word	0x00000001
        /*00a4*/ 	.word	0x00000001


	//----- nvinfo : EIATTR_CRS_STACK_SIZE
	.align		4
.L_575:
        /*00a8*/ 	.byte	0x04, 0x1e
        /*00aa*/ 	.short	(.L_577 - .L_576)
.L_576:
        /*00ac*/ 	.word	0x00000000


	//----- nvinfo : EIATTR_CBANK_PARAM_SIZE
	.align		4
.L_577:
        /*00b0*/ 	.byte	0x03, 0x19
        /*00b2*/ 	.short	0x00b8


	//----- nvinfo : EIATTR_PARAM_CBANK
	.align		4
        /*00b4*/ 	.byte	0x04, 0x0a
        /*00b6*/ 	.short	(.L_579 - .L_578)
	.align		4
.L_578:
        /*00b8*/ 	.word	index@(.nv.constant0._Z35group_norm_nhwc_bwd_one_pass_kernelI11Bf16IOBf16WLi64ELi84ELi672EEv26Group_norm_nhwc_bwd_params)
        /*00bc*/ 	.short	0x0380
        /*00be*/ 	.short	0x00b8


	//----- nvinfo : EIATTR_SW_WAR
	.align		4
.L_579:
        /*00c0*/ 	.byte	0x04, 0x36
        /*00c2*/ 	.short	(.L_581 - .L_580)
.L_580:
        /*00c4*/ 	.word	0x00000008
.L_581:


//--------------------- .nv.info._Z35group_norm_nhwc_bwd_one_pass_kernelI11Bf16IOBf16WLi128ELi84ELi672EEv26Group_norm_nhwc_bwd_params --------------------------
	.section	.nv.info._Z35group_norm_nhwc_bwd_one_pass_kernelI11Bf16IOBf16WLi128ELi84ELi672EEv26Group_norm_nhwc_bwd_params,"",@"SHT_CUDA_INFO"
	.sectionflags	@""
	.align	4


	//----- nvinfo : EIATTR_CUDA_API_VERSION
	.align		4
        /*0000*/ 	.byte	0x04, 0x37
        /*0002*/ 	.short	(.L_583 - .L_582)
.L_582:
        /*0004*/ 	.word	0x00000082


	//----- nvinfo : EIATTR_KPARAM_INFO
	.align		4
.L_583:
        /*0008*/ 	.byte	0x04, 0x17
        /*000a*/ 	.short	(.L_585 - .L_584)
.L_584:
        /*000c*/ 	.word	0x00000000
        /*0010*/ 	.short	0x0000
        /*0012*/ 	.short	0x0000
        /*0014*/ 	.byte	0x00, 0xf0, 0xe1, 0x02


	//----- nvinfo : EIATTR_SPARSE_MMA_MASK
	.align		4
.L_585:
        /*0018*/ 	.byte	0x03, 0x50
        /*001a*/ 	.short	0x0000


	//----- nvinfo : EIATTR_MAXREG_COUNT
	.align		4
        /*001c*/ 	.byte	0x03, 0x1b
        /*001e*/ 	.short	0x0050


	//----- nvinfo : EIATTR_NUM_BARRIERS
	.align		4
        /*0020*/ 	.byte	0x02, 0x4c
        /*0022*/ 	.byte	0x01
	.zero		1


	//----- nvinfo : EIATTR_MERCURY_ISA_VERSION
	.align		4
        /*0024*/ 	.byte	0x03, 0x5f
        /*0026*/ 	.short	0x0101


	//----- nvinfo : EIATTR_INT_WARP_WIDE_INSTR_OFFSETS
	.align		4
        /*0028*/ 	.byte	0x04, 0x31
        /*002a*/ 	.short	(.L_587 - .L_586)


	//   ....[0]....
.L_586:
        /*002c*/ 	.word	0x00002f80


	//----- nvinfo : EIATTR_COOP_GROUP_MASK_REGIDS
	.align		4
.L_587:
        /*0030*/ 	.byte	0x04, 0x29
        /*0032*/ 	.short	(.L_589 - .L_588)


	//   ....[0]....
.L_588:
        /*0034*/ 	.word	0xffffffff


	//   ....[1]....
        /*0038*/ 	.word	0xffffffff


	//   ....[2]....
        /*003c*/ 	.word	0xffffffff


	//   ....[3]....
        /*0040*/ 	.word	0xffffffff


	//   ....[4]....
        /*0044*/ 	.word	0xffffffff


	//   ....[5]....
        /*0048*/ 	.word	0xffffffff


	//   ....[6]....
        /*004c*/ 	.word	0xffffffff


	//   ....[7]....
        /*0050*/ 	.word	0xffffffff


	//   ....[8]....
        /*0054*/ 	.word	0xffffffff


	//   ....[9]....
        /*0058*/ 	.word	0xffffffff


	//----- nvinfo : EIATTR_COOP_GROUP_INSTR_OFFSETS
	.align		4
.L_589:
        /*005c*/ 	.byte	0x04, 0x28
        /*005e*/ 	.short	(.L_591 - .L_590)


	//   ....[0]....
.L_590:
        /*0060*/ 	.word	0x00002d10


	//   ....[1]....
        /*0064*/ 	.word	0x00002d50


	//   ....[2]....
        /*0068*/ 	.word	0x00002dd0


	//   ....[3]....
        /*006c*/ 	.word	0x00002df0


	//   ....[4]....
        /*0070*/ 	.word	0x00002e60


	//   ....[5]....
        /*0074*/ 	.word	0x00002e80


	//   ....[6]....
        /*0078*/ 	.word	0x00002eb0


	//   ....[7]....
        /*007c*/ 	.word	0x00002ed0


	//   ....[8]....
        /*0080*/ 	.word	0x00002f20


	//   ....[9]....
        /*0084*/ 	.word	0x00002f30


	//----- nvinfo : EIATTR_VRC_CTA_INIT_COUNT
	.align		4
.L_591:
        /*0088*/ 	.byte	0x02, 0x4a
	.zero		1
	.zero		1


	//----- nvinfo : EIATTR_EXIT_INSTR_OFFSETS
	.align		4
        /*008c*/ 	.byte	0x04, 0x1c
        /*008e*/ 	.short	(.L_593 - .L_592)


	//   ....[0]....
.L_592:
        /*0090*/ 	.word	0x00006160


	//   ....[1]....
        /*0094*/ 	.word	0x00006290


	//   ....[2]....
        /*0098*/ 	.word	0x000068b0


	//   ....[3]....
        /*009c*/ 	.word	0x00006eb0


	//----- nvinfo : EIATTR_MAX_THREADS
	.align		4
.L_593:
        /*00a0*/ 	.byte	0x04, 0x05
        /*00a2*/ 	.short	(.L_595 - .L_594)
.L_594:
        /*00a4*/ 	.word	0x000002a0
        /*00a8*/ 	.word	0x00000001
        /*00ac*/ 	.word	0x00000001


	//----- nvinfo : EIATTR_CRS_STACK_SIZE
	.align		4
.L_595:
        /*00b0*/ 	.byte	0x04, 0x1e
        /*00b2*/ 	.short	(.L_597 - .L_596)
.L_596:
        /*00b4*/ 	.word	0x00000000


	//----- nvinfo : EIATTR_CBANK_PARAM_SIZE
	.align		4
.L_597:
        /*00b8*/ 	.byte	0x03, 0x19
        /*00ba*/ 	.short	0x00b8


	//----- nvinfo : EIATTR_PARAM_CBANK
	.align		4
        /*00bc*/ 	.byte	0x04, 0x0a
        /*00be*/ 	.short	(.L_599 - .L_598)
	.align		4
.L_598:
        /*00c0*/ 	.word	index@(.nv.constant0._Z35group_norm_nhwc_bwd_one_pass_kernelI11Bf16IOBf16WLi128ELi84ELi672EEv26Group_norm_nhwc_bwd_params)
        /*00c4*/ 	.short	0x0380
        /*00c6*/ 	.short	0x00b8


	//----- nvinfo : EIATTR_SW_WAR
	.align		4
.L_599:
        /*00c8*/ 	.byte	0x04, 0x36
        /*00ca*/ 	.short	(.L_601 - .L_600)
.L_600:
        /*00cc*/ 	.word	0x00000008
.L_601:


//--------------------- .nv.info._Z35group_norm_nhwc_bwd_one_pass_kernelI11Bf16IOBf16WLi256ELi84ELi672EEv26Group_norm_nhwc_bwd_params --------------------------
	.section	.nv.info._Z35group_norm_nhwc_bwd_one_pass_kernelI11Bf16IOBf16WLi256ELi84ELi672EEv26Group_norm_nhwc_bwd_params,"",@"SHT_CUDA_INFO"
	.sectionflags	@""
	.align	4


	//----- nvinfo : EIATTR_CUDA_API_VERSION
	.align		4
        /*0000*/ 	.byte	0x04, 0x37
        /*0002*/ 	.short	(.L_603 - .L_602)
.L_602:
        /*0004*/ 	.word	0x00000082


	//----- nvinfo : EIATTR_KPARAM_INFO
	.align		4
.L_603:
        /*0008*/ 	.byte	0x04, 0x17
        /*000a*/ 	.short	(.L_605 - .L_604)
.L_604:
        /*000c*/ 	.word	0x00000000
        /*0010*/ 	.short	0x0000
        /*0012*/ 	.short	0x0000
        /*0014*/ 	.byte	0x00, 0xf0, 0xe1, 0x02


	//----- nvinfo : EIATTR_SPARSE_MMA_MASK
	.align		4
.L_605:
        /*0018*/ 	.byte	0x03, 0x50
        /*001a*/ 	.short	0x0000


	//----- nvinfo : EIATTR_MAXREG_COUNT
	.align		4
        /*001c*/ 	.byte	0x03, 0x1b
        /*001e*/ 	.short	0x0050


	//----- nvinfo : EIATTR_NUM_BARRIERS
	.align		4
        /*0020*/ 	.byte	0x02, 0x4c
        /*0022*/ 	.byte	0x01
	.zero		1


	//----- nvinfo : EIATTR_MERCURY_ISA_VERSION
	.align		4
        /*0024*/ 	.byte	0x03, 0x5f
        /*0026*/ 	.short	0x0101


	//----- nvinfo : EIATTR_INT_WARP_WIDE_INSTR_OFFSETS
	.align		4
        /*0028*/ 	.byte	0x04, 0x31
        /*002a*/ 	.short	(.L_607 - .L_606)


	//   ....[0]....
.L_606:
        /*002c*/ 	.word	0x00005880


	//----- nvinfo : EIATTR_COOP_GROUP_MASK_REGIDS
	.align		4
.L_607:
        /*0030*/ 	.byte	0x04, 0x29
        /*0032*/ 	.short	(.L_609 - .L_608)


	//   ....[0]....
.L_608:
        /*0034*/ 	.word	0xffffffff


	//   ....[1]....
        /*0038*/ 	.word	0xffffffff


	//   ....[2]....
        /*003c*/ 	.word	0xffffffff


	//   ....[3]....
        /*0040*/ 	.word	0xffffffff


	//   ....[4]....
        /*0044*/ 	.word	0xffffffff


	//   ....[5]....
        /*0048*/ 	.word	0xffffffff


	//   ....[6]....
        /*004c*/ 	.word	0xffffffff


	//   ....[7]....
        /*0050*/ 	.word	0xffffffff


	//   ....[8]....
        /*0054*/ 	.word	0xffffffff


	//   ....[9]....
        /*0058*/ 	.word	0xffffffff


	//----- nvinfo : EIATTR_COOP_GROUP_INSTR_OFFSETS
	.align		4
.L_609:
        /*005c*/ 	.byte	0x04, 0x28
        /*005e*/ 	.short	(.L_611 - .L_610)


	//   ....[0]....
.L_610:
        /*0060*/ 	.word	0x00005610


	//   ....[1]....
        /*0064*/ 	.word	0x00005650


	//   ....[2]....
        /*0068*/ 	.word	0x000056d0


	//   ....[3]....
        /*006c*/ 	.word	0x000056f0


	//   ....[4]....
        /*0070*/ 	.word	0x00005740


	//   ....[5]....
        /*0074*/ 	.word	0x00005750


	//   ....[6]....
        /*0078*/ 	.word	0x00005780


	//   ....[7]....
        /*007c*/ 	.word	0x000057b0


	//   ....[8]....
        /*0080*/ 	.word	0x00005820


	//   ....[9]....
        /*0084*/ 	.word	0x00005830


	//----- nvinfo : EIATTR_VRC_CTA_INIT_COUNT
	.align		4
.L_611:
        /*0088*/ 	.byte	0x02, 0x4a
	.zero		1
	.zero		1


	//----- nvinfo : EIATTR_EXIT_INSTR_OFFSETS
	.align		4
        /*008c*/ 	.byte	0x04, 0x1c
        /*008e*/ 	.short	(.L_613 - .L_612)


	//   ....[0]....
.L_612:
        /*0090*/ 	.word	0x0000b070


	//   ....[1]....
        /*0094*/ 	.word	0x0000b1a0


	//   ....[2]....
        /*0098*/ 	.word	0x0000b7b0


	//   ....[3]....
        /*009c*/ 	.word	0x0000bdb0


	//----- nvinfo : EIATTR_MAX_THREADS
	.align		4
.L_613:
        /*00a0*/ 	.byte	0x04, 0x05
        /*00a2*/ 	.short	(.L_615 - .L_614)
.L_614:
        /*00a4*/ 	.word	0x000002a0
        /*00a8*/ 	.word	0x00000001
        /*00ac*/ 	.word	0x00000001


	//----- nvinfo : EIATTR_CRS_STACK_SIZE
	.align		4
.L_615:
        /*00b0*/ 	.byte	0x04, 0x1e
        /*00b2*/ 	.short	(.L_617 - .L_616)
.L_616:
        /*00b4*/ 	.word	0x00000000


	//----- nvinfo : EIATTR_CBANK_PARAM_SIZE
	.align		4
.L_617:
        /*00b8*/ 	.byte	0x03, 0x19
        /*00ba*/ 	.short	0x00b8


	//----- nvinfo : EIATTR_PARAM_CBANK
	.align		4
        /*00bc*/ 	.byte	0x04, 0x0a
        /*00be*/ 	.short	(.L_619 - .L_618)
	.align		4
.L_618:
        /*00c0*/ 	.word	index@(.nv.constant0._Z35group_norm_nhwc_bwd_one_pass_kernelI11Bf16IOBf16WLi256ELi84ELi672EEv26Group_norm_nhwc_bwd_params)
        /*00c4*/ 	.short	0x0380
        /*00c6*/ 	.short	0x00b8


	//----- nvinfo : EIATTR_SW_WAR
	.align		4
.L_619:
        /*00c8*/ 	.byte	0x04, 0x36
        /*00ca*/ 	.short	(.L_621 - .L_620)
.L_620:
        /*00cc*/ 	.word	0x00000008
.L_621:


//--------------------- .nv.info._Z35group_norm_nhwc_bwd_one_pass_kernelI11Bf16IOBf16WLi512ELi84ELi672EEv26Group_norm_nhwc_bwd_params --------------------------
	.section	.nv.info._Z35group_norm_nhwc_bwd_one_pass_kernelI11Bf16IOBf16WLi512ELi84ELi672EEv26Group_norm_nhwc_bwd_params,"",@"SHT_CUDA_INFO"
	.sectionflags	@""
	.align	4


	//----- nvinfo : EIATTR_CUDA_API_VERSION
	.align		4
        /*0000*/ 	.byte	0x04, 0x37
        /*0002*/ 	.short	(.L_623 - .L_622)
.L_622:
        /*0004*/ 	.word	0x00000082


	//----- nvinfo : EIATTR_KPARAM_INFO
	.align		4
.L_623:
        /*0008*/ 	.byte	0x04, 0x17
        /*000a*/ 	.short	(.L_625 - .L_624)
.L_624:
        /*000c*/ 	.word	0x00000000
        /*0010*/ 	.short	0x0000
        /*0012*/ 	.short	0x0000
        /*0014*/ 	.byte	0x00, 0xf0, 0xe1, 0x02


	//----- nvinfo : EIATTR_SPARSE_MMA_MASK
	.align		4
.L_625:
        /*0018*/ 	.byte	0x03, 0x50
        /*001a*/ 	.short	0x0000


	//----- nvinfo : EIATTR_MAXREG_COUNT
	.align		4
        /*001c*/ 	.byte	0x03, 0x1b
        /*001e*/ 	.short	0x0050


	//----- nvinfo : EIATTR_NUM_BARRIERS
	.align		4
        /*0020*/ 	.byte	0x02, 0x4c
        /*0022*/ 	.byte	0x01
	.zero		1


	//----- nvinfo : EIATTR_ANNOTATIONS
	.align		4
        /*0024*/ 	.byte	0x04, 0x55
        /*0026*/ 	.short	(.L_627 - .L_626)


	//   ....[0]....
.L_626:
        /* <DEDUP_REMOVED lines=459> */


	//----- nvinfo : EIATTR_MERCURY_ISA_VERSION
	.align		4
.L_627:
        /*1cc0*/ 	.byte	0x03, 0x5f
        /*1cc2*/ 	.short	0x0101


	//----- nvinfo : EIATTR_INT_WARP_WIDE_INSTR_OFFSETS
	.align		4
        /*1cc4*/ 	.byte	0x04, 0x31
        /*1cc6*/ 	.short	(.L_629 - .L_628)


	//   ....[0]....
.L_628:
        /*1cc8*/ 	.word	0x0000f350


	//   ....[1]....
        /*1ccc*/ 	.word	0x00010e90


	//   ....[2]....
        /*1cd0*/ 	.word	0x00010ed0


	//   ....[3]....
        /*1cd4*/ 	.word	0x00010f10


	//   ....[4]....
        /*1cd8*/ 	.word	0x00010f50


	//   ....[5]....
        /*1cdc*/ 	.word	0x00011170


	//----- nvinfo : EIATTR_COOP_GROUP_MASK_REGIDS
	.align		4
.L_629:
        /*1ce0*/ 	.byte	0x04, 0x29
        /*1ce2*/ 	.short	(.L_631 - .L_630)


	//   ....[0]....
.L_630:
        /*1ce4*/ 	.word	0xffffffff


	//   ....[1]....
        /*1ce8*/ 	.word	0xffffffff


	//   ....[2]....
        /*1cec*/ 	.word	0xffffffff


	//   ....[3]....
        /*1cf0*/ 	.word	0xffffffff


	//   ....[4]....
        /*1cf4*/ 	.word	0xffffffff


	//   ....[5]....
        /*1cf8*/ 	.word	0xffffffff


	//   ....[6]....
        /*1cfc*/ 	.word	0xffffffff


	//   ....[7]....
        /*1d00*/ 	.word	0xffffffff


	//   ....[8]....
        /*1d04*/ 	.word	0xffffffff


	//   ....[9]....
        /*1d08*/ 	.word	0xffffffff


	//----- nvinfo : EIATTR_COOP_GROUP_INSTR_OFFSETS
	.align		4
.L_631:
        /*1d0c*/ 	.byte	0x04, 0x28
        /*1d0e*/ 	.short	(.L_633 - .L_632)


	//   ....[0]....
.L_632:
        /*1d10*/ 	.word	0x0000f0f0


	//   ....[1]....
        /*1d14*/ 	.word	0x0000f120


	//   ....[2]....
        /*1d18*/ 	.word	0x0000f1f0


	//   ....[3]....
        /*1d1c*/ 	.word	0x0000f200


	//   ....[4]....
        /*1d20*/ 	.word	0x0000f230


	//   ....[5]....
        /*1d24*/ 	.word	0x0000f250


	//   ....[6]....
        /*1d28*/ 	.word	0x0000f280


	//   ....[7]....
        /*1d2c*/ 	.word	0x0000f2a0


	//   ....[8]....
        /*1d30*/ 	.word	0x0000f2f0


	//   ....[9]....
        /*1d34*/ 	.word	0x0000f300


	//----- nvinfo : EIATTR_VRC_CTA_INIT_COUNT
	.align		4
.L_633:
        /*1d38*/ 	.byte	0x02, 0x4a
	.zero		1
	.zero		1


	//----- nvinfo : EIATTR_EXIT_INSTR_OFFSETS
	.align		4
        /*1d3c*/ 	.byte	0x04, 0x1c
        /*1d3e*/ 	.short	(.L_635 - .L_634)


	//   ....[0]....
.L_634:
        /*1d40*/ 	.word	0x00011cf0


	//   ....[1]....
        /*1d44*/ 	.word	0x00011e20


	//   ....[2]....
        /*1d48*/ 	.word	0x00012430


	//   ....[3]....
        /*1d4c*/ 	.word	0x00012a30


	//----- nvinfo : EIATTR_MAX_THREADS
	.align		4
.L_635:
        /*1d50*/ 	.byte	0x04, 0x05
        /*1d52*/ 	.short	(.L_637 - .L_636)
.L_636:
        /*1d54*/ 	.word	0x000002a0
        /*1d58*/ 	.word	0x00000001
        /*1d5c*/ 	.word	0x00000001


	//----- nvinfo : EIATTR_CRS_STACK_SIZE
	.align		4
.L_637:
        /*1d60*/ 	.byte	0x04, 0x1e
        /*1d62*/ 	.short	(.L_639 - .L_638)
.L_638:
        /*1d64*/ 	.word	0x00000000


	//----- nvinfo : EIATTR_CBANK_PARAM_SIZE
	.align		4
.L_639:
        /*1d68*/ 	.byte	0x03, 0x19
        /*1d6a*/ 	.short	0x00b8


	//----- nvinfo : EIATTR_PARAM_CBANK
	.align		4
        /*1d6c*/ 	.byte	0x04, 0x0a
        /*1d6e*/ 	.short	(.L_641 - .L_640)
	.align		4
.L_640:
        /*1d70*/ 	.word	index@(.nv.constant0._Z35group_norm_nhwc_bwd_one_pass_kernelI11Bf16IOBf16WLi512ELi84ELi672EEv26Group_norm_nhwc_bwd_params)
        /*1d74*/ 	.short	0x0380
        /*1d76*/ 	.short	0x00b8


	//----- nvinfo : EIATTR_SW_WAR
	.align		4
.L_641:
        /*1d78*/ 	.byte	0x04, 0x36
        /*1d7a*/ 	.short	(.L_643 - .L_642)
.L_642:
        /*1d7c*/ 	.word	0x00000008
.L_643:


//--------------------- .nv.info._Z35group_norm_nhwc_bwd_one_pass_kernelI11Bf16IOFp16WLi64ELi84ELi672EEv26Group_norm_nhwc_bwd_params --------------------------
	.section	.nv.info._Z35group_norm_nhwc_bwd_one_pass_kernelI11Bf16IOFp16WLi64ELi84ELi672EEv26Group_norm_nhwc_bwd_params,"",@"SHT_CUDA_INFO"
	.sectionflags	@""
	.align	4


	//----- nvinfo : EIATTR_CUDA_API_VERSION
	.align		4
        /*0000*/ 	.byte	0x04, 0x37
        /*0002*/ 	.short	(.L_645 - .L_644)
.L_644:
        /*0004*/ 	.word	0x00000082


	//----- nvinfo : EIATTR_KPARAM_INFO
	.align		4
.L_645:
        /*0008*/ 	.byte	0x04, 0x17
        /*000a*/ 	.short	(.L_647 - .L_646)
.L_646:
        /*000c*/ 	.word	0x00000000
        /*0010*/ 	.short	0x0000
        /*0012*/ 	.short	0x0000
        /*0014*/ 	.byte	0x00, 0xf0, 0xe1, 0x02


	//----- nvinfo : EIATTR_SPARSE_MMA_MASK
	.align		4
.L_647:
        /*0018*/ 	.byte	0x03, 0x50
        /*001a*/ 	.short	0x0000


	//----- nvinfo : EIATTR_MAXREG_COUNT
	.align		4
        /*001c*/ 	.byte	0x03, 0x1b
        /*001e*/ 	.short	0x0050


	//----- nvinfo : EIATTR_NUM_BARRIERS
	.align		4
        /*0020*/ 	.byte	0x02, 0x4c
        /*0022*/ 	.byte	0x01
	.zero		1


	//----- nvinfo : EIATTR_MERCURY_ISA_VERSION
	.align		4
        /*0024*/ 	.byte	0x03, 0x5f
        /*0026*/ 	.short	0x0101


	//----- nvinfo : EIATTR_COOP_GROUP_MASK_REGIDS
	.align		4
        /*0028*/ 	.byte	0x04, 0x29
        /*002a*/ 	.short	(.L_649 - .L_648)


	//   ....[0]....
.L_648:
        /*002c*/ 	.word	0xffffffff


	//   ....[1]....
        /*0030*/ 	.word	0xffffffff


	//   ....[2]....
        /*0034*/ 	.word	0xffffffff


	//   ....[3]....
        /*0038*/ 	.word	0xffffffff


	//   ....[4]....
        /*003c*/ 	.word	0xffffffff


	//   ....[5]....
        /*0040*/ 	.word	0xffffffff


	//   ....[6]....
        /*0044*/ 	.word	0xffffffff


	//   ....[7]....
        /*0048*/ 	.word	0xffffffff


	//   ....[8]....
        /*004c*/ 	.word	0xffffffff


	//   ....[9]....
        /*0050*/ 	.word	0xffffffff


	//----- nvinfo : EIATTR_COOP_GROUP_INSTR_OFFSETS
	.align		4
.L_649:
        /*0054*/ 	.byte	0x04, 0x28
        /*0056*/ 	.short	(.L_651 - .L_650)


	//   ....[0]....
.L_650:
        /*0058*/ 	.word	0x00001ab0


	//   ....[1]....
        /*005c*/ 	.word	0x00001af0


	//   ....[2]....
        /*0060*/ 	.word	0x00001b60


	//   ....[3]....
        /*0064*/ 	.word	0x00001b80


	//   ....[4]....
        /*0068*/ 	.word	0x00001bb0


	//   ....[5]....
        /*006c*/ 	.word	0x00001bd0


	//   ....[6]....
        /*0070*/ 	.word	0x00001c00


	//   ....[7]....
        /*0074*/ 	.word	0x00001c20


	//   ....[8]....
        /*0078*/ 	.word	0x00001c70


	//   ....[9]....
        /*007c*/ 	.word	0x00001c80


	//----- nvinfo : EIATTR_VRC_CTA_INIT_COUNT
	.align		4
.L_651:
        /*0080*/ 	.byte	0x02, 0x4a
	.zero		1
	.zero		1


	//----- nvinfo : EIATTR_EXIT_INSTR_OFFSETS
	.align		4
        /*0084*/ 	.byte	0x04, 0x1c
        /*0086*/ 	.short	(.L_653 - .L_652)


	//   ....[0]....
.L_652:
        /*0088*/ 	.word	0x00004010


	//   ....[1]....
        /*008c*/ 	.word	0x00004140


	//   ....[2]....
        /*0090*/ 	.word	0x00004750


	//   ....[3]....
        /*0094*/ 	.word	0x00004d50


	//----- nvinfo : EIATTR_MAX_THREADS
	.align		4
.L_653:
        /*0098*/ 	.byte	0x04, 0x05
        /*009a*/ 	.short	(.L_655 - .L_654)
.L_654:
        /*009c*/ 	.word	0x000002a0
        /*00a0*/ 	.word	0x00000001
        /*00a4*/ 	.word	0x00000001


	//----- nvinfo : EIATTR_CRS_STACK_SIZE
	.align		4
.L_655:
        /*00a8*/ 	.byte	0x04, 0x1e
        /*00aa*/ 	.short	(.L_657 - .L_656)
.L_656:
        /*00ac*/ 	.word	0x00000000


	//----- nvinfo : EIATTR_CBANK_PARAM_SIZE
	.align		4
.L_657:
        /*00b0*/ 	.byte	0x03, 0x19
        /*00b2*/ 	.short	0x00b8


	//----- nvinfo : EIATTR_PARAM_CBANK
	.align		4
        /*00b4*/ 	.byte	0x04, 0x0a
        /*00b6*/ 	.short	(.L_659 - .L_658)
	.align		4
.L_658:
        /*00b8*/ 	.word	index@(.nv.constant0._Z35group_norm_nhwc_bwd_one_pass_kernelI11Bf16IOFp16WLi64ELi84ELi672EEv26Group_norm_nhwc_bwd_params)
        /*00bc*/ 	.short	0x0380
        /*00be*/ 	.short	0x00b8


	//----- nvinfo : EIATTR_SW_WAR
	.align		4
.L_659:
        /*00c0*/ 	.byte	0x04, 0x36
        /*00c2*/ 	.short	(.L_661 - .L_660)
.L_660:
        /*00c4*/ 	.word	0x00000008
.L_661:


//--------------------- .nv.info._Z35group_norm_nhwc_bwd_one_pass_kernelI11Bf16IOFp16WLi128ELi84ELi672EEv26Group_norm_nhwc_bwd_params --------------------------
	.section	.nv.info._Z35group_norm_nhwc_bwd_one_pass_kernelI11Bf16IOFp16WLi128ELi84ELi672EEv26Group_norm_nhwc_bwd_params,"",@"SHT_CUDA_INFO"
	.sectionflags	@""
	.align	4


	//----- nvinfo : EIATTR_CUDA_API_VERSION
	.align		4
        /*0000*/ 	.byte	0x04, 0x37
        /*0002*/ 	.short	(.L_663 - .L_662)
.L_662:
        /*0004*/ 	.word	0x00000082


	//----- nvinfo : EIATTR_KPARAM_INFO
	.align		4
.L_663:
        /*0008*/ 	.byte	0x04, 0x17
        /*000a*/ 	.short	(.L_665 - .L_664)
.L_664:
        /*000c*/ 	.word	0x00000000
        /*0010*/ 	.short	0x0000
        /*0012*/ 	.short	0x0000
        /*0014*/ 	.byte	0x00, 0xf0, 0xe1, 0x02


	//----- nvinfo : EIATTR_SPARSE_MMA_MASK
	.align		4
.L_665:
        /*0018*/ 	.byte	0x03, 0x50
        /*001a*/ 	.short	0x0000


	//----- nvinfo : EIATTR_MAXREG_COUNT
	.align		4
        /*001c*/ 	.byte	0x03, 0x1b
        /*001e*/ 	.short	0x0050


	//----- nvinfo : EIATTR_NUM_BARRIERS
	.align		4
        /*0020*/ 	.byte	0x02, 0x4c
        /*0022*/ 	.byte	0x01
	.zero		1


	//----- nvinfo : EIATTR_MERCURY_ISA_VERSION
	.align		4
        /*0024*/ 	.byte	0x03, 0x5f
        /*0026*/ 	.short	0x0101


	//----- nvinfo : EIATTR_INT_WARP_WIDE_INSTR_OFFSETS
	.align		4
        /*0028*/ 	.byte	0x04, 0x31
        /*002a*/ 	.short	(.L_667 - .L_666)


	//   ....[0]....
.L_666:
        /*002c*/ 	.word	0x00002f80


	//----- nvinfo : EIATTR_COOP_GROUP_MASK_REGIDS
	.align		4
.L_667:
        /*0030*/ 	.byte	0x04, 0x29
        /*0032*/ 	.short	(.L_669 - .L_668)


	//   ....[0]....
.L_668:
        /*0034*/ 	.word	0xffffffff


	//   ....[1]....
        /*0038*/ 	.word	0xffffffff


	//   ....[2]....
        /*003c*/ 	.word	0xffffffff


	//   ....[3]....
        /*0040*/ 	.word	0xffffffff


	//   ....[4]....
        /*0044*/ 	.word	0xffffffff


	//   ....[5]....
        /*0048*/ 	.word	0xffffffff


	//   ....[6]....
        /*004c*/ 	.word	0xffffffff


	//   ....[7]....
        /*0050*/ 	.word	0xffffffff


	//   ....[8]....
        /*0054*/ 	.word	0xffffffff


	//   ....[9]....
        /*0058*/ 	.word	0xffffffff


	//----- nvinfo : EIATTR_COOP_GROUP_INSTR_OFFSETS
	.align		4
.L_669:
        /*005c*/ 	.byte	0x04, 0x28
        /*005e*/ 	.short	(.L_671 - .L_670)


	//   ....[0]....
.L_670:
        /*0060*/ 	.word	0x00002d10


	//   ....[1]....
        /*0064*/ 	.word	0x00002d50


	//   ....[2]....
        /*0068*/ 	.word	0x00002dd0


	//   ....[3]....
        /*006c*/ 	.word	0x00002df0


	//   ....[4]....
        /*0070*/ 	.word	0x00002e60


	//   ....[5]....
        /*0074*/ 	.word	0x00002e80


	//   ....[6]....
        /*0078*/ 	.word	0x00002eb0


	//   ....[7]....
        /*007c*/ 	.word	0x00002ed0


	//   ....[8]....
        /*0080*/ 	.word	0x00002f20


	//   ....[9]....
        /*0084*/ 	.word	0x00002f30


	//----- nvinfo : EIATTR_VRC_CTA_INIT_COUNT
	.align		4
.L_671:
        /*0088*/ 	.byte	0x02, 0x4a
	.zero		1
	.zero		1


	//----- nvinfo : EIATTR_EXIT_INSTR_OFFSETS
	.align		4
        /*008c*/ 	.byte	0x04, 0x1c
        /*008e*/ 	.short	(.L_673 - .L_672)


	//   ....[0]....
.L_672:
        /*0090*/ 	.word	0x00006160


	//   ....[1]....
        /*0094*/ 	.word	0x00006290


	//   ....[2]....
        /*0098*/ 	.word	0x000068b0


	//   ....[3]....
        /*009c*/ 	.word	0x00006eb0


	//----- nvinfo : EIATTR_MAX_THREADS
	.align		4
.L_673:
        /*00a0*/ 	.byte	0x04, 0x05
        /*00a2*/ 	.short	(.L_675 - .L_674)
.L_674:
        /*00a4*/ 	.word	0x000002a0
        /*00a8*/ 	.word	0x00000001
        /*00ac*/ 	.word	0x00000001


	//----- nvinfo : EIATTR_CRS_STACK_SIZE
	.align		4
.L_675:
        /*00b0*/ 	.byte	0x04, 0x1e
        /*00b2*/ 	.short	(.L_677 - .L_676)
.L_676:
        /*00b4*/ 	.word	0x00000000


	//----- nvinfo : EIATTR_CBANK_PARAM_SIZE
	.align		4
.L_677:
        /*00b8*/ 	.byte	0x03, 0x19
        /*00ba*/ 	.short	0x00b8


	//----- nvinfo : EIATTR_PARAM_CBANK
	.align		4
        /*00bc*/ 	.byte	0x04, 0x0a
        /*00be*/ 	.short	(.L_679 - .L_678)
	.align		4
.L_678:
        /*00c0*/ 	.word	index@(.nv.constant0._Z35group_norm_nhwc_bwd_one_pass_kernelI11Bf16IOFp16WLi128ELi84ELi672EEv26Group_norm_nhwc_bwd_params)
        /*00c4*/ 	.short	0x0380
        /*00c6*/ 	.short	0x00b8


	//----- nvinfo : EIATTR_SW_WAR
	.align		4
.L_679:
        /*00c8*/ 	.byte	0x04, 0x36
        /*00ca*/ 	.short	(.L_681 - .L_680)
.L_680:
        /*00cc*/ 	.word	0x00000008
.L_681:


//--------------------- .nv.info._Z35group_norm_nhwc_bwd_one_pass_kernelI11Bf16IOFp16WLi256ELi84ELi672EEv26Group_norm_nhwc_bwd_params --------------------------
	.section	.nv.info._Z35group_norm_nhwc_bwd_one_pass_kernelI11Bf16IOFp16WLi256ELi84ELi672EEv26Group_norm_nhwc_bwd_params,"",@"SHT_CUDA_INFO"
	.sectionflags	@""
	.align	4


	//----- nvinfo : EIATTR_CUDA_API_VERSION
	.align		4
        /*0000*/ 	.byte	0x04, 0x37
        /*0002*/ 	.short	(.L_683 - .L_682)
.L_682:
        /*0004*/ 	.word	0x00000082


	//----- nvinfo : EIATTR_KPARAM_INFO
	.align		4
.L_683:
        /*0008*/ 	.byte	0x04, 0x17
        /*000a*/ 	.short	(.L_685 - .L_684)
.L_684:
        /*000c*/ 	.word	0x00000000
        /*0010*/ 	.short	0x0000
        /*0012*/ 	.short	0x0000
        /*0014*/ 	.byte	0x00, 0xf0, 0xe1, 0x02


	//----- nvinfo : EIATTR_SPARSE_MMA_MASK
	.align		4
.L_685:
        /*0018*/ 	.byte	0x03, 0x50
        /*001a*/ 	.short	0x0000


	//----- nvinfo : EIATTR_MAXREG_COUNT
	.align		4
        /*001c*/ 	.byte	0x03, 0x1b
        /*001e*/ 	.short	0x0050


	//----- nvinfo : EIATTR_NUM_BARRIERS
	.align		4
        /*0020*/ 	.byte	0x02, 0x4c
        /*0022*/ 	.byte	0x01
	.zero		1


	//----- nvinfo : EIATTR_MERCURY_ISA_VERSION
	.align		4
        /*0024*/ 	.byte	0x03, 0x5f
        /*0026*/ 	.short	0x0101


	//----- nvinfo : EIATTR_INT_WARP_WIDE_INSTR_OFFSETS
	.align		4
        /*0028*/ 	.byte	0x04, 0x31
        /*002a*/ 	.short	(.L_687 - .L_686)


	//   ....[0]....
.L_686:
        /*002c*/ 	.word	0x00005880


	//----- nvinfo : EIATTR_COOP_GROUP_MASK_REGIDS
	.align		4
.L_687:
        /*0030*/ 	.byte	0x04, 0x29
        /*0032*/ 	.short	(.L_689 - .L_688)


	//   ....[0]....
.L_688:
        /*0034*/ 	.word	0xffffffff


	//   ....[1]....
        /*0038*/ 	.word	0xffffffff


	//   ....[2]....
        /*003c*/ 	.word	0xffffffff


	//   ....[3]....
        /*0040*/ 	.word	0xffffffff


	//   ....[4]....
        /*0044*/ 	.word	0xffffffff


	//   ....[5]....
        /*0048*/ 	.word	0xffffffff


	//   ....[6]....
        /*004c*/ 	.word	0xffffffff


	//   ....[7]....
        /*0050*/ 	.word	0xffffffff


	//   ....[8]....
        /*0054*/ 	.word	0xffffffff


	//   ....[9]....
        /*0058*/ 	.word	0xffffffff


	//----- nvinfo : EIATTR_COOP_GROUP_INSTR_OFFSETS
	.align		4
.L_689:
        /*005c*/ 	.byte	0x04, 0x28
        /*005e*/ 	.short	(.L_691 - .L_690)


	//   ....[0]....
.L_690:
        /*0060*/ 	.word	0x00005610


	//   ....[1]....
        /*0064*/ 	.word	0x00005650


	//   ....[2]....
        /*0068*/ 	.word	0x000056d0


	//   ....[3]....
        /*006c*/ 	.word	0x000056f0


	//   ....[4]....
        /*0070*/ 	.word	0x00005740


	//   ....[5]....
        /*0074*/ 	.word	0x00005750


	//   ....[6]....
        /*0078*/ 	.word	0x00005780


	//   ....[7]....
        /*007c*/ 	.word	0x000057b0


	//   ....[8]....
        /*0080*/ 	.word	0x00005820


	//   ....[9]....
        /*0084*/ 	.word	0x00005830


	//----- nvinfo : EIATTR_VRC_CTA_INIT_COUNT
	.align		4
.L_691:
        /*0088*/ 	.byte	0x02, 0x4a
	.zero		1
	.zero		1


	//----- nvinfo : EIATTR_EXIT_INSTR_OFFSETS
	.align		4
        /*008c*/ 	.byte	0x04, 0x1c
        /*008e*/ 	.short	(.L_693 - .L_692)


	//   ....[0]....
.L_692:
        /*0090*/ 	.word	0x0000b070


	//   ....[1]....
        /*0094*/ 	.word	0x0000b1a0


	//   ....[2]....
        /*0098*/ 	.word	0x0000b7b0


	//   ....[3]....
        /*009c*/ 	.word	0x0000bdb0


	//----- nvinfo : EIATTR_MAX_THREADS
	.align		4
.L_693:
        /*00a0*/ 	.byte	0x04, 0x05
        /*00a2*/ 	.short	(.L_695 - .L_694)
.L_694:
        /*00a4*/ 	.word	0x000002a0
        /*00a8*/ 	.word	0x00000001
        /*00ac*/ 	.word	0x00000001


	//----- nvinfo : EIATTR_CRS_STACK_SIZE
	.align		4
.L_695:
        /*00b0*/ 	.byte	0x04, 0x1e
        /*00b2*/ 	.short	(.L_697 - .L_696)
.L_696:
        /*00b4*/ 	.word	0x00000000


	//----- nvinfo : EIATTR_CBANK_PARAM_SIZE
	.align		4
.L_697:
        /*00b8*/ 	.byte	0x03, 0x19
        /*00ba*/ 	.short	0x00b8


	//----- nvinfo : EIATTR_PARAM_CBANK
	.align		4
        /*00bc*/ 	.byte	0x04, 0x0a
        /*00be*/ 	.short	(.L_699 - .L_698)
	.align		4
.L_698:
        /*00c0*/ 	.word	index@(.nv.constant0._Z35group_norm_nhwc_bwd_one_pass_kernelI11Bf16IOFp16WLi256ELi84ELi672EEv26Group_norm_nhwc_bwd_params)
        /*00c4*/ 	.short	0x0380
        /*00c6*/ 	.short	0x00b8


	//----- nvinfo : EIATTR_SW_WAR
	.align		4
.L_699:
        /*00c8*/ 	.byte	0x04, 0x36
        /*00ca*/ 	.short	(.L_701 - .L_700)
.L_700:
        /*00cc*/ 	.word	0x00000008
.L_701:


//--------------------- .nv.info._Z35group_norm_nhwc_bwd_one_pass_kernelI11Bf16IOFp16WLi512ELi84ELi672EEv26Group_norm_nhwc_bwd_params --------------------------
	.section	.nv.info._Z35group_norm_nhwc_bwd_one_pass_kernelI11Bf16IOFp16WLi512ELi84ELi672EEv26Group_norm_nhwc_bwd_params,"",@"SHT_CUDA_INFO"
	.sectionflags	@""
	.align	4


	//----- nvinfo : EIATTR_CUDA_API_VERSION
	.align		4
        /*0000*/ 	.byte	0x04, 0x37
        /*0002*/ 	.short	(.L_703 - .L_702)
.L_702:
        /*0004*/ 	.word	0x00000082


	//----- nvinfo : EIATTR_KPARAM_INFO
	.align		4
.L_703:
        /*0008*/ 	.byte	0x04, 0x17
        /*000a*/ 	.short	(.L_705 - .L_704)
.L_704:
        /*000c*/ 	.word	0x00000000
        /*0010*/ 	.short	0x0000
        /*0012*/ 	.short	0x0000
        /*0014*/ 	.byte	0x00, 0xf0, 0xe1, 0x02


	//----- nvinfo : EIATTR_SPARSE_MMA_MASK
	.align		4
.L_705:
        /*0018*/ 	.byte	0x03, 0x50
        /*001a*/ 	.short	0x0000


	//----- nvinfo : EIATTR_MAXREG_COUNT
	.align		4
        /*001c*/ 	.byte	0x03, 0x1b
        /*001e*/ 	.short	0x0050


	//----- nvinfo : EIATTR_NUM_BARRIERS
	.align		4
        /*0020*/ 	.byte	0x02, 0x4c
        /*0022*/ 	.byte	0x01
	.zero		1


	//----- nvinfo : EIATTR_ANNOTATIONS
	.align		4
        /*0024*/ 	.byte	0x04, 0x55
        /*0026*/ 	.short	(.L_707 - .L_706)


	//   ....[0]....
.L_706:
        /* <DEDUP_REMOVED lines=459> */


	//----- nvinfo : EIATTR_MERCURY_ISA_VERSION
	.align		4
.L_707:
        /*1cc0*/ 	.byte	0x03, 0x5f
        /*1cc2*/ 	.short	0x0101


	//----- nvinfo : EIATTR_INT_WARP_WIDE_INSTR_OFFSETS
	.align		4
        /*1cc4*/ 	.byte	0x04, 0x31
        /*1cc6*/ 	.short	(.L_709 - .L_708)


	//   ....[0]....
.L_708:
        /*1cc8*/ 	.word	0x0000f340


	//   ....[1]....
        /*1ccc*/ 	.word	0x00010e80


	//   ....[2]....
        /*1cd0*/ 	.word	0x00010ec0


	//   ....[3]....
        /*1cd4*/ 	.word	0x00010f00


	//   ....[4]....
        /*1cd8*/ 	.word	0x00010f40


	//   ....[5]....
        /*1cdc*/ 	.word	0x00011160


	//----- nvinfo : EIATTR_COOP_GROUP_MASK_REGIDS
	.align		4
.L_709:
        /*1ce0*/ 	.byte	0x04, 0x29
        /*1ce2*/ 	.short	(.L_711 - .L_710)


	//   ....[0]....
.L_710:
        /*1ce4*/ 	.word	0xffffffff


	//   ....[1]....
        /*1ce8*/ 	.word	0xffffffff


	//   ....[2]....
        /*1cec*/ 	.word	0xffffffff


	//   ....[3]....
        /*1cf0*/ 	.word	0xffffffff


	//   ....[4]....
        /*1cf4*/ 	.word	0xffffffff


	//   ....[5]....
        /*1cf8*/ 	.word	0xffffffff


	//   ....[6]....
        /*1cfc*/ 	.word	0xffffffff


	//   ....[7]....
        /*1d00*/ 	.word	0xffffffff


	//   ....[8]....
        /*1d04*/ 	.word	0xffffffff


	//   ....[9]....
        /*1d08*/ 	.word	0xffffffff


	//----- nvinfo : EIATTR_COOP_GROUP_INSTR_OFFSETS
	.align		4
.L_711:
        /*1d0c*/ 	.byte	0x04, 0x28
        /*1d0e*/ 	.short	(.L_713 - .L_712)


	//   ....[0]....
.L_712:
        /*1d10*/ 	.word	0x0000f0e0


	//   ....[1]....
        /*1d14*/ 	.word	0x0000f110


	//   ....[2]....
        /*1d18*/ 	.word	0x0000f1e0


	//   ....[3]....
        /*1d1c*/ 	.word	0x0000f1f0


	//   ....[4]....
        /*1d20*/ 	.word	0x0000f220


	//   ....[5]....
        /*1d24*/ 	.word	0x0000f240


	//   ....[6]....
        /*1d28*/ 	.word	0x0000f270


	//   ....[7]....
        /*1d2c*/ 	.word	0x0000f290


	//   ....[8]....
        /*1d30*/ 	.word	0x0000f2e0


	//   ....[9]....
        /*1d34*/ 	.word	0x0000f2f0


	//----- nvinfo : EIATTR_VRC_CTA_INIT_COUNT
	.align		4
.L_713:
        /*1d38*/ 	.byte	0x02, 0x4a
	.zero		1
	.zero		1


	//----- nvinfo : EIATTR_EXIT_INSTR_OFFSETS
	.align		4
        /*1d3c*/ 	.byte	0x04, 0x1c
        /*1d3e*/ 	.short	(.L_715 - .L_714)


	//   ....[0]....
.L_714:
        /*1d40*/ 	.word	0x00011ce0


	//   ....[1]....
        /*1d44*/ 	.word	0x00011e10


	//   ....[2]....
        /*1d48*/ 	.word	0x00012420


	//   ....[3]....
        /*1d4c*/ 	.word	0x00012a20


	//----- nvinfo : EIATTR_MAX_THREADS
	.align		4
.L_715:
        /*1d50*/ 	.byte	0x04, 0x05
        /*1d52*/ 	.short	(.L_717 - .L_716)
.L_716:
        /*1d54*/ 	.word	0x000002a0
        /*1d58*/ 	.word	0x00000001
        /*1d5c*/ 	.word	0x00000001


	//----- nvinfo : EIATTR_CRS_STACK_SIZE
	.align		4
.L_717:
        /*1d60*/ 	.byte	0x04, 0x1e
        /*1d62*/ 	.short	(.L_719 - .L_718)
.L_718:
        /*1d64*/ 	.word	0x00000000


	//----- nvinfo : EIATTR_CBANK_PARAM_SIZE
	.align		4
.L_719:
        /*1d68*/ 	.byte	0x03, 0x19
        /*1d6a*/ 	.short	0x00b8


	//----- nvinfo : EIATTR_PARAM_CBANK
	.align		4
        /*1d6c*/ 	.byte	0x04, 0x0a
        /*1d6e*/ 	.short	(.L_721 - .L_720)
	.align		4
.L_720:
        /*1d70*/ 	.word	index@(.nv.constant0._Z35group_norm_nhwc_bwd_one_pass_kernelI11Bf16IOFp16WLi512ELi84ELi672EEv26Group_norm_nhwc_bwd_params)
        /*1d74*/ 	.short	0x0380
        /*1d76*/ 	.short	0x00b8


	//----- nvinfo : EIATTR_SW_WAR
	.align		4
.L_721:
        /*1d78*/ 	.byte	0x04, 0x36
        /*1d7a*/ 	.short	(.L_723 - .L_722)
.L_722:
        /*1d7c*/ 	.word	0x00000008
.L_723:


//--------------------- .nv.info._Z35group_norm_nhwc_bwd_one_pass_kernelI11Fp16IOFp32WLi64ELi84ELi672EEv26Group_norm_nhwc_bwd_params --------------------------
	.section	.nv.info._Z35group_norm_nhwc_bwd_one_pass_kernelI11Fp16IOFp32WLi64ELi84ELi672EEv26Group_norm_nhwc_bwd_params,"",@"SHT_CUDA_INFO"
	.sectionflags	@""
	.align	4


	//----- nvinfo : EIATTR_CUDA_API_VERSION
	.align		4
        /*0000*/ 	.byte	0x04, 0x37
        /*0002*/ 	.short	(.L_725 - .L_724)
.L_724:
        /*0004*/ 	.word	0x00000082


	//----- nvinfo : EIATTR_KPARAM_INFO
	.align		4
.L_725:
        /*0008*/ 	.byte	0x04, 0x17
        /*000a*/ 	.short	(.L_727 - .L_726)
.L_726:
        /*000c*/ 	.word	0x00000000
        /*0010*/ 	.short	0x0000
        /*0012*/ 	.short	0x0000
        /*0014*/ 	.byte	0x00, 0xf0, 0xe1, 0x02


	//----- nvinfo : EIATTR_SPARSE_MMA_MASK
	.align		4
.L_727:
        /*0018*/ 	.byte	0x03, 0x50
        /*001a*/ 	.short	0x0000


	//----- nvinfo : EIATTR_MAXREG_COUNT
	.align		4
        /*001c*/ 	.byte	0x03, 0x1b
        /*001e*/ 	.short	0x0050


	//----- nvinfo : EIATTR_NUM_BARRIERS
	.align		4
        /*0020*/ 	.byte	0x02, 0x4c
        /*0022*/ 	.byte	0x01
	.zero		1


	//----- nvinfo : EIATTR_MERCURY_ISA_VERSION
	.align		4
        /*0024*/ 	.byte	0x03, 0x5f
        /*0026*/ 	.short	0x0101


	//----- nvinfo : EIATTR_COOP_GROUP_MASK_REGIDS
	.align		4
        /*0028*/ 	.byte	0x04, 0x29
        /*002a*/ 	.short	(.L_729 - .L_728)


	//   ....[0]....
.L_728:
        /*002c*/ 	.word	0xffffffff


	//   ....[1]....
        /*0030*/ 	.word	0xffffffff


	//   ....[2]....
        /*0034*/ 	.word	0xffffffff


	//   ....[3]....
        /*0038*/ 	.word	0xffffffff


	//   ....[4]....
        /*003c*/ 	.word	0xffffffff


	//   ....[5]....
        /*0040*/ 	.word	0xffffffff


	//   ....[6]....
        /*0044*/ 	.word	0xffffffff


	//   ....[7]....
        /*0048*/ 	.word	0xffffffff


	//   ....[8]....
        /*004c*/ 	.word	0xffffffff


	//   ....[9]....
        /*0050*/ 	.word	0xffffffff


	//----- nvinfo : EIATTR_COOP_GROUP_INSTR_OFFSETS
	.align		4
.L_729:
        /*0054*/ 	.byte	0x04, 0x28
        /*0056*/ 	.short	(.L_731 - .L_730)


	//   ....[0]....
.L_730:
        /*0058*/ 	.word	0x000019c0


	//   ....[1]....
        /*005c*/ 	.word	0x00001a00


	//   ....[2]....
        /*0060*/ 	.word	0x00001a70


	//   ....[3]....
        /*0064*/ 	.word	0x00001a90


	//   ....[4]....
        /*0068*/ 	.word	0x00001ac0


	//   ....[5]....
        /*006c*/ 	.word	0x00001ae0


	//   ....[6]....
        /*0070*/ 	.word	0x00001b10


	//   ....[7]....
        /*0074*/ 	.word	0x00001b30


	//   ....[8]....
        /*0078*/ 	.word	0x00001b80


	//   ....[9]....
        /*007c*/ 	.word	0x00001b90


	//----- nvinfo : EIATTR_VRC_CTA_INIT_COUNT
	.align		4
.L_731:
        /*0080*/ 	.byte	0x02, 0x4a
	.zero		1
	.zero		1


	//----- nvinfo : EIATTR_EXIT_INSTR_OFFSETS
	.align		4
        /*0084*/ 	.byte	0x04, 0x1c
        /*0086*/ 	.short	(.L_733 - .L_732)


	//   ....[0]....
.L_732:
        /*0088*/ 	.word	0x00003f20


	//   ....[1]....
        /*008c*/ 	.word	0x00004050


	//   ....[2]....
        /*0090*/ 	.word	0x00004640


	//   ....[3]....
        /*0094*/ 	.word	0x00004bf0


	//----- nvinfo : EIATTR_MAX_THREADS
	.align		4
.L_733:
        /*0098*/ 	.byte	0x04, 0x05
        /*009a*/ 	.short	(.L_735 - .L_734)
.L_734:
        /*009c*/ 	.word	0x000002a0
        /*00a0*/ 	.word	0x00000001
        /*00a4*/ 	.word	0x00000001


	//----- nvinfo : EIATTR_CRS_STACK_SIZE
	.align		4
.L_735:
        /*00a8*/ 	.byte	0x04, 0x1e
        /*00aa*/ 	.short	(.L_737 - .L_736)
.L_736:
        /*00ac*/ 	.word	0x00000000


	//----- nvinfo : EIATTR_CBANK_PARAM_SIZE
	.align		4
.L_737:
        /*00b0*/ 	.byte	0x03, 0x19
        /*00b2*/ 	.short	0x00b8


	//----- nvinfo : EIATTR_PARAM_CBANK
	.align		4
        /*00b4*/ 	.byte	0x04, 0x0a
        /*00b6*/ 	.short	(.L_739 - .L_738)
	.align		4
.L_738:
        /*00b8*/ 	.word	index@(.nv.constant0._Z35group_norm_nhwc_bwd_one_pass_kernelI11Fp16IOFp32WLi64ELi84ELi672EEv26Group_norm_nhwc_bwd_params)
        /*00bc*/ 	.short	0x0380
        /*00be*/ 	.short	0x00b8


	//----- nvinfo : EIATTR_SW_WAR
	.align		4
.L_739:
        /*00c0*/ 	.byte	0x04, 0x36
        /*00c2*/ 	.short	(.L_741 - .L_740)
.L_740:
        /*00c4*/ 	.word	0x00000008
.L_741:


//--------------------- .nv.info._Z35group_norm_nhwc_bwd_one_pass_kernelI11Fp16IOFp32WLi128ELi84ELi672EEv26Group_norm_nhwc_bwd_params --------------------------
	.section	.nv.info._Z35group_norm_nhwc_bwd_one_pass_kernelI11Fp16IOFp32WLi128ELi84ELi672EEv26Group_norm_nhwc_bwd_params,"",@"SHT_CUDA_INFO"
	.sectionflags	@""
	.align	4


	//----- nvinfo : EIATTR_CUDA_API_VERSION
	.align		4
        /*0000*/ 	.byte	0x04, 0x37
        /*0002*/ 	.short	(.L_743 - .L_742)
.L_742:
        /*0004*/ 	.word	0x00000082


	//----- nvinfo : EIATTR_KPARAM_INFO
	.align		4
.L_743:
        /*0008*/ 	.byte	0x04, 0x17
        /*000a*/ 	.short	(.L_745 - .L_744)
.L_744:
        /*000c*/ 	.word	0x00000000
        /*0010*/ 	.short	0x0000
        /*0012*/ 	.short	0x0000
        /*0014*/ 	.byte	0x00, 0xf0, 0xe1, 0x02


	//----- nvinfo : EIATTR_SPARSE_MMA_MASK
	.align		4
.L_745:
        /*0018*/ 	.byte	0x03, 0x50
        /*001a*/ 	.short	0x0000


	//----- nvinfo : EIATTR_MAXREG_COUNT
	.align		4
        /*001c*/ 	.byte	0x03, 0x1b
        /*001e*/ 	.short	0x0050


	//----- nvinfo : EIATTR_NUM_BARRIERS
	.align		4
        /*0020*/ 	.byte	0x02, 0x4c
        /*0022*/ 	.byte	0x01
	.zero		1


	//----- nvinfo : EIATTR_MERCURY_ISA_VERSION
	.align		4
        /*0024*/ 	.byte	0x03, 0x5f
        /*0026*/ 	.short	0x0101


	//----- nvinfo : EIATTR_INT_WARP_WIDE_INSTR_OFFSETS
	.align		4
        /*0028*/ 	.byte	0x04, 0x31
        /*002a*/ 	.short	(.L_747 - .L_746)


	//   ....[0]....
.L_746:
        /*002c*/ 	.word	0x00002e20


	//----- nvinfo : EIATTR_COOP_GROUP_MASK_REGIDS
	.align		4
.L_747:
        /*0030*/ 	.byte	0x04, 0x29
        /*0032*/ 	.short	(.L_749 - .L_748)


	//   ....[0]....
.L_748:
        /*0034*/ 	.word	0xffffffff


	//   ....[1]....
        /*0038*/ 	.word	0xffffffff


	//   ....[2]....
        /*003c*/ 	.word	0xffffffff


	//   ....[3]....
        /*0040*/ 	.word	0xffffffff


	//   ....[4]....
        /*0044*/ 	.word	0xffffffff


	//   ....[5]....
        /*0048*/ 	.word	0xffffffff


	//   ....[6]....
        /*004c*/ 	.word	0xffffffff


	//   ....[7]....
        /*0050*/ 	.word	0xffffffff


	//   ....[8]....
        /*0054*/ 	.word	0xffffffff


	//   ....[9]....
        /*0058*/ 	.word	0xffffffff


	//----- nvinfo : EIATTR_COOP_GROUP_INSTR_OFFSETS
	.align		4
.L_749:
        /*005c*/ 	.byte	0x04, 0x28
        /*005e*/ 	.short	(.L_751 - .L_750)


	//   ....[0]....
.L_750:
        /*0060*/ 	.word	0x00002bf0


	//   ....[1]....
        /*0064*/ 	.word	0x00002c30


	//   ....[2]....
        /*0068*/ 	.word	0x00002c70


	//   ....[3]....
        /*006c*/ 	.word	0x00002ca0


	//   ....[4]....
        /*0070*/ 	.word	0x00002d00


	//   ....[5]....
        /*0074*/ 	.word	0x00002d20


	//   ....[6]....
        /*0078*/ 	.word	0x00002d50


	//   ....[7]....
        /*007c*/ 	.word	0x00002d70


	//   ....[8]....
        /*0080*/ 	.word	0x00002dc0


	//   ....[9]....
        /*0084*/ 	.word	0x00002dd0


	//----- nvinfo : EIATTR_VRC_CTA_INIT_COUNT
	.align		4
.L_751:
        /*0088*/ 	.byte	0x02, 0x4a
	.zero		1
	.zero		1


	//----- nvinfo : EIATTR_EXIT_INSTR_OFFSETS
	.align		4
        /*008c*/ 	.byte	0x04, 0x1c
        /*008e*/ 	.short	(.L_753 - .L_752)


	//   ....[0]....
.L_752:
        /*0090*/ 	.word	0x00006000


	//   ....[1]....
        /*0094*/ 	.word	0x00006130


	//   ....[2]....
        /*0098*/ 	.word	0x00006730


	//   ....[3]....
        /*009c*/ 	.word	0x00006ce0


	//----- nvinfo : EIATTR_MAX_THREADS
	.align		4
.L_753:
        /*00a0*/ 	.byte	0x04, 0x05
        /*00a2*/ 	.short	(.L_755 - .L_754)
.L_754:
        /*00a4*/ 	.word	0x000002a0
        /*00a8*/ 	.word	0x00000001
        /*00ac*/ 	.word	0x00000001


	//----- nvinfo : EIATTR_CRS_STACK_SIZE
	.align		4
.L_755:
        /*00b0*/ 	.byte	0x04, 0x1e
        /*00b2*/ 	.short	(.L_757 - .L_756)
.L_756:
        /*00b4*/ 	.word	0x00000000


	//----- nvinfo : EIATTR_CBANK_PARAM_SIZE
	.align		4
.L_757:
        /*00b8*/ 	.byte	0x03, 0x19
        /*00ba*/ 	.short	0x00b8


	//----- nvinfo : EIATTR_PARAM_CBANK
	.align		4
        /*00bc*/ 	.byte	0x04, 0x0a
        /*00be*/ 	.short	(.L_759 - .L_758)
	.align		4
.L_758:
        /*00c0*/ 	.word	index@(.nv.constant0._Z35group_norm_nhwc_bwd_one_pass_kernelI11Fp16IOFp32WLi128ELi84ELi672EEv26Group_norm_nhwc_bwd_params)
        /*00c4*/ 	.short	0x0380
        /*00c6*/ 	.short	0x00b8


	//----- nvinfo : EIATTR_SW_WAR
	.align		4
.L_759:
        /*00c8*/ 	.byte	0x04, 0x36
        /*00ca*/ 	.short	(.L_761 - .L_760)
.L_760:
        /*00cc*/ 	.word	0x00000008
.L_761:


//--------------------- .nv.info._Z35group_norm_nhwc_bwd_one_pass_kernelI11Fp16IOFp32WLi256ELi84ELi672EEv26Group_norm_nhwc_bwd_params --------------------------
	.section	.nv.info._Z35group_norm_nhwc_bwd_one_pass_kernelI11Fp16IOFp32WLi256ELi84ELi672EEv26Group_norm_nhwc_bwd_params,"",@"SHT_CUDA_INFO"
	.sectionflags	@""
	.align	4


	//----- nvinfo : EIATTR_CUDA_API_VERSION
	.align		4
        /*0000*/ 	.byte	0x04, 0x37
        /*0002*/ 	.short	(.L_763 - .L_762)
.L_762:
        /*0004*/ 	.word	0x00000082


	//----- nvinfo : EIATTR_KPARAM_INFO
	.align		4
.L_763:
        /*0008*/ 	.byte	0x04, 0x17
        /*000a*/ 	.short	(.L_765 - .L_764)
.L_764:
        /*000c*/ 	.word	0x00000000
        /*0010*/ 	.short	0x0000
        /*0012*/ 	.short	0x0000
        /*0014*/ 	.byte	0x00, 0xf0, 0xe1, 0x02


	//----- nvinfo : EIATTR_SPARSE_MMA_MASK
	.align		4
.L_765:
        /*0018*/ 	.byte	0x03, 0x50
        /*001a*/ 	.short	0x0000


	//----- nvinfo : EIATTR_MAXREG_COUNT
	.align		4
        /*001c*/ 	.byte	0x03, 0x1b
        /*001e*/ 	.short	0x0050


	//----- nvinfo : EIATTR_NUM_BARRIERS
	.align		4
        /*0020*/ 	.byte	0x02, 0x4c
        /*0022*/ 	.byte	0x01
	.zero		1


	//----- nvinfo : EIATTR_MERCURY_ISA_VERSION
	.align		4
        /*0024*/ 	.byte	0x03, 0x5f
        /*0026*/ 	.short	0x0101


	//----- nvinfo : EIATTR_INT_WARP_WIDE_INSTR_OFFSETS
	.align		4
        /*0028*/ 	.byte	0x04, 0x31
        /*002a*/ 	.short	(.L_767 - .L_766)


	//   ....[0]....
.L_766:
        /*002c*/ 	.word	0x00005410


	//----- nvinfo : EIATTR_COOP_GROUP_MASK_REGIDS
	.align		4
.L_767:
        /*0030*/ 	.byte	0x04, 0x29
        /*0032*/ 	.short	(.L_769 - .L_768)


	//   ....[0]....
.L_768:
        /*0034*/ 	.word	0xffffffff


	//   ....[1]....
        /*0038*/ 	.word	0xffffffff


	//   ....[2]....
        /*003c*/ 	.word	0xffffffff


	//   ....[3]....
        /*0040*/ 	.word	0xffffffff


	//   ....[4]....
        /*0044*/ 	.word	0xffffffff


	//   ....[5]....
        /*0048*/ 	.word	0xffffffff


	//   ....[6]....
        /*004c*/ 	.word	0xffffffff


	//   ....[7]....
        /*0050*/ 	.word	0xffffffff


	//   ....[8]....
        /*0054*/ 	.word	0xffffffff


	//   ....[9]....
        /*0058*/ 	.word	0xffffffff


	//----- nvinfo : EIATTR_COOP_GROUP_INSTR_OFFSETS
	.align		4
.L_769:
        /*005c*/ 	.byte	0x04, 0x28
        /*005e*/ 	.short	(.L_771 - .L_770)


	//   ....[0]....
.L_770:
        /*0060*/ 	.word	0x000051a0


	//   ....[1]....
        /*0064*/ 	.word	0x000051e0


	//   ....[2]....
        /*0068*/ 	.word	0x00005260


	//   ....[3]....
        /*006c*/ 	.word	0x00005280


	//   ....[4]....
        /*0070*/ 	.word	0x000052d0


	//   ....[5]....
        /*0074*/ 	.word	0x000052e0


	//   ....[6]....
        /*0078*/ 	.word	0x00005310


	//   ....[7]....
        /*007c*/ 	.word	0x00005340


	//   ....[8]....
        /*0080*/ 	.word	0x000053b0


	//   ....[9]....
        /*0084*/ 	.word	0x000053c0


	//----- nvinfo : EIATTR_VRC_CTA_INIT_COUNT
	.align		4
.L_771:
        /*0088*/ 	.byte	0x02, 0x4a
	.zero		1
	.zero		1


	//----- nvinfo : EIATTR_EXIT_INSTR_OFFSETS
	.align		4
        /*008c*/ 	.byte	0x04, 0x1c
        /*008e*/ 	.short	(.L_773 - .L_772)


	//   ....[0]....
.L_772:
        /*0090*/ 	.word	0x0000a9a0


	//   ....[1]....
        /*0094*/ 	.word	0x0000aad0


	//   ....[2]....
        /*0098*/ 	.word	0x0000b0d0


	//   ....[3]....
        /*009c*/ 	.word	0x0000b680


	//----- nvinfo : EIATTR_MAX_THREADS
	.align		4
.L_773:
        /*00a0*/ 	.byte	0x04, 0x05
        /*00a2*/ 	.short	(.L_775 - .L_774)
.L_774:
        /*00a4*/ 	.word	0x000002a0
        /*00a8*/ 	.word	0x00000001
        /*00ac*/ 	.word	0x00000001


	//----- nvinfo : EIATTR_CRS_STACK_SIZE
	.align		4
.L_775:
        /*00b0*/ 	.byte	0x04, 0x1e
        /*00b2*/ 	.short	(.L_777 - .L_776)
.L_776:
        /*00b4*/ 	.word	0x00000000


	//----- nvinfo : EIATTR_CBANK_PARAM_SIZE
	.align		4
.L_777:
        /*00b8*/ 	.byte	0x03, 0x19
        /*00ba*/ 	.short	0x00b8


	//----- nvinfo : EIATTR_PARAM_CBANK
	.align		4
        /*00bc*/ 	.byte	0x04, 0x0a
        /*00be*/ 	.short	(.L_779 - .L_778)
	.align		4
.L_778:
        /*00c0*/ 	.word	index@(.nv.constant0._Z35group_norm_nhwc_bwd_one_pass_kernelI11Fp16IOFp32WLi256ELi84ELi672EEv26Group_norm_nhwc_bwd_params)
        /*00c4*/ 	.short	0x0380
        /*00c6*/ 	.short	0x00b8


	//----- nvinfo : EIATTR_SW_WAR
	.align		4
.L_779:
        /*00c8*/ 	.byte	0x04, 0x36
        /*00ca*/ 	.short	(.L_781 - .L_780)
.L_780:
        /*00cc*/ 	.word	0x00000008
.L_781:


//--------------------- .nv.info._Z35group_norm_nhwc_bwd_one_pass_kernelI11Fp16IOFp32WLi512ELi84ELi672EEv26Group_norm_nhwc_bwd_params --------------------------
	.section	.nv.info._Z35group_norm_nhwc_bwd_one_pass_kernelI11Fp16IOFp32WLi512ELi84ELi672EEv26Group_norm_nhwc_bwd_params,"",@"SHT_CUDA_INFO"
	.sectionflags	@""
	.align	4


	//----- nvinfo : EIATTR_CUDA_API_VERSION
	.align		4
        /*0000*/ 	.byte	0x04, 0x37
        /*0002*/ 	.short	(.L_783 - .L_782)
.L_782:
        /*0004*/ 	.word	0x00000082


	//----- nvinfo : EIATTR_KPARAM_INFO
	.align		4
.L_783:
        /*0008*/ 	.byte	0x04, 0x17
        /*000a*/ 	.short	(.L_785 - .L_784)
.L_784:
        /*000c*/ 	.word	0x00000000
        /*0010*/ 	.short	0x0000
        /*0012*/ 	.short	0x0000
        /*0014*/ 	.byte	0x00, 0xf0, 0xe1, 0x02


	//----- nvinfo : EIATTR_SPARSE_MMA_MASK
	.align		4
.L_785:
        /*0018*/ 	.byte	0x03, 0x50
        /*001a*/ 	.short	0x0000


	//----- nvinfo : EIATTR_MAXREG_COUNT
	.align		4
        /*001c*/ 	.byte	0x03, 0x1b
        /*001e*/ 	.short	0x0050


	//----- nvinfo : EIATTR_NUM_BARRIERS
	.align		4
        /*0020*/ 	.byte	0x02, 0x4c
        /*0022*/ 	.byte	0x01
	.zero		1


	//----- nvinfo : EIATTR_ANNOTATIONS
	.align		4
        /*0024*/ 	.byte	0x04, 0x55
        /*0026*/ 	.short	(.L_787 - .L_786)


	//   ....[0]....
.L_786:
        /* <DEDUP_REMOVED lines=154> */
        /*09bc*/ 	.byte	0x60, 0xc2, 0x00, 0x00, 0x01, 0x00, 0x00, 0x00, 0x30, 0xc3, 0x00, 0x00


	//----- nvinfo : EIATTR_MERCURY_ISA_VERSION
	.align		4
.L_787:
        /*09c8*/ 	.byte	0x03, 0x5f
        /*09ca*/ 	.short	0x0101


	//----- nvinfo : EIATTR_INT_WARP_WIDE_INSTR_OFFSETS
	.align		4
        /*09cc*/ 	.byte	0x04, 0x31
        /*09ce*/ 	.short	(.L_789 - .L_788)


	//   ....[0]....
.L_788:
        /*09d0*/ 	.word	0x0000d030


	//   ....[1]....
        /*09d4*/ 	.word	0x0000e450


	//   ....[2]....
        /*09d8*/ 	.word	0x0000e490


	//   ....[3]....
        /*09dc*/ 	.word	0x0000e4d0


	//   ....[4]....
        /*09e0*/ 	.word	0x0000e510


	//   ....[5]....
        /*09e4*/ 	.word	0x0000e730


	//----- nvinfo : EIATTR_COOP_GROUP_MASK_REGIDS
	.align		4
.L_789:
        /*09e8*/ 	.byte	0x04, 0x29
        /*09ea*/ 	.short	(.L_791 - .L_790)


	//   ....[0]....
.L_790:
        /*09ec*/ 	.word	0xffffffff


	//   ....[1]....
        /*09f0*/ 	.word	0xffffffff


	//   ....[2]....
        /*09f4*/ 	.word	0xffffffff


	//   ....[3]....
        /*09f8*/ 	.word	0xffffffff


	//   ....[4]....
        /*09fc*/ 	.word	0xffffffff


	//   ....[5]....
        /*0a00*/ 	.word	0xffffffff


	//   ....[6]....
        /*0a04*/ 	.word	0xffffffff


	//   ....[7]....
        /*0a08*/ 	.word	0xffffffff


	//   ....[8]....
        /*0a0c*/ 	.word	0xffffffff


	//   ....[9]....
        /*0a10*/ 	.word	0xffffffff


	//----- nvinfo : EIATTR_COOP_GROUP_INSTR_OFFSETS
	.align		4
.L_791:
        /*0a14*/ 	.byte	0x04, 0x28
        /*0a16*/ 	.short	(.L_793 - .L_792)


	//   ....[0]....
.L_792:
        /*0a18*/ 	.word	0x0000cdd0


	//   ....[1]....
        /*0a1c*/ 	.word	0x0000ce00


	//   ....[2]....
        /*0a20*/ 	.word	0x0000ced0


	//   ....[3]....
        /*0a24*/ 	.word	0x0000cee0


	//   ....[4]....
        /*0a28*/ 	.word	0x0000cf10


	//   ....[5]....
        /*0a2c*/ 	.word	0x0000cf30


	//   ....[6]....
        /*0a30*/ 	.word	0x0000cf60


	//   ....[7]....
        /*0a34*/ 	.word	0x0000cf80


	//   ....[8]....
        /*0a38*/ 	.word	0x0000cfd0


	//   ....[9]....
        /*0a3c*/ 	.word	0x0000cfe0


	//----- nvinfo : EIATTR_VRC_CTA_INIT_COUNT
	.align		4
.L_793:
        /*0a40*/ 	.byte	0x02, 0x4a
	.zero		1
	.zero		1


	//----- nvinfo : EIATTR_EXIT_INSTR_OFFSETS
	.align		4
        /*0a44*/ 	.byte	0x04, 0x1c
        /*0a46*/ 	.short	(.L_795 - .L_794)


	//   ....[0]....
.L_794:
        /*0a48*/ 	.word	0x0000f270


	//   ....[1]....
        /*0a4c*/ 	.word	0x0000f3a0


	//   ....[2]....
        /*0a50*/ 	.word	0x0000f9a0


	//   ....[3]....
        /*0a54*/ 	.word	0x0000ff50


	//----- nvinfo : EIATTR_MAX_THREADS
	.align		4
.L_795:
        /*0a58*/ 	.byte	0x04, 0x05
        /*0a5a*/ 	.short	(.L_797 - .L_796)
.L_796:
        /*0a5c*/ 	.word	0x000002a0
        /*0a60*/ 	.word	0x00000001
        /*0a64*/ 	.word	0x00000001


	//----- nvinfo : EIATTR_CRS_STACK_SIZE
	.align		4
.L_797:
        /*0a68*/ 	.byte	0x04, 0x1e
        /*0a6a*/ 	.short	(.L_799 - .L_798)
.L_798:
        /*0a6c*/ 	.word	0x00000000


	//----- nvinfo : EIATTR_CBANK_PARAM_SIZE
	.align		4
.L_799:
        /*0a70*/ 	.byte	0x03, 0x19
        /*0a72*/ 	.short	0x00b8


	//----- nvinfo : EIATTR_PARAM_CBANK
	.align		4
        /*0a74*/ 	.byte	0x04, 0x0a
        /*0a76*/ 	.short	(.L_801 - .L_800)
	.align		4
.L_800:
        /*0a78*/ 	.word	index@(.nv.constant0._Z35group_norm_nhwc_bwd_one_pass_kernelI11Fp16IOFp32WLi512ELi84ELi672EEv26Group_norm_nhwc_bwd_params)
        /*0a7c*/ 	.short	0x0380
        /*0a7e*/ 	.short	0x00b8


	//----- nvinfo : EIATTR_SW_WAR
	.align		4
.L_801:
        /*0a80*/ 	.byte	0x04, 0x36
        /*0a82*/ 	.short	(.L_803 - .L_802)
.L_802:
        /*0a84*/ 	.word	0x00000008
.L_803:


//--------------------- .nv.info._Z35group_norm_nhwc_bwd_one_pass_kernelI11Fp16IOBf16WLi64ELi84ELi672EEv26Group_norm_nhwc_bwd_params --------------------------
	.section	.nv.info._Z35group_norm_nhwc_bwd_one_pass_kernelI11Fp16IOBf16WLi64ELi84ELi672EEv26Group_norm_nhwc_bwd_params,"",@"SHT_CUDA_INFO"
	.sectionflags	@""
	.align	4


	//----- nvinfo : EIATTR_CUDA_API_VERSION
	.align		4
        /*0000*/ 	.byte	0x04, 0x37
        /*0002*/ 	.short	(.L_805 - .L_804)
.L_804:
        /*0004*/ 	.word	0x00000082


	//----- nvinfo : EIATTR_KPARAM_INFO
	.align		4
.L_805:
        /*0008*/ 	.byte	0x04, 0x17
        /*000a*/ 	.short	(.L_807 - .L_806)
.L_806:
        /*000c*/ 	.word	0x00000000
        /*0010*/ 	.short	0x0000
        /*0012*/ 	.short	0x0000
        /*0014*/ 	.byte	0x00, 0xf0, 0xe1, 0x02


	//----- nvinfo : EIATTR_SPARSE_MMA_MASK
	.align		4
.L_807:
        /*0018*/ 	.byte	0x03, 0x50
        /*001a*/ 	.short	0x0000


	//----- nvinfo : EIATTR_MAXREG_COUNT
	.align		4
        /*001c*/ 	.byte	0x03, 0x1b
        /*001e*/ 	.short	0x0050


	//----- nvinfo : EIATTR_NUM_BARRIERS
	.align		4
        /*0020*/ 	.byte	0x02, 0x4c
        /*0022*/ 	.byte	0x01
	.zero		1


	//----- nvinfo : EIATTR_MERCURY_ISA_VERSION
	.align		4
        /*0024*/ 	.byte	0x03, 0x5f
        /*0026*/ 	.short	0x0101


	//----- nvinfo : EIATTR_COOP_GROUP_MASK_REGIDS
	.align		4
        /*0028*/ 	.byte	0x04, 0x29
        /*002a*/ 	.short	(.L_809 - .L_808)


	//   ....[0]....
.L_808:
        /*002c*/ 	.word	0xffffffff


	//   ....[1]....
        /*0030*/ 	.word	0xffffffff


	//   ....[2]....
        /*0034*/ 	.word	0xffffffff


	//   ....[3]....
        /*0038*/ 	.word	0xffffffff


	//   ....[4]....
        /*003c*/ 	.word	0xffffffff


	//   ....[5]....
        /*0040*/ 	.word	0xffffffff


	//   ....[6]....
        /*0044*/ 	.word	0xffffffff


	//   ....[7]....
        /*0048*/ 	.word	0xffffffff


	//   ....[8]....
        /*004c*/ 	.word	0xffffffff


	//   ....[9]....
        /*0050*/ 	.word	0xffffffff


	//----- nvinfo : EIATTR_COOP_GROUP_INSTR_OFFSETS
	.align		4
.L_809:
        /*0054*/ 	.byte	0x04, 0x28
        /*0056*/ 	.short	(.L_811 - .L_810)


	//   ....[0]....
.L_810:
        /*0058*/ 	.word	0x00001a40


	//   ....[1]....
        /*005c*/ 	.word	0x00001a80


	//   ....[2]....
        /*0060*/ 	.word	0x00001af0


	//   ....[3]....
        /*0064*/ 	.word	0x00001b10


	//   ....[4]....
        /*0068*/ 	.word	0x00001b40


	//   ....[5]....
        /*006c*/ 	.word	0x00001b60


	//   ....[6]....
        /*0070*/ 	.word	0x00001b90


	//   ....[7]....
        /*0074*/ 	.word	0x00001bb0


	//   ....[8]....
        /*0078*/ 	.word	0x00001c00


	//   ....[9]....
        /*007c*/ 	.word	0x00001c10


	//----- nvinfo : EIATTR_VRC_CTA_INIT_COUNT
	.align		4
.L_811:
        /*0080*/ 	.byte	0x02, 0x4a
	.zero		1
	.zero		1


	//----- nvinfo : EIATTR_EXIT_INSTR_OFFSETS
	.align		4
        /*0084*/ 	.byte	0x04, 0x1c
        /*0086*/ 	.short	(.L_813 - .L_812)


	//   ....[0]....
.L_812:
        /*0088*/ 	.word	0x00003fa0


	//   ....[1]....
        /*008c*/ 	.word	0x000040d0


	//   ....[2]....
        /*0090*/ 	.word	0x000046e0


	//   ....[3]....
        /*0094*/ 	.word	0x00004ce0


	//----- nvinfo : EIATTR_MAX_THREADS
	.align		4
.L_813:
        /*0098*/ 	.byte	0x04, 0x05
        /*009a*/ 	.short	(.L_815 - .L_814)
.L_814:
        /*009c*/ 	.word	0x000002a0
        /*00a0*/ 	.word	0x00000001
        /*00a4*/ 	.word	0x00000001


	//----- nvinfo : EIATTR_CRS_STACK_SIZE
	.align		4
.L_815:
        /*00a8*/ 	.byte	0x04, 0x1e
        /*00aa*/ 	.short	(.L_817 - .L_816)
.L_816:
        /*00ac*/ 	.word	0x00000000


	//----- nvinfo : EIATTR_CBANK_PARAM_SIZE
	.align		4
.L_817:
        /*00b0*/ 	.byte	0x03, 0x19
        /*00b2*/ 	.short	0x00b8


	//----- nvinfo : EIATTR_PARAM_CBANK
	.align		4
        /*00b4*/ 	.byte	0x04, 0x0a
        /*00b6*/ 	.short	(.L_819 - .L_818)
	.align		4
.L_818:
        /*00b8*/ 	.word	index@(.nv.constant0._Z35group_norm_nhwc_bwd_one_pass_kernelI11Fp16IOBf16WLi64ELi84ELi672EEv26Group_norm_nhwc_bwd_params)
        /*00bc*/ 	.short	0x0380
        /*00be*/ 	.short	0x00b8


	//----- nvinfo : EIATTR_SW_WAR
	.align		4
.L_819:
        /*00c0*/ 	.byte	0x04, 0x36
        /*00c2*/ 	.short	(.L_821 - .L_820)
.L_820:
        /*00c4*/ 	.word	0x00000008
.L_821:


//--------------------- .nv.info._Z35group_norm_nhwc_bwd_one_pass_kernelI11Fp16IOBf16WLi128ELi84ELi672EEv26Group_norm_nhwc_bwd_params --------------------------
	.section	.nv.info._Z35group_norm_nhwc_bwd_one_pass_kernelI11Fp16IOBf16WLi128ELi84ELi672EEv26Group_norm_nhwc_bwd_params,"",@"SHT_CUDA_INFO"
	.sectionflags	@""
	.align	4


	//----- nvinfo : EIATTR_CUDA_API_VERSION
	.align		4
        /*0000*/ 	.byte	0x04, 0x37
        /*0002*/ 	.short	(.L_823 - .L_822)
.L_822:
        /*0004*/ 	.word	0x00000082


	//----- nvinfo : EIATTR_KPARAM_INFO
	.align		4
.L_823:
        /*0008*/ 	.byte	0x04, 0x17
        /*000a*/ 	.short	(.L_825 - .L_824)
.L_824:
        /*000c*/ 	.word	0x00000000
        /*0010*/ 	.short	0x0000
        /*0012*/ 	.short	0x0000
        /*0014*/ 	.byte	0x00, 0xf0, 0xe1, 0x02


	//----- nvinfo : EIATTR_SPARSE_MMA_MASK
	.align		4
.L_825:
        /*0018*/ 	.byte	0x03, 0x50
        /*001a*/ 	.short	0x0000


	//----- nvinfo : EIATTR_MAXREG_COUNT
	.align		4
        /*001c*/ 	.byte	0x03, 0x1b
        /*001e*/ 	.short	0x0050


	//----- nvinfo : EIATTR_NUM_BARRIERS
	.align		4
        /*0020*/ 	.byte	0x02, 0x4c
        /*0022*/ 	.byte	0x01
	.zero		1


	//----- nvinfo : EIATTR_MERCURY_ISA_VERSION
	.align		4
        /*0024*/ 	.byte	0x03, 0x5f
        /*0026*/ 	.short	0x0101


	//----- nvinfo : EIATTR_INT_WARP_WIDE_INSTR_OFFSETS
	.align		4
        /*0028*/ 	.byte	0x04, 0x31
        /*002a*/ 	.short	(.L_827 - .L_826)


	//   ....[0]....
.L_826:
        /*002c*/ 	.word	0x00002e90


	//----- nvinfo : EIATTR_COOP_GROUP_MASK_REGIDS
	.align		4
.L_827:
        /*0030*/ 	.byte	0x04, 0x29
        /*0032*/ 	.short	(.L_829 - .L_828)


	//   ....[0]....
.L_828:
        /*0034*/ 	.word	0xffffffff


	//   ....[1]....
        /*0038*/ 	.word	0xffffffff


	//   ....[2]....
        /*003c*/ 	.word	0xffffffff


	//   ....[3]....
        /*0040*/ 	.word	0xffffffff


	//   ....[4]....
        /*0044*/ 	.word	0xffffffff


	//   ....[5]....
        /*0048*/ 	.word	0xffffffff


	//   ....[6]....
        /*004c*/ 	.word	0xffffffff


	//   ....[7]....
        /*0050*/ 	.word	0xffffffff


	//   ....[8]....
        /*0054*/ 	.word	0xffffffff


	//   ....[9]....
        /*0058*/ 	.word	0xffffffff


	//----- nvinfo : EIATTR_COOP_GROUP_INSTR_OFFSETS
	.align		4
.L_829:
        /*005c*/ 	.byte	0x04, 0x28
        /*005e*/ 	.short	(.L_831 - .L_830)


	//   ....[0]....
.L_830:
        /*0060*/ 	.word	0x00002c20


	//   ....[1]....
        /*0064*/ 	.word	0x00002c60


	//   ....[2]....
        /*0068*/ 	.word	0x00002ce0


	//   ....[3]....
        /*006c*/ 	.word	0x00002d00


	//   ....[4]....
        /*0070*/ 	.word	0x00002d70


	//   ....[5]....
        /*0074*/ 	.word	0x00002d90


	//   ....[6]....
        /*0078*/ 	.word	0x00002dc0


	//   ....[7]....
        /*007c*/ 	.word	0x00002de0


	//   ....[8]....
        /*0080*/ 	.word	0x00002e30


	//   ....[9]....
        /*0084*/ 	.word	0x00002e40


	//----- nvinfo : EIATTR_VRC_CTA_INIT_COUNT
	.align		4
.L_831:
        /*0088*/ 	.byte	0x02, 0x4a
	.zero		1
	.zero		1


	//----- nvinfo : EIATTR_EXIT_INSTR_OFFSETS
	.align		4
        /*008c*/ 	.byte	0x04, 0x1c
        /*008e*/ 	.short	(.L_833 - .L_832)


	//   ....[0]....
.L_832:
        /*0090*/ 	.word	0x00006070


	//   ....[1]....
        /*0094*/ 	.word	0x000061a0


	//   ....[2]....
        /*0098*/ 	.word	0x000067c0


	//   ....[3]....
        /*009c*/ 	.word	0x00006dc0


	//----- nvinfo : EIATTR_MAX_THREADS
	.align		4
.L_833:
        /*00a0*/ 	.byte	0x04, 0x05
        /*00a2*/ 	.short	(.L_835 - .L_834)
.L_834:
        /*00a4*/ 	.word	0x000002a0
        /*00a8*/ 	.word	0x00000001
        /*00ac*/ 	.word	0x00000001


	//----- nvinfo : EIATTR_CRS_STACK_SIZE
	.align		4
.L_835:
        /*00b0*/ 	.byte	0x04, 0x1e
        /*00b2*/ 	.short	(.L_837 - .L_836)
.L_836:
        /*00b4*/ 	.word	0x00000000


	//----- nvinfo : EIATTR_CBANK_PARAM_SIZE
	.align		4
.L_837:
        /*00b8*/ 	.byte	0x03, 0x19
        /*00ba*/ 	.short	0x00b8


	//----- nvinfo : EIATTR_PARAM_CBANK
	.align		4
        /*00bc*/ 	.byte	0x04, 0x0a
        /*00be*/ 	.short	(.L_839 - .L_838)
	.align		4
.L_838:
        /*00c0*/ 	.word	index@(.nv.constant0._Z35group_norm_nhwc_bwd_one_pass_kernelI11Fp16IOBf16WLi128ELi84ELi672EEv26Group_norm_nhwc_bwd_params)
        /*00c4*/ 	.short	0x0380
        /*00c6*/ 	.short	0x00b8


	//----- nvinfo : EIATTR_SW_WAR
	.align		4
.L_839:
        /*00c8*/ 	.byte	0x04, 0x36
        /*00ca*/ 	.short	(.L_841 - .L_840)
.L_840:
        /*00cc*/ 	.word	0x00000008
.L_841:


//--------------------- .nv.info._Z35group_norm_nhwc_bwd_one_pass_kernelI11Fp16IOBf16WLi256ELi84ELi672EEv26Group_norm_nhwc_bwd_params --------------------------
	.section	.nv.info._Z35group_norm_nhwc_bwd_one_pass_kernelI11Fp16IOBf16WLi256ELi84ELi672EEv26Group_norm_nhwc_bwd_params,"",@"SHT_CUDA_INFO"
	.sectionflags	@""
	.align	4


	//----- nvinfo : EIATTR_CUDA_API_VERSION
	.align		4
        /*0000*/ 	.byte	0x04, 0x37
        /*0002*/ 	.short	(.L_843 - .L_842)
.L_842:
        /*0004*/ 	.word	0x00000082


	//----- nvinfo : EIATTR_KPARAM_INFO
	.align		4
.L_843:
        /*0008*/ 	.byte	0x04, 0x17
        /*000a*/ 	.short	(.L_845 - .L_844)
.L_844:
        /*000c*/ 	.word	0x00000000
        /*0010*/ 	.short	0x0000
        /*0012*/ 	.short	0x0000
        /*0014*/ 	.byte	0x00, 0xf0, 0xe1, 0x02


	//----- nvinfo : EIATTR_SPARSE_MMA_MASK
	.align		4
.L_845:
        /*0018*/ 	.byte	0x03, 0x50
        /*001a*/ 	.short	0x0000


	//----- nvinfo : EIATTR_MAXREG_COUNT
	.align		4
        /*001c*/ 	.byte	0x03, 0x1b
        /*001e*/ 	.short	0x0050


	//----- nvinfo : EIATTR_NUM_BARRIERS
	.align		4
        /*0020*/ 	.byte	0x02, 0x4c
        /*0022*/ 	.byte	0x01
	.zero		1


	//----- nvinfo : EIATTR_MERCURY_ISA_VERSION
	.align		4
        /*0024*/ 	.byte	0x03, 0x5f
        /*0026*/ 	.short	0x0101


	//----- nvinfo : EIATTR_INT_WARP_WIDE_INSTR_OFFSETS
	.align		4
        /*0028*/ 	.byte	0x04, 0x31
        /*002a*/ 	.short	(.L_847 - .L_846)


	//   ....[0]....
.L_846:
        /*002c*/ 	.word	0x000054a0


	//----- nvinfo : EIATTR_COOP_GROUP_MASK_REGIDS
	.align		4
.L_847:
        /*0030*/ 	.byte	0x04, 0x29
        /*0032*/ 	.short	(.L_849 - .L_848)


	//   ....[0]....
.L_848:
        /*0034*/ 	.word	0xffffffff


	//   ....[1]....
        /*0038*/ 	.word	0xffffffff


	//   ....[2]....
        /*003c*/ 	.word	0xffffffff


	//   ....[3]....
        /*0040*/ 	.word	0xffffffff


	//   ....[4]....
        /*0044*/ 	.word	0xffffffff


	//   ....[5]....
        /*0048*/ 	.word	0xffffffff


	//   ....[6]....
        /*004c*/ 	.word	0xffffffff


	//   ....[7]....
        /*0050*/ 	.word	0xffffffff


	//   ....[8]....
        /*0054*/ 	.word	0xffffffff


	//   ....[9]....
        /*0058*/ 	.word	0xffffffff


	//----- nvinfo : EIATTR_COOP_GROUP_INSTR_OFFSETS
	.align		4
.L_849:
        /*005c*/ 	.byte	0x04, 0x28
        /*005e*/ 	.short	(.L_851 - .L_850)


	//   ....[0]....
.L_850:
        /*0060*/ 	.word	0x00005230


	//   ....[1]....
        /*0064*/ 	.word	0x00005270


	//   ....[2]....
        /*0068*/ 	.word	0x00005300


	//   ....[3]....
        /*006c*/ 	.word	0x00005320


	//   ....[4]....
        /*0070*/ 	.word	0x00005380


	//   ....[5]....
        /*0074*/ 	.word	0x000053a0


	//   ....[6]....
        /*0078*/ 	.word	0x000053d0


	//   ....[7]....
        /*007c*/ 	.word	0x000053f0


	//   ....[8]....
        /*0080*/ 	.word	0x00005440


	//   ....[9]....
        /*0084*/ 	.word	0x00005450


	//----- nvinfo : EIATTR_VRC_CTA_INIT_COUNT
	.align		4
.L_851:
        /*0088*/ 	.byte	0x02, 0x4a
	.zero		1
	.zero		1


	//----- nvinfo : EIATTR_EXIT_INSTR_OFFSETS
	.align		4
        /*008c*/ 	.byte	0x04, 0x1c
        /*008e*/ 	.short	(.L_853 - .L_852)


	//   ....[0]....
.L_852:
        /*0090*/ 	.word	0x0000aa30


	//   ....[1]....
        /*0094*/ 	.word	0x0000ab60


	//   ....[2]....
        /*0098*/ 	.word	0x0000b160


	//   ....[3]....
        /*009c*/ 	.word	0x0000b760


	//----- nvinfo : EIATTR_MAX_THREADS
	.align		4
.L_853:
        /*00a0*/ 	.byte	0x04, 0x05
        /*00a2*/ 	.short	(.L_855 - .L_854)
.L_854:
        /*00a4*/ 	.word	0x000002a0
        /*00a8*/ 	.word	0x00000001
        /*00ac*/ 	.word	0x00000001


	//----- nvinfo : EIATTR_CRS_STACK_SIZE
	.align		4
.L_855:
        /*00b0*/ 	.byte	0x04, 0x1e
        /*00b2*/ 	.short	(.L_857 - .L_856)
.L_856:
        /*00b4*/ 	.word	0x00000000


	//----- nvinfo : EIATTR_CBANK_PARAM_SIZE
	.align		4
.L_857:
        /*00b8*/ 	.byte	0x03, 0x19
        /*00ba*/ 	.short	0x00b8


	//----- nvinfo : EIATTR_PARAM_CBANK
	.align		4
        /*00bc*/ 	.byte	0x04, 0x0a
        /*00be*/ 	.short	(.L_859 - .L_858)
	.align		4
.L_858:
        /*00c0*/ 	.word	index@(.nv.constant0._Z35group_norm_nhwc_bwd_one_pass_kernelI11Fp16IOBf16WLi256ELi84ELi672EEv26Group_norm_nhwc_bwd_params)
        /*00c4*/ 	.short	0x0380
        /*00c6*/ 	.short	0x00b8


	//----- nvinfo : EIATTR_SW_WAR
	.align		4
.L_859:
        /*00c8*/ 	.byte	0x04, 0x36
        /*00ca*/ 	.short	(.L_861 - .L_860)
.L_860:
        /*00cc*/ 	.word	0x00000008
.L_861:


//--------------------- .nv.info._Z35group_norm_nhwc_bwd_one_pass_kernelI11Fp16IOBf16WLi512ELi84ELi672EEv26Group_norm_nhwc_bwd_params --------------------------
	.section	.nv.info._Z35group_norm_nhwc_bwd_one_pass_kernelI11Fp16IOBf16WLi512ELi84ELi672EEv26Group_norm_nhwc_bwd_params,"",@"SHT_CUDA_INFO"
	.sectionflags	@""
	.align	4


	//----- nvinfo : EIATTR_CUDA_API_VERSION
	.align		4
        /*0000*/ 	.byte	0x04, 0x37
        /*0002*/ 	.short	(.L_863 - .L_862)
.L_862:
        /*0004*/ 	.word	0x00000082


	//----- nvinfo : EIATTR_KPARAM_INFO
	.align		4
.L_863:
        /*0008*/ 	.byte	0x04, 0x17
        /*000a*/ 	.short	(.L_865 - .L_864)
.L_864:
        /*000c*/ 	.word	0x00000000
        /*0010*/ 	.short	0x0000
        /*0012*/ 	.short	0x0000
        /*0014*/ 	.byte	0x00, 0xf0, 0xe1, 0x02


	//----- nvinfo : EIATTR_SPARSE_MMA_MASK
	.align		4
.L_865:
        /*0018*/ 	.byte	0x03, 0x50
        /*001a*/ 	.short	0x0000


	//----- nvinfo : EIATTR_MAXREG_COUNT
	.align		4
        /*001c*/ 	.byte	0x03, 0x1b
        /*001e*/ 	.short	0x0050


	//----- nvinfo : EIATTR_NUM_BARRIERS
	.align		4
        /*0020*/ 	.byte	0x02, 0x4c
        /*0022*/ 	.byte	0x01
	.zero		1


	//----- nvinfo : EIATTR_ANNOTATIONS
	.align		4
        /*0024*/ 	.byte	0x04, 0x55
        /*0026*/ 	.short	(.L_867 - .L_866)


	//   ....[0]....
.L_866:
        /* <DEDUP_REMOVED lines=154> */


	//----- nvinfo : EIATTR_MERCURY_ISA_VERSION
	.align		4
.L_867:
        /*09b0*/ 	.byte	0x03, 0x5f
        /*09b2*/ 	.short	0x0101


	//----- nvinfo : EIATTR_INT_WARP_WIDE_INSTR_OFFSETS
	.align		4
        /*09b4*/ 	.byte	0x04, 0x31
        /*09b6*/ 	.short	(.L_869 - .L_868)


	//   ....[0]....
.L_868:
        /*09b8*/ 	.word	0x0000cf90


	//   ....[1]....
        /*09bc*/ 	.word	0x0000e3b0


	//   ....[2]....
        /*09c0*/ 	.word	0x0000e3f0


	//   ....[3]....
        /*09c4*/ 	.word	0x0000e430


	//   ....[4]....
        /*09c8*/ 	.word	0x0000e470


	//   ....[5]....
        /*09cc*/ 	.word	0x0000e690


	//----- nvinfo : EIATTR_COOP_GROUP_MASK_REGIDS
	.align		4
.L_869:
        /*09d0*/ 	.byte	0x04, 0x29
        /*09d2*/ 	.short	(.L_871 - .L_870)


	//   ....[0]....
.L_870:
        /*09d4*/ 	.word	0xffffffff


	//   ....[1]....
        /*09d8*/ 	.word	0xffffffff


	//   ....[2]....
        /*09dc*/ 	.word	0xffffffff


	//   ....[3]....
        /*09e0*/ 	.word	0xffffffff


	//   ....[4]....
        /*09e4*/ 	.word	0xffffffff


	//   ....[5]....
        /*09e8*/ 	.word	0xffffffff


	//   ....[6]....
        /*09ec*/ 	.word	0xffffffff


	//   ....[7]....
        /*09f0*/ 	.word	0xffffffff


	//   ....[8]....
        /*09f4*/ 	.word	0xffffffff


	//   ....[9]....
        /*09f8*/ 	.word	0xffffffff


	//----- nvinfo : EIATTR_COOP_GROUP_INSTR_OFFSETS
	.align		4
.L_871:
        /*09fc*/ 	.byte	0x04, 0x28
        /*09fe*/ 	.short	(.L_873 - .L_872)


	//   ....[0]....
.L_872:
        /*0a00*/ 	.word	0x0000cd30


	//   ....[1]....
        /*0a04*/ 	.word	0x0000cd60


	//   ....[2]....
        /*0a08*/ 	.word	0x0000ce30


	//   ....[3]....
        /*0a0c*/ 	.word	0x0000ce40


	//   ....[4]....
        /*0a10*/ 	.word	0x0000ce70


	//   ....[5]....
        /*0a14*/ 	.word	0x0000ce90


	//   ....[6]....
        /*0a18*/ 	.word	0x0000cec0


	//   ....[7]....
        /*0a1c*/ 	.word	0x0000cee0


	//   ....[8]....
        /*0a20*/ 	.word	0x0000cf30


	//   ....[9]....
        /*0a24*/ 	.word	0x0000cf40


	//----- nvinfo : EIATTR_VRC_CTA_INIT_COUNT
	.align		4
.L_873:
        /*0a28*/ 	.byte	0x02, 0x4a
	.zero		1
	.zero		1


	//----- nvinfo : EIATTR_EXIT_INSTR_OFFSETS
	.align		4
        /*0a2c*/ 	.byte	0x04, 0x1c
        /*0a2e*/ 	.short	(.L_875 - .L_874)


	//   ....[0]....
.L_874:
        /*0a30*/ 	.word	0x0000f1d0


	//   ....[1]....
        /*0a34*/ 	.word	0x0000f300


	//   ....[2]....
        /*0a38*/ 	.word	0x0000f920


	//   ....[3]....
        /*0a3c*/ 	.word	0x0000ff20


	//----- nvinfo : EIATTR_MAX_THREADS
	.align		4
.L_875:
        /*0a40*/ 	.byte	0x04, 0x05
        /*0a42*/ 	.short	(.L_877 - .L_876)
.L_876:
        /*0a44*/ 	.word	0x000002a0
        /*0a48*/ 	.word	0x00000001
        /*0a4c*/ 	.word	0x00000001


	//----- nvinfo : EIATTR_CRS_STACK_SIZE
	.align		4
.L_877:
        /*0a50*/ 	.byte	0x04, 0x1e
        /*0a52*/ 	.short	(.L_879 - .L_878)
.L_878:
        /*0a54*/ 	.word	0x00000000


	//----- nvinfo : EIATTR_CBANK_PARAM_SIZE
	.align		4
.L_879:
        /*0a58*/ 	.byte	0x03, 0x19
        /*0a5a*/ 	.short	0x00b8


	//----- nvinfo : EIATTR_PARAM_CBANK
	.align		4
        /*0a5c*/ 	.byte	0x04, 0x0a
        /*0a5e*/ 	.short	(.L_881 - .L_880)
	.align		4
.L_880:
        /*0a60*/ 	.word	index@(.nv.constant0._Z35group_norm_nhwc_bwd_one_pass_kernelI11Fp16IOBf16WLi512ELi84ELi672EEv26Group_norm_nhwc_bwd_params)
        /*0a64*/ 	.short	0x0380
        /*0a66*/ 	.short	0x00b8


	//----- nvinfo : EIATTR_SW_WAR
	.align		4
.L_881:
        /*0a68*/ 	.byte	0x04, 0x36
        /*0a6a*/ 	.short	(.L_883 - .L_882)
.L_882:
        /*0a6c*/ 	.word	0x00000008
.L_883:


//--------------------- .nv.info._Z35group_norm_nhwc_bwd_one_pass_kernelI11Fp16IOFp16WLi64ELi84ELi672EEv26Group_norm_nhwc_bwd_params --------------------------
	.section	.nv.info._Z35group_norm_nhwc_bwd_one_pass_kernelI11Fp16IOFp16WLi64ELi84ELi672EEv26Group_norm_nhwc_bwd_params,"",@"SHT_CUDA_INFO"
	.sectionflags	@""
	.align	4


	//----- nvinfo : EIATTR_CUDA_API_VERSION
	.align		4
        /*0000*/ 	.byte	0x04, 0x37
        /*0002*/ 	.short	(.L_885 - .L_884)
.L_884:
        /*0004*/ 	.word	0x00000082


	//----- nvinfo : EIATTR_KPARAM_INFO
	.align		4
.L_885:
        /*0008*/ 	.byte	0x04, 0x17
        /*000a*/ 	.short	(.L_887 - .L_886)
.L_886:
        /*000c*/ 	.word	0x00000000
        /*0010*/ 	.short	0x0000
        /*0012*/ 	.short	0x0000
        /*0014*/ 	.byte	0x00, 0xf0, 0xe1, 0x02


	//----- nvinfo : EIATTR_SPARSE_MMA_MASK
	.align		4
.L_887:
        /*0018*/ 	.byte	0x03, 0x50
        /*001a*/ 	.short	0x0000


	//----- nvinfo : EIATTR_MAXREG_COUNT
	.align		4
        /*001c*/ 	.byte	0x03, 0x1b
        /*001e*/ 	.short	0x0050


	//----- nvinfo : EIATTR_NUM_BARRIERS
	.align		4
        /*0020*/ 	.byte	0x02, 0x4c
        /*0022*/ 	.byte	0x01
	.zero		1


	//----- nvinfo : EIATTR_MERCURY_ISA_VERSION
	.align		4
        /*0024*/ 	.byte	0x03, 0x5f
        /*0026*/ 	.short	0x0101


	//----- nvinfo : EIATTR_COOP_GROUP_MASK_REGIDS
	.align		4
        /*0028*/ 	.byte	0x04, 0x29
        /*002a*/ 	.short	(.L_889 - .L_888)


	//   ....[0]....
.L_888:
        /*002c*/ 	.word	0xffffffff


	//   ....[1]....
        /*0030*/ 	.word	0xffffffff


	//   ....[2]....
        /*0034*/ 	.word	0xffffffff


	//   ....[3]....
        /*0038*/ 	.word	0xffffffff


	//   ....[4]....
        /*003c*/ 	.word	0xffffffff


	//   ....[5]....
        /*0040*/ 	.word	0xffffffff


	//   ....[6]....
        /*0044*/ 	.word	0xffffffff


	//   ....[7]....
        /*0048*/ 	.word	0xffffffff


	//   ....[8]....
        /*004c*/ 	.word	0xffffffff


	//   ....[9]....
        /*0050*/ 	.word	0xffffffff


	//----- nvinfo : EIATTR_COOP_GROUP_INSTR_OFFSETS
	.align		4
.L_889:
        /*0054*/ 	.byte	0x04, 0x28
        /*0056*/ 	.short	(.L_891 - .L_890)


	//   ....[0]....
.L_890:
        /*0058*/ 	.word	0x00001a40


	//   ....[1]....
        /*005c*/ 	.word	0x00001a80


	//   ....[2]....
        /*0060*/ 	.word	0x00001af0


	//   ....[3]....
        /*0064*/ 	.word	0x00001b10


	//   ....[4]....
        /*0068*/ 	.word	0x00001b40


	//   ....[5]....
        /*006c*/ 	.word	0x00001b60


	//   ....[6]....
        /*0070*/ 	.word	0x00001b90


	//   ....[7]....
        /*0074*/ 	.word	0x00001bb0


	//   ....[8]....
        /*0078*/ 	.word	0x00001c00


	//   ....[9]....
        /*007c*/ 	.word	0x00001c10


	//----- nvinfo : EIATTR_VRC_CTA_INIT_COUNT
	.align		4
.L_891:
        /*0080*/ 	.byte	0x02, 0x4a
	.zero		1
	.zero		1


	//----- nvinfo : EIATTR_EXIT_INSTR_OFFSETS
	.align		4
        /*0084*/ 	.byte	0x04, 0x1c
        /*0086*/ 	.short	(.L_893 - .L_892)


	//   ....[0]....
.L_892:
        /*0088*/ 	.word	0x00003fa0


	//   ....[1]....
        /*008c*/ 	.word	0x000040d0


	//   ....[2]....
        /*0090*/ 	.word	0x000046e0


	//   ....[3]....
        /*0094*/ 	.word	0x00004ce0


	//----- nvinfo : EIATTR_MAX_THREADS
	.align		4
.L_893:
        /*0098*/ 	.byte	0x04, 0x05
        /*009a*/ 	.short	(.L_895 - .L_894)
.L_894:
        /*009c*/ 	.word	0x000002a0
        /*00a0*/ 	.word	0x00000001
        /*00a4*/ 	.word	0x00000001


	//----- nvinfo : EIATTR_CRS_STACK_SIZE
	.align		4
.L_895:
        /*00a8*/ 	.byte	0x04, 0x1e
        /*00aa*/ 	.short	(.L_897 - .L_896)
.L_896:
        /*00ac*/ 	.word	0x00000000


	//----- nvinfo : EIATTR_CBANK_PARAM_SIZE
	.align		4
.L_897:
        /*00b0*/ 	.byte	0x03, 0x19
        /*00b2*/ 	.short	0x00b8


	//----- nvinfo : EIATTR_PARAM_CBANK
	.align		4
        /*00b4*/ 	.byte	0x04, 0x0a
        /*00b6*/ 	.short	(.L_899 - .L_898)
	.align		4
.L_898:
        /*00b8*/ 	.word	index@(.nv.constant0._Z35group_norm_nhwc_bwd_one_pass_kernelI11Fp16IOFp16WLi64ELi84ELi672EEv26Group_norm_nhwc_bwd_params)
        /*00bc*/ 	.short	0x0380
        /*00be*/ 	.short	0x00b8


	//----- nvinfo : EIATTR_SW_WAR
	.align		4
.L_899:
        /*00c0*/ 	.byte	0x04, 0x36
        /*00c2*/ 	.short	(.L_901 - .L_900)
.L_900:
        /*00c4*/ 	.word	0x00000008
.L_901:


//--------------------- .nv.info._Z35group_norm_nhwc_bwd_one_pass_kernelI11Fp16IOFp16WLi128ELi84ELi672EEv26Group_norm_nhwc_bwd_params --------------------------
	.section	.nv.info._Z35group_norm_nhwc_bwd_one_pass_kernelI11Fp16IOFp16WLi128ELi84ELi672EEv26Group_norm_nhwc_bwd_params,"",@"SHT_CUDA_INFO"
	.sectionflags	@""
	.align	4


	//----- nvinfo : EIATTR_CUDA_API_VERSION
	.align		4
        /*0000*/ 	.byte	0x04, 0x37
        /*0002*/ 	.short	(.L_903 - .L_902)
.L_902:
        /*0004*/ 	.word	0x00000082


	//----- nvinfo : EIATTR_KPARAM_INFO
	.align		4
.L_903:
        /*0008*/ 	.byte	0x04, 0x17
        /*000a*/ 	.short	(.L_905 - .L_904)
.L_904:
        /*000c*/ 	.word	0x00000000
        /*0010*/ 	.short	0x0000
        /*0012*/ 	.short	0x0000
        /*0014*/ 	.byte	0x00, 0xf0, 0xe1, 0x02


	//----- nvinfo : EIATTR_SPARSE_MMA_MASK
	.align		4
.L_905:
        /*0018*/ 	.byte	0x03, 0x50
        /*001a*/ 	.short	0x0000


	//----- nvinfo : EIATTR_MAXREG_COUNT
	.align		4
        /*001c*/ 	.byte	0x03, 0x1b
        /*001e*/ 	.short	0x0050


	//----- nvinfo : EIATTR_NUM_BARRIERS
	.align		4
        /*0020*/ 	.byte	0x02, 0x4c
        /*0022*/ 	.byte	0x01
	.zero		1


	//----- nvinfo : EIATTR_MERCURY_ISA_VERSION
	.align		4
        /*0024*/ 	.byte	0x03, 0x5f
        /*0026*/ 	.short	0x0101


	//----- nvinfo : EIATTR_INT_WARP_WIDE_INSTR_OFFSETS
	.align		4
        /*0028*/ 	.byte	0x04, 0x31
        /*002a*/ 	.short	(.L_907 - .L_906)


	//   ....[0]....
.L_906:
        /*002c*/ 	.word	0x00002e90


	//----- nvinfo : EIATTR_COOP_GROUP_MASK_REGIDS
	.align		4
.L_907:
        /*0030*/ 	.byte	0x04, 0x29
        /*0032*/ 	.short	(.L_909 - .L_908)


	//   ....[0]....
.L_908:
        /*0034*/ 	.word	0xffffffff


	//   ....[1]....
        /*0038*/ 	.word	0xffffffff


	//   ....[2]....
        /*003c*/ 	.word	0xffffffff


	//   ....[3]....
        /*0040*/ 	.word	0xffffffff


	//   ....[4]....
        /*0044*/ 	.word	0xffffffff


	//   ....[5]....
        /*0048*/ 	.word	0xffffffff


	//   ....[6]....
        /*004c*/ 	.word	0xffffffff


	//   ....[7]....
        /*0050*/ 	.word	0xffffffff


	//   ....[8]....
        /*0054*/ 	.word	0xffffffff


	//   ....[9]....
        /*0058*/ 	.word	0xffffffff


	//----- nvinfo : EIATTR_COOP_GROUP_INSTR_OFFSETS
	.align		4
.L_909:
        /*005c*/ 	.byte	0x04, 0x28
        /*005e*/ 	.short	(.L_911 - .L_910)


	//   ....[0]....
.L_910:
        /*0060*/ 	.word	0x00002c20


	//   ....[1]....
        /*0064*/ 	.word	0x00002c60


	//   ....[2]....
        /*0068*/ 	.word	0x00002ce0


	//   ....[3]....
        /*006c*/ 	.word	0x00002d00


	//   ....[4]....
        /*0070*/ 	.word	0x00002d70


	//   ....[5]....
        /*0074*/ 	.word	0x00002d90


	//   ....[6]....
        /*0078*/ 	.word	0x00002dc0


	//   ....[7]....
        /*007c*/ 	.word	0x00002de0


	//   ....[8]....
        /*0080*/ 	.word	0x00002e30


	//   ....[9]....
        /*0084*/ 	.word	0x00002e40


	//----- nvinfo : EIATTR_VRC_CTA_INIT_COUNT
	.align		4
.L_911:
        /*0088*/ 	.byte	0x02, 0x4a
	.zero		1
	.zero		1


	//----- nvinfo : EIATTR_EXIT_INSTR_OFFSETS
	.align		4
        /*008c*/ 	.byte	0x04, 0x1c
        /*008e*/ 	.short	(.L_913 - .L_912)


	//   ....[0]....
.L_912:
        /*0090*/ 	.word	0x00006070


	//   ....[1]....
        /*0094*/ 	.word	0x000061a0


	//   ....[2]....
        /*0098*/ 	.word	0x000067c0


	//   ....[3]....
        /*009c*/ 	.word	0x00006dc0


	//----- nvinfo : EIATTR_MAX_THREADS
	.align		4
.L_913:
        /*00a0*/ 	.byte	0x04, 0x05
        /*00a2*/ 	.short	(.L_915 - .L_914)
.L_914:
        /*00a4*/ 	.word	0x000002a0
        /*00a8*/ 	.word	0x00000001
        /*00ac*/ 	.word	0x00000001


	//----- nvinfo : EIATTR_CRS_STACK_SIZE
	.align		4
.L_915:
        /*00b0*/ 	.byte	0x04, 0x1e
        /*00b2*/ 	.short	(.L_917 - .L_916)
.L_916:
        /*00b4*/ 	.word	0x00000000


	//----- nvinfo : EIATTR_CBANK_PARAM_SIZE
	.align		4
.L_917:
        /*00b8*/ 	.byte	0x03, 0x19
        /*00ba*/ 	.short	0x00b8


	//----- nvinfo : EIATTR_PARAM_CBANK
	.align		4
        /*00bc*/ 	.byte	0x04, 0x0a
        /*00be*/ 	.short	(.L_919 - .L_918)
	.align		4
.L_918:
        /*00c0*/ 	.word	index@(.nv.constant0._Z35group_norm_nhwc_bwd_one_pass_kernelI11Fp16IOFp16WLi128ELi84ELi672EEv26Group_norm_nhwc_bwd_params)
        /*00c4*/ 	.short	0x0380
        /*00c6*/ 	.short	0x00b8


	//----- nvinfo : EIATTR_SW_WAR
	.align		4
.L_919:
        /*00c8*/ 	.byte	0x04, 0x36
        /*00ca*/ 	.short	(.L_921 - .L_920)
.L_920:
        /*00cc*/ 	.word	0x00000008
.L_921:


//--------------------- .nv.info._Z35group_norm_nhwc_bwd_one_pass_kernelI11Fp16IOFp16WLi256ELi84ELi672EEv26Group_norm_nhwc_bwd_params --------------------------
	.section	.nv.info._Z35group_norm_nhwc_bwd_one_pass_kernelI11Fp16IOFp16WLi256ELi84ELi672EEv26Group_norm_nhwc_bwd_params,"",@"SHT_CUDA_INFO"
	.sectionflags	@""
	.align	4


	//----- nvinfo : EIATTR_CUDA_API_VERSION
	.align		4
        /*0000*/ 	.byte	0x04, 0x37
        /*0002*/ 	.short	(.L_923 - .L_922)
.L_922:
        /*0004*/ 	.word	0x00000082


	//----- nvinfo : EIATTR_KPARAM_INFO
	.align		4
.L_923:
        /*0008*/ 	.byte	0x04, 0x17
        /*000a*/ 	.short	(.L_925 - .L_924)
.L_924:
        /*000c*/ 	.word	0x00000000
        /*0010*/ 	.short	0x0000
        /*0012*/ 	.short	0x0000
        /*0014*/ 	.byte	0x00, 0xf0, 0xe1, 0x02


	//----- nvinfo : EIATTR_SPARSE_MMA_MASK
	.align		4
.L_925:
        /*0018*/ 	.byte	0x03, 0x50
        /*001a*/ 	.short	0x0000


	//----- nvinfo : EIATTR_MAXREG_COUNT
	.align		4
        /*001c*/ 	.byte	0x03, 0x1b
        /*001e*/ 	.short	0x0050


	//----- nvinfo : EIATTR_NUM_BARRIERS
	.align		4
        /*0020*/ 	.byte	0x02, 0x4c
        /*0022*/ 	.byte	0x01
	.zero		1


	//----- nvinfo : EIATTR_MERCURY_ISA_VERSION
	.align		4
        /*0024*/ 	.byte	0x03, 0x5f
        /*0026*/ 	.short	0x0101


	//----- nvinfo : EIATTR_INT_WARP_WIDE_INSTR_OFFSETS
	.align		4
        /*0028*/ 	.byte	0x04, 0x31
        /*002a*/ 	.short	(.L_927 - .L_926)


	//   ....[0]....
.L_926:
        /*002c*/ 	.word	0x000054a0


	//----- nvinfo : EIATTR_COOP_GROUP_MASK_REGIDS
	.align		4
.L_927:
        /*0030*/ 	.byte	0x04, 0x29
        /*0032*/ 	.short	(.L_929 - .L_928)


	//   ....[0]....
.L_928:
        /*0034*/ 	.word	0xffffffff


	//   ....[1]....
        /*0038*/ 	.word	0xffffffff


	//   ....[2]....
        /*003c*/ 	.word	0xffffffff


	//   ....[3]....
        /*0040*/ 	.word	0xffffffff


	//   ....[4]....
        /*0044*/ 	.word	0xffffffff


	//   ....[5]....
        /*0048*/ 	.word	0xffffffff


	//   ....[6]....
        /*004c*/ 	.word	0xffffffff


	//   ....[7]....
        /*0050*/ 	.word	0xffffffff


	//   ....[8]....
        /*0054*/ 	.word	0xffffffff


	//   ....[9]....
        /*0058*/ 	.word	0xffffffff


	//----- nvinfo : EIATTR_COOP_GROUP_INSTR_OFFSETS
	.align		4
.L_929:
        /*005c*/ 	.byte	0x04, 0x28
        /*005e*/ 	.short	(.L_931 - .L_930)


	//   ....[0]....
.L_930:
        /*0060*/ 	.word	0x00005230


	//   ....[1]....
        /*0064*/ 	.word	0x00005270


	//   ....[2]....
        /*0068*/ 	.word	0x00005300


	//   ....[3]....
        /*006c*/ 	.word	0x00005320


	//   ....[4]....
        /*0070*/ 	.word	0x00005380


	//   ....[5]....
        /*0074*/ 	.word	0x000053a0


	//   ....[6]....
        /*0078*/ 	.word	0x000053d0


	//   ....[7]....
        /*007c*/ 	.word	0x000053f0


	//   ....[8]....
        /*0080*/ 	.word	0x00005440


	//   ....[9]....
        /*0084*/ 	.word	0x00005450


	//----- nvinfo : EIATTR_VRC_CTA_INIT_COUNT
	.align		4
.L_931:
        /*0088*/ 	.byte	0x02, 0x4a
	.zero		1
	.zero		1


	//----- nvinfo : EIATTR_EXIT_INSTR_OFFSETS
	.align		4
        /*008c*/ 	.byte	0x04, 0x1c
        /*008e*/ 	.short	(.L_933 - .L_932)


	//   ....[0]....
.L_932:
        /*0090*/ 	.word	0x0000aa30


	//   ....[1]....
        /*0094*/ 	.word	0x0000ab60


	//   ....[2]....
        /*0098*/ 	.word	0x0000b160


	//   ....[3]....
        /*009c*/ 	.word	0x0000b760


	//----- nvinfo : EIATTR_MAX_THREADS
	.align		4
.L_933:
        /*00a0*/ 	.byte	0x04, 0x05
        /*00a2*/ 	.short	(.L_935 - .L_934)
.L_934:
        /*00a4*/ 	.word	0x000002a0
        /*00a8*/ 	.word	0x00000001
        /*00ac*/ 	.word	0x00000001


	//----- nvinfo : EIATTR_CRS_STACK_SIZE
	.align		4
.L_935:
        /*00b0*/ 	.byte	0x04, 0x1e
        /*00b2*/ 	.short	(.L_937 - .L_936)
.L_936:
        /*00b4*/ 	.word	0x00000000


	//----- nvinfo : EIATTR_CBANK_PARAM_SIZE
	.align		4
.L_937:
        /*00b8*/ 	.byte	0x03, 0x19
        /*00ba*/ 	.short	0x00b8


	//----- nvinfo : EIATTR_PARAM_CBANK
	.align		4
        /*00bc*/ 	.byte	0x04, 0x0a
        /*00be*/ 	.short	(.L_939 - .L_938)
	.align		4
.L_938:
        /*00c0*/ 	.word	index@(.nv.constant0._Z35group_norm_nhwc_bwd_one_pass_kernelI11Fp16IOFp16WLi256ELi84ELi672EEv26Group_norm_nhwc_bwd_params)
        /*00c4*/ 	.short	0x0380
        /*00c6*/ 	.short	0x00b8


	//----- nvinfo : EIATTR_SW_WAR
	.align		4
.L_939:
        /*00c8*/ 	.byte	0x04, 0x36
        /*00ca*/ 	.short	(.L_941 - .L_940)
.L_940:
        /*00cc*/ 	.word	0x00000008
.L_941:


//--------------------- .nv.info._Z35group_norm_nhwc_bwd_one_pass_kernelI11Fp16IOFp16WLi512ELi84ELi672EEv26Group_norm_nhwc_bwd_params --------------------------
	.section	.nv.info._Z35group_norm_nhwc_bwd_one_pass_kernelI11Fp16IOFp16WLi512ELi84ELi672EEv26Group_norm_nhwc_bwd_params,"",@"SHT_CUDA_INFO"
	.sectionflags	@""
	.align	4


	//----- nvinfo : EIATTR_CUDA_API_VERSION
	.align		4
        /*0000*/ 	.byte	0x04, 0x37
        /*0002*/ 	.short	(.L_943 - .L_942)
.L_942:
        /*0004*/ 	.word	0x00000082


	//----- nvinfo : EIATTR_KPARAM_INFO
	.align		4
.L_943:
        /*0008*/ 	.byte	0x04, 0x17
        /*000a*/ 	.short	(.L_945 - .L_944)
.L_944:
        /*000c*/ 	.word	0x00000000
        /*0010*/ 	.short	0x0000
        /*0012*/ 	.short	0x0000
        /*0014*/ 	.byte	0x00, 0xf0, 0xe1, 0x02


	//----- nvinfo : EIATTR_SPARSE_MMA_MASK
	.align		4
.L_945:
        /*0018*/ 	.byte	0x03, 0x50
        /*001a*/ 	.short	0x0000


	//----- nvinfo : EIATTR_MAXREG_COUNT
	.align		4
        /*001c*/ 	.byte	0x03, 0x1b
        /*001e*/ 	.short	0x0050


	//----- nvinfo : EIATTR_NUM_BARRIERS
	.align		4
        /*0020*/ 	.byte	0x02, 0x4c
        /*0022*/ 	.byte	0x01
	.zero		1


	//----- nvinfo : EIATTR_ANNOTATIONS
	.align		4
        /*0024*/ 	.byte	0x04, 0x55
        /*0026*/ 	.short	(.L_947 - .L_946)


	//   ....[0]....
.L_946:
        /* <DEDUP_REMOVED lines=155> */


	//----- nvinfo : EIATTR_MERCURY_ISA_VERSION
	.align		4
.L_947:
        /*09c0*/ 	.byte	0x03, 0x5f
        /*09c2*/ 	.short	0x0101


	//----- nvinfo : EIATTR_INT_WARP_WIDE_INSTR_OFFSETS
	.align		4
        /*09c4*/ 	.byte	0x04, 0x31
        /*09c6*/ 	.short	(.L_949 - .L_948)


	//   ....[0]....
.L_948:
        /*09c8*/ 	.word	0x0000cfc0


	//   ....[1]....
        /*09cc*/ 	.word	0x0000e3e0


	//   ....[2]....
        /*09d0*/ 	.word	0x0000e420


	//   ....[3]....
        /*09d4*/ 	.word	0x0000e460


	//   ....[4]....
        /*09d8*/ 	.word	0x0000e4a0


	//   ....[5]....
        /*09dc*/ 	.word	0x0000e6c0


	//----- nvinfo : EIATTR_COOP_GROUP_MASK_REGIDS
	.align		4
.L_949:
        /*09e0*/ 	.byte	0x04, 0x29
        /*09e2*/ 	.short	(.L_951 - .L_950)


	//   ....[0]....
.L_950:
        /*09e4*/ 	.word	0xffffffff


	//   ....[1]....
        /*09e8*/ 	.word	0xffffffff


	//   ....[2]....
        /*09ec*/ 	.word	0xffffffff


	//   ....[3]....
        /*09f0*/ 	.word	0xffffffff


	//   ....[4]....
        /*09f4*/ 	.word	0xffffffff


	//   ....[5]....
        /*09f8*/ 	.word	0xffffffff


	//   ....[6]....
        /*09fc*/ 	.word	0xffffffff


	//   ....[7]....
        /*0a00*/ 	.word	0xffffffff


	//   ....[8]....
        /*0a04*/ 	.word	0xffffffff


	//   ....[9]....
        /*0a08*/ 	.word	0xffffffff


	//----- nvinfo : EIATTR_COOP_GROUP_INSTR_OFFSETS
	.align		4
.L_951:
        /*0a0c*/ 	.byte	0x04, 0x28
        /*0a0e*/ 	.short	(.L_953 - .L_952)


	//   ....[0]....
.L_952:
        /*0a10*/ 	.word	0x0000cd60


	//   ....[1]....
        /*0a14*/ 	.word	0x0000cd90


	//   ....[2]....
        /*0a18*/ 	.word	0x0000ce60


	//   ....[3]....
        /*0a1c*/ 	.word	0x0000ce70


	//   ....[4]....
        /*0a20*/ 	.word	0x0000cea0


	//   ....[5]....
        /*0a24*/ 	.word	0x0000cec0


	//   ....[6]....
        /*0a28*/ 	.word	0x0000cef0


	//   ....[7]....
        /*0a2c*/ 	.word	0x0000cf10


	//   ....[8]....
        /*0a30*/ 	.word	0x0000cf60


	//   ....[9]....
        /*0a34*/ 	.word	0x0000cf70


	//----- nvinfo : EIATTR_VRC_CTA_INIT_COUNT
	.align		4
.L_953:
        /*0a38*/ 	.byte	0x02, 0x4a
	.zero		1
	.zero		1


	//----- nvinfo : EIATTR_EXIT_INSTR_OFFSETS
	.align		4
        /*0a3c*/ 	.byte	0x04, 0x1c
        /*0a3e*/ 	.short	(.L_955 - .L_954)


	//   ....[0]....
.L_954:
        /*0a40*/ 	.word	0x0000f200


	//   ....[1]....
        /*0a44*/ 	.word	0x0000f330


	//   ....[2]....
        /*0a48*/ 	.word	0x0000f950


	//   ....[3]....
        /*0a4c*/ 	.word	0x0000ff50


	//----- nvinfo : EIATTR_MAX_THREADS
	.align		4
.L_955:
        /*0a50*/ 	.byte	0x04, 0x05
        /*0a52*/ 	.short	(.L_957 - .L_956)
.L_956:
        /*0a54*/ 	.word	0x000002a0
        /*0a58*/ 	.word	0x00000001
        /*0a5c*/ 	.word	0x00000001


	//----- nvinfo : EIATTR_CRS_STACK_SIZE
	.align		4
.L_957:
        /*0a60*/ 	.byte	0x04, 0x1e
        /*0a62*/ 	.short	(.L_959 - .L_958)
.L_958:
        /*0a64*/ 	.word	0x00000000


	//----- nvinfo : EIATTR_CBANK_PARAM_SIZE
	.align		4
.L_959:
        /*0a68*/ 	.byte	0x03, 0x19
        /*0a6a*/ 	.short	0x00b8


	//----- nvinfo : EIATTR_PARAM_CBANK
	.align		4
        /*0a6c*/ 	.byte	0x04, 0x0a
        /*0a6e*/ 	.short	(.L_961 - .L_960)
	.align		4
.L_960:
        /*0a70*/ 	.word	index@(.nv.constant0._Z35group_norm_nhwc_bwd_one_pass_kernelI11Fp16IOFp16WLi512ELi84ELi672EEv26Group_norm_nhwc_bwd_params)
        /*0a74*/ 	.short	0x0380
        /*0a76*/ 	.short	0x00b8


	//----- nvinfo : EIATTR_SW_WAR
	.align		4
.L_961:
        /*0a78*/ 	.byte	0x04, 0x36
        /*0a7a*/ 	.short	(.L_963 - .L_962)
.L_962:
        /*0a7c*/ 	.word	0x00000008
.L_963:


//--------------------- .nv.info._Z35group_norm_nhwc_bwd_one_pass_kernelI11Fp32IOFp32WLi64ELi84ELi672EEv26Group_norm_nhwc_bwd_params --------------------------
	.section	.nv.info._Z35group_norm_nhwc_bwd_one_pass_kernelI11Fp32IOFp32WLi64ELi84ELi672EEv26Group_norm_nhwc_bwd_params,"",@"SHT_CUDA_INFO"
	.sectionflags	@""
	.align	4


	//----- nvinfo : EIATTR_CUDA_API_VERSION
	.align		4
        /*0000*/ 	.byte	0x04, 0x37
        /*0002*/ 	.short	(.L_965 - .L_964)
.L_964:
        /*0004*/ 	.word	0x00000082


	//----- nvinfo : EIATTR_KPARAM_INFO
	.align		4
.L_965:
        /*0008*/ 	.byte	0x04, 0x17
        /*000a*/ 	.short	(.L_967 - .L_966)
.L_966:
        /*000c*/ 	.word	0x00000000
        /*0010*/ 	.short	0x0000
        /*0012*/ 	.short	0x0000
        /*0014*/ 	.byte	0x00, 0xf0, 0xe1, 0x02


	//----- nvinfo : EIATTR_SPARSE_MMA_MASK
	.align		4
.L_967:
        /*0018*/ 	.byte	0x03, 0x50
        /*001a*/ 	.short	0x0000


	//----- nvinfo : EIATTR_MAXREG_COUNT
	.align		4
        /*001c*/ 	.byte	0x03, 0x1b
        /*001e*/ 	.short	0x0050


	//----- nvinfo : EIATTR_NUM_BARRIERS
	.align		4
        /*0020*/ 	.byte	0x02, 0x4c
        /*0022*/ 	.byte	0x01
	.zero		1


	//----- nvinfo : EIATTR_MERCURY_ISA_VERSION
	.align		4
        /*0024*/ 	.byte	0x03, 0x5f
        /*0026*/ 	.short	0x0101


	//----- nvinfo : EIATTR_INT_WARP_WIDE_INSTR_OFFSETS
	.align		4
        /*0028*/ 	.byte	0x04, 0x31
        /*002a*/ 	.short	(.L_969 - .L_968)


	//   ....[0]....
.L_968:
        /*002c*/ 	.word	0x000019a0


	//----- nvinfo : EIATTR_COOP_GROUP_MASK_REGIDS
	.align		4
.L_969:
        /*0030*/ 	.byte	0x04, 0x29
        /*0032*/ 	.short	(.L_971 - .L_970)


	//   ....[0]....
.L_970:
        /*0034*/ 	.word	0xffffffff


	//   ....[1]....
        /*0038*/ 	.word	0xffffffff


	//   ....[2]....
        /*003c*/ 	.word	0xffffffff


	//   ....[3]....
        /*0040*/ 	.word	0xffffffff


	//   ....[4]....
        /*0044*/ 	.word	0xffffffff


	//   ....[5]....
        /*0048*/ 	.word	0xffffffff


	//   ....[6]....
        /*004c*/ 	.word	0xffffffff


	//   ....[7]....
        /*0050*/ 	.word	0xffffffff


	//   ....[8]....
        /*0054*/ 	.word	0xffffffff


	//   ....[9]....
        /*0058*/ 	.word	0xffffffff


	//----- nvinfo : EIATTR_COOP_GROUP_INSTR_OFFSETS
	.align		4
.L_971:
        /*005c*/ 	.byte	0x04, 0x28
        /*005e*/ 	.short	(.L_973 - .L_972)


	//   ....[0]....
.L_972:
        /*0060*/ 	.word	0x00001720


	//   ....[1]....
        /*0064*/ 	.word	0x00001760


	//   ....[2]....
        /*0068*/ 	.word	0x000017f0


	//   ....[3]....
        /*006c*/ 	.word	0x00001810


	//   ....[4]....
        /*0070*/ 	.word	0x00001860


	//   ....[5]....
        /*0074*/ 	.word	0x00001870


	//   ....[6]....
        /*0078*/ 	.word	0x000018a0


	//   ....[7]....
        /*007c*/ 	.word	0x000018d0


	//   ....[8]....
        /*0080*/ 	.word	0x00001940


	//   ....[9]....
        /*0084*/ 	.word	0x00001950


	//----- nvinfo : EIATTR_VRC_CTA_INIT_COUNT
	.align		4
.L_973:
        /*0088*/ 	.byte	0x02, 0x4a
	.zero		1
	.zero		1


	//----- nvinfo : EIATTR_EXIT_INSTR_OFFSETS
	.align		4
        /*008c*/ 	.byte	0x04, 0x1c
        /*008e*/ 	.short	(.L_975 - .L_974)


	//   ....[0]....
.L_974:
        /*0090*/ 	.word	0x000044a0


	//   ....[1]....
        /*0094*/ 	.word	0x000045d0


	//   ....[2]....
        /*0098*/ 	.word	0x00004bc0


	//   ....[3]....
        /*009c*/ 	.word	0x00005170


	//----- nvinfo : EIATTR_MAX_THREADS
	.align		4
.L_975:
        /*00a0*/ 	.byte	0x04, 0x05
        /*00a2*/ 	.short	(.L_977 - .L_976)
.L_976:
        /*00a4*/ 	.word	0x000002a0
        /*00a8*/ 	.word	0x00000001
        /*00ac*/ 	.word	0x00000001


	//----- nvinfo : EIATTR_CRS_STACK_SIZE
	.align		4
.L_977:
        /*00b0*/ 	.byte	0x04, 0x1e
        /*00b2*/ 	.short	(.L_979 - .L_978)
.L_978:
        /*00b4*/ 	.word	0x00000000


	//----- nvinfo : EIATTR_CBANK_PARAM_SIZE
	.align		4
.L_979:
        /*00b8*/ 	.byte	0x03, 0x19
        /*00ba*/ 	.short	0x00b8


	//----- nvinfo : EIATTR_PARAM_CBANK
	.align		4
        /*00bc*/ 	.byte	0x04, 0x0a
        /*00be*/ 	.short	(.L_981 - .L_980)
	.align		4
.L_980:
        /*00c0*/ 	.word	index@(.nv.constant0._Z35group_norm_nhwc_bwd_one_pass_kernelI11Fp32IOFp32WLi64ELi84ELi672EEv26Group_norm_nhwc_bwd_params)
        /*00c4*/ 	.short	0x0380
        /*00c6*/ 	.short	0x00b8


	//----- nvinfo : EIATTR_SW_WAR
	.align		4
.L_981:
        /*00c8*/ 	.byte	0x04, 0x36
        /*00ca*/ 	.short	(.L_983 - .L_982)
.L_982:
        /*00cc*/ 	.word	0x00000008
.L_983:


//--------------------- .nv.info._Z35group_norm_nhwc_bwd_one_pass_kernelI11Fp32IOFp32WLi128ELi84ELi672EEv26Group_norm_nhwc_bwd_params --------------------------
	.section	.nv.info._Z35group_norm_nhwc_bwd_one_pass_kernelI11Fp32IOFp32WLi128ELi84ELi672EEv26Group_norm_nhwc_bwd_params,"",@"SHT_CUDA_INFO"
	.sectionflags	@""
	.align	4


	//----- nvinfo : EIATTR_CUDA_API_VERSION
	.align		4
        /*0000*/ 	.byte	0x04, 0x37
        /*0002*/ 	.short	(.L_985 - .L_984)
.L_984:
        /*0004*/ 	.word	0x00000082


	//----- nvinfo : EIATTR_KPARAM_INFO
	.align		4
.L_985:
        /*0008*/ 	.byte	0x04, 0x17
        /*000a*/ 	.short	(.L_987 - .L_986)
.L_986:
        /*000c*/ 	.word	0x00000000
        /*0010*/ 	.short	0x0000
        /*0012*/ 	.short	0x0000
        /*0014*/ 	.byte	0x00, 0xf0, 0xe1, 0x02


	//----- nvinfo : EIATTR_SPARSE_MMA_MASK
	.align		4
.L_987:
        /*0018*/ 	.byte	0x03, 0x50
        /*001a*/ 	.short	0x0000


	//----- nvinfo : EIATTR_MAXREG_COUNT
	.align		4
        /*001c*/ 	.byte	0x03, 0x1b
        /*001e*/ 	.short	0x0050


	//----- nvinfo : EIATTR_NUM_BARRIERS
	.align		4
        /*0020*/ 	.byte	0x02, 0x4c
        /*0022*/ 	.byte	0x01
	.zero		1


	//----- nvinfo : EIATTR_MERCURY_ISA_VERSION
	.align		4
        /*0024*/ 	.byte	0x03, 0x5f
        /*0026*/ 	.short	0x0101


	//----- nvinfo : EIATTR_COOP_GROUP_MASK_REGIDS
	.align		4
        /*0028*/ 	.byte	0x04, 0x29
        /*002a*/ 	.short	(.L_989 - .L_988)


	//   ....[0]....
.L_988:
        /*002c*/ 	.word	0xffffffff


	//   ....[1]....
        /*0030*/ 	.word	0xffffffff


	//   ....[2]....
        /*0034*/ 	.word	0xffffffff


	//   ....[3]....
        /*0038*/ 	.word	0xffffffff


	//   ....[4]....
        /*003c*/ 	.word	0xffffffff


	//   ....[5]....
        /*0040*/ 	.word	0xffffffff


	//   ....[6]....
        /*0044*/ 	.word	0xffffffff


	//   ....[7]....
        /*0048*/ 	.word	0xffffffff


	//   ....[8]....
        /*004c*/ 	.word	0xffffffff


	//   ....[9]....
        /*0050*/ 	.word	0xffffffff


	//----- nvinfo : EIATTR_COOP_GROUP_INSTR_OFFSETS
	.align		4
.L_989:
        /*0054*/ 	.byte	0x04, 0x28
        /*0056*/ 	.short	(.L_991 - .L_990)


	//   ....[0]....
.L_990:
        /*0058*/ 	.word	0x000028d0


	//   ....[1]....
        /*005c*/ 	.word	0x00002910


	//   ....[2]....
        /*0060*/ 	.word	0x00002980


	//   ....[3]....
        /*0064*/ 	.word	0x000029a0


	//   ....[4]....
        /*0068*/ 	.word	0x000029d0


	//   ....[5]....
        /*006c*/ 	.word	0x000029f0


	//   ....[6]....
        /*0070*/ 	.word	0x00002a20


	//   ....[7]....
        /*0074*/ 	.word	0x00002a40


	//   ....[8]....
        /*0078*/ 	.word	0x00002a90


	//   ....[9]....
        /*007c*/ 	.word	0x00002aa0


	//----- nvinfo : EIATTR_VRC_CTA_INIT_COUNT
	.align		4
.L_991:
        /*0080*/ 	.byte	0x02, 0x4a
	.zero		1
	.zero		1


	//----- nvinfo : EIATTR_EXIT_INSTR_OFFSETS
	.align		4
        /*0084*/ 	.byte	0x04, 0x1c
        /*0086*/ 	.short	(.L_993 - .L_992)


	//   ....[0]....
.L_992:
        /*0088*/ 	.word	0x00005930


	//   ....[1]....
        /*008c*/ 	.word	0x00005a60


	//   ....[2]....
        /*0090*/ 	.word	0x00006040


	//   ....[3]....
        /*0094*/ 	.word	0x000065f0


	//----- nvinfo : EIATTR_MAX_THREADS
	.align		4
.L_993:
        /*0098*/ 	.byte	0x04, 0x05
        /*009a*/ 	.short	(.L_995 - .L_994)
.L_994:
        /*009c*/ 	.word	0x000002a0
        /*00a0*/ 	.word	0x00000001
        /*00a4*/ 	.word	0x00000001


	//----- nvinfo : EIATTR_CRS_STACK_SIZE
	.align		4
.L_995:
        /*00a8*/ 	.byte	0x04, 0x1e
        /*00aa*/ 	.short	(.L_997 - .L_996)
.L_996:
        /*00ac*/ 	.word	0x00000000


	//----- nvinfo : EIATTR_CBANK_PARAM_SIZE
	.align		4
.L_997:
        /*00b0*/ 	.byte	0x03, 0x19
        /*00b2*/ 	.short	0x00b8


	//----- nvinfo : EIATTR_PARAM_CBANK
	.align		4
        /*00b4*/ 	.byte	0x04, 0x0a
        /*00b6*/ 	.short	(.L_999 - .L_998)
	.align		4
.L_998:
        /*00b8*/ 	.word	index@(.nv.constant0._Z35group_norm_nhwc_bwd_one_pass_kernelI11Fp32IOFp32WLi128ELi84ELi672EEv26Group_norm_nhwc_bwd_params)
        /*00bc*/ 	.short	0x0380
        /*00be*/ 	.short	0x00b8


	//----- nvinfo : EIATTR_SW_WAR
	.align		4
.L_999:
        /*00c0*/ 	.byte	0x04, 0x36
        /*00c2*/ 	.short	(.L_1001 - .L_1000)
.L_1000:
        /*00c4*/ 	.word	0x00000008
.L_1001:


//--------------------- .nv.info._Z35group_norm_nhwc_bwd_one_pass_kernelI11Fp32IOFp32WLi256ELi84ELi672EEv26Group_norm_nhwc_bwd_params --------------------------
	.section	.nv.info._Z35group_norm_nhwc_bwd_one_pass_kernelI11Fp32IOFp32WLi256ELi84ELi672EEv26Group_norm_nhwc_bwd_params,"",@"SHT_CUDA_INFO"
	.sectionflags	@""
	.align	4


	//----- nvinfo : EIATTR_CUDA_API_VERSION
	.align		4
        /*0000*/ 	.byte	0x04, 0x37
        /*0002*/ 	.short	(.L_1003 - .L_1002)
.L_1002:
        /*0004*/ 	.word	0x00000082


	//----- nvinfo : EIATTR_KPARAM_INFO
	.align		4
.L_1003:
        /*0008*/ 	.byte	0x04, 0x17
        /*000a*/ 	.short	(.L_1005 - .L_1004)
.L_1004:
        /*000c*/ 	.word	0x00000000
        /*0010*/ 	.short	0x0000
        /*0012*/ 	.short	0x0000
        /*0014*/ 	.byte	0x00, 0xf0, 0xe1, 0x02


	//----- nvinfo : EIATTR_SPARSE_MMA_MASK
	.align		4
.L_1005:
        /*0018*/ 	.byte	0x03, 0x50
        /*001a*/ 	.short	0x0000


	//----- nvinfo : EIATTR_MAXREG_COUNT
	.align		4
        /*001c*/ 	.byte	0x03, 0x1b
        /*001e*/ 	.short	0x0050


	//----- nvinfo : EIATTR_NUM_BARRIERS
	.align		4
        /*0020*/ 	.byte	0x02, 0x4c
        /*0022*/ 	.byte	0x01
	.zero		1


	//----- nvinfo : EIATTR_ANNOTATIONS
	.align		4
        /*0024*/ 	.byte	0x04, 0x55
        /*0026*/ 	.short	(.L_1007 - .L_1006)


	//   ....[0]....
.L_1006:
        /* <DEDUP_REMOVED lines=16> */


	//----- nvinfo : EIATTR_MERCURY_ISA_VERSION
	.align		4
.L_1007:
        /*0118*/ 	.byte	0x03, 0x5f
        /*011a*/ 	.short	0x0101


	//----- nvinfo : EIATTR_INT_WARP_WIDE_INSTR_OFFSETS
	.align		4
        /*011c*/ 	.byte	0x04, 0x31
        /*011e*/ 	.short	(.L_1009 - .L_1008)


	//   ....[0]....
.L_1008:
        /*0120*/ 	.word	0x00004f20


	//----- nvinfo : EIATTR_COOP_GROUP_MASK_REGIDS
	.align		4
.L_1009:
        /*0124*/ 	.byte	0x04, 0x29
        /*0126*/ 	.short	(.L_1011 - .L_1010)


	//   ....[0]....
.L_1010:
        /*0128*/ 	.word	0xffffffff


	//   ....[1]....
        /*012c*/ 	.word	0xffffffff


	//   ....[2]....
        /*0130*/ 	.word	0xffffffff


	//   ....[3]....
        /*0134*/ 	.word	0xffffffff


	//   ....[4]....
        /*0138*/ 	.word	0xffffffff


	//   ....[5]....
        /*013c*/ 	.word	0xffffffff


	//   ....[6]....
        /*0140*/ 	.word	0xffffffff


	//   ....[7]....
        /*0144*/ 	.word	0xffffffff


	//   ....[8]....
        /*0148*/ 	.word	0xffffffff


	//   ....[9]....
        /*014c*/ 	.word	0xffffffff


	//----- nvinfo : EIATTR_COOP_GROUP_INSTR_OFFSETS
	.align		4
.L_1011:
        /*0150*/ 	.byte	0x04, 0x28
        /*0152*/ 	.short	(.L_1013 - .L_1012)


	//   ....[0]....
.L_1012:
        /*0154*/ 	.word	0x00004d00


	//   ....[1]....
        /*0158*/ 	.word	0x00004d20


	//   ....[2]....
        /*015c*/ 	.word	0x00004d90


	//   ....[3]....
        /*0160*/ 	.word	0x00004da0


	//   ....[4]....
        /*0164*/ 	.word	0x00004dd0


	//   ....[5]....
        /*0168*/ 	.word	0x00004df0


	//   ....[6]....
        /*016c*/ 	.word	0x00004e40


	//   ....[7]....
        /*0170*/ 	.word	0x00004e50


	//   ....[8]....
        /*0174*/ 	.word	0x00004ec0


	//   ....[9]....
        /*0178*/ 	.word	0x00004ed0


	//----- nvinfo : EIATTR_VRC_CTA_INIT_COUNT
	.align		4
.L_1013:
        /*017c*/ 	.byte	0x02, 0x4a
	.zero		1
	.zero		1


	//----- nvinfo : EIATTR_EXIT_INSTR_OFFSETS
	.align		4
        /*0180*/ 	.byte	0x04, 0x1c
        /*0182*/ 	.short	(.L_1015 - .L_1014)


	//   ....[0]....
.L_1014:
        /*0184*/ 	.word	0x0000a190


	//   ....[1]....
        /*0188*/ 	.word	0x0000a2c0


	//   ....[2]....
        /*018c*/ 	.word	0x0000a8b0


	//   ....[3]....
        /*0190*/ 	.word	0x0000ae60


	//----- nvinfo : EIATTR_MAX_THREADS
	.align		4
.L_1015:
        /*0194*/ 	.byte	0x04, 0x05
        /*0196*/ 	.short	(.L_1017 - .L_1016)
.L_1016:
        /*0198*/ 	.word	0x000002a0
        /*019c*/ 	.word	0x00000001
        /*01a0*/ 	.word	0x00000001


	//----- nvinfo : EIATTR_CRS_STACK_SIZE
	.align		4
.L_1017:
        /*01a4*/ 	.byte	0x04, 0x1e
        /*01a6*/ 	.short	(.L_1019 - .L_1018)
.L_1018:
        /*01a8*/ 	.word	0x00000000


	//----- nvinfo : EIATTR_CBANK_PARAM_SIZE
	.align		4
.L_1019:
        /*01ac*/ 	.byte	0x03, 0x19
        /*01ae*/ 	.short	0x00b8


	//----- nvinfo : EIATTR_PARAM_CBANK
	.align		4
        /*01b0*/ 	.byte	0x04, 0x0a
        /*01b2*/ 	.short	(.L_1021 - .L_1020)
	.align		4
.L_1020:
        /*01b4*/ 	.word	index@(.nv.constant0._Z35group_norm_nhwc_bwd_one_pass_kernelI11Fp32IOFp32WLi256ELi84ELi672EEv26Group_norm_nhwc_bwd_params)
        /*01b8*/ 	.short	0x0380
        /*01ba*/ 	.short	0x00b8


	//----- nvinfo : EIATTR_SW_WAR
	.align		4
.L_1021:
        /*01bc*/ 	.byte	0x04, 0x36
        /*01be*/ 	.short	(.L_1023 - .L_1022)
.L_1022:
        /*01c0*/ 	.word	0x00000008
.L_1023:


//--------------------- .nv.info._Z35group_norm_nhwc_bwd_one_pass_kernelI11Fp32IOFp32WLi512ELi84ELi672EEv26Group_norm_nhwc_bwd_params --------------------------
	.section	.nv.info._Z35group_norm_nhwc_bwd_one_pass_kernelI11Fp32IOFp32WLi512ELi84ELi672EEv26Group_norm_nhwc_bwd_params,"",@"SHT_CUDA_INFO"
	.sectionflags	@""
	.align	4


	//----- nvinfo : EIATTR_CUDA_API_VERSION
	.align		4
        /*0000*/ 	.byte	0x04, 0x37
        /*0002*/ 	.short	(.L_1025 - .L_1024)
.L_1024:
        /*0004*/ 	.word	0x00000082


	//----- nvinfo : EIATTR_KPARAM_INFO
	.align		4
.L_1025:
        /*0008*/ 	.byte	0x04, 0x17
        /*000a*/ 	.short	(.L_1027 - .L_1026)
.L_1026:
        /*000c*/ 	.word	0x00000000
        /*0010*/ 	.short	0x0000
        /*0012*/ 	.short	0x0000
        /*0014*/ 	.byte	0x00, 0xf0, 0xe1, 0x02


	//----- nvinfo : EIATTR_SPARSE_MMA_MASK
	.align		4
.L_1027:
        /*0018*/ 	.byte	0x03, 0x50
        /*001a*/ 	.short	0x0000


	//----- nvinfo : EIATTR_MAXREG_COUNT
	.align		4
        /*001c*/ 	.byte	0x03, 0x1b
        /*001e*/ 	.short	0x0050


	//----- nvinfo : EIATTR_NUM_BARRIERS
	.align		4
        /*0020*/ 	.byte	0x02, 0x4c
        /*0022*/ 	.byte	0x01
	.zero		1


	//----- nvinfo : EIATTR_ANNOTATIONS
	.align		4
        /*0024*/ 	.byte	0x04, 0x55
        /*0026*/ 	.short	(.L_1029 - .L_1028)


	//   ....[0]....
.L_1028:
        /* <DEDUP_REMOVED lines=408> */


	//----- nvinfo : EIATTR_MERCURY_ISA_VERSION
	.align		4
.L_1029:
        /*1990*/ 	.byte	0x03, 0x5f
        /*1992*/ 	.short	0x0101


	//----- nvinfo : EIATTR_INT_WARP_WIDE_INSTR_OFFSETS
	.align		4
        /*1994*/ 	.byte	0x04, 0x31
        /*1996*/ 	.short	(.L_1031 - .L_1030)


	//   ....[0]....
.L_1030:
        /*1998*/ 	.word	0x0000e090


	//   ....[1]....
        /*199c*/ 	.word	0x0000fbb0


	//   ....[2]....
        /*19a0*/ 	.word	0x0000fbf0


	//   ....[3]....
        /*19a4*/ 	.word	0x0000fc30


	//   ....[4]....
        /*19a8*/ 	.word	0x0000fc70


	//   ....[5]....
        /*19ac*/ 	.word	0x0000fe90


	//----- nvinfo : EIATTR_COOP_GROUP_MASK_REGIDS
	.align		4
.L_1031:
        /*19b0*/ 	.byte	0x04, 0x29
        /*19b2*/ 	.short	(.L_1033 - .L_1032)


	//   ....[0]....
.L_1032:
        /*19b4*/ 	.word	0xffffffff


	//   ....[1]....
        /*19b8*/ 	.word	0xffffffff


	//   ....[2]....
        /*19bc*/ 	.word	0xffffffff


	//   ....[3]....
        /*19c0*/ 	.word	0xffffffff


	//   ....[4]....
        /*19c4*/ 	.word	0xffffffff


	//   ....[5]....
        /*19c8*/ 	.word	0xffffffff


	//   ....[6]....
        /*19cc*/ 	.word	0xffffffff


	//   ....[7]....
        /*19d0*/ 	.word	0xffffffff


	//   ....[8]....
        /*19d4*/ 	.word	0xffffffff


	//   ....[9]....
        /*19d8*/ 	.word	0xffffffff


	//----- nvinfo : EIATTR_COOP_GROUP_INSTR_OFFSETS
	.align		4
.L_1033:
        /*19dc*/ 	.byte	0x04, 0x28
        /*19de*/ 	.short	(.L_1035 - .L_1034)


	//   ....[0]....
.L_1034:
        /*19e0*/ 	.word	0x0000de30


	//   ....[1]....
        /*19e4*/ 	.word	0x0000de60


	//   ....[2]....
        /*19e8*/ 	.word	0x0000df30


	//   ....[3]....
        /*19ec*/ 	.word	0x0000df40


	//   ....[4]....
        /*19f0*/ 	.word	0x0000df70


	//   ....[5]....
        /*19f4*/ 	.word	0x0000df90


	//   ....[6]....
        /*19f8*/ 	.word	0x0000dfc0


	//   ....[7]....
        /*19fc*/ 	.word	0x0000dfe0


	//   ....[8]....
        /*1a00*/ 	.word	0x0000e030


	//   ....[9]....
        /*1a04*/ 	.word	0x0000e040


	//----- nvinfo : EIATTR_VRC_CTA_INIT_COUNT
	.align		4
.L_1035:
        /*1a08*/ 	.byte	0x02, 0x4a
	.zero		1
	.zero		1


	//----- nvinfo : EIATTR_EXIT_INSTR_OFFSETS
	.align		4
        /*1a0c*/ 	.byte	0x04, 0x1c
        /*1a0e*/ 	.short	(.L_1037 - .L_1036)


	//   ....[0]....
.L_1036:
        /*1a10*/ 	.word	0x00010940


	//   ....[1]....
        /*1a14*/ 	.word	0x00010a70


	//   ....[2]....
        /*1a18*/ 	.word	0x00011050


	//   ....[3]....
        /*1a1c*/ 	.word	0x00011600


	//----- nvinfo : EIATTR_MAX_THREADS
	.align		4
.L_1037:
        /*1a20*/ 	.byte	0x04, 0x05
        /*1a22*/ 	.short	(.L_1039 - .L_1038)
.L_1038:
        /*1a24*/ 	.word	0x000002a0
        /*1a28*/ 	.word	0x00000001
        /*1a2c*/ 	.word	0x00000001


	//----- nvinfo : EIATTR_CRS_STACK_SIZE
	.align		4
.L_1039:
        /*1a30*/ 	.byte	0x04, 0x1e
        /*1a32*/ 	.short	(.L_1041 - .L_1040)
.L_1040:
        /*1a34*/ 	.word	0x00000000


	//----- nvinfo : EIATTR_CBANK_PARAM_SIZE
	.align		4
.L_1041:
        /*1a38*/ 	.byte	0x03, 0x19
        /*1a3a*/ 	.short	0x00b8


	//----- nvinfo : EIATTR_PARAM_CBANK
	.align		4
        /*1a3c*/ 	.byte	0x04, 0x0a
        /*1a3e*/ 	.short	(.L_1043 - .L_1042)
	.align		4
.L_1042:
        /*1a40*/ 	.word	index@(.nv.constant0._Z35group_norm_nhwc_bwd_one_pass_kernelI11Fp32IOFp32WLi512ELi84ELi672EEv26Group_norm_nhwc_bwd_params)
        /*1a44*/ 	.short	0x0380
        /*1a46*/ 	.short	0x00b8


	//----- nvinfo : EIATTR_SW_WAR
	.align		4
.L_1043:
        /*1a48*/ 	.byte	0x04, 0x36
        /*1a4a*/ 	.short	(.L_1045 - .L_1044)
.L_1044:
        /*1a4c*/ 	.word	0x00000008
.L_1045:


//--------------------- .nv.info._Z35group_norm_nhwc_bwd_one_pass_kernelI11Fp32IOBf16WLi64ELi84ELi672EEv26Group_norm_nhwc_bwd_params --------------------------
	.section	.nv.info._Z35group_norm_nhwc_bwd_one_pass_kernelI11Fp32IOBf16WLi64ELi84ELi672EEv26Group_norm_nhwc_bwd_params,"",@"SHT_CUDA_INFO"
	.sectionflags	@""
	.align	4


	//----- nvinfo : EIATTR_CUDA_API_VERSION
	.align		4
        /*0000*/ 	.byte	0x04, 0x37
        /*0002*/ 	.short	(.L_1047 - .L_1046)
.L_1046:
        /*0004*/ 	.word	0x00000082


	//----- nvinfo : EIATTR_KPARAM_INFO
	.align		4
.L_1047:
        /*0008*/ 	.byte	0x04, 0x17
        /*000a*/ 	.short	(.L_1049 - .L_1048)
.L_1048:
        /*000c*/ 	.word	0x00000000
        /*0010*/ 	.short	0x0000
        /*0012*/ 	.short	0x0000
        /*0014*/ 	.byte	0x00, 0xf0, 0xe1, 0x02


	//----- nvinfo : EIATTR_SPARSE_MMA_MASK
	.align		4
.L_1049:
        /*0018*/ 	.byte	0x03, 0x50
        /*001a*/ 	.short	0x0000


	//----- nvinfo : EIATTR_MAXREG_COUNT
	.align		4
        /*001c*/ 	.byte	0x03, 0x1b
        /*001e*/ 	.short	0x0050


	//----- nvinfo : EIATTR_NUM_BARRIERS
	.align		4
        /*0020*/ 	.byte	0x02, 0x4c
        /*0022*/ 	.byte	0x01
	.zero		1


	//----- nvinfo : EIATTR_MERCURY_ISA_VERSION
	.align		4
        /*0024*/ 	.byte	0x03, 0x5f
        /*0026*/ 	.short	0x0101


	//----- nvinfo : EIATTR_INT_WARP_WIDE_INSTR_OFFSETS
	.align		4
        /*0028*/ 	.byte	0x04, 0x31
        /*002a*/ 	.short	(.L_1051 - .L_1050)


	//   ....[0]....
.L_1050:
        /*002c*/ 	.word	0x00001a10


	//----- nvinfo : EIATTR_COOP_GROUP_MASK_REGIDS
	.align		4
.L_1051:
        /*0030*/ 	.byte	0x04, 0x29
        /*0032*/ 	.short	(.L_1053 - .L_1052)


	//   ....[0]....
.L_1052:
        /*0034*/ 	.word	0xffffffff


	//   ....[1]....
        /*0038*/ 	.word	0xffffffff


	//   ....[2]....
        /*003c*/ 	.word	0xffffffff


	//   ....[3]....
        /*0040*/ 	.word	0xffffffff


	//   ....[4]....
        /*0044*/ 	.word	0xffffffff


	//   ....[5]....
        /*0048*/ 	.word	0xffffffff


	//   ....[6]....
        /*004c*/ 	.word	0xffffffff


	//   ....[7]....
        /*0050*/ 	.word	0xffffffff


	//   ....[8]....
        /*0054*/ 	.word	0xffffffff


	//   ....[9]....
        /*0058*/ 	.word	0xffffffff


	//----- nvinfo : EIATTR_COOP_GROUP_INSTR_OFFSETS
	.align		4
.L_1053:
        /*005c*/ 	.byte	0x04, 0x28
        /*005e*/ 	.short	(.L_1055 - .L_1054)


	//   ....[0]....
.L_1054:
        /*0060*/ 	.word	0x00001790


	//   ....[1]....
        /*0064*/ 	.word	0x000017d0


	//   ....[2]....
        /*0068*/ 	.word	0x00001860


	//   ....[3]....
        /*006c*/ 	.word	0x00001880


	//   ....[4]....
        /*0070*/ 	.word	0x000018d0


	//   ....[5]....
        /*0074*/ 	.word	0x000018e0


	//   ....[6]....
        /*0078*/ 	.word	0x00001910


	//   ....[7]....
        /*007c*/ 	.word	0x00001940


	//   ....[8]....
        /*0080*/ 	.word	0x000019b0


	//   ....[9]....
        /*0084*/ 	.word	0x000019c0


	//----- nvinfo : EIATTR_VRC_CTA_INIT_COUNT
	.align		4
.L_1055:
        /*0088*/ 	.byte	0x02, 0x4a
	.zero		1
	.zero		1


	//----- nvinfo : EIATTR_EXIT_INSTR_OFFSETS
	.align		4
        /*008c*/ 	.byte	0x04, 0x1c
        /*008e*/ 	.short	(.L_1057 - .L_1056)


	//   ....[0]....
.L_1056:
        /*0090*/ 	.word	0x00004510


	//   ....[1]....
        /*0094*/ 	.word	0x00004640


	//   ....[2]....
        /*0098*/ 	.word	0x00004c50


	//   ....[3]....
        /*009c*/ 	.word	0x00005250


	//----- nvinfo : EIATTR_MAX_THREADS
	.align		4
.L_1057:
        /*00a0*/ 	.byte	0x04, 0x05
        /*00a2*/ 	.short	(.L_1059 - .L_1058)
.L_1058:
        /*00a4*/ 	.word	0x000002a0
        /*00a8*/ 	.word	0x00000001
        /*00ac*/ 	.word	0x00000001


	//----- nvinfo : EIATTR_CRS_STACK_SIZE
	.align		4
.L_1059:
        /*00b0*/ 	.byte	0x04, 0x1e
        /*00b2*/ 	.short	(.L_1061 - .L_1060)
.L_1060:
        /*00b4*/ 	.word	0x00000000


	//----- nvinfo : EIATTR_CBANK_PARAM_SIZE
	.align		4
.L_1061:
        /*00b8*/ 	.byte	0x03, 0x19
        /*00ba*/ 	.short	0x00b8


	//----- nvinfo : EIATTR_PARAM_CBANK
	.align		4
        /*00bc*/ 	.byte	0x04, 0x0a
        /*00be*/ 	.short	(.L_1063 - .L_1062)
	.align		4
.L_1062:
        /*00c0*/ 	.word	index@(.nv.constant0._Z35group_norm_nhwc_bwd_one_pass_kernelI11Fp32IOBf16WLi64ELi84ELi672EEv26Group_norm_nhwc_bwd_params)
        /*00c4*/ 	.short	0x0380
        /*00c6*/ 	.short	0x00b8


	//----- nvinfo : EIATTR_SW_WAR
	.align		4
.L_1063:
        /*00c8*/ 	.byte	0x04, 0x36
        /*00ca*/ 	.short	(.L_1065 - .L_1064)
.L_1064:
        /*00cc*/ 	.word	0x00000008
.L_1065:


//--------------------- .nv.info._Z35group_norm_nhwc_bwd_one_pass_kernelI11Fp32IOBf16WLi128ELi84ELi672EEv26Group_norm_nhwc_bwd_params --------------------------
	.section	.nv.info._Z35group_norm_nhwc_bwd_one_pass_kernelI11Fp32IOBf16WLi128ELi84ELi672EEv26Group_norm_nhwc_bwd_params,"",@"SHT_CUDA_INFO"
	.sectionflags	@""
	.align	4


	//----- nvinfo : EIATTR_CUDA_API_VERSION
	.align		4
        /*0000*/ 	.byte	0x04, 0x37
        /*0002*/ 	.short	(.L_1067 - .L_1066)
.L_1066:
        /*0004*/ 	.word	0x00000082


	//----- nvinfo : EIATTR_KPARAM_INFO
	.align		4
.L_1067:
        /*0008*/ 	.byte	0x04, 0x17
        /*000a*/ 	.short	(.L_1069 - .L_1068)
.L_1068:
        /*000c*/ 	.word	0x00000000
        /*0010*/ 	.short	0x0000
        /*0012*/ 	.short	0x0000
        /*0014*/ 	.byte	0x00, 0xf0, 0xe1, 0x02


	//----- nvinfo : EIATTR_SPARSE_MMA_MASK
	.align		4
.L_1069:
        /*0018*/ 	.byte	0x03, 0x50
        /*001a*/ 	.short	0x0000


	//----- nvinfo : EIATTR_MAXREG_COUNT
	.align		4
        /*001c*/ 	.byte	0x03, 0x1b
        /*001e*/ 	.short	0x0050


	//----- nvinfo : EIATTR_NUM_BARRIERS
	.align		4
        /*0020*/ 	.byte	0x02, 0x4c
        /*0022*/ 	.byte	0x01
	.zero		1


	//----- nvinfo : EIATTR_MERCURY_ISA_VERSION
	.align		4
        /*0024*/ 	.byte	0x03, 0x5f
        /*0026*/ 	.short	0x0101


	//----- nvinfo : EIATTR_COOP_GROUP_MASK_REGIDS
	.align		4
        /*0028*/ 	.byte	0x04, 0x29
        /*002a*/ 	.short	(.L_1071 - .L_1070)


	//   ....[0]....
.L_1070:
        /*002c*/ 	.word	0xffffffff


	//   ....[1]....
        /*0030*/ 	.word	0xffffffff


	//   ....[2]....
        /*0034*/ 	.word	0xffffffff


	//   ....[3]....
        /*0038*/ 	.word	0xffffffff


	//   ....[4]....
        /*003c*/ 	.word	0xffffffff


	//   ....[5]....
        /*0040*/ 	.word	0xffffffff


	//   ....[6]....
        /*0044*/ 	.word	0xffffffff


	//   ....[7]....
        /*0048*/ 	.word	0xffffffff


	//   ....[8]....
        /*004c*/ 	.word	0xffffffff


	//   ....[9]....
        /*0050*/ 	.word	0xffffffff


	//----- nvinfo : EIATTR_COOP_GROUP_INSTR_OFFSETS
	.align		4
.L_1071:
        /*0054*/ 	.byte	0x04, 0x28
        /*0056*/ 	.short	(.L_1073 - .L_1072)


	//   ....[0]....
.L_1072:
        /*0058*/ 	.word	0x00002a30


	//   ....[1]....
        /*005c*/ 	.word	0x00002a60


	//   ....[2]....
        /*0060*/ 	.word	0x00002aa0


	//   ....[3]....
        /*0064*/ 	.word	0x00002ac0


	//   ....[4]....
        /*0068*/ 	.word	0x00002af0


	//   ....[5]....
        /*006c*/ 	.word	0x00002b10


	//   ....[6]....
        /*0070*/ 	.word	0x00002b40


	//   ....[7]....
        /*0074*/ 	.word	0x00002b60


	//   ....[8]....
        /*0078*/ 	.word	0x00002bb0


	//   ....[9]....
        /*007c*/ 	.word	0x00002bc0


	//----- nvinfo : EIATTR_VRC_CTA_INIT_COUNT
	.align		4
.L_1073:
        /*0080*/ 	.byte	0x02, 0x4a
	.zero		1
	.zero		1


	//----- nvinfo : EIATTR_EXIT_INSTR_OFFSETS
	.align		4
        /*0084*/ 	.byte	0x04, 0x1c
        /*0086*/ 	.short	(.L_1075 - .L_1074)


	//   ....[0]....
.L_1074:
        /*0088*/ 	.word	0x00005a30


	//   ....[1]....
        /*008c*/ 	.word	0x00005b60


	//   ....[2]....
        /*0090*/ 	.word	0x00006160


	//   ....[3]....
        /*0094*/ 	.word	0x00006760


	//----- nvinfo : EIATTR_MAX_THREADS
	.align		4
.L_1075:
        /*0098*/ 	.byte	0x04, 0x05
        /*009a*/ 	.short	(.L_1077 - .L_1076)
.L_1076:
        /*009c*/ 	.word	0x000002a0
        /*00a0*/ 	.word	0x00000001
        /*00a4*/ 	.word	0x00000001


	//----- nvinfo : EIATTR_CRS_STACK_SIZE
	.align		4
.L_1077:
        /*00a8*/ 	.byte	0x04, 0x1e
        /*00aa*/ 	.short	(.L_1079 - .L_1078)
.L_1078:
        /*00ac*/ 	.word	0x00000000


	//----- nvinfo : EIATTR_CBANK_PARAM_SIZE
	.align		4
.L_1079:
        /*00b0*/ 	.byte	0x03, 0x19
        /*00b2*/ 	.short	0x00b8


	//----- nvinfo : EIATTR_PARAM_CBANK
	.align		4
        /*00b4*/ 	.byte	0x04, 0x0a
        /*00b6*/ 	.short	(.L_1081 - .L_1080)
	.align		4
.L_1080:
        /*00b8*/ 	.word	index@(.nv.constant0._Z35group_norm_nhwc_bwd_one_pass_kernelI11Fp32IOBf16WLi128ELi84ELi672EEv26Group_norm_nhwc_bwd_params)
        /*00bc*/ 	.short	0x0380
        /*00be*/ 	.short	0x00b8


	//----- nvinfo : EIATTR_SW_WAR
	.align		4
.L_1081:
        /*00c0*/ 	.byte	0x04, 0x36
        /*00c2*/ 	.short	(.L_1083 - .L_1082)
.L_1082:
        /*00c4*/ 	.word	0x00000008
.L_1083:


//--------------------- .nv.info._Z35group_norm_nhwc_bwd_one_pass_kernelI11Fp32IOBf16WLi256ELi84ELi672EEv26Group_norm_nhwc_bwd_params --------------------------
	.section	.nv.info._Z35group_norm_nhwc_bwd_one_pass_kernelI11Fp32IOBf16WLi256ELi84ELi672EEv26Group_norm_nhwc_bwd_params,"",@"SHT_CUDA_INFO"
	.sectionflags	@""
	.align	4


	//----- nvinfo : EIATTR_CUDA_API_VERSION
	.align		4
        /*0000*/ 	.byte	0x04, 0x37
        /*0002*/ 	.short	(.L_1085 - .L_1084)
.L_1084:
        /*0004*/ 	.word	0x00000082


	//----- nvinfo : EIATTR_KPARAM_INFO
	.align		4
.L_1085:
        /*0008*/ 	.byte	0x04, 0x17
        /*000a*/ 	.short	(.L_1087 - .L_1086)
.L_1086:
        /*000c*/ 	.word	0x00000000
        /*0010*/ 	.short	0x0000
        /*0012*/ 	.short	0x0000
        /*0014*/ 	.byte	0x00, 0xf0, 0xe1, 0x02


	//----- nvinfo : EIATTR_SPARSE_MMA_MASK
	.align		4
.L_1087:
        /*0018*/ 	.byte	0x03, 0x50
        /*001a*/ 	.short	0x0000


	//----- nvinfo : EIATTR_MAXREG_COUNT
	.align		4
        /*001c*/ 	.byte	0x03, 0x1b
        /*001e*/ 	.short	0x0050


	//----- nvinfo : EIATTR_NUM_BARRIERS
	.align		4
        /*0020*/ 	.byte	0x02, 0x4c
        /*0022*/ 	.byte	0x01
	.zero		1


	//----- nvinfo : EIATTR_ANNOTATIONS
	.align		4
        /*0024*/ 	.byte	0x04, 0x55
        /*0026*/ 	.short	(.L_1089 - .L_1088)


	//   ....[0]....
.L_1088:
        /* <DEDUP_REMOVED lines=18> */


	//----- nvinfo : EIATTR_MERCURY_ISA_VERSION
	.align		4
.L_1089:
        /*0130*/ 	.byte	0x03, 0x5f
        /*0132*/ 	.short	0x0101


	//----- nvinfo : EIATTR_INT_WARP_WIDE_INSTR_OFFSETS
	.align		4
        /*0134*/ 	.byte	0x04, 0x31
        /*0136*/ 	.short	(.L_1091 - .L_1090)


	//   ....[0]....
.L_1090:
        /*0138*/ 	.word	0x00004fb0


	//----- nvinfo : EIATTR_COOP_GROUP_MASK_REGIDS
	.align		4
.L_1091:
        /*013c*/ 	.byte	0x04, 0x29
        /*013e*/ 	.short	(.L_1093 - .L_1092)


	//   ....[0]....
.L_1092:
        /*0140*/ 	.word	0xffffffff


	//   ....[1]....
        /*0144*/ 	.word	0xffffffff


	//   ....[2]....
        /*0148*/ 	.word	0xffffffff


	//   ....[3]....
        /*014c*/ 	.word	0xffffffff


	//   ....[4]....
        /*0150*/ 	.word	0xffffffff


	//   ....[5]....
        /*0154*/ 	.word	0xffffffff


	//   ....[6]....
        /*0158*/ 	.word	0xffffffff


	//   ....[7]....
        /*015c*/ 	.word	0xffffffff


	//   ....[8]....
        /*0160*/ 	.word	0xffffffff


	//   ....[9]....
        /*0164*/ 	.word	0xffffffff


	//----- nvinfo : EIATTR_COOP_GROUP_INSTR_OFFSETS
	.align		4
.L_1093:
        /*0168*/ 	.byte	0x04, 0x28
        /*016a*/ 	.short	(.L_1095 - .L_1094)


	//   ....[0]....
.L_1094:
        /*016c*/ 	.word	0x00004d90


	//   ....[1]....
        /*0170*/ 	.word	0x00004db0


	//   ....[2]....
        /*0174*/ 	.word	0x00004e20


	//   ....[3]....
        /*0178*/ 	.word	0x00004e30


	//   ....[4]....
        /*017c*/ 	.word	0x00004e60


	//   ....[5]....
        /*0180*/ 	.word	0x00004e80


	//   ....[6]....
        /*0184*/ 	.word	0x00004ed0


	//   ....[7]....
        /*0188*/ 	.word	0x00004ee0


	//   ....[8]....
        /*018c*/ 	.word	0x00004f50


	//   ....[9]....
        /*0190*/ 	.word	0x00004f60


	//----- nvinfo : EIATTR_VRC_CTA_INIT_COUNT
	.align		4
.L_1095:
        /*0194*/ 	.byte	0x02, 0x4a
	.zero		1
	.zero		1


	//----- nvinfo : EIATTR_EXIT_INSTR_OFFSETS
	.align		4
        /*0198*/ 	.byte	0x04, 0x1c
        /*019a*/ 	.short	(.L_1097 - .L_1096)


	//   ....[0]....
.L_1096:
        /*019c*/ 	.word	0x0000a230


	//   ....[1]....
        /*01a0*/ 	.word	0x0000a360


	//   ....[2]....
        /*01a4*/ 	.word	0x0000a970


	//   ....[3]....
        /*01a8*/ 	.word	0x0000af70


	//----- nvinfo : EIATTR_MAX_THREADS
	.align		4
.L_1097:
        /*01ac*/ 	.byte	0x04, 0x05
        /*01ae*/ 	.short	(.L_1099 - .L_1098)
.L_1098:
        /*01b0*/ 	.word	0x000002a0
        /*01b4*/ 	.word	0x00000001
        /*01b8*/ 	.word	0x00000001


	//----- nvinfo : EIATTR_CRS_STACK_SIZE
	.align		4
.L_1099:
        /*01bc*/ 	.byte	0x04, 0x1e
        /*01be*/ 	.short	(.L_1101 - .L_1100)
.L_1100:
        /*01c0*/ 	.word	0x00000000


	//----- nvinfo : EIATTR_CBANK_PARAM_SIZE
	.align		4
.L_1101:
        /*01c4*/ 	.byte	0x03, 0x19
        /*01c6*/ 	.short	0x00b8


	//----- nvinfo : EIATTR_PARAM_CBANK
	.align		4
        /*01c8*/ 	.byte	0x04, 0x0a
        /*01ca*/ 	.short	(.L_1103 - .L_1102)
	.align		4
.L_1102:
        /*01cc*/ 	.word	index@(.nv.constant0._Z35group_norm_nhwc_bwd_one_pass_kernelI11Fp32IOBf16WLi256ELi84ELi672EEv26Group_norm_nhwc_bwd_params)
        /*01d0*/ 	.short	0x0380
        /*01d2*/ 	.short	0x00b8


	//----- nvinfo : EIATTR_SW_WAR
	.align		4
.L_1103:
        /*01d4*/ 	.byte	0x04, 0x36
        /*01d6*/ 	.short	(.L_1105 - .L_1104)
.L_1104:
        /*01d8*/ 	.word	0x00000008
.L_1105:


//--------------------- .nv.info._Z35group_norm_nhwc_bwd_one_pass_kernelI11Fp32IOBf16WLi512ELi84ELi672EEv26Group_norm_nhwc_bwd_params --------------------------
	.section	.nv.info._Z35group_norm_nhwc_bwd_one_pass_kernelI11Fp32IOBf16WLi512ELi84ELi672EEv26Group_norm_nhwc_bwd_params,"",@"SHT_CUDA_INFO"
	.sectionflags	@""
	.align	4


	//----- nvinfo : EIATTR_CUDA_API_VERSION
	.align		4
        /*0000*/ 	.byte	0x04, 0x37
        /*0002*/ 	.short	(.L_1107 - .L_1106)
.L_1106:
        /*0004*/ 	.word	0x00000082


	//----- nvinfo : EIATTR_KPARAM_INFO
	.align		4
.L_1107:
        /*0008*/ 	.byte	0x04, 0x17
        /*000a*/ 	.short	(.L_1109 - .L_1108)
.L_1108:
        /*000c*/ 	.word	0x00000000
        /*0010*/ 	.short	0x0000
        /*0012*/ 	.short	0x0000
        /*0014*/ 	.byte	0x00, 0xf0, 0xe1, 0x02


	//----- nvinfo : EIATTR_SPARSE_MMA_MASK
	.align		4
.L_1109:
        /*0018*/ 	.byte	0x03, 0x50
        /*001a*/ 	.short	0x0000


	//----- nvinfo : EIATTR_MAXREG_COUNT
	.align		4
        /*001c*/ 	.byte	0x03, 0x1b
        /*001e*/ 	.short	0x0050


	//----- nvinfo : EIATTR_NUM_BARRIERS
	.align		4
        /*0020*/ 	.byte	0x02, 0x4c
        /*0022*/ 	.byte	0x01
	.zero		1


	//----- nvinfo : EIATTR_ANNOTATIONS
	.align		4
        /*0024*/ 	.byte	0x04, 0x55
        /*0026*/ 	.short	(.L_1111 - .L_1110)


	//   ....[0]....
.L_1110:
        /* <DEDUP_REMOVED lines=413> */


	//----- nvinfo : EIATTR_MERCURY_ISA_VERSION
	.align		4
.L_1111:
        /*19e8*/ 	.byte	0x03, 0x5f
        /*19ea*/ 	.short	0x0101


	//----- nvinfo : EIATTR_INT_WARP_WIDE_INSTR_OFFSETS
	.align		4
        /*19ec*/ 	.byte	0x04, 0x31
        /*19ee*/ 	.short	(.L_1113 - .L_1112)


	//   ....[0]....
.L_1112:
        /*19f0*/ 	.word	0x0000e090


	//   ....[1]....
        /*19f4*/ 	.word	0x0000fc00


	//   ....[2]....
        /*19f8*/ 	.word	0x0000fc40


	//   ....[3]....
        /*19fc*/ 	.word	0x0000fc80


	//   ....[4]....
        /*1a00*/ 	.word	0x0000fcc0


	//   ....[5]....
        /*1a04*/ 	.word	0x0000fee0


	//----- nvinfo : EIATTR_COOP_GROUP_MASK_REGIDS
	.align		4
.L_1113:
        /*1a08*/ 	.byte	0x04, 0x29
        /*1a0a*/ 	.short	(.L_1115 - .L_1114)


	//   ....[0]....
.L_1114:
        /*1a0c*/ 	.word	0xffffffff


	//   ....[1]....
        /*1a10*/ 	.word	0xffffffff


	//   ....[2]....
        /*1a14*/ 	.word	0xffffffff


	//   ....[3]....
        /*1a18*/ 	.word	0xffffffff


	//   ....[4]....
        /*1a1c*/ 	.word	0xffffffff


	//   ....[5]....
        /*1a20*/ 	.word	0xffffffff


	//   ....[6]....
        /*1a24*/ 	.word	0xffffffff


	//   ....[7]....
        /*1a28*/ 	.word	0xffffffff


	//   ....[8]....
        /*1a2c*/ 	.word	0xffffffff


	//   ....[9]....
        /*1a30*/ 	.word	0xffffffff


	//----- nvinfo : EIATTR_COOP_GROUP_INSTR_OFFSETS
	.align		4
.L_1115:
        /*1a34*/ 	.byte	0x04, 0x28
        /*1a36*/ 	.short	(.L_1117 - .L_1116)


	//   ....[0]....
.L_1116:
        /*1a38*/ 	.word	0x0000de30


	//   ....[1]....
        /*1a3c*/ 	.word	0x0000de60


	//   ....[2]....
        /*1a40*/ 	.word	0x0000df30


	//   ....[3]....
        /*1a44*/ 	.word	0x0000df40


	//   ....[4]....
        /*1a48*/ 	.word	0x0000df70


	//   ....[5]....
        /*1a4c*/ 	.word	0x0000df90


	//   ....[6]....
        /*1a50*/ 	.word	0x0000dfc0


	//   ....[7]....
        /*1a54*/ 	.word	0x0000dfe0


	//   ....[8]....
        /*1a58*/ 	.word	0x0000e030


	//   ....[9]....
        /*1a5c*/ 	.word	0x0000e040


	//----- nvinfo : EIATTR_VRC_CTA_INIT_COUNT
	.align		4
.L_1117:
        /*1a60*/ 	.byte	0x02, 0x4a
	.zero		1
	.zero		1


	//----- nvinfo : EIATTR_EXIT_INSTR_OFFSETS
	.align		4
        /*1a64*/ 	.byte	0x04, 0x1c
        /*1a66*/ 	.short	(.L_1119 - .L_1118)


	//   ....[0]....
.L_1118:
        /*1a68*/ 	.word	0x00010990


	//   ....[1]....
        /*1a6c*/ 	.word	0x00010ac0


	//   ....[2]....
        /*1a70*/ 	.word	0x000110d0


	//   ....[3]....
        /*1a74*/ 	.word	0x000116d0


	//----- nvinfo : EIATTR_MAX_THREADS
	.align		4
.L_1119:
        /*1a78*/ 	.byte	0x04, 0x05
        /*1a7a*/ 	.short	(.L_1121 - .L_1120)
.L_1120:
        /*1a7c*/ 	.word	0x000002a0
        /*1a80*/ 	.word	0x00000001
        /*1a84*/ 	.word	0x00000001


	//----- nvinfo : EIATTR_CRS_STACK_SIZE
	.align		4
.L_1121:
        /*1a88*/ 	.byte	0x04, 0x1e
        /*1a8a*/ 	.short	(.L_1123 - .L_1122)
.L_1122:
        /*1a8c*/ 	.word	0x00000000


	//----- nvinfo : EIATTR_CBANK_PARAM_SIZE
	.align		4
.L_1123:
        /*1a90*/ 	.byte	0x03, 0x19
        /*1a92*/ 	.short	0x00b8


	//----- nvinfo : EIATTR_PARAM_CBANK
	.align		4
        /*1a94*/ 	.byte	0x04, 0x0a
        /*1a96*/ 	.short	(.L_1125 - .L_1124)
	.align		4
.L_1124:
        /*1a98*/ 	.word	index@(.nv.constant0._Z35group_norm_nhwc_bwd_one_pass_kernelI11Fp32IOBf16WLi512ELi84ELi672EEv26Group_norm_nhwc_bwd_params)
        /*1a9c*/ 	.short	0x0380
        /*1a9e*/ 	.short	0x00b8


	//----- nvinfo : EIATTR_SW_WAR
	.align		4
.L_1125:
        /*1aa0*/ 	.byte	0x04, 0x36
        /*1aa2*/ 	.short	(.L_1127 - .L_1126)
.L_1126:
        /*1aa4*/ 	.word	0x00000008
.L_1127:


//--------------------- .nv.info._Z35group_norm_nhwc_bwd_one_pass_kernelI11Fp32IOFp16WLi64ELi84ELi672EEv26Group_norm_nhwc_bwd_params --------------------------
	.section	.nv.info._Z35group_norm_nhwc_bwd_one_pass_kernelI11Fp32IOFp16WLi64ELi84ELi672EEv26Group_norm_nhwc_bwd_params,"",@"SHT_CUDA_INFO"
	.sectionflags	@""
	.align	4


	//----- nvinfo : EIATTR_CUDA_API_VERSION
	.align		4
        /*0000*/ 	.byte	0x04, 0x37
        /*0002*/ 	.short	(.L_1129 - .L_1128)
.L_1128:
        /*0004*/ 	.word	0x00000082


	//----- nvinfo : EIATTR_KPARAM_INFO
	.align		4
.L_1129:
        /*0008*/ 	.byte	0x04, 0x17
        /*000a*/ 	.short	(.L_1131 - .L_1130)
.L_1130:
        /*000c*/ 	.word	0x00000000
        /*0010*/ 	.short	0x0000
        /*0012*/ 	.short	0x0000
        /*0014*/ 	.byte	0x00, 0xf0, 0xe1, 0x02


	//----- nvinfo : EIATTR_SPARSE_MMA_MASK
	.align		4
.L_1131:
        /*0018*/ 	.byte	0x03, 0x50
        /*001a*/ 	.short	0x0000


	//----- nvinfo : EIATTR_MAXREG_COUNT
	.align		4
        /*001c*/ 	.byte	0x03, 0x1b
        /*001e*/ 	.short	0x0050


	//----- nvinfo : EIATTR_NUM_BARRIERS
	.align		4
        /*0020*/ 	.byte	0x02, 0x4c
        /*0022*/ 	.byte	0x01
	.zero		1


	//----- nvinfo : EIATTR_MERCURY_ISA_VERSION
	.align		4
        /*0024*/ 	.byte	0x03, 0x5f
        /*0026*/ 	.short	0x0101


	//----- nvinfo : EIATTR_INT_WARP_WIDE_INSTR_OFFSETS
	.align		4
        /*0028*/ 	.byte	0x04, 0x31
        /*002a*/ 	.short	(.L_1133 - .L_1132)


	//   ....[0]....
.L_1132:
        /*002c*/ 	.word	0x00001a10


	//----- nvinfo : EIATTR_COOP_GROUP_MASK_REGIDS
	.align		4
.L_1133:
        /*0030*/ 	.byte	0x04, 0x29
        /*0032*/ 	.short	(.L_1135 - .L_1134)


	//   ....[0]....
.L_1134:
        /*0034*/ 	.word	0xffffffff


	//   ....[1]....
        /*0038*/ 	.word	0xffffffff


	//   ....[2]....
        /*003c*/ 	.word	0xffffffff


	//   ....[3]....
        /*0040*/ 	.word	0xffffffff


	//   ....[4]....
        /*0044*/ 	.word	0xffffffff


	//   ....[5]....
        /*0048*/ 	.word	0xffffffff


	//   ....[6]....
        /*004c*/ 	.word	0xffffffff


	//   ....[7]....
        /*0050*/ 	.word	0xffffffff


	//   ....[8]....
        /*0054*/ 	.word	0xffffffff


	//   ....[9]....
        /*0058*/ 	.word	0xffffffff


	//----- nvinfo : EIATTR_COOP_GROUP_INSTR_OFFSETS
	.align		4
.L_1135:
        /*005c*/ 	.byte	0x04, 0x28
        /*005e*/ 	.short	(.L_1137 - .L_1136)


	//   ....[0]....
.L_1136:
        /*0060*/ 	.word	0x00001790


	//   ....[1]....
        /*0064*/ 	.word	0x000017d0


	//   ....[2]....
        /*0068*/ 	.word	0x00001860


	//   ....[3]....
        /*006c*/ 	.word	0x00001880


	//   ....[4]....
        /*0070*/ 	.word	0x000018d0


	//   ....[5]....
        /*0074*/ 	.word	0x000018e0


	//   ....[6]....
        /*0078*/ 	.word	0x00001910


	//   ....[7]....
        /*007c*/ 	.word	0x00001940


	//   ....[8]....
        /*0080*/ 	.word	0x000019b0


	//   ....[9]....
        /*0084*/ 	.word	0x000019c0


	//----- nvinfo : EIATTR_VRC_CTA_INIT_COUNT
	.align		4
.L_1137:
        /*0088*/ 	.byte	0x02, 0x4a
	.zero		1
	.zero		1


	//----- nvinfo : EIATTR_EXIT_INSTR_OFFSETS
	.align		4
        /*008c*/ 	.byte	0x04, 0x1c
        /*008e*/ 	.short	(.L_1139 - .L_1138)


	//   ....[0]....
.L_1138:
        /*0090*/ 	.word	0x00004510


	//   ....[1]....
        /*0094*/ 	.word	0x00004640


	//   ....[2]....
        /*0098*/ 	.word	0x00004c50


	//   ....[3]....
        /*009c*/ 	.word	0x00005250


	//----- nvinfo : EIATTR_MAX_THREADS
	.align		4
.L_1139:
        /*00a0*/ 	.byte	0x04, 0x05
        /*00a2*/ 	.short	(.L_1141 - .L_1140)
.L_1140:
        /*00a4*/ 	.word	0x000002a0
        /*00a8*/ 	.word	0x00000001
        /*00ac*/ 	.word	0x00000001


	//----- nvinfo : EIATTR_CRS_STACK_SIZE
	.align		4
.L_1141:
        /*00b0*/ 	.byte	0x04, 0x1e
        /*00b2*/ 	.short	(.L_1143 - .L_1142)
.L_1142:
        /*00b4*/ 	.word	0x00000000


	//----- nvinfo : EIATTR_CBANK_PARAM_SIZE
	.align		4
.L_1143:
        /*00b8*/ 	.byte	0x03, 0x19
        /*00ba*/ 	.short	0x00b8


	//----- nvinfo : EIATTR_PARAM_CBANK
	.align		4
        /*00bc*/ 	.byte	0x04, 0x0a
        /*00be*/ 	.short	(.L_1145 - .L_1144)
	.align		4
.L_1144:
        /*00c0*/ 	.word	index@(.nv.constant0._Z35group_norm_nhwc_bwd_one_pass_kernelI11Fp32IOFp16WLi64ELi84ELi672EEv26Group_norm_nhwc_bwd_params)
        /*00c4*/ 	.short	0x0380
        /*00c6*/ 	.short	0x00b8


	//----- nvinfo : EIATTR_SW_WAR
	.align		4
.L_1145:
        /*00c8*/ 	.byte	0x04, 0x36
        /*00ca*/ 	.short	(.L_1147 - .L_1146)
.L_1146:
        /*00cc*/ 	.word	0x00000008
.L_1147:


//--------------------- .nv.info._Z35group_norm_nhwc_bwd_one_pass_kernelI11Fp32IOFp16WLi128ELi84ELi672EEv26Group_norm_nhwc_bwd_params --------------------------
	.section	.nv.info._Z35group_norm_nhwc_bwd_one_pass_kernelI11Fp32IOFp16WLi128ELi84ELi672EEv26Group_norm_nhwc_bwd_params,"",@"SHT_CUDA_INFO"
	.sectionflags	@""
	.align	4


	//----- nvinfo : EIATTR_CUDA_API_VERSION
	.align		4
        /*0000*/ 	.byte	0x04, 0x37
        /*0002*/ 	.short	(.L_1149 - .L_1148)
.L_1148:
        /*0004*/ 	.word	0x00000082


	//----- nvinfo : EIATTR_KPARAM_INFO
	.align		4
.L_1149:
        /*0008*/ 	.byte	0x04, 0x17
        /*000a*/ 	.short	(.L_1151 - .L_1150)
.L_1150:
        /*000c*/ 	.word	0x00000000
        /*0010*/ 	.short	0x0000
        /*0012*/ 	.short	0x0000
        /*0014*/ 	.byte	0x00, 0xf0, 0xe1, 0x02


	//----- nvinfo : EIATTR_SPARSE_MMA_MASK
	.align		4
.L_1151:
        /*0018*/ 	.byte	0x03, 0x50
        /*001a*/ 	.short	0x0000


	//----- nvinfo : EIATTR_MAXREG_COUNT
	.align		4
        /*001c*/ 	.byte	0x03, 0x1b
        /*001e*/ 	.short	0x0050


	//----- nvinfo : EIATTR_NUM_BARRIERS
	.align		4
        /*0020*/ 	.byte	0x02, 0x4c
        /*0022*/ 	.byte	0x01
	.zero		1


	//----- nvinfo : EIATTR_MERCURY_ISA_VERSION
	.align		4
        /*0024*/ 	.byte	0x03, 0x5f
        /*0026*/ 	.short	0x0101


	//----- nvinfo : EIATTR_COOP_GROUP_MASK_REGIDS
	.align		4
        /*0028*/ 	.byte	0x04, 0x29
        /*002a*/ 	.short	(.L_1153 - .L_1152)


	//   ....[0]....
.L_1152:
        /*002c*/ 	.word	0xffffffff


	//   ....[1]....
        /*0030*/ 	.word	0xffffffff


	//   ....[2]....
        /*0034*/ 	.word	0xffffffff


	//   ....[3]....
        /*0038*/ 	.word	0xffffffff


	//   ....[4]....
        /*003c*/ 	.word	0xffffffff


	//   ....[5]....
        /*0040*/ 	.word	0xffffffff


	//   ....[6]....
        /*0044*/ 	.word	0xffffffff


	//   ....[7]....
        /*0048*/ 	.word	0xffffffff


	//   ....[8]....
        /*004c*/ 	.word	0xffffffff


	//   ....[9]....
        /*0050*/ 	.word	0xffffffff


	//----- nvinfo : EIATTR_COOP_GROUP_INSTR_OFFSETS
	.align		4
.L_1153:
        /*0054*/ 	.byte	0x04, 0x28
        /*0056*/ 	.short	(.L_1155 - .L_1154)


	//   ....[0]....
.L_1154:
        /*0058*/ 	.word	0x00002a30


	//   ....[1]....
        /*005c*/ 	.word	0x00002a60


	//   ....[2]....
        /*0060*/ 	.word	0x00002aa0


	//   ....[3]....
        /*0064*/ 	.word	0x00002ac0


	//   ....[4]....
        /*0068*/ 	.word	0x00002af0


	//   ....[5]....
        /*006c*/ 	.word	0x00002b10


	//   ....[6]....
        /*0070*/ 	.word	0x00002b40


	//   ....[7]....
        /*0074*/ 	.word	0x00002b60


	//   ....[8]....
        /*0078*/ 	.word	0x00002bb0


	//   ....[9]....
        /*007c*/ 	.word	0x00002bc0


	//----- nvinfo : EIATTR_VRC_CTA_INIT_COUNT
	.align		4
.L_1155:
        /*0080*/ 	.byte	0x02, 0x4a
	.zero		1
	.zero		1


	//----- nvinfo : EIATTR_EXIT_INSTR_OFFSETS
	.align		4
        /*0084*/ 	.byte	0x04, 0x1c
        /*0086*/ 	.short	(.L_1157 - .L_1156)


	//   ....[0]....
.L_1156:
        /*0088*/ 	.word	0x00005a30


	//   ....[1]....
        /*008c*/ 	.word	0x00005b60


	//   ....[2]....
        /*0090*/ 	.word	0x00006160


	//   ....[3]....
        /*0094*/ 	.word	0x00006760


	//----- nvinfo : EIATTR_MAX_THREADS
	.align		4
.L_1157:
        /*0098*/ 	.byte	0x04, 0x05
        /*009a*/ 	.short	(.L_1159 - .L_1158)
.L_1158:
        /*009c*/ 	.word	0x000002a0
        /*00a0*/ 	.word	0x00000001
        /*00a4*/ 	.word	0x00000001


	//----- nvinfo : EIATTR_CRS_STACK_SIZE
	.align		4
.L_1159:
        /*00a8*/ 	.byte	0x04, 0x1e
        /*00aa*/ 	.short	(.L_1161 - .L_1160)
.L_1160:
        /*00ac*/ 	.word	0x00000000


	//----- nvinfo : EIATTR_CBANK_PARAM_SIZE
	.align		4
.L_1161:
        /*00b0*/ 	.byte	0x03, 0x19
        /*00b2*/ 	.short	0x00b8


	//----- nvinfo : EIATTR_PARAM_CBANK
	.align		4
        /*00b4*/ 	.byte	0x04, 0x0a
        /*00b6*/ 	.short	(.L_1163 - .L_1162)
	.align		4
.L_1162:
        /*00b8*/ 	.word	index@(.nv.constant0._Z35group_norm_nhwc_bwd_one_pass_kernelI11Fp32IOFp16WLi128ELi84ELi672EEv26Group_norm_nhwc_bwd_params)
        /*00bc*/ 	.short	0x0380
        /*00be*/ 	.short	0x00b8


	//----- nvinfo : EIATTR_SW_WAR
	.align		4
.L_1163:
        /*00c0*/ 	.byte	0x04, 0x36
        /*00c2*/ 	.short	(.L_1165 - .L_1164)
.L_1164:
        /*00c4*/ 	.word	0x00000008
.L_1165:


//--------------------- .nv.info._Z35group_norm_nhwc_bwd_one_pass_kernelI11Fp32IOFp16WLi256ELi84ELi672EEv26Group_norm_nhwc_bwd_params --------------------------
	.section	.nv.info._Z35group_norm_nhwc_bwd_one_pass_kernelI11Fp32IOFp16WLi256ELi84ELi672EEv26Group_norm_nhwc_bwd_params,"",@"SHT_CUDA_INFO"
	.sectionflags	@""
	.align	4


	//----- nvinfo : EIATTR_CUDA_API_VERSION
	.align		4
        /*0000*/ 	.byte	0x04, 0x37
        /*0002*/ 	.short	(.L_1167 - .L_1166)
.L_1166:
        /*0004*/ 	.word	0x00000082


	//----- nvinfo : EIATTR_KPARAM_INFO
	.align		4
.L_1167:
        /*0008*/ 	.byte	0x04, 0x17
        /*000a*/ 	.short	(.L_1169 - .L_1168)
.L_1168:
        /*000c*/ 	.word	0x00000000
        /*0010*/ 	.short	0x0000
        /*0012*/ 	.short	0x0000
        /*0014*/ 	.byte	0x00, 0xf0, 0xe1, 0x02


	//----- nvinfo : EIATTR_SPARSE_MMA_MASK
	.align		4
.L_1169:
        /*0018*/ 	.byte	0x03, 0x50
        /*001a*/ 	.short	0x0000


	//----- nvinfo : EIATTR_MAXREG_COUNT
	.align		4
        /*001c*/ 	.byte	0x03, 0x1b
        /*001e*/ 	.short	0x0050


	//----- nvinfo : EIATTR_NUM_BARRIERS
	.align		4
        /*0020*/ 	.byte	0x02, 0x4c
        /*0022*/ 	.byte	0x01
	.zero		1


	//----- nvinfo : EIATTR_ANNOTATIONS
	.align		4
        /*0024*/ 	.byte	0x04, 0x55
        /*0026*/ 	.short	(.L_1171 - .L_1170)


	//   ....[0]....
.L_1170:
        /* <DEDUP_REMOVED lines=18> */


	//----- nvinfo : EIATTR_MERCURY_ISA_VERSION
	.align		4
.L_1171:
        /*0130*/ 	.byte	0x03, 0x5f
        /*0132*/ 	.short	0x0101


	//----- nvinfo : EIATTR_INT_WARP_WIDE_INSTR_OFFSETS
	.align		4
        /*0134*/ 	.byte	0x04, 0x31
        /*0136*/ 	.short	(.L_1173 - .L_1172)


	//   ....[0]....
.L_1172:
        /*0138*/ 	.word	0x00004fb0


	//----- nvinfo : EIATTR_COOP_GROUP_MASK_REGIDS
	.align		4
.L_1173:
        /*013c*/ 	.byte	0x04, 0x29
        /*013e*/ 	.short	(.L_1175 - .L_1174)


	//   ....[0]....
.L_1174:
        /*0140*/ 	.word	0xffffffff


	//   ....[1]....
        /*0144*/ 	.word	0xffffffff


	//   ....[2]....
        /*0148*/ 	.word	0xffffffff


	//   ....[3]....
        /*014c*/ 	.word	0xffffffff


	//   ....[4]....
        /*0150*/ 	.word	0xffffffff


	//   ....[5]....
        /*0154*/ 	.word	0xffffffff


	//   ....[6]....
        /*0158*/ 	.word	0xffffffff


	//   ....[7]....
        /*015c*/ 	.word	0xffffffff


	//   ....[8]....
        /*0160*/ 	.word	0xffffffff


	//   ....[9]....
        /*0164*/ 	.word	0xffffffff


	//----- nvinfo : EIATTR_COOP_GROUP_INSTR_OFFSETS
	.align		4
.L_1175:
        /*0168*/ 	.byte	0x04, 0x28
        /*016a*/ 	.short	(.L_1177 - .L_1176)


	//   ....[0]....
.L_1176:
        /*016c*/ 	.word	0x00004d90


	//   ....[1]....
        /*0170*/ 	.word	0x00004db0


	//   ....[2]....
        /*0174*/ 	.word	0x00004e20


	//   ....[3]....
        /*0178*/ 	.word	0x00004e30


	//   ....[4]....
        /*017c*/ 	.word	0x00004e60


	//   ....[5]....
        /*0180*/ 	.word	0x00004e80


	//   ....[6]....
        /*0184*/ 	.word	0x00004ed0


	//   ....[7]....
        /*0188*/ 	.word	0x00004ee0


	//   ....[8]....
        /*018c*/ 	.word	0x00004f50


	//   ....[9]....
        /*0190*/ 	.word	0x00004f60


	//----- nvinfo : EIATTR_VRC_CTA_INIT_COUNT
	.align		4
.L_1177:
        /*0194*/ 	.byte	0x02, 0x4a
	.zero		1
	.zero		1


	//----- nvinfo : EIATTR_EXIT_INSTR_OFFSETS
	.align		4
        /*0198*/ 	.byte	0x04, 0x1c
        /*019a*/ 	.short	(.L_1179 - .L_1178)


	//   ....[0]....
.L_1178:
        /*019c*/ 	.word	0x0000a230


	//   ....[1]....
        /*01a0*/ 	.word	0x0000a360


	//   ....[2]....
        /*01a4*/ 	.word	0x0000a970


	//   ....[3]....
        /*01a8*/ 	.word	0x0000af70


	//----- nvinfo : EIATTR_MAX_THREADS
	.align		4
.L_1179:
        /*01ac*/ 	.byte	0x04, 0x05
        /*01ae*/ 	.short	(.L_1181 - .L_1180)
.L_1180:
        /*01b0*/ 	.word	0x000002a0
        /*01b4*/ 	.word	0x00000001
        /*01b8*/ 	.word	0x00000001


	//----- nvinfo : EIATTR_CRS_STACK_SIZE
	.align		4
.L_1181:
        /*01bc*/ 	.byte	0x04, 0x1e
        /*01be*/ 	.short	(.L_1183 - .L_1182)
.L_1182:
        /*01c0*/ 	.word	0x00000000


	//----- nvinfo : EIATTR_CBANK_PARAM_SIZE
	.align		4
.L_1183:
        /*01c4*/ 	.byte	0x03, 0x19
        /*01c6*/ 	.short	0x00b8


	//----- nvinfo : EIATTR_PARAM_CBANK
	.align		4
        /*01c8*/ 	.byte	0x04, 0x0a
        /*01ca*/ 	.short	(.L_1185 - .L_1184)
	.align		4
.L_1184:
        /*01cc*/ 	.word	index@(.nv.constant0._Z35group_norm_nhwc_bwd_one_pass_kernelI11Fp32IOFp16WLi256ELi84ELi672EEv26Group_norm_nhwc_bwd_params)
        /*01d0*/ 	.short	0x0380
        /*01d2*/ 	.short	0x00b8


	//----- nvinfo : EIATTR_SW_WAR
	.align		4
.L_1185:
        /*01d4*/ 	.byte	0x04, 0x36
        /*01d6*/ 	.short	(.L_1187 - .L_1186)
.L_1186:
        /*01d8*/ 	.word	0x00000008
.L_1187:


//--------------------- .nv.info._Z35group_norm_nhwc_bwd_one_pass_kernelI11Fp32IOFp16WLi512ELi84ELi672EEv26Group_norm_nhwc_bwd_params --------------------------
	.section	.nv.info._Z35group_norm_nhwc_bwd_one_pass_kernelI11Fp32IOFp16WLi512ELi84ELi672EEv26Group_norm_nhwc_bwd_params,"",@"SHT_CUDA_INFO"
	.sectionflags	@""
	.align	4


	//----- nvinfo : EIATTR_CUDA_API_VERSION
	.align		4
        /*0000*/ 	.byte	0x04, 0x37
        /*0002*/ 	.short	(.L_1189 - .L_1188)
.L_1188:
        /*0004*/ 	.word	0x00000082


	//----- nvinfo : EIATTR_KPARAM_INFO
	.align		4
.L_1189:
        /*0008*/ 	.byte	0x04, 0x17
        /*000a*/ 	.short	(.L_1191 - .L_1190)
.L_1190:
        /*000c*/ 	.word	0x00000000
        /*0010*/ 	.short	0x0000
        /*0012*/ 	.short	0x0000
        /*0014*/ 	.byte	0x00, 0xf0, 0xe1, 0x02


	//----- nvinfo : EIATTR_SPARSE_MMA_MASK
	.align		4
.L_1191:
        /*0018*/ 	.byte	0x03, 0x50
        /*001a*/ 	.short	0x0000


	//----- nvinfo : EIATTR_MAXREG_COUNT
	.align		4
        /*001c*/ 	.byte	0x03, 0x1b
        /*001e*/ 	.short	0x0050


	//----- nvinfo : EIATTR_NUM_BARRIERS
	.align		4
        /*0020*/ 	.byte	0x02, 0x4c
        /*0022*/ 	.byte	0x01
	.zero		1


	//----- nvinfo : EIATTR_ANNOTATIONS
	.align		4
        /*0024*/ 	.byte	0x04, 0x55
        /*0026*/ 	.short	(.L_1193 - .L_1192)


	//   ....[0]....
.L_1192:
        /* <DEDUP_REMOVED lines=412> */


	//----- nvinfo : EIATTR_MERCURY_ISA_VERSION
	.align		4
.L_1193:
        /*19d8*/ 	.byte	0x03, 0x5f
        /*19da*/ 	.short	0x0101


	//----- nvinfo : EIATTR_INT_WARP_WIDE_INSTR_OFFSETS
	.align		4
        /*19dc*/ 	.byte	0x04, 0x31
        /*19de*/ 	.short	(.L_1195 - .L_1194)


	//   ....[0]....
.L_1194:
        /*19e0*/ 	.word	0x0000e010


	//   ....[1]....
        /*19e4*/ 	.word	0x0000fb80


	//   ....[2]....
        /*19e8*/ 	.word	0x0000fbc0


	//   ....[3]....
        /*19ec*/ 	.word	0x0000fc00


	//   ....[4]....
        /*19f0*/ 	.word	0x0000fc40


	//   ....[5]....
        /*19f4*/ 	.word	0x0000fe60


	//----- nvinfo : EIATTR_COOP_GROUP_MASK_REGIDS
	.align		4
.L_1195:
        /*19f8*/ 	.byte	0x04, 0x29
        /*19fa*/ 	.short	(.L_1197 - .L_1196)


	//   ....[0]....
.L_1196:
        /*19fc*/ 	.word	0xffffffff


	//   ....[1]....
        /*1a00*/ 	.word	0xffffffff


	//   ....[2]....
        /*1a04*/ 	.word	0xffffffff


	//   ....[3]....
        /*1a08*/ 	.word	0xffffffff


	//   ....[4]....
        /*1a0c*/ 	.word	0xffffffff


	//   ....[5]....
        /*1a10*/ 	.word	0xffffffff


	//   ....[6]....
        /*1a14*/ 	.word	0xffffffff


	//   ....[7]....
        /*1a18*/ 	.word	0xffffffff


	//   ....[8]....
        /*1a1c*/ 	.word	0xffffffff


	//   ....[9]....
        /*1a20*/ 	.word	0xffffffff


	//----- nvinfo : EIATTR_COOP_GROUP_INSTR_OFFSETS
	.align		4
.L_1197:
        /*1a24*/ 	.byte	0x04, 0x28
        /*1a26*/ 	.short	(.L_1199 - .L_1198)


	//   ....[0]....
.L_1198:
        /*1a28*/ 	.word	0x0000ddb0


	//   ....[1]....
        /*1a2c*/ 	.word	0x0000dde0


	//   ....[2]....
        /*1a30*/ 	.word	0x0000deb0


	//   ....[3]....
        /*1a34*/ 	.word	0x0000dec0


	//   ....[4]....
        /*1a38*/ 	.word	0x0000def0


	//   ....[5]....
        /*1a3c*/ 	.word	0x0000df10


	//   ....[6]....
        /*1a40*/ 	.word	0x0000df40


	//   ....[7]....
        /*1a44*/ 	.word	0x0000df60


	//   ....[8]....
        /*1a48*/ 	.word	0x0000dfb0


	//   ....[9]....
        /*1a4c*/ 	.word	0x0000dfc0


	//----- nvinfo : EIATTR_VRC_CTA_INIT_COUNT
	.align		4
.L_1199:
        /*1a50*/ 	.byte	0x02, 0x4a
	.zero		1
	.zero		1


	//----- nvinfo : EIATTR_EXIT_INSTR_OFFSETS
	.align		4
        /*1a54*/ 	.byte	0x04, 0x1c
        /*1a56*/ 	.short	(.L_1201 - .L_1200)


	//   ....[0]....
.L_1200:
        /*1a58*/ 	.word	0x00010910


	//   ....[1]....
        /*1a5c*/ 	.word	0x00010a40


	//   ....[2]....
        /*1a60*/ 	.word	0x00011050


	//   ....[3]....
        /*1a64*/ 	.word	0x00011650


	//----- nvinfo : EIATTR_MAX_THREADS
	.align		4
.L_1201:
        /*1a68*/ 	.byte	0x04, 0x05
        /*1a6a*/ 	.short	(.L_1203 - .L_1202)
.L_1202:
        /*1a6c*/ 	.word	0x000002a0
        /*1a70*/ 	.word	0x00000001
        /*1a74*/ 	.word	0x00000001


	//----- nvinfo : EIATTR_CRS_STACK_SIZE
	.align		4
.L_1203:
        /*1a78*/ 	.byte	0x04, 0x1e
        /*1a7a*/ 	.short	(.L_1205 - .L_1204)
.L_1204:
        /*1a7c*/ 	.word	0x00000000


	//----- nvinfo : EIATTR_CBANK_PARAM_SIZE
	.align		4
.L_1205:
        /*1a80*/ 	.byte	0x03, 0x19
        /*1a82*/ 	.short	0x00b8


	//----- nvinfo : EIATTR_PARAM_CBANK
	.align		4
        /*1a84*/ 	.byte	0x04, 0x0a
        /*1a86*/ 	.short	(.L_1207 - .L_1206)
	.align		4
.L_1206:
        /*1a88*/ 	.word	index@(.nv.constant0._Z35group_norm_nhwc_bwd_one_pass_kernelI11Fp32IOFp16WLi512ELi84ELi672EEv26Group_norm_nhwc_bwd_params)
        /*1a8c*/ 	.short	0x0380
        /*1a8e*/ 	.short	0x00b8


	//----- nvinfo : EIATTR_SW_WAR
	.align		4
.L_1207:
        /*1a90*/ 	.byte	0x04, 0x36
        /*1a92*/ 	.short	(.L_1209 - .L_1208)
.L_1208:
        /*1a94*/ 	.word	0x00000008
.L_1209:


//--------------------- .nv.info._Z35group_norm_nhwc_fwd_one_pass_kernelI11Bf16IOFp32WLi64ELi84ELi672EEv26Group_norm_nhwc_fwd_params --------------------------
	.section	.nv.info._Z35group_norm_nhwc_fwd_one_pass_kernelI11Bf16IOFp32WLi64ELi84ELi672EEv26Group_norm_nhwc_fwd_params,"",@"SHT_CUDA_INFO"
	.sectionflags	@""
	.align	4


	//----- nvinfo : EIATTR_CUDA_API_VERSION
	.align		4
        /*0000*/ 	.byte	0x04, 0x37
        /*0002*/ 	.short	(.L_1211 - .L_1210)
.L_1210:
        /*0004*/ 	.word	0x00000082


	//----- nvinfo : EIATTR_KPARAM_INFO
	.align		4
.L_1211:
        /*0008*/ 	.byte	0x04, 0x17
        /*000a*/ 	.short	(.L_1213 - .L_1212)
.L_1212:
        /*000c*/ 	.word	0x00000000
        /*0010*/ 	.short	0x0000
        /*0012*/ 	.short	0x0000
        /*0014*/ 	.byte	0x00, 0xf0, 0x81, 0x02


	//----- nvinfo : EIATTR_SPARSE_MMA_MASK
	.align		4
.L_1213:
        /*0018*/ 	.byte	0x03, 0x50
        /*001a*/ 	.short	0x0000


	//----- nvinfo : EIATTR_MAXREG_COUNT
	.align		4
        /*001c*/ 	.byte	0x03, 0x1b
        /*001e*/ 	.short	0x0050


	//----- nvinfo : EIATTR_NUM_BARRIERS
	.align		4
        /*0020*/ 	.byte	0x02, 0x4c
        /*0022*/ 	.byte	0x01
	.zero		1


	//----- nvinfo : EIATTR_MERCURY_ISA_VERSION
	.align		4
        /*0024*/ 	.byte	0x03, 0x5f
        /*0026*/ 	.short	0x0101


	//----- nvinfo : EIATTR_INT_WARP_WIDE_INSTR_OFFSETS
	.align		4
        /*0028*/ 	.byte	0x04, 0x31
        /*002a*/ 	.short	(.L_1215 - .L_1214)


	//   ....[0]....
.L_1214:
        /*002c*/ 	.word	0x00001510


	//   ....[1]....
        /*0030*/ 	.word	0x00001530


	//   ....[2]....
        /*0034*/ 	.word	0x00001610


	//   ....[3]....
        /*0038*/ 	.word	0x00001630


	//   ....[4]....
        /*003c*/ 	.word	0x00001740


	//   ....[5]....
        /*0040*/ 	.word	0x000017d0


	//   ....[6]....
        /*0044*/ 	.word	0x00001890


	//   ....[7]....
        /*0048*/ 	.word	0x000018b0


	//   ....[8]....
        /*004c*/ 	.word	0x00001af0


	//   ....[9]....
        /*0050*/ 	.word	0x00001be0


	//   ....[10]....
        /*0054*/ 	.word	0x00001c00


	//   ....[11]....
        /*0058*/ 	.word	0x00001c30


	//   ....[12]....
        /*005c*/ 	.word	0x00001e40


	//   ....[13]....
        /*0060*/ 	.word	0x00001e60


	//----- nvinfo : EIATTR_COOP_GROUP_MASK_REGIDS
	.align		4
.L_1215:
        /*0064*/ 	.byte	0x04, 0x29
        /*0066*/ 	.short	(.L_1217 - .L_1216)


	//   ....[0]....
.L_1216:
        /*0068*/ 	.word	0xffffffff


	//   ....[1]....
        /*006c*/ 	.word	0xffffffff


	//   ....[2]....
        /*0070*/ 	.word	0xffffffff


	//   ....[3]....
        /*0074*/ 	.word	0xffffffff


	//   ....[4]....
        /*0078*/ 	.word	0xffffffff


	//   ....[5]....
        /*007c*/ 	.word	0xffffffff


	//   ....[6]....
        /*0080*/ 	.word	0xffffffff


	//   ....[7]....
        /*0084*/ 	.word	0xffffffff


	//   ....[8]....
        /*0088*/ 	.word	0xffffffff


	//   ....[9]....
        /*008c*/ 	.word	0xffffffff


	//----- nvinfo : EIATTR_COOP_GROUP_INSTR_OFFSETS
	.align		4
.L_1217:
        /*0090*/ 	.byte	0x04, 0x28
        /*0092*/ 	.short	(.L_1219 - .L_1218)


	//   ....[0]....
.L_1218:
        /*0094*/ 	.word	0x00000bd0


	//   ....[1]....
        /*0098*/ 	.word	0x00000be0


	//   ....[2]....
        /*009c*/ 	.word	0x00000c10


	//   ....[3]....
        /*00a0*/ 	.word	0x00000c20


	//   ....[4]....
        /*00a4*/ 	.word	0x00000c60


	//   ....[5]....
        /*00a8*/ 	.word	0x00000c70


	//   ....[6]....
        /*00ac*/ 	.word	0x00000cb0


	//   ....[7]....
        /*00b0*/ 	.word	0x00000cc0


	//   ....[8]....
        /*00b4*/ 	.word	0x00000d20


	//   ....[9]....
        /*00b8*/ 	.word	0x00000d30


	//----- nvinfo : EIATTR_VRC_CTA_INIT_COUNT
	.align		4
.L_1219:
        /*00bc*/ 	.byte	0x02, 0x4a
	.zero		1
	.zero		1


	//----- nvinfo : EIATTR_EXIT_INSTR_OFFSETS
	.align		4
        /*00c0*/ 	.byte	0x04, 0x1c
        /*00c2*/ 	.short	(.L_1221 - .L_1220)


	//   ....[0]....
.L_1220:
        /*00c4*/ 	.word	0x00000070


	//   ....[1]....
        /*00c8*/ 	.word	0x00003110


	//----- nvinfo : EIATTR_MAX_THREADS
	.align		4
.L_1221:
        /*00cc*/ 	.byte	0x04, 0x05
        /*00ce*/ 	.short	(.L_1223 - .L_1222)
.L_1222:
        /*00d0*/ 	.word	0x000002a0
        /*00d4*/ 	.word	0x00000001
        /*00d8*/ 	.word	0x00000001


	//----- nvinfo : EIATTR_CRS_STACK_SIZE
	.align		4
.L_1223:
        /*00dc*/ 	.byte	0x04, 0x1e
        /*00de*/ 	.short	(.L_1225 - .L_1224)
.L_1224:
        /*00e0*/ 	.word	0x00000000


	//----- nvinfo : EIATTR_CBANK_PARAM_SIZE
	.align		4
.L_1225:
        /*00e4*/ 	.byte	0x03, 0x19
        /*00e6*/ 	.short	0x00a0


	//----- nvinfo : EIATTR_PARAM_CBANK
	.align		4
        /*00e8*/ 	.byte	0x04, 0x0a
        /*00ea*/ 	.short	(.L_1227 - .L_1226)
	.align		4
.L_1226:
        /*00ec*/ 	.word	index@(.nv.constant0._Z35group_norm_nhwc_fwd_one_pass_kernelI11Bf16IOFp32WLi64ELi84ELi672EEv26Group_norm_nhwc_fwd_params)
        /*00f0*/ 	.short	0x0380
        /*00f2*/ 	.short	0x00a0


	//----- nvinfo : EIATTR_SW_WAR
	.align		4
.L_1227:
        /*00f4*/ 	.byte	0x04, 0x36
        /*00f6*/ 	.short	(.L_1229 - .L_1228)
.L_1228:
        /*00f8*/ 	.word	0x00000008
.L_1229:


//--------------------- .nv.info._Z35group_norm_nhwc_fwd_one_pass_kernelI11Bf16IOFp32WLi128ELi84ELi672EEv26Group_norm_nhwc_fwd_params --------------------------
	.section	.nv.info._Z35group_norm_nhwc_fwd_one_pass_kernelI11Bf16IOFp32WLi128ELi84ELi672EEv26Group_norm_nhwc_fwd_params,"",@"SHT_CUDA_INFO"
	.sectionflags	@""
	.align	4


	//----- nvinfo : EIATTR_CUDA_API_VERSION
	.align		4
        /*0000*/ 	.byte	0x04, 0x37
        /*0002*/ 	.short	(.L_1231 - .L_1230)
.L_1230:
        /*0004*/ 	.word	0x00000082


	//----- nvinfo : EIATTR_KPARAM_INFO
	.align		4
.L_1231:
        /*0008*/ 	.byte	0x04, 0x17
        /*000a*/ 	.short	(.L_1233 - .L_1232)
.L_1232:
        /*000c*/ 	.word	0x00000000
        /*0010*/ 	.short	0x0000
        /*0012*/ 	.short	0x0000
        /*0014*/ 	.byte	0x00, 0xf0, 0x81, 0x02


	//----- nvinfo : EIATTR_SPARSE_MMA_MASK
	.align		4
.L_1233:
        /*0018*/ 	.byte	0x03, 0x50
        /*001a*/ 	.short	0x0000


	//----- nvinfo : EIATTR_MAXREG_COUNT
	.align		4
        /*001c*/ 	.byte	0x03, 0x1b
        /*001e*/ 	.short	0x0050


	//----- nvinfo : EIATTR_NUM_BARRIERS
	.align		4
        /*0020*/ 	.byte	0x02, 0x4c
        /*0022*/ 	.byte	0x01
	.zero		1


	//----- nvinfo : EIATTR_MERCURY_ISA_VERSION
	.align		4
        /*0024*/ 	.byte	0x03, 0x5f
        /*0026*/ 	.short	0x0101


	//----- nvinfo : EIATTR_COOP_GROUP_MASK_REGIDS
	.align		4
        /*0028*/ 	.byte	0x04, 0x29
        /*002a*/ 	.short	(.L_1235 - .L_1234)


	//   ....[0]....
.L_1234:
        /*002c*/ 	.word	0xffffffff


	//   ....[1]....
        /*0030*/ 	.word	0xffffffff


	//   ....[2]....
        /*0034*/ 	.word	0xffffffff


	//   ....[3]....
        /*0038*/ 	.word	0xffffffff


	//   ....[4]....
        /*003c*/ 	.word	0xffffffff


	//   ....[5]....
        /*0040*/ 	.word	0xffffffff


	//   ....[6]....
        /*0044*/ 	.word	0xffffffff


	//   ....[7]....
        /*0048*/ 	.word	0xffffffff


	//   ....[8]....
        /*004c*/ 	.word	0xffffffff


	//   ....[9]....
        /*0050*/ 	.word	0xffffffff


	//----- nvinfo : EIATTR_COOP_GROUP_INSTR_OFFSETS
	.align		4
.L_1235:
        /*0054*/ 	.byte	0x04, 0x28
        /*0056*/ 	.short	(.L_1237 - .L_1236)


	//   ....[0]....
.L_1236:
        /*0058*/ 	.word	0x00001040


	//   ....[1]....
        /*005c*/ 	.word	0x00001050


	//   ....[2]....
        /*0060*/ 	.word	0x00001080


	//   ....[3]....
        /*0064*/ 	.word	0x00001090


	//   ....[4]....
        /*0068*/ 	.word	0x000010d0


	//   ....[5]....
        /*006c*/ 	.word	0x000010e0


	//   ....[6]....
        /*0070*/ 	.word	0x00001120


	//   ....[7]....
        /*0074*/ 	.word	0x00001130


	//   ....[8]....
        /*0078*/ 	.word	0x000011a0


	//   ....[9]....
        /*007c*/ 	.word	0x000011b0


	//----- nvinfo : EIATTR_VRC_CTA_INIT_COUNT
	.align		4
.L_1237:
        /*0080*/ 	.byte	0x02, 0x4a
	.zero		1
	.zero		1


	//----- nvinfo : EIATTR_EXIT_INSTR_OFFSETS
	.align		4
        /*0084*/ 	.byte	0x04, 0x1c
        /*0086*/ 	.short	(.L_1239 - .L_1238)


	//   ....[0]....
.L_1238:
        /*0088*/ 	.word	0x00000060


	//   ....[1]....
        /*008c*/ 	.word	0x00003ed0


	//----- nvinfo : EIATTR_MAX_THREADS
	.align		4
.L_1239:
        /*0090*/ 	.byte	0x04, 0x05
        /*0092*/ 	.short	(.L_1241 - .L_1240)
.L_1240:
        /*0094*/ 	.word	0x000002a0
        /*0098*/ 	.word	0x00000001
        /*009c*/ 	.word	0x00000001


	//----- nvinfo : EIATTR_CRS_STACK_SIZE
	.align		4
.L_1241:
        /*00a0*/ 	.byte	0x04, 0x1e
        /*00a2*/ 	.short	(.L_1243 - .L_1242)
.L_1242:
        /*00a4*/ 	.word	0x00000000


	//----- nvinfo : EIATTR_CBANK_PARAM_SIZE
	.align		4
.L_1243:
        /*00a8*/ 	.byte	0x03, 0x19
        /*00aa*/ 	.short	0x00a0


	//----- nvinfo : EIATTR_PARAM_CBANK
	.align		4
        /*00ac*/ 	.byte	0x04, 0x0a
        /*00ae*/ 	.short	(.L_1245 - .L_1244)
	.align		4
.L_1244:
        /*00b0*/ 	.word	index@(.nv.constant0._Z35group_norm_nhwc_fwd_one_pass_kernelI11Bf16IOFp32WLi128ELi84ELi672EEv26Group_norm_nhwc_fwd_params)
        /*00b4*/ 	.short	0x0380
        /*00b6*/ 	.short	0x00a0


	//----- nvinfo : EIATTR_SW_WAR
	.align		4
.L_1245:
        /*00b8*/ 	.byte	0x04, 0x36
        /*00ba*/ 	.short	(.L_1247 - .L_1246)
.L_1246:
        /*00bc*/ 	.word	0x00000008
.L_1247:


//--------------------- .nv.info._Z35group_norm_nhwc_fwd_one_pass_kernelI11Bf16IOFp32WLi256ELi84ELi672EEv26Group_norm_nhwc_fwd_params --------------------------
	.section	.nv.info._Z35group_norm_nhwc_fwd_one_pass_kernelI11Bf16IOFp32WLi256ELi84ELi672EEv26Group_norm_nhwc_fwd_params,"",@"SHT_CUDA_INFO"
	.sectionflags	@""
	.align	4


	//----- nvinfo : EIATTR_CUDA_API_VERSION
	.align		4
        /*0000*/ 	.byte	0x04, 0x37
        /*0002*/ 	.short	(.L_1249 - .L_1248)
.L_1248:
        /*0004*/ 	.word	0x00000082


	//----- nvinfo : EIATTR_KPARAM_INFO
	.align		4
.L_1249:
        /*0008*/ 	.byte	0x04, 0x17
        /*000a*/ 	.short	(.L_1251 - .L_1250)
.L_1250:
        /*000c*/ 	.word	0x00000000
        /*0010*/ 	.short	0x0000
        /*0012*/ 	.short	0x0000
        /*0014*/ 	.byte	0x00, 0xf0, 0x81, 0x02


	//----- nvinfo : EIATTR_SPARSE_MMA_MASK
	.align		4
.L_1251:
        /*0018*/ 	.byte	0x03, 0x50
        /*001a*/ 	.short	0x0000


	//----- nvinfo : EIATTR_MAXREG_COUNT
	.align		4
        /*001c*/ 	.byte	0x03, 0x1b
        /*001e*/ 	.short	0x0050


	//----- nvinfo : EIATTR_NUM_BARRIERS
	.align		4
        /*0020*/ 	.byte	0x02, 0x4c
        /*0022*/ 	.byte	0x01
	.zero		1


	//----- nvinfo : EIATTR_MERCURY_ISA_VERSION
	.align		4
        /*0024*/ 	.byte	0x03, 0x5f
        /*0026*/ 	.short	0x0101


	//----- nvinfo : EIATTR_COOP_GROUP_MASK_REGIDS
	.align		4
        /*0028*/ 	.byte	0x04, 0x29
        /*002a*/ 	.short	(.L_1253 - .L_1252)


	//   ....[0]....
.L_1252:
        /*002c*/ 	.word	0xffffffff


	//   ....[1]....
        /*0030*/ 	.word	0xffffffff


	//   ....[2]....
        /*0034*/ 	.word	0xffffffff


	//   ....[3]....
        /*0038*/ 	.word	0xffffffff


	//   ....[4]....
        /*003c*/ 	.word	0xffffffff


	//   ....[5]....
        /*0040*/ 	.word	0xffffffff


	//   ....[6]....
        /*0044*/ 	.word	0xffffffff


	//   ....[7]....
        /*0048*/ 	.word	0xffffffff


	//   ....[8]....
        /*004c*/ 	.word	0xffffffff


	//   ....[9]....
        /*0050*/ 	.word	0xffffffff


	//----- nvinfo : EIATTR_COOP_GROUP_INSTR_OFFSETS
	.align		4
.L_1253:
        /*0054*/ 	.byte	0x04, 0x28
        /*0056*/ 	.short	(.L_1255 - .L_1254)


	//   ....[0]....
.L_1254:
        /*0058*/ 	.word	0x00001c20


	//   ....[1]....
        /*005c*/ 	.word	0x00001c30


	//   ....[2]....
        /*0060*/ 	.word	0x00001c70


	//   ....[3]....
        /*0064*/ 	.word	0x00001c80


	//   ....[4]....
        /*0068*/ 	.word	0x00001cc0


	//   ....[5]....
        /*006c*/ 	.word	0x00001cd0


	//   ....[6]....
        /*0070*/ 	.word	0x00001d10


	//   ....[7]....
        /*0074*/ 	.word	0x00001d20


	//   ....[8]....
        /*0078*/ 	.word	0x00001db0


	//   ....[9]....
        /*007c*/ 	.word	0x00001dc0


	//----- nvinfo : EIATTR_VRC_CTA_INIT_COUNT
	.align		4
.L_1255:
        /*0080*/ 	.byte	0x02, 0x4a
	.zero		1
	.zero		1


	//----- nvinfo : EIATTR_EXIT_INSTR_OFFSETS
	.align		4
        /*0084*/ 	.byte	0x04, 0x1c
        /*0086*/ 	.short	(.L_1257 - .L_1256)


	//   ....[0]....
.L_1256:
        /*0088*/ 	.word	0x00000060


	//   ....[1]....
        /*008c*/ 	.word	0x00006970


	//----- nvinfo : EIATTR_MAX_THREADS
	.align		4
.L_1257:
        /*0090*/ 	.byte	0x04, 0x05
        /*0092*/ 	.short	(.L_1259 - .L_1258)
.L_1258:
        /*0094*/ 	.word	0x000002a0
        /*0098*/ 	.word	0x00000001
        /*009c*/ 	.word	0x00000001


	//----- nvinfo : EIATTR_CRS_STACK_SIZE
	.align		4
.L_1259:
        /*00a0*/ 	.byte	0x04, 0x1e
        /*00a2*/ 	.short	(.L_1261 - .L_1260)
.L_1260:
        /*00a4*/ 	.word	0x00000000


	//----- nvinfo : EIATTR_CBANK_PARAM_SIZE
	.align		4
.L_1261:
        /*00a8*/ 	.byte	0x03, 0x19
        /*00aa*/ 	.short	0x00a0


	//----- nvinfo : EIATTR_PARAM_CBANK
	.align		4
        /*00ac*/ 	.byte	0x04, 0x0a
        /*00ae*/ 	.short	(.L_1263 - .L_1262)
	.align		4
.L_1262:
        /*00b0*/ 	.word	index@(.nv.constant0._Z35group_norm_nhwc_fwd_one_pass_kernelI11Bf16IOFp32WLi256ELi84ELi672EEv26Group_norm_nhwc_fwd_params)
        /*00b4*/ 	.short	0x0380
        /*00b6*/ 	.short	0x00a0


	//----- nvinfo : EIATTR_SW_WAR
	.align		4
.L_1263:
        /*00b8*/ 	.byte	0x04, 0x36
        /*00ba*/ 	.short	(.L_1265 - .L_1264)
.L_1264:
        /*00bc*/ 	.word	0x00000008
.L_1265:


//--------------------- .nv.info._Z35group_norm_nhwc_fwd_one_pass_kernelI11Bf16IOFp32WLi512ELi84ELi672EEv26Group_norm_nhwc_fwd_params --------------------------
	.section	.nv.info._Z35group_norm_nhwc_fwd_one_pass_kernelI11Bf16IOFp32WLi512ELi84ELi672EEv26Group_norm_nhwc_fwd_params,"",@"SHT_CUDA_INFO"
	.sectionflags	@""
	.align	4


	//----- nvinfo : EIATTR_CUDA_API_VERSION
	.align		4
        /*0000*/ 	.byte	0x04, 0x37
        /*0002*/ 	.short	(.L_1267 - .L_1266)
.L_1266:
        /*0004*/ 	.word	0x00000082


	//----- nvinfo : EIATTR_KPARAM_INFO
	.align		4
.L_1267:
        /*0008*/ 	.byte	0x04, 0x17
        /*000a*/ 	.short	(.L_1269 - .L_1268)
.L_1268:
        /*000c*/ 	.word	0x00000000
        /*0010*/ 	.short	0x0000
        /*0012*/ 	.short	0x0000
        /*0014*/ 	.byte	0x00, 0xf0, 0x81, 0x02


	//----- nvinfo : EIATTR_SPARSE_MMA_MASK
	.align		4
.L_1269:
        /*0018*/ 	.byte	0x03, 0x50
        /*001a*/ 	.short	0x0000


	//----- nvinfo : EIATTR_MAXREG_COUNT
	.align		4
        /*001c*/ 	.byte	0x03, 0x1b
        /*001e*/ 	.short	0x0050


	//----- nvinfo : EIATTR_NUM_BARRIERS
	.align		4
        /*0020*/ 	.byte	0x02, 0x4c
        /*0022*/ 	.byte	0x01
	.zero		1


	//----- nvinfo : EIATTR_ANNOTATIONS
	.align		4
        /*0024*/ 	.byte	0x04, 0x55
        /*0026*/ 	.short	(.L_1271 - .L_1270)


	//   ....[0]....
.L_1270:
        /*0028*/ 	.word	0x00000001
        /*002c*/ 	.byte	0x30, 0x3c, 0x00, 0x00, 0x01, 0x00, 0x00, 0x00, 0x90, 0x3c, 0x00, 0x00, 0x01, 0x00, 0x00, 0x00
        /*003c*/ 	.byte	0x10, 0x51, 0x00, 0x00, 0x01, 0x00, 0x00, 0x00, 0x60, 0x53, 0x00, 0x00


	//----- nvinfo : EIATTR_MERCURY_ISA_VERSION
	.align		4
.L_1271:
        /*0048*/ 	.byte	0x03, 0x5f
        /*004a*/ 	.short	0x0101


	//----- nvinfo : EIATTR_COOP_GROUP_MASK_REGIDS
	.align		4
        /*004c*/ 	.byte	0x04, 0x29
        /*004e*/ 	.short	(.L_1273 - .L_1272)


	//   ....[0]....
.L_1272:
        /*0050*/ 	.word	0xffffffff


	//   ....[1]....
        /*0054*/ 	.word	0xffffffff


	//   ....[2]....
        /*0058*/ 	.word	0xffffffff


	//   ....[3]....
        /*005c*/ 	.word	0xffffffff


	//   ....[4]....
        /*0060*/ 	.word	0xffffffff


	//   ....[5]....
        /*0064*/ 	.word	0xffffffff


	//   ....[6]....
        /*0068*/ 	.word	0xffffffff


	//   ....[7]....
        /*006c*/ 	.word	0xffffffff


	//   ....[8]....
        /*0070*/ 	.word	0xffffffff


	//   ....[9]....
        /*0074*/ 	.word	0xffffffff


	//----- nvinfo : EIATTR_COOP_GROUP_INSTR_OFFSETS
	.align		4
.L_1273:
        /*0078*/ 	.byte	0x04, 0x28
        /*007a*/ 	.short	(.L_1275 - .L_1274)


	//   ....[0]....
.L_1274:
        /*007c*/ 	.word	0x00003400


	//   ....[1]....
        /*0080*/ 	.word	0x00003410


	//   ....[2]....
        /*0084*/ 	.word	0x00003450


	//   ....[3]....
        /*0088*/ 	.word	0x00003460


	//   ....[4]....
        /*008c*/ 	.word	0x000034a0


	//   ....[5]....
        /*0090*/ 	.word	0x000034b0


	//   ....[6]....
        /*0094*/ 	.word	0x000034f0


	//   ....[7]....
        /*0098*/ 	.word	0x00003500


	//   ....[8]....
        /*009c*/ 	.word	0x00003580


	//   ....[9]....
        /*00a0*/ 	.word	0x00003590


	//----- nvinfo : EIATTR_VRC_CTA_INIT_COUNT
	.align		4
.L_1275:
        /*00a4*/ 	.byte	0x02, 0x4a
	.zero		1
	.zero		1


	//----- nvinfo : EIATTR_EXIT_INSTR_OFFSETS
	.align		4
        /*00a8*/ 	.byte	0x04, 0x1c
        /*00aa*/ 	.short	(.L_1277 - .L_1276)


	//   ....[0]....
.L_1276:
        /*00ac*/ 	.word	0x00000070


	//   ....[1]....
        /*00b0*/ 	.word	0x0000ccf0


	//----- nvinfo : EIATTR_MAX_THREADS
	.align		4
.L_1277:
        /*00b4*/ 	.byte	0x04, 0x05
        /*00b6*/ 	.short	(.L_1279 - .L_1278)
.L_1278:
        /*00b8*/ 	.word	0x000002a0
        /*00bc*/ 	.word	0x00000001
        /*00c0*/ 	.word	0x00000001


	//----- nvinfo : EIATTR_CRS_STACK_SIZE
	.align		4
.L_1279:
        /*00c4*/ 	.byte	0x04, 0x1e
        /*00c6*/ 	.short	(.L_1281 - .L_1280)
.L_1280:
        /*00c8*/ 	.word	0x00000000


	//----- nvinfo : EIATTR_CBANK_PARAM_SIZE
	.align		4
.L_1281:
        /*00cc*/ 	.byte	0x03, 0x19
        /*00ce*/ 	.short	0x00a0


	//----- nvinfo : EIATTR_PARAM_CBANK
	.align		4
        /*00d0*/ 	.byte	0x04, 0x0a
        /*00d2*/ 	.short	(.L_1283 - .L_1282)
	.align		4
.L_1282:
        /*00d4*/ 	.word	index@(.nv.constant0._Z35group_norm_nhwc_fwd_one_pass_kernelI11Bf16IOFp32WLi512ELi84ELi672EEv26Group_norm_nhwc_fwd_params)
        /*00d8*/ 	.short	0x0380
        /*00da*/ 	.short	0x00a0


	//----- nvinfo : EIATTR_SW_WAR
	.align		4
.L_1283:
        /*00dc*/ 	.byte	0x04, 0x36
        /*00de*/ 	.short	(.L_1285 - .L_1284)
.L_1284:
        /*00e0*/ 	.word	0x00000008
.L_1285:


//--------------------- .nv.info._Z35group_norm_nhwc_fwd_one_pass_kernelI11Bf16IOBf16WLi64ELi84ELi672EEv26Group_norm_nhwc_fwd_params --------------------------
	.section	.nv.info._Z35group_norm_nhwc_fwd_one_pass_kernelI11Bf16IOBf16WLi64ELi84ELi672EEv26Group_norm_nhwc_fwd_params,"",@"SHT_CUDA_INFO"
	.sectionflags	@""
	.align	4


	//----- nvinfo : EIATTR_CUDA_API_VERSION
	.align		4
        /*0000*/ 	.byte	0x04, 0x37
        /*0002*/ 	.short	(.L_1287 - .L_1286)
.L_1286:
        /*0004*/ 	.word	0x00000082


	//----- nvinfo : EIATTR_KPARAM_INFO
	.align		4
.L_1287:
        /*0008*/ 	.byte	0x04, 0x17
        /*000a*/ 	.short	(.L_1289 - .L_1288)
.L_1288:
        /*000c*/ 	.word	0x00000000
        /*0010*/ 	.short	0x0000
        /*0012*/ 	.short	0x0000
        /*0014*/ 	.byte	0x00, 0xf0, 0x81, 0x02


	//----- nvinfo : EIATTR_SPARSE_MMA_MASK
	.align		4
.L_1289:
        /*0018*/ 	.byte	0x03, 0x50
        /*001a*/ 	.short	0x0000


	//----- nvinfo : EIATTR_MAXREG_COUNT
	.align		4
        /*001c*/ 	.byte	0x03, 0x1b
        /*001e*/ 	.short	0x0050


	//----- nvinfo : EIATTR_NUM_BARRIERS
	.align		4
        /*0020*/ 	.byte	0x02, 0x4c
        /*0022*/ 	.byte	0x01
	.zero		1


	//----- nvinfo : EIATTR_MERCURY_ISA_VERSION
	.align		4
        /*0024*/ 	.byte	0x03, 0x5f
        /*0026*/ 	.short	0x0101


	//----- nvinfo : EIATTR_INT_WARP_WIDE_INSTR_OFFSETS
	.align		4
        /*0028*/ 	.byte	0x04, 0x31
        /*002a*/ 	.short	(.L_1291 - .L_1290)


	//   ....[0]....
.L_1290:
        /*002c*/ 	.word	0x00001520


	//   ....[1]....
        /*0030*/ 	.word	0x00001540


	//   ....[2]....
        /*0034*/ 	.word	0x00001620


	//   ....[3]....
        /*0038*/ 	.word	0x00001640


	//   ....[4]....
        /*003c*/ 	.word	0x00001750


	//   ....[5]....
        /*0040*/ 	.word	0x000017e0


	//   ....[6]....
        /*0044*/ 	.word	0x000018a0


	//   ....[7]....
        /*0048*/ 	.word	0x000018c0


	//   ....[8]....
        /*004c*/ 	.word	0x00001b10


	//   ....[9]....
        /*0050*/ 	.word	0x00001c00


	//   ....[10]....
        /*0054*/ 	.word	0x00001c20


	//   ....[11]....
        /*0058*/ 	.word	0x00001c50


	//   ....[12]....
        /*005c*/ 	.word	0x00001e60


	//   ....[13]....
        /*0060*/ 	.word	0x00001e80


	//----- nvinfo : EIATTR_COOP_GROUP_MASK_REGIDS
	.align		4
.L_1291:
        /*0064*/ 	.byte	0x04, 0x29
        /*0066*/ 	.short	(.L_1293 - .L_1292)


	//   ....[0]....
.L_1292:
        /*0068*/ 	.word	0xffffffff


	//   ....[1]....
        /*006c*/ 	.word	0xffffffff


	//   ....[2]....
        /*0070*/ 	.word	0xffffffff


	//   ....[3]....
        /*0074*/ 	.word	0xffffffff


	//   ....[4]....
        /*0078*/ 	.word	0xffffffff


	//   ....[5]....
        /*007c*/ 	.word	0xffffffff


	//   ....[6]....
        /*0080*/ 	.word	0xffffffff


	//   ....[7]....
        /*0084*/ 	.word	0xffffffff


	//   ....[8]....
        /*0088*/ 	.word	0xffffffff


	//   ....[9]....
        /*008c*/ 	.word	0xffffffff


	//----- nvinfo : EIATTR_COOP_GROUP_INSTR_OFFSETS
	.align		4
.L_1293:
        /*0090*/ 	.byte	0x04, 0x28
        /*0092*/ 	.short	(.L_1295 - .L_1294)


	//   ....[0]....
.L_1294:
        /*0094*/ 	.word	0x00000be0


	//   ....[1]....
        /*0098*/ 	.word	0x00000bf0


	//   ....[2]....
        /*009c*/ 	.word	0x00000c20


	//   ....[3]....
        /*00a0*/ 	.word	0x00000c30


	//   ....[4]....
        /*00a4*/ 	.word	0x00000c70


	//   ....[5]....
        /*00a8*/ 	.word	0x00000c80


	//   ....[6]....
        /*00ac*/ 	.word	0x00000cc0


	//   ....[7]....
        /*00b0*/ 	.word	0x00000cd0


	//   ....[8]....
        /*00b4*/ 	.word	0x00000d30


	//   ....[9]....
        /*00b8*/ 	.word	0x00000d40


	//----- nvinfo : EIATTR_VRC_CTA_INIT_COUNT
	.align		4
.L_1295:
        /*00bc*/ 	.byte	0x02, 0x4a
	.zero		1
	.zero		1


	//----- nvinfo : EIATTR_EXIT_INSTR_OFFSETS
	.align		4
        /*00c0*/ 	.byte	0x04, 0x1c
        /*00c2*/ 	.short	(.L_1297 - .L_1296)


	//   ....[0]....
.L_1296:
        /*00c4*/ 	.word	0x00000070


	//   ....[1]....
        /*00c8*/ 	.word	0x00003170


	//----- nvinfo : EIATTR_MAX_THREADS
	.align		4
.L_1297:
        /*00cc*/ 	.byte	0x04, 0x05
        /*00ce*/ 	.short	(.L_1299 - .L_1298)
.L_1298:
        /*00d0*/ 	.word	0x000002a0
        /*00d4*/ 	.word	0x00000001
        /*00d8*/ 	.word	0x00000001


	//----- nvinfo : EIATTR_CRS_STACK_SIZE
	.align		4
.L_1299:
        /*00dc*/ 	.byte	0x04, 0x1e
        /*00de*/ 	.short	(.L_1301 - .L_1300)
.L_1300:
        /*00e0*/ 	.word	0x00000000


	//----- nvinfo : EIATTR_CBANK_PARAM_SIZE
	.align		4
.L_1301:
        /*00e4*/ 	.byte	0x03, 0x19
        /*00e6*/ 	.short	0x00a0


	//----- nvinfo : EIATTR_PARAM_CBANK
	.align		4
        /*00e8*/ 	.byte	0x04, 0x0a
        /*00ea*/ 	.short	(.L_1303 - .L_1302)
	.align		4
.L_1302:
        /*00ec*/ 	.word	index@(.nv.constant0._Z35group_norm_nhwc_fwd_one_pass_kernelI11Bf16IOBf16WLi64ELi84ELi672EEv26Group_norm_nhwc_fwd_params)
        /*00f0*/ 	.short	0x0380
        /*00f2*/ 	.short	0x00a0


	//----- nvinfo : EIATTR_SW_WAR
	.align		4
.L_1303:
        /*00f4*/ 	.byte	0x04, 0x36
        /*00f6*/ 	.short	(.L_1305 - .L_1304)
.L_1304:
        /*00f8*/ 	.word	0x00000008
.L_1305:


//--------------------- .nv.info._Z35group_norm_nhwc_fwd_one_pass_kernelI11Bf16IOBf16WLi128ELi84ELi672EEv26Group_norm_nhwc_fwd_params --------------------------
	.section	.nv.info._Z35group_norm_nhwc_fwd_one_pass_kernelI11Bf16IOBf16WLi128ELi84ELi672EEv26Group_norm_nhwc_fwd_params,"",@"SHT_CUDA_INFO"
	.sectionflags	@""
	.align	4


	//----- nvinfo : EIATTR_CUDA_API_VERSION
	.align		4
        /*0000*/ 	.byte	0x04, 0x37
        /*0002*/ 	.short	(.L_1307 - .L_1306)
.L_1306:
        /*0004*/ 	.word	0x00000082


	//----- nvinfo : EIATTR_KPARAM_INFO
	.align		4
.L_1307:
        /*0008*/ 	.byte	0x04, 0x17
        /*000a*/ 	.short	(.L_1309 - .L_1308)
.L_1308:
        /*000c*/ 	.word	0x00000000
        /*0010*/ 	.short	0x0000
        /*0012*/ 	.short	0x0000
        /*0014*/ 	.byte	0x00, 0xf0, 0x81, 0x02


	//----- nvinfo : EIATTR_SPARSE_MMA_MASK
	.align		4
.L_1309:
        /*0018*/ 	.byte	0x03, 0x50
        /*001a*/ 	.short	0x0000


	//----- nvinfo : EIATTR_MAXREG_COUNT
	.align		4
        /*001c*/ 	.byte	0x03, 0x1b
        /*001e*/ 	.short	0x0050


	//----- nvinfo : EIATTR_NUM_BARRIERS
	.align		4
        /*0020*/ 	.byte	0x02, 0x4c
        /*0022*/ 	.byte	0x01
	.zero		1


	//----- nvinfo : EIATTR_MERCURY_ISA_VERSION
	.align		4
        /*0024*/ 	.byte	0x03, 0x5f
        /*0026*/ 	.short	0x0101


	//----- nvinfo : EIATTR_COOP_GROUP_MASK_REGIDS
	.align		4
        /*0028*/ 	.byte	0x04, 0x29
        /*002a*/ 	.short	(.L_1311 - .L_1310)


	//   ....[0]....
.L_1310:
        /*002c*/ 	.word	0xffffffff


	//   ....[1]....
        /*0030*/ 	.word	0xffffffff


	//   ....[2]....
        /*0034*/ 	.word	0xffffffff


	//   ....[3]....
        /*0038*/ 	.word	0xffffffff


	//   ....[4]....
        /*003c*/ 	.word	0xffffffff


	//   ....[5]....
        /*0040*/ 	.word	0xffffffff


	//   ....[6]....
        /*0044*/ 	.word	0xffffffff


	//   ....[7]....
        /*0048*/ 	.word	0xffffffff


	//   ....[8]....
        /*004c*/ 	.word	0xffffffff


	//   ....[9]....
        /*0050*/ 	.word	0xffffffff


	//----- nvinfo : EIATTR_COOP_GROUP_INSTR_OFFSETS
	.align		4
.L_1311:
        /*0054*/ 	.byte	0x04, 0x28
        /*0056*/ 	.short	(.L_1313 - .L_1312)


	//   ....[0]....
.L_1312:
        /*0058*/ 	.word	0x00001040


	//   ....[1]....
        /*005c*/ 	.word	0x00001050


	//   ....[2]....
        /*0060*/ 	.word	0x00001080


	//   ....[3]....
        /*0064*/ 	.word	0x00001090


	//   ....[4]....
        /*0068*/ 	.word	0x000010d0


	//   ....[5]....
        /*006c*/ 	.word	0x000010e0


	//   ....[6]....
        /*0070*/ 	.word	0x00001120


	//   ....[7]....
        /*0074*/ 	.word	0x00001130


	//   ....[8]....
        /*0078*/ 	.word	0x000011a0


	//   ....[9]....
        /*007c*/ 	.word	0x000011b0


	//----- nvinfo : EIATTR_VRC_CTA_INIT_COUNT
	.align		4
.L_1313:
        /*0080*/ 	.byte	0x02, 0x4a
	.zero		1
	.zero		1


	//----- nvinfo : EIATTR_EXIT_INSTR_OFFSETS
	.align		4
        /*0084*/ 	.byte	0x04, 0x1c
        /*0086*/ 	.short	(.L_1315 - .L_1314)


	//   ....[0]....
.L_1314:
        /*0088*/ 	.word	0x00000060


	//   ....[1]....
        /*008c*/ 	.word	0x00003f30


	//----- nvinfo : EIATTR_MAX_THREADS
	.align		4
.L_1315:
        /*0090*/ 	.byte	0x04, 0x05
        /*0092*/ 	.short	(.L_1317 - .L_1316)
.L_1316:
        /*0094*/ 	.word	0x000002a0
        /*0098*/ 	.word	0x00000001
        /*009c*/ 	.word	0x00000001


	//----- nvinfo : EIATTR_CRS_STACK_SIZE
	.align		4
.L_1317:
        /*00a0*/ 	.byte	0x04, 0x1e
        /*00a2*/ 	.short	(.L_1319 - .L_1318)
.L_1318:
        /*00a4*/ 	.word	0x00000000


	//----- nvinfo : EIATTR_CBANK_PARAM_SIZE
	.align		4
.L_1319:
        /*00a8*/ 	.byte	0x03, 0x19
        /*00aa*/ 	.short	0x00a0


	//----- nvinfo : EIATTR_PARAM_CBANK
	.align		4
        /*00ac*/ 	.byte	0x04, 0x0a
        /*00ae*/ 	.short	(.L_1321 - .L_1320)
	.align		4
.L_1320:
        /*00b0*/ 	.word	index@(.nv.constant0._Z35group_norm_nhwc_fwd_one_pass_kernelI11Bf16IOBf16WLi128ELi84ELi672EEv26Group_norm_nhwc_fwd_params)
        /*00b4*/ 	.short	0x0380
        /*00b6*/ 	.short	0x00a0


	//----- nvinfo : EIATTR_SW_WAR
	.align		4
.L_1321:
        /*00b8*/ 	.byte	0x04, 0x36
        /*00ba*/ 	.short	(.L_1323 - .L_1322)
.L_1322:
        /*00bc*/ 	.word	0x00000008
.L_1323:


//--------------------- .nv.info._Z35group_norm_nhwc_fwd_one_pass_kernelI11Bf16IOBf16WLi256ELi84ELi672EEv26Group_norm_nhwc_fwd_params --------------------------
	.section	.nv.info._Z35group_norm_nhwc_fwd_one_pass_kernelI11Bf16IOBf16WLi256ELi84ELi672EEv26Group_norm_nhwc_fwd_params,"",@"SHT_CUDA_INFO"
	.sectionflags	@""
	.align	4


	//----- nvinfo : EIATTR_CUDA_API_VERSION
	.align		4
        /*0000*/ 	.byte	0x04, 0x37
        /*0002*/ 	.short	(.L_1325 - .L_1324)
.L_1324:
        /*0004*/ 	.word	0x00000082


	//----- nvinfo : EIATTR_KPARAM_INFO
	.align		4
.L_1325:
        /*0008*/ 	.byte	0x04, 0x17
        /*000a*/ 	.short	(.L_1327 - .L_1326)
.L_1326:
        /*000c*/ 	.word	0x00000000
        /*0010*/ 	.short	0x0000
        /*0012*/ 	.short	0x0000
        /*0014*/ 	.byte	0x00, 0xf0, 0x81, 0x02


	//----- nvinfo : EIATTR_SPARSE_MMA_MASK
	.align		4
.L_1327:
        /*0018*/ 	.byte	0x03, 0x50
        /*001a*/ 	.short	0x0000


	//----- nvinfo : EIATTR_MAXREG_COUNT
	.align		4
        /*001c*/ 	.byte	0x03, 0x1b
        /*001e*/ 	.short	0x0050


	//----- nvinfo : EIATTR_NUM_BARRIERS
	.align		4
        /*0020*/ 	.byte	0x02, 0x4c
        /*0022*/ 	.byte	0x01
	.zero		1


	//----- nvinfo : EIATTR_MERCURY_ISA_VERSION
	.align		4
        /*0024*/ 	.byte	0x03, 0x5f
        /*0026*/ 	.short	0x0101


	//----- nvinfo : EIATTR_COOP_GROUP_MASK_REGIDS
	.align		4
        /*0028*/ 	.byte	0x04, 0x29
        /*002a*/ 	.short	(.L_1329 - .L_1328)


	//   ....[0]....
.L_1328:
        /*002c*/ 	.word	0xffffffff


	//   ....[1]....
        /*0030*/ 	.word	0xffffffff


	//   ....[2]....
        /*0034*/ 	.word	0xffffffff


	//   ....[3]....
        /*0038*/ 	.word	0xffffffff


	//   ....[4]....
        /*003c*/ 	.word	0xffffffff


	//   ....[5]....
        /*0040*/ 	.word	0xffffffff


	//   ....[6]....
        /*0044*/ 	.word	0xffffffff


	//   ....[7]....
        /*0048*/ 	.word	0xffffffff


	//   ....[8]....
        /*004c*/ 	.word	0xffffffff


	//   ....[9]....
        /*0050*/ 	.word	0xffffffff


	//----- nvinfo : EIATTR_COOP_GROUP_INSTR_OFFSETS
	.align		4
.L_1329:
        /*0054*/ 	.byte	0x04, 0x28
        /*0056*/ 	.short	(.L_1331 - .L_1330)


	//   ....[0]....
.L_1330:
        /*0058*/ 	.word	0x00001c20


	//   ....[1]....
        /*005c*/ 	.word	0x00001c30


	//   ....[2]....
        /*0060*/ 	.word	0x00001c70


	//   ....[3]....
        /*0064*/ 	.word	0x00001c80


	//   ....[4]....
        /*0068*/ 	.word	0x00001cc0


	//   ....[5]....
        /*006c*/ 	.word	0x00001cd0


	//   ....[6]....
        /*0070*/ 	.word	0x00001d10


	//   ....[7]....
        /*0074*/ 	.word	0x00001d20


	//   ....[8]....
        /*0078*/ 	.word	0x00001db0


	//   ....[9]....
        /*007c*/ 	.word	0x00001dc0


	//----- nvinfo : EIATTR_VRC_CTA_INIT_COUNT
	.align		4
.L_1331:
        /*0080*/ 	.byte	0x02, 0x4a
	.zero		1
	.zero		1


	//----- nvinfo : EIATTR_EXIT_INSTR_OFFSETS
	.align		4
        /*0084*/ 	.byte	0x04, 0x1c
        /*0086*/ 	.short	(.L_1333 - .L_1332)


	//   ....[0]....
.L_1332:
        /*0088*/ 	.word	0x00000060


	//   ....[1]....
        /*008c*/ 	.word	0x000069d0


	//----- nvinfo : EIATTR_MAX_THREADS
	.align		4
.L_1333:
        /*0090*/ 	.byte	0x04, 0x05
        /*0092*/ 	.short	(.L_1335 - .L_1334)
.L_1334:
        /*0094*/ 	.word	0x000002a0
        /*0098*/ 	.word	0x00000001
        /*009c*/ 	.word	0x00000001


	//----- nvinfo : EIATTR_CRS_STACK_SIZE
	.align		4
.L_1335:
        /*00a0*/ 	.byte	0x04, 0x1e
        /*00a2*/ 	.short	(.L_1337 - .L_1336)
.L_1336:
        /*00a4*/ 	.word	0x00000000


	//----- nvinfo : EIATTR_CBANK_PARAM_SIZE
	.align		4
.L_1337:
        /*00a8*/ 	.byte	0x03, 0x19
        /*00aa*/ 	.short	0x00a0


	//----- nvinfo : EIATTR_PARAM_CBANK
	.align		4
        /*00ac*/ 	.byte	0x04, 0x0a
        /*00ae*/ 	.short	(.L_1339 - .L_1338)
	.align		4
.L_1338:
        /*00b0*/ 	.word	index@(.nv.constant0._Z35group_norm_nhwc_fwd_one_pass_kernelI11Bf16IOBf16WLi256ELi84ELi672EEv26Group_norm_nhwc_fwd_params)
        /*00b4*/ 	.short	0x0380
        /*00b6*/ 	.short	0x00a0


	//----- nvinfo : EIATTR_SW_WAR
	.align		4
.L_1339:
        /*00b8*/ 	.byte	0x04, 0x36
        /*00ba*/ 	.short	(.L_1341 - .L_1340)
.L_1340:
        /*00bc*/ 	.word	0x00000008
.L_1341:


//--------------------- .nv.info._Z35group_norm_nhwc_fwd_one_pass_kernelI11Bf16IOBf16WLi512ELi84ELi672EEv26Group_norm_nhwc_fwd_params --------------------------
	.section	.nv.info._Z35group_norm_nhwc_fwd_one_pass_kernelI11Bf16IOBf16WLi512ELi84ELi672EEv26Group_norm_nhwc_fwd_params,"",@"SHT_CUDA_INFO"
	.sectionflags	@""
	.align	4


	//----- nvinfo : EIATTR_CUDA_API_VERSION
	.align		4
        /*0000*/ 	.byte	0x04, 0x37
        /*0002*/ 	.short	(.L_1343 - .L_1342)
.L_1342:
        /*0004*/ 	.word	0x00000082


	//----- nvinfo : EIATTR_KPARAM_INFO
	.align		4
.L_1343:
        /*0008*/ 	.byte	0x04, 0x17
        /*000a*/ 	.short	(.L_1345 - .L_1344)
.L_1344:
        /*000c*/ 	.word	0x00000000
        /*0010*/ 	.short	0x0000
        /*0012*/ 	.short	0x0000
        /*0014*/ 	.byte	0x00, 0xf0, 0x81, 0x02


	//----- nvinfo : EIATTR_SPARSE_MMA_MASK
	.align		4
.L_1345:
        /*0018*/ 	.byte	0x03, 0x50
        /*001a*/ 	.short	0x0000


	//----- nvinfo : EIATTR_MAXREG_COUNT
	.align		4
        /*001c*/ 	.byte	0x03, 0x1b
        /*001e*/ 	.short	0x0050


	//----- nvinfo : EIATTR_NUM_BARRIERS
	.align		4
        /*0020*/ 	.byte	0x02, 0x4c
        /*0022*/ 	.byte	0x01
	.zero		1


	//----- nvinfo : EIATTR_ANNOTATIONS
	.align		4
        /*0024*/ 	.byte	0x04, 0x55
        /*0026*/ 	.short	(.L_1347 - .L_1346)


	//   ....[0]....
.L_1346:
        /*0028*/ 	.word	0x00000001
        /*002c*/ 	.byte	0xa0, 0x01, 0x00, 0x00, 0x01, 0x00, 0x00, 0x00, 0xb0, 0x01, 0x00, 0x00, 0x01, 0x00, 0x00, 0x00
        /*003c*/ 	.byte	0x50, 0x3c, 0x00, 0x00, 0x01, 0x00, 0x00, 0x00, 0xb0, 0x3c, 0x00, 0x00, 0x01, 0x00, 0x00, 0x00
        /*004c*/ 	.byte	0x80, 0x53, 0x00, 0x00


	//----- nvinfo : EIATTR_MERCURY_ISA_VERSION
	.align		4
.L_1347:
        /*0050*/ 	.byte	0x03, 0x5f
        /*0052*/ 	.short	0x0101


	//----- nvinfo : EIATTR_COOP_GROUP_MASK_REGIDS
	.align		4
        /*0054*/ 	.byte	0x04, 0x29
        /*0056*/ 	.short	(.L_1349 - .L_1348)


	//   ....[0]....
.L_1348:
        /*0058*/ 	.word	0xffffffff


	//   ....[1]....
        /*005c*/ 	.word	0xffffffff


	//   ....[2]....
        /*0060*/ 	.word	0xffffffff


	//   ....[3]....
        /*0064*/ 	.word	0xffffffff


	//   ....[4]....
        /*0068*/ 	.word	0xffffffff


	//   ....[5]....
        /*006c*/ 	.word	0xffffffff


	//   ....[6]....
        /*0070*/ 	.word	0xffffffff


	//   ....[7]....
        /*0074*/ 	.word	0xffffffff


	//   ....[8]....
        /*0078*/ 	.word	0xffffffff


	//   ....[9]....
        /*007c*/ 	.word	0xffffffff


	//----- nvinfo : EIATTR_COOP_GROUP_INSTR_OFFSETS
	.align		4
.L_1349:
        /*0080*/ 	.byte	0x04, 0x28
        /*0082*/ 	.short	(.L_1351 - .L_1350)


	//   ....[0]....
.L_1350:
        /*0084*/ 	.word	0x00003420


	//   ....[1]....
        /*0088*/ 	.word	0x00003430


	//   ....[2]....
        /*008c*/ 	.word	0x00003470


	//   ....[3]....
        /*0090*/ 	.word	0x00003480


	//   ....[4]....
        /*0094*/ 	.word	0x000034c0


	//   ....[5]....
        /*0098*/ 	.word	0x000034d0


	//   ....[6]....
        /*009c*/ 	.word	0x00003510


	//   ....[7]....
        /*00a0*/ 	.word	0x00003520


	//   ....[8]....
        /*00a4*/ 	.word	0x000035a0


	//   ....[9]....
        /*00a8*/ 	.word	0x000035b0


	//----- nvinfo : EIATTR_VRC_CTA_INIT_COUNT
	.align		4
.L_1351:
        /*00ac*/ 	.byte	0x02, 0x4a
	.zero		1
	.zero		1


	//----- nvinfo : EIATTR_EXIT_INSTR_OFFSETS
	.align		4
        /*00b0*/ 	.byte	0x04, 0x1c
        /*00b2*/ 	.short	(.L_1353 - .L_1352)


	//   ....[0]....
.L_1352:
        /*00b4*/ 	.word	0x00000070


	//   ....[1]....
        /*00b8*/ 	.word	0x0000cd70


	//----- nvinfo : EIATTR_MAX_THREADS
	.align		4
.L_1353:
        /*00bc*/ 	.byte	0x04, 0x05
        /*00be*/ 	.short	(.L_1355 - .L_1354)
.L_1354:
        /*00c0*/ 	.word	0x000002a0
        /*00c4*/ 	.word	0x00000001
        /*00c8*/ 	.word	0x00000001


	//----- nvinfo : EIATTR_CRS_STACK_SIZE
	.align		4
.L_1355:
        /*00cc*/ 	.byte	0x04, 0x1e
        /*00ce*/ 	.short	(.L_1357 - .L_1356)
.L_1356:
        /*00d0*/ 	.word	0x00000000


	//----- nvinfo : EIATTR_CBANK_PARAM_SIZE
	.align		4
.L_1357:
        /*00d4*/ 	.byte	0x03, 0x19
        /*00d6*/ 	.short	0x00a0


	//----- nvinfo : EIATTR_PARAM_CBANK
	.align		4
        /*00d8*/ 	.byte	0x04, 0x0a
        /*00da*/ 	.short	(.L_1359 - .L_1358)
	.align		4
.L_1358:
        /*00dc*/ 	.word	index@(.nv.constant0._Z35group_norm_nhwc_fwd_one_pass_kernelI11Bf16IOBf16WLi512ELi84ELi672EEv26Group_norm_nhwc_fwd_params)
        /*00e0*/ 	.short	0x0380
        /*00e2*/ 	.short	0x00a0


	//----- nvinfo : EIATTR_SW_WAR
	.align		4
.L_1359:
        /*00e4*/ 	.byte	0x04, 0x36
        /*00e6*/ 	.short	(.L_1361 - .L_1360)
.L_1360:
        /*00e8*/ 	.word	0x00000008
.L_1361:


//--------------------- .nv.info._Z35group_norm_nhwc_fwd_one_pass_kernelI11Bf16IOFp16WLi64ELi84ELi672EEv26Group_norm_nhwc_fwd_params --------------------------
	.section	.nv.info._Z35group_norm_nhwc_fwd_one_pass_kernelI11Bf16IOFp16WLi64ELi84ELi672EEv26Group_norm_nhwc_fwd_params,"",@"SHT_CUDA_INFO"
	.sectionflags	@""
	.align	4


	//----- nvinfo : EIATTR_CUDA_API_VERSION
	.align		4
        /*0000*/ 	.byte	0x04, 0x37
        /*0002*/ 	.short	(.L_1363 - .L_1362)
.L_1362:
        /*0004*/ 	.word	0x00000082


	//----- nvinfo : EIATTR_KPARAM_INFO
	.align		4
.L_1363:
        /*0008*/ 	.byte	0x04, 0x17
        /*000a*/ 	.short	(.L_1365 - .L_1364)
.L_1364:
        /*000c*/ 	.word	0x00000000
        /*0010*/ 	.short	0x0000
        /*0012*/ 	.short	0x0000
        /*0014*/ 	.byte	0x00, 0xf0, 0x81, 0x02


	//----- nvinfo : EIATTR_SPARSE_MMA_MASK
	.align		4
.L_1365:
        /*0018*/ 	.byte	0x03, 0x50
        /*001a*/ 	.short	0x0000


	//----- nvinfo : EIATTR_MAXREG_COUNT
	.align		4
        /*001c*/ 	.byte	0x03, 0x1b
        /*001e*/ 	.short	0x0050


	//----- nvinfo : EIATTR_NUM_BARRIERS
	.align		4
        /*0020*/ 	.byte	0x02, 0x4c
        /*0022*/ 	.byte	0x01
	.zero		1


	//----- nvinfo : EIATTR_MERCURY_ISA_VERSION
	.align		4
        /*0024*/ 	.byte	0x03, 0x5f
        /*0026*/ 	.short	0x0101


	//----- nvinfo : EIATTR_INT_WARP_WIDE_INSTR_OFFSETS
	.align		4
        /*0028*/ 	.byte	0x04, 0x31
        /*002a*/ 	.short	(.L_1367 - .L_1366)


	//   ....[0]....
.L_1366:
        /*002c*/ 	.word	0x00001520


	//   ....[1]....
        /*0030*/ 	.word	0x00001540


	//   ....[2]....
        /*0034*/ 	.word	0x00001620


	//   ....[3]....
        /*0038*/ 	.word	0x00001640


	//   ....[4]....
        /*003c*/ 	.word	0x00001750


	//   ....[5]....
        /*0040*/ 	.word	0x000017e0


	//   ....[6]....
        /*0044*/ 	.word	0x000018a0


	//   ....[7]....
        /*0048*/ 	.word	0x000018c0


	//   ....[8]....
        /*004c*/ 	.word	0x00001b10


	//   ....[9]....
        /*0050*/ 	.word	0x00001c00


	//   ....[10]....
        /*0054*/ 	.word	0x00001c20


	//   ....[11]....
        /*0058*/ 	.word	0x00001c50


	//   ....[12]....
        /*005c*/ 	.word	0x00001e60


	//   ....[13]....
        /*0060*/ 	.word	0x00001e80


	//----- nvinfo : EIATTR_COOP_GROUP_MASK_REGIDS
	.align		4
.L_1367:
        /*0064*/ 	.byte	0x04, 0x29
        /*0066*/ 	.short	(.L_1369 - .L_1368)


	//   ....[0]....
.L_1368:
        /*0068*/ 	.word	0xffffffff


	//   ....[1]....
        /*006c*/ 	.word	0xffffffff


	//   ....[2]....
        /*0070*/ 	.word	0xffffffff


	//   ....[3]....
        /*0074*/ 	.word	0xffffffff


	//   ....[4]....
        /*0078*/ 	.word	0xffffffff


	//   ....[5]....
        /*007c*/ 	.word	0xffffffff


	//   ....[6]....
        /*0080*/ 	.word	0xffffffff


	//   ....[7]....
        /*0084*/ 	.word	0xffffffff


	//   ....[8]....
        /*0088*/ 	.word	0xffffffff


	//   ....[9]....
        /*008c*/ 	.word	0xffffffff


	//----- nvinfo : EIATTR_COOP_GROUP_INSTR_OFFSETS
	.align		4
.L_1369:
        /*0090*/ 	.byte	0x04, 0x28
        /*0092*/ 	.short	(.L_1371 - .L_1370)


	//   ....[0]....
.L_1370:
        /*0094*/ 	.word	0x00000be0


	//   ....[1]....
        /*0098*/ 	.word	0x00000bf0


	//   ....[2]....
        /*009c*/ 	.word	0x00000c20


	//   ....[3]....
        /*00a0*/ 	.word	0x00000c30


	//   ....[4]....
        /*00a4*/ 	.word	0x00000c70


	//   ....[5]....
        /*00a8*/ 	.word	0x00000c80


	//   ....[6]....
        /*00ac*/ 	.word	0x00000cc0


	//   ....[7]....
        /*00b0*/ 	.word	0x00000cd0


	//   ....[8]....
        /*00b4*/ 	.word	0x00000d30


	//   ....[9]....
        /*00b8*/ 	.word	0x00000d40


	//----- nvinfo : EIATTR_VRC_CTA_INIT_COUNT
	.align		4
.L_1371:
        /*00bc*/ 	.byte	0x02, 0x4a
	.zero		1
	.zero		1


	//----- nvinfo : EIATTR_EXIT_INSTR_OFFSETS
	.align		4
        /*00c0*/ 	.byte	0x04, 0x1c
        /*00c2*/ 	.short	(.L_1373 - .L_1372)


	//   ....[0]....
.L_1372:
        /*00c4*/ 	.word	0x00000070


	//   ....[1]....
        /*00c8*/ 	.word	0x00003170


	//----- nvinfo : EIATTR_MAX_THREADS
	.align		4
.L_1373:
        /*00cc*/ 	.byte	0x04, 0x05
        /*00ce*/ 	.short	(.L_1375 - .L_1374)
.L_1374:
        /*00d0*/ 	.word	0x000002a0
        /*00d4*/ 	.word	0x00000001
        /*00d8*/ 	.word	0x00000001


	//----- nvinfo : EIATTR_CRS_STACK_SIZE
	.align		4
.L_1375:
        /*00dc*/ 	.byte	0x04, 0x1e
        /*00de*/ 	.short	(.L_1377 - .L_1376)
.L_1376:
        /*00e0*/ 	.word	0x00000000


	//----- nvinfo : EIATTR_CBANK_PARAM_SIZE
	.align		4
.L_1377:
        /*00e4*/ 	.byte	0x03, 0x19
        /*00e6*/ 	.short	0x00a0


	//----- nvinfo : EIATTR_PARAM_CBANK
	.align		4
        /*00e8*/ 	.byte	0x04, 0x0a
        /*00ea*/ 	.short	(.L_1379 - .L_1378)
	.align		4
.L_1378:
        /*00ec*/ 	.word	index@(.nv.constant0._Z35group_norm_nhwc_fwd_one_pass_kernelI11Bf16IOFp16WLi64ELi84ELi672EEv26Group_norm_nhwc_fwd_params)
        /*00f0*/ 	.short	0x0380
        /*00f2*/ 	.short	0x00a0


	//----- nvinfo : EIATTR_SW_WAR
	.align		4
.L_1379:
        /*00f4*/ 	.byte	0x04, 0x36
        /*00f6*/ 	.short	(.L_1381 - .L_1380)
.L_1380:
        /*00f8*/ 	.word	0x00000008
.L_1381:


//--------------------- .nv.info._Z35group_norm_nhwc_fwd_one_pass_kernelI11Bf16IOFp16WLi128ELi84ELi672EEv26Group_norm_nhwc_fwd_params --------------------------
	.section	.nv.info._Z35group_norm_nhwc_fwd_one_pass_kernelI11Bf16IOFp16WLi128ELi84ELi672EEv26Group_norm_nhwc_fwd_params,"",@"SHT_CUDA_INFO"
	.sectionflags	@""
	.align	4


	//----- nvinfo : EIATTR_CUDA_API_VERSION
	.align		4
        /*0000*/ 	.byte	0x04, 0x37
        /*0002*/ 	.short	(.L_1383 - .L_1382)
.L_1382:
        /*0004*/ 	.word	0x00000082


	//----- nvinfo : EIATTR_KPARAM_INFO
	.align		4
.L_1383:
        /*0008*/ 	.byte	0x04, 0x17
        /*000a*/ 	.short	(.L_1385 - .L_1384)
.L_1384:
        /*000c*/ 	.word	0x00000000
        /*0010*/ 	.short	0x0000
        /*0012*/ 	.short	0x0000
        /*0014*/ 	.byte	0x00, 0xf0, 0x81, 0x02


	//----- nvinfo : EIATTR_SPARSE_MMA_MASK
	.align		4
.L_1385:
        /*0018*/ 	.byte	0x03, 0x50
        /*001a*/ 	.short	0x0000


	//----- nvinfo : EIATTR_MAXREG_COUNT
	.align		4
        /*001c*/ 	.byte	0x03, 0x1b
        /*001e*/ 	.short	0x0050


	//----- nvinfo : EIATTR_NUM_BARRIERS
	.align		4
        /*0020*/ 	.byte	0x02, 0x4c
        /*0022*/ 	.byte	0x01
	.zero		1


	//----- nvinfo : EIATTR_MERCURY_ISA_VERSION
	.align		4
        /*0024*/ 	.byte	0x03, 0x5f
        /*0026*/ 	.short	0x0101


	//----- nvinfo : EIATTR_COOP_GROUP_MASK_REGIDS
	.align		4
        /*0028*/ 	.byte	0x04, 0x29
        /*002a*/ 	.short	(.L_1387 - .L_1386)


	//   ....[0]....
.L_1386:
        /*002c*/ 	.word	0xffffffff


	//   ....[1]....
        /*0030*/ 	.word	0xffffffff


	//   ....[2]....
        /*0034*/ 	.word	0xffffffff


	//   ....[3]....
        /*0038*/ 	.word	0xffffffff


	//   ....[4]....
        /*003c*/ 	.word	0xffffffff


	//   ....[5]....
        /*0040*/ 	.word	0xffffffff


	//   ....[6]....
        /*0044*/ 	.word	0xffffffff


	//   ....[7]....
        /*0048*/ 	.word	0xffffffff


	//   ....[8]....
        /*004c*/ 	.word	0xffffffff


	//   ....[9]....
        /*0050*/ 	.word	0xffffffff


	//----- nvinfo : EIATTR_COOP_GROUP_INSTR_OFFSETS
	.align		4
.L_1387:
        /*0054*/ 	.byte	0x04, 0x28
        /*0056*/ 	.short	(.L_1389 - .L_1388)


	//   ....[0]....
.L_1388:
        /*0058*/ 	.word	0x00001040


	//   ....[1]....
        /*005c*/ 	.word	0x00001050


	//   ....[2]....
        /*0060*/ 	.word	0x00001080


	//   ....[3]....
        /*0064*/ 	.word	0x00001090


	//   ....[4]....
        /*0068*/ 	.word	0x000010d0


	//   ....[5]....
        /*006c*/ 	.word	0x000010e0


	//   ....[6]....
        /*0070*/ 	.word	0x00001120


	//   ....[7]....
        /*0074*/ 	.word	0x00001130


	//   ....[8]....
        /*0078*/ 	.word	0x000011a0


	//   ....[9]....
        /*007c*/ 	.word	0x000011b0


	//----- nvinfo : EIATTR_VRC_CTA_INIT_COUNT
	.align		4
.L_1389:
        /*0080*/ 	.byte	0x02, 0x4a
	.zero		1
	.zero		1


	//----- nvinfo : EIATTR_EXIT_INSTR_OFFSETS
	.align		4
        /*0084*/ 	.byte	0x04, 0x1c
        /*0086*/ 	.short	(.L_1391 - .L_1390)


	//   ....[0]....
.L_1390:
        /*0088*/ 	.word	0x00000060


	//   ....[1]....
        /*008c*/ 	.word	0x00003f30


	//----- nvinfo : EIATTR_MAX_THREADS
	.align		4
.L_1391:
        /*0090*/ 	.byte	0x04, 0x05
        /*0092*/ 	.short	(.L_1393 - .L_1392)
.L_1392:
        /*0094*/ 	.word	0x000002a0
        /*0098*/ 	.word	0x00000001
        /*009c*/ 	.word	0x00000001


	//----- nvinfo : EIATTR_CRS_STACK_SIZE
	.align		4
.L_1393:
        /*00a0*/ 	.byte	0x04, 0x1e
        /*00a2*/ 	.short	(.L_1395 - .L_1394)
.L_1394:
        /*00a4*/ 	.word	0x00000000


	//----- nvinfo : EIATTR_CBANK_PARAM_SIZE
	.align		4
.L_1395:
        /*00a8*/ 	.byte	0x03, 0x19
        /*00aa*/ 	.short	0x00a0


	//----- nvinfo : EIATTR_PARAM_CBANK
	.align		4
        /*00ac*/ 	.byte	0x04, 0x0a
        /*00ae*/ 	.short	(.L_1397 - .L_1396)
	.align		4
.L_1396:
        /*00b0*/ 	.word	index@(.nv.constant0._Z35group_norm_nhwc_fwd_one_pass_kernelI11Bf16IOFp16WLi128ELi84ELi672EEv26Group_norm_nhwc_fwd_params)
        /*00b4*/ 	.short	0x0380
        /*00b6*/ 	.short	0x00a0


	//----- nvinfo : EIATTR_SW_WAR
	.align		4
.L_1397:
        /*00b8*/ 	.byte	0x04, 0x36
        /*00ba*/ 	.short	(.L_1399 - .L_1398)
.L_1398:
        /*00bc*/ 	.word	0x00000008
.L_1399:


//--------------------- .nv.info._Z35group_norm_nhwc_fwd_one_pass_kernelI11Bf16IOFp16WLi256ELi84ELi672EEv26Group_norm_nhwc_fwd_params --------------------------
	.section	.nv.info._Z35group_norm_nhwc_fwd_one_pass_kernelI11Bf16IOFp16WLi256ELi84ELi672EEv26Group_norm_nhwc_fwd_params,"",@"SHT_CUDA_INFO"
	.sectionflags	@""
	.align	4


	//----- nvinfo : EIATTR_CUDA_API_VERSION
	.align		4
        /*0000*/ 	.byte	0x04, 0x37
        /*0002*/ 	.short	(.L_1401 - .L_1400)
.L_1400:
        /*0004*/ 	.word	0x00000082


	//----- nvinfo : EIATTR_KPARAM_INFO
	.align		4
.L_1401:
        /*0008*/ 	.byte	0x04, 0x17
        /*000a*/ 	.short	(.L_1403 - .L_1402)
.L_1402:
        /*000c*/ 	.word	0x00000000
        /*0010*/ 	.short	0x0000
        /*0012*/ 	.short	0x0000
        /*0014*/ 	.byte	0x00, 0xf0, 0x81, 0x02


	//----- nvinfo : EIATTR_SPARSE_MMA_MASK
	.align		4
.L_1403:
        /*0018*/ 	.byte	0x03, 0x50
        /*001a*/ 	.short	0x0000


	//----- nvinfo : EIATTR_MAXREG_COUNT
	.align		4
        /*001c*/ 	.byte	0x03, 0x1b
        /*001e*/ 	.short	0x0050


	//----- nvinfo : EIATTR_NUM_BARRIERS
	.align		4
        /*0020*/ 	.byte	0x02, 0x4c
        /*0022*/ 	.byte	0x01
	.zero		1


	//----- nvinfo : EIATTR_MERCURY_ISA_VERSION
	.align		4
        /*0024*/ 	.byte	0x03, 0x5f
        /*0026*/ 	.short	0x0101


	//----- nvinfo : EIATTR_COOP_GROUP_MASK_REGIDS
	.align		4
        /*0028*/ 	.byte	0x04, 0x29
        /*002a*/ 	.short	(.L_1405 - .L_1404)


	//   ....[0]....
.L_1404:
        /*002c*/ 	.word	0xffffffff


	//   ....[1]....
        /*0030*/ 	.word	0xffffffff


	//   ....[2]....
        /*0034*/ 	.word	0xffffffff


	//   ....[3]....
        /*0038*/ 	.word	0xffffffff


	//   ....[4]....
        /*003c*/ 	.word	0xffffffff


	//   ....[5]....
        /*0040*/ 	.word	0xffffffff


	//   ....[6]....
        /*0044*/ 	.word	0xffffffff


	//   ....[7]....
        /*0048*/ 	.word	0xffffffff


	//   ....[8]....
        /*004c*/ 	.word	0xffffffff


	//   ....[9]....
        /*0050*/ 	.word	0xffffffff


	//----- nvinfo : EIATTR_COOP_GROUP_INSTR_OFFSETS
	.align		4
.L_1405:
        /*0054*/ 	.byte	0x04, 0x28
        /*0056*/ 	.short	(.L_1407 - .L_1406)


	//   ....[0]....
.L_1406:
        /*0058*/ 	.word	0x00001c20


	//   ....[1]....
        /*005c*/ 	.word	0x00001c30


	//   ....[2]....
        /*0060*/ 	.word	0x00001c70


	//   ....[3]....
        /*0064*/ 	.word	0x00001c80


	//   ....[4]....
        /*0068*/ 	.word	0x00001cc0


	//   ....[5]....
        /*006c*/ 	.word	0x00001cd0


	//   ....[6]....
        /*0070*/ 	.word	0x00001d10


	//   ....[7]....
        /*0074*/ 	.word	0x00001d20


	//   ....[8]....
        /*0078*/ 	.word	0x00001db0


	//   ....[9]....
        /*007c*/ 	.word	0x00001dc0


	//----- nvinfo : EIATTR_VRC_CTA_INIT_COUNT
	.align		4
.L_1407:
        /*0080*/ 	.byte	0x02, 0x4a
	.zero		1
	.zero		1


	//----- nvinfo : EIATTR_EXIT_INSTR_OFFSETS
	.align		4
        /*0084*/ 	.byte	0x04, 0x1c
        /*0086*/ 	.short	(.L_1409 - .L_1408)


	//   ....[0]....
.L_1408:
        /*0088*/ 	.word	0x00000060


	//   ....[1]....
        /*008c*/ 	.word	0x000069d0


	//----- nvinfo : EIATTR_MAX_THREADS
	.align		4
.L_1409:
        /*0090*/ 	.byte	0x04, 0x05
        /*0092*/ 	.short	(.L_1411 - .L_1410)
.L_1410:
        /*0094*/ 	.word	0x000002a0
        /*0098*/ 	.word	0x00000001
        /*009c*/ 	.word	0x00000001


	//----- nvinfo : EIATTR_CRS_STACK_SIZE
	.align		4
.L_1411:
        /*00a0*/ 	.byte	0x04, 0x1e
        /*00a2*/ 	.short	(.L_1413 - .L_1412)
.L_1412:
        /*00a4*/ 	.word	0x00000000


	//----- nvinfo : EIATTR_CBANK_PARAM_SIZE
	.align		4
.L_1413:
        /*00a8*/ 	.byte	0x03, 0x19
        /*00aa*/ 	.short	0x00a0


	//----- nvinfo : EIATTR_PARAM_CBANK
	.align		4
        /*00ac*/ 	.byte	0x04, 0x0a
        /*00ae*/ 	.short	(.L_1415 - .L_1414)
	.align		4
.L_1414:
        /*00b0*/ 	.word	index@(.nv.constant0._Z35group_norm_nhwc_fwd_one_pass_kernelI11Bf16IOFp16WLi256ELi84ELi672EEv26Group_norm_nhwc_fwd_params)
        /*00b4*/ 	.short	0x0380
        /*00b6*/ 	.short	0x00a0


	//----- nvinfo : EIATTR_SW_WAR
	.align		4
.L_1415:
        /*00b8*/ 	.byte	0x04, 0x36
        /*00ba*/ 	.short	(.L_1417 - .L_1416)
.L_1416:
        /*00bc*/ 	.word	0x00000008
.L_1417:


//--------------------- .nv.info._Z35group_norm_nhwc_fwd_one_pass_kernelI11Bf16IOFp16WLi512ELi84ELi672EEv26Group_norm_nhwc_fwd_params --------------------------
	.section	.nv.info._Z35group_norm_nhwc_fwd_one_pass_kernelI11Bf16IOFp16WLi512ELi84ELi672EEv26Group_norm_nhwc_fwd_params,"",@"SHT_CUDA_INFO"
	.sectionflags	@""
	.align	4


	//----- nvinfo : EIATTR_CUDA_API_VERSION
	.align		4
        /*0000*/ 	.byte	0x04, 0x37
        /*0002*/ 	.short	(.L_1419 - .L_1418)
.L_1418:
        /*0004*/ 	.word	0x00000082


	//----- nvinfo : EIATTR_KPARAM_INFO
	.align		4
.L_1419:
        /*0008*/ 	.byte	0x04, 0x17
        /*000a*/ 	.short	(.L_1421 - .L_1420)
.L_1420:
        /*000c*/ 	.word	0x00000000
        /*0010*/ 	.short	0x0000
        /*0012*/ 	.short	0x0000
        /*0014*/ 	.byte	0x00, 0xf0, 0x81, 0x02


	//----- nvinfo : EIATTR_SPARSE_MMA_MASK
	.align		4
.L_1421:
        /*0018*/ 	.byte	0x03, 0x50
        /*001a*/ 	.short	0x0000


	//----- nvinfo : EIATTR_MAXREG_COUNT
	.align		4
        /*001c*/ 	.byte	0x03, 0x1b
        /*001e*/ 	.short	0x0050


	//----- nvinfo : EIATTR_NUM_BARRIERS
	.align		4
        /*0020*/ 	.byte	0x02, 0x4c
        /*0022*/ 	.byte	0x01
	.zero		1


	//----- nvinfo : EIATTR_ANNOTATIONS
	.align		4
        /*0024*/ 	.byte	0x04, 0x55
        /*0026*/ 	.short	(.L_1423 - .L_1422)


	//   ....[0]....
.L_1422:
        /*0028*/ 	.word	0x00000001
        /*002c*/ 	.byte	0xa0, 0x01, 0x00, 0x00, 0x01, 0x00, 0x00, 0x00, 0xb0, 0x01, 0x00, 0x00, 0x01, 0x00, 0x00, 0x00
        /*003c*/ 	.byte	0x50, 0x3c, 0x00, 0x00, 0x01, 0x00, 0x00, 0x00, 0xb0, 0x3c, 0x00, 0x00, 0x01, 0x00, 0x00, 0x00
        /*004c*/ 	.byte	0x80, 0x53, 0x00, 0x00


	//----- nvinfo : EIATTR_MERCURY_ISA_VERSION
	.align		4
.L_1423:
        /*0050*/ 	.byte	0x03, 0x5f
        /*0052*/ 	.short	0x0101


	//----- nvinfo : EIATTR_COOP_GROUP_MASK_REGIDS
	.align		4
        /*0054*/ 	.byte	0x04, 0x29
        /*0056*/ 	.short	(.L_1425 - .L_1424)


	//   ....[0]....
.L_1424:
        /*0058*/ 	.word	0xffffffff


	//   ....[1]....
        /*005c*/ 	.word	0xffffffff


	//   ....[2]....
        /*0060*/ 	.word	0xffffffff


	//   ....[3]....
        /*0064*/ 	.word	0xffffffff


	//   ....[4]....
        /*0068*/ 	.word	0xffffffff


	//   ....[5]....
        /*006c*/ 	.word	0xffffffff


	//   ....[6]....
        /*0070*/ 	.word	0xffffffff


	//   ....[7]....
        /*0074*/ 	.word	0xffffffff


	//   ....[8]....
        /*0078*/ 	.word	0xffffffff


	//   ....[9]....
        /*007c*/ 	.word	0xffffffff


	//----- nvinfo : EIATTR_COOP_GROUP_INSTR_OFFSETS
	.align		4
.L_1425:
        /*0080*/ 	.byte	0x04, 0x28
        /*0082*/ 	.short	(.L_1427 - .L_1426)


	//   ....[0]....
.L_1426:
        /*0084*/ 	.word	0x00003420


	//   ....[1]....
        /*0088*/ 	.word	0x00003430


	//   ....[2]....
        /*008c*/ 	.word	0x00003470


	//   ....[3]....
        /*0090*/ 	.word	0x00003480


	//   ....[4]....
        /*0094*/ 	.word	0x000034c0


	//   ....[5]....
        /*0098*/ 	.word	0x000034d0


	//   ....[6]....
        /*009c*/ 	.word	0x00003510


	//   ....[7]....
        /*00a0*/ 	.word	0x00003520


	//   ....[8]....
        /*00a4*/ 	.word	0x000035a0


	//   ....[9]....
        /*00a8*/ 	.word	0x000035b0


	//----- nvinfo : EIATTR_VRC_CTA_INIT_COUNT
	.align		4
.L_1427:
        /*00ac*/ 	.byte	0x02, 0x4a
	.zero		1
	.zero		1


	//----- nvinfo : EIATTR_EXIT_INSTR_OFFSETS
	.align		4
        /*00b0*/ 	.byte	0x04, 0x1c
        /*00b2*/ 	.short	(.L_1429 - .L_1428)


	//   ....[0]....
.L_1428:
        /*00b4*/ 	.word	0x00000070


	//   ....[1]....
        /*00b8*/ 	.word	0x0000cd70


	//----- nvinfo : EIATTR_MAX_THREADS
	.align		4
.L_1429:
        /*00bc*/ 	.byte	0x04, 0x05
        /*00be*/ 	.short	(.L_1431 - .L_1430)
.L_1430:
        /*00c0*/ 	.word	0x000002a0
        /*00c4*/ 	.word	0x00000001
        /*00c8*/ 	.word	0x00000001


	//----- nvinfo : EIATTR_CRS_STACK_SIZE
	.align		4
.L_1431:
        /*00cc*/ 	.byte	0x04, 0x1e
        /*00ce*/ 	.short	(.L_1433 - .L_1432)
.L_1432:
        /*00d0*/ 	.word	0x00000000


	//----- nvinfo : EIATTR_CBANK_PARAM_SIZE
	.align		4
.L_1433:
        /*00d4*/ 	.byte	0x03, 0x19
        /*00d6*/ 	.short	0x00a0


	//----- nvinfo : EIATTR_PARAM_CBANK
	.align		4
        /*00d8*/ 	.byte	0x04, 0x0a
        /*00da*/ 	.short	(.L_1435 - .L_1434)
	.align		4
.L_1434:
        /*00dc*/ 	.word	index@(.nv.constant0._Z35group_norm_nhwc_fwd_one_pass_kernelI11Bf16IOFp16WLi512ELi84ELi672EEv26Group_norm_nhwc_fwd_params)
        /*00e0*/ 	.short	0x0380
        /*00e2*/ 	.short	0x00a0


	//----- nvinfo : EIATTR_SW_WAR
	.align		4
.L_1435:
        /*00e4*/ 	.byte	0x04, 0x36
        /*00e6*/ 	.short	(.L_1437 - .L_1436)
.L_1436:
        /*00e8*/ 	.word	0x00000008
.L_1437:


//--------------------- .nv.info._Z35group_norm_nhwc_fwd_one_pass_kernelI11Fp16IOFp32WLi64ELi84ELi672EEv26Group_norm_nhwc_fwd_params --------------------------
	.section	.nv.info._Z35group_norm_nhwc_fwd_one_pass_kernelI11Fp16IOFp32WLi64ELi84ELi672EEv26Group_norm_nhwc_fwd_params,"",@"SHT_CUDA_INFO"
	.sectionflags	@""
	.align	4


	//----- nvinfo : EIATTR_CUDA_API_VERSION
	.align		4
        /*0000*/ 	.byte	0x04, 0x37
        /*0002*/ 	.short	(.L_1439 - .L_1438)
.L_1438:
        /*0004*/ 	.word	0x00000082


	//----- nvinfo : EIATTR_KPARAM_INFO
	.align		4
.L_1439:
        /*0008*/ 	.byte	0x04, 0x17
        /*000a*/ 	.short	(.L_1441 - .L_1440)
.L_1440:
        /*000c*/ 	.word	0x00000000
        /*0010*/ 	.short	0x0000
        /*0012*/ 	.short	0x0000
        /*0014*/ 	.byte	0x00, 0xf0, 0x81, 0x02


	//----- nvinfo : EIATTR_SPARSE_MMA_MASK
	.align		4
.L_1441:
        /*0018*/ 	.byte	0x03, 0x50
        /*001a*/ 	.short	0x0000


	//----- nvinfo : EIATTR_MAXREG_COUNT
	.align		4
        /*001c*/ 	.byte	0x03, 0x1b
        /*001e*/ 	.short	0x0050


	//----- nvinfo : EIATTR_NUM_BARRIERS
	.align		4
        /*0020*/ 	.byte	0x02, 0x4c
        /*0022*/ 	.byte	0x01
	.zero		1


	//----- nvinfo : EIATTR_MERCURY_ISA_VERSION
	.align		4
        /*0024*/ 	.byte	0x03, 0x5f
        /*0026*/ 	.short	0x0101


	//----- nvinfo : EIATTR_INT_WARP_WIDE_INSTR_OFFSETS
	.align		4
        /*0028*/ 	.byte	0x04, 0x31
        /*002a*/ 	.short	(.L_1443 - .L_1442)


	//   ....[0]....
.L_1442:
        /*002c*/ 	.word	0x000014d0


	//   ....[1]....
        /*0030*/ 	.word	0x000014f0


	//   ....[2]....
        /*0034*/ 	.word	0x000015d0


	//   ....[3]....
        /*0038*/ 	.word	0x000015f0


	//   ....[4]....
        /*003c*/ 	.word	0x00001700


	//   ....[5]....
        /*0040*/ 	.word	0x00001790


	//   ....[6]....
        /*0044*/ 	.word	0x00001850


	//   ....[7]....
        /*0048*/ 	.word	0x00001870


	//   ....[8]....
        /*004c*/ 	.word	0x00001ab0


	//   ....[9]....
        /*0050*/ 	.word	0x00001ba0


	//   ....[10]....
        /*0054*/ 	.word	0x00001bc0


	//   ....[11]....
        /*0058*/ 	.word	0x00001bf0


	//   ....[12]....
        /*005c*/ 	.word	0x00001e00


	//   ....[13]....
        /*0060*/ 	.word	0x00001e20


	//----- nvinfo : EIATTR_COOP_GROUP_MASK_REGIDS
	.align		4
.L_1443:
        /*0064*/ 	.byte	0x04, 0x29
        /*0066*/ 	.short	(.L_1445 - .L_1444)


	//   ....[0]....
.L_1444:
        /*0068*/ 	.word	0xffffffff


	//   ....[1]....
        /*006c*/ 	.word	0xffffffff


	//   ....[2]....
        /*0070*/ 	.word	0xffffffff


	//   ....[3]....
        /*0074*/ 	.word	0xffffffff


	//   ....[4]....
        /*0078*/ 	.word	0xffffffff


	//   ....[5]....
        /*007c*/ 	.word	0xffffffff


	//   ....[6]....
        /*0080*/ 	.word	0xffffffff


	//   ....[7]....
        /*0084*/ 	.word	0xffffffff


	//   ....[8]....
        /*0088*/ 	.word	0xffffffff


	//   ....[9]....
        /*008c*/ 	.word	0xffffffff


	//----- nvinfo : EIATTR_COOP_GROUP_INSTR_OFFSETS
	.align		4
.L_1445:
        /*0090*/ 	.byte	0x04, 0x28
        /*0092*/ 	.short	(.L_1447 - .L_1446)


	//   ....[0]....
.L_1446:
        /*0094*/ 	.word	0x00000b90


	//   ....[1]....
        /*0098*/ 	.word	0x00000ba0


	//   ....[2]....
        /*009c*/ 	.word	0x00000bd0


	//   ....[3]....
        /*00a0*/ 	.word	0x00000be0


	//   ....[4]....
        /*00a4*/ 	.word	0x00000c20


	//   ....[5]....
        /*00a8*/ 	.word	0x00000c30


	//   ....[6]....
        /*00ac*/ 	.word	0x00000c70


	//   ....[7]....
        /*00b0*/ 	.word	0x00000c80


	//   ....[8]....
        /*00b4*/ 	.word	0x00000ce0


	//   ....[9]....
        /*00b8*/ 	.word	0x00000cf0


	//----- nvinfo : EIATTR_VRC_CTA_INIT_COUNT
	.align		4
.L_1447:
        /*00bc*/ 	.byte	0x02, 0x4a
	.zero		1
	.zero		1


	//----- nvinfo : EIATTR_EXIT_INSTR_OFFSETS
	.align		4
        /*00c0*/ 	.byte	0x04, 0x1c
        /*00c2*/ 	.short	(.L_1449 - .L_1448)


	//   ....[0]....
.L_1448:
        /*00c4*/ 	.word	0x00000070


	//   ....[1]....
        /*00c8*/ 	.word	0x000030d0


	//----- nvinfo : EIATTR_MAX_THREADS
	.align		4
.L_1449:
        /*00cc*/ 	.byte	0x04, 0x05
        /*00ce*/ 	.short	(.L_1451 - .L_1450)
.L_1450:
        /*00d0*/ 	.word	0x000002a0
        /*00d4*/ 	.word	0x00000001
        /*00d8*/ 	.word	0x00000001


	//----- nvinfo : EIATTR_CRS_STACK_SIZE
	.align		4
.L_1451:
        /*00dc*/ 	.byte	0x04, 0x1e
        /*00de*/ 	.short	(.L_1453 - .L_1452)
.L_1452:
        /*00e0*/ 	.word	0x00000000


	//----- nvinfo : EIATTR_CBANK_PARAM_SIZE
	.align		4
.L_1453:
        /*00e4*/ 	.byte	0x03, 0x19
        /*00e6*/ 	.short	0x00a0


	//----- nvinfo : EIATTR_PARAM_CBANK
	.align		4
        /*00e8*/ 	.byte	0x04, 0x0a
        /*00ea*/ 	.short	(.L_1455 - .L_1454)
	.align		4
.L_1454:
        /*00ec*/ 	.word	index@(.nv.constant0._Z35group_norm_nhwc_fwd_one_pass_kernelI11Fp16IOFp32WLi64ELi84ELi672EEv26Group_norm_nhwc_fwd_params)
        /*00f0*/ 	.short	0x0380
        /*00f2*/ 	.short	0x00a0


	//----- nvinfo : EIATTR_SW_WAR
	.align		4
.L_1455:
        /*00f4*/ 	.byte	0x04, 0x36
        /*00f6*/ 	.short	(.L_1457 - .L_1456)
.L_1456:
        /*00f8*/ 	.word	0x00000008
.L_1457:


//--------------------- .nv.info._Z35group_norm_nhwc_fwd_one_pass_kernelI11Fp16IOFp32WLi128ELi84ELi672EEv26Group_norm_nhwc_fwd_params --------------------------
	.section	.nv.info._Z35group_norm_nhwc_fwd_one_pass_kernelI11Fp16IOFp32WLi128ELi84ELi672EEv26Group_norm_nhwc_fwd_params,"",@"SHT_CUDA_INFO"
	.sectionflags	@""
	.align	4


	//----- nvinfo : EIATTR_CUDA_API_VERSION
	.align		4
        /*0000*/ 	.byte	0x04, 0x37
        /*0002*/ 	.short	(.L_1459 - .L_1458)
.L_1458:
        /*0004*/ 	.word	0x00000082


	//----- nvinfo : EIATTR_KPARAM_INFO
	.align		4
.L_1459:
        /*0008*/ 	.byte	0x04, 0x17
        /*000a*/ 	.short	(.L_1461 - .L_1460)
.L_1460:
        /*000c*/ 	.word	0x00000000
        /*0010*/ 	.short	0x0000
        /*0012*/ 	.short	0x0000
        /*0014*/ 	.byte	0x00, 0xf0, 0x81, 0x02


	//----- nvinfo : EIATTR_SPARSE_MMA_MASK
	.align		4
.L_1461:
        /*0018*/ 	.byte	0x03, 0x50
        /*001a*/ 	.short	0x0000


	//----- nvinfo : EIATTR_MAXREG_COUNT
	.align		4
        /*001c*/ 	.byte	0x03, 0x1b
        /*001e*/ 	.short	0x0050


	//----- nvinfo : EIATTR_NUM_BARRIERS
	.align		4
        /*0020*/ 	.byte	0x02, 0x4c
        /*0022*/ 	.byte	0x01
	.zero		1


	//----- nvinfo : EIATTR_MERCURY_ISA_VERSION
	.align		4
        /*0024*/ 	.byte	0x03, 0x5f
        /*0026*/ 	.short	0x0101


	//----- nvinfo : EIATTR_COOP_GROUP_MASK_REGIDS
	.align		4
        /*0028*/ 	.byte	0x04, 0x29
        /*002a*/ 	.short	(.L_1463 - .L_1462)


	//   ....[0]....
.L_1462:
        /*002c*/ 	.word	0xffffffff


	//   ....[1]....
        /*0030*/ 	.word	0xffffffff


	//   ....[2]....
        /*0034*/ 	.word	0xffffffff


	//   ....[3]....
        /*0038*/ 	.word	0xffffffff


	//   ....[4]....
        /*003c*/ 	.word	0xffffffff


	//   ....[5]....
        /*0040*/ 	.word	0xffffffff


	//   ....[6]....
        /*0044*/ 	.word	0xffffffff


	//   ....[7]....
        /*0048*/ 	.word	0xffffffff


	//   ....[8]....
        /*004c*/ 	.word	0xffffffff


	//   ....[9]....
        /*0050*/ 	.word	0xffffffff


	//----- nvinfo : EIATTR_COOP_GROUP_INSTR_OFFSETS
	.align		4
.L_1463:
        /*0054*/ 	.byte	0x04, 0x28
        /*0056*/ 	.short	(.L_1465 - .L_1464)


	//   ....[0]....
.L_1464:
        /*0058*/ 	.word	0x00000fc0


	//   ....[1]....
        /*005c*/ 	.word	0x00000fd0


	//   ....[2]....
        /*0060*/ 	.word	0x00001000


	//   ....[3]....
        /*0064*/ 	.word	0x00001010


	//   ....[4]....
        /*0068*/ 	.word	0x00001050


	//   ....[5]....
        /*006c*/ 	.word	0x00001060


	//   ....[6]....
        /*0070*/ 	.word	0x000010a0


	//   ....[7]....
        /*0074*/ 	.word	0x000010b0


	//   ....[8]....
        /*0078*/ 	.word	0x00001120


	//   ....[9]....
        /*007c*/ 	.word	0x00001130


	//----- nvinfo : EIATTR_VRC_CTA_INIT_COUNT
	.align		4
.L_1465:
        /*0080*/ 	.byte	0x02, 0x4a
	.zero		1
	.zero		1


	//----- nvinfo : EIATTR_EXIT_INSTR_OFFSETS
	.align		4
        /*0084*/ 	.byte	0x04, 0x1c
        /*0086*/ 	.short	(.L_1467 - .L_1466)


	//   ....[0]....
.L_1466:
        /*0088*/ 	.word	0x00000060


	//   ....[1]....
        /*008c*/ 	.word	0x00003e50


	//----- nvinfo : EIATTR_MAX_THREADS
	.align		4
.L_1467:
        /*0090*/ 	.byte	0x04, 0x05
        /*0092*/ 	.short	(.L_1469 - .L_1468)
.L_1468:
        /*0094*/ 	.word	0x000002a0
        /*0098*/ 	.word	0x00000001
        /*009c*/ 	.word	0x00000001


	//----- nvinfo : EIATTR_CRS_STACK_SIZE
	.align		4
.L_1469:
        /*00a0*/ 	.byte	0x04, 0x1e
        /*00a2*/ 	.short	(.L_1471 - .L_1470)
.L_1470:
        /*00a4*/ 	.word	0x00000000


	//----- nvinfo : EIATTR_CBANK_PARAM_SIZE
	.align		4
.L_1471:
        /*00a8*/ 	.byte	0x03, 0x19
        /*00aa*/ 	.short	0x00a0


	//----- nvinfo : EIATTR_PARAM_CBANK
	.align		4
        /*00ac*/ 	.byte	0x04, 0x0a
        /*00ae*/ 	.short	(.L_1473 - .L_1472)
	.align		4
.L_1472:
        /*00b0*/ 	.word	index@(.nv.constant0._Z35group_norm_nhwc_fwd_one_pass_kernelI11Fp16IOFp32WLi128ELi84ELi672EEv26Group_norm_nhwc_fwd_params)
        /*00b4*/ 	.short	0x0380
        /*00b6*/ 	.short	0x00a0


	//----- nvinfo : EIATTR_SW_WAR
	.align		4
.L_1473:
        /*00b8*/ 	.byte	0x04, 0x36
        /*00ba*/ 	.short	(.L_1475 - .L_1474)
.L_1474:
        /*00bc*/ 	.word	0x00000008
.L_1475:


//--------------------- .nv.info._Z35group_norm_nhwc_fwd_one_pass_kernelI11Fp16IOFp32WLi256ELi84ELi672EEv26Group_norm_nhwc_fwd_params --------------------------
	.section	.nv.info._Z35group_norm_nhwc_fwd_one_pass_kernelI11Fp16IOFp32WLi256ELi84ELi672EEv26Group_norm_nhwc_fwd_params,"",@"SHT_CUDA_INFO"
	.sectionflags	@""
	.align	4


	//----- nvinfo : EIATTR_CUDA_API_VERSION
	.align		4
        /*0000*/ 	.byte	0x04, 0x37
        /*0002*/ 	.short	(.L_1477 - .L_1476)
.L_1476:
        /*0004*/ 	.word	0x00000082


	//----- nvinfo : EIATTR_KPARAM_INFO
	.align		4
.L_1477:
        /*0008*/ 	.byte	0x04, 0x17
        /*000a*/ 	.short	(.L_1479 - .L_1478)
.L_1478:
        /*000c*/ 	.word	0x00000000
        /*0010*/ 	.short	0x0000
        /*0012*/ 	.short	0x0000
        /*0014*/ 	.byte	0x00, 0xf0, 0x81, 0x02


	//----- nvinfo : EIATTR_SPARSE_MMA_MASK
	.align		4
.L_1479:
        /*0018*/ 	.byte	0x03, 0x50
        /*001a*/ 	.short	0x0000


	//----- nvinfo : EIATTR_MAXREG_COUNT
	.align		4
        /*001c*/ 	.byte	0x03, 0x1b
        /*001e*/ 	.short	0x0050


	//----- nvinfo : EIATTR_NUM_BARRIERS
	.align		4
        /*0020*/ 	.byte	0x02, 0x4c
        /*0022*/ 	.byte	0x01
	.zero		1


	//----- nvinfo : EIATTR_MERCURY_ISA_VERSION
	.align		4
        /*0024*/ 	.byte	0x03, 0x5f
        /*0026*/ 	.short	0x0101


	//----- nvinfo : EIATTR_COOP_GROUP_MASK_REGIDS
	.align		4
        /*0028*/ 	.byte	0x04, 0x29
        /*002a*/ 	.short	(.L_1481 - .L_1480)


	//   ....[0]....
.L_1480:
        /*002c*/ 	.word	0xffffffff


	//   ....[1]....
        /*0030*/ 	.word	0xffffffff


	//   ....[2]....
        /*0034*/ 	.word	0xffffffff


	//   ....[3]....
        /*0038*/ 	.word	0xffffffff


	//   ....[4]....
        /*003c*/ 	.word	0xffffffff


	//   ....[5]....
        /*0040*/ 	.word	0xffffffff


	//   ....[6]....
        /*0044*/ 	.word	0xffffffff


	//   ....[7]....
        /*0048*/ 	.word	0xffffffff


	//   ....[8]....
        /*004c*/ 	.word	0xffffffff


	//   ....[9]....
        /*0050*/ 	.word	0xffffffff


	//----- nvinfo : EIATTR_COOP_GROUP_INSTR_OFFSETS
	.align		4
.L_1481:
        /*0054*/ 	.byte	0x04, 0x28
        /*0056*/ 	.short	(.L_1483 - .L_1482)


	//   ....[0]....
.L_1482:
        /*0058*/ 	.word	0x00001b40


	//   ....[1]....
        /*005c*/ 	.word	0x00001b50


	//   ....[2]....
        /*0060*/ 	.word	0x00001b80


	//   ....[3]....
        /*0064*/ 	.word	0x00001b90


	//   ....[4]....
        /*0068*/ 	.word	0x00001bd0


	//   ....[5]....
        /*006c*/ 	.word	0x00001be0


	//   ....[6]....
        /*0070*/ 	.word	0x00001c20


	//   ....[7]....
        /*0074*/ 	.word	0x00001c30


	//   ....[8]....
        /*0078*/ 	.word	0x00001cc0


	//   ....[9]....
        /*007c*/ 	.word	0x00001cd0


	//----- nvinfo : EIATTR_VRC_CTA_INIT_COUNT
	.align		4
.L_1483:
        /*0080*/ 	.byte	0x02, 0x4a
	.zero		1
	.zero		1


	//----- nvinfo : EIATTR_EXIT_INSTR_OFFSETS
	.align		4
        /*0084*/ 	.byte	0x04, 0x1c
        /*0086*/ 	.short	(.L_1485 - .L_1484)


	//   ....[0]....
.L_1484:
        /*0088*/ 	.word	0x00000060


	//   ....[1]....
        /*008c*/ 	.word	0x00006880


	//----- nvinfo : EIATTR_MAX_THREADS
	.align		4
.L_1485:
        /*0090*/ 	.byte	0x04, 0x05
        /*0092*/ 	.short	(.L_1487 - .L_1486)
.L_1486:
        /*0094*/ 	.word	0x000002a0
        /*0098*/ 	.word	0x00000001
        /*009c*/ 	.word	0x00000001


	//----- nvinfo : EIATTR_CRS_STACK_SIZE
	.align		4
.L_1487:
        /*00a0*/ 	.byte	0x04, 0x1e
        /*00a2*/ 	.short	(.L_1489 - .L_1488)
.L_1488:
        /*00a4*/ 	.word	0x00000000


	//----- nvinfo : EIATTR_CBANK_PARAM_SIZE
	.align		4
.L_1489:
        /*00a8*/ 	.byte	0x03, 0x19
        /*00aa*/ 	.short	0x00a0


	//----- nvinfo : EIATTR_PARAM_CBANK
	.align		4
        /*00ac*/ 	.byte	0x04, 0x0a
        /*00ae*/ 	.short	(.L_1491 - .L_1490)
	.align		4
.L_1490:
        /*00b0*/ 	.word	index@(.nv.constant0._Z35group_norm_nhwc_fwd_one_pass_kernelI11Fp16IOFp32WLi256ELi84ELi672EEv26Group_norm_nhwc_fwd_params)
        /*00b4*/ 	.short	0x0380
        /*00b6*/ 	.short	0x00a0


	//----- nvinfo : EIATTR_SW_WAR
	.align		4
.L_1491:
        /*00b8*/ 	.byte	0x04, 0x36
        /*00ba*/ 	.short	(.L_1493 - .L_1492)
.L_1492:
        /*00bc*/ 	.word	0x00000008
.L_1493:


//--------------------- .nv.info._Z35group_norm_nhwc_fwd_one_pass_kernelI11Fp16IOFp32WLi512ELi84ELi672EEv26Group_norm_nhwc_fwd_params --------------------------
	.section	.nv.info._Z35group_norm_nhwc_fwd_one_pass_kernelI11Fp16IOFp32WLi512ELi84ELi672EEv26Group_norm_nhwc_fwd_params,"",@"SHT_CUDA_INFO"
	.sectionflags	@""
	.align	4


	//----- nvinfo : EIATTR_CUDA_API_VERSION
	.align		4
        /*0000*/ 	.byte	0x04, 0x37
        /*0002*/ 	.short	(.L_1495 - .L_1494)
.L_1494:
        /*0004*/ 	.word	0x00000082


	//----- nvinfo : EIATTR_KPARAM_INFO
	.align		4
.L_1495:
        /*0008*/ 	.byte	0x04, 0x17
        /*000a*/ 	.short	(.L_1497 - .L_1496)
.L_1496:
        /*000c*/ 	.word	0x00000000
        /*0010*/ 	.short	0x0000
        /*0012*/ 	.short	0x0000
        /*0014*/ 	.byte	0x00, 0xf0, 0x81, 0x02


	//----- nvinfo : EIATTR_SPARSE_MMA_MASK
	.align		4
.L_1497:
        /*0018*/ 	.byte	0x03, 0x50
        /*001a*/ 	.short	0x0000


	//----- nvinfo : EIATTR_MAXREG_COUNT
	.align		4
        /*001c*/ 	.byte	0x03, 0x1b
        /*001e*/ 	.short	0x0050


	//----- nvinfo : EIATTR_NUM_BARRIERS
	.align		4
        /*0020*/ 	.byte	0x02, 0x4c
        /*0022*/ 	.byte	0x01
	.zero		1


	//----- nvinfo : EIATTR_ANNOTATIONS
	.align		4
        /*0024*/ 	.byte	0x04, 0x55
        /*0026*/ 	.short	(.L_1499 - .L_1498)


	//   ....[0]....
.L_1498:
        /*0028*/ 	.word	0x00000001
        /*002c*/ 	.byte	0x90, 0x3a, 0x00, 0x00, 0x01, 0x00, 0x00, 0x00, 0xf0, 0x3a, 0x00, 0x00, 0x01, 0x00, 0x00, 0x00
        /*003c*/ 	.byte	0x70, 0x4f, 0x00, 0x00, 0x01, 0x00, 0x00, 0x00, 0xc0, 0x51, 0x00, 0x00


	//----- nvinfo : EIATTR_MERCURY_ISA_VERSION
	.align		4
.L_1499:
        /*0048*/ 	.byte	0x03, 0x5f
        /*004a*/ 	.short	0x0101


	//----- nvinfo : EIATTR_COOP_GROUP_MASK_REGIDS
	.align		4
        /*004c*/ 	.byte	0x04, 0x29
        /*004e*/ 	.short	(.L_1501 - .L_1500)


	//   ....[0]....
.L_1500:
        /*0050*/ 	.word	0xffffffff


	//   ....[1]....
        /*0054*/ 	.word	0xffffffff


	//   ....[2]....
        /*0058*/ 	.word	0xffffffff


	//   ....[3]....
        /*005c*/ 	.word	0xffffffff


	//   ....[4]....
        /*0060*/ 	.word	0xffffffff


	//   ....[5]....
        /*0064*/ 	.word	0xffffffff


	//   ....[6]....
        /*0068*/ 	.word	0xffffffff


	//   ....[7]....
        /*006c*/ 	.word	0xffffffff


	//   ....[8]....
        /*0070*/ 	.word	0xffffffff


	//   ....[9]....
        /*0074*/ 	.word	0xffffffff


	//----- nvinfo : EIATTR_COOP_GROUP_INSTR_OFFSETS
	.align		4
.L_1501:
        /*0078*/ 	.byte	0x04, 0x28
        /*007a*/ 	.short	(.L_1503 - .L_1502)


	//   ....[0]....
.L_1502:
        /*007c*/ 	.word	0x00003260


	//   ....[1]....
        /*0080*/ 	.word	0x00003270


	//   ....[2]....
        /*0084*/ 	.word	0x000032b0


	//   ....[3]....
        /*0088*/ 	.word	0x000032c0


	//   ....[4]....
        /*008c*/ 	.word	0x00003300


	//   ....[5]....
        /*0090*/ 	.word	0x00003310


	//   ....[6]....
        /*0094*/ 	.word	0x00003350


	//   ....[7]....
        /*0098*/ 	.word	0x00003360


	//   ....[8]....
        /*009c*/ 	.word	0x000033e0


	//   ....[9]....
        /*00a0*/ 	.word	0x000033f0


	//----- nvinfo : EIATTR_VRC_CTA_INIT_COUNT
	.align		4
.L_1503:
        /*00a4*/ 	.byte	0x02, 0x4a
	.zero		1
	.zero		1


	//----- nvinfo : EIATTR_EXIT_INSTR_OFFSETS
	.align		4
        /*00a8*/ 	.byte	0x04, 0x1c
        /*00aa*/ 	.short	(.L_1505 - .L_1504)


	//   ....[0]....
.L_1504:
        /*00ac*/ 	.word	0x00000070


	//   ....[1]....
        /*00b0*/ 	.word	0x0000cb50


	//----- nvinfo : EIATTR_MAX_THREADS
	.align		4
.L_1505:
        /*00b4*/ 	.byte	0x04, 0x05
        /*00b6*/ 	.short	(.L_1507 - .L_1506)
.L_1506:
        /*00b8*/ 	.word	0x000002a0
        /*00bc*/ 	.word	0x00000001
        /*00c0*/ 	.word	0x00000001


	//----- nvinfo : EIATTR_CRS_STACK_SIZE
	.align		4
.L_1507:
        /*00c4*/ 	.byte	0x04, 0x1e
        /*00c6*/ 	.short	(.L_1509 - .L_1508)
.L_1508:
        /*00c8*/ 	.word	0x00000000


	//----- nvinfo : EIATTR_CBANK_PARAM_SIZE
	.align		4
.L_1509:
        /*00cc*/ 	.byte	0x03, 0x19
        /*00ce*/ 	.short	0x00a0


	//----- nvinfo : EIATTR_PARAM_CBANK
	.align		4
        /*00d0*/ 	.byte	0x04, 0x0a
        /*00d2*/ 	.short	(.L_1511 - .L_1510)
	.align		4
.L_1510:
        /*00d4*/ 	.word	index@(.nv.constant0._Z35group_norm_nhwc_fwd_one_pass_kernelI11Fp16IOFp32WLi512ELi84ELi672EEv26Group_norm_nhwc_fwd_params)
        /*00d8*/ 	.short	0x0380
        /*00da*/ 	.short	0x00a0


	//----- nvinfo : EIATTR_SW_WAR
	.align		4
.L_1511:
        /*00dc*/ 	.byte	0x04, 0x36
        /*00de*/ 	.short	(.L_1513 - .L_1512)
.L_1512:
        /*00e0*/ 	.word	0x00000008
.L_1513:


//--------------------- .nv.info._Z35group_norm_nhwc_fwd_one_pass_kernelI11Fp16IOBf16WLi64ELi84ELi672EEv26Group_norm_nhwc_fwd_params --------------------------
	.section	.nv.info._Z35group_norm_nhwc_fwd_one_pass_kernelI11Fp16IOBf16WLi64ELi84ELi672EEv26Group_norm_nhwc_fwd_params,"",@"SHT_CUDA_INFO"
	.sectionflags	@""
	.align	4


	//----- nvinfo : EIATTR_CUDA_API_VERSION
	.align		4
        /*0000*/ 	.byte	0x04, 0x37
        /*0002*/ 	.short	(.L_1515 - .L_1514)
.L_1514:
        /*0004*/ 	.word	0x00000082


	//----- nvinfo : EIATTR_KPARAM_INFO
	.align		4
.L_1515:
        /*0008*/ 	.byte	0x04, 0x17
        /*000a*/ 	.short	(.L_1517 - .L_1516)
.L_1516:
        /*000c*/ 	.word	0x00000000
        /*0010*/ 	.short	0x0000
        /*0012*/ 	.short	0x0000
        /*0014*/ 	.byte	0x00, 0xf0, 0x81, 0x02


	//----- nvinfo : EIATTR_SPARSE_MMA_MASK
	.align		4
.L_1517:
        /*0018*/ 	.byte	0x03, 0x50
        /*001a*/ 	.short	0x0000


	//----- nvinfo : EIATTR_MAXREG_COUNT
	.align		4
        /*001c*/ 	.byte	0x03, 0x1b
        /*001e*/ 	.short	0x0050


	//----- nvinfo : EIATTR_NUM_BARRIERS
	.align		4
        /*0020*/ 	.byte	0x02, 0x4c
        /*0022*/ 	.byte	0x01
	.zero		1


	//----- nvinfo : EIATTR_MERCURY_ISA_VERSION
	.align		4
        /*0024*/ 	.byte	0x03, 0x5f
        /*0026*/ 	.short	0x0101


	//----- nvinfo : EIATTR_INT_WARP_WIDE_INSTR_OFFSETS
	.align		4
        /*0028*/ 	.byte	0x04, 0x31
        /*002a*/ 	.short	(.L_1519 - .L_1518)


	//   ....[0]....
.L_1518:
        /*002c*/ 	.word	0x000014e0


	//   ....[1]....
        /*0030*/ 	.word	0x00001500


	//   ....[2]....
        /*0034*/ 	.word	0x000015e0


	//   ....[3]....
        /*0038*/ 	.word	0x00001600


	//   ....[4]....
        /*003c*/ 	.word	0x00001710


	//   ....[5]....
        /*0040*/ 	.word	0x000017a0


	//   ....[6]....
        /*0044*/ 	.word	0x00001860


	//   ....[7]....
        /*0048*/ 	.word	0x00001880


	//   ....[8]....
        /*004c*/ 	.word	0x00001ad0


	//   ....[9]....
        /*0050*/ 	.word	0x00001bc0


	//   ....[10]....
        /*0054*/ 	.word	0x00001be0


	//   ....[11]....
        /*0058*/ 	.word	0x00001c10


	//   ....[12]....
        /*005c*/ 	.word	0x00001e20


	//   ....[13]....
        /*0060*/ 	.word	0x00001e40


	//----- nvinfo : EIATTR_COOP_GROUP_MASK_REGIDS
	.align		4
.L_1519:
        /*0064*/ 	.byte	0x04, 0x29
        /*0066*/ 	.short	(.L_1521 - .L_1520)


	//   ....[0]....
.L_1520:
        /*0068*/ 	.word	0xffffffff


	//   ....[1]....
        /*006c*/ 	.word	0xffffffff


	//   ....[2]....
        /*0070*/ 	.word	0xffffffff


	//   ....[3]....
        /*0074*/ 	.word	0xffffffff


	//   ....[4]....
        /*0078*/ 	.word	0xffffffff


	//   ....[5]....
        /*007c*/ 	.word	0xffffffff


	//   ....[6]....
        /*0080*/ 	.word	0xffffffff


	//   ....[7]....
        /*0084*/ 	.word	0xffffffff


	//   ....[8]....
        /*0088*/ 	.word	0xffffffff


	//   ....[9]....
        /*008c*/ 	.word	0xffffffff


	//----- nvinfo : EIATTR_COOP_GROUP_INSTR_OFFSETS
	.align		4
.L_1521:
        /*0090*/ 	.byte	0x04, 0x28
        /*0092*/ 	.short	(.L_1523 - .L_1522)


	//   ....[0]....
.L_1522:
        /*0094*/ 	.word	0x00000ba0


	//   ....[1]....
        /*0098*/ 	.word	0x00000bb0


	//   ....[2]....
        /*009c*/ 	.word	0x00000be0


	//   ....[3]....
        /*00a0*/ 	.word	0x00000bf0


	//   ....[4]....
        /*00a4*/ 	.word	0x00000c30


	//   ....[5]....
        /*00a8*/ 	.word	0x00000c40


	//   ....[6]....
        /*00ac*/ 	.word	0x00000c80


	//   ....[7]....
        /*00b0*/ 	.word	0x00000c90


	//   ....[8]....
        /*00b4*/ 	.word	0x00000cf0


	//   ....[9]....
        /*00b8*/ 	.word	0x00000d00


	//----- nvinfo : EIATTR_VRC_CTA_INIT_COUNT
	.align		4
.L_1523:
        /*00bc*/ 	.byte	0x02, 0x4a
	.zero		1
	.zero		1


	//----- nvinfo : EIATTR_EXIT_INSTR_OFFSETS
	.align		4
        /*00c0*/ 	.byte	0x04, 0x1c
        /*00c2*/ 	.short	(.L_1525 - .L_1524)


	//   ....[0]....
.L_1524:
        /*00c4*/ 	.word	0x00000070


	//   ....[1]....
        /*00c8*/ 	.word	0x00003130


	//----- nvinfo : EIATTR_MAX_THREADS
	.align		4
.L_1525:
        /*00cc*/ 	.byte	0x04, 0x05
        /*00ce*/ 	.short	(.L_1527 - .L_1526)
.L_1526:
        /*00d0*/ 	.word	0x000002a0
        /*00d4*/ 	.word	0x00000001
        /*00d8*/ 	.word	0x00000001


	//----- nvinfo : EIATTR_CRS_STACK_SIZE
	.align		4
.L_1527:
        /*00dc*/ 	.byte	0x04, 0x1e
        /*00de*/ 	.short	(.L_1529 - .L_1528)
.L_1528:
        /*00e0*/ 	.word	0x00000000


	//----- nvinfo : EIATTR_CBANK_PARAM_SIZE
	.align		4
.L_1529:
        /*00e4*/ 	.byte	0x03, 0x19
        /*00e6*/ 	.short	0x00a0


	//----- nvinfo : EIATTR_PARAM_CBANK
	.align		4
        /*00e8*/ 	.byte	0x04, 0x0a
        /*00ea*/ 	.short	(.L_1531 - .L_1530)
	.align		4
.L_1530:
        /*00ec*/ 	.word	index@(.nv.constant0._Z35group_norm_nhwc_fwd_one_pass_kernelI11Fp16IOBf16WLi64ELi84ELi672EEv26Group_norm_nhwc_fwd_params)
        /*00f0*/ 	.short	0x0380
        /*00f2*/ 	.short	0x00a0


	//----- nvinfo : EIATTR_SW_WAR
	.align		4
.L_1531:
        /*00f4*/ 	.byte	0x04, 0x36
        /*00f6*/ 	.short	(.L_1533 - .L_1532)
.L_1532:
        /*00f8*/ 	.word	0x00000008
.L_1533:


//--------------------- .nv.info._Z35group_norm_nhwc_fwd_one_pass_kernelI11Fp16IOBf16WLi128ELi84ELi672EEv26Group_norm_nhwc_fwd_params --------------------------
	.section	.nv.info._Z35group_norm_nhwc_fwd_one_pass_kernelI11Fp16IOBf16WLi128ELi84ELi672EEv26Group_norm_nhwc_fwd_params,"",@"SHT_CUDA_INFO"
	.sectionflags	@""
	.align	4


	//----- nvinfo : EIATTR_CUDA_API_VERSION
	.align		4
        /*0000*/ 	.byte	0x04, 0x37
        /*0002*/ 	.short	(.L_1535 - .L_1534)
.L_1534:
        /*0004*/ 	.word	0x00000082


	//----- nvinfo : EIATTR_KPARAM_INFO
	.align		4
.L_1535:
        /*0008*/ 	.byte	0x04, 0x17
        /*000a*/ 	.short	(.L_1537 - .L_1536)
.L_1536:
        /*000c*/ 	.word	0x00000000
        /*0010*/ 	.short	0x0000
        /*0012*/ 	.short	0x0000
        /*0014*/ 	.byte	0x00, 0xf0, 0x81, 0x02


	//----- nvinfo : EIATTR_SPARSE_MMA_MASK
	.align		4
.L_1537:
        /*0018*/ 	.byte	0x03, 0x50
        /*001a*/ 	.short	0x0000


	//----- nvinfo : EIATTR_MAXREG_COUNT
	.align		4
        /*001c*/ 	.byte	0x03, 0x1b
        /*001e*/ 	.short	0x0050


	//----- nvinfo : EIATTR_NUM_BARRIERS
	.align		4
        /*0020*/ 	.byte	0x02, 0x4c
        /*0022*/ 	.byte	0x01
	.zero		1


	//----- nvinfo : EIATTR_MERCURY_ISA_VERSION
	.align		4
        /*0024*/ 	.byte	0x03, 0x5f
        /*0026*/ 	.short	0x0101


	//----- nvinfo : EIATTR_COOP_GROUP_MASK_REGIDS
	.align		4
        /*0028*/ 	.byte	0x04, 0x29
        /*002a*/ 	.short	(.L_1539 - .L_1538)


	//   ....[0]....
.L_1538:
        /*002c*/ 	.word	0xffffffff


	//   ....[1]....
        /*0030*/ 	.word	0xffffffff


	//   ....[2]....
        /*0034*/ 	.word	0xffffffff


	//   ....[3]....
        /*0038*/ 	.word	0xffffffff


	//   ....[4]....
        /*003c*/ 	.word	0xffffffff


	//   ....[5]....
        /*0040*/ 	.word	0xffffffff


	//   ....[6]....
        /*0044*/ 	.word	0xffffffff


	//   ....[7]....
        /*0048*/ 	.word	0xffffffff


	//   ....[8]....
        /*004c*/ 	.word	0xffffffff


	//   ....[9]....
        /*0050*/ 	.word	0xffffffff


	//----- nvinfo : EIATTR_COOP_GROUP_INSTR_OFFSETS
	.align		4
.L_1539:
        /*0054*/ 	.byte	0x04, 0x28
        /*0056*/ 	.short	(.L_1541 - .L_1540)


	//   ....[0]....
.L_1540:
        /*0058*/ 	.word	0x00000fc0


	//   ....[1]....
        /*005c*/ 	.word	0x00000fd0


	//   ....[2]....
        /*0060*/ 	.word	0x00001000


	//   ....[3]....
        /*0064*/ 	.word	0x00001010


	//   ....[4]....
        /*0068*/ 	.word	0x00001050


	//   ....[5]....
        /*006c*/ 	.word	0x00001060


	//   ....[6]....
        /*0070*/ 	.word	0x000010a0


	//   ....[7]....
        /*0074*/ 	.word	0x000010b0


	//   ....[8]....
        /*0078*/ 	.word	0x00001120


	//   ....[9]....
        /*007c*/ 	.word	0x00001130


	//----- nvinfo : EIATTR_VRC_CTA_INIT_COUNT
	.align		4
.L_1541:
        /*0080*/ 	.byte	0x02, 0x4a
	.zero		1
	.zero		1


	//----- nvinfo : EIATTR_EXIT_INSTR_OFFSETS
	.align		4
        /*0084*/ 	.byte	0x04, 0x1c
        /*0086*/ 	.short	(.L_1543 - .L_1542)


	//   ....[0]....
.L_1542:
        /*0088*/ 	.word	0x00000060


	//   ....[1]....
        /*008c*/ 	.word	0x00003eb0


	//----- nvinfo : EIATTR_MAX_THREADS
	.align		4
.L_1543:
        /*0090*/ 	.byte	0x04, 0x05
        /*0092*/ 	.short	(.L_1545 - .L_1544)
.L_1544:
        /*0094*/ 	.word	0x000002a0
        /*0098*/ 	.word	0x00000001
        /*009c*/ 	.word	0x00000001


	//----- nvinfo : EIATTR_CRS_STACK_SIZE
	.align		4
.L_1545:
        /*00a0*/ 	.byte	0x04, 0x1e
        /*00a2*/ 	.short	(.L_1547 - .L_1546)
.L_1546:
        /*00a4*/ 	.word	0x00000000


	//----- nvinfo : EIATTR_CBANK_PARAM_SIZE
	.align		4
.L_1547:
        /*00a8*/ 	.byte	0x03, 0x19
        /*00aa*/ 	.short	0x00a0


	//----- nvinfo : EIATTR_PARAM_CBANK
	.align		4
        /*00ac*/ 	.byte	0x04, 0x0a
        /*00ae*/ 	.short	(.L_1549 - .L_1548)
	.align		4
.L_1548:
        /*00b0*/ 	.word	index@(.nv.constant0._Z35group_norm_nhwc_fwd_one_pass_kernelI11Fp16IOBf16WLi128ELi84ELi672EEv26Group_norm_nhwc_fwd_params)
        /*00b4*/ 	.short	0x0380
        /*00b6*/ 	.short	0x00a0


	//----- nvinfo : EIATTR_SW_WAR
	.align		4
.L_1549:
        /*00b8*/ 	.byte	0x04, 0x36
        /*00ba*/ 	.short	(.L_1551 - .L_1550)
.L_1550:
        /*00bc*/ 	.word	0x00000008
.L_1551:


//--------------------- .nv.info._Z35group_norm_nhwc_fwd_one_pass_kernelI11Fp16IOBf16WLi256ELi84ELi672EEv26Group_norm_nhwc_fwd_params --------------------------
	.section	.nv.info._Z35group_norm_nhwc_fwd_one_pass_kernelI11Fp16IOBf16WLi256ELi84ELi672EEv26Group_norm_nhwc_fwd_params,"",@"SHT_CUDA_INFO"
	.sectionflags	@""
	.align	4


	//----- nvinfo : EIATTR_CUDA_API_VERSION
	.align		4
        /*0000*/ 	.byte	0x04, 0x37
        /*0002*/ 	.short	(.L_1553 - .L_1552)
.L_1552:
        /*0004*/ 	.word	0x00000082


	//----- nvinfo : EIATTR_KPARAM_INFO
	.align		4
.L_1553:
        /*0008*/ 	.byte	0x04, 0x17
        /*000a*/ 	.short	(.L_1555 - .L_1554)
.L_1554:
        /*000c*/ 	.word	0x00000000
        /*0010*/ 	.short	0x0000
        /*0012*/ 	.short	0x0000
        /*0014*/ 	.byte	0x00, 0xf0, 0x81, 0x02


	//----- nvinfo : EIATTR_SPARSE_MMA_MASK
	.align		4
.L_1555:
        /*0018*/ 	.byte	0x03, 0x50
        /*001a*/ 	.short	0x0000


	//----- nvinfo : EIATTR_MAXREG_COUNT
	.align		4
        /*001c*/ 	.byte	0x03, 0x1b
        /*001e*/ 	.short	0x0050


	//----- nvinfo : EIATTR_NUM_BARRIERS
	.align		4
        /*0020*/ 	.byte	0x02, 0x4c
        /*0022*/ 	.byte	0x01
	.zero		1


	//----- nvinfo : EIATTR_MERCURY_ISA_VERSION
	.align		4
        /*0024*/ 	.byte	0x03, 0x5f
        /*0026*/ 	.short	0x0101


	//----- nvinfo : EIATTR_COOP_GROUP_MASK_REGIDS
	.align		4
        /*0028*/ 	.byte	0x04, 0x29
        /*002a*/ 	.short	(.L_1557 - .L_1556)


	//   ....[0]....
.L_1556:
        /*002c*/ 	.word	0xffffffff


	//   ....[1]....
        /*0030*/ 	.word	0xffffffff


	//   ....[2]....
        /*0034*/ 	.word	0xffffffff


	//   ....[3]....
        /*0038*/ 	.word	0xffffffff


	//   ....[4]....
        /*003c*/ 	.word	0xffffffff


	//   ....[5]....
        /*0040*/ 	.word	0xffffffff


	//   ....[6]....
        /*0044*/ 	.word	0xffffffff


	//   ....[7]....
        /*0048*/ 	.word	0xffffffff


	//   ....[8]....
        /*004c*/ 	.word	0xffffffff


	//   ....[9]....
        /*0050*/ 	.word	0xffffffff


	//----- nvinfo : EIATTR_COOP_GROUP_INSTR_OFFSETS
	.align		4
.L_1557:
        /*0054*/ 	.byte	0x04, 0x28
        /*0056*/ 	.short	(.L_1559 - .L_1558)


	//   ....[0]....
.L_1558:
        /*0058*/ 	.word	0x00001b20


	//   ....[1]....
        /*005c*/ 	.word	0x00001b30


	//   ....[2]....
        /*0060*/ 	.word	0x00001b70


	//   ....[3]....
        /*0064*/ 	.word	0x00001b80


	//   ....[4]....
        /*0068*/ 	.word	0x00001bc0


	//   ....[5]....
        /*006c*/ 	.word	0x00001bd0


	//   ....[6]....
        /*0070*/ 	.word	0x00001c10


	//   ....[7]....
        /*0074*/ 	.word	0x00001c20


	//   ....[8]....
        /*0078*/ 	.word	0x00001cb0


	//   ....[9]....
        /*007c*/ 	.word	0x00001cc0


	//----- nvinfo : EIATTR_VRC_CTA_INIT_COUNT
	.align		4
.L_1559:
        /*0080*/ 	.byte	0x02, 0x4a
	.zero		1
	.zero		1


	//----- nvinfo : EIATTR_EXIT_INSTR_OFFSETS
	.align		4
        /*0084*/ 	.byte	0x04, 0x1c
        /*0086*/ 	.short	(.L_1561 - .L_1560)


	//   ....[0]....
.L_1560:
        /*0088*/ 	.word	0x00000060


	//   ....[1]....
        /*008c*/ 	.word	0x000068d0


	//----- nvinfo : EIATTR_MAX_THREADS
	.align		4
.L_1561:
        /*0090*/ 	.byte	0x04, 0x05
        /*0092*/ 	.short	(.L_1563 - .L_1562)
.L_1562:
        /*0094*/ 	.word	0x000002a0
        /*0098*/ 	.word	0x00000001
        /*009c*/ 	.word	0x00000001


	//----- nvinfo : EIATTR_CRS_STACK_SIZE
	.align		4
.L_1563:
        /*00a0*/ 	.byte	0x04, 0x1e
        /*00a2*/ 	.short	(.L_1565 - .L_1564)
.L_1564:
        /*00a4*/ 	.word	0x00000000


	//----- nvinfo : EIATTR_CBANK_PARAM_SIZE
	.align		4
.L_1565:
        /*00a8*/ 	.byte	0x03, 0x19
        /*00aa*/ 	.short	0x00a0


	//----- nvinfo : EIATTR_PARAM_CBANK
	.align		4
        /*00ac*/ 	.byte	0x04, 0x0a
        /*00ae*/ 	.short	(.L_1567 - .L_1566)
	.align		4
.L_1566:
        /*00b0*/ 	.word	index@(.nv.constant0._Z35group_norm_nhwc_fwd_one_pass_kernelI11Fp16IOBf16WLi256ELi84ELi672EEv26Group_norm_nhwc_fwd_params)
        /*00b4*/ 	.short	0x0380
        /*00b6*/ 	.short	0x00a0


	//----- nvinfo : EIATTR_SW_WAR
	.align		4
.L_1567:
        /*00b8*/ 	.byte	0x04, 0x36
        /*00ba*/ 	.short	(.L_1569 - .L_1568)
.L_1568:
        /*00bc*/ 	.word	0x00000008
.L_1569:


//--------------------- .nv.info._Z35group_norm_nhwc_fwd_one_pass_kernelI11Fp16IOBf16WLi512ELi84ELi672EEv26Group_norm_nhwc_fwd_params --------------------------
	.section	.nv.info._Z35group_norm_nhwc_fwd_one_pass_kernelI11Fp16IOBf16WLi512ELi84ELi672EEv26Group_norm_nhwc_fwd_params,"",@"SHT_CUDA_INFO"
	.sectionflags	@""
	.align	4


	//----- nvinfo : EIATTR_CUDA_API_VERSION
	.align		4
        /*0000*/ 	.byte	0x04, 0x37
        /*0002*/ 	.short	(.L_1571 - .L_1570)
.L_1570:
        /*0004*/ 	.word	0x00000082


	//----- nvinfo : EIATTR_KPARAM_INFO
	.align		4
.L_1571:
        /*0008*/ 	.byte	0x04, 0x17
        /*000a*/ 	.short	(.L_1573 - .L_1572)
.L_1572:
        /*000c*/ 	.word	0x00000000
        /*0010*/ 	.short	0x0000
        /*0012*/ 	.short	0x0000
        /*0014*/ 	.byte	0x00, 0xf0, 0x81, 0x02


	//----- nvinfo : EIATTR_SPARSE_MMA_MASK
	.align		4
.L_1573:
        /*0018*/ 	.byte	0x03, 0x50
        /*001a*/ 	.short	0x0000


	//----- nvinfo : EIATTR_MAXREG_COUNT
	.align		4
        /*001c*/ 	.byte	0x03, 0x1b
        /*001e*/ 	.short	0x0050


	//----- nvinfo : EIATTR_NUM_BARRIERS
	.align		4
        /*0020*/ 	.byte	0x02, 0x4c
        /*0022*/ 	.byte	0x01
	.zero		1


	//----- nvinfo : EIATTR_ANNOTATIONS
	.align		4
        /*0024*/ 	.byte	0x04, 0x55
        /*0026*/ 	.short	(.L_1575 - .L_1574)


	//   ....[0]....
.L_1574:
        /*0028*/ 	.word	0x00000001
        /*002c*/ 	.byte	0xa0, 0x01, 0x00, 0x00, 0x01, 0x00, 0x00, 0x00, 0xb0, 0x01, 0x00, 0x00, 0x01, 0x00, 0x00, 0x00
        /*003c*/ 	.byte	0xa0, 0x3a, 0x00, 0x00, 0x01, 0x00, 0x00, 0x00, 0x00, 0x3b, 0x00, 0x00, 0x01, 0x00, 0x00, 0x00
        /*004c*/ 	.byte	0xd0, 0x51, 0x00, 0x00


	//----- nvinfo : EIATTR_MERCURY_ISA_VERSION
	.align		4
.L_1575:
        /*0050*/ 	.byte	0x03, 0x5f
        /*0052*/ 	.short	0x0101


	//----- nvinfo : EIATTR_COOP_GROUP_MASK_REGIDS
	.align		4
        /*0054*/ 	.byte	0x04, 0x29
        /*0056*/ 	.short	(.L_1577 - .L_1576)


	//   ....[0]....
.L_1576:
        /*0058*/ 	.word	0xffffffff


	//   ....[1]....
        /*005c*/ 	.word	0xffffffff


	//   ....[2]....
        /*0060*/ 	.word	0xffffffff


	//   ....[3]....
        /*0064*/ 	.word	0xffffffff


	//   ....[4]....
        /*0068*/ 	.word	0xffffffff


	//   ....[5]....
        /*006c*/ 	.word	0xffffffff


	//   ....[6]....
        /*0070*/ 	.word	0xffffffff


	//   ....[7]....
        /*0074*/ 	.word	0xffffffff


	//   ....[8]....
        /*0078*/ 	.word	0xffffffff


	//   ....[9]....
        /*007c*/ 	.word	0xffffffff


	//----- nvinfo : EIATTR_COOP_GROUP_INSTR_OFFSETS
	.align		4
.L_1577:
        /*0080*/ 	.byte	0x04, 0x28
        /*0082*/ 	.short	(.L_1579 - .L_1578)


	//   ....[0]....
.L_1578:
        /*0084*/ 	.word	0x00003270


	//   ....[1]....
        /*0088*/ 	.word	0x00003280


	//   ....[2]....
        /*008c*/ 	.word	0x000032c0


	//   ....[3]....
        /*0090*/ 	.word	0x000032d0


	//   ....[4]....
        /*0094*/ 	.word	0x00003310


	//   ....[5]....
        /*0098*/ 	.word	0x00003320


	//   ....[6]....
        /*009c*/ 	.word	0x00003360


	//   ....[7]....
        /*00a0*/ 	.word	0x00003370


	//   ....[8]....
        /*00a4*/ 	.word	0x000033f0


	//   ....[9]....
        /*00a8*/ 	.word	0x00003400


	//----- nvinfo : EIATTR_VRC_CTA_INIT_COUNT
	.align		4
.L_1579:
        /*00ac*/ 	.byte	0x02, 0x4a
	.zero		1
	.zero		1


	//----- nvinfo : EIATTR_EXIT_INSTR_OFFSETS
	.align		4
        /*00b0*/ 	.byte	0x04, 0x1c
        /*00b2*/ 	.short	(.L_1581 - .L_1580)


	//   ....[0]....
.L_1580:
        /*00b4*/ 	.word	0x00000070


	//   ....[1]....
        /*00b8*/ 	.word	0x0000cbc0


	//----- nvinfo : EIATTR_MAX_THREADS
	.align		4
.L_1581:
        /*00bc*/ 	.byte	0x04, 0x05
        /*00be*/ 	.short	(.L_1583 - .L_1582)
.L_1582:
        /*00c0*/ 	.word	0x000002a0
        /*00c4*/ 	.word	0x00000001
        /*00c8*/ 	.word	0x00000001


	//----- nvinfo : EIATTR_CRS_STACK_SIZE
	.align		4
.L_1583:
        /*00cc*/ 	.byte	0x04, 0x1e
        /*00ce*/ 	.short	(.L_1585 - .L_1584)
.L_1584:
        /*00d0*/ 	.word	0x00000000


	//----- nvinfo : EIATTR_CBANK_PARAM_SIZE
	.align		4
.L_1585:
        /*00d4*/ 	.byte	0x03, 0x19
        /*00d6*/ 	.short	0x00a0


	//----- nvinfo : EIATTR_PARAM_CBANK
	.align		4
        /*00d8*/ 	.byte	0x04, 0x0a
        /*00da*/ 	.short	(.L_1587 - .L_1586)
	.align		4
.L_1586:
        /*00dc*/ 	.word	index@(.nv.constant0._Z35group_norm_nhwc_fwd_one_pass_kernelI11Fp16IOBf16WLi512ELi84ELi672EEv26Group_norm_nhwc_fwd_params)
        /*00e0*/ 	.short	0x0380
        /*00e2*/ 	.short	0x00a0


	//----- nvinfo : EIATTR_SW_WAR
	.align		4
.L_1587:
        /*00e4*/ 	.byte	0x04, 0x36
        /*00e6*/ 	.short	(.L_1589 - .L_1588)
.L_1588:
        /*00e8*/ 	.word	0x00000008
.L_1589:


//--------------------- .nv.info._Z35group_norm_nhwc_fwd_one_pass_kernelI11Fp16IOFp16WLi64ELi84ELi672EEv26Group_norm_nhwc_fwd_params --------------------------
	.section	.nv.info._Z35group_norm_nhwc_fwd_one_pass_kernelI11Fp16IOFp16WLi64ELi84ELi672EEv26Group_norm_nhwc_fwd_params,"",@"SHT_CUDA_INFO"
	.sectionflags	@""
	.align	4


	//----- nvinfo : EIATTR_CUDA_API_VERSION
	.align		4
        /*0000*/ 	.byte	0x04, 0x37
        /*0002*/ 	.short	(.L_1591 - .L_1590)
.L_1590:
        /*0004*/ 	.word	0x00000082


	//----- nvinfo : EIATTR_KPARAM_INFO
	.align		4
.L_1591:
        /*0008*/ 	.byte	0x04, 0x17
        /*000a*/ 	.short	(.L_1593 - .L_1592)
.L_1592:
        /*000c*/ 	.word	0x00000000
        /*0010*/ 	.short	0x0000
        /*0012*/ 	.short	0x0000
        /*0014*/ 	.byte	0x00, 0xf0, 0x81, 0x02


	//----- nvinfo : EIATTR_SPARSE_MMA_MASK
	.align		4
.L_1593:
        /*0018*/ 	.byte	0x03, 0x50
        /*001a*/ 	.short	0x0000


	//----- nvinfo : EIATTR_MAXREG_COUNT
	.align		4
        /*001c*/ 	.byte	0x03, 0x1b
        /*001e*/ 	.short	0x0050


	//----- nvinfo : EIATTR_NUM_BARRIERS
	.align		4
        /*0020*/ 	.byte	0x02, 0x4c
        /*0022*/ 	.byte	0x01
	.zero		1


	//----- nvinfo : EIATTR_MERCURY_ISA_VERSION
	.align		4
        /*0024*/ 	.byte	0x03, 0x5f
        /*0026*/ 	.short	0x0101


	//----- nvinfo : EIATTR_INT_WARP_WIDE_INSTR_OFFSETS
	.align		4
        /*0028*/ 	.byte	0x04, 0x31
        /*002a*/ 	.short	(.L_1595 - .L_1594)


	//   ....[0]....
.L_1594:
        /*002c*/ 	.word	0x000014e0


	//   ....[1]....
        /*0030*/ 	.word	0x00001500


	//   ....[2]....
        /*0034*/ 	.word	0x000015e0


	//   ....[3]....
        /*0038*/ 	.word	0x00001600


	//   ....[4]....
        /*003c*/ 	.word	0x00001710


	//   ....[5]....
        /*0040*/ 	.word	0x000017a0


	//   ....[6]....
        /*0044*/ 	.word	0x00001860


	//   ....[7]....
        /*0048*/ 	.word	0x00001880


	//   ....[8]....
        /*004c*/ 	.word	0x00001ad0


	//   ....[9]....
        /*0050*/ 	.word	0x00001bc0


	//   ....[10]....
        /*0054*/ 	.word	0x00001be0


	//   ....[11]....
        /*0058*/ 	.word	0x00001c10


	//   ....[12]....
        /*005c*/ 	.word	0x00001e20


	//   ....[13]....
        /*0060*/ 	.word	0x00001e40


	//----- nvinfo : EIATTR_COOP_GROUP_MASK_REGIDS
	.align		4
.L_1595:
        /*0064*/ 	.byte	0x04, 0x29
        /*0066*/ 	.short	(.L_1597 - .L_1596)


	//   ....[0]....
.L_1596:
        /*0068*/ 	.word	0xffffffff


	//   ....[1]....
        /*006c*/ 	.word	0xffffffff


	//   ....[2]....
        /*0070*/ 	.word	0xffffffff


	//   ....[3]....
        /*0074*/ 	.word	0xffffffff


	//   ....[4]....
        /*0078*/ 	.word	0xffffffff


	//   ....[5]....
        /*007c*/ 	.word	0xffffffff


	//   ....[6]....
        /*0080*/ 	.word	0xffffffff


	//   ....[7]....
        /*0084*/ 	.word	0xffffffff


	//   ....[8]....
        /*0088*/ 	.word	0xffffffff


	//   ....[9]....
        /*008c*/ 	.word	0xffffffff


	//----- nvinfo : EIATTR_COOP_GROUP_INSTR_OFFSETS
	.align		4
.L_1597:
        /*0090*/ 	.byte	0x04, 0x28
        /*0092*/ 	.short	(.L_1599 - .L_1598)


	//   ....[0]....
.L_1598:
        /*0094*/ 	.word	0x00000ba0


	//   ....[1]....
        /*0098*/ 	.word	0x00000bb0


	//   ....[2]....
        /*009c*/ 	.word	0x00000be0


	//   ....[3]....
        /*00a0*/ 	.word	0x00000bf0


	//   ....[4]....
        /*00a4*/ 	.word	0x00000c30


	//   ....[5]....
        /*00a8*/ 	.word	0x00000c40


	//   ....[6]....
        /*00ac*/ 	.word	0x00000c80


	//   ....[7]....
        /*00b0*/ 	.word	0x00000c90


	//   ....[8]....
        /*00b4*/ 	.word	0x00000cf0


	//   ....[9]....
        /*00b8*/ 	.word	0x00000d00


	//----- nvinfo : EIATTR_VRC_CTA_INIT_COUNT
	.align		4
.L_1599:
        /*00bc*/ 	.byte	0x02, 0x4a
	.zero		1
	.zero		1


	//----- nvinfo : EIATTR_EXIT_INSTR_OFFSETS
	.align		4
        /*00c0*/ 	.byte	0x04, 0x1c
        /*00c2*/ 	.short	(.L_1601 - .L_1600)


	//   ....[0]....
.L_1600:
        /*00c4*/ 	.word	0x00000070


	//   ....[1]....
        /*00c8*/ 	.word	0x00003130


	//----- nvinfo : EIATTR_MAX_THREADS
	.align		4
.L_1601:
        /*00cc*/ 	.byte	0x04, 0x05
        /*00ce*/ 	.short	(.L_1603 - .L_1602)
.L_1602:
        /*00d0*/ 	.word	0x000002a0
        /*00d4*/ 	.word	0x00000001
        /*00d8*/ 	.word	0x00000001


	//----- nvinfo : EIATTR_CRS_STACK_SIZE
	.align		4
.L_1603:
        /*00dc*/ 	.byte	0x04, 0x1e
        /*00de*/ 	.short	(.L_1605 - .L_1604)
.L_1604:
        /*00e0*/ 	.word	0x00000000


	//----- nvinfo : EIATTR_CBANK_PARAM_SIZE
	.align		4
.L_1605:
        /*00e4*/ 	.byte	0x03, 0x19
        /*00e6*/ 	.short	0x00a0


	//----- nvinfo : EIATTR_PARAM_CBANK
	.align		4
        /*00e8*/ 	.byte	0x04, 0x0a
        /*00ea*/ 	.short	(.L_1607 - .L_1606)
	.align		4
.L_1606:
        /*00ec*/ 	.word	index@(.nv.constant0._Z35group_norm_nhwc_fwd_one_pass_kernelI11Fp16IOFp16WLi64ELi84ELi672EEv26Group_norm_nhwc_fwd_params)
        /*00f0*/ 	.short	0x0380
        /*00f2*/ 	.short	0x00a0


	//----- nvinfo : EIATTR_SW_WAR
	.align		4
.L_1607:
        /*00f4*/ 	.byte	0x04, 0x36
        /*00f6*/ 	.short	(.L_1609 - .L_1608)
.L_1608:
        /*00f8*/ 	.word	0x00000008
.L_1609:


//--------------------- .nv.info._Z35group_norm_nhwc_fwd_one_pass_kernelI11Fp16IOFp16WLi128ELi84ELi672EEv26Group_norm_nhwc_fwd_params --------------------------
	.section	.nv.info._Z35group_norm_nhwc_fwd_one_pass_kernelI11Fp16IOFp16WLi128ELi84ELi672EEv26Group_norm_nhwc_fwd_params,"",@"SHT_CUDA_INFO"
	.sectionflags	@""
	.align	4


	//----- nvinfo : EIATTR_CUDA_API_VERSION
	.align		4
        /*0000*/ 	.byte	0x04, 0x37
        /*0002*/ 	.short	(.L_1611 - .L_1610)
.L_1610:
        /*0004*/ 	.word	0x00000082


	//----- nvinfo : EIATTR_KPARAM_INFO
	.align		4
.L_1611:
        /*0008*/ 	.byte	0x04, 0x17
        /*000a*/ 	.short	(.L_1613 - .L_1612)
.L_1612:
        /*000c*/ 	.word	0x00000000
        /*0010*/ 	.short	0x0000
        /*0012*/ 	.short	0x0000
        /*0014*/ 	.byte	0x00, 0xf0, 0x81, 0x02


	//----- nvinfo : EIATTR_SPARSE_MMA_MASK
	.align		4
.L_1613:
        /*0018*/ 	.byte	0x03, 0x50
        /*001a*/ 	.short	0x0000


	//----- nvinfo : EIATTR_MAXREG_COUNT
	.align		4
        /*001c*/ 	.byte	0x03, 0x1b
        /*001e*/ 	.short	0x0050


	//----- nvinfo : EIATTR_NUM_BARRIERS
	.align		4
        /*0020*/ 	.byte	0x02, 0x4c
        /*0022*/ 	.byte	0x01
	.zero		1


	//----- nvinfo : EIATTR_MERCURY_ISA_VERSION
	.align		4
        /*0024*/ 	.byte	0x03, 0x5f
        /*0026*/ 	.short	0x0101


	//----- nvinfo : EIATTR_COOP_GROUP_MASK_REGIDS
	.align		4
        /*0028*/ 	.byte	0x04, 0x29
        /*002a*/ 	.short	(.L_1615 - .L_1614)


	//   ....[0]....
.L_1614:
        /*002c*/ 	.word	0xffffffff


	//   ....[1]....
        /*0030*/ 	.word	0xffffffff


	//   ....[2]....
        /*0034*/ 	.word	0xffffffff


	//   ....[3]....
        /*0038*/ 	.word	0xffffffff


	//   ....[4]....
        /*003c*/ 	.word	0xffffffff


	//   ....[5]....
        /*0040*/ 	.word	0xffffffff


	//   ....[6]....
        /*0044*/ 	.word	0xffffffff


	//   ....[7]....
        /*0048*/ 	.word	0xffffffff


	//   ....[8]....
        /*004c*/ 	.word	0xffffffff


	//   ....[9]....
        /*0050*/ 	.word	0xffffffff


	//----- nvinfo : EIATTR_COOP_GROUP_INSTR_OFFSETS
	.align		4
.L_1615:
        /*0054*/ 	.byte	0x04, 0x28
        /*0056*/ 	.short	(.L_1617 - .L_1616)


	//   ....[0]....
.L_1616:
        /*0058*/ 	.word	0x00000fc0


	//   ....[1]....
        /*005c*/ 	.word	0x00000fd0


	//   ....[2]....
        /*0060*/ 	.word	0x00001000


	//   ....[3]....
        /*0064*/ 	.word	0x00001010


	//   ....[4]....
        /*0068*/ 	.word	0x00001050


	//   ....[5]....
        /*006c*/ 	.word	0x00001060


	//   ....[6]....
        /*0070*/ 	.word	0x000010a0


	//   ....[7]....
        /*0074*/ 	.word	0x000010b0


	//   ....[8]....
        /*0078*/ 	.word	0x00001120


	//   ....[9]....
        /*007c*/ 	.word	0x00001130


	//----- nvinfo : EIATTR_VRC_CTA_INIT_COUNT
	.align		4
.L_1617:
        /*0080*/ 	.byte	0x02, 0x4a
	.zero		1
	.zero		1


	//----- nvinfo : EIATTR_EXIT_INSTR_OFFSETS
	.align		4
        /*0084*/ 	.byte	0x04, 0x1c
        /*0086*/ 	.short	(.L_1619 - .L_1618)


	//   ....[0]....
.L_1618:
        /*0088*/ 	.word	0x00000060


	//   ....[1]....
        /*008c*/ 	.word	0x00003eb0


	//----- nvinfo : EIATTR_MAX_THREADS
	.align		4
.L_1619:
        /*0090*/ 	.byte	0x04, 0x05
        /*0092*/ 	.short	(.L_1621 - .L_1620)
.L_1620:
        /*0094*/ 	.word	0x000002a0
        /*0098*/ 	.word	0x00000001
        /*009c*/ 	.word	0x00000001


	//----- nvinfo : EIATTR_CRS_STACK_SIZE
	.align		4
.L_1621:
        /*00a0*/ 	.byte	0x04, 0x1e
        /*00a2*/ 	.short	(.L_1623 - .L_1622)
.L_1622:
        /*00a4*/ 	.word	0x00000000


	//----- nvinfo : EIATTR_CBANK_PARAM_SIZE
	.align		4
.L_1623:
        /*00a8*/ 	.byte	0x03, 0x19
        /*00aa*/ 	.short	0x00a0


	//----- nvinfo : EIATTR_PARAM_CBANK
	.align		4
        /*00ac*/ 	.byte	0x04, 0x0a
        /*00ae*/ 	.short	(.L_1625 - .L_1624)
	.align		4
.L_1624:
        /*00b0*/ 	.word	index@(.nv.constant0._Z35group_norm_nhwc_fwd_one_pass_kernelI11Fp16IOFp16WLi128ELi84ELi672EEv26Group_norm_nhwc_fwd_params)
        /*00b4*/ 	.short	0x0380
        /*00b6*/ 	.short	0x00a0


	//----- nvinfo : EIATTR_SW_WAR
	.align		4
.L_1625:
        /*00b8*/ 	.byte	0x04, 0x36
        /*00ba*/ 	.short	(.L_1627 - .L_1626)
.L_1626:
        /*00bc*/ 	.word	0x00000008
.L_1627:


//--------------------- .nv.info._Z35group_norm_nhwc_fwd_one_pass_kernelI11Fp16IOFp16WLi256ELi84ELi672EEv26Group_norm_nhwc_fwd_params --------------------------
	.section	.nv.info._Z35group_norm_nhwc_fwd_one_pass_kernelI11Fp16IOFp16WLi256ELi84ELi672EEv26Group_norm_nhwc_fwd_params,"",@"SHT_CUDA_INFO"
	.sectionflags	@""
	.align	4


	//----- nvinfo : EIATTR_CUDA_API_VERSION
	.align		4
        /*0000*/ 	.byte	0x04, 0x37
        /*0002*/ 	.short	(.L_1629 - .L_1628)
.L_1628:
        /*0004*/ 	.word	0x00000082


	//----- nvinfo : EIATTR_KPARAM_INFO
	.align		4
.L_1629:
        /*0008*/ 	.byte	0x04, 0x17
        /*000a*/ 	.short	(.L_1631 - .L_1630)
.L_1630:
        /*000c*/ 	.word	0x00000000
        /*0010*/ 	.short	0x0000
        /*0012*/ 	.short	0x0000
        /*0014*/ 	.byte	0x00, 0xf0, 0x81, 0x02


	//----- nvinfo : EIATTR_SPARSE_MMA_MASK
	.align		4
.L_1631:
        /*0018*/ 	.byte	0x03, 0x50
        /*001a*/ 	.short	0x0000


	//----- nvinfo : EIATTR_MAXREG_COUNT
	.align		4
        /*001c*/ 	.byte	0x03, 0x1b
        /*001e*/ 	.short	0x0050


	//----- nvinfo : EIATTR_NUM_BARRIERS
	.align		4
        /*0020*/ 	.byte	0x02, 0x4c
        /*0022*/ 	.byte	0x01
	.zero		1


	//----- nvinfo : EIATTR_MERCURY_ISA_VERSION
	.align		4
        /*0024*/ 	.byte	0x03, 0x5f
        /*0026*/ 	.short	0x0101


	//----- nvinfo : EIATTR_COOP_GROUP_MASK_REGIDS
	.align		4
        /*0028*/ 	.byte	0x04, 0x29
        /*002a*/ 	.short	(.L_1633 - .L_1632)


	//   ....[0]....
.L_1632:
        /*002c*/ 	.word	0xffffffff


	//   ....[1]....
        /*0030*/ 	.word	0xffffffff


	//   ....[2]....
        /*0034*/ 	.word	0xffffffff


	//   ....[3]....
        /*0038*/ 	.word	0xffffffff


	//   ....[4]....
        /*003c*/ 	.word	0xffffffff


	//   ....[5]....
        /*0040*/ 	.word	0xffffffff


	//   ....[6]....
        /*0044*/ 	.word	0xffffffff


	//   ....[7]....
        /*0048*/ 	.word	0xffffffff


	//   ....[8]....
        /*004c*/ 	.word	0xffffffff


	//   ....[9]....
        /*0050*/ 	.word	0xffffffff


	//----- nvinfo : EIATTR_COOP_GROUP_INSTR_OFFSETS
	.align		4
.L_1633:
        /*0054*/ 	.byte	0x04, 0x28
        /*0056*/ 	.short	(.L_1635 - .L_1634)


	//   ....[0]....
.L_1634:
        /*0058*/ 	.word	0x00001b20


	//   ....[1]....
        /*005c*/ 	.word	0x00001b30


	//   ....[2]....
        /*0060*/ 	.word	0x00001b70


	//   ....[3]....
        /*0064*/ 	.word	0x00001b80


	//   ....[4]....
        /*0068*/ 	.word	0x00001bc0


	//   ....[5]....
        /*006c*/ 	.word	0x00001bd0


	//   ....[6]....
        /*0070*/ 	.word	0x00001c10


	//   ....[7]....
        /*0074*/ 	.word	0x00001c20


	//   ....[8]....
        /*0078*/ 	.word	0x00001cb0


	//   ....[9]....
        /*007c*/ 	.word	0x00001cc0


	//----- nvinfo : EIATTR_VRC_CTA_INIT_COUNT
	.align		4
.L_1635:
        /*0080*/ 	.byte	0x02, 0x4a
	.zero		1
	.zero		1


	//----- nvinfo : EIATTR_EXIT_INSTR_OFFSETS
	.align		4
        /*0084*/ 	.byte	0x04, 0x1c
        /*0086*/ 	.short	(.L_1637 - .L_1636)


	//   ....[0]....
.L_1636:
        /*0088*/ 	.word	0x00000060


	//   ....[1]....
        /*008c*/ 	.word	0x000068d0


	//----- nvinfo : EIATTR_MAX_THREADS
	.align		4
.L_1637:
        /*0090*/ 	.byte	0x04, 0x05
        /*0092*/ 	.short	(.L_1639 - .L_1638)
.L_1638:
        /*0094*/ 	.word	0x000002a0
        /*0098*/ 	.word	0x00000001
        /*009c*/ 	.word	0x00000001


	//----- nvinfo : EIATTR_CRS_STACK_SIZE
	.align		4
.L_1639:
        /*00a0*/ 	.byte	0x04, 0x1e
        /*00a2*/ 	.short	(.L_1641 - .L_1640)
.L_1640:
        /*00a4*/ 	.word	0x00000000


	//----- nvinfo : EIATTR_CBANK_PARAM_SIZE
	.align		4
.L_1641:
        /*00a8*/ 	.byte	0x03, 0x19
        /*00aa*/ 	.short	0x00a0


	//----- nvinfo : EIATTR_PARAM_CBANK
	.align		4
        /*00ac*/ 	.byte	0x04, 0x0a
        /*00ae*/ 	.short	(.L_1643 - .L_1642)
	.align		4
.L_1642:
        /*00b0*/ 	.word	index@(.nv.constant0._Z35group_norm_nhwc_fwd_one_pass_kernelI11Fp16IOFp16WLi256ELi84ELi672EEv26Group_norm_nhwc_fwd_params)
        /*00b4*/ 	.short	0x0380
        /*00b6*/ 	.short	0x00a0


	//----- nvinfo : EIATTR_SW_WAR
	.align		4
.L_1643:
        /*00b8*/ 	.byte	0x04, 0x36
        /*00ba*/ 	.short	(.L_1645 - .L_1644)
.L_1644:
        /*00bc*/ 	.word	0x00000008
.L_1645:


//--------------------- .nv.info._Z35group_norm_nhwc_fwd_one_pass_kernelI11Fp16IOFp16WLi512ELi84ELi672EEv26Group_norm_nhwc_fwd_params --------------------------
	.section	.nv.info._Z35group_norm_nhwc_fwd_one_pass_kernelI11Fp16IOFp16WLi512ELi84ELi672EEv26Group_norm_nhwc_fwd_params,"",@"SHT_CUDA_INFO"
	.sectionflags	@""
	.align	4


	//----- nvinfo : EIATTR_CUDA_API_VERSION
	.align		4
        /*0000*/ 	.byte	0x04, 0x37
        /*0002*/ 	.short	(.L_1647 - .L_1646)
.L_1646:
        /*0004*/ 	.word	0x00000082


	//----- nvinfo : EIATTR_KPARAM_INFO
	.align		4
.L_1647:
        /*0008*/ 	.byte	0x04, 0x17
        /*000a*/ 	.short	(.L_1649 - .L_1648)
.L_1648:
        /*000c*/ 	.word	0x00000000
        /*0010*/ 	.short	0x0000
        /*0012*/ 	.short	0x0000
        /*0014*/ 	.byte	0x00, 0xf0, 0x81, 0x02


	//----- nvinfo : EIATTR_SPARSE_MMA_MASK
	.align		4
.L_1649:
        /*0018*/ 	.byte	0x03, 0x50
        /*001a*/ 	.short	0x0000


	//----- nvinfo : EIATTR_MAXREG_COUNT
	.align		4
        /*001c*/ 	.byte	0x03, 0x1b
        /*001e*/ 	.short	0x0050


	//----- nvinfo : EIATTR_NUM_BARRIERS
	.align		4
        /*0020*/ 	.byte	0x02, 0x4c
        /*0022*/ 	.byte	0x01
	.zero		1


	//----- nvinfo : EIATTR_ANNOTATIONS
	.align		4
        /*0024*/ 	.byte	0x04, 0x55
        /*0026*/ 	.short	(.L_1651 - .L_1650)


	//   ....[0]....
.L_1650:
        /*0028*/ 	.word	0x00000001
        /*002c*/ 	.byte	0xa0, 0x01, 0x00, 0x00, 0x01, 0x00, 0x00, 0x00, 0xb0, 0x01, 0x00, 0x00, 0x01, 0x00, 0x00, 0x00
        /*003c*/ 	.byte	0xa0, 0x3a, 0x00, 0x00, 0x01, 0x00, 0x00, 0x00, 0x00, 0x3b, 0x00, 0x00, 0x01, 0x00, 0x00, 0x00
        /*004c*/ 	.byte	0xd0, 0x51, 0x00, 0x00


	//----- nvinfo : EIATTR_MERCURY_ISA_VERSION
	.align		4
.L_1651:
        /*0050*/ 	.byte	0x03, 0x5f
        /*0052*/ 	.short	0x0101


	//----- nvinfo : EIATTR_COOP_GROUP_MASK_REGIDS
	.align		4
        /*0054*/ 	.byte	0x04, 0x29
        /*0056*/ 	.short	(.L_1653 - .L_1652)


	//   ....[0]....
.L_1652:
        /*0058*/ 	.word	0xffffffff


	//   ....[1]....
        /*005c*/ 	.word	0xffffffff


	//   ....[2]....
        /*0060*/ 	.word	0xffffffff


	//   ....[3]....
        /*0064*/ 	.word	0xffffffff


	//   ....[4]....
        /*0068*/ 	.word	0xffffffff


	//   ....[5]....
        /*006c*/ 	.word	0xffffffff


	//   ....[6]....
        /*0070*/ 	.word	0xffffffff


	//   ....[7]....
        /*0074*/ 	.word	0xffffffff


	//   ....[8]....
        /*0078*/ 	.word	0xffffffff


	//   ....[9]....
        /*007c*/ 	.word	0xffffffff


	//----- nvinfo : EIATTR_COOP_GROUP_INSTR_OFFSETS
	.align		4
.L_1653:
        /*0080*/ 	.byte	0x04, 0x28
        /*0082*/ 	.short	(.L_1655 - .L_1654)


	//   ....[0]....
.L_1654:
        /*0084*/ 	.word	0x00003270


	//   ....[1]....
        /*0088*/ 	.word	0x00003280


	//   ....[2]....
        /*008c*/ 	.word	0x000032c0


	//   ....[3]....
        /*0090*/ 	.word	0x000032d0


	//   ....[4]....
        /*0094*/ 	.word	0x00003310


	//   ....[5]....
        /*0098*/ 	.word	0x00003320


	//   ....[6]....
        /*009c*/ 	.word	0x00003360


	//   ....[7]....
        /*00a0*/ 	.word	0x00003370


	//   ....[8]....
        /*00a4*/ 	.word	0x000033f0


	//   ....[9]....
        /*00a8*/ 	.word	0x00003400


	//----- nvinfo : EIATTR_VRC_CTA_INIT_COUNT
	.align		4
.L_1655:
        /*00ac*/ 	.byte	0x02, 0x4a
	.zero		1
	.zero		1


	//----- nvinfo : EIATTR_EXIT_INSTR_OFFSETS
	.align		4
        /*00b0*/ 	.byte	0x04, 0x1c
        /*00b2*/ 	.short	(.L_1657 - .L_1656)


	//   ....[0]....
.L_1656:
        /*00b4*/ 	.word	0x00000070


	//   ....[1]....
        /*00b8*/ 	.word	0x0000cbc0


	//----- nvinfo : EIATTR_MAX_THREADS
	.align		4
.L_1657:
        /*00bc*/ 	.byte	0x04, 0x05
        /*00be*/ 	.short	(.L_1659 - .L_1658)
.L_1658:
        /*00c0*/ 	.word	0x000002a0
        /*00c4*/ 	.word	0x00000001
        /*00c8*/ 	.word	0x00000001


	//----- nvinfo : EIATTR_CRS_STACK_SIZE
	.align		4
.L_1659:
        /*00cc*/ 	.byte	0x04, 0x1e
        /*00ce*/ 	.short	(.L_1661 - .L_1660)
.L_1660:
        /*00d0*/ 	.word	0x00000000


	//----- nvinfo : EIATTR_CBANK_PARAM_SIZE
	.align		4
.L_1661:
        /*00d4*/ 	.byte	0x03, 0x19
        /*00d6*/ 	.short	0x00a0


	//----- nvinfo : EIATTR_PARAM_CBANK
	.align		4
        /*00d8*/ 	.byte	0x04, 0x0a
        /*00da*/ 	.short	(.L_1663 - .L_1662)
	.align		4
.L_1662:
        /*00dc*/ 	.word	index@(.nv.constant0._Z35group_norm_nhwc_fwd_one_pass_kernelI11Fp16IOFp16WLi512ELi84ELi672EEv26Group_norm_nhwc_fwd_params)
        /*00e0*/ 	.short	0x0380
        /*00e2*/ 	.short	0x00a0


	//----- nvinfo : EIATTR_SW_WAR
	.align		4
.L_1663:
        /*00e4*/ 	.byte	0x04, 0x36
        /*00e6*/ 	.short	(.L_1665 - .L_1664)
.L_1664:
        /*00e8*/ 	.word	0x00000008
.L_1665:


//--------------------- .nv.info._Z35group_norm_nhwc_fwd_one_pass_kernelI11Fp32IOFp32WLi64ELi84ELi672EEv26Group_norm_nhwc_fwd_params --------------------------
	.section	.nv.info._Z35group_norm_nhwc_fwd_one_pass_kernelI11Fp32IOFp32WLi64ELi84ELi672EEv26Group_norm_nhwc_fwd_params,"",@"SHT_CUDA_INFO"
	.sectionflags	@""
	.align	4


	//----- nvinfo : EIATTR_CUDA_API_VERSION
	.align		4
        /*0000*/ 	.byte	0x04, 0x37
        /*0002*/ 	.short	(.L_1667 - .L_1666)
.L_1666:
        /*0004*/ 	.word	0x00000082


	//----- nvinfo : EIATTR_KPARAM_INFO
	.align		4
.L_1667:
        /*0008*/ 	.byte	0x04, 0x17
        /*000a*/ 	.short	(.L_1669 - .L_1668)
.L_1668:
        /*000c*/ 	.word	0x00000000
        /*0010*/ 	.short	0x0000
        /*0012*/ 	.short	0x0000
        /*0014*/ 	.byte	0x00, 0xf0, 0x81, 0x02


	//----- nvinfo : EIATTR_SPARSE_MMA_MASK
	.align		4
.L_1669:
        /*0018*/ 	.byte	0x03, 0x50
        /*001a*/ 	.short	0x0000


	//----- nvinfo : EIATTR_MAXREG_COUNT
	.align		4
        /*001c*/ 	.byte	0x03, 0x1b
        /*001e*/ 	.short	0x0050


	//----- nvinfo : EIATTR_NUM_BARRIERS
	.align		4
        /*0020*/ 	.byte	0x02, 0x4c
        /*0022*/ 	.byte	0x01
	.zero		1


	//----- nvinfo : EIATTR_MERCURY_ISA_VERSION
	.align		4
        /*0024*/ 	.byte	0x03, 0x5f
        /*0026*/ 	.short	0x0101


	//----- nvinfo : EIATTR_INT_WARP_WIDE_INSTR_OFFSETS
	.align		4
        /*0028*/ 	.byte	0x04, 0x31
        /*002a*/ 	.short	(.L_1671 - .L_1670)


	//   ....[0]....
.L_1670:
        /*002c*/ 	.word	0x00001430


	//   ....[1]....
        /*0030*/ 	.word	0x00001490


	//   ....[2]....
        /*0034*/ 	.word	0x00001520


	//   ....[3]....
        /*0038*/ 	.word	0x000015d0


	//   ....[4]....
        /*003c*/ 	.word	0x00001630


	//   ....[5]....
        /*0040*/ 	.word	0x00001730


	//   ....[6]....
        /*0044*/ 	.word	0x00001750


	//   ....[7]....
        /*0048*/ 	.word	0x00001810


	//   ....[8]....
        /*004c*/ 	.word	0x00001a30


	//   ....[9]....
        /*0050*/ 	.word	0x00001b20


	//   ....[10]....
        /*0054*/ 	.word	0x00001b40


	//   ....[11]....
        /*0058*/ 	.word	0x00001b70


	//   ....[12]....
        /*005c*/ 	.word	0x00001d80


	//   ....[13]....
        /*0060*/ 	.word	0x00001da0


	//----- nvinfo : EIATTR_COOP_GROUP_MASK_REGIDS
	.align		4
.L_1671:
        /*0064*/ 	.byte	0x04, 0x29
        /*0066*/ 	.short	(.L_1673 - .L_1672)


	//   ....[0]....
.L_1672:
        /*0068*/ 	.word	0xffffffff


	//   ....[1]....
        /*006c*/ 	.word	0xffffffff


	//   ....[2]....
        /*0070*/ 	.word	0xffffffff


	//   ....[3]....
        /*0074*/ 	.word	0xffffffff


	//   ....[4]....
        /*0078*/ 	.word	0xffffffff


	//   ....[5]....
        /*007c*/ 	.word	0xffffffff


	//   ....[6]....
        /*0080*/ 	.word	0xffffffff


	//   ....[7]....
        /*0084*/ 	.word	0xffffffff


	//   ....[8]....
        /*0088*/ 	.word	0xffffffff


	//   ....[9]....
        /*008c*/ 	.word	0xffffffff


	//----- nvinfo : EIATTR_COOP_GROUP_INSTR_OFFSETS
	.align		4
.L_1673:
        /*0090*/ 	.byte	0x04, 0x28
        /*0092*/ 	.short	(.L_1675 - .L_1674)


	//   ....[0]....
.L_1674:
        /*0094*/ 	.word	0x00000b10


	//   ....[1]....
        /*0098*/ 	.word	0x00000b20


	//   ....[2]....
        /*009c*/ 	.word	0x00000b50


	//   ....[3]....
        /*00a0*/ 	.word	0x00000b60


	//   ....[4]....
        /*00a4*/ 	.word	0x00000ba0


	//   ....[5]....
        /*00a8*/ 	.word	0x00000bb0


	//   ....[6]....
        /*00ac*/ 	.word	0x00000bf0


	//   ....[7]....
        /*00b0*/ 	.word	0x00000c00


	//   ....[8]....
        /*00b4*/ 	.word	0x00000c60


	//   ....[9]....
        /*00b8*/ 	.word	0x00000c70


	//----- nvinfo : EIATTR_VRC_CTA_INIT_COUNT
	.align		4
.L_1675:
        /*00bc*/ 	.byte	0x02, 0x4a
	.zero		1
	.zero		1


	//----- nvinfo : EIATTR_EXIT_INSTR_OFFSETS
	.align		4
        /*00c0*/ 	.byte	0x04, 0x1c
        /*00c2*/ 	.short	(.L_1677 - .L_1676)


	//   ....[0]....
.L_1676:
        /*00c4*/ 	.word	0x00000070


	//   ....[1]....
        /*00c8*/ 	.word	0x00002fd0


	//----- nvinfo : EIATTR_MAX_THREADS
	.align		4
.L_1677:
        /*00cc*/ 	.byte	0x04, 0x05
        /*00ce*/ 	.short	(.L_1679 - .L_1678)
.L_1678:
        /*00d0*/ 	.word	0x000002a0
        /*00d4*/ 	.word	0x00000001
        /*00d8*/ 	.word	0x00000001


	//----- nvinfo : EIATTR_CRS_STACK_SIZE
	.align		4
.L_1679:
        /*00dc*/ 	.byte	0x04, 0x1e
        /*00de*/ 	.short	(.L_1681 - .L_1680)
.L_1680:
        /*00e0*/ 	.word	0x00000000


	//----- nvinfo : EIATTR_CBANK_PARAM_SIZE
	.align		4
.L_1681:
        /*00e4*/ 	.byte	0x03, 0x19
        /*00e6*/ 	.short	0x00a0


	//----- nvinfo : EIATTR_PARAM_CBANK
	.align		4
        /*00e8*/ 	.byte	0x04, 0x0a
        /*00ea*/ 	.short	(.L_1683 - .L_1682)
	.align		4
.L_1682:
        /*00ec*/ 	.word	index@(.nv.constant0._Z35group_norm_nhwc_fwd_one_pass_kernelI11Fp32IOFp32WLi64ELi84ELi672EEv26Group_norm_nhwc_fwd_params)
        /*00f0*/ 	.short	0x0380
        /*00f2*/ 	.short	0x00a0


	//----- nvinfo : EIATTR_SW_WAR
	.align		4
.L_1683:
        /*00f4*/ 	.byte	0x04, 0x36
        /*00f6*/ 	.short	(.L_1685 - .L_1684)
.L_1684:
        /*00f8*/ 	.word	0x00000008
.L_1685:


//--------------------- .nv.info._Z35group_norm_nhwc_fwd_one_pass_kernelI11Fp32IOFp32WLi128ELi84ELi672EEv26Group_norm_nhwc_fwd_params --------------------------
	.section	.nv.info._Z35group_norm_nhwc_fwd_one_pass_kernelI11Fp32IOFp32WLi128ELi84ELi672EEv26Group_norm_nhwc_fwd_params,"",@"SHT_CUDA_INFO"
	.sectionflags	@""
	.align	4


	//----- nvinfo : EIATTR_CUDA_API_VERSION
	.align		4
        /*0000*/ 	.byte	0x04, 0x37
        /*0002*/ 	.short	(.L_1687 - .L_1686)
.L_1686:
        /*0004*/ 	.word	0x00000082


	//----- nvinfo : EIATTR_KPARAM_INFO
	.align		4
.L_1687:
        /*0008*/ 	.byte	0x04, 0x17
        /*000a*/ 	.short	(.L_1689 - .L_1688)
.L_1688:
        /*000c*/ 	.word	0x00000000
        /*0010*/ 	.short	0x0000
        /*0012*/ 	.short	0x0000
        /*0014*/ 	.byte	0x00, 0xf0, 0x81, 0x02


	//----- nvinfo : EIATTR_SPARSE_MMA_MASK
	.align		4
.L_1689:
        /*0018*/ 	.byte	0x03, 0x50
        /*001a*/ 	.short	0x0000


	//----- nvinfo : EIATTR_MAXREG_COUNT
	.align		4
        /*001c*/ 	.byte	0x03, 0x1b
        /*001e*/ 	.short	0x0050


	//----- nvinfo : EIATTR_NUM_BARRIERS
	.align		4
        /*0020*/ 	.byte	0x02, 0x4c
        /*0022*/ 	.byte	0x01
	.zero		1


	//----- nvinfo : EIATTR_MERCURY_ISA_VERSION
	.align		4
        /*0024*/ 	.byte	0x03, 0x5f
        /*0026*/ 	.short	0x0101


	//----- nvinfo : EIATTR_COOP_GROUP_MASK_REGIDS
	.align		4
        /*0028*/ 	.byte	0x04, 0x29
        /*002a*/ 	.short	(.L_1691 - .L_1690)


	//   ....[0]....
.L_1690:
        /*002c*/ 	.word	0xffffffff


	//   ....[1]....
        /*0030*/ 	.word	0xffffffff


	//   ....[2]....
        /*0034*/ 	.word	0xffffffff


	//   ....[3]....
        /*0038*/ 	.word	0xffffffff


	//   ....[4]....
        /*003c*/ 	.word	0xffffffff


	//   ....[5]....
        /*0040*/ 	.word	0xffffffff


	//   ....[6]....
        /*0044*/ 	.word	0xffffffff


	//   ....[7]....
        /*0048*/ 	.word	0xffffffff


	//   ....[8]....
        /*004c*/ 	.word	0xffffffff


	//   ....[9]....
        /*0050*/ 	.word	0xffffffff


	//----- nvinfo : EIATTR_COOP_GROUP_INSTR_OFFSETS
	.align		4
.L_1691:
        /*0054*/ 	.byte	0x04, 0x28
        /*0056*/ 	.short	(.L_1693 - .L_1692)


	//   ....[0]....
.L_1692:
        /*0058*/ 	.word	0x00000ee0


	//   ....[1]....
        /*005c*/ 	.word	0x00000ef0


	//   ....[2]....
        /*0060*/ 	.word	0x00000f20


	//   ....[3]....
        /*0064*/ 	.word	0x00000f30


	//   ....[4]....
        /*0068*/ 	.word	0x00000f70


	//   ....[5]....
        /*006c*/ 	.word	0x00000f80


	//   ....[6]....
        /*0070*/ 	.word	0x00000fc0


	//   ....[7]....
        /*0074*/ 	.word	0x00000fd0


	//   ....[8]....
        /*0078*/ 	.word	0x00001030


	//   ....[9]....
        /*007c*/ 	.word	0x00001040


	//----- nvinfo : EIATTR_VRC_CTA_INIT_COUNT
	.align		4
.L_1693:
        /*0080*/ 	.byte	0x02, 0x4a
	.zero		1
	.zero		1


	//----- nvinfo : EIATTR_EXIT_INSTR_OFFSETS
	.align		4
        /*0084*/ 	.byte	0x04, 0x1c
        /*0086*/ 	.short	(.L_1695 - .L_1694)


	//   ....[0]....
.L_1694:
        /*0088*/ 	.word	0x00000060


	//   ....[1]....
        /*008c*/ 	.word	0x00003c70


	//----- nvinfo : EIATTR_MAX_THREADS
	.align		4
.L_1695:
        /*0090*/ 	.byte	0x04, 0x05
        /*0092*/ 	.short	(.L_1697 - .L_1696)
.L_1696:
        /*0094*/ 	.word	0x000002a0
        /*0098*/ 	.word	0x00000001
        /*009c*/ 	.word	0x00000001


	//----- nvinfo : EIATTR_CRS_STACK_SIZE
	.align		4
.L_1697:
        /*00a0*/ 	.byte	0x04, 0x1e
        /*00a2*/ 	.short	(.L_1699 - .L_1698)
.L_1698:
        /*00a4*/ 	.word	0x00000000


	//----- nvinfo : EIATTR_CBANK_PARAM_SIZE
	.align		4
.L_1699:
        /*00a8*/ 	.byte	0x03, 0x19
        /*00aa*/ 	.short	0x00a0


	//----- nvinfo : EIATTR_PARAM_CBANK
	.align		4
        /*00ac*/ 	.byte	0x04, 0x0a
        /*00ae*/ 	.short	(.L_1701 - .L_1700)
	.align		4
.L_1700:
        /*00b0*/ 	.word	index@(.nv.constant0._Z35group_norm_nhwc_fwd_one_pass_kernelI11Fp32IOFp32WLi128ELi84ELi672EEv26Group_norm_nhwc_fwd_params)
        /*00b4*/ 	.short	0x0380
        /*00b6*/ 	.short	0x00a0


	//----- nvinfo : EIATTR_SW_WAR
	.align		4
.L_1701:
        /*00b8*/ 	.byte	0x04, 0x36
        /*00ba*/ 	.short	(.L_1703 - .L_1702)
.L_1702:
        /*00bc*/ 	.word	0x00000008
.L_1703:


//--------------------- .nv.info._Z35group_norm_nhwc_fwd_one_pass_kernelI11Fp32IOFp32WLi256ELi84ELi672EEv26Group_norm_nhwc_fwd_params --------------------------
	.section	.nv.info._Z35group_norm_nhwc_fwd_one_pass_kernelI11Fp32IOFp32WLi256ELi84ELi672EEv26Group_norm_nhwc_fwd_params,"",@"SHT_CUDA_INFO"
	.sectionflags	@""
	.align	4


	//----- nvinfo : EIATTR_CUDA_API_VERSION
	.align		4
        /*0000*/ 	.byte	0x04, 0x37
        /*0002*/ 	.short	(.L_1705 - .L_1704)
.L_1704:
        /*0004*/ 	.word	0x00000082


	//----- nvinfo : EIATTR_KPARAM_INFO
	.align		4
.L_1705:
        /*0008*/ 	.byte	0x04, 0x17
        /*000a*/ 	.short	(.L_1707 - .L_1706)
.L_1706:
        /*000c*/ 	.word	0x00000000
        /*0010*/ 	.short	0x0000
        /*0012*/ 	.short	0x0000
        /*0014*/ 	.byte	0x00, 0xf0, 0x81, 0x02


	//----- nvinfo : EIATTR_SPARSE_MMA_MASK
	.align		4
.L_1707:
        /*0018*/ 	.byte	0x03, 0x50
        /*001a*/ 	.short	0x0000


	//----- nvinfo : EIATTR_MAXREG_COUNT
	.align		4
        /*001c*/ 	.byte	0x03, 0x1b
        /*001e*/ 	.short	0x0050


	//----- nvinfo : EIATTR_NUM_BARRIERS
	.align		4
        /*0020*/ 	.byte	0x02, 0x4c
        /*0022*/ 	.byte	0x01
	.zero		1


	//----- nvinfo : EIATTR_MERCURY_ISA_VERSION
	.align		4
        /*0024*/ 	.byte	0x03, 0x5f
        /*0026*/ 	.short	0x0101


	//----- nvinfo : EIATTR_COOP_GROUP_MASK_REGIDS
	.align		4
        /*0028*/ 	.byte	0x04, 0x29
        /*002a*/ 	.short	(.L_1709 - .L_1708)


	//   ....[0]....
.L_1708:
        /*002c*/ 	.word	0xffffffff


	//   ....[1]....
        /*0030*/ 	.word	0xffffffff


	//   ....[2]....
        /*0034*/ 	.word	0xffffffff


	//   ....[3]....
        /*0038*/ 	.word	0xffffffff


	//   ....[4]....
        /*003c*/ 	.word	0xffffffff


	//   ....[5]....
        /*0040*/ 	.word	0xffffffff


	//   ....[6]....
        /*0044*/ 	.word	0xffffffff


	//   ....[7]....
        /*0048*/ 	.word	0xffffffff


	//   ....[8]....
        /*004c*/ 	.word	0xffffffff


	//   ....[9]....
        /*0050*/ 	.word	0xffffffff


	//----- nvinfo : EIATTR_COOP_GROUP_INSTR_OFFSETS
	.align		4
.L_1709:
        /*0054*/ 	.byte	0x04, 0x28
        /*0056*/ 	.short	(.L_1711 - .L_1710)


	//   ....[0]....
.L_1710:
        /*0058*/ 	.word	0x00001970


	//   ....[1]....
        /*005c*/ 	.word	0x00001980


	//   ....[2]....
        /*0060*/ 	.word	0x000019b0


	//   ....[3]....
        /*0064*/ 	.word	0x000019c0


	//   ....[4]....
        /*0068*/ 	.word	0x00001a00


	//   ....[5]....
        /*006c*/ 	.word	0x00001a10


	//   ....[6]....
        /*0070*/ 	.word	0x00001a50


	//   ....[7]....
        /*0074*/ 	.word	0x00001a60


	//   ....[8]....
        /*0078*/ 	.word	0x00001ad0


	//   ....[9]....
        /*007c*/ 	.word	0x00001ae0


	//----- nvinfo : EIATTR_VRC_CTA_INIT_COUNT
	.align		4
.L_1711:
        /*0080*/ 	.byte	0x02, 0x4a
	.zero		1
	.zero		1


	//----- nvinfo : EIATTR_EXIT_INSTR_OFFSETS
	.align		4
        /*0084*/ 	.byte	0x04, 0x1c
        /*0086*/ 	.short	(.L_1713 - .L_1712)


	//   ....[0]....
.L_1712:
        /*0088*/ 	.word	0x00000060


	//   ....[1]....
        /*008c*/ 	.word	0x000064a0


	//----- nvinfo : EIATTR_MAX_THREADS
	.align		4
.L_1713:
        /*0090*/ 	.byte	0x04, 0x05
        /*0092*/ 	.short	(.L_1715 - .L_1714)
.L_1714:
        /*0094*/ 	.word	0x000002a0
        /*0098*/ 	.word	0x00000001
        /*009c*/ 	.word	0x00000001


	//----- nvinfo : EIATTR_CRS_STACK_SIZE
	.align		4
.L_1715:
        /*00a0*/ 	.byte	0x04, 0x1e
        /*00a2*/ 	.short	(.L_1717 - .L_1716)
.L_1716:
        /*00a4*/ 	.word	0x00000000


	//----- nvinfo : EIATTR_CBANK_PARAM_SIZE
	.align		4
.L_1717:
        /*00a8*/ 	.byte	0x03, 0x19
        /*00aa*/ 	.short	0x00a0


	//----- nvinfo : EIATTR_PARAM_CBANK
	.align		4
        /*00ac*/ 	.byte	0x04, 0x0a
        /*00ae*/ 	.short	(.L_1719 - .L_1718)
	.align		4
.L_1718:
        /*00b0*/ 	.word	index@(.nv.constant0._Z35group_norm_nhwc_fwd_one_pass_kernelI11Fp32IOFp32WLi256ELi84ELi672EEv26Group_norm_nhwc_fwd_params)
        /*00b4*/ 	.short	0x0380
        /*00b6*/ 	.short	0x00a0


	//----- nvinfo : EIATTR_SW_WAR
	.align		4
.L_1719:
        /*00b8*/ 	.byte	0x04, 0x36
        /*00ba*/ 	.short	(.L_1721 - .L_1720)
.L_1720:
        /*00bc*/ 	.word	0x00000008
.L_1721:


//--------------------- .nv.info._Z35group_norm_nhwc_fwd_one_pass_kernelI11Fp32IOFp32WLi512ELi84ELi672EEv26Group_norm_nhwc_fwd_params --------------------------
	.section	.nv.info._Z35group_norm_nhwc_fwd_one_pass_kernelI11Fp32IOFp32WLi512ELi84ELi672EEv26Group_norm_nhwc_fwd_params,"",@"SHT_CUDA_INFO"
	.sectionflags	@""
	.align	4


	//----- nvinfo : EIATTR_CUDA_API_VERSION
	.align		4
        /*0000*/ 	.byte	0x04, 0x37
        /*0002*/ 	.short	(.L_1723 - .L_1722)
.L_1722:
        /*0004*/ 	.word	0x00000082


	//----- nvinfo : EIATTR_KPARAM_INFO
	.align		4
.L_1723:
        /*0008*/ 	.byte	0x04, 0x17
        /*000a*/ 	.short	(.L_1725 - .L_1724)
.L_1724:
        /*000c*/ 	.word	0x00000000
        /*0010*/ 	.short	0x0000
        /*0012*/ 	.short	0x0000
        /*0014*/ 	.byte	0x00, 0xf0, 0x81, 0x02


	//----- nvinfo : EIATTR_SPARSE_MMA_MASK
	.align		4
.L_1725:
        /*0018*/ 	.byte	0x03, 0x50
        /*001a*/ 	.short	0x0000


	//----- nvinfo : EIATTR_MAXREG_COUNT
	.align		4
        /*001c*/ 	.byte	0x03, 0x1b
        /*001e*/ 	.short	0x0050


	//----- nvinfo : EIATTR_NUM_BARRIERS
	.align		4
        /*0020*/ 	.byte	0x02, 0x4c
        /*0022*/ 	.byte	0x01
	.zero		1


	//----- nvinfo : EIATTR_ANNOTATIONS
	.align		4
        /*0024*/ 	.byte	0x04, 0x55
        /*0026*/ 	.short	(.L_1727 - .L_1726)


	//   ....[0]....
.L_1726:
        /*0028*/ 	.word	0x00000001
        /*002c*/ 	.byte	0xa0, 0x01, 0x00, 0x00, 0x01, 0x00, 0x00, 0x00, 0xb0, 0x01, 0x00, 0x00, 0x01, 0x00, 0x00, 0x00
        /*003c*/ 	.byte	0x70, 0x4e, 0x00, 0x00


	//----- nvinfo : EIATTR_MERCURY_ISA_VERSION
	.align		4
.L_1727:
        /*0040*/ 	.byte	0x03, 0x5f
        /*0042*/ 	.short	0x0101


	//----- nvinfo : EIATTR_COOP_GROUP_MASK_REGIDS
	.align		4
        /*0044*/ 	.byte	0x04, 0x29
        /*0046*/ 	.short	(.L_1729 - .L_1728)


	//   ....[0]....
.L_1728:
        /*0048*/ 	.word	0xffffffff


	//   ....[1]....
        /*004c*/ 	.word	0xffffffff


	//   ....[2]....
        /*0050*/ 	.word	0xffffffff


	//   ....[3]....
        /*0054*/ 	.word	0xffffffff


	//   ....[4]....
        /*0058*/ 	.word	0xffffffff


	//   ....[5]....
        /*005c*/ 	.word	0xffffffff


	//   ....[6]....
        /*0060*/ 	.word	0xffffffff


	//   ....[7]....
        /*0064*/ 	.word	0xffffffff


	//   ....[8]....
        /*0068*/ 	.word	0xffffffff


	//   ....[9]....
        /*006c*/ 	.word	0xffffffff


	//----- nvinfo : EIATTR_COOP_GROUP_INSTR_OFFSETS
	.align		4
.L_1729:
        /*0070*/ 	.byte	0x04, 0x28
        /*0072*/ 	.short	(.L_1731 - .L_1730)


	//   ....[0]....
.L_1730:
        /*0074*/ 	.word	0x00002f00


	//   ....[1]....
        /*0078*/ 	.word	0x00002f10


	//   ....[2]....
        /*007c*/ 	.word	0x00002f50


	//   ....[3]....
        /*0080*/ 	.word	0x00002f60


	//   ....[4]....
        /*0084*/ 	.word	0x00002fa0


	//   ....[5]....
        /*0088*/ 	.word	0x00002fb0


	//   ....[6]....
        /*008c*/ 	.word	0x00002ff0


	//   ....[7]....
        /*0090*/ 	.word	0x00003000


	//   ....[8]....
        /*0094*/ 	.word	0x00003080


	//   ....[9]....
        /*0098*/ 	.word	0x00003090


	//----- nvinfo : EIATTR_VRC_CTA_INIT_COUNT
	.align		4
.L_1731:
        /*009c*/ 	.byte	0x02, 0x4a
	.zero		1
	.zero		1


	//----- nvinfo : EIATTR_EXIT_INSTR_OFFSETS
	.align		4
        /*00a0*/ 	.byte	0x04, 0x1c
        /*00a2*/ 	.short	(.L_1733 - .L_1732)


	//   ....[0]....
.L_1732:
        /*00a4*/ 	.word	0x00000070


	//   ....[1]....
        /*00a8*/ 	.word	0x0000c3e0


	//----- nvinfo : EIATTR_MAX_THREADS
	.align		4
.L_1733:
        /*00ac*/ 	.byte	0x04, 0x05
        /*00ae*/ 	.short	(.L_1735 - .L_1734)
.L_1734:
        /*00b0*/ 	.word	0x000002a0
        /*00b4*/ 	.word	0x00000001
        /*00b8*/ 	.word	0x00000001


	//----- nvinfo : EIATTR_CRS_STACK_SIZE
	.align		4
.L_1735:
        /*00bc*/ 	.byte	0x04, 0x1e
        /*00be*/ 	.short	(.L_1737 - .L_1736)
.L_1736:
        /*00c0*/ 	.word	0x00000000


	//----- nvinfo : EIATTR_CBANK_PARAM_SIZE
	.align		4
.L_1737:
        /*00c4*/ 	.byte	0x03, 0x19
        /*00c6*/ 	.short	0x00a0


	//----- nvinfo : EIATTR_PARAM_CBANK
	.align		4
        /*00c8*/ 	.byte	0x04, 0x0a
        /*00ca*/ 	.short	(.L_1739 - .L_1738)
	.align		4
.L_1738:
        /*00cc*/ 	.word	index@(.nv.constant0._Z35group_norm_nhwc_fwd_one_pass_kernelI11Fp32IOFp32WLi512ELi84ELi672EEv26Group_norm_nhwc_fwd_params)
        /*00d0*/ 	.short	0x0380
        /*00d2*/ 	.short	0x00a0


	//----- nvinfo : EIATTR_SW_WAR
	.align		4
.L_1739:
        /*00d4*/ 	.byte	0x04, 0x36
        /*00d6*/ 	.short	(.L_1741 - .L_1740)
.L_1740:
        /*00d8*/ 	.word	0x00000008
.L_1741:


//--------------------- .nv.info._Z35group_norm_nhwc_fwd_one_pass_kernelI11Fp32IOBf16WLi64ELi84ELi672EEv26Group_norm_nhwc_fwd_params --------------------------
	.section	.nv.info._Z35group_norm_nhwc_fwd_one_pass_kernelI11Fp32IOBf16WLi64ELi84ELi672EEv26Group_norm_nhwc_fwd_params,"",@"SHT_CUDA_INFO"
	.sectionflags	@""
	.align	4


	//----- nvinfo : EIATTR_CUDA_API_VERSION
	.align		4
        /*0000*/ 	.byte	0x04, 0x37
        /*0002*/ 	.short	(.L_1743 - .L_1742)
.L_1742:
        /*0004*/ 	.word	0x00000082


	//----- nvinfo : EIATTR_KPARAM_INFO
	.align		4
.L_1743:
        /*0008*/ 	.byte	0x04, 0x17
        /*000a*/ 	.short	(.L_1745 - .L_1744)
.L_1744:
        /*000c*/ 	.word	0x00000000
        /*0010*/ 	.short	0x0000
        /*0012*/ 	.short	0x0000
        /*0014*/ 	.byte	0x00, 0xf0, 0x81, 0x02


	//----- nvinfo : EIATTR_SPARSE_MMA_MASK
	.align		4
.L_1745:
        /*0018*/ 	.byte	0x03, 0x50
        /*001a*/ 	.short	0x0000


	//----- nvinfo : EIATTR_MAXREG_COUNT
	.align		4
        /*001c*/ 	.byte	0x03, 0x1b
        /*001e*/ 	.short	0x0050


	//----- nvinfo : EIATTR_NUM_BARRIERS
	.align		4
        /*0020*/ 	.byte	0x02, 0x4c
        /*0022*/ 	.byte	0x01
	.zero		1


	//----- nvinfo : EIATTR_MERCURY_ISA_VERSION
	.align		4
        /*0024*/ 	.byte	0x03, 0x5f
        /*0026*/ 	.short	0x0101


	//----- nvinfo : EIATTR_INT_WARP_WIDE_INSTR_OFFSETS
	.align		4
        /*0028*/ 	.byte	0x04, 0x31
        /*002a*/ 	.short	(.L_1747 - .L_1746)


	//   ....[0]....
.L_1746:
        /*002c*/ 	.word	0x00001430


	//   ....[1]....
        /*0030*/ 	.word	0x00001490


	//   ....[2]....
        /*0034*/ 	.word	0x00001520


	//   ....[3]....
        /*0038*/ 	.word	0x000015d0


	//   ....[4]....
        /*003c*/ 	.word	0x00001630


	//   ....[5]....
        /*0040*/ 	.word	0x00001730


	//   ....[6]....
        /*0044*/ 	.word	0x00001750


	//   ....[7]....
        /*0048*/ 	.word	0x00001810


	//   ....[8]....
        /*004c*/ 	.word	0x00001a30


	//   ....[9]....
        /*0050*/ 	.word	0x00001b20


	//   ....[10]....
        /*0054*/ 	.word	0x00001b40


	//   ....[11]....
        /*0058*/ 	.word	0x00001b70


	//   ....[12]....
        /*005c*/ 	.word	0x00001d80


	//   ....[13]....
        /*0060*/ 	.word	0x00001da0


	//----- nvinfo : EIATTR_COOP_GROUP_MASK_REGIDS
	.align		4
.L_1747:
        /*0064*/ 	.byte	0x04, 0x29
        /*0066*/ 	.short	(.L_1749 - .L_1748)


	//   ....[0]....
.L_1748:
        /*0068*/ 	.word	0xffffffff


	//   ....[1]....
        /*006c*/ 	.word	0xffffffff


	//   ....[2]....
        /*0070*/ 	.word	0xffffffff


	//   ....[3]....
        /*0074*/ 	.word	0xffffffff


	//   ....[4]....
        /*0078*/ 	.word	0xffffffff


	//   ....[5]....
        /*007c*/ 	.word	0xffffffff


	//   ....[6]....
        /*0080*/ 	.word	0xffffffff


	//   ....[7]....
        /*0084*/ 	.word	0xffffffff


	//   ....[8]....
        /*0088*/ 	.word	0xffffffff


	//   ....[9]....
        /*008c*/ 	.word	0xffffffff


	//----- nvinfo : EIATTR_COOP_GROUP_INSTR_OFFSETS
	.align		4
.L_1749:
        /*0090*/ 	.byte	0x04, 0x28
        /*0092*/ 	.short	(.L_1751 - .L_1750)


	//   ....[0]....
.L_1750:
        /*0094*/ 	.word	0x00000b10


	//   ....[1]....
        /*0098*/ 	.word	0x00000b20


	//   ....[2]....
        /*009c*/ 	.word	0x00000b50


	//   ....[3]....
        /*00a0*/ 	.word	0x00000b60


	//   ....[4]....
        /*00a4*/ 	.word	0x00000ba0


	//   ....[5]....
        /*00a8*/ 	.word	0x00000bb0


	//   ....[6]....
        /*00ac*/ 	.word	0x00000bf0


	//   ....[7]....
        /*00b0*/ 	.word	0x00000c00


	//   ....[8]....
        /*00b4*/ 	.word	0x00000c60


	//   ....[9]....
        /*00b8*/ 	.word	0x00000c70


	//----- nvinfo : EIATTR_VRC_CTA_INIT_COUNT
	.align		4
.L_1751:
        /*00bc*/ 	.byte	0x02, 0x4a
	.zero		1
	.zero		1


	//----- nvinfo : EIATTR_EXIT_INSTR_OFFSETS
	.align		4
        /*00c0*/ 	.byte	0x04, 0x1c
        /*00c2*/ 	.short	(.L_1753 - .L_1752)


	//   ....[0]....
.L_1752:
        /*00c4*/ 	.word	0x00000070


	//   ....[1]....
        /*00c8*/ 	.word	0x00003030


	//----- nvinfo : EIATTR_MAX_THREADS
	.align		4
.L_1753:
        /*00cc*/ 	.byte	0x04, 0x05
        /*00ce*/ 	.short	(.L_1755 - .L_1754)
.L_1754:
        /*00d0*/ 	.word	0x000002a0
        /*00d4*/ 	.word	0x00000001
        /*00d8*/ 	.word	0x00000001


	//----- nvinfo : EIATTR_CRS_STACK_SIZE
	.align		4
.L_1755:
        /*00dc*/ 	.byte	0x04, 0x1e
        /*00de*/ 	.short	(.L_1757 - .L_1756)
.L_1756:
        /*00e0*/ 	.word	0x00000000


	//----- nvinfo : EIATTR_CBANK_PARAM_SIZE
	.align		4
.L_1757:
        /*00e4*/ 	.byte	0x03, 0x19
        /*00e6*/ 	.short	0x00a0


	//----- nvinfo : EIATTR_PARAM_CBANK
	.align		4
        /*00e8*/ 	.byte	0x04, 0x0a
        /*00ea*/ 	.short	(.L_1759 - .L_1758)
	.align		4
.L_1758:
        /*00ec*/ 	.word	index@(.nv.constant0._Z35group_norm_nhwc_fwd_one_pass_kernelI11Fp32IOBf16WLi64ELi84ELi672EEv26Group_norm_nhwc_fwd_params)
        /*00f0*/ 	.short	0x0380
        /*00f2*/ 	.short	0x00a0


	//----- nvinfo : EIATTR_SW_WAR
	.align		4
.L_1759:
        /*00f4*/ 	.byte	0x04, 0x36
        /*00f6*/ 	.short	(.L_1761 - .L_1760)
.L_1760:
        /*00f8*/ 	.word	0x00000008
.L_1761:


//--------------------- .nv.info._Z35group_norm_nhwc_fwd_one_pass_kernelI11Fp32IOBf16WLi128ELi84ELi672EEv26Group_norm_nhwc_fwd_params --------------------------
	.section	.nv.info._Z35group_norm_nhwc_fwd_one_pass_kernelI11Fp32IOBf16WLi128ELi84ELi672EEv26Group_norm_nhwc_fwd_params,"",@"SHT_CUDA_INFO"
	.sectionflags	@""
	.align	4


	//----- nvinfo : EIATTR_CUDA_API_VERSION
	.align		4
        /*0000*/ 	.byte	0x04, 0x37
        /*0002*/ 	.short	(.L_1763 - .L_1762)
.L_1762:
        /*0004*/ 	.word	0x00000082


	//----- nvinfo : EIATTR_KPARAM_INFO
	.align		4
.L_1763:
        /*0008*/ 	.byte	0x04, 0x17
        /*000a*/ 	.short	(.L_1765 - .L_1764)
.L_1764:
        /*000c*/ 	.word	0x00000000
        /*0010*/ 	.short	0x0000
        /*0012*/ 	.short	0x0000
        /*0014*/ 	.byte	0x00, 0xf0, 0x81, 0x02


	//----- nvinfo : EIATTR_SPARSE_MMA_MASK
	.align		4
.L_1765:
        /*0018*/ 	.byte	0x03, 0x50
        /*001a*/ 	.short	0x0000


	//----- nvinfo : EIATTR_MAXREG_COUNT
	.align		4
        /*001c*/ 	.byte	0x03, 0x1b
        /*001e*/ 	.short	0x0050


	//----- nvinfo : EIATTR_NUM_BARRIERS
	.align		4
        /*0020*/ 	.byte	0x02, 0x4c
        /*0022*/ 	.byte	0x01
	.zero		1


	//----- nvinfo : EIATTR_MERCURY_ISA_VERSION
	.align		4
        /*0024*/ 	.byte	0x03, 0x5f
        /*0026*/ 	.short	0x0101


	//----- nvinfo : EIATTR_COOP_GROUP_MASK_REGIDS
	.align		4
        /*0028*/ 	.byte	0x04, 0x29
        /*002a*/ 	.short	(.L_1767 - .L_1766)


	//   ....[0]....
.L_1766:
        /*002c*/ 	.word	0xffffffff


	//   ....[1]....
        /*0030*/ 	.word	0xffffffff


	//   ....[2]....
        /*0034*/ 	.word	0xffffffff


	//   ....[3]....
        /*0038*/ 	.word	0xffffffff


	//   ....[4]....
        /*003c*/ 	.word	0xffffffff


	//   ....[5]....
        /*0040*/ 	.word	0xffffffff


	//   ....[6]....
        /*0044*/ 	.word	0xffffffff


	//   ....[7]....
        /*0048*/ 	.word	0xffffffff


	//   ....[8]....
        /*004c*/ 	.word	0xffffffff


	//   ....[9]....
        /*0050*/ 	.word	0xffffffff


	//----- nvinfo : EIATTR_COOP_GROUP_INSTR_OFFSETS
	.align		4
.L_1767:
        /*0054*/ 	.byte	0x04, 0x28
        /*0056*/ 	.short	(.L_1769 - .L_1768)


	//   ....[0]....
.L_1768:
        /*0058*/ 	.word	0x00000ee0


	//   ....[1]....
        /*005c*/ 	.word	0x00000ef0


	//   ....[2]....
        /*0060*/ 	.word	0x00000f20


	//   ....[3]....
        /*0064*/ 	.word	0x00000f30


	//   ....[4]....
        /*0068*/ 	.word	0x00000f70


	//   ....[5]....
        /*006c*/ 	.word	0x00000f80


	//   ....[6]....
        /*0070*/ 	.word	0x00000fc0


	//   ....[7]....
        /*0074*/ 	.word	0x00000fd0


	//   ....[8]....
        /*0078*/ 	.word	0x00001030


	//   ....[9]....
        /*007c*/ 	.word	0x00001040


	//----- nvinfo : EIATTR_VRC_CTA_INIT_COUNT
	.align		4
.L_1769:
        /*0080*/ 	.byte	0x02, 0x4a
	.zero		1
	.zero		1


	//----- nvinfo : EIATTR_EXIT_INSTR_OFFSETS
	.align		4
        /*0084*/ 	.byte	0x04, 0x1c
        /*0086*/ 	.short	(.L_1771 - .L_1770)


	//   ....[0]....
.L_1770:
        /*0088*/ 	.word	0x00000060


	//   ....[1]....
        /*008c*/ 	.word	0x00003cd0


	//----- nvinfo : EIATTR_MAX_THREADS
	.align		4
.L_1771:
        /*0090*/ 	.byte	0x04, 0x05
        /*0092*/ 	.short	(.L_1773 - .L_1772)
.L_1772:
        /*0094*/ 	.word	0x000002a0
        /*0098*/ 	.word	0x00000001
        /*009c*/ 	.word	0x00000001


	//----- nvinfo : EIATTR_CRS_STACK_SIZE
	.align		4
.L_1773:
        /*00a0*/ 	.byte	0x04, 0x1e
        /*00a2*/ 	.short	(.L_1775 - .L_1774)
.L_1774:
        /*00a4*/ 	.word	0x00000000


	//----- nvinfo : EIATTR_CBANK_PARAM_SIZE
	.align		4
.L_1775:
        /*00a8*/ 	.byte	0x03, 0x19
        /*00aa*/ 	.short	0x00a0


	//----- nvinfo : EIATTR_PARAM_CBANK
	.align		4
        /*00ac*/ 	.byte	0x04, 0x0a
        /*00ae*/ 	.short	(.L_1777 - .L_1776)
	.align		4
.L_1776:
        /*00b0*/ 	.word	index@(.nv.constant0._Z35group_norm_nhwc_fwd_one_pass_kernelI11Fp32IOBf16WLi128ELi84ELi672EEv26Group_norm_nhwc_fwd_params)
        /*00b4*/ 	.short	0x0380
        /*00b6*/ 	.short	0x00a0


	//----- nvinfo : EIATTR_SW_WAR
	.align		4
.L_1777:
        /*00b8*/ 	.byte	0x04, 0x36
        /*00ba*/ 	.short	(.L_1779 - .L_1778)
.L_1778:
        /*00bc*/ 	.word	0x00000008
.L_1779:


//--------------------- .nv.info._Z35group_norm_nhwc_fwd_one_pass_kernelI11Fp32IOBf16WLi256ELi84ELi672EEv26Group_norm_nhwc_fwd_params --------------------------
	.section	.nv.info._Z35group_norm_nhwc_fwd_one_pass_kernelI11Fp32IOBf16WLi256ELi84ELi672EEv26Group_norm_nhwc_fwd_params,"",@"SHT_CUDA_INFO"
	.sectionflags	@""
	.align	4


	//----- nvinfo : EIATTR_CUDA_API_VERSION
	.align		4
        /*0000*/ 	.byte	0x04, 0x37
        /*0002*/ 	.short	(.L_1781 - .L_1780)
.L_1780:
        /*0004*/ 	.word	0x00000082


	//----- nvinfo : EIATTR_KPARAM_INFO
	.align		4
.L_1781:
        /*0008*/ 	.byte	0x04, 0x17
        /*000a*/ 	.short	(.L_1783 - .L_1782)
.L_1782:
        /*000c*/ 	.word	0x00000000
        /*0010*/ 	.short	0x0000
        /*0012*/ 	.short	0x0000
        /*0014*/ 	.byte	0x00, 0xf0, 0x81, 0x02


	//----- nvinfo : EIATTR_SPARSE_MMA_MASK
	.align		4
.L_1783:
        /*0018*/ 	.byte	0x03, 0x50
        /*001a*/ 	.short	0x0000


	//----- nvinfo : EIATTR_MAXREG_COUNT
	.align		4
        /*001c*/ 	.byte	0x03, 0x1b
        /*001e*/ 	.short	0x0050


	//----- nvinfo : EIATTR_NUM_BARRIERS
	.align		4
        /*0020*/ 	.byte	0x02, 0x4c
        /*0022*/ 	.byte	0x01
	.zero		1


	//----- nvinfo : EIATTR_MERCURY_ISA_VERSION
	.align		4
        /*0024*/ 	.byte	0x03, 0x5f
        /*0026*/ 	.short	0x0101


	//----- nvinfo : EIATTR_COOP_GROUP_MASK_REGIDS
	.align		4
        /*0028*/ 	.byte	0x04, 0x29
        /*002a*/ 	.short	(.L_1785 - .L_1784)


	//   ....[0]....
.L_1784:
        /*002c*/ 	.word	0xffffffff


	//   ....[1]....
        /*0030*/ 	.word	0xffffffff


	//   ....[2]....
        /*0034*/ 	.word	0xffffffff


	//   ....[3]....
        /*0038*/ 	.word	0xffffffff


	//   ....[4]....
        /*003c*/ 	.word	0xffffffff


	//   ....[5]....
        /*0040*/ 	.word	0xffffffff


	//   ....[6]....
        /*0044*/ 	.word	0xffffffff


	//   ....[7]....
        /*0048*/ 	.word	0xffffffff


	//   ....[8]....
        /*004c*/ 	.word	0xffffffff


	//   ....[9]....
        /*0050*/ 	.word	0xffffffff


	//----- nvinfo : EIATTR_COOP_GROUP_INSTR_OFFSETS
	.align		4
.L_1785:
        /*0054*/ 	.byte	0x04, 0x28
        /*0056*/ 	.short	(.L_1787 - .L_1786)


	//   ....[0]....
.L_1786:
        /*0058*/ 	.word	0x00001950


	//   ....[1]....
        /*005c*/ 	.word	0x00001960


	//   ....[2]....
        /*0060*/ 	.word	0x00001990


	//   ....[3]....
        /*0064*/ 	.word	0x000019a0


	//   ....[4]....
        /*0068*/ 	.word	0x000019e0


	//   ....[5]....
        /*006c*/ 	.word	0x000019f0


	//   ....[6]....
        /*0070*/ 	.word	0x00001a30


	//   ....[7]....
        /*0074*/ 	.word	0x00001a40


	//   ....[8]....
        /*0078*/ 	.word	0x00001ad0


	//   ....[9]....
        /*007c*/ 	.word	0x00001ae0


	//----- nvinfo : EIATTR_VRC_CTA_INIT_COUNT
	.align		4
.L_1787:
        /*0080*/ 	.byte	0x02, 0x4a
	.zero		1
	.zero		1


	//----- nvinfo : EIATTR_EXIT_INSTR_OFFSETS
	.align		4
        /*0084*/ 	.byte	0x04, 0x1c
        /*0086*/ 	.short	(.L_1789 - .L_1788)


	//   ....[0]....
.L_1788:
        /*0088*/ 	.word	0x00000060


	//   ....[1]....
        /*008c*/ 	.word	0x00006500


	//----- nvinfo : EIATTR_MAX_THREADS
	.align		4
.L_1789:
        /*0090*/ 	.byte	0x04, 0x05
        /*0092*/ 	.short	(.L_1791 - .L_1790)
.L_1790:
        /*0094*/ 	.word	0x000002a0
        /*0098*/ 	.word	0x00000001
        /*009c*/ 	.word	0x00000001


	//----- nvinfo : EIATTR_CRS_STACK_SIZE
	.align		4
.L_1791:
        /*00a0*/ 	.byte	0x04, 0x1e
        /*00a2*/ 	.short	(.L_1793 - .L_1792)
.L_1792:
        /*00a4*/ 	.word	0x00000000


	//----- nvinfo : EIATTR_CBANK_PARAM_SIZE
	.align		4
.L_1793:
        /*00a8*/ 	.byte	0x03, 0x19
        /*00aa*/ 	.short	0x00a0


	//----- nvinfo : EIATTR_PARAM_CBANK
	.align		4
        /*00ac*/ 	.byte	0x04, 0x0a
        /*00ae*/ 	.short	(.L_1795 - .L_1794)
	.align		4
.L_1794:
        /*00b0*/ 	.word	index@(.nv.constant0._Z35group_norm_nhwc_fwd_one_pass_kernelI11Fp32IOBf16WLi256ELi84ELi672EEv26Group_norm_nhwc_fwd_params)
        /*00b4*/ 	.short	0x0380
        /*00b6*/ 	.short	0x00a0


	//----- nvinfo : EIATTR_SW_WAR
	.align		4
.L_1795:
        /*00b8*/ 	.byte	0x04, 0x36
        /*00ba*/ 	.short	(.L_1797 - .L_1796)
.L_1796:
        /*00bc*/ 	.word	0x00000008
.L_1797:


//--------------------- .nv.info._Z35group_norm_nhwc_fwd_one_pass_kernelI11Fp32IOBf16WLi512ELi84ELi672EEv26Group_norm_nhwc_fwd_params --------------------------
	.section	.nv.info._Z35group_norm_nhwc_fwd_one_pass_kernelI11Fp32IOBf16WLi512ELi84ELi672EEv26Group_norm_nhwc_fwd_params,"",@"SHT_CUDA_INFO"
	.sectionflags	@""
	.align	4


	//----- nvinfo : EIATTR_CUDA_API_VERSION
	.align		4
        /*0000*/ 	.byte	0x04, 0x37
        /*0002*/ 	.short	(.L_1799 - .L_1798)
.L_1798:
        /*0004*/ 	.word	0x00000082


	//----- nvinfo : EIATTR_KPARAM_INFO
	.align		4
.L_1799:
        /*0008*/ 	.byte	0x04, 0x17
        /*000a*/ 	.short	(.L_1801 - .L_1800)
.L_1800:
        /*000c*/ 	.word	0x00000000
        /*0010*/ 	.short	0x0000
        /*0012*/ 	.short	0x0000
        /*0014*/ 	.byte	0x00, 0xf0, 0x81, 0x02


	//----- nvinfo : EIATTR_SPARSE_MMA_MASK
	.align		4
.L_1801:
        /*0018*/ 	.byte	0x03, 0x50
        /*001a*/ 	.short	0x0000


	//----- nvinfo : EIATTR_MAXREG_COUNT
	.align		4
        /*001c*/ 	.byte	0x03, 0x1b
        /*001e*/ 	.short	0x0050


	//----- nvinfo : EIATTR_NUM_BARRIERS
	.align		4
        /*0020*/ 	.byte	0x02, 0x4c
        /*0022*/ 	.byte	0x01
	.zero		1


	//----- nvinfo : EIATTR_ANNOTATIONS
	.align		4
        /*0024*/ 	.byte	0x04, 0x55
        /*0026*/ 	.short	(.L_1803 - .L_1802)


	//   ....[0]....
.L_1802:
        /*0028*/ 	.word	0x00000001
        /*002c*/ 	.byte	0xa0, 0x01, 0x00, 0x00, 0x01, 0x00, 0x00, 0x00, 0xb0, 0x01, 0x00, 0x00, 0x01, 0x00, 0x00, 0x00
        /*003c*/ 	.byte	0x10, 0x4c, 0x00, 0x00, 0x01, 0x00, 0x00, 0x00, 0x40, 0x4e, 0x00, 0x00, 0x01, 0x00, 0x00, 0x00
        /*004c*/ 	.byte	0xb0, 0x4e, 0x00, 0x00


	//----- nvinfo : EIATTR_MERCURY_ISA_VERSION
	.align		4
.L_1803:
        /*0050*/ 	.byte	0x03, 0x5f
        /*0052*/ 	.short	0x0101


	//----- nvinfo : EIATTR_COOP_GROUP_MASK_REGIDS
	.align		4
        /*0054*/ 	.byte	0x04, 0x29
        /*0056*/ 	.short	(.L_1805 - .L_1804)


	//   ....[0]....
.L_1804:
        /*0058*/ 	.word	0xffffffff


	//   ....[1]....
        /*005c*/ 	.word	0xffffffff


	//   ....[2]....
        /*0060*/ 	.word	0xffffffff


	//   ....[3]....
        /*0064*/ 	.word	0xffffffff


	//   ....[4]....
        /*0068*/ 	.word	0xffffffff


	//   ....[5]....
        /*006c*/ 	.word	0xffffffff


	//   ....[6]....
        /*0070*/ 	.word	0xffffffff


	//   ....[7]....
        /*0074*/ 	.word	0xffffffff


	//   ....[8]....
        /*0078*/ 	.word	0xffffffff


	//   ....[9]....
        /*007c*/ 	.word	0xffffffff


	//----- nvinfo : EIATTR_COOP_GROUP_INSTR_OFFSETS
	.align		4
.L_1805:
        /*0080*/ 	.byte	0x04, 0x28
        /*0082*/ 	.short	(.L_1807 - .L_1806)


	//   ....[0]....
.L_1806:
        /*0084*/ 	.word	0x00002f00


	//   ....[1]....
        /*0088*/ 	.word	0x00002f10


	//   ....[2]....
        /*008c*/ 	.word	0x00002f50


	//   ....[3]....
        /*0090*/ 	.word	0x00002f60


	//   ....[4]....
        /*0094*/ 	.word	0x00002fa0


	//   ....[5]....
        /*0098*/ 	.word	0x00002fb0


	//   ....[6]....
        /*009c*/ 	.word	0x00002ff0


	//   ....[7]....
        /*00a0*/ 	.word	0x00003000


	//   ....[8]....
        /*00a4*/ 	.word	0x00003080


	//   ....[9]....
        /*00a8*/ 	.word	0x00003090


	//----- nvinfo : EIATTR_VRC_CTA_INIT_COUNT
	.align		4
.L_1807:
        /*00ac*/ 	.byte	0x02, 0x4a
	.zero		1
	.zero		1


	//----- nvinfo : EIATTR_EXIT_INSTR_OFFSETS
	.align		4
        /*00b0*/ 	.byte	0x04, 0x1c
        /*00b2*/ 	.short	(.L_1809 - .L_1808)


	//   ....[0]....
.L_1808:
        /*00b4*/ 	.word	0x00000070


	//   ....[1]....
        /*00b8*/ 	.word	0x0000c460


	//----- nvinfo : EIATTR_MAX_THREADS
	.align		4
.L_1809:
        /*00bc*/ 	.byte	0x04, 0x05
        /*00be*/ 	.short	(.L_1811 - .L_1810)
.L_1810:
        /*00c0*/ 	.word	0x000002a0
        /*00c4*/ 	.word	0x00000001
        /*00c8*/ 	.word	0x00000001


	//----- nvinfo : EIATTR_CRS_STACK_SIZE
	.align		4
.L_1811:
        /*00cc*/ 	.byte	0x04, 0x1e
        /*00ce*/ 	.short	(.L_1813 - .L_1812)
.L_1812:
        /*00d0*/ 	.word	0x00000000


	//----- nvinfo : EIATTR_CBANK_PARAM_SIZE
	.align		4
.L_1813:
        /*00d4*/ 	.byte	0x03, 0x19
        /*00d6*/ 	.short	0x00a0


	//----- nvinfo : EIATTR_PARAM_CBANK
	.align		4
        /*00d8*/ 	.byte	0x04, 0x0a
        /*00da*/ 	.short	(.L_1815 - .L_1814)
	.align		4
.L_1814:
        /*00dc*/ 	.word	index@(.nv.constant0._Z35group_norm_nhwc_fwd_one_pass_kernelI11Fp32IOBf16WLi512ELi84ELi672EEv26Group_norm_nhwc_fwd_params)
        /*00e0*/ 	.short	0x0380
        /*00e2*/ 	.short	0x00a0


	//----- nvinfo : EIATTR_SW_WAR
	.align		4
.L_1815:
        /*00e4*/ 	.byte	0x04, 0x36
        /*00e6*/ 	.short	(.L_1817 - .L_1816)
.L_1816:
        /*00e8*/ 	.word	0x00000008
.L_1817:


//--------------------- .nv.info._Z35group_norm_nhwc_fwd_one_pass_kernelI11Fp32IOFp16WLi64ELi84ELi672EEv26Group_norm_nhwc_fwd_params --------------------------
	.section	.nv.info._Z35group_norm_nhwc_fwd_one_pass_kernelI11Fp32IOFp16WLi64ELi84ELi672EEv26Group_norm_nhwc_fwd_params,"",@"SHT_CUDA_INFO"
	.sectionflags	@""
	.align	4


	//----- nvinfo : EIATTR_CUDA_API_VERSION
	.align		4
        /*0000*/ 	.byte	0x04, 0x37
        /*0002*/ 	.short	(.L_1819 - .L_1818)
.L_1818:
        /*0004*/ 	.word	0x00000082


	//----- nvinfo : EIATTR_KPARAM_INFO
	.align		4
.L_1819:
        /*0008*/ 	.byte	0x04, 0x17
        /*000a*/ 	.short	(.L_1821 - .L_1820)
.L_1820:
        /*000c*/ 	.word	0x00000000
        /*0010*/ 	.short	0x0000
        /*0012*/ 	.short	0x0000
        /*0014*/ 	.byte	0x00, 0xf0, 0x81, 0x02


	//----- nvinfo : EIATTR_SPARSE_MMA_MASK
	.align		4
.L_1821:
        /*0018*/ 	.byte	0x03, 0x50
        /*001a*/ 	.short	0x0000


	//----- nvinfo : EIATTR_MAXREG_COUNT
	.align		4
        /*001c*/ 	.byte	0x03, 0x1b
        /*001e*/ 	.short	0x0050


	//----- nvinfo : EIATTR_NUM_BARRIERS
	.align		4
        /*0020*/ 	.byte	0x02, 0x4c
        /*0022*/ 	.byte	0x01
	.zero		1


	//----- nvinfo : EIATTR_MERCURY_ISA_VERSION
	.align		4
        /*0024*/ 	.byte	0x03, 0x5f
        /*0026*/ 	.short	0x0101


	//----- nvinfo : EIATTR_INT_WARP_WIDE_INSTR_OFFSETS
	.align		4
        /*0028*/ 	.byte	0x04, 0x31
        /*002a*/ 	.short	(.L_1823 - .L_1822)


	//   ....[0]....
.L_1822:
        /*002c*/ 	.word	0x00001430


	//   ....[1]....
        /*0030*/ 	.word	0x00001490


	//   ....[2]....
        /*0034*/ 	.word	0x00001520


	//   ....[3]....
        /*0038*/ 	.word	0x000015d0


	//   ....[4]....
        /*003c*/ 	.word	0x00001630


	//   ....[5]....
        /*0040*/ 	.word	0x00001730


	//   ....[6]....
        /*0044*/ 	.word	0x00001750


	//   ....[7]....
        /*0048*/ 	.word	0x00001810


	//   ....[8]....
        /*004c*/ 	.word	0x00001a30


	//   ....[9]....
        /*0050*/ 	.word	0x00001b20


	//   ....[10]....
        /*0054*/ 	.word	0x00001b40


	//   ....[11]....
        /*0058*/ 	.word	0x00001b70


	//   ....[12]....
        /*005c*/ 	.word	0x00001d80


	//   ....[13]....
        /*0060*/ 	.word	0x00001da0


	//----- nvinfo : EIATTR_COOP_GROUP_MASK_REGIDS
	.align		4
.L_1823:
        /*0064*/ 	.byte	0x04, 0x29
        /*0066*/ 	.short	(.L_1825 - .L_1824)


	//   ....[0]....
.L_1824:
        /*0068*/ 	.word	0xffffffff


	//   ....[1]....
        /*006c*/ 	.word	0xffffffff


	//   ....[2]....
        /*0070*/ 	.word	0xffffffff


	//   ....[3]....
        /*0074*/ 	.word	0xffffffff


	//   ....[4]....
        /*0078*/ 	.word	0xffffffff


	//   ....[5]....
        /*007c*/ 	.word	0xffffffff


	//   ....[6]....
        /*0080*/ 	.word	0xffffffff


	//   ....[7]....
        /*0084*/ 	.word	0xffffffff


	//   ....[8]....
        /*0088*/ 	.word	0xffffffff


	//   ....[9]....
        /*008c*/ 	.word	0xffffffff


	//----- nvinfo : EIATTR_COOP_GROUP_INSTR_OFFSETS
	.align		4
.L_1825:
        /*0090*/ 	.byte	0x04, 0x28
        /*0092*/ 	.short	(.L_1827 - .L_1826)


	//   ....[0]....
.L_1826:
        /*0094*/ 	.word	0x00000b10


	//   ....[1]....
        /*0098*/ 	.word	0x00000b20


	//   ....[2]....
        /*009c*/ 	.word	0x00000b50


	//   ....[3]....
        /*00a0*/ 	.word	0x00000b60


	//   ....[4]....
        /*00a4*/ 	.word	0x00000ba0


	//   ....[5]....
        /*00a8*/ 	.word	0x00000bb0


	//   ....[6]....
        /*00ac*/ 	.word	0x00000bf0


	//   ....[7]....
        /*00b0*/ 	.word	0x00000c00


	//   ....[8]....
        /*00b4*/ 	.word	0x00000c60


	//   ....[9]....
        /*00b8*/ 	.word	0x00000c70


	//----- nvinfo : EIATTR_VRC_CTA_INIT_COUNT
	.align		4
.L_1827:
        /*00bc*/ 	.byte	0x02, 0x4a
	.zero		1
	.zero		1


	//----- nvinfo : EIATTR_EXIT_INSTR_OFFSETS
	.align		4
        /*00c0*/ 	.byte	0x04, 0x1c
        /*00c2*/ 	.short	(.L_1829 - .L_1828)


	//   ....[0]....
.L_1828:
        /*00c4*/ 	.word	0x00000070


	//   ....[1]....
        /*00c8*/ 	.word	0x00003030


	//----- nvinfo : EIATTR_MAX_THREADS
	.align		4
.L_1829:
        /*00cc*/ 	.byte	0x04, 0x05
        /*00ce*/ 	.short	(.L_1831 - .L_1830)
.L_1830:
        /*00d0*/ 	.word	0x000002a0
        /*00d4*/ 	.word	0x00000001
        /*00d8*/ 	.word	0x00000001


	//----- nvinfo : EIATTR_CRS_STACK_SIZE
	.align		4
.L_1831:
        /*00dc*/ 	.byte	0x04, 0x1e
        /*00de*/ 	.short	(.L_1833 - .L_1832)
.L_1832:
        /*00e0*/ 	.word	0x00000000


	//----- nvinfo : EIATTR_CBANK_PARAM_SIZE
	.align		4
.L_1833:
        /*00e4*/ 	.byte	0x03, 0x19
        /*00e6*/ 	.short	0x00a0


	//----- nvinfo : EIATTR_PARAM_CBANK
	.align		4
        /*00e8*/ 	.byte	0x04, 0x0a
        /*00ea*/ 	.short	(.L_1835 - .L_1834)
	.align		4
.L_1834:
        /*00ec*/ 	.word	index@(.nv.constant0._Z35group_norm_nhwc_fwd_one_pass_kernelI11Fp32IOFp16WLi64ELi84ELi672EEv26Group_norm_nhwc_fwd_params)
        /*00f0*/ 	.short	0x0380
        /*00f2*/ 	.short	0x00a0


	//----- nvinfo : EIATTR_SW_WAR
	.align		4
.L_1835:
        /*00f4*/ 	.byte	0x04, 0x36
        /*00f6*/ 	.short	(.L_1837 - .L_1836)
.L_1836:
        /*00f8*/ 	.word	0x00000008
.L_1837:


//--------------------- .nv.info._Z35group_norm_nhwc_fwd_one_pass_kernelI11Fp32IOFp16WLi128ELi84ELi672EEv26Group_norm_nhwc_fwd_params --------------------------
	.section	.nv.info._Z35group_norm_nhwc_fwd_one_pass_kernelI11Fp32IOFp16WLi128ELi84ELi672EEv26Group_norm_nhwc_fwd_params,"",@"SHT_CUDA_INFO"
	.sectionflags	@""
	.align	4


	//----- nvinfo : EIATTR_CUDA_API_VERSION
	.align		4
        /*0000*/ 	.byte	0x04, 0x37
        /*0002*/ 	.short	(.L_1839 - .L_1838)
.L_1838:
        /*0004*/ 	.word	0x00000082


	//----- nvinfo : EIATTR_KPARAM_INFO
	.align		4
.L_1839:
        /*0008*/ 	.byte	0x04, 0x17
        /*000a*/ 	.short	(.L_1841 - .L_1840)
.L_1840:
        /*000c*/ 	.word	0x00000000
        /*0010*/ 	.short	0x0000
        /*0012*/ 	.short	0x0000
        /*0014*/ 	.byte	0x00, 0xf0, 0x81, 0x02


	//----- nvinfo : EIATTR_SPARSE_MMA_MASK
	.align		4
.L_1841:
        /*0018*/ 	.byte	0x03, 0x50
        /*001a*/ 	.short	0x0000


	//----- nvinfo : EIATTR_MAXREG_COUNT
	.align		4
        /*001c*/ 	.byte	0x03, 0x1b
        /*001e*/ 	.short	0x0050


	//----- nvinfo : EIATTR_NUM_BARRIERS
	.align		4
        /*0020*/ 	.byte	0x02, 0x4c
        /*0022*/ 	.byte	0x01
	.zero		1


	//----- nvinfo : EIATTR_MERCURY_ISA_VERSION
	.align		4
        /*0024*/ 	.byte	0x03, 0x5f
        /*0026*/ 	.short	0x0101


	//----- nvinfo : EIATTR_COOP_GROUP_MASK_REGIDS
	.align		4
        /*0028*/ 	.byte	0x04, 0x29
        /*002a*/ 	.short	(.L_1843 - .L_1842)


	//   ....[0]....
.L_1842:
        /*002c*/ 	.word	0xffffffff


	//   ....[1]....
        /*0030*/ 	.word	0xffffffff


	//   ....[2]....
        /*0034*/ 	.word	0xffffffff


	//   ....[3]....
        /*0038*/ 	.word	0xffffffff


	//   ....[4]....
        /*003c*/ 	.word	0xffffffff


	//   ....[5]....
        /*0040*/ 	.word	0xffffffff


	//   ....[6]....
        /*0044*/ 	.word	0xffffffff


	//   ....[7]....
        /*0048*/ 	.word	0xffffffff


	//   ....[8]....
        /*004c*/ 	.word	0xffffffff


	//   ....[9]....
        /*0050*/ 	.word	0xffffffff


	//----- nvinfo : EIATTR_COOP_GROUP_INSTR_OFFSETS
	.align		4
.L_1843:
        /*0054*/ 	.byte	0x04, 0x28
        /*0056*/ 	.short	(.L_1845 - .L_1844)


	//   ....[0]....
.L_1844:
        /*0058*/ 	.word	0x00000ee0


	//   ....[1]....
        /*005c*/ 	.word	0x00000ef0


	//   ....[2]....
        /*0060*/ 	.word	0x00000f20


	//   ....[3]....
        /*0064*/ 	.word	0x00000f30


	//   ....[4]....
        /*0068*/ 	.word	0x00000f70


	//   ....[5]....
        /*006c*/ 	.word	0x00000f80


	//   ....[6]....
        /*0070*/ 	.word	0x00000fc0


	//   ....[7]....
        /*0074*/ 	.word	0x00000fd0


	//   ....[8]....
        /*0078*/ 	.word	0x00001030


	//   ....[9]....
        /*007c*/ 	.word	0x00001040


	//----- nvinfo : EIATTR_VRC_CTA_INIT_COUNT
	.align		4
.L_1845:
        /*0080*/ 	.byte	0x02, 0x4a
	.zero		1
	.zero		1


	//----- nvinfo : EIATTR_EXIT_INSTR_OFFSETS
	.align		4
        /*0084*/ 	.byte	0x04, 0x1c
        /*0086*/ 	.short	(.L_1847 - .L_1846)


	//   ....[0]....
.L_1846:
        /*0088*/ 	.word	0x00000060


	//   ....[1]....
        /*008c*/ 	.word	0x00003cd0


	//----- nvinfo : EIATTR_MAX_THREADS
	.align		4
.L_1847:
        /*0090*/ 	.byte	0x04, 0x05
        /*0092*/ 	.short	(.L_1849 - .L_1848)
.L_1848:
        /*0094*/ 	.word	0x000002a0
        /*0098*/ 	.word	0x00000001
        /*009c*/ 	.word	0x00000001


	//----- nvinfo : EIATTR_CRS_STACK_SIZE
	.align		4
.L_1849:
        /*00a0*/ 	.byte	0x04, 0x1e
        /*00a2*/ 	.short	(.L_1851 - .L_1850)
.L_1850:
        /*00a4*/ 	.word	0x00000000


	//----- nvinfo : EIATTR_CBANK_PARAM_SIZE
	.align		4
.L_1851:
        /*00a8*/ 	.byte	0x03, 0x19
        /*00aa*/ 	.short	0x00a0


	//----- nvinfo : EIATTR_PARAM_CBANK
	.align		4
        /*00ac*/ 	.byte	0x04, 0x0a
        /*00ae*/ 	.short	(.L_1853 - .L_1852)
	.align		4
.L_1852:
        /*00b0*/ 	.word	index@(.nv.constant0._Z35group_norm_nhwc_fwd_one_pass_kernelI11Fp32IOFp16WLi128ELi84ELi672EEv26Group_norm_nhwc_fwd_params)
        /*00b4*/ 	.short	0x0380
        /*00b6*/ 	.short	0x00a0


	//----- nvinfo : EIATTR_SW_WAR
	.align		4
.L_1853:
        /*00b8*/ 	.byte	0x04, 0x36
        /*00ba*/ 	.short	(.L_1855 - .L_1854)
.L_1854:
        /*00bc*/ 	.word	0x00000008
.L_1855:


//--------------------- .nv.info._Z35group_norm_nhwc_fwd_one_pass_kernelI11Fp32IOFp16WLi256ELi84ELi672EEv26Group_norm_nhwc_fwd_params --------------------------
	.section	.nv.info._Z35group_norm_nhwc_fwd_one_pass_kernelI11Fp32IOFp16WLi256ELi84ELi672EEv26Group_norm_nhwc_fwd_params,"",@"SHT_CUDA_INFO"
	.sectionflags	@""
	.align	4


	//----- nvinfo : EIATTR_CUDA_API_VERSION
	.align		4
        /*0000*/ 	.byte	0x04, 0x37
        /*0002*/ 	.short	(.L_1857 - .L_1856)
.L_1856:
        /*0004*/ 	.word	0x00000082


	//----- nvinfo : EIATTR_KPARAM_INFO
	.align		4
.L_1857:
        /*0008*/ 	.byte	0x04, 0x17
        /*000a*/ 	.short	(.L_1859 - .L_1858)
.L_1858:
        /*000c*/ 	.word	0x00000000
        /*0010*/ 	.short	0x0000
        /*0012*/ 	.short	0x0000
        /*0014*/ 	.byte	0x00, 0xf0, 0x81, 0x02


	//----- nvinfo : EIATTR_SPARSE_MMA_MASK
	.align		4
.L_1859:
        /*0018*/ 	.byte	0x03, 0x50
        /*001a*/ 	.short	0x0000


	//----- nvinfo : EIATTR_MAXREG_COUNT
	.align		4
        /*001c*/ 	.byte	0x03, 0x1b
        /*001e*/ 	.short	0x0050


	//----- nvinfo : EIATTR_NUM_BARRIERS
	.align		4
        /*0020*/ 	.byte	0x02, 0x4c
        /*0022*/ 	.byte	0x01
	.zero		1


	//----- nvinfo : EIATTR_MERCURY_ISA_VERSION
	.align		4
        /*0024*/ 	.byte	0x03, 0x5f
        /*0026*/ 	.short	0x0101


	//----- nvinfo : EIATTR_COOP_GROUP_MASK_REGIDS
	.align		4
        /*0028*/ 	.byte	0x04, 0x29
        /*002a*/ 	.short	(.L_1861 - .L_1860)


	//   ....[0]....
.L_1860:
        /*002c*/ 	.word	0xffffffff


	//   ....[1]....
        /*0030*/ 	.word	0xffffffff


	//   ....[2]....
        /*0034*/ 	.word	0xffffffff


	//   ....[3]....
        /*0038*/ 	.word	0xffffffff


	//   ....[4]....
        /*003c*/ 	.word	0xffffffff


	//   ....[5]....
        /*0040*/ 	.word	0xffffffff


	//   ....[6]....
        /*0044*/ 	.word	0xffffffff


	//   ....[7]....
        /*0048*/ 	.word	0xffffffff


	//   ....[8]....
        /*004c*/ 	.word	0xffffffff


	//   ....[9]....
        /*0050*/ 	.word	0xffffffff


	//----- nvinfo : EIATTR_COOP_GROUP_INSTR_OFFSETS
	.align		4
.L_1861:
        /*0054*/ 	.byte	0x04, 0x28
        /*0056*/ 	.short	(.L_1863 - .L_1862)


	//   ....[0]....
.L_1862:
        /*0058*/ 	.word	0x00001950


	//   ....[1]....
        /*005c*/ 	.word	0x00001960


	//   ....[2]....
        /*0060*/ 	.word	0x00001990


	//   ....[3]....
        /*0064*/ 	.word	0x000019a0


	//   ....[4]....
        /*0068*/ 	.word	0x000019e0


	//   ....[5]....
        /*006c*/ 	.word	0x000019f0


	//   ....[6]....
        /*0070*/ 	.word	0x00001a30


	//   ....[7]....
        /*0074*/ 	.word	0x00001a40


	//   ....[8]....
        /*0078*/ 	.word	0x00001ad0


	//   ....[9]....
        /*007c*/ 	.word	0x00001ae0


	//----- nvinfo : EIATTR_VRC_CTA_INIT_COUNT
	.align		4
.L_1863:
        /*0080*/ 	.byte	0x02, 0x4a
	.zero		1
	.zero		1


	//----- nvinfo : EIATTR_EXIT_INSTR_OFFSETS
	.align		4
        /*0084*/ 	.byte	0x04, 0x1c
        /*0086*/ 	.short	(.L_1865 - .L_1864)


	//   ....[0]....
.L_1864:
        /*0088*/ 	.word	0x00000060


	//   ....[1]....
        /*008c*/ 	.word	0x00006500


	//----- nvinfo : EIATTR_MAX_THREADS
	.align		4
.L_1865:
        /*0090*/ 	.byte	0x04, 0x05
        /*0092*/ 	.short	(.L_1867 - .L_1866)
.L_1866:
        /*0094*/ 	.word	0x000002a0
        /*0098*/ 	.word	0x00000001
        /*009c*/ 	.word	0x00000001


	//----- nvinfo : EIATTR_CRS_STACK_SIZE
	.align		4
.L_1867:
        /*00a0*/ 	.byte	0x04, 0x1e
        /*00a2*/ 	.short	(.L_1869 - .L_1868)
.L_1868:
        /*00a4*/ 	.word	0x00000000


	//----- nvinfo : EIATTR_CBANK_PARAM_SIZE
	.align		4
.L_1869:
        /*00a8*/ 	.byte	0x03, 0x19
        /*00aa*/ 	.short	0x00a0


	//----- nvinfo : EIATTR_PARAM_CBANK
	.align		4
        /*00ac*/ 	.byte	0x04, 0x0a
        /*00ae*/ 	.short	(.L_1871 - .L_1870)
	.align		4
.L_1870:
        /*00b0*/ 	.word	index@(.nv.constant0._Z35group_norm_nhwc_fwd_one_pass_kernelI11Fp32IOFp16WLi256ELi84ELi672EEv26Group_norm_nhwc_fwd_params)
        /*00b4*/ 	.short	0x0380
        /*00b6*/ 	.short	0x00a0


	//----- nvinfo : EIATTR_SW_WAR
	.align		4
.L_1871:
        /*00b8*/ 	.byte	0x04, 0x36
        /*00ba*/ 	.short	(.L_1873 - .L_1872)
.L_1872:
        /*00bc*/ 	.word	0x00000008
.L_1873:


//--------------------- .nv.info._Z35group_norm_nhwc_fwd_one_pass_kernelI11Fp32IOFp16WLi512ELi84ELi672EEv26Group_norm_nhwc_fwd_params --------------------------
	.section	.nv.info._Z35group_norm_nhwc_fwd_one_pass_kernelI11Fp32IOFp16WLi512ELi84ELi672EEv26Group_norm_nhwc_fwd_params,"",@"SHT_CUDA_INFO"
	.sectionflags	@""
	.align	4


	//----- nvinfo : EIATTR_CUDA_API_VERSION
	.align		4
        /*0000*/ 	.byte	0x04, 0x37
        /*0002*/ 	.short	(.L_1875 - .L_1874)
.L_1874:
        /*0004*/ 	.word	0x00000082


	//----- nvinfo : EIATTR_KPARAM_INFO
	.align		4
.L_1875:
        /*0008*/ 	.byte	0x04, 0x17
        /*000a*/ 	.short	(.L_1877 - .L_1876)
.L_1876:
        /*000c*/ 	.word	0x00000000
        /*0010*/ 	.short	0x0000
        /*0012*/ 	.short	0x0000
        /*0014*/ 	.byte	0x00, 0xf0, 0x81, 0x02


	//----- nvinfo : EIATTR_SPARSE_MMA_MASK
	.align		4
.L_1877:
        /*0018*/ 	.byte	0x03, 0x50
        /*001a*/ 	.short	0x0000


	//----- nvinfo : EIATTR_MAXREG_COUNT
	.align		4
        /*001c*/ 	.byte	0x03, 0x1b
        /*001e*/ 	.short	0x0050


	//----- nvinfo : EIATTR_NUM_BARRIERS
	.align		4
        /*0020*/ 	.byte	0x02, 0x4c
        /*0022*/ 	.byte	0x01
	.zero		1


	//----- nvinfo : EIATTR_ANNOTATIONS
	.align		4
        /*0024*/ 	.byte	0x04, 0x55
        /*0026*/ 	.short	(.L_1879 - .L_1878)


	//   ....[0]....
.L_1878:
        /*0028*/ 	.word	0x00000001
        /*002c*/ 	.byte	0xa0, 0x01, 0x00, 0x00, 0x01, 0x00, 0x00, 0x00, 0xb0, 0x01, 0x00, 0x00, 0x01, 0x00, 0x00, 0x00
        /*003c*/ 	.byte	0x10, 0x4c, 0x00, 0x00, 0x01, 0x00, 0x00, 0x00, 0x40, 0x4e, 0x00, 0x00, 0x01, 0x00, 0x00, 0x00
        /*004c*/ 	.byte	0xb0, 0x4e, 0x00, 0x00


	//----- nvinfo : EIATTR_MERCURY_ISA_VERSION
	.align		4
.L_1879:
        /*0050*/ 	.byte	0x03, 0x5f
        /*0052*/ 	.short	0x0101


	//----- nvinfo : EIATTR_COOP_GROUP_MASK_REGIDS
	.align		4
        /*0054*/ 	.byte	0x04, 0x29
        /*0056*/ 	.short	(.L_1881 - .L_1880)


	//   ....[0]....
.L_1880:
        /*0058*/ 	.word	0xffffffff


	//   ....[1]....
        /*005c*/ 	.word	0xffffffff


	//   ....[2]....
        /*0060*/ 	.word	0xffffffff


	//   ....[3]....
        /*0064*/ 	.word	0xffffffff


	//   ....[4]....
        /*0068*/ 	.word	0xffffffff


	//   ....[5]....
        /*006c*/ 	.word	0xffffffff


	//   ....[6]....
        /*0070*/ 	.word	0xffffffff


	//   ....[7]....
        /*0074*/ 	.word	0xffffffff


	//   ....[8]....
        /*0078*/ 	.word	0xffffffff


	//   ....[9]....
        /*007c*/ 	.word	0xffffffff


	//----- nvinfo : EIATTR_COOP_GROUP_INSTR_OFFSETS
	.align		4
.L_1881:
        /*0080*/ 	.byte	0x04, 0x28
        /*0082*/ 	.short	(.L_1883 - .L_1882)


	//   ....[0]....
.L_1882:
        /*0084*/ 	.word	0x00002f00


	//   ....[1]....
        /*0088*/ 	.word	0x00002f10


	//   ....[2]....
        /*008c*/ 	.word	0x00002f50


	//   ....[3]....
        /*0090*/ 	.word	0x00002f60


	//   ....[4]....
        /*0094*/ 	.word	0x00002fa0


	//   ....[5]....
        /*0098*/ 	.word	0x00002fb0


	//   ....[6]....
        /*009c*/ 	.word	0x00002ff0


	//   ....[7]....
        /*00a0*/ 	.word	0x00003000


	//   ....[8]....
        /*00a4*/ 	.word	0x00003080


	//   ....[9]....
        /*00a8*/ 	.word	0x00003090


	//----- nvinfo : EIATTR_VRC_CTA_INIT_COUNT
	.align		4
.L_1883:
        /*00ac*/ 	.byte	0x02, 0x4a
	.zero		1
	.zero		1


	//----- nvinfo : EIATTR_EXIT_INSTR_OFFSETS
	.align		4
        /*00b0*/ 	.byte	0x04, 0x1c
        /*00b2*/ 	.short	(.L_1885 - .L_1884)


	//   ....[0]....
.L_1884:
        /*00b4*/ 	.word	0x00000070


	//   ....[1]....
        /*00b8*/ 	.word	0x0000c460


	//----- nvinfo : EIATTR_MAX_THREADS
	.align		4
.L_1885:
        /*00bc*/ 	.byte	0x04, 0x05
        /*00be*/ 	.short	(.L_1887 - .L_1886)
.L_1886:
        /*00c0*/ 	.word	0x000002a0
        /*00c4*/ 	.word	0x00000001
        /*00c8*/ 	.word	0x00000001


	//----- nvinfo : EIATTR_CRS_STACK_SIZE
	.align		4
.L_1887:
        /*00cc*/ 	.byte	0x04, 0x1e
        /*00ce*/ 	.short	(.L_1889 - .L_1888)
.L_1888:
        /*00d0*/ 	.word	0x00000000


	//----- nvinfo : EIATTR_CBANK_PARAM_SIZE
	.align		4
.L_1889:
        /*00d4*/ 	.byte	0x03, 0x19
        /*00d6*/ 	.short	0x00a0


	//----- nvinfo : EIATTR_PARAM_CBANK
	.align		4
        /*00d8*/ 	.byte	0x04, 0x0a
        /*00da*/ 	.short	(.L_1891 - .L_1890)
	.align		4
.L_1890:
        /*00dc*/ 	.word	index@(.nv.constant0._Z35group_norm_nhwc_fwd_one_pass_kernelI11Fp32IOFp16WLi512ELi84ELi672EEv26Group_norm_nhwc_fwd_params)
        /*00e0*/ 	.short	0x0380
        /*00e2*/ 	.short	0x00a0


	//----- nvinfo : EIATTR_SW_WAR
	.align		4
.L_1891:
        /*00e4*/ 	.byte	0x04, 0x36
        /*00e6*/ 	.short	(.L_1893 - .L_1892)
.L_1892:
        /*00e8*/ 	.word	0x00000008
.L_1893:


//--------------------- .nv.callgraph             --------------------------
	.section	.nv.callgraph,"",@"SHT_CUDA_CALLGRAPH"
	.align	4
	.sectionentsize	8
	.align		4
        /*0000*/ 	.word	0x00000000
	.align		4
        /*0004*/ 	.word	0xffffffff
	.align		4
        /*0008*/ 	.word	0x00000000
	.align		4
        /*000c*/ 	.word	0xfffffffe
	.align		4
        /*0010*/ 	.word	0x00000000
	.align		4
        /*0014*/ 	.word	0xfffffffd
	.align		4
        /*0018*/ 	.word	0x00000000
	.align		4
        /*001c*/ 	.word	0xfffffffc


//--------------------- .nv.constant4             --------------------------
	.section	.nv.constant4,"a",@progbits
	.align	8
	.align		8
.nv.constant4:
        /*0000*/ 	.dword	_ZN61_INTERNAL_4340de52_30_group_norm_nhwc_one_pass_84_cu_ac6678114cuda3std3__45__cpo5beginE
	.align		8
        /*0008*/ 	.dword	_ZN61_INTERNAL_4340de52_30_group_norm_nhwc_one_pass_84_cu_ac6678114cuda3std3__45__cpo3endE
	.align		8
        /*0010*/ 	.dword	_ZN61_INTERNAL_4340de52_30_group_norm_nhwc_one_pass_84_cu_ac6678114cuda3std3__45__cpo6cbeginE
	.align		8
        /*0018*/ 	.dword	_ZN61_INTERNAL_4340de52_30_group_norm_nhwc_one_pass_84_cu_ac6678114cuda3std3__45__cpo4cendE
	.align		8
        /*0020*/ 	.dword	_ZN61_INTERNAL_4340de52_30_group_norm_nhwc_one_pass_84_cu_ac6678114cuda3std3__45__cpo6rbeginE
	.align		8
        /*0028*/ 	.dword	_ZN61_INTERNAL_4340de52_30_group_norm_nhwc_one_pass_84_cu_ac6678114cuda3std3__45__cpo4rendE
	.align		8
        /*0030*/ 	.dword	_ZN61_INTERNAL_4340de52_30_group_norm_nhwc_one_pass_84_cu_ac6678114cuda3std3__45__cpo7crbeginE
	.align		8
        /*0038*/ 	.dword	_ZN61_INTERNAL_4340de52_30_group_norm_nhwc_one_pass_84_cu_ac6678114cuda3std3__45__cpo5crendE
	.align		8
        /*0040*/ 	.dword	_ZN61_INTERNAL_4340de52_30_group_norm_nhwc_one_pass_84_cu_ac6678114cuda3std3__463_GLOBAL__N__4340de52_30_group_norm_nhwc_one_pass_84_cu_ac6678116ignoreE
	.align		8
        /*0048*/ 	.dword	_ZN61_INTERNAL_4340de52_30_group_norm_nhwc_one_pass_84_cu_ac6678114cuda3std3__419piecewise_constructE
	.align		8
        /*0050*/ 	.dword	_ZN61_INTERNAL_4340de52_30_group_norm_nhwc_one_pass_84_cu_ac6678114cuda3std3__48in_placeE
	.align		8
        /*0058*/ 	.dword	_ZN61_INTERNAL_4340de52_30_group_norm_nhwc_one_pass_84_cu_ac6678114cuda3std3__420unreachable_sentinelE
	.align		8
        /*0060*/ 	.dword	_ZN61_INTERNAL_4340de52_30_group_norm_nhwc_one_pass_84_cu_ac6678114cuda3std3__47nulloptE
	.align		8
        /*0068*/ 	.dword	_ZN61_INTERNAL_4340de52_30_group_norm_nhwc_one_pass_84_cu_ac6678114cuda3std3__48unexpectE
	.align		8
        /*0070*/ 	.dword	_ZN61_INTERNAL_4340de52_30_group_norm_nhwc_one_pass_84_cu_ac6678114cuda3std6ranges3__45__cpo4swapE
	.align		8
        /*0078*/ 	.dword	_ZN61_INTERNAL_4340de52_30_group_norm_nhwc_one_pass_84_cu_ac6678114cuda3std6ranges3__45__cpo9iter_moveE
	.align		8
        /*0080*/ 	.dword	_ZN61_INTERNAL_4340de52_30_group_norm_nhwc_one_pass_84_cu_ac6678114cuda3std6ranges3__45__cpo5beginE
	.align		8
        /*0088*/ 	.dword	_ZN61_INTERNAL_4340de52_30_group_norm_nhwc_one_pass_84_cu_ac6678114cuda3std6ranges3__45__cpo3endE
	.align		8
        /*0090*/ 	.dword	_ZN61_INTERNAL_4340de52_30_group_norm_nhwc_one_pass_84_cu_ac6678114cuda3std6ranges3__45__cpo6cbeginE
	.align		8
        /*0098*/ 	.dword	_ZN61_INTERNAL_4340de52_30_group_norm_nhwc_one_pass_84_cu_ac6678114cuda3std6ranges3__45__cpo4cendE
	.align		8
        /*00a0*/ 	.dword	_ZN61_INTERNAL_4340de52_30_group_norm_nhwc_one_pass_84_cu_ac6678114cuda3std6ranges3__45__cpo7advanceE
	.align		8
        /*00a8*/ 	.dword	_ZN61_INTERNAL_4340de52_30_group_norm_nhwc_one_pass_84_cu_ac6678114cuda3std6ranges3__45__cpo9iter_swapE
	.align		8
        /*00b0*/ 	.dword	_ZN61_INTERNAL_4340de52_30_group_norm_nhwc_one_pass_84_cu_ac6678114cuda3std6ranges3__45__cpo4nextE
	.align		8
        /*00b8*/ 	.dword	_ZN61_INTERNAL_4340de52_30_group_norm_nhwc_one_pass_84_cu_ac6678114cuda3std6ranges3__45__cpo4prevE
	.align		8
        /*00c0*/ 	.dword	_ZN61_INTERNAL_4340de52_30_group_norm_nhwc_one_pass_84_cu_ac6678114cuda3std6ranges3__45__cpo4dataE
	.align		8
        /*00c8*/ 	.dword	_ZN61_INTERNAL_4340de52_30_group_norm_nhwc_one_pass_84_cu_ac6678114cuda3std6ranges3__45__cpo5cdataE
	.align		8
        /*00d0*/ 	.dword	_ZN61_INTERNAL_4340de52_30_group_norm_nhwc_one_pass_84_cu_ac6678114cuda3std6ranges3__45__cpo4sizeE
	.align		8
        /*00d8*/ 	.dword	_ZN61_INTERNAL_4340de52_30_group_norm_nhwc_one_pass_84_cu_ac6678114cuda3std6ranges3__45__cpo5ssizeE
	.align		8
        /*00e0*/ 	.dword	_ZN61_INTERNAL_4340de52_30_group_norm_nhwc_one_pass_84_cu_ac6678114cuda3std6ranges3__45__cpo8distanceE
	.align		8
        /*00e8*/ 	.dword	_ZN61_INTERNAL_4340de52_30_group_norm_nhwc_one_pass_84_cu_ac6678116thrust24THRUST_300001_SM_1000_NS6system6detail10sequential3seqE
	.align		8
        /*00f0*/ 	.dword	_ZN61_INTERNAL_4340de52_30_group_norm_nhwc_one_pass_84_cu_ac6678116thrust24THRUST_300001_SM_1000_NS12placeholders2_1E
	.align		8
        /*00f8*/ 	.dword	_ZN61_INTERNAL_4340de52_30_group_norm_nhwc_one_pass_84_cu_ac6678116thrust24THRUST_300001_SM_1000_NS12placeholders2_2E
	.align		8
        /*0100*/ 	.dword	_ZN61_INTERNAL_4340de52_30_group_norm_nhwc_one_pass_84_cu_ac6678116thrust24THRUST_300001_SM_1000_NS12placeholders2_3E
	.align		8
        /*0108*/ 	.dword	_ZN61_INTERNAL_4340de52_30_group_norm_nhwc_one_pass_84_cu_ac6678116thrust24THRUST_300001_SM_1000_NS12placeholders2_4E
	.align		8
        /*0110*/ 	.dword	_ZN61_INTERNAL_4340de52_30_group_norm_nhwc_one_pass_84_cu_ac6678116thrust24THRUST_300001_SM_1000_NS12placeholders2_5E
	.align		8
        /*0118*/ 	.dword	_ZN61_INTERNAL_4340de52_30_group_norm_nhwc_one_pass_84_cu_ac6678116thrust24THRUST_300001_SM_1000_NS12placeholders2_6E
	.align		8
        /*0120*/ 	.dword	_ZN61_INTERNAL_4340de52_30_group_norm_nhwc_one_pass_84_cu_ac6678116thrust24THRUST_300001_SM_1000_NS12placeholders2_7E
	.align		8
        /*0128*/ 	.dword	_ZN61_INTERNAL_4340de52_30_group_norm_nhwc_one_pass_84_cu_ac6678116thrust24THRUST_300001_SM_1000_NS12placeholders2_8E
	.align		8
        /*0130*/ 	.dword	_ZN61_INTERNAL_4340de52_30_group_norm_nhwc_one_pass_84_cu_ac6678116thrust24THRUST_300001_SM_1000_NS12placeholders2_9E
	.align		8
        /*0138*/ 	.dword	_ZN61_INTERNAL_4340de52_30_group_norm_nhwc_one_pass_84_cu_ac6678116thrust24THRUST_300001_SM_1000_NS12placeholders3_10E


//--------------------- .text._ZN3cub18CUB_300001_SM_10006detail11EmptyKernelIvEEvv --------------------------
	.section	.text._ZN3cub18CUB_300001_SM_10006detail11EmptyKernelIvEEvv,"ax",@progbits
	.align	128
        .global         _ZN3cub18CUB_300001_SM_10006detail11EmptyKernelIvEEvv
        .type           _ZN3cub18CUB_300001_SM_10006detail11EmptyKernelIvEEvv,@function
        .size           _ZN3cub18CUB_300001_SM_10006detail11EmptyKernelIvEEvv,(.L_x_4492 - _ZN3cub18CUB_300001_SM_10006detail11EmptyKernelIvEEvv)
        .other          _ZN3cub18CUB_300001_SM_10006detail11EmptyKernelIvEEvv,@"STO_CUDA_ENTRY STV_DEFAULT"
_ZN3cub18CUB_300001_SM_10006detail11EmptyKernelIvEEvv:
.text._ZN3cub18CUB_300001_SM_10006detail11EmptyKernelIvEEvv:
[----:B------:R-:W-:Y:S01]  /*0000*/  LDC R1, c[0x0][0x37c] ;  /* 0x0000df00ff017b82 */ /* 0x000fe20000000800 */
[----:B------:R-:W-:Y:S05]  /*0010*/  EXIT ;  /* 0x000000000000794d */ /* 0x000fea0003800000 */
.L_x_0:
[----:B------:R-:W-:-:S00]  /*0020*/  BRA `(.L_x_0) ;  /* 0xfffffffc00fc7947 */ /* 0x000fc0000383ffff */
[----:B------:R-:W-:-:S00]  /*0030*/  NOP ;  /* 0x0000000000007918 */ /* 0x000fc00000000000 */
        /* <DEDUP_REMOVED lines=12> */
.L_x_4492:


//--------------------- .text._Z35group_norm_nhwc_bwd_one_pass_kernelI11Bf16IOFp32WLi64ELi84ELi672EEv26Group_norm_nhwc_bwd_params --------------------------
	.section	.text._Z35group_norm_nhwc_bwd_one_pass_kernelI11Bf16IOFp32WLi64ELi84ELi672EEv26Group_norm_nhwc_bwd_params,"ax",@progbits
	.align	128
        .global         _Z35group_norm_nhwc_bwd_one_pass_kernelI11Bf16IOFp32WLi64ELi84ELi672EEv26Group_norm_nhwc_bwd_params
        .type           _Z35group_norm_nhwc_bwd_one_pass_kernelI11Bf16IOFp32WLi64ELi84ELi672EEv26Group_norm_nhwc_bwd_params,@function
        .size           _Z35group_norm_nhwc_bwd_one_pass_kernelI11Bf16IOFp32WLi64ELi84ELi672EEv26Group_norm_nhwc_bwd_params,(.L_x_4493 - _Z35group_norm_nhwc_bwd_one_pass_kernelI11Bf16IOFp32WLi64ELi84ELi672EEv26Group_norm_nhwc_bwd_params)
        .other          _Z35group_norm_nhwc_bwd_one_pass_kernelI11Bf16IOFp32WLi64ELi84ELi672EEv26Group_norm_nhwc_bwd_params,@"STO_CUDA_ENTRY STV_DEFAULT"
_Z35group_norm_nhwc_bwd_one_pass_kernelI11Bf16IOFp32WLi64ELi84ELi672EEv26Group_norm_nhwc_bwd_params:
.text._Z35group_norm_nhwc_bwd_one_pass_kernelI11Bf16IOFp32WLi64ELi84ELi672EEv26Group_norm_nhwc_bwd_params:
[----:B------:R-:W-:Y:S01]  /*0000*/  LDC R1, c[0x0][0x37c] ;  /* 0x0000df00ff017b82 */ /* 0x000fe20000000800 */
[----:B------:R-:W0:Y:S01]  /*0010*/  S2R R0, SR_CTAID.Y ;  /* 0x0000000000007919 */ /* 0x000e220000002600 */
[----:B------:R-:W1:Y:S06]  /*0020*/  LDCU UR4, c[0x0][0x410] ;  /* 0x00008200ff0477ac */ /* 0x000e6c0008000800 */
[----:B------:R-:W2:Y:S01]  /*0030*/  S2UR UR10, SR_CTAID.X ;  /* 0x00000000000a79c3 */ /* 0x000ea20000002500 */
[----:B------:R-:W3:Y:S01]  /*0040*/  S2R R2, SR_TID.X ;  /* 0x0000000000027919 */ /* 0x000ee20000002100 */
[----:B------:R-:W1:Y:S01]  /*0050*/  LDCU UR5, c[0x0][0x3e0] ;  /* 0x00007c00ff0577ac */ /* 0x000e620008000800 */
[----:B------:R-:W4:Y:S01]  /*0060*/  LDCU.64 UR8, c[0x0][0x358] ;  /* 0x00006b00ff0877ac */ /* 0x000f220008000a00 */
[----:B-1----:R-:W-:-:S06]  /*0070*/  UIMAD UR4, UR4, UR5, URZ ;  /* 0x00000005040472a4 */ /* 0x002fcc000f8e02ff */
[----:B0-----:R-:W-:-:S13]  /*0080*/  ISETP.GE.AND P0, PT, R0, UR4, PT ;  /* 0x0000000400007c0c */ /* 0x001fda000bf06270 */
[----:B--234-:R-:W-:Y:S05]  /*0090*/  @P0 BRA `(.L_x_1) ;  /* 0x0000003c006c0947 */ /* 0x01cfea0003800000 */
[----:B------:R-:W0:Y:S01]  /*00a0*/  LDC R55, c[0x0][0x41c] ;  /* 0x00010700ff377b82 */ /* 0x000e220000000800 */
[----:B------:R-:W-:Y:S01]  /*00b0*/  LOP3.LUT R4, R2, 0xffff, RZ, 0xc0, !PT ;  /* 0x0000ffff02047812 */ /* 0x000fe200078ec0ff */
[----:B------:R-:W1:Y:S01]  /*00c0*/  S2R R5, SR_LANEID ;  /* 0x0000000000057919 */ /* 0x000e620000000000 */
[----:B------:R-:W-:Y:S01]  /*00d0*/  UMOV UR5, 0x400 ;  /* 0x0000040000057882 */ /* 0x000fe20000000000 */
[----:B------:R-:W-:Y:S01]  /*00e0*/  SHF.R.U32.HI R53, RZ, 0x2, R2 ;  /* 0x00000002ff357819 */ /* 0x000fe20000011602 */
[----:B------:R-:W-:Y:S01]  /*00f0*/  UIADD3 UR6, UPT, UPT, UR5, 0xd0, URZ ;  /* 0x000000d005067890 */ /* 0x000fe2000fffe0ff */
[----:B------:R-:W-:Y:S02]  /*0100*/  IMAD R6, R4, 0x619, RZ ;  /* 0x0000061904067824 */ /* 0x000fe400078e02ff */
[----:B------:R-:W-:Y:S01]  /*0110*/  HFMA2 R39, -RZ, RZ, 0, 0 ;  /* 0x00000000ff277431 */ /* 0x000fe200000001ff */
[----:B------:R-:W2:Y:S01]  /*0120*/  S2UR UR7, SR_CgaCtaId ;  /* 0x00000000000779c3 */ /* 0x000ea20000008800 */
[----:B------:R-:W-:Y:S01]  /*0130*/  MOV R40, R0 ;  /* 0x0000000000287202 */ /* 0x000fe20000000f00 */
[----:B------:R-:W3:Y:S01]  /*0140*/  LDCU.U8 UR11, c[0x0][0x414] ;  /* 0x00008280ff0b77ac */ /* 0x000ee20008000000 */
[----:B------:R-:W-:-:S02]  /*0150*/  SHF.R.U32.HI R6, RZ, 0x10, R6 ;  /* 0x00000010ff067819 */ /* 0x000fc40000011606 */
[----:B------:R-:W-:-:S03]  /*0160*/  LOP3.LUT R53, R53, 0xf8, RZ, 0xc0, !PT ;  /* 0x000000f835357812 */ /* 0x000fc600078ec0ff */
[----:B------:R-:W4:Y:S01]  /*0170*/  LDC R3, c[0x0][0x374] ;  /* 0x0000dd00ff037b82 */ /* 0x000f220000000800 */
[----:B0-----:R-:W-:Y:S01]  /*0180*/  IMAD R55, R55, UR10, R6 ;  /* 0x0000000a37377c24 */ /* 0x001fe2000f8e0206 */
[----:B------:R-:W-:-:S06]  /*0190*/  PRMT R6, R6, 0x9910, RZ ;  /* 0x0000991006067816 */ /* 0x000fcc00000000ff */
[----:B------:R-:W0:Y:S01]  /*01a0*/  LDC R4, c[0x0][0x370] ;  /* 0x0000dc00ff047b82 */ /* 0x000e220000000800 */
[C---:B------:R-:W-:Y:S01]  /*01b0*/  IADD3 R50, PT, PT, R55.reuse, 0x10, RZ ;  /* 0x0000001037327810 */ /* 0x040fe20007ffe0ff */
[----:B------:R-:W-:Y:S01]  /*01c0*/  IMAD R6, R6, 0x2a, RZ ;  /* 0x0000002a06067824 */ /* 0x000fe200078e02ff */
[C---:B------:R-:W-:Y:S01]  /*01d0*/  IADD3 R49, PT, PT, R55.reuse, 0x20, RZ ;  /* 0x0000002037317810 */ /* 0x040fe20007ffe0ff */
[----:B--2---:R-:W-:Y:S01]  /*01e0*/  ULEA UR6, UR7, UR6, 0x18 ;  /* 0x0000000607067291 */ /* 0x004fe2000f8ec0ff */
[----:B------:R-:W-:Y:S01]  /*01f0*/  IADD3 R48, PT, PT, R55, 0x30, RZ ;  /* 0x0000003037307810 */ /* 0x000fe20007ffe0ff */
[----:B------:R-:W-:Y:S01]  /*0200*/  ULEA UR5, UR7, UR5, 0x18 ;  /* 0x0000000507057291 */ /* 0x000fe2000f8ec0ff */
[----:B------:R-:W-:Y:S02]  /*0210*/  IADD3 R6, PT, PT, RZ, -R6, RZ ;  /* 0x80000006ff067210 */ /* 0x000fe40007ffe0ff */
[----:B------:R-:W-:Y:S02]  /*0220*/  SHF.R.S32.HI R7, RZ, 0x1f, R55 ;  /* 0x0000001fff077819 */ /* 0x000fe40000011437 */
[----:B------:R-:W-:Y:S01]  /*0230*/  PRMT R9, R6, 0x7710, RZ ;  /* 0x0000771006097816 */ /* 0x000fe200000000ff */
[C-C-:B----4-:R-:W-:Y:S01]  /*0240*/  IMAD R52, R3.reuse, UR10, R0.reuse ;  /* 0x0000000a03347c24 */ /* 0x150fe2000f8e0200 */
[C---:B------:R-:W-:Y:S01]  /*0250*/  LEA R43, R3.reuse, R0, 0x2 ;  /* 0x00000000032b7211 */ /* 0x040fe200078e10ff */
[--C-:B------:R-:W-:Y:S01]  /*0260*/  IMAD R46, R3, 0x7, R0.reuse ;  /* 0x00000007032e7824 */ /* 0x100fe200078e0200 */
[----:B------:R-:W-:Y:S01]  /*0270*/  IADD3 R6, PT, PT, R9, R2, RZ ;  /* 0x0000000209067210 */ /* 0x000fe20007ffe0ff */
[C-C-:B------:R-:W-:Y:S01]  /*0280*/  IMAD R45, R3.reuse, 0x6, R0.reuse ;  /* 0x00000006032d7824 */ /* 0x140fe200078e0200 */
[C---:B------:R-:W-:Y:S01]  /*0290*/  LEA R41, R3.reuse, R0, 0x1 ;  /* 0x0000000003297211 */ /* 0x040fe200078e08ff */
[C-C-:B------:R-:W-:Y:S01]  /*02a0*/  IMAD R44, R3.reuse, 0x5, R0.reuse ;  /* 0x00000005032c7824 */ /* 0x140fe200078e0200 */
[----:B------:R-:W-:Y:S01]  /*02b0*/  SHF.L.U32 R6, R6, 0x1, RZ ;  /* 0x0000000106067819 */ /* 0x000fe200000006ff */
[----:B------:R-:W-:Y:S01]  /*02c0*/  IMAD R42, R3, 0x3, R0 ;  /* 0x00000003032a7824 */ /* 0x000fe200078e0200 */
[----:B------:R-:W-:-:S02]  /*02d0*/  LEA R54, R2, UR6, 0x4 ;  /* 0x0000000602367c11 */ /* 0x000fc4000f8e20ff */
[C---:B0-----:R-:W-:Y:S02]  /*02e0*/  LOP3.LUT R51, R4.reuse, 0x7, RZ, 0xc0, !PT ;  /* 0x0000000704337812 */ /* 0x041fe400078ec0ff */
[----:B------:R-:W-:Y:S02]  /*02f0*/  LOP3.LUT R47, R4, 0x7ffffff8, RZ, 0xc0, !PT ;  /* 0x7ffffff8042f7812 */ /* 0x000fe400078ec0ff */
[----:B------:R-:W-:Y:S02]  /*0300*/  SHF.R.S32.HI R9, RZ, 0x1f, R50 ;  /* 0x0000001fff097819 */ /* 0x000fe40000011432 */
[----:B------:R-:W-:Y:S02]  /*0310*/  SHF.R.S32.HI R11, RZ, 0x1f, R49 ;  /* 0x0000001fff0b7819 */ /* 0x000fe40000011431 */
[----:B------:R-:W-:Y:S02]  /*0320*/  SHF.R.S32.HI R13, RZ, 0x1f, R48 ;  /* 0x0000001fff0d7819 */ /* 0x000fe40000011430 */
[----:B-1-3--:R-:W-:-:S07]  /*0330*/  LOP3.LUT R6, R6, 0xffff, RZ, 0xc0, !PT ;  /* 0x0000ffff06067812 */ /* 0x00afce00078ec0ff */
.L_x_32:
[----:B01----:R-:W0:Y:S01]  /*0340*/  LDC R21, c[0x0][0x410] ;  /* 0x00010400ff157b82 */ /* 0x003e220000000800 */
[----:B------:R-:W1:Y:S01]  /*0350*/  LDCU.128 UR12, c[0x0][0x400] ;  /* 0x00008000ff0c77ac */ /* 0x000e620008000c00 */
[----:B------:R-:W-:Y:S02]  /*0360*/  ISETP.GE.AND P2, PT, R40, RZ, PT ;  /* 0x000000ff2800720c */ /* 0x000fe40003f46270 */
[----:B------:R-:W-:Y:S02]  /*0370*/  MOV R36, RZ ;  /* 0x000000ff00247202 */ /* 0x000fe40000000f00 */
[----:B-1----:R-:W-:-:S04]  /*0380*/  ISETP.GE.U32.AND P1, PT, R50, UR12, PT ;  /* 0x0000000c32007c0c */ /* 0x002fc8000bf26070 */
[----:B------:R-:W-:Y:S02]  /*0390*/  ISETP.GE.AND.EX P1, PT, R9, UR13, PT, P1 ;  /* 0x0000000d09007c0c */ /* 0x000fe4000bf26310 */
[----:B0-2---:R-:W-:-:S04]  /*03a0*/  IABS R17, R21 ;  /* 0x0000001500117213 */ /* 0x005fc80000000000 */
[----:B------:R-:W0:Y:S07]  /*03b0*/  I2F.RP R8, R17 ;  /* 0x0000001100087306 */ /* 0x000e2e0000209400 */
[----:B------:R-:W1:Y:S01]  /*03c0*/  @!P1 LDC.64 R22, c[0x0][0x3a0] ;  /* 0x0000e800ff169b82 */ /* 0x000e620000000a00 */
[----:B0-----:R-:W0:Y:S07]  /*03d0*/  MUFU.RCP R8, R8 ;  /* 0x0000000800087308 */ /* 0x001e2e0000001000 */
[----:B------:R-:W2:Y:S01]  /*03e0*/  @!P1 LDC.64 R30, c[0x0][0x398] ;  /* 0x0000e600ff1e9b82 */ /* 0x000ea20000000a00 */
[----:B0-----:R-:W-:-:S04]  /*03f0*/  IADD3 R14, PT, PT, R8, 0xffffffe, RZ ;  /* 0x0ffffffe080e7810 */ /* 0x001fc80007ffe0ff */
[----:B------:R0:W3:Y:S02]  /*0400*/  F2I.FTZ.U32.TRUNC.NTZ R15, R14 ;  /* 0x0000000e000f7305 */ /* 0x0000e4000021f000 */
[----:B0-----:R-:W-:Y:S02]  /*0410*/  MOV R14, RZ ;  /* 0x000000ff000e7202 */ /* 0x001fe40000000f00 */
[----:B---3--:R-:W-:-:S05]  /*0420*/  IADD3 R10, PT, PT, RZ, -R15, RZ ;  /* 0x8000000fff0a7210 */ /* 0x008fca0007ffe0ff */
[----:B------:R-:W-:Y:S01]  /*0430*/  IMAD R19, R10, R17, RZ ;  /* 0x000000110a137224 */ /* 0x000fe200078e02ff */
[----:B------:R-:W-:-:S03]  /*0440*/  IABS R10, R40 ;  /* 0x00000028000a7213 */ /* 0x000fc60000000000 */
[----:B------:R-:W-:Y:S01]  /*0450*/  IMAD.HI.U32 R15, R15, R19, R14 ;  /* 0x000000130f0f7227 */ /* 0x000fe200078e000e */
[----:B------:R-:W-:-:S05]  /*0460*/  LOP3.LUT R19, RZ, R21, RZ, 0x33, !PT ;  /* 0x00000015ff137212 */ /* 0x000fca00078e33ff */
[----:B------:R-:W-:-:S05]  /*0470*/  IMAD.HI.U32 R15, R15, R10, RZ ;  /* 0x0000000a0f0f7227 */ /* 0x000fca00078e00ff */
[----:B------:R-:W-:-:S05]  /*0480*/  IADD3 R8, PT, PT, -R15, RZ, RZ ;  /* 0x000000ff0f087210 */ /* 0x000fca0007ffe1ff */
[----:B------:R-:W-:Y:S01]  /*0490*/  IMAD R8, R17, R8, R10 ;  /* 0x0000000811087224 */ /* 0x000fe200078e020a */
[----:B------:R-:W-:-:S04]  /*04a0*/  LOP3.LUT R10, R40, R21, RZ, 0x3c, !PT ;  /* 0x00000015280a7212 */ /* 0x000fc800078e3cff */
[----:B------:R-:W-:Y:S02]  /*04b0*/  ISETP.GT.U32.AND P4, PT, R17, R8, PT ;  /* 0x000000081100720c */ /* 0x000fe40003f84070 */
[----:B------:R-:W-:-:S11]  /*04c0*/  ISETP.GE.AND P0, PT, R10, RZ, PT ;  /* 0x000000ff0a00720c */ /* 0x000fd60003f06270 */
[-C--:B------:R-:W-:Y:S02]  /*04d0*/  @!P4 IADD3 R8, PT, PT, R8, -R17.reuse, RZ ;  /* 0x800000110808c210 */ /* 0x080fe40007ffe0ff */
[----:B------:R-:W-:Y:S02]  /*04e0*/  @!P4 IADD3 R15, PT, PT, R15, 0x1, RZ ;  /* 0x000000010f0fc810 */ /* 0x000fe40007ffe0ff */
[CC--:B------:R-:W-:Y:S02]  /*04f0*/  ISETP.GE.U32.AND P3, PT, R8.reuse, R17.reuse, PT ;  /* 0x000000110800720c */ /* 0x0c0fe40003f66070 */
[----:B------:R-:W-:Y:S02]  /*0500*/  ISETP.GT.U32.AND P4, PT, R17, R8, PT ;  /* 0x000000081100720c */ /* 0x000fe40003f84070 */
[----:B------:R-:W-:-:S04]  /*0510*/  IADD3 R17, PT, PT, R8, -R17, RZ ;  /* 0x8000001108117210 */ /* 0x000fc80007ffe0ff */
[----:B------:R-:W-:Y:S02]  /*0520*/  SEL R8, R17, R8, !P4 ;  /* 0x0000000811087207 */ /* 0x000fe40006000000 */
[----:B------:R-:W0:Y:S02]  /*0530*/  @!P1 LDC.64 R16, c[0x0][0x3f8] ;  /* 0x0000fe00ff109b82 */ /* 0x000e240000000a00 */
[----:B------:R-:W-:Y:S02]  /*0540*/  @!P2 IADD3 R8, PT, PT, -R8, RZ, RZ ;  /* 0x000000ff0808a210 */ /* 0x000fe40007ffe1ff */
[----:B------:R-:W-:Y:S02]  /*0550*/  @P3 IADD3 R15, PT, PT, R15, 0x1, RZ ;  /* 0x000000010f0f3810 */ /* 0x000fe40007ffe0ff */
[----:B------:R-:W-:Y:S02]  /*0560*/  ISETP.NE.AND P3, PT, R21, RZ, PT ;  /* 0x000000ff1500720c */ /* 0x000fe40003f65270 */
[----:B------:R-:W-:-:S02]  /*0570*/  ISETP.GE.U32.AND P2, PT, R49, UR12, PT ;  /* 0x0000000c31007c0c */ /* 0x000fc4000bf46070 */
[----:B------:R-:W-:Y:S02]  /*0580*/  SEL R65, R19, R8, !P3 ;  /* 0x0000000813417207 */ /* 0x000fe40005800000 */
[----:B------:R-:W-:Y:S02]  /*0590*/  @!P0 IADD3 R15, PT, PT, -R15, RZ, RZ ;  /* 0x000000ff0f0f8210 */ /* 0x000fe40007ffe1ff */
[----:B------:R-:W-:Y:S01]  /*05a0*/  ISETP.GE.AND.EX P2, PT, R11, UR13, PT, P2 ;  /* 0x0000000d0b007c0c */ /* 0x000fe2000bf46320 */
[----:B------:R-:W-:Y:S01]  /*05b0*/  IMAD R33, R65, 0x54, RZ ;  /* 0x0000005441217824 */ /* 0x000fe200078e02ff */
[----:B------:R-:W-:Y:S02]  /*05c0*/  SEL R15, R19, R15, !P3 ;  /* 0x0000000f130f7207 */ /* 0x000fe40005800000 */
[----:B------:R-:W-:Y:S02]  /*05d0*/  ISETP.GE.U32.AND P3, PT, R48, UR12, PT ;  /* 0x0000000c30007c0c */ /* 0x000fe4000bf66070 */
[----:B------:R-:W-:-:S02]  /*05e0*/  SHF.R.S32.HI R8, RZ, 0x1f, R15 ;  /* 0x0000001fff087819 */ /* 0x000fc4000001140f */
[----:B------:R-:W-:Y:S02]  /*05f0*/  IADD3 R68, P0, PT, R33, R6, RZ ;  /* 0x0000000621447210 */ /* 0x000fe40007f1e0ff */
[----:B------:R-:W-:Y:S01]  /*0600*/  ISETP.GE.AND.EX P3, PT, R13, UR13, PT, P3 ;  /* 0x0000000d0d007c0c */ /* 0x000fe2000bf66330 */
[----:B------:R-:W-:Y:S01]  /*0610*/  IMAD R8, R8, UR14, RZ ;  /* 0x0000000e08087c24 */ /* 0x000fe2000f8e02ff */
[----:B------:R-:W-:Y:S01]  /*0620*/  LEA.HI.X.SX32 R69, R33, RZ, 0x1, P0 ;  /* 0x000000ff21457211 */ /* 0x000fe200000f0eff */
[----:B------:R-:W3:Y:S01]  /*0630*/  @!P2 LDC.64 R20, c[0x0][0x3f8] ;  /* 0x0000fe00ff14ab82 */ /* 0x000ee20000000a00 */
[----:B------:R-:W-:Y:S01]  /*0640*/  ISETP.GE.U32.AND P0, PT, R55, UR12, PT ;  /* 0x0000000c37007c0c */ /* 0x000fe2000bf06070 */
[C---:B------:R-:W-:Y:S02]  /*0650*/  IMAD R67, R15.reuse, UR15, R8 ;  /* 0x0000000f0f437c24 */ /* 0x040fe4000f8e0208 */
[----:B------:R-:W-:Y:S01]  /*0660*/  IMAD.WIDE.U32 R68, R15, UR14, R68 ;  /* 0x0000000e0f447c25 */ /* 0x000fe2000f8e0044 */
[----:B------:R-:W-:-:S03]  /*0670*/  ISETP.GE.AND.EX P0, PT, R7, UR13, PT, P0 ;  /* 0x0000000d07007c0c */ /* 0x000fc6000bf06300 */
[----:B------:R-:W4:Y:S01]  /*0680*/  LDC.64 R14, c[0x0][0x3b8] ;  /* 0x0000ee00ff0e7b82 */ /* 0x000f220000000a00 */
[----:B0-----:R-:W-:Y:S01]  /*0690*/  @!P1 IMAD R8, R9, R16, RZ ;  /* 0x0000001009089224 */ /* 0x001fe200078e02ff */
[----:B------:R-:W-:Y:S02]  /*06a0*/  IADD3 R67, PT, PT, R69, R67, RZ ;  /* 0x0000004345437210 */ /* 0x000fe40007ffe0ff */
[-C--:B------:R-:W-:Y:S01]  /*06b0*/  @!P1 MOV R66, R68.reuse ;  /* 0x0000004400429202 */ /* 0x080fe20000000f00 */
[C---:B------:R-:W-:Y:S01]  /*06c0*/  @!P1 IMAD R19, R50.reuse, R17, R8 ;  /* 0x0000001132139224 */ /* 0x040fe200078e0208 */
[----:B------:R-:W-:Y:S02]  /*06d0*/  @!P2 MOV R24, R68 ;  /* 0x000000440018a202 */ /* 0x000fe40000000f00 */
[----:B------:R-:W0:Y:S01]  /*06e0*/  @!P2 LDC.64 R26, c[0x0][0x3a0] ;  /* 0x0000e800ff1aab82 */ /* 0x000e220000000a00 */
[----:B------:R-:W-:Y:S01]  /*06f0*/  @!P1 IMAD.WIDE.U32 R16, R50, R16, R66 ;  /* 0x0000001032109225 */ /* 0x000fe200078e0042 */
[----:B------:R-:W-:-:S04]  /*0700*/  @!P2 MOV R25, R67 ;  /* 0x000000430019a202 */ /* 0x000fc80000000f00 */
[----:B------:R-:W-:Y:S01]  /*0710*/  @!P1 IADD3 R17, PT, PT, R17, R19, RZ ;  /* 0x0000001311119210 */ /* 0x000fe20007ffe0ff */
[----:B---3--:R-:W-:Y:S01]  /*0720*/  @!P2 IMAD R10, R11, R20, RZ ;  /* 0x000000140b0aa224 */ /* 0x008fe200078e02ff */
[----:B------:R-:W3:Y:S01]  /*0730*/  @!P0 LDC.64 R18, c[0x0][0x3f8] ;  /* 0x0000fe00ff128b82 */ /* 0x000ee20000000a00 */
[C---:B------:R-:W-:Y:S02]  /*0740*/  @!P1 SHF.L.U32 R35, R16.reuse, 0x1, RZ ;  /* 0x0000000110239819 */ /* 0x040fe400000006ff */
[----:B------:R-:W-:Y:S01]  /*0750*/  @!P1 SHF.L.U64.HI R8, R16, 0x1, R17 ;  /* 0x0000000110089819 */ /* 0x000fe20000010211 */
[----:B------:R-:W-:Y:S01]  /*0760*/  @!P2 IMAD R37, R49, R21, R10 ;  /* 0x000000153125a224 */ /* 0x000fe200078e020a */
[----:B-1----:R-:W-:Y:S01]  /*0770*/  @!P1 IADD3 R28, P4, PT, R35, R22, RZ ;  /* 0x00000016231c9210 */ /* 0x002fe20007f9e0ff */
[----:B------:R-:W-:Y:S02]  /*0780*/  @!P2 IMAD.WIDE.U32 R20, R49, R20, R24 ;  /* 0x000000143114a225 */ /* 0x000fe400078e0018 */
[----:B------:R-:W1:Y:S01]  /*0790*/  @!P2 LDC.64 R16, c[0x0][0x398] ;  /* 0x0000e600ff10ab82 */ /* 0x000e620000000a00 */
[----:B------:R-:W-:Y:S01]  /*07a0*/  @!P1 IADD3.X R29, PT, PT, R8, R23, RZ, P4, !PT ;  /* 0x00000017081d9210 */ /* 0x000fe200027fe4ff */
[----:B----4-:R-:W-:Y:S01]  /*07b0*/  IMAD.WIDE R14, R40, 0x8, R14 ;  /* 0x00000008280e7825 */ /* 0x010fe200078e020e */
[----:B--2---:R-:W-:-:S02]  /*07c0*/  @!P1 IADD3 R30, P4, PT, R35, R30, RZ ;  /* 0x0000001e231e9210 */ /* 0x004fc40007f9e0ff */
[----:B------:R-:W-:Y:S01]  /*07d0*/  @!P2 IADD3 R21, PT, PT, R21, R37, RZ ;  /* 0x000000251515a210 */ /* 0x000fe20007ffe0ff */
[----:B------:R1:W2:Y:S01]  /*07e0*/  @!P1 LDG.E R36, desc[UR8][R28.64] ;  /* 0x000000081c249981 */ /* 0x0002a2000c1e1900 */
[----:B------:R-:W-:Y:S01]  /*07f0*/  @!P1 IADD3.X R31, PT, PT, R8, R31, RZ, P4, !PT ;  /* 0x0000001f081f9210 */ /* 0x000fe200027fe4ff */
[----:B------:R-:W4:Y:S01]  /*0800*/  @!P3 LDC.64 R22, c[0x0][0x3f8] ;  /* 0x0000fe00ff16bb82 */ /* 0x000f220000000a00 */
[C---:B------:R-:W-:Y:S01]  /*0810*/  @!P2 SHF.L.U32 R37, R20.reuse, 0x1, RZ ;  /* 0x000000011425a819 */ /* 0x040fe200000006ff */
[----:B------:R-:W2:Y:S01]  /*0820*/  LDG.E.64 R14, desc[UR8][R14.64] ;  /* 0x000000080e0e7981 */ /* 0x000ea2000c1e1b00 */
[----:B------:R-:W-:-:S05]  /*0830*/  @!P2 SHF.L.U64.HI R8, R20, 0x1, R21 ;  /* 0x000000011408a819 */ /* 0x000fca0000010215 */
[----:B------:R-:W4:Y:S01]  /*0840*/  @!P0 LDC.64 R24, c[0x0][0x3a0] ;  /* 0x0000e800ff188b82 */ /* 0x000f220000000a00 */
[----:B------:R-:W-:Y:S02]  /*0850*/  CS2R R34, SRZ ;  /* 0x0000000000227805 */ /* 0x000fe4000001ff00 */
[----:B0-----:R-:W-:-:S05]  /*0860*/  @!P2 IADD3 R26, P4, PT, R37, R26, RZ ;  /* 0x0000001a251aa210 */ /* 0x001fca0007f9e0ff */
[----:B------:R-:W0:Y:S01]  /*0870*/  @!P0 LDC.64 R20, c[0x0][0x398] ;  /* 0x0000e600ff148b82 */ /* 0x000e220000000a00 */
[----:B------:R-:W-:Y:S01]  /*0880*/  @!P0 MOV R56, R68 ;  /* 0x0000004400388202 */ /* 0x000fe20000000f00 */
[----:B---3--:R-:W-:Y:S01]  /*0890*/  @!P0 IMAD R10, R7, R18, RZ ;  /* 0x00000012070a8224 */ /* 0x008fe200078e02ff */
[----:B------:R-:W-:Y:S01]  /*08a0*/  @!P0 MOV R57, R67 ;  /* 0x0000004300398202 */ /* 0x000fe20000000f00 */
[----:B------:R3:W2:Y:S01]  /*08b0*/  @!P1 LDG.E R35, desc[UR8][R30.64] ;  /* 0x000000081e239981 */ /* 0x0006a2000c1e1900 */
[C---:B------:R-:W-:Y:S02]  /*08c0*/  @!P2 IADD3.X R27, PT, PT, R8.reuse, R27, RZ, P4, !PT ;  /* 0x0000001b081ba210 */ /* 0x040fe400027fe4ff */
[----:B-1----:R-:W-:Y:S01]  /*08d0*/  @!P2 IADD3 R28, P1, PT, R37, R16, RZ ;  /* 0x00000010251ca210 */ /* 0x002fe20007f3e0ff */
[C---:B------:R-:W-:Y:S01]  /*08e0*/  @!P0 IMAD R37, R55.reuse, R19, R10 ;  /* 0x0000001337258224 */ /* 0x040fe200078e020a */
[----:B------:R-:W-:Y:S01]  /*08f0*/  ISETP.NE.AND P4, PT, RZ, UR11, PT ;  /* 0x0000000bff007c0c */ /* 0x000fe2000bf85270 */
[----:B------:R-:W-:Y:S01]  /*0900*/  @!P0 IMAD.WIDE.U32 R56, R55, R18, R56 ;  /* 0x0000001237388225 */ /* 0x000fe200078e0038 */
[----:B------:R-:W-:Y:S01]  /*0910*/  @!P2 IADD3.X R29, PT, PT, R8, R17, RZ, P1, !PT ;  /* 0x00000011081da210 */ /* 0x000fe20000ffe4ff */
[----:B------:R-:W1:Y:S01]  /*0920*/  @!P3 LDC.64 R18, c[0x0][0x3a0] ;  /* 0x0000e800ff12bb82 */ /* 0x000e620000000a00 */
[----:B------:R-:W-:Y:S01]  /*0930*/  MOV R12, RZ ;  /* 0x000000ff000c7202 */ /* 0x000fe20000000f00 */
[----:B------:R4:W2:Y:S01]  /*0940*/  @!P2 LDG.E R34, desc[UR8][R26.64] ;  /* 0x000000081a22a981 */ /* 0x0008a2000c1e1900 */
[----:B------:R-:W-:-:S02]  /*0950*/  @!P0 IADD3 R37, PT, PT, R57, R37, RZ ;  /* 0x0000002539258210 */ /* 0x000fc40007ffe0ff */
[----:B---3--:R-:W-:-:S03]  /*0960*/  @!P0 SHF.L.U32 R31, R56, 0x1, RZ ;  /* 0x00000001381f8819 */ /* 0x008fc600000006ff */
[----:B------:R-:W3:Y:S01]  /*0970*/  @!P3 LDC.64 R16, c[0x0][0x398] ;  /* 0x0000e600ff10bb82 */ /* 0x000ee20000000a00 */
[----:B----4-:R-:W-:Y:S01]  /*0980*/  @!P3 IMAD R8, R13, R22, RZ ;  /* 0x000000160d08b224 */ /* 0x010fe200078e02ff */
[----:B------:R-:W-:Y:S01]  /*0990*/  @!P0 SHF.L.U64.HI R56, R56, 0x1, R37 ;  /* 0x0000000138388819 */ /* 0x000fe20000010225 */
[----:B------:R4:W2:Y:S01]  /*09a0*/  @!P2 LDG.E R12, desc[UR8][R28.64] ;  /* 0x000000081c0ca981 */ /* 0x0008a2000c1e1900 */
[----:B------:R-:W-:Y:S02]  /*09b0*/  @!P3 MOV R26, R68 ;  /* 0x00000044001ab202 */ /* 0x000fe40000000f00 */
[----:B------:R-:W-:Y:S02]  /*09c0*/  @!P3 MOV R27, R67 ;  /* 0x00000043001bb202 */ /* 0x000fe40000000f00 */
[C---:B------:R-:W-:Y:S01]  /*09d0*/  @!P0 IADD3 R30, P1, PT, R31.reuse, R24, RZ ;  /* 0x000000181f1e8210 */ /* 0x040fe20007f3e0ff */
[C---:B------:R-:W-:Y:S01]  /*09e0*/  @!P3 IMAD R37, R48.reuse, R23, R8 ;  /* 0x000000173025b224 */ /* 0x040fe200078e0208 */
[----:B0-----:R-:W-:Y:S01]  /*09f0*/  @!P0 IADD3 R20, P2, PT, R31, R20, RZ ;  /* 0x000000141f148210 */ /* 0x001fe20007f5e0ff */
[----:B------:R-:W-:Y:S01]  /*0a00*/  @!P3 IMAD.WIDE.U32 R26, R48, R22, R26 ;  /* 0x00000016301ab225 */ /* 0x000fe200078e001a */
[----:B------:R-:W-:Y:S01]  /*0a10*/  @!P0 IADD3.X R31, PT, PT, R56, R25, RZ, P1, !PT ;  /* 0x00000019381f8210 */ /* 0x000fe20000ffe4ff */
[----:B------:R-:W0:Y:S08]  /*0a20*/  @P4 LDC.64 R22, c[0x0][0x3b0] ;  /* 0x0000ec00ff164b82 */ /* 0x000e300000000a00 */
[----:B------:R-:W0:Y:S01]  /*0a30*/  LDC.64 R24, c[0x0][0x3a8] ;  /* 0x0000ea00ff187b82 */ /* 0x000e220000000a00 */
[----:B------:R-:W-:-:S02]  /*0a40*/  @!P3 IADD3 R27, PT, PT, R27, R37, RZ ;  /* 0x000000251b1bb210 */ /* 0x000fc40007ffe0ff */
[C---:B----4-:R-:W-:Y:S02]  /*0a50*/  @!P3 SHF.L.U32 R29, R26.reuse, 0x1, RZ ;  /* 0x000000011a1db819 */ /* 0x050fe400000006ff */
[----:B------:R-:W-:Y:S02]  /*0a60*/  @!P3 SHF.L.U64.HI R10, R26, 0x1, R27 ;  /* 0x000000011a0ab819 */ /* 0x000fe4000001021b */
[C---:B-1----:R-:W-:Y:S02]  /*0a70*/  @!P3 IADD3 R26, P1, PT, R29.reuse, R18, RZ ;  /* 0x000000121d1ab210 */ /* 0x042fe40007f3e0ff */
[----:B------:R-:W-:Y:S02]  /*0a80*/  @!P0 IADD3.X R21, PT, PT, R56, R21, RZ, P2, !PT ;  /* 0x0000001538158210 */ /* 0x000fe400017fe4ff */
[----:B---3--:R-:W-:Y:S02]  /*0a90*/  @!P3 IADD3 R28, P2, PT, R29, R16, RZ ;  /* 0x000000101d1cb210 */ /* 0x008fe40007f5e0ff */
[----:B------:R-:W-:-:S02]  /*0aa0*/  @!P3 IADD3.X R27, PT, PT, R10, R19, RZ, P1, !PT ;  /* 0x000000130a1bb210 */ /* 0x000fc40000ffe4ff */
[----:B------:R-:W-:Y:S02]  /*0ab0*/  IADD3 R19, PT, PT, R33, R6, RZ ;  /* 0x0000000621137210 */ /* 0x000fe40007ffe0ff */
[----:B------:R-:W-:Y:S02]  /*0ac0*/  @!P3 IADD3.X R29, PT, PT, R10, R17, RZ, P2, !PT ;  /* 0x000000110a1db210 */ /* 0x000fe400017fe4ff */
[----:B------:R-:W-:Y:S02]  /*0ad0*/  MOV R38, RZ ;  /* 0x000000ff00267202 */ /* 0x000fe40000000f00 */
[----:B------:R-:W-:Y:S02]  /*0ae0*/  MOV R37, RZ ;  /* 0x000000ff00257202 */ /* 0x000fe40000000f00 */
[----:B------:R-:W-:Y:S02]  /*0af0*/  MOV R8, RZ ;  /* 0x000000ff00087202 */ /* 0x000fe40000000f00 */
[----:B------:R-:W-:Y:S01]  /*0b00*/  MOV R10, RZ ;  /* 0x000000ff000a7202 */ /* 0x000fe20000000f00 */
[C---:B0-----:R-:W-:Y:S01]  /*0b10*/  @P4 IMAD.WIDE R22, R19.reuse, 0x4, R22 ;  /* 0x0000000413164825 */ /* 0x041fe200078e0216 */
[----:B------:R-:W-:Y:S01]  /*0b20*/  CS2R R16, SRZ ;  /* 0x0000000000107805 */ /* 0x000fe2000001ff00 */
[----:B------:R-:W3:Y:S02]  /*0b30*/  @!P0 LDG.E R38, desc[UR8][R30.64] ;  /* 0x000000081e268981 */ /* 0x000ee4000c1e1900 */
[----:B------:R-:W-:-:S02]  /*0b40*/  IMAD.WIDE R18, R19, 0x4, R24 ;  /* 0x0000000413127825 */ /* 0x000fc400078e0218 */
[----:B------:R0:W4:Y:S04]  /*0b50*/  @!P0 LDG.E R37, desc[UR8][R20.64] ;  /* 0x0000000814258981 */ /* 0x000128000c1e1900 */
[----:B------:R-:W4:Y:S04]  /*0b60*/  @!P3 LDG.E R8, desc[UR8][R26.64] ;  /* 0x000000081a08b981 */ /* 0x000f28000c1e1900 */
[----:B------:R-:W4:Y:S04]  /*0b70*/  @!P3 LDG.E R10, desc[UR8][R28.64] ;  /* 0x000000081c0ab981 */ /* 0x000f28000c1e1900 */
[----:B------:R1:W5:Y:S04]  /*0b80*/  @P4 LDG.E.64 R16, desc[UR8][R22.64] ;  /* 0x0000000816104981 */ /* 0x000368000c1e1b00 */
[----:B------:R-:W5:Y:S01]  /*0b90*/  LDG.E.64 R18, desc[UR8][R18.64] ;  /* 0x0000000812127981 */ /* 0x000f62000c1e1b00 */
[----:B------:R-:W-:Y:S01]  /*0ba0*/  MOV R63, 0x3f800000 ;  /* 0x3f800000003f7802 */ /* 0x000fe20000000f00 */
[----:B------:R-:W-:Y:S01]  /*0bb0*/  UISETP.NE.AND UP0, UPT, UR11, URZ, UPT ;  /* 0x000000ff0b00728c */ /* 0x000fe2000bf05270 */
[----:B--2---:R-:W-:-:S05]  /*0bc0*/  FFMA.FTZ R15, -R14, R14, R15 ;  /* 0x0000000e0e0f7223 */ /* 0x004fca000001010f */
[----:B------:R-:W-:-:S13]  /*0bd0*/  FSETP.GTU.FTZ.AND P1, PT, R15, RZ, PT ;  /* 0x000000ff0f00720b */ /* 0x000fda0003f3c000 */
[----:B0-----:R-:W0:Y:S01]  /*0be0*/  @P1 LDC R20, c[0x0][0x3c0] ;  /* 0x0000f000ff141b82 */ /* 0x001e220000000800 */
[----:B------:R-:W-:Y:S02]  /*0bf0*/  PRMT R59, R36, 0x7632, R59 ;  /* 0x00007632243b7816 */ /* 0x000fe4000000003b */
[----:B------:R-:W-:Y:S01]  /*0c00*/  PRMT R60, R35, 0x7632, R60 ;  /* 0x00007632233c7816 */ /* 0x000fe2000000003c */
[----:B0-----:R-:W-:-:S04]  /*0c10*/  @P1 FADD.FTZ R20, R15, R20 ;  /* 0x000000140f141221 */ /* 0x001fc80000010000 */
[----:B------:R1:W0:Y:S01]  /*0c20*/  @P1 MUFU.RSQ R63, R20 ;  /* 0x00000014003f1308 */ /* 0x0002220000001400 */
[----:B------:R-:W-:Y:S02]  /*0c30*/  PRMT R57, R34, 0x7632, R57 ;  /* 0x0000763222397816 */ /* 0x000fe40000000039 */
[----:B------:R-:W-:Y:S02]  /*0c40*/  PRMT R58, R12, 0x7632, R58 ;  /* 0x000076320c3a7816 */ /* 0x000fe4000000003a */
[----:B---3--:R-:W-:Y:S02]  /*0c50*/  PRMT R61, R38, 0x7632, R61 ;  /* 0x00007632263d7816 */ /* 0x008fe4000000003d */
[----:B----4-:R-:W-:Y:S02]  /*0c60*/  PRMT R62, R37, 0x7632, R62 ;  /* 0x00007632253e7816 */ /* 0x010fe4000000003e */
[----:B------:R-:W-:Y:S02]  /*0c70*/  PRMT R15, R8, 0x7632, R15 ;  /* 0x00007632080f7816 */ /* 0x000fe4000000000f */
[----:B------:R-:W-:Y:S01]  /*0c80*/  PRMT R56, R10, 0x7632, R56 ;  /* 0x000076320a387816 */ /* 0x000fe20000000038 */
[----:B01----:R-:W-:Y:S06]  /*0c90*/  BRA.U UP0, `(.L_x_2) ;  /* 0x0000000500247547 */ /* 0x003fec000b800000 */
[----:B------:R-:W-:Y:S02]  /*0ca0*/  SHF.L.U32 R23, R38, 0x10, RZ ;  /* 0x0000001026177819 */ /* 0x000fe400000006ff */
[----:B------:R-:W-:Y:S02]  /*0cb0*/  SHF.L.U32 R25, R61, 0x10, RZ ;  /* 0x000000103d197819 */ /* 0x000fe400000006ff */
[----:B------:R-:W-:Y:S01]  /*0cc0*/  SHF.L.U32 R21, R37, 0x10, RZ ;  /* 0x0000001025157819 */ /* 0x000fe200000006ff */
[----:B------:R-:W-:Y:S01]  /*0cd0*/  FADD.FTZ R22, -R14, R23 ;  /* 0x000000170e167221 */ /* 0x000fe20000010100 */
[----:B------:R-:W-:Y:S01]  /*0ce0*/  SHF.L.U32 R20, R62, 0x10, RZ ;  /* 0x000000103e147819 */ /* 0x000fe200000006ff */
[----:B------:R-:W-:Y:S01]  /*0cf0*/  FADD.FTZ R24, -R14, R25 ;  /* 0x000000190e187221 */ /* 0x000fe20000010100 */
[----:B------:R-:W-:Y:S01]  /*0d00*/  SHF.L.U32 R29, R36, 0x10, RZ ;  /* 0x00000010241d7819 */ /* 0x000fe200000006ff */
[----:B-----5:R-:W-:Y:S01]  /*0d10*/  FMUL.FTZ R23, R18, R21 ;  /* 0x0000001512177220 */ /* 0x020fe20000410000 */
[-C--:B------:R-:W-:Y:S01]  /*0d20*/  FMUL.FTZ R22, R22, R63.reuse ;  /* 0x0000003f16167220 */ /* 0x080fe20000410000 */
[----:B------:R-:W-:Y:S01]  /*0d30*/  FMUL.FTZ R25, R24, R63 ;  /* 0x0000003f18197220 */ /* 0x000fe20000410000 */
[----:B------:R-:W-:Y:S01]  /*0d40*/  FMUL.FTZ R26, R19, R20 ;  /* 0x00000014131a7220 */ /* 0x000fe20000410000 */
[----:B------:R-:W-:Y:S01]  /*0d50*/  FADD.FTZ R27, RZ, R23 ;  /* 0x00000017ff1b7221 */ /* 0x000fe20000010000 */
[----:B------:R-:W-:Y:S01]  /*0d60*/  FFMA.FTZ R24, R22, R23, RZ ;  /* 0x0000001716187223 */ /* 0x000fe200000100ff */
[----:B------:R-:W-:Y:S01]  /*0d70*/  FFMA.FTZ R28, R21, R22, RZ ;  /* 0x00000016151c7223 */ /* 0x000fe200000100ff */
[----:B------:R-:W-:Y:S01]  /*0d80*/  FADD.FTZ R22, RZ, R21 ;  /* 0x00000015ff167221 */ /* 0x000fe20000010000 */
[----:B------:R-:W-:Y:S01]  /*0d90*/  FADD.FTZ R23, R26, R27 ;  /* 0x0000001b1a177221 */ /* 0x000fe20000010000 */
[----:B------:R-:W-:Y:S01]  /*0da0*/  FFMA.FTZ R24, R25, R26, R24 ;  /* 0x0000001a19187223 */ /* 0x000fe20000010018 */
[----:B------:R-:W-:Y:S01]  /*0db0*/  FADD.FTZ R26, -R14, R29 ;  /* 0x0000001d0e1a7221 */ /* 0x000fe20000010100 */
[----:B------:R-:W-:-:S03]  /*0dc0*/  SHF.L.U32 R27, R35, 0x10, RZ ;  /* 0x00000010231b7819 */ /* 0x000fc600000006ff */
[----:B------:R-:W-:Y:S01]  /*0dd0*/  FMUL.FTZ R29, R26, R63 ;  /* 0x0000003f1a1d7220 */ /* 0x000fe20000410000 */
[----:B------:R-:W-:Y:S01]  /*0de0*/  SHF.L.U32 R26, R60, 0x10, RZ ;  /* 0x000000103c1a7819 */ /* 0x000fe200000006ff */
[C---:B------:R-:W-:Y:S02]  /*0df0*/  FADD.FTZ R22, R27.reuse, R22 ;  /* 0x000000161b167221 */ /* 0x040fe40000010000 */
[----:B------:R-:W-:Y:S01]  /*0e00*/  FFMA.FTZ R21, R27, R29, R28 ;  /* 0x0000001d1b157223 */ /* 0x000fe2000001001c */
[----:B------:R-:W-:Y:S01]  /*0e10*/  FMUL.FTZ R28, R18, R27 ;  /* 0x0000001b121c7220 */ /* 0x000fe20000410000 */
[----:B------:R-:W-:-:S03]  /*0e20*/  SHF.L.U32 R27, R59, 0x10, RZ ;  /* 0x000000103b1b7819 */ /* 0x000fc600000006ff */
[----:B------:R-:W-:Y:S01]  /*0e30*/  FFMA.FTZ R30, R29, R28, R24 ;  /* 0x0000001c1d1e7223 */ /* 0x000fe20000010018 */
[----:B------:R-:W-:Y:S01]  /*0e40*/  FADD.FTZ R29, RZ, R20 ;  /* 0x00000014ff1d7221 */ /* 0x000fe20000010000 */
[----:B------:R-:W-:Y:S01]  /*0e50*/  FADD.FTZ R24, -R14, R27 ;  /* 0x0000001b0e187221 */ /* 0x000fe20000010100 */
[----:B------:R-:W-:Y:S01]  /*0e60*/  FFMA.FTZ R27, R20, R25, RZ ;  /* 0x00000019141b7223 */ /* 0x000fe200000100ff */
[----:B------:R-:W-:Y:S01]  /*0e70*/  FADD.FTZ R23, R23, R28 ;  /* 0x0000001c17177221 */ /* 0x000fe20000010000 */
[----:B------:R-:W-:Y:S01]  /*0e80*/  SHF.L.U32 R28, R12, 0x10, RZ ;  /* 0x000000100c1c7819 */ /* 0x000fe200000006ff */
[----:B------:R-:W-:Y:S01]  /*0e90*/  FMUL.FTZ R25, R24, R63 ;  /* 0x0000003f18197220 */ /* 0x000fe20000410000 */
[----:B------:R-:W-:-:S03]  /*0ea0*/  FADD.FTZ R24, R26, R29 ;  /* 0x0000001d1a187221 */ /* 0x000fc60000010000 */
[----:B------:R-:W-:Y:S01]  /*0eb0*/  FFMA.FTZ R20, R26, R25, R27 ;  /* 0x000000191a147223 */ /* 0x000fe2000001001b */
[----:B------:R-:W-:Y:S01]  /*0ec0*/  FMUL.FTZ R26, R19, R26 ;  /* 0x0000001a131a7220 */ /* 0x000fe20000410000 */
[----:B------:R-:W-:Y:S01]  /*0ed0*/  FMUL.FTZ R27, R18, R28 ;  /* 0x0000001c121b7220 */ /* 0x000fe20000410000 */
[----:B------:R-:W-:Y:S02]  /*0ee0*/  FADD.FTZ R22, R22, R28 ;  /* 0x0000001c16167221 */ /* 0x000fe40000010000 */
[----:B------:R-:W-:Y:S01]  /*0ef0*/  FFMA.FTZ R30, R25, R26, R30 ;  /* 0x0000001a191e7223 */ /* 0x000fe2000001001e */
[----:B------:R-:W-:Y:S01]  /*0f00*/  SHF.L.U32 R25, R34, 0x10, RZ ;  /* 0x0000001022197819 */ /* 0x000fe200000006ff */
[----:B------:R-:W-:Y:S01]  /*0f10*/  FADD.FTZ R26, R26, R23 ;  /* 0x000000171a1a7221 */ /* 0x000fe20000010000 */
[----:B------:R-:W-:-:S03]  /*0f20*/  SHF.L.U32 R23, R57, 0x10, RZ ;  /* 0x0000001039177819 */ /* 0x000fc600000006ff */
[----:B------:R-:W-:Y:S01]  /*0f30*/  FADD.FTZ R32, -R14, R25 ;  /* 0x000000190e207221 */ /* 0x000fe20000010100 */
[----:B------:R-:W-:-:S03]  /*0f40*/  FADD.FTZ R26, R26, R27 ;  /* 0x0000001b1a1a7221 */ /* 0x000fc60000010000 */
[----:B------:R-:W-:-:S04]  /*0f50*/  FMUL.FTZ R25, R32, R63 ;  /* 0x0000003f20197220 */ /* 0x000fc80000410000 */
[----:B------:R-:W-:Y:S01]  /*0f60*/  FFMA.FTZ R21, R28, R25, R21 ;  /* 0x000000191c157223 */ /* 0x000fe20000010015 */
[----:B------:R-:W-:Y:S01]  /*0f70*/  FADD.FTZ R28, -R14, R23 ;  /* 0x000000170e1c7221 */ /* 0x000fe20000010100 */
[----:B------:R-:W-:Y:S01]  /*0f80*/  FFMA.FTZ R29, R25, R27, R30 ;  /* 0x0000001b191d7223 */ /* 0x000fe2000001001e */
[----:B------:R-:W-:Y:S02]  /*0f90*/  SHF.L.U32 R25, R58, 0x10, RZ ;  /* 0x000000103a197819 */ /* 0x000fe400000006ff */
[----:B------:R-:W-:Y:S01]  /*0fa0*/  FMUL.FTZ R28, R28, R63 ;  /* 0x0000003f1c1c7220 */ /* 0x000fe20000410000 */
[----:B------:R-:W-:Y:S02]  /*0fb0*/  SHF.L.U32 R27, R8, 0x10, RZ ;  /* 0x00000010081b7819 */ /* 0x000fe400000006ff */
[----:B------:R-:W-:Y:S01]  /*0fc0*/  FADD.FTZ R24, R24, R25 ;  /* 0x0000001918187221 */ /* 0x000fe20000010000 */
[----:B------:R-:W-:Y:S01]  /*0fd0*/  FFMA.FTZ R23, R25, R28, R20 ;  /* 0x0000001c19177223 */ /* 0x000fe20000010014 */
[----:B------:R-:W-:Y:S01]  /*0fe0*/  FMUL.FTZ R25, R19, R25 ;  /* 0x0000001913197220 */ /* 0x000fe20000410000 */
[----:B------:R-:W-:-:S03]  /*0ff0*/  FADD.FTZ R20, -R14, R27 ;  /* 0x0000001b0e147221 */ /* 0x000fc60000010100 */
[----:B------:R-:W-:Y:S01]  /*1000*/  FFMA.FTZ R29, R28, R25, R29 ;  /* 0x000000191c1d7223 */ /* 0x000fe2000001001d */
[----:B------:R-:W-:Y:S01]  /*1010*/  SHF.L.U32 R28, R10, 0x10, RZ ;  /* 0x000000100a1c7819 */ /* 0x000fe200000006ff */
[----:B------:R-:W-:Y:S01]  /*1020*/  FADD.FTZ R26, R25, R26 ;  /* 0x0000001a191a7221 */ /* 0x000fe20000010000 */
[----:B------:R-:W-:-:S03]  /*1030*/  FMUL.FTZ R32, R20, R63 ;  /* 0x0000003f14207220 */ /* 0x000fc60000410000 */
[----:B------:R-:W-:Y:S01]  /*1040*/  FMUL.FTZ R25, R18, R28 ;  /* 0x0000001c12197220 */ /* 0x000fe20000410000 */
[----:B------:R-:W-:-:S03]  /*1050*/  FADD.FTZ R22, R22, R28 ;  /* 0x0000001c16167221 */ /* 0x000fc60000010000 */
[----:B------:R-:W-:Y:S01]  /*1060*/  FADD.FTZ R27, R26, R25 ;  /* 0x000000191a1b7221 */ /* 0x000fe20000010000 */
[----:B------:R-:W-:Y:S01]  /*1070*/  FFMA.FTZ R64, R32, R25, R29 ;  /* 0x0000001920407223 */ /* 0x000fe2000001001d */
[----:B------:R-:W-:Y:S02]  /*1080*/  SHF.L.U32 R25, R15, 0x10, RZ ;  /* 0x000000100f197819 */ /* 0x000fe400000006ff */
[----:B------:R-:W-:-:S03]  /*1090*/  SHF.L.U32 R26, R56, 0x10, RZ ;  /* 0x00000010381a7819 */ /* 0x000fc600000006ff */
[----:B------:R-:W-:Y:S02]  /*10a0*/  FADD.FTZ R20, -R14, R25 ;  /* 0x000000190e147221 */ /* 0x000fe40000010100 */
[----:B------:R-:W-:Y:S02]  /*10b0*/  FMUL.FTZ R30, R19, R26 ;  /* 0x0000001a131e7220 */ /* 0x000fe40000410000 */
[----:B------:R-:W-:Y:S01]  /*10c0*/  FMUL.FTZ R25, R20, R63 ;  /* 0x0000003f14197220 */ /* 0x000fe20000410000 */
[----:B------:R-:W-:Y:S01]  /*10d0*/  FFMA.FTZ R20, R28, R32, R21 ;  /* 0x000000201c147223 */ /* 0x000fe20000010015 */
[----:B------:R-:W-:Y:S02]  /*10e0*/  FADD.FTZ R29, R30, R27 ;  /* 0x0000001b1e1d7221 */ /* 0x000fe40000010000 */
[----:B------:R-:W-:Y:S01]  /*10f0*/  FFMA.FTZ R21, R26, R25, R23 ;  /* 0x000000191a157223 */ /* 0x000fe20000010017 */
[----:B------:R-:W-:Y:S01]  /*1100*/  FFMA.FTZ R30, R25, R30, R64 ;  /* 0x0000001e191e7223 */ /* 0x000fe20000010040 */
[----:B------:R-:W-:Y:S01]  /*1110*/  FADD.FTZ R23, R24, R26 ;  /* 0x0000001a18177221 */ /* 0x000fe20000010000 */
[----:B------:R-:W-:Y:S06]  /*1120*/  BRA `(.L_x_3) ;  /* 0x0000000800407947 */ /* 0x000fec0003800000 */
.L_x_2:
[----:B------:R-:W-:Y:S02]  /*1130*/  SHF.L.U32 R21, R38, 0x10, RZ ;  /* 0x0000001026157819 */ /* 0x000fe400000006ff */
[----:B------:R-:W-:Y:S02]  /*1140*/  SHF.L.U32 R23, R61, 0x10, RZ ;  /* 0x000000103d177819 */ /* 0x000fe400000006ff */
[----:B------:R-:W-:Y:S01]  /*1150*/  SHF.L.U32 R33, R59, 0x10, RZ ;  /* 0x000000103b217819 */ /* 0x000fe200000006ff */
[----:B------:R-:W-:Y:S01]  /*1160*/  FADD.FTZ R20, -R14, R21 ;  /* 0x000000150e147221 */ /* 0x000fe20000010100 */
[----:B------:R-:W-:-:S03]  /*1170*/  SHF.L.U32 R32, R62, 0x10, RZ ;  /* 0x000000103e207819 */ /* 0x000fc600000006ff */
[----:B------:R-:W-:Y:S01]  /*1180*/  FMUL.FTZ R21, R20, R63 ;  /* 0x0000003f14157220 */ /* 0x000fe20000410000 */
[----:B------:R-:W-:Y:S01]  /*1190*/  FADD.FTZ R20, -R14, R23 ;  /* 0x000000170e147221 */ /* 0x000fe20000010100 */
[----:B------:R-:W-:Y:S02]  /*11a0*/  SHF.L.U32 R23, R36, 0x10, RZ ;  /* 0x0000001024177819 */ /* 0x000fe400000006ff */
[----:B-----5:R-:W-:Y:S01]  /*11b0*/  FFMA.FTZ R24, R18, R21, R16 ;  /* 0x0000001512187223 */ /* 0x020fe20000010010 */
[-C--:B------:R-:W-:Y:S02]  /*11c0*/  FMUL.FTZ R20, R20, R63.reuse ;  /* 0x0000003f14147220 */ /* 0x080fe40000410000 */
[----:B------:R-:W-:Y:S01]  /*11d0*/  FADD.FTZ R30, -R14, R23 ;  /* 0x000000170e1e7221 */ /* 0x000fe20000010100 */
[----:B------:R-:W-:Y:S01]  /*11e0*/  FMUL.FTZ R26, R24, -1.4426950216293334961 ;  /* 0xbfb8aa3b181a7820 */ /* 0x000fe20000410000 */
[----:B------:R-:W-:Y:S02]  /*11f0*/  FFMA.FTZ R22, R19, R20, R17 ;  /* 0x0000001413167223 */ /* 0x000fe40000010011 */
[----:B------:R-:W-:-:S02]  /*1200*/  FMUL.FTZ R23, R30, R63 ;  /* 0x0000003f1e177220 */ /* 0x000fc40000410000 */
[----:B------:R-:W-:Y:S01]  /*1210*/  FMUL.FTZ R28, R22, -1.4426950216293334961 ;  /* 0xbfb8aa3b161c7820 */ /* 0x000fe20000410000 */
[----:B------:R-:W0:Y:S01]  /*1220*/  MUFU.EX2 R26, R26 ;  /* 0x0000001a001a7308 */ /* 0x000e220000000800 */
[----:B------:R-:W-:-:S07]  /*1230*/  FFMA.FTZ R25, R18, R23, R16 ;  /* 0x0000001712197223 */ /* 0x000fce0000010010 */
[----:B------:R-:W1:Y:S01]  /*1240*/  MUFU.EX2 R28, R28 ;  /* 0x0000001c001c7308 */ /* 0x000e620000000800 */
[----:B0-----:R-:W-:Y:S01]  /*1250*/  FADD.FTZ R27, R26, 1 ;  /* 0x3f8000001a1b7421 */ /* 0x001fe20000010000 */
[----:B------:R-:W-:-:S06]  /*1260*/  FMUL.FTZ R26, R25, -1.4426950216293334961 ;  /* 0xbfb8aa3b191a7820 */ /* 0x000fcc0000410000 */
[----:B------:R-:W0:Y:S01]  /*1270*/  MUFU.RCP R27, R27 ;  /* 0x0000001b001b7308 */ /* 0x000e220000001000 */
[----:B-1----:R-:W-:Y:S01]  /*1280*/  FADD.FTZ R29, R28, 1 ;  /* 0x3f8000001c1d7421 */ /* 0x002fe20000010000 */
[----:B------:R-:W-:-:S06]  /*1290*/  SHF.L.U32 R28, R37, 0x10, RZ ;  /* 0x00000010251c7819 */ /* 0x000fcc00000006ff */
[----:B------:R-:W1:Y:S08]  /*12a0*/  MUFU.RCP R29, R29 ;  /* 0x0000001d001d7308 */ /* 0x000e700000001000 */
[----:B------:R-:W2:Y:S01]  /*12b0*/  MUFU.EX2 R26, R26 ;  /* 0x0000001a001a7308 */ /* 0x000ea20000000800 */
[----:B0-----:R-:W-:Y:S01]  /*12c0*/  FADD.FTZ R31, -R27, 1 ;  /* 0x3f8000001b1f7421 */ /* 0x001fe20000010100 */
[----:B------:R-:W-:-:S03]  /*12d0*/  FMUL.FTZ R27, R28, R27 ;  /* 0x0000001b1c1b7220 */ /* 0x000fc60000410000 */
[----:B------:R-:W-:Y:S01]  /*12e0*/  FFMA.FTZ R24, R24, R31, 1 ;  /* 0x3f80000018187423 */ /* 0x000fe2000001001f */
[----:B-1----:R-:W-:Y:S01]  /*12f0*/  FADD.FTZ R31, -R29, 1 ;  /* 0x3f8000001d1f7421 */ /* 0x002fe20000010100 */
[----:B------:R-:W-:Y:S02]  /*1300*/  FMUL.FTZ R29, R32, R29 ;  /* 0x0000001d201d7220 */ /* 0x000fe40000410000 */
[----:B------:R-:W-:Y:S01]  /*1310*/  FMUL.FTZ R27, R27, R24 ;  /* 0x000000181b1b7220 */ /* 0x000fe20000410000 */
[----:B------:R-:W-:Y:S01]  /*1320*/  FFMA.FTZ R28, R22, R31, 1 ;  /* 0x3f800000161c7423 */ /* 0x000fe2000001001f */
[----:B------:R-:W-:Y:S01]  /*1330*/  FADD.FTZ R22, -R14, R33 ;  /* 0x000000210e167221 */ /* 0x000fe20000010100 */
[----:B--2---:R-:W-:-:S03]  /*1340*/  FADD.FTZ R30, R26, 1 ;  /* 0x3f8000001a1e7421 */ /* 0x004fc60000010000 */
[----:B------:R-:W-:Y:S01]  /*1350*/  FMUL.FTZ R22, R22, R63 ;  /* 0x0000003f16167220 */ /* 0x000fe20000410000 */
[----:B------:R-:W-:Y:S01]  /*1360*/  FMUL.FTZ R24, R29, R28 ;  /* 0x0000001c1d187220 */ /* 0x000fe20000410000 */
[----:B------:R-:W-:Y:S02]  /*1370*/  SHF.L.U32 R29, R35, 0x10, RZ ;  /* 0x00000010231d7819 */ /* 0x000fe400000006ff */
[----:B------:R-:W-:Y:S01]  /*1380*/  FFMA.FTZ R26, R19, R22, R17 ;  /* 0x00000016131a7223 */ /* 0x000fe20000010011 */
[----:B------:R-:W0:Y:S03]  /*1390*/  MUFU.RCP R30, R30 ;  /* 0x0000001e001e7308 */ /* 0x000e260000001000 */
[----:B------:R-:W-:-:S06]  /*13a0*/  FMUL.FTZ R31, R26, -1.4426950216293334961 ;  /* 0xbfb8aa3b1a1f7820 */ /* 0x000fcc0000410000 */
[----:B------:R-:W1:Y:S01]  /*13b0*/  MUFU.EX2 R31, R31 ;  /* 0x0000001f001f7308 */ /* 0x000e620000000800 */
[----:B0-----:R-:W-:-:S04]  /*13c0*/  FADD.FTZ R28, -R30, 1 ;  /* 0x3f8000001e1c7421 */ /* 0x001fc80000010100 */
[----:B------:R-:W-:Y:S01]  /*13d0*/  FFMA.FTZ R28, R25, R28, 1 ;  /* 0x3f800000191c7423 */ /* 0x000fe2000001001c */
[----:B------:R-:W-:Y:S01]  /*13e0*/  FMUL.FTZ R25, R29, R30 ;  /* 0x0000001e1d197220 */ /* 0x000fe20000410000 */
[----:B------:R-:W-:Y:S01]  /*13f0*/  FMUL.FTZ R29, R19, R24 ;  /* 0x00000018131d7220 */ /* 0x000fe20000410000 */
[----:B-1----:R-:W-:Y:S02]  /*1400*/  FADD.FTZ R33, R31, 1 ;  /* 0x3f8000001f217421 */ /* 0x002fe40000010000 */
[----:B------:R-:W-:Y:S01]  /*1410*/  FMUL.FTZ R25, R25, R28 ;  /* 0x0000001c19197220 */ /* 0x000fe20000410000 */
[----:B------:R-:W-:-:S03]  /*1420*/  FMUL.FTZ R28, R18, R27 ;  /* 0x0000001b121c7220 */ /* 0x000fc60000410000 */
[----:B------:R-:W0:Y:S01]  /*1430*/  MUFU.RCP R33, R33 ;  /* 0x0000002100217308 */ /* 0x000e220000001000 */
[----:B------:R-:W-:Y:S01]  /*1440*/  FFMA.FTZ R31, R21, R28, RZ ;  /* 0x0000001c151f7223 */ /* 0x000fe200000100ff */
[----:B------:R-:W-:Y:S01]  /*1450*/  FADD.FTZ R30, RZ, R28 ;  /* 0x0000001cff1e7221 */ /* 0x000fe20000010000 */
[----:B------:R-:W-:Y:S02]  /*1460*/  SHF.L.U32 R28, R60, 0x10, RZ ;  /* 0x000000103c1c7819 */ /* 0x000fe400000006ff */
[----:B------:R-:W-:Y:S01]  /*1470*/  FFMA.FTZ R32, R20, R29, R31 ;  /* 0x0000001d14207223 */ /* 0x000fe2000001001f */
[----:B------:R-:W-:Y:S01]  /*1480*/  FADD.FTZ R30, R29, R30 ;  /* 0x0000001e1d1e7221 */ /* 0x000fe20000010000 */
[----:B0-----:R-:W-:Y:S01]  /*1490*/  FADD.FTZ R31, -R33, 1 ;  /* 0x3f800000211f7421 */ /* 0x001fe20000010100 */
[----:B------:R-:W-:Y:S01]  /*14a0*/  FMUL.FTZ R29, R28, R33 ;  /* 0x000000211c1d7220 */ /* 0x000fe20000410000 */
[----:B------:R-:W-:Y:S01]  /*14b0*/  FFMA.FTZ R28, R21, R27, RZ ;  /* 0x0000001b151c7223 */ /* 0x000fe200000100ff */
[----:B------:R-:W-:Y:S01]  /*14c0*/  SHF.L.U32 R21, R34, 0x10, RZ ;  /* 0x0000001022157819 */ /* 0x000fe200000006ff */
[----:B------:R-:W-:-:S02]  /*14d0*/  FFMA.FTZ R26, R26, R31, 1 ;  /* 0x3f8000001a1a7423 */ /* 0x000fc4000001001f */
[----:B------:R-:W-:Y:S02]  /*14e0*/  FFMA.FTZ R28, R23, R25, R28 ;  /* 0x00000019171c7223 */ /* 0x000fe4000001001c */
[----:B------:R-:W-:Y:S01]  /*14f0*/  FMUL.FTZ R29, R29, R26 ;  /* 0x0000001a1d1d7220 */ /* 0x000fe20000410000 */
[----:B------:R-:W-:Y:S01]  /*1500*/  FADD.FTZ R26, RZ, R27 ;  /* 0x0000001bff1a7221 */ /* 0x000fe20000010000 */
[----:B------:R-:W-:-:S03]  /*1510*/  FADD.FTZ R64, -R14, R21 ;  /* 0x000000150e407221 */ /* 0x000fc60000010100 */
[----:B------:R-:W-:Y:S01]  /*1520*/  FADD.FTZ R26, R26, R25 ;  /* 0x000000191a1a7221 */ /* 0x000fe20000010000 */
[----:B------:R-:W-:Y:S01]  /*1530*/  FMUL.FTZ R25, R18, R25 ;  /* 0x0000001912197220 */ /* 0x000fe20000410000 */
[----:B------:R-:W-:Y:S01]  /*1540*/  FMUL.FTZ R21, R64, R63 ;  /* 0x0000003f40157220 */ /* 0x000fe20000410000 */
[----:B------:R-:W-:Y:S02]  /*1550*/  SHF.L.U32 R64, R12, 0x10, RZ ;  /* 0x000000100c407819 */ /* 0x000fe400000006ff */
[----:B------:R-:W-:Y:S01]  /*1560*/  FFMA.FTZ R31, R23, R25, R32 ;  /* 0x00000019171f7223 */ /* 0x000fe20000010020 */
[----:B------:R-:W-:Y:S01]  /*1570*/  FFMA.FTZ R23, R18, R21, R16 ;  /* 0x0000001512177223 */ /* 0x000fe20000010010 */
[----:B------:R-:W-:Y:S01]  /*1580*/  FADD.FTZ R30, R30, R25 ;  /* 0x000000191e1e7221 */ /* 0x000fe20000010000 */
[----:B------:R-:W-:Y:S01]  /*1590*/  FFMA.FTZ R25, R20, R24, RZ ;  /* 0x0000001814197223 */ /* 0x000fe200000100ff */
[----:B------:R-:W-:Y:S01]  /*15a0*/  FADD.FTZ R24, RZ, R24 ;  /* 0x00000018ff187221 */ /* 0x000fe20000010000 */
[----:B------:R-:W-:-:S02]  /*15b0*/  FMUL.FTZ R32, R23, -1.4426950216293334961 ;  /* 0xbfb8aa3b17207820 */ /* 0x000fc40000410000 */
[----:B------:R-:W-:-:S04]  /*15c0*/  FFMA.FTZ R25, R22, R29, R25 ;  /* 0x0000001d16197223 */ /* 0x000fc80000010019 */
[----:B------:R-:W0:Y:S02]  /*15d0*/  MUFU.EX2 R32, R32 ;  /* 0x0000002000207308 */ /* 0x000e240000000800 */
[----:B0-----:R-:W-:-:S06]  /*15e0*/  FADD.FTZ R33, R32, 1 ;  /* 0x3f80000020217421 */ /* 0x001fcc0000010000 */
[----:B------:R-:W0:Y:S02]  /*15f0*/  MUFU.RCP R33, R33 ;  /* 0x0000002100217308 */ /* 0x000e240000001000 */
[----:B0-----:R-:W-:Y:S01]  /*1600*/  FMUL.FTZ R27, R64, R33 ;  /* 0x00000021401b7220 */ /* 0x001fe20000410000 */
[----:B------:R-:W-:Y:S01]  /*1610*/  FADD.FTZ R64, -R33, 1 ;  /* 0x3f80000021407421 */ /* 0x000fe20000010100 */
[----:B------:R-:W-:-:S03]  /*1620*/  SHF.L.U32 R33, R58, 0x10, RZ ;  /* 0x000000103a217819 */ /* 0x000fc600000006ff */
[----:B------:R-:W-:Y:S01]  /*1630*/  FFMA.FTZ R64, R23, R64, 1 ;  /* 0x3f80000017407423 */ /* 0x000fe20000010040 */
[----:B------:R-:W-:-:S03]  /*1640*/  SHF.L.U32 R23, R57, 0x10, RZ ;  /* 0x0000001039177819 */ /* 0x000fc600000006ff */
[----:B------:R-:W-:Y:S02]  /*1650*/  FMUL.FTZ R27, R27, R64 ;  /* 0x000000401b1b7220 */ /* 0x000fe40000410000 */
[----:B------:R-:W-:Y:S01]  /*1660*/  FADD.FTZ R20, -R14, R23 ;  /* 0x000000170e147221 */ /* 0x000fe20000010100 */
[----:B------:R-:W-:Y:S01]  /*1670*/  FADD.FTZ R23, R24, R29 ;  /* 0x0000001d18177221 */ /* 0x000fe20000010000 */
[----:B------:R-:W-:Y:S01]  /*1680*/  FMUL.FTZ R24, R19, R29 ;  /* 0x0000001d13187220 */ /* 0x000fe20000410000 */
[----:B------:R-:W-:Y:S01]  /*1690*/  FADD.FTZ R26, R26, R27 ;  /* 0x0000001b1a1a7221 */ /* 0x000fe20000010000 */
[----:B------:R-:W-:Y:S01]  /*16a0*/  FMUL.FTZ R20, R20, R63 ;  /* 0x0000003f14147220 */ /* 0x000fe20000410000 */
[----:B------:R-:W-:Y:S01]  /*16b0*/  FFMA.FTZ R28, R21, R27, R28 ;  /* 0x0000001b151c7223 */ /* 0x000fe2000001001c */
[----:B------:R-:W-:Y:S01]  /*16c0*/  FFMA.FTZ R22, R22, R24, R31 ;  /* 0x0000001816167223 */ /* 0x000fe2000001001f */
[----:B------:R-:W-:Y:S01]  /*16d0*/  FADD.FTZ R30, R24, R30 ;  /* 0x0000001e181e7221 */ /* 0x000fe20000010000 */
[----:B------:R-:W-:-:S04]  /*16e0*/  FFMA.FTZ R29, R19, R20, R17 ;  /* 0x00000014131d7223 */ /* 0x000fc80000010011 */
[----:B------:R-:W-:-:S06]  /*16f0*/  FMUL.FTZ R31, R29, -1.4426950216293334961 ;  /* 0xbfb8aa3b1d1f7820 */ /* 0x000fcc0000410000 */
[----:B------:R-:W0:Y:S02]  /*1700*/  MUFU.EX2 R31, R31 ;  /* 0x0000001f001f7308 */ /* 0x000e240000000800 */
[----:B0-----:R-:W-:Y:S01]  /*1710*/  FADD.FTZ R32, R31, 1 ;  /* 0x3f8000001f207421 */ /* 0x001fe20000010000 */
[----:B------:R-:W-:-:S04]  /*1720*/  FMUL.FTZ R31, R18, R27 ;  /* 0x0000001b121f7220 */ /* 0x000fc80000410000 */
[----:B------:R-:W-:Y:S01]  /*1730*/  FADD.FTZ R30, R30, R31 ;  /* 0x0000001f1e1e7221 */ /* 0x000fe20000010000 */
[----:B------:R-:W0:Y:S02]  /*1740*/  MUFU.RCP R32, R32 ;  /* 0x0000002000207308 */ /* 0x000e240000001000 */
[----:B0-----:R-:W-:Y:S01]  /*1750*/  FADD.FTZ R64, -R32, 1 ;  /* 0x3f80000020407421 */ /* 0x001fe20000010100 */
[----:B------:R-:W-:-:S03]  /*1760*/  FMUL.FTZ R24, R33, R32 ;  /* 0x0000002021187220 */ /* 0x000fc60000410000 */
[----:B------:R-:W-:-:S04]  /*1770*/  FFMA.FTZ R29, R29, R64, 1 ;  /* 0x3f8000001d1d7423 */ /* 0x000fc80000010040 */
[----:B------:R-:W-:Y:S01]  /*1780*/  FMUL.FTZ R24, R24, R29 ;  /* 0x0000001d18187220 */ /* 0x000fe20000410000 */
[----:B------:R-:W-:-:S03]  /*1790*/  SHF.L.U32 R29, R8, 0x10, RZ ;  /* 0x00000010081d7819 */ /* 0x000fc600000006ff */
[----:B------:R-:W-:Y:S01]  /*17a0*/  FADD.FTZ R23, R23, R24 ;  /* 0x0000001817177221 */ /* 0x000fe20000010000 */
[----:B------:R-:W-:Y:S01]  /*17b0*/  FFMA.FTZ R25, R20, R24, R25 ;  /* 0x0000001814197223 */ /* 0x000fe20000010019 */
[----:B------:R-:W-:Y:S01]  /*17c0*/  FADD.FTZ R64, -R14, R29 ;  /* 0x0000001d0e407221 */ /* 0x000fe20000010100 */
[----:B------:R-:W-:Y:S01]  /*17d0*/  FFMA.FTZ R29, R21, R31, R22 ;  /* 0x0000001f151d7223 */ /* 0x000fe20000010016 */
[----:B------:R-:W-:Y:S02]  /*17e0*/  SHF.L.U32 R31, R10, 0x10, RZ ;  /* 0x000000100a1f7819 */ /* 0x000fe400000006ff */
[----:B------:R-:W-:-:S04]  /*17f0*/  FMUL.FTZ R27, R64, R63 ;  /* 0x0000003f401b7220 */ /* 0x000fc80000410000 */
[----:B------:R-:W-:-:S04]  /*1800*/  FFMA.FTZ R21, R18, R27, R16 ;  /* 0x0000001b12157223 */ /* 0x000fc80000010010 */
[----:B------:R-:W-:-:S06]  /*1810*/  FMUL.FTZ R22, R21, -1.4426950216293334961 ;  /* 0xbfb8aa3b15167820 */ /* 0x000fcc0000410000 */
[----:B------:R-:W0:Y:S02]  /*1820*/  MUFU.EX2 R22, R22 ;  /* 0x0000001600167308 */ /* 0x000e240000000800 */
[----:B0-----:R-:W-:Y:S01]  /*1830*/  FADD.FTZ R32, R22, 1 ;  /* 0x3f80000016207421 */ /* 0x001fe20000010000 */
[----:B------:R-:W-:-:S04]  /*1840*/  FMUL.FTZ R22, R19, R24 ;  /* 0x0000001813167220 */ /* 0x000fc80000410000 */
[----:B------:R-:W-:Y:S01]  /*1850*/  FFMA.FTZ R20, R20, R22, R29 ;  /* 0x0000001614147223 */ /* 0x000fe2000001001d */
[----:B------:R-:W0:Y:S01]  /*1860*/  MUFU.RCP R32, R32 ;  /* 0x0000002000207308 */ /* 0x000e220000001000 */
[----:B------:R-:W-:Y:S01]  /*1870*/  FADD.FTZ R30, R22, R30 ;  /* 0x0000001e161e7221 */ /* 0x000fe20000010000 */
[----:B0-----:R-:W-:Y:S01]  /*1880*/  FADD.FTZ R64, -R32, 1 ;  /* 0x3f80000020407421 */ /* 0x001fe20000010100 */
[----:B------:R-:W-:-:S03]  /*1890*/  FMUL.FTZ R31, R31, R32 ;  /* 0x000000201f1f7220 */ /* 0x000fc60000410000 */
[----:B------:R-:W-:-:S04]  /*18a0*/  FFMA.FTZ R64, R21, R64, 1 ;  /* 0x3f80000015407423 */ /* 0x000fc80000010040 */
[----:B------:R-:W-:Y:S01]  /*18b0*/  FMUL.FTZ R21, R31, R64 ;  /* 0x000000401f157220 */ /* 0x000fe20000410000 */
[----:B------:R-:W-:-:S03]  /*18c0*/  SHF.L.U32 R31, R15, 0x10, RZ ;  /* 0x000000100f1f7819 */ /* 0x000fc600000006ff */
[----:B------:R-:W-:Y:S02]  /*18d0*/  FMUL.FTZ R33, R18, R21 ;  /* 0x0000001512217220 */ /* 0x000fe40000410000 */
[----:B------:R-:W-:Y:S02]  /*18e0*/  FADD.FTZ R64, -R14, R31 ;  /* 0x0000001f0e407221 */ /* 0x000fe40000010100 */
[----:B------:R-:W-:Y:S01]  /*18f0*/  FFMA.FTZ R71, R27, R33, R20 ;  /* 0x000000211b477223 */ /* 0x000fe20000010014 */
[----:B------:R-:W-:Y:S01]  /*1900*/  FADD.FTZ R70, R30, R33 ;  /* 0x000000211e467221 */ /* 0x000fe20000010000 */
[----:B------:R-:W-:Y:S01]  /*1910*/  FMUL.FTZ R24, R64, R63 ;  /* 0x0000003f40187220 */ /* 0x000fe20000410000 */
[----:B------:R-:W-:-:S03]  /*1920*/  SHF.L.U32 R33, R56, 0x10, RZ ;  /* 0x0000001038217819 */ /* 0x000fc600000006ff */
[----:B------:R-:W-:-:S04]  /*1930*/  FFMA.FTZ R29, R19, R24, R17 ;  /* 0x00000018131d7223 */ /* 0x000fc80000010011 */
[----:B------:R-:W-:-:S06]  /*1940*/  FMUL.FTZ R31, R29, -1.4426950216293334961 ;  /* 0xbfb8aa3b1d1f7820 */ /* 0x000fcc0000410000 */
[----:B------:R-:W0:Y:S02]  /*1950*/  MUFU.EX2 R31, R31 ;  /* 0x0000001f001f7308 */ /* 0x000e240000000800 */
[----:B0-----:R-:W-:-:S06]  /*1960*/  FADD.FTZ R32, R31, 1 ;  /* 0x3f8000001f207421 */ /* 0x001fcc0000010000 */
[----:B------:R-:W0:Y:S02]  /*1970*/  MUFU.RCP R32, R32 ;  /* 0x0000002000207308 */ /* 0x000e240000001000 */
[----:B0-----:R-:W-:Y:S01]  /*1980*/  FADD.FTZ R22, -R32, 1 ;  /* 0x3f80000020167421 */ /* 0x001fe20000010100 */
[----:B------:R-:W-:-:S03]  /*1990*/  FMUL.FTZ R20, R33, R32 ;  /* 0x0000002021147220 */ /* 0x000fc60000410000 */
[----:B------:R-:W-:Y:S01]  /*19a0*/  FFMA.FTZ R29, R29, R22, 1 ;  /* 0x3f8000001d1d7423 */ /* 0x000fe20000010016 */
[----:B------:R-:W-:-:S03]  /*19b0*/  FADD.FTZ R22, R26, R21 ;  /* 0x000000151a167221 */ /* 0x000fc60000010000 */
[----:B------:R-:W-:Y:S01]  /*19c0*/  FMUL.FTZ R64, R20, R29 ;  /* 0x0000001d14407220 */ /* 0x000fe20000410000 */
[----:B------:R-:W-:-:S03]  /*19d0*/  FFMA.FTZ R20, R27, R21, R28 ;  /* 0x000000151b147223 */ /* 0x000fc6000001001c */
[-C--:B------:R-:W-:Y:S01]  /*19e0*/  FMUL.FTZ R29, R19, R64.reuse ;  /* 0x00000040131d7220 */ /* 0x080fe20000410000 */
[C---:B------:R-:W-:Y:S01]  /*19f0*/  FFMA.FTZ R21, R24.reuse, R64, R25 ;  /* 0x0000004018157223 */ /* 0x040fe20000010019 */
[----:B------:R-:W-:Y:S02]  /*1a00*/  FADD.FTZ R23, R23, R64 ;  /* 0x0000004017177221 */ /* 0x000fe40000010000 */
[----:B------:R-:W-:Y:S01]  /*1a10*/  FFMA.FTZ R30, R24, R29, R71 ;  /* 0x0000001d181e7223 */ /* 0x000fe20000010047 */
[----:B------:R-:W-:-:S07]  /*1a20*/  FADD.FTZ R29, R29, R70 ;  /* 0x000000461d1d7221 */ /* 0x000fce0000010000 */
.L_x_3:
[----:B------:R-:W0:Y:S01]  /*1a30*/  SHFL.DOWN PT, R24, R30, 0x1, 0x1f ;  /* 0x08201f001e187f89 */ /* 0x000e2200000e0000 */
[C---:B------:R-:W-:Y:S01]  /*1a40*/  ISETP.GT.AND P1, PT, R5.reuse, 0x1e, PT ;  /* 0x0000001e0500780c */ /* 0x040fe20003f24270 */
[----:B------:R-:W-:Y:S01]  /*1a50*/  BSSY.RECONVERGENT B0, `(.L_x_4) ;  /* 0x0000021000007945 */ /* 0x000fe20003800200 */
[C---:B------:R-:W-:Y:S01]  /*1a60*/  ISETP.GT.AND P6, PT, R5.reuse, 0xf, PT ;  /* 0x0000000f0500780c */ /* 0x040fe20003fc4270 */
[----:B------:R-:W1:Y:S01]  /*1a70*/  SHFL.DOWN PT, R25, R29, 0x1, 0x1f ;  /* 0x08201f001d197f89 */ /* 0x000e6200000e0000 */
[----:B------:R-:W-:Y:S02]  /*1a80*/  ISETP.GT.AND P5, PT, R5, 0x17, PT ;  /* 0x000000170500780c */ /* 0x000fe40003fa4270 */
[----:B------:R-:W-:Y:S01]  /*1a90*/  ISETP.NE.AND P2, PT, R2, RZ, PT ;  /* 0x000000ff0200720c */ /* 0x000fe20003f45270 */
[----:B------:R-:W-:Y:S01]  /*1aa0*/  STS.128 [R54], R20 ;  /* 0x0000001436007388 */ /* 0x000fe20000000c00 */
[----:B------:R-:W-:-:S05]  /*1ab0*/  ISETP.GE.U32.AND P3, PT, R4, 0x2, PT ;  /* 0x000000020400780c */ /* 0x000fca0003f66070 */
[----:B0-----:R-:W-:Y:S01]  /*1ac0*/  @!P1 FADD.FTZ R30, R24, R30 ;  /* 0x0000001e181e9221 */ /* 0x001fe20000010000 */
[----:B-1----:R-:W-:-:S04]  /*1ad0*/  @!P1 FADD.FTZ R29, R25, R29 ;  /* 0x0000001d191d9221 */ /* 0x002fc80000010000 */
[----:B------:R-:W0:Y:S01]  /*1ae0*/  SHFL.DOWN PT, R24, R30, 0x2, 0x1f ;  /* 0x08401f001e187f89 */ /* 0x000e2200000e0000 */
[----:B------:R-:W-:-:S03]  /*1af0*/  ISETP.GT.AND P1, PT, R5, 0x1d, PT ;  /* 0x0000001d0500780c */ /* 0x000fc60003f24270 */
[----:B------:R-:W1:Y:S10]  /*1b00*/  SHFL.DOWN PT, R25, R29, 0x2, 0x1f ;  /* 0x08401f001d197f89 */ /* 0x000e7400000e0000 */
        /* <DEDUP_REMOVED lines=8> */
[----:B------:R-:W-:-:S03]  /*1b90*/  ISETP.GT.U32.AND P1, PT, R2, 0x29, PT ;  /* 0x000000290200780c */ /* 0x000fc60003f24070 */
[----:B------:R-:W1:Y:S01]  /*1ba0*/  SHFL.DOWN PT, R25, R29, 0x8, 0x1f ;  /* 0x09001f001d197f89 */ /* 0x000e6200000e0000 */
[----:B0-----:R-:W-:Y:S01]  /*1bb0*/  FADD.FTZ R27, R30, R24 ;  /* 0x000000181e1b7221 */ /* 0x001fe20000010000 */
[----:B-1----:R-:W-:-:S04]  /*1bc0*/  FADD.FTZ R24, R29, R25 ;  /* 0x000000191d187221 */ /* 0x002fc80000010000 */
[----:B------:R-:W-:Y:S02]  /*1bd0*/  FSEL R32, R30, R27, P5 ;  /* 0x0000001b1e207208 */ /* 0x000fe40002800000 */
[----:B------:R-:W-:-:S03]  /*1be0*/  FSEL R33, R29, R24, P5 ;  /* 0x000000181d217208 */ /* 0x000fc60002800000 */
[----:B------:R0:W1:Y:S04]  /*1bf0*/  SHFL.DOWN PT, R26, R32, 0x10, 0x1f ;  /* 0x0a001f00201a7f89 */ /* 0x00006800000e0000 */
[----:B------:R0:W2:Y:S01]  /*1c00*/  SHFL.DOWN PT, R25, R33, 0x10, 0x1f ;  /* 0x0a001f0021197f89 */ /* 0x0000a200000e0000 */
[----:B------:R-:W-:Y:S05]  /*1c10*/  @P6 BRA `(.L_x_5) ;  /* 0x0000000000106947 */ /* 0x000fea0003800000 */
[----:B------:R-:W-:Y:S01]  /*1c20*/  ISETP.NE.AND P5, PT, R5, RZ, PT ;  /* 0x000000ff0500720c */ /* 0x000fe20003fa5270 */
[----:B01----:R-:W-:Y:S01]  /*1c30*/  FADD.FTZ R32, R27, R26 ;  /* 0x0000001a1b207221 */ /* 0x003fe20000010000 */
[----:B--2---:R-:W-:-:S11]  /*1c40*/  FADD.FTZ R33, R24, R25 ;  /* 0x0000001918217221 */ /* 0x004fd60000010000 */
[----:B------:R3:W-:Y:S02]  /*1c50*/  @!P5 STS.64 [R53+UR5+0x18], R32 ;  /* 0x000018203500d988 */ /* 0x0007e40008000a05 */
.L_x_5:
[----:B------:R-:W-:Y:S05]  /*1c60*/  BSYNC.RECONVERGENT B0 ;  /* 0x0000000000007941 */ /* 0x000fea0003800200 */
.L_x_4:
[----:B------:R-:W-:Y:S06]  /*1c70*/  BAR.SYNC.DEFER_BLOCKING 0x0 ;  /* 0x0000000000007b1d */ /* 0x000fec0000010000 */
[----:B------:R-:W-:Y:S04]  /*1c80*/  BSSY.RECONVERGENT B0, `(.L_x_6) ;  /* 0x0000037000007945 */ /* 0x000fe80003800200 */
[----:B------:R-:W-:Y:S05]  /*1c90*/  @P2 BRA `(.L_x_7) ;  /* 0x0000000000d42947 */ /* 0x000fea0003800000 */
[----:B------:R-:W4:Y:S01]  /*1ca0*/  S2UR UR7, SR_CgaCtaId ;  /* 0x00000000000779c3 */ /* 0x000f220000008800 */
[----:B------:R-:W-:Y:S02]  /*1cb0*/  UMOV UR6, 0x400 ;  /* 0x0000040000067882 */ /* 0x000fe40000000000 */
[----:B----4-:R-:W-:-:S09]  /*1cc0*/  ULEA UR6, UR7, UR6, 0x18 ;  /* 0x0000000607067291 */ /* 0x010fd2000f8ec0ff */
[----:B-12---:R-:W1:Y:S04]  /*1cd0*/  LDS.128 R24, [UR6+0x20] ;  /* 0x00002006ff187984 */ /* 0x006e680008000c00 */
[----:B------:R-:W2:Y:S01]  /*1ce0*/  LDS.128 R28, [UR6+0x30] ;  /* 0x00003006ff1c7984 */ /* 0x000ea20008000c00 */
[----:B-1----:R-:W-:Y:S01]  /*1cf0*/  FADD.FTZ R71, R32, R24 ;  /* 0x0000001820477221 */ /* 0x002fe20000010000 */
[----:B------:R-:W-:-:S03]  /*1d00*/  FADD.FTZ R24, R33, R25 ;  /* 0x0000001921187221 */ /* 0x000fc60000010000 */
[----:B------:R-:W-:Y:S01]  /*1d10*/  FADD.FTZ R71, R71, R26 ;  /* 0x0000001a47477221 */ /* 0x000fe20000010000 */
[----:B------:R-:W-:-:S03]  /*1d20*/  FADD.FTZ R24, R24, R27 ;  /* 0x0000001b18187221 */ /* 0x000fc60000010000 */
[----:B--2---:R-:W-:Y:S01]  /*1d30*/  FADD.FTZ R71, R71, R28 ;  /* 0x0000001c47477221 */ /* 0x004fe20000010000 */
[----:B------:R-:W-:Y:S02]  /*1d40*/  FADD.FTZ R28, R24, R29 ;  /* 0x0000001d181c7221 */ /* 0x000fe40000010000 */
[----:B------:R-:W1:Y:S01]  /*1d50*/  LDS.128 R24, [UR6+0x40] ;  /* 0x00004006ff187984 */ /* 0x000e620008000c00 */
[----:B------:R-:W-:Y:S01]  /*1d60*/  FADD.FTZ R71, R71, R30 ;  /* 0x0000001e47477221 */ /* 0x000fe20000010000 */
[----:B------:R-:W-:-:S03]  /*1d70*/  FADD.FTZ R28, R28, R31 ;  /* 0x0000001f1c1c7221 */ /* 0x000fc60000010000 */
[----:B-1----:R-:W-:Y:S01]  /*1d80*/  FADD.FTZ R71, R71, R24 ;  /* 0x0000001847477221 */ /* 0x002fe20000010000 */
        /* <DEDUP_REMOVED lines=35> */
[----:B------:R-:W-:-:S03]  /*1fc0*/  FADD.FTZ R24, R24, R29 ;  /* 0x0000001d18187221 */ /* 0x000fc60000010000 */
[----:B0--3--:R-:W-:Y:S01]  /*1fd0*/  FADD.FTZ R32, R71, R30 ;  /* 0x0000001e47207221 */ /* 0x009fe20000010000 */
[----:B------:R-:W-:-:S07]  /*1fe0*/  FADD.FTZ R33, R24, R31 ;  /* 0x0000001f18217221 */ /* 0x000fce0000010000 */
.L_x_7:
[----:B------:R-:W-:Y:S05]  /*1ff0*/  BSYNC.RECONVERGENT B0 ;  /* 0x0000000000007941 */ /* 0x000fea0003800200 */
.L_x_6:
[----:B------:R-:W-:Y:S06]  /*2000*/  BAR.SYNC.DEFER_BLOCKING 0x0 ;  /* 0x0000000000007b1d */ /* 0x000fec0000010000 */
[----:B------:R-:W-:Y:S04]  /*2010*/  BSSY.RECONVERGENT B0, `(.L_x_8) ;  /* 0x000004d000007945 */ /* 0x000fe80003800200 */
[----:B------:R-:W-:Y:S05]  /*2020*/  @P1 BRA `(.L_x_9) ;  /* 0x00000004002c1947 */ /* 0x000fea0003800000 */
[----:B-12---:R-:W1:Y:S04]  /*2030*/  LDS.128 R24, [R54+0x2a0] ;  /* 0x0002a00036187984 */ /* 0x006e680000000c00 */
[----:B------:R-:W2:Y:S01]  /*2040*/  LDS.128 R28, [R54+0x540] ;  /* 0x00054000361c7984 */ /* 0x000ea20000000c00 */
[----:B-1----:R-:W-:Y:S01]  /*2050*/  FADD.FTZ R71, R20, R24 ;  /* 0x0000001814477221 */ /* 0x002fe20000010000 */
[----:B------:R-:W-:Y:S01]  /*2060*/  FADD.FTZ R20, R21, R25 ;  /* 0x0000001915147221 */ /* 0x000fe20000010000 */
[----:B------:R-:W-:Y:S01]  /*2070*/  FADD.FTZ R25, R22, R26 ;  /* 0x0000001a16197221 */ /* 0x000fe20000010000 */
[----:B------:R-:W-:Y:S01]  /*2080*/  FADD.FTZ R24, R23, R27 ;  /* 0x0000001b17187221 */ /* 0x000fe20000010000 */
[----:B--2---:R-:W-:Y:S01]  /*2090*/  FADD.FTZ R71, R71, R28 ;  /* 0x0000001c47477221 */ /* 0x004fe20000010000 */
[----:B------:R-:W-:Y:S01]  /*20a0*/  FADD.FTZ R26, R20, R29 ;  /* 0x0000001d141a7221 */ /* 0x000fe20000010000 */
[----:B------:R-:W-:Y:S01]  /*20b0*/  FADD.FTZ R29, R25, R30 ;  /* 0x0000001e191d7221 */ /* 0x000fe20000010000 */
[----:B------:R-:W1:Y:S01]  /*20c0*/  LDS.128 R20, [R54+0x7e0] ;  /* 0x0007e00036147984 */ /* 0x000e620000000c00 */
[----:B------:R-:W-:Y:S01]  /*20d0*/  FADD.FTZ R28, R24, R31 ;  /* 0x0000001f181c7221 */ /* 0x000fe20000010000 */
[----:B-1----:R-:W-:Y:S01]  /*20e0*/  FADD.FTZ R71, R71, R20 ;  /* 0x0000001447477221 */ /* 0x002fe20000010000 */
        /* <DEDUP_REMOVED lines=62> */
[----:B------:R-:W-:-:S07]  /*24d0*/  FADD.FTZ R23, R28, R23 ;  /* 0x000000171c177221 */ /* 0x000fce0000010000 */
.L_x_9:
[----:B------:R-:W-:Y:S05]  /*24e0*/  BSYNC.RECONVERGENT B0 ;  /* 0x0000000000007941 */ /* 0x000fea0003800200 */
.L_x_8:
[----:B------:R-:W-:Y:S04]  /*24f0*/  BSSY.RECONVERGENT B0, `(.L_x_10) ;  /* 0x000001d000007945 */ /* 0x000fe80003800200 */
[----:B------:R-:W-:Y:S05]  /*2500*/  @P1 BRA `(.L_x_11) ;  /* 0x00000000006c1947 */ /* 0x000fea0003800000 */
[----:B--2---:R-:W2:Y:S01]  /*2510*/  LDC.64 R24, c[0x0][0x3f8] ;  /* 0x0000fe00ff187b82 */ /* 0x004ea20000000a00 */
[----:B------:R-:W-:-:S07]  /*2520*/  IMAD R29, R65, 0x2a, R2 ;  /* 0x0000002a411d7824 */ /* 0x000fce00078e0202 */
[----:B-1----:R-:W1:Y:S01]  /*2530*/  LDC.64 R26, c[0x0][0x3d8] ;  /* 0x0000f600ff1a7b82 */ /* 0x002e620000000a00 */
[----:B--2---:R-:W-:Y:S01]  /*2540*/  LEA.HI R31, P1, R25, R24, RZ, 0x1 ;  /* 0x00000018191f7211 */ /* 0x004fe200078308ff */
[----:B-1----:R-:W-:-:S03]  /*2550*/  IMAD.WIDE R28, R29, 0x4, R26 ;  /* 0x000000041d1c7825 */ /* 0x002fc600078e021a */
[----:B------:R-:W-:Y:S02]  /*2560*/  SHF.L.U32 R27, R31, 0x1, RZ ;  /* 0x000000011f1b7819 */ /* 0x000fe400000006ff */
[----:B------:R-:W-:Y:S02]  /*2570*/  IADD3.X R26, PT, PT, RZ, R25, RZ, P1, !PT ;  /* 0x00000019ff1a7210 */ /* 0x000fe40000ffe4ff */
[----:B------:R-:W-:Y:S01]  /*2580*/  LOP3.LUT R27, R27, 0xfffffffc, RZ, 0xc0, !PT ;  /* 0xfffffffc1b1b7812 */ /* 0x000fe200078ec0ff */
[----:B------:R1:W-:Y:S01]  /*2590*/  REDG.E.ADD.F32.FTZ.RN.STRONG.GPU desc[UR8][R28.64], R20 ;  /* 0x000000141c0079a6 */ /* 0x0003e2000c12f308 */
[----:B------:R-:W-:Y:S02]  /*25a0*/  SHF.L.U64.HI R31, R31, 0x1, R26 ;  /* 0x000000011f1f7819 */ /* 0x000fe4000001021a */
[----:B------:R-:W-:Y:S02]  /*25b0*/  IADD3 R26, P1, PT, R28, R27, RZ ;  /* 0x0000001b1c1a7210 */ /* 0x000fe40007f3e0ff */
[----:B------:R-:W-:-:S02]  /*25c0*/  LEA R65, R25, R25, 0x1 ;  /* 0x0000001919417211 */ /* 0x000fc400078e08ff */
[----:B------:R-:W-:Y:S01]  /*25d0*/  IADD3.X R27, PT, PT, R29, R31, RZ, P1, !PT ;  /* 0x0000001f1d1b7210 */ /* 0x000fe20000ffe4ff */
[----:B------:R-:W-:-:S04]  /*25e0*/  IMAD.WIDE.U32 R30, R24, 0x3, RZ ;  /* 0x00000003181e7825 */ /* 0x000fc800078e00ff */
[----:B------:R4:W-:Y:S01]  /*25f0*/  REDG.E.ADD.F32.FTZ.RN.STRONG.GPU desc[UR8][R26.64], R21 ;  /* 0x000000151a0079a6 */ /* 0x0009e2000c12f308 */
[----:B------:R-:W-:-:S04]  /*2600*/  IADD3 R65, PT, PT, R31, R65, RZ ;  /* 0x000000411f417210 */ /* 0x000fc80007ffe0ff */
[----:B------:R-:W-:-:S04]  /*2610*/  LEA.HI R30, P1, R65, R30, RZ, 0x1 ;  /* 0x0000001e411e7211 */ /* 0x000fc800078308ff */
[C---:B------:R-:W-:Y:S02]  /*2620*/  SHF.L.U32 R31, R30.reuse, 0x1, RZ ;  /* 0x000000011e1f7819 */ /* 0x040fe400000006ff */
[----:B------:R-:W-:Y:S02]  /*2630*/  IADD3.X R65, PT, PT, RZ, R65, RZ, P1, !PT ;  /* 0x00000041ff417210 */ /* 0x000fe40000ffe4ff */
[----:B------:R-:W-:Y:S02]  /*2640*/  LOP3.LUT R31, R31, 0xfffffffc, RZ, 0xc0, !PT ;  /* 0xfffffffc1f1f7812 */ /* 0x000fe400078ec0ff */
[----:B------:R-:W-:Y:S02]  /*2650*/  SHF.L.U64.HI R65, R30, 0x1, R65 ;  /* 0x000000011e417819 */ /* 0x000fe40000010241 */
[----:B------:R-:W-:Y:S02]  /*2660*/  LEA R30, P1, R24, R28, 0x2 ;  /* 0x0000001c181e7211 */ /* 0x000fe400078210ff */
[----:B-1----:R-:W-:-:S02]  /*2670*/  IADD3 R28, P5, PT, R28, R31, RZ ;  /* 0x0000001f1c1c7210 */ /* 0x002fc40007fbe0ff */
[----:B------:R-:W-:Y:S02]  /*2680*/  LEA.HI.X R31, R24, R29, R25, 0x2, P1 ;  /* 0x0000001d181f7211 */ /* 0x000fe400008f1419 */
[----:B------:R-:W-:-:S03]  /*2690*/  IADD3.X R29, PT, PT, R29, R65, RZ, P5, !PT ;  /* 0x000000411d1d7210 */ /* 0x000fc60002ffe4ff */
[----:B------:R4:W-:Y:S04]  /*26a0*/  REDG.E.ADD.F32.FTZ.RN.STRONG.GPU desc[UR8][R30.64], R22 ;  /* 0x000000161e0079a6 */ /* 0x0009e8000c12f308 */
[----:B------:R4:W-:Y:S02]  /*26b0*/  REDG.E.ADD.F32.FTZ.RN.STRONG.GPU desc[UR8][R28.64], R23 ;  /* 0x000000171c0079a6 */ /* 0x0009e4000c12f308 */
.L_x_11:
[----:B------:R-:W-:Y:S05]  /*26c0*/  BSYNC.RECONVERGENT B0 ;  /* 0x0000000000007941 */ /* 0x000fea0003800200 */
.L_x_10:
[----:B------:R-:W-:Y:S05]  /*26d0*/  @!P3 BRA `(.L_x_12) ;  /* 0x00000008008cb947 */ /* 0x000fea0003800000 */
[----:B------:R-:W5:Y:S01]  /*26e0*/  LDC.64 R76, c[0x0][0x3d0] ;  /* 0x0000f400ff4c7b82 */ /* 0x000f620000000a00 */
[----:B------:R-:W-:Y:S02]  /*26f0*/  LOP3.LUT R20, R39, 0x1, RZ, 0xc0, !PT ;  /* 0x0000000127147812 */ /* 0x000fe400078ec0ff */
[----:B------:R-:W-:-:S03]  /*2700*/  ISETP.GE.U32.AND P3, PT, R4, 0x8, PT ;  /* 0x000000080400780c */ /* 0x000fc60003f66070 */
[----:B----4-:R-:W-:-:S04]  /*2710*/  IMAD R23, R20, R3, RZ ;  /* 0x0000000314177224 */ /* 0x010fc800078e02ff */
[----:B------:R-:W-:-:S05]  /*2720*/  IMAD R20, R23, R4, RZ ;  /* 0x0000000417147224 */ /* 0x000fca00078e02ff */
[----:B------:R-:W-:-:S05]  /*2730*/  SHF.L.U32 R21, R20, 0x1, RZ ;  /* 0x0000000114157819 */ /* 0x000fca00000006ff */
[----:B-----5:R-:W-:Y:S01]  /*2740*/  IMAD.WIDE R76, R21, 0x4, R76 ;  /* 0x00000004154c7825 */ /* 0x020fe200078e024c */
[----:B------:R-:W-:Y:S06]  /*2750*/  @P2 BRA `(.L_x_13) ;  /* 0x00000000004c2947 */ /* 0x000fec0003800000 */
[----:B------:R-:W4:Y:S01]  /*2760*/  LDC.64 R20, c[0x0][0x3c8] ;  /* 0x0000f200ff147b82 */ /* 0x000f220000000a00 */
[----:B------:R-:W-:Y:S02]  /*2770*/  LOP3.LUT P1, R24, R39, 0x2, RZ, 0xc0, !PT ;  /* 0x0000000227187812 */ /* 0x000fe4000782c0ff */
[----:B------:R-:W-:Y:S02]  /*2780*/  IADD3 R23, PT, PT, R23, R0, RZ ;  /* 0x0000000017177210 */ /* 0x000fe40007ffe0ff */
[----:B------:R-:W-:Y:S02]  /*2790*/  SEL R27, R4, RZ, !P1 ;  /* 0x000000ff041b7207 */ /* 0x000fe40004800000 */
[----:B--2---:R-:W-:Y:S02]  /*27a0*/  IADD3 R25, PT, PT, -R24, 0x1, RZ ;  /* 0x0000000118197810 */ /* 0x004fe40007ffe1ff */
[----:B------:R-:W-:Y:S01]  /*27b0*/  ISETP.NE.AND P1, PT, R27, -0x1, PT ;  /* 0xffffffff1b00780c */ /* 0x000fe20003f25270 */
[----:B----4-:R-:W-:-:S04]  /*27c0*/  IMAD.WIDE.U32 R20, R23, 0x4, R20 ;  /* 0x0000000417147825 */ /* 0x010fc800078e0014 */
[----:B------:R-:W-:-:S05]  /*27d0*/  IMAD.WIDE.U32 R22, R52, 0x8, R76 ;  /* 0x0000000834167825 */ /* 0x000fca00078e004c */
[----:B------:R4:W-:Y:S01]  /*27e0*/  STG.E.64 desc[UR8][R22.64], R32 ;  /* 0x0000002016007986 */ /* 0x0009e2000c101b08 */
[----:B------:R-:W-:Y:S06]  /*27f0*/  MEMBAR.ALL.GPU ;  /* 0x0000000000007992 */ /* 0x000fec000000a000 */
[----:B------:R-:W-:-:S00]  /*2800*/  ERRBAR ;  /* 0x00000000000079ab */ /* 0x000fc00000000000 */
[----:B------:R-:W-:Y:S06]  /*2810*/  CGAERRBAR ;  /* 0x00000000000075ab */ /* 0x000fec0000000000 */
[----:B------:R4:W-:Y:S01]  /*2820*/  REDG.E.ADD.S32.STRONG.GPU desc[UR8][R20.64], R25 ;  /* 0x000000191400798e */ /* 0x0009e2000c12e308 */
[----:B------:R-:W-:Y:S05]  /*2830*/  @!P1 BRA `(.L_x_13) ;  /* 0x0000000000149947 */ /* 0x000fea0003800000 */
.L_x_14:
[----:B----4-:R-:W2:Y:S04]  /*2840*/  LDG.E.STRONG.GPU R22, desc[UR8][R20.64] ;  /* 0x0000000814167981 */ /* 0x010ea8000c1ef900 */
[----:B--2---:R-:W-:Y:S01]  /*2850*/  CCTL.IVALL ;  /* 0x00000000ff00798f */ /* 0x004fe20002000000 */
[----:B------:R-:W-:Y:S05]  /*2860*/  YIELD ;  /* 0x0000000000007946 */ /* 0x000fea0003800000 */
[----:B------:R-:W-:-:S13]  /*2870*/  ISETP.NE.AND P1, PT, R22, R27, PT ;  /* 0x0000001b1600720c */ /* 0x000fda0003f25270 */
[----:B------:R-:W-:Y:S05]  /*2880*/  @P1 BRA `(.L_x_14) ;  /* 0xfffffffc00ec1947 */ /* 0x000fea000383ffff */
.L_x_13:
[----:B------:R-:W-:Y:S05]  /*2890*/  WARPSYNC.ALL ;  /* 0x0000000000007948 */ /* 0x000fea0003800000 */
[----:B------:R-:W-:Y:S01]  /*28a0*/  BAR.SYNC.DEFER_BLOCKING 0x0 ;  /* 0x0000000000007b1d */ /* 0x000fe20000010000 */
[----:B------:R-:W-:-:S05]  /*28b0*/  HFMA2 R28, -RZ, RZ, 0, 0 ;  /* 0x00000000ff1c7431 */ /* 0x000fca00000001ff */
[----:B------:R-:W-:Y:S05]  /*28c0*/  @!P3 BRA `(.L_x_15) ;  /* 0x000000040018b947 */ /* 0x000fea0003800000 */
[----:B------:R-:W-:Y:S01]  /*28d0*/  IADD3 R74, PT, PT, R0, R3, RZ ;  /* 0x00000003004a7210 */ /* 0x000fe20007ffe0ff */
[----:B------:R-:W-:Y:S01]  /*28e0*/  UIADD3 UR6, UPT, UPT, -UR10, URZ, URZ ;  /* 0x000000ff0a067290 */ /* 0x000fe2000fffe1ff */
[----:B------:R-:W-:Y:S02]  /*28f0*/  MOV R72, RZ ;  /* 0x000000ff00487202 */ /* 0x000fe40000000f00 */
[----:B------:R-:W-:Y:S02]  /*2900*/  MOV R70, R0 ;  /* 0x0000000000467202 */ /* 0x000fe40000000f00 */
[----:B----4-:R-:W-:Y:S02]  /*2910*/  MOV R22, R41 ;  /* 0x0000002900167202 */ /* 0x010fe40000000f00 */
[----:B------:R-:W-:Y:S02]  /*2920*/  MOV R24, R42 ;  /* 0x0000002a00187202 */ /* 0x000fe40000000f00 */
[----:B-1----:R-:W-:-:S02]  /*2930*/  MOV R26, R43 ;  /* 0x0000002b001a7202 */ /* 0x002fc40000000f00 */
[----:B------:R-:W-:Y:S02]  /*2940*/  MOV R28, R44 ;  /* 0x0000002c001c7202 */ /* 0x000fe40000000f00 */
[----:B------:R-:W-:Y:S02]  /*2950*/  MOV R30, R45 ;  /* 0x0000002d001e7202 */ /* 0x000fe40000000f00 */
[----:B------:R-:W-:-:S07]  /*2960*/  MOV R64, R46 ;  /* 0x0000002e00407202 */ /* 0x000fce0000000f00 */
.L_x_16:
[----:B------:R-:W-:-:S13]  /*2970*/  ISETP.EQ.OR P1, PT, RZ, UR6, P2 ;  /* 0x00000006ff007c0c */ /* 0x000fda0009722670 */
[----:B------:R-:W-:-:S06]  /*2980*/  @!P1 IMAD.WIDE.U32 R20, R70, 0x8, R76 ;  /* 0x0000000846149825 */ /* 0x000fcc00078e004c */
[----:B------:R-:W0:Y:S01]  /*2990*/  @!P1 LDG.E.64 R20, desc[UR8][R20.64] ;  /* 0x0000000814149981 */ /* 0x000e22000c1e1b00 */
[----:B------:R-:W-:Y:S01]  /*29a0*/  IADD3 R23, PT, PT, R72, 0x1, RZ ;  /* 0x0000000148177810 */ /* 0x000fe20007ffe0ff */
[----:B0--3--:R-:W-:Y:S01]  /*29b0*/  @!P1 FADD.FTZ R32, R32, R20 ;  /* 0x0000001420209221 */ /* 0x009fe20000010000 */
[----:B------:R-:W-:Y:S02]  /*29c0*/  @!P1 FADD.FTZ R33, R33, R21 ;  /* 0x0000001521219221 */ /* 0x000fe40000010000 */
[----:B------:R-:W-:-:S13]  /*29d0*/  ISETP.EQ.OR P1, PT, R23, UR10, P2 ;  /* 0x0000000a17007c0c */ /* 0x000fda0009722670 */
[----:B------:R-:W-:-:S06]  /*29e0*/  @!P1 IMAD.WIDE.U32 R20, R74, 0x8, R76 ;  /* 0x000000084a149825 */ /* 0x000fcc00078e004c */
[----:B------:R-:W3:Y:S01]  /*29f0*/  @!P1 LDG.E.64 R20, desc[UR8][R20.64] ;  /* 0x0000000814149981 */ /* 0x000ee2000c1e1b00 */
[----:B------:R-:W-:Y:S01]  /*2a00*/  IADD3 R23, PT, PT, R72, 0x2, RZ ;  /* 0x0000000248177810 */ /* 0x000fe20007ffe0ff */
[----:B---3--:R-:W-:Y:S01]  /*2a10*/  @!P1 FADD.FTZ R32, R32, R20 ;  /* 0x0000001420209221 */ /* 0x008fe20000010000 */
        /* <DEDUP_REMOVED lines=35> */
[----:B------:R-:W-:Y:S01]  /*2c50*/  UIADD3 UR6, UPT, UPT, UR6, 0x8, URZ ;  /* 0x0000000806067890 */ /* 0x000fe2000fffe0ff */
[C---:B------:R-:W-:Y:S02]  /*2c60*/  LEA R70, R3.reuse, R70, 0x3 ;  /* 0x0000004603467211 */ /* 0x040fe400078e18ff */
[C---:B------:R-:W-:Y:S02]  /*2c70*/  LEA R74, R3.reuse, R74, 0x3 ;  /* 0x0000004a034a7211 */ /* 0x040fe400078e18ff */
[C---:B------:R-:W-:Y:S02]  /*2c80*/  LEA R22, R3.reuse, R22, 0x3 ;  /* 0x0000001603167211 */ /* 0x040fe400078e18ff */
[C---:B------:R-:W-:Y:S02]  /*2c90*/  LEA R24, R3.reuse, R24, 0x3 ;  /* 0x0000001803187211 */ /* 0x040fe400078e18ff */
[----:B------:R-:W-:-:S02]  /*2ca0*/  LEA R26, R3, R26, 0x3 ;  /* 0x0000001a031a7211 */ /* 0x000fc400078e18ff */
[C---:B------:R-:W-:Y:S02]  /*2cb0*/  LEA R28, R3.reuse, R28, 0x3 ;  /* 0x0000001c031c7211 */ /* 0x040fe400078e18ff */
[C---:B------:R-:W-:Y:S02]  /*2cc0*/  LEA R30, R3.reuse, R30, 0x3 ;  /* 0x0000001e031e7211 */ /* 0x040fe400078e18ff */
[----:B------:R-:W-:Y:S01]  /*2cd0*/  LEA R64, R3, R64, 0x3 ;  /* 0x0000004003407211 */ /* 0x000fe200078e18ff */
[----:B---3--:R-:W-:Y:S01]  /*2ce0*/  @!P1 FADD.FTZ R32, R32, R20 ;  /* 0x0000001420209221 */ /* 0x008fe20000010000 */
[----:B------:R-:W-:Y:S01]  /*2cf0*/  @!P1 FADD.FTZ R33, R33, R21 ;  /* 0x0000001521219221 */ /* 0x000fe20000010000 */
[----:B------:R-:W-:-:S13]  /*2d00*/  ISETP.NE.AND P1, PT, R72, R47, PT ;  /* 0x0000002f4800720c */ /* 0x000fda0003f25270 */
[----:B------:R-:W-:Y:S05]  /*2d10*/  @P1 BRA `(.L_x_16) ;  /* 0xfffffffc00141947 */ /* 0x000fea000383ffff */
[----:B------:R-:W-:-:S07]  /*2d20*/  MOV R28, R47 ;  /* 0x0000002f001c7202 */ /* 0x000fce0000000f00 */
.L_x_15:
[----:B------:R-:W-:-:S13]  /*2d30*/  ISETP.NE.AND P1, PT, R51, RZ, PT ;  /* 0x000000ff3300720c */ /* 0x000fda0003f25270 */
[----:B------:R-:W-:Y:S05]  /*2d40*/  @!P1 BRA `(.L_x_12) ;  /* 0x0000000000f09947 */ /* 0x000fea0003800000 */
[----:B----4-:R-:W-:-:S04]  /*2d50*/  IADD3 R20, PT, PT, R51, -0x1, RZ ;  /* 0xffffffff33147810 */ /* 0x010fc80007ffe0ff */
[----:B------:R-:W-:-:S13]  /*2d60*/  ISETP.GE.U32.AND P1, PT, R20, 0x3, PT ;  /* 0x000000031400780c */ /* 0x000fda0003f26070 */
[----:B------:R-:W-:Y:S05]  /*2d70*/  @!P1 BRA `(.L_x_17) ;  /* 0x0000000000709947 */ /* 0x000fea0003800000 */
[C---:B------:R-:W-:Y:S02]  /*2d80*/  ISETP.EQ.OR P1, PT, R28.reuse, UR10, P2 ;  /* 0x0000000a1c007c0c */ /* 0x040fe40009722670 */
[C---:B------:R-:W-:Y:S02]  /*2d90*/  IADD3 R23, PT, PT, R28.reuse, 0x1, RZ ;  /* 0x000000011c177810 */ /* 0x040fe40007ffe0ff */
[C---:B--2---:R-:W-:Y:S02]  /*2da0*/  IADD3 R25, PT, PT, R28.reuse, 0x2, RZ ;  /* 0x000000021c197810 */ /* 0x044fe40007ffe0ff */
[----:B------:R-:W-:Y:S02]  /*2db0*/  ISETP.EQ.OR P3, PT, R23, UR10, P2 ;  /* 0x0000000a17007c0c */ /* 0x000fe40009762670 */
[----:B------:R-:W-:Y:S02]  /*2dc0*/  ISETP.EQ.OR P5, PT, R25, UR10, P2 ;  /* 0x0000000a19007c0c */ /* 0x000fe400097a2670 */
[----:B------:R-:W-:-:S03]  /*2dd0*/  IADD3 R27, PT, PT, R28, 0x3, RZ ;  /* 0x000000031c1b7810 */ /* 0x000fc60007ffe0ff */
[----:B------:R-:W-:Y:S01]  /*2de0*/  @!P1 IMAD R21, R28, R3, R0 ;  /* 0x000000031c159224 */ /* 0x000fe200078e0200 */
[----:B------:R-:W-:-:S03]  /*2df0*/  ISETP.EQ.OR P6, PT, R27, UR10, P2 ;  /* 0x0000000a1b007c0c */ /* 0x000fc600097c2670 */
[----:B------:R-:W-:-:S04]  /*2e00*/  @!P1 IMAD.WIDE.U32 R20, R21, 0x8, R76 ;  /* 0x0000000815149825 */ /* 0x000fc800078e004c */
[-CC-:B------:R-:W-:Y:S02]  /*2e10*/  @!P3 IMAD R23, R23, R3.reuse, R0.reuse ;  /* 0x000000031717b224 */ /* 0x180fe400078e0200 */
[----:B------:R-:W-:Y:S01]  /*2e20*/  @!P5 IMAD R25, R25, R3, R0 ;  /* 0x000000031919d224 */ /* 0x000fe200078e0200 */
[----:B------:R-:W0:Y:S01]  /*2e30*/  @!P1 LDG.E.64 R20, desc[UR8][R20.64] ;  /* 0x0000000814149981 */ /* 0x000e22000c1e1b00 */
[----:B------:R-:W-:-:S04]  /*2e40*/  @!P3 IMAD.WIDE.U32 R22, R23, 0x8, R76 ;  /* 0x000000081716b825 */ /* 0x000fc800078e004c */
[----:B------:R-:W-:Y:S02]  /*2e50*/  @!P5 IMAD.WIDE.U32 R24, R25, 0x8, R76 ;  /* 0x000000081918d825 */ /* 0x000fe400078e004c */
[----:B------:R-:W2:Y:S02]  /*2e60*/  @!P3 LDG.E.64 R22, desc[UR8][R22.64] ;  /* 0x000000081616b981 */ /* 0x000ea4000c1e1b00 */
[----:B------:R-:W-:Y:S02]  /*2e70*/  @!P6 IMAD R27, R27, R3, R0 ;  /* 0x000000031b1be224 */ /* 0x000fe400078e0200 */
[----:B------:R-:W4:Y:S02]  /*2e80*/  @!P5 LDG.E.64 R24, desc[UR8][R24.64] ;  /* 0x000000081818d981 */ /* 0x000f24000c1e1b00 */
[----:B-1----:R-:W-:-:S06]  /*2e90*/  @!P6 IMAD.WIDE.U32 R26, R27, 0x8, R76 ;  /* 0x000000081b1ae825 */ /* 0x002fcc00078e004c */
[----:B------:R-:W5:Y:S01]  /*2ea0*/  @!P6 LDG.E.64 R26, desc[UR8][R26.64] ;  /* 0x000000081a1ae981 */ /* 0x000f62000c1e1b00 */
[----:B------:R-:W-:Y:S01]  /*2eb0*/  IADD3 R28, PT, PT, R28, 0x4, RZ ;  /* 0x000000041c1c7810 */ /* 0x000fe20007ffe0ff */
[----:B0--3--:R-:W-:Y:S01]  /*2ec0*/  @!P1 FADD.FTZ R32, R32, R20 ;  /* 0x0000001420209221 */ /* 0x009fe20000010000 */
[----:B------:R-:W-:-:S03]  /*2ed0*/  @!P1 FADD.FTZ R33, R33, R21 ;  /* 0x0000001521219221 */ /* 0x000fc60000010000 */
[----:B--2---:R-:W-:Y:S01]  /*2ee0*/  @!P3 FADD.FTZ R32, R32, R22 ;  /* 0x000000162020b221 */ /* 0x004fe20000010000 */
[----:B------:R-:W-:-:S03]  /*2ef0*/  @!P3 FADD.FTZ R33, R33, R23 ;  /* 0x000000172121b221 */ /* 0x000fc60000010000 */
[----:B----4-:R-:W-:Y:S01]  /*2f00*/  @!P5 FADD.FTZ R32, R32, R24 ;  /* 0x000000182020d221 */ /* 0x010fe20000010000 */
[----:B------:R-:W-:-:S03]  /*2f10*/  @!P5 FADD.FTZ R33, R33, R25 ;  /* 0x000000192121d221 */ /* 0x000fc60000010000 */
[----:B-----5:R-:W-:Y:S01]  /*2f20*/  @!P6 FADD.FTZ R32, R32, R26 ;  /* 0x0000001a2020e221 */ /* 0x020fe20000010000 */
[----:B------:R-:W-:-:S07]  /*2f30*/  @!P6 FADD.FTZ R33, R33, R27 ;  /* 0x0000001b2121e221 */ /* 0x000fce0000010000 */
.L_x_17:
[----:B------:R-:W-:-:S13]  /*2f40*/  LOP3.LUT P1, R20, R4, 0x3, RZ, 0xc0, !PT ;  /* 0x0000000304147812 */ /* 0x000fda000782c0ff */
[----:B------:R-:W-:Y:S05]  /*2f50*/  @!P1 BRA `(.L_x_12) ;  /* 0x00000000006c9947 */ /* 0x000fea0003800000 */
[----:B------:R-:W-:Y:S02]  /*2f60*/  ISETP.NE.AND P1, PT, R20, 0x1, PT ;  /* 0x000000011400780c */ /* 0x000fe40003f25270 */
[----:B------:R-:W-:-:S11]  /*2f70*/  LOP3.LUT R24, R4, 0x1, RZ, 0xc0, !PT ;  /* 0x0000000104187812 */ /* 0x000fd600078ec0ff */
[----:B------:R-:W-:Y:S05]  /*2f80*/  @!P1 BRA `(.L_x_18) ;  /* 0x0000000000389947 */ /* 0x000fea0003800000 */
[C---:B------:R-:W-:Y:S02]  /*2f90*/  ISETP.EQ.OR P3, PT, R28.reuse, UR10, P2 ;  /* 0x0000000a1c007c0c */ /* 0x040fe40009762670 */
[----:B------:R-:W-:-:S04]  /*2fa0*/  IADD3 R23, PT, PT, R28, 0x1, RZ ;  /* 0x000000011c177810 */ /* 0x000fc80007ffe0ff */
[----:B------:R-:W-:-:S07]  /*2fb0*/  ISETP.EQ.OR P1, PT, R23, UR10, P2 ;  /* 0x0000000a17007c0c */ /* 0x000fce0009722670 */
[----:B------:R-:W-:-:S04]  /*2fc0*/  @!P3 IMAD R21, R28, R3, R0 ;  /* 0x000000031c15b224 */ /* 0x000fc800078e0200 */
[----:B------:R-:W-:-:S04]  /*2fd0*/  @!P3 IMAD.WIDE.U32 R20, R21, 0x8, R76 ;  /* 0x000000081514b825 */ /* 0x000fc800078e004c */
[----:B------:R-:W-:Y:S02]  /*2fe0*/  @!P1 IMAD R23, R23, R3, R0 ;  /* 0x0000000317179224 */ /* 0x000fe400078e0200 */
[----:B------:R-:W0:Y:S02]  /*2ff0*/  @!P3 LDG.E.64 R20, desc[UR8][R20.64] ;  /* 0x000000081414b981 */ /* 0x000e24000c1e1b00 */
[----:B------:R-:W-:-:S06]  /*3000*/  @!P1 IMAD.WIDE.U32 R22, R23, 0x8, R76 ;  /* 0x0000000817169825 */ /* 0x000fcc00078e004c */
[----:B------:R-:W4:Y:S01]  /*3010*/  @!P1 LDG.E.64 R22, desc[UR8][R22.64] ;  /* 0x0000000816169981 */ /* 0x000f22000c1e1b00 */
[----:B------:R-:W-:Y:S01]  /*3020*/  IADD3 R28, PT, PT, R28, 0x2, RZ ;  /* 0x000000021c1c7810 */ /* 0x000fe20007ffe0ff */
[----:B0--3--:R-:W-:Y:S01]  /*3030*/  @!P3 FADD.FTZ R32, R32, R20 ;  /* 0x000000142020b221 */ /* 0x009fe20000010000 */
[----:B------:R-:W-:-:S03]  /*3040*/  @!P3 FADD.FTZ R33, R33, R21 ;  /* 0x000000152121b221 */ /* 0x000fc60000010000 */
[----:B----4-:R-:W-:Y:S01]  /*3050*/  @!P1 FADD.FTZ R32, R32, R22 ;  /* 0x0000001620209221 */ /* 0x010fe20000010000 */
[----:B------:R-:W-:-:S07]  /*3060*/  @!P1 FADD.FTZ R33, R33, R23 ;  /* 0x0000001721219221 */ /* 0x000fce0000010000 */
.L_x_18:
[----:B------:R-:W-:Y:S01]  /*3070*/  ISETP.EQ.OR P1, PT, R28, UR10, P2 ;  /* 0x0000000a1c007c0c */ /* 0x000fe20009722670 */
[----:B------:R-:W-:Y:S03]  /*3080*/  BSSY.RECONVERGENT B0, `(.L_x_12) ;  /* 0x0000008000007945 */ /* 0x000fe60003800200 */
[----:B------:R-:W-:-:S13]  /*3090*/  ISETP.NE.U32.OR P1, PT, R24, 0x1, P1 ;  /* 0x000000011800780c */ /* 0x000fda0000f25470 */
[----:B------:R-:W-:Y:S05]  /*30a0*/  @P1 BRA `(.L_x_19) ;  /* 0x0000000000141947 */ /* 0x000fea0003800000 */
[----:B------:R-:W-:-:S04]  /*30b0*/  IMAD R21, R3, R28, R0 ;  /* 0x0000001c03157224 */ /* 0x000fc800078e0200 */
[----:B------:R-:W-:-:S06]  /*30c0*/  IMAD.WIDE.U32 R20, R21, 0x8, R76 ;  /* 0x0000000815147825 */ /* 0x000fcc00078e004c */
[----:B------:R-:W0:Y:S02]  /*30d0*/  LDG.E.64 R20, desc[UR8][R20.64] ;  /* 0x0000000814147981 */ /* 0x000e24000c1e1b00 */
[----:B0--3--:R-:W-:Y:S01]  /*30e0*/  FADD.FTZ R32, R32, R20 ;  /* 0x0000001420207221 */ /* 0x009fe20000010000 */
[----:B------:R-:W-:-:S07]  /*30f0*/  FADD.FTZ R33, R33, R21 ;  /* 0x0000001521217221 */ /* 0x000fce0000010000 */
.L_x_19:
[----:B------:R-:W-:Y:S05]  /*3100*/  BSYNC.RECONVERGENT B0 ;  /* 0x0000000000007941 */ /* 0x000fea0003800200 */
.L_x_12:
[----:B------:R-:W5:Y:S01]  /*3110*/  S2UR UR7, SR_CgaCtaId ;  /* 0x00000000000779c3 */ /* 0x000f620000008800 */
[----:B------:R-:W-:Y:S01]  /*3120*/  UMOV UR6, 0x400 ;  /* 0x0000040000067882 */ /* 0x000fe20000000000 */
[----:B----4-:R-:W-:Y:S01]  /*3130*/  SHF.L.U32 R23, R38, 0x10, RZ ;  /* 0x0000001026177819 */ /* 0x010fe200000006ff */
[----:B------:R-:W4:Y:S01]  /*3140*/  LDCU.64 UR14, c[0x0][0x400] ;  /* 0x00008000ff0e77ac */ /* 0x000f220008000a00 */
[----:B------:R-:W-:Y:S02]  /*3150*/  SHF.L.U32 R61, R61, 0x10, RZ ;  /* 0x000000103d3d7819 */ /* 0x000fe400000006ff */
[----:B--2---:R-:W-:Y:S02]  /*3160*/  SHF.L.U32 R25, R36, 0x10, RZ ;  /* 0x0000001024197819 */ /* 0x004fe400000006ff */
[----:B------:R-:W-:Y:S01]  /*3170*/  SHF.L.U32 R59, R59, 0x10, RZ ;  /* 0x000000103b3b7819 */ /* 0x000fe200000006ff */
[----:B------:R-:W-:Y:S01]  /*3180*/  FADD.FTZ R36, -R14, R61 ;  /* 0x0000003d0e247221 */ /* 0x000fe20000010100 */
[----:B------:R-:W-:Y:S01]  /*3190*/  SHF.L.U32 R27, R34, 0x10, RZ ;  /* 0x00000010221b7819 */ /* 0x000fe200000006ff */
[C---:B------:R-:W-:Y:S01]  /*31a0*/  FADD.FTZ R34, -R14.reuse, R23 ;  /* 0x000000170e227221 */ /* 0x040fe20000010100 */
[----:B------:R-:W-:Y:S01]  /*31b0*/  SHF.L.U32 R57, R57, 0x10, RZ ;  /* 0x0000001039397819 */ /* 0x000fe200000006ff */
[----:B------:R-:W-:Y:S01]  /*31c0*/  FADD.FTZ R28, -R14, R25 ;  /* 0x000000190e1c7221 */ /* 0x000fe20000010100 */
[----:B------:R-:W-:Y:S01]  /*31d0*/  SHF.L.U32 R29, R8, 0x10, RZ ;  /* 0x00000010081d7819 */ /* 0x000fe200000006ff */
[C---:B------:R-:W-:Y:S01]  /*31e0*/  FADD.FTZ R30, -R14.reuse, R59 ;  /* 0x0000003b0e1e7221 */ /* 0x040fe20000010100 */
[----:B------:R-:W-:Y:S01]  /*31f0*/  SHF.L.U32 R15, R15, 0x10, RZ ;  /* 0x000000100f0f7819 */ /* 0x000fe200000006ff */
[C---:B-1----:R-:W-:Y:S01]  /*3200*/  FADD.FTZ R26, -R14.reuse, R57 ;  /* 0x000000390e1a7221 */ /* 0x042fe20000010100 */
[----:B------:R-:W-:Y:S01]  /*3210*/  SHF.L.U32 R37, R37, 0x10, RZ ;  /* 0x0000001025257819 */ /* 0x000fe200000006ff */
[----:B------:R-:W-:Y:S01]  /*3220*/  FADD.FTZ R22, -R14, R29 ;  /* 0x0000001d0e167221 */ /* 0x000fe20000010100 */
[----:B------:R-:W-:Y:S01]  /*3230*/  SHF.L.U32 R62, R62, 0x10, RZ ;  /* 0x000000103e3e7819 */ /* 0x000fe200000006ff */
[----:B------:R-:W-:Y:S01]  /*3240*/  FADD.FTZ R24, -R14, R15 ;  /* 0x0000000f0e187221 */ /* 0x000fe20000010100 */
[-C--:B------:R-:W-:Y:S01]  /*3250*/  FMUL.FTZ R31, R34, R63.reuse ;  /* 0x0000003f221f7220 */ /* 0x080fe20000410000 */
[----:B------:R-:W-:Y:S01]  /*3260*/  FMUL.FTZ R38, R36, R63 ;  /* 0x0000003f24267220 */ /* 0x000fe20000410000 */
[----:B-----5:R-:W-:-:S09]  /*3270*/  ULEA UR6, UR7, UR6, 0x18 ;  /* 0x0000000607067291 */ /* 0x020fd2000f8ec0ff */
[----:B------:R0:W-:Y:S01]  /*3280*/  @!P2 STS.64 [UR6+0xc8], R32 ;  /* 0x0000c820ff00a988 */ /* 0x0001e20008000a06 */
[----:B------:R-:W-:Y:S01]  /*3290*/  BAR.SYNC.DEFER_BLOCKING 0x0 ;  /* 0x0000000000007b1d */ /* 0x000fe20000010000 */
[----:B0--3--:R-:W-:-:S05]  /*32a0*/  FADD.FTZ R32, -R14, R27 ;  /* 0x0000001b0e207221 */ /* 0x009fca0000010100 */
[----:B------:R-:W0:Y:S01]  /*32b0*/  LDS.64 R20, [UR6+0xc8] ;  /* 0x0000c806ff147984 */ /* 0x000e220008000a00 */
[----:B------:R-:W0:Y:S02]  /*32c0*/  LDCU UR6, c[0x0][0x42c] ;  /* 0x00008580ff0677ac */ /* 0x000e240008000800 */
[----:B0-----:R-:W-:Y:S01]  /*32d0*/  FMUL.FTZ R8, R20, UR6 ;  /* 0x0000000614087c20 */ /* 0x001fe20008410000 */
[----:B------:R-:W-:Y:S01]  /*32e0*/  FMUL.FTZ R23, R21, UR6 ;  /* 0x0000000615177c20 */ /* 0x000fe20008410000 */
[----:B----4-:R-:W-:Y:S06]  /*32f0*/  @!P4 BRA `(.L_x_20) ;  /* 0x000000000048c947 */ /* 0x010fec0003800000 */
[----:B------:R-:W-:Y:S01]  /*3300*/  FFMA.FTZ R15, R19, R38, R17 ;  /* 0x00000026130f7223 */ /* 0x000fe20000010011 */
[----:B------:R-:W-:-:S03]  /*3310*/  FFMA.FTZ R14, R18, R31, R16 ;  /* 0x0000001f120e7223 */ /* 0x000fc60000010010 */
[----:B------:R-:W-:Y:S01]  /*3320*/  FMUL.FTZ R25, R15, -1.4426950216293334961 ;  /* 0xbfb8aa3b0f197820 */ /* 0x000fe20000410000 */
[----:B------:R-:W-:-:S05]  /*3330*/  FMUL.FTZ R20, R14, -1.4426950216293334961 ;  /* 0xbfb8aa3b0e147820 */ /* 0x000fca0000410000 */
[----:B------:R-:W0:Y:S08]  /*3340*/  MUFU.EX2 R25, R25 ;  /* 0x0000001900197308 */ /* 0x000e300000000800 */
[----:B------:R-:W1:Y:S01]  /*3350*/  MUFU.EX2 R20, R20 ;  /* 0x0000001400147308 */ /* 0x000e620000000800 */
[----:B0-----:R-:W-:-:S07]  /*3360*/  FADD.FTZ R27, R25, 1 ;  /* 0x3f800000191b7421 */ /* 0x001fce0000010000 */
[----:B------:R-:W0:Y:S01]  /*3370*/  MUFU.RCP R27, R27 ;  /* 0x0000001b001b7308 */ /* 0x000e220000001000 */
[----:B-1----:R-:W-:-:S07]  /*3380*/  FADD.FTZ R21, R20, 1 ;  /* 0x3f80000014157421 */ /* 0x002fce0000010000 */
[----:B------:R-:W1:Y:S01]  /*3390*/  MUFU.RCP R34, R21 ;  /* 0x0000001500227308 */ /* 0x000e620000001000 */
[----:B0-----:R-:W-:Y:S01]  /*33a0*/  FADD.FTZ R36, -R27, 1 ;  /* 0x3f8000001b247421 */ /* 0x001fe20000010100 */
[----:B------:R-:W-:-:S03]  /*33b0*/  FMUL.FTZ R62, R62, R27 ;  /* 0x0000001b3e3e7220 */ /* 0x000fc60000410000 */
[----:B------:R-:W-:Y:S01]  /*33c0*/  FFMA.FTZ R15, R15, R36, 1 ;  /* 0x3f8000000f0f7423 */ /* 0x000fe20000010024 */
[----:B-1----:R-:W-:Y:S01]  /*33d0*/  FADD.FTZ R29, -R34, 1 ;  /* 0x3f800000221d7421 */ /* 0x002fe20000010100 */
[----:B------:R-:W-:Y:S02]  /*33e0*/  FMUL.FTZ R37, R37, R34 ;  /* 0x0000002225257220 */ /* 0x000fe40000410000 */
[----:B------:R-:W-:Y:S01]  /*33f0*/  FMUL.FTZ R62, R62, R15 ;  /* 0x0000000f3e3e7220 */ /* 0x000fe20000410000 */
[----:B------:R-:W-:-:S04]  /*3400*/  FFMA.FTZ R14, R14, R29, 1 ;  /* 0x3f8000000e0e7423 */ /* 0x000fc8000001001d */
[----:B------:R-:W-:-:S07]  /*3410*/  FMUL.FTZ R37, R37, R14 ;  /* 0x0000000e25257220 */ /* 0x000fce0000410000 */
.L_x_20:
[----:B------:R-:W-:Y:S04]  /*3420*/  BSSY.RECONVERGENT B0, `(.L_x_21) ;  /* 0x0000014000007945 */ /* 0x000fe80003800200 */
[----:B------:R-:W-:Y:S05]  /*3430*/  @P0 BRA `(.L_x_22) ;  /* 0x0000000000480947 */ /* 0x000fea0003800000 */
[----:B------:R-:W0:Y:S01]  /*3440*/  LDCU.64 UR12, c[0x0][0x3f8] ;  /* 0x00007f00ff0c77ac */ /* 0x000e220008000a00 */
[C-C-:B------:R-:W-:Y:S01]  /*3450*/  FFMA.FTZ R15, R8.reuse, R31, R23.reuse ;  /* 0x0000001f080f7223 */ /* 0x140fe20000010017 */
[----:B------:R-:W-:Y:S01]  /*3460*/  FFMA.FTZ R14, R8, R38, R23 ;  /* 0x00000026080e7223 */ /* 0x000fe20000010017 */
[----:B------:R-:W1:Y:S02]  /*3470*/  LDCU.64 UR6, c[0x0][0x380] ;  /* 0x00007000ff0677ac */ /* 0x000e640008000a00 */
[----:B------:R-:W-:Y:S01]  /*3480*/  FFMA.FTZ R20, R18, R37, -R15 ;  /* 0x0000002512147223 */ /* 0x000fe2000001080f */
[----:B------:R-:W-:Y:S01]  /*3490*/  FFMA.FTZ R62, R19, R62, -R14 ;  /* 0x0000003e133e7223 */ /* 0x000fe2000001080e */
[----:B------:R-:W-:Y:S02]  /*34a0*/  MOV R14, R68 ;  /* 0x00000044000e7202 */ /* 0x000fe40000000f00 */
[----:B------:R-:W-:Y:S01]  /*34b0*/  MOV R15, R67 ;  /* 0x00000043000f7202 */ /* 0x000fe20000000f00 */
[----:B------:R-:W-:Y:S01]  /*34c0*/  FMUL.FTZ R25, R62, R63 ;  /* 0x0000003f3e197220 */ /* 0x000fe20000410000 */
[----:B0-----:R-:W-:-:S02]  /*34d0*/  IMAD R34, R7, UR12, RZ ;  /* 0x0000000c07227c24 */ /* 0x001fc4000f8e02ff */
[----:B------:R-:W-:-:S04]  /*34e0*/  IMAD.WIDE.U32 R14, R55, UR12, R14 ;  /* 0x0000000c370e7c25 */ /* 0x000fc8000f8e000e */
[----:B------:R-:W-:Y:S02]  /*34f0*/  IMAD R21, R55, UR13, R34 ;  /* 0x0000000d37157c24 */ /* 0x000fe4000f8e0222 */
[----:B------:R-:W-:Y:S01]  /*3500*/  FMUL.FTZ R34, R20, R63 ;  /* 0x0000003f14227220 */ /* 0x000fe20000410000 */
[C---:B-1----:R-:W-:Y:S02]  /*3510*/  LEA R20, P0, R14.reuse, UR6, 0x1 ;  /* 0x000000060e147c11 */ /* 0x042fe4000f8008ff */
[----:B------:R-:W-:Y:S02]  /*3520*/  IADD3 R21, PT, PT, R15, R21, RZ ;  /* 0x000000150f157210 */ /* 0x000fe40007ffe0ff */
[----:B------:R-:W-:Y:S02]  /*3530*/  F2FP.BF16.F32.PACK_AB R25, R25, R34 ;  /* 0x000000221919723e */ /* 0x000fe400000010ff */
[----:B------:R-:W-:-:S05]  /*3540*/  LEA.HI.X R21, R14, UR7, R21, 0x1, P0 ;  /* 0x000000070e157c11 */ /* 0x000fca00080f0c15 */
[----:B------:R0:W-:Y:S02]  /*3550*/  STG.E desc[UR8][R20.64], R25 ;  /* 0x0000001914007986 */ /* 0x0001e4000c101908 */
.L_x_22:
[----:B------:R-:W-:Y:S05]  /*3560*/  BSYNC.RECONVERGENT B0 ;  /* 0x0000000000007941 */ /* 0x000fea0003800200 */
.L_x_21:
[----:B------:R-:W-:Y:S01]  /*3570*/  UISETP.NE.AND UP0, UPT, UR11, URZ, UPT ;  /* 0x000000ff0b00728c */ /* 0x000fe2000bf05270 */
[-C--:B------:R-:W-:Y:S01]  /*3580*/  FMUL.FTZ R15, R28, R63.reuse ;  /* 0x0000003f1c0f7220 */ /* 0x080fe20000410000 */
[-C--:B------:R-:W-:Y:S01]  /*3590*/  FMUL.FTZ R30, R30, R63.reuse ;  /* 0x0000003f1e1e7220 */ /* 0x080fe20000410000 */
[-C--:B------:R-:W-:Y:S01]  /*35a0*/  FMUL.FTZ R32, R32, R63.reuse ;  /* 0x0000003f20207220 */ /* 0x080fe20000410000 */
[-C--:B------:R-:W-:Y:S01]  /*35b0*/  FMUL.FTZ R26, R26, R63.reuse ;  /* 0x0000003f1a1a7220 */ /* 0x080fe20000410000 */
[-C--:B------:R-:W-:Y:S01]  /*35c0*/  FMUL.FTZ R22, R22, R63.reuse ;  /* 0x0000003f16167220 */ /* 0x080fe20000410000 */
[----:B------:R-:W-:Y:S01]  /*35d0*/  ISETP.GE.U32.AND P0, PT, R50, UR14, PT ;  /* 0x0000000e32007c0c */ /* 0x000fe2000bf06070 */
[----:B------:R-:W-:Y:S01]  /*35e0*/  FMUL.FTZ R24, R24, R63 ;  /* 0x0000003f18187220 */ /* 0x000fe20000410000 */
[----:B------:R-:W-:Y:S01]  /*35f0*/  ISETP.GE.U32.AND P1, PT, R49, UR14, PT ;  /* 0x0000000e31007c0c */ /* 0x000fe2000bf26070 */
[C-C-:B------:R-:W-:Y:S01]  /*3600*/  FFMA.FTZ R33, R8.reuse, R15, R23.reuse ;  /* 0x0000000f08217223 */ /* 0x140fe20000010017 */
[C-C-:B------:R-:W-:Y:S01]  /*3610*/  FFMA.FTZ R36, R8.reuse, R30, R23.reuse ;  /* 0x0000001e08247223 */ /* 0x140fe20000010017 */
[C-C-:B------:R-:W-:Y:S01]  /*3620*/  FFMA.FTZ R27, R8.reuse, R32, R23.reuse ;  /* 0x00000020081b7223 */ /* 0x140fe20000010017 */
[C-C-:B------:R-:W-:Y:S01]  /*3630*/  FFMA.FTZ R28, R8.reuse, R26, R23.reuse ;  /* 0x0000001a081c7223 */ /* 0x140fe20000010017 */
[--C-:B0-----:R-:W-:Y:S01]  /*3640*/  FFMA.FTZ R25, R8, R22, R23.reuse ;  /* 0x0000001608197223 */ /* 0x101fe20000010017 */
[----:B------:R-:W-:Y:S01]  /*3650*/  ISETP.GE.U32.AND P2, PT, R48, UR14, PT ;  /* 0x0000000e30007c0c */ /* 0x000fe2000bf46070 */
[----:B------:R-:W-:Y:S01]  /*3660*/  FFMA.FTZ R8, R8, R24, R23 ;  /* 0x0000001808087223 */ /* 0x000fe20000010017 */
[----:B------:R-:W-:-:S02]  /*3670*/  ISETP.GE.AND.EX P0, PT, R9, UR15, PT, P0 ;  /* 0x0000000f09007c0c */ /* 0x000fc4000bf06300 */
[----:B------:R-:W-:Y:S02]  /*3680*/  ISETP.GE.AND.EX P1, PT, R11, UR15, PT, P1 ;  /* 0x0000000f0b007c0c */ /* 0x000fe4000bf26310 */
[----:B------:R-:W-:Y:S02]  /*3690*/  SHF.L.U32 R35, R35, 0x10, RZ ;  /* 0x0000001023237819 */ /* 0x000fe400000006ff */
[----:B------:R-:W-:Y:S01]  /*36a0*/  SHF.L.U32 R60, R60, 0x10, RZ ;  /* 0x000000103c3c7819 */ /* 0x000fe200000006ff */
[----:B------:R-:W-:Y:S08]  /*36b0*/  BRA.U !UP0, `(.L_x_23) ;  /* 0x0000000108487547 */ /* 0x000ff0000b800000 */
        /* <DEDUP_REMOVED lines=12> */
[----:B------:R-:W-:-:S04]  /*3780*/  FFMA.FTZ R14, R14, R31, 1 ;  /* 0x3f8000000e0e7423 */ /* 0x000fc8000001001f */
[----:B------:R-:W-:Y:S01]  /*3790*/  FMUL.FTZ R35, R35, R14 ;  /* 0x0000000e23237220 */ /* 0x000fe20000410000 */
[----:B-1----:R-:W-:Y:S01]  /*37a0*/  FADD.FTZ R34, -R29, 1 ;  /* 0x3f8000001d227421 */ /* 0x002fe20000010100 */
[----:B------:R-:W-:-:S03]  /*37b0*/  FMUL.FTZ R60, R60, R29 ;  /* 0x0000001d3c3c7220 */ /* 0x000fc60000410000 */
[----:B------:R-:W-:-:S04]  /*37c0*/  FFMA.FTZ R15, R15, R34, 1 ;  /* 0x3f8000000f0f7423 */ /* 0x000fc80000010022 */
[----:B------:R-:W-:-:S07]  /*37d0*/  FMUL.FTZ R60, R60, R15 ;  /* 0x0000000f3c3c7220 */ /* 0x000fce0000410000 */
.L_x_23:
[----:B------:R-:W-:Y:S01]  /*37e0*/  BSSY.RECONVERGENT B0, `(.L_x_24) ;  /* 0x0000012000007945 */ /* 0x000fe20003800200 */
[----:B------:R-:W-:Y:S01]  /*37f0*/  FFMA.FTZ R20, R18, R35, -R33 ;  /* 0x0000002312147223 */ /* 0x000fe20000010821 */
[----:B------:R-:W-:Y:S02]  /*3800*/  FFMA.FTZ R36, R19, R60, -R36 ;  /* 0x0000003c13247223 */ /* 0x000fe40000010824 */
[----:B------:R-:W-:Y:S05]  /*3810*/  @P0 BRA `(.L_x_25) ;  /* 0x0000000000380947 */ /* 0x000fea0003800000 */
[----:B------:R-:W0:Y:S01]  /*3820*/  LDCU.64 UR6, c[0x0][0x3f8] ;  /* 0x00007f00ff0677ac */ /* 0x000e220008000a00 */
[----:B------:R-:W-:Y:S01]  /*3830*/  MOV R14, R68 ;  /* 0x00000044000e7202 */ /* 0x000fe20000000f00 */
[----:B------:R-:W-:Y:S01]  /*3840*/  FMUL.FTZ R30, R20, R63 ;  /* 0x0000003f141e7220 */ /* 0x000fe20000410000 */
[----:B------:R-:W-:Y:S01]  /*3850*/  MOV R15, R67 ;  /* 0x00000043000f7202 */ /* 0x000fe20000000f00 */
[----:B------:R-:W1:Y:S01]  /*3860*/  LDCU.64 UR12, c[0x0][0x380] ;  /* 0x00007000ff0c77ac */ /* 0x000e620008000a00 */
[----:B------:R-:W-:-:S05]  /*3870*/  FMUL.FTZ R23, R36, R63 ;  /* 0x0000003f24177220 */ /* 0x000fca0000410000 */
[----:B------:R-:W-:Y:S01]  /*3880*/  F2FP.BF16.F32.PACK_AB R23, R23, R30 ;  /* 0x0000001e1717723e */ /* 0x000fe200000010ff */
[----:B0-----:R-:W-:Y:S02]  /*3890*/  IMAD R21, R9, UR6, RZ ;  /* 0x0000000609157c24 */ /* 0x001fe4000f8e02ff */
[----:B------:R-:W-:-:S04]  /*38a0*/  IMAD.WIDE.U32 R14, R50, UR6, R14 ;  /* 0x00000006320e7c25 */ /* 0x000fc8000f8e000e */
[----:B------:R-:W-:Y:S01]  /*38b0*/  IMAD R21, R50, UR7, R21 ;  /* 0x0000000732157c24 */ /* 0x000fe2000f8e0215 */
[----:B-1----:R-:W-:-:S04]  /*38c0*/  LEA R20, P0, R14, UR12, 0x1 ;  /* 0x0000000c0e147c11 */ /* 0x002fc8000f8008ff */
[----:B------:R-:W-:-:S04]  /*38d0*/  IADD3 R21, PT, PT, R15, R21, RZ ;  /* 0x000000150f157210 */ /* 0x000fc80007ffe0ff */
[----:B------:R-:W-:-:S05]  /*38e0*/  LEA.HI.X R21, R14, UR13, R21, 0x1, P0 ;  /* 0x0000000d0e157c11 */ /* 0x000fca00080f0c15 */
[----:B------:R0:W-:Y:S02]  /*38f0*/  STG.E desc[UR8][R20.64], R23 ;  /* 0x0000001714007986 */ /* 0x0001e4000c101908 */
.L_x_25:
[----:B------:R-:W-:Y:S05]  /*3900*/  BSYNC.RECONVERGENT B0 ;  /* 0x0000000000007941 */ /* 0x000fea0003800200 */
.L_x_24:
[----:B------:R-:W-:Y:S02]  /*3910*/  SHF.L.U32 R12, R12, 0x10, RZ ;  /* 0x000000100c0c7819 */ /* 0x000fe400000006ff */
[----:B------:R-:W-:Y:S01]  /*3920*/  SHF.L.U32 R58, R58, 0x10, RZ ;  /* 0x000000103a3a7819 */ /* 0x000fe200000006ff */
[----:B------:R-:W-:Y:S06]  /*3930*/  BRA.U !UP0, `(.L_x_26) ;  /* 0x0000000108487547 */ /* 0x000fec000b800000 */
[----:B------:R-:W-:Y:S01]  /*3940*/  FFMA.FTZ R32, R18, R32, R16 ;  /* 0x0000002012207223 */ /* 0x000fe20000010010 */
[----:B------:R-:W-:-:S03]  /*3950*/  FFMA.FTZ R26, R19, R26, R17 ;  /* 0x0000001a131a7223 */ /* 0x000fc60000010011 */
[----:B------:R-:W-:Y:S01]  /*3960*/  FMUL.FTZ R14, R32, -1.4426950216293334961 ;  /* 0xbfb8aa3b200e7820 */ /* 0x000fe20000410000 */
[----:B0-----:R-:W-:-:S05]  /*3970*/  FMUL.FTZ R20, R26, -1.4426950216293334961 ;  /* 0xbfb8aa3b1a147820 */ /* 0x001fca0000410000 */
        /* <DEDUP_REMOVED lines=14> */
.L_x_26:
[----:B------:R-:W-:Y:S01]  /*3a60*/  BSSY.RECONVERGENT B0, `(.L_x_27) ;  /* 0x0000012000007945 */ /* 0x000fe20003800200 */
[----:B------:R-:W-:Y:S01]  /*3a70*/  FFMA.FTZ R12, R18, R12, -R27 ;  /* 0x0000000c120c7223 */ /* 0x000fe2000001081b */
[----:B------:R-:W-:Y:S02]  /*3a80*/  FFMA.FTZ R28, R19, R58, -R28 ;  /* 0x0000003a131c7223 */ /* 0x000fe4000001081c */
[----:B------:R-:W-:Y:S05]  /*3a90*/  @P1 BRA `(.L_x_28) ;  /* 0x0000000000381947 */ /* 0x000fea0003800000 */
[----:B------:R-:W1:Y:S01]  /*3aa0*/  LDCU.64 UR6, c[0x0][0x3f8] ;  /* 0x00007f00ff0677ac */ /* 0x000e620008000a00 */
[----:B------:R-:W-:Y:S01]  /*3ab0*/  MOV R14, R68 ;  /* 0x00000044000e7202 */ /* 0x000fe20000000f00 */
[----:B0-----:R-:W-:Y:S01]  /*3ac0*/  FMUL.FTZ R23, R12, R63 ;  /* 0x0000003f0c177220 */ /* 0x001fe20000410000 */
[----:B------:R-:W-:Y:S01]  /*3ad0*/  MOV R15, R67 ;  /* 0x00000043000f7202 */ /* 0x000fe20000000f00 */
[----:B------:R-:W0:Y:S01]  /*3ae0*/  LDCU.64 UR12, c[0x0][0x380] ;  /* 0x00007000ff0c77ac */ /* 0x000e220008000a00 */
[----:B------:R-:W-:Y:S01]  /*3af0*/  FMUL.FTZ R12, R28, R63 ;  /* 0x0000003f1c0c7220 */ /* 0x000fe20000410000 */
[----:B-1----:R-:W-:Y:S02]  /*3b00*/  IMAD R20, R11, UR6, RZ ;  /* 0x000000060b147c24 */ /* 0x002fe4000f8e02ff */
[----:B------:R-:W-:-:S04]  /*3b10*/  IMAD.WIDE.U32 R14, R49, UR6, R14 ;  /* 0x00000006310e7c25 */ /* 0x000fc8000f8e000e */
[----:B------:R-:W-:Y:S01]  /*3b20*/  IMAD R21, R49, UR7, R20 ;  /* 0x0000000731157c24 */ /* 0x000fe2000f8e0214 */
[----:B0-----:R-:W-:-:S04]  /*3b30*/  LEA R20, P0, R14, UR12, 0x1 ;  /* 0x0000000c0e147c11 */ /* 0x001fc8000f8008ff */
[----:B------:R-:W-:Y:S02]  /*3b40*/  IADD3 R21, PT, PT, R15, R21, RZ ;  /* 0x000000150f157210 */ /* 0x000fe40007ffe0ff */
[----:B------:R-:W-:Y:S02]  /*3b50*/  F2FP.BF16.F32.PACK_AB R15, R12, R23 ;  /* 0x000000170c0f723e */ /* 0x000fe400000010ff */
[----:B------:R-:W-:-:S05]  /*3b60*/  LEA.HI.X R21, R14, UR13, R21, 0x1, P0 ;  /* 0x0000000d0e157c11 */ /* 0x000fca00080f0c15 */
[----:B------:R1:W-:Y:S02]  /*3b70*/  STG.E desc[UR8][R20.64], R15 ;  /* 0x0000000f14007986 */ /* 0x0003e4000c101908 */
.L_x_28:
[----:B------:R-:W-:Y:S05]  /*3b80*/  BSYNC.RECONVERGENT B0 ;  /* 0x0000000000007941 */ /* 0x000fea0003800200 */
.L_x_27:
[----:B------:R-:W-:Y:S02]  /*3b90*/  SHF.L.U32 R10, R10, 0x10, RZ ;  /* 0x000000100a0a7819 */ /* 0x000fe400000006ff */
[----:B------:R-:W-:Y:S01]  /*3ba0*/  SHF.L.U32 R56, R56, 0x10, RZ ;  /* 0x0000001038387819 */ /* 0x000fe200000006ff */
[----:B------:R-:W-:Y:S06]  /*3bb0*/  BRA.U !UP0, `(.L_x_29) ;  /* 0x0000000108487547 */ /* 0x000fec000b800000 */
[----:B------:R-:W-:Y:S01]  /*3bc0*/  FFMA.FTZ R17, R19, R24, R17 ;  /* 0x0000001813117223 */ /* 0x000fe20000010011 */
[----:B------:R-:W-:-:S03]  /*3bd0*/  FFMA.FTZ R16, R18, R22, R16 ;  /* 0x0000001612107223 */ /* 0x000fc60000010010 */
[----:B01----:R-:W-:Y:S01]  /*3be0*/  FMUL.FTZ R20, R17, -1.4426950216293334961 ;  /* 0xbfb8aa3b11147820 */ /* 0x003fe20000410000 */
        /* <DEDUP_REMOVED lines=15> */
.L_x_29:
[----:B------:R-:W-:Y:S01]  /*3ce0*/  ISETP.GE.AND.EX P2, PT, R13, UR15, PT, P2 ;  /* 0x0000000f0d007c0c */ /* 0x000fe2000bf46320 */
[----:B------:R-:W-:Y:S01]  /*3cf0*/  FFMA.FTZ R10, R18, R10, -R25 ;  /* 0x0000000a120a7223 */ /* 0x000fe20000010819 */
[----:B------:R-:W-:Y:S01]  /*3d00*/  FFMA.FTZ R8, R19, R56, -R8 ;  /* 0x0000003813087223 */ /* 0x000fe20000010808 */
[----:B------:R-:W-:Y:S02]  /*3d10*/  BSSY.RECONVERGENT B0, `(.L_x_30) ;  /* 0x000000f000007945 */ /* 0x000fe40003800200 */
[-C--:B------:R-:W-:Y:S01]  /*3d20*/  FMUL.FTZ R10, R10, R63.reuse ;  /* 0x0000003f0a0a7220 */ /* 0x080fe20000410000 */
[----:B------:R-:W-:-:S07]  /*3d30*/  FMUL.FTZ R17, R8, R63 ;  /* 0x0000003f08117220 */ /* 0x000fce0000410000 */
[----:B------:R-:W-:Y:S05]  /*3d40*/  @P2 BRA `(.L_x_31) ;  /* 0x00000000002c2947 */ /* 0x000fea0003800000 */
[----:B------:R-:W1:Y:S01]  /*3d50*/  LDCU.64 UR6, c[0x0][0x3f8] ;  /* 0x00007f00ff0677ac */ /* 0x000e620008000a00 */
[----:B------:R-:W-:Y:S02]  /*3d60*/  MOV R66, R68 ;  /* 0x0000004400427202 */ /* 0x000fe40000000f00 */
[----:B------:R-:W-:Y:S01]  /*3d70*/  F2FP.BF16.F32.PACK_AB R17, R17, R10 ;  /* 0x0000000a1111723e */ /* 0x000fe200000010ff */
[----:B------:R-:W2:Y:S01]  /*3d80*/  LDCU.64 UR12, c[0x0][0x380] ;  /* 0x00007000ff0c77ac */ /* 0x000ea20008000a00 */
[----:B-1----:R-:W-:Y:S02]  /*3d90*/  IMAD R15, R13, UR6, RZ ;  /* 0x000000060d0f7c24 */ /* 0x002fe4000f8e02ff */
[----:B------:R-:W-:-:S04]  /*3da0*/  IMAD.WIDE.U32 R66, R48, UR6, R66 ;  /* 0x0000000630427c25 */ /* 0x000fc8000f8e0042 */
[----:B------:R-:W-:Y:S01]  /*3db0*/  IMAD R15, R48, UR7, R15 ;  /* 0x00000007300f7c24 */ /* 0x000fe2000f8e020f */
[----:B--2---:R-:W-:-:S04]  /*3dc0*/  LEA R14, P0, R66, UR12, 0x1 ;  /* 0x0000000c420e7c11 */ /* 0x004fc8000f8008ff */
[----:B------:R-:W-:-:S04]  /*3dd0*/  IADD3 R15, PT, PT, R67, R15, RZ ;  /* 0x0000000f430f7210 */ /* 0x000fc80007ffe0ff */
[----:B------:R-:W-:-:S05]  /*3de0*/  LEA.HI.X R15, R66, UR13, R15, 0x1, P0 ;  /* 0x0000000d420f7c11 */ /* 0x000fca00080f0c0f */
[----:B------:R2:W-:Y:S02]  /*3df0*/  STG.E desc[UR8][R14.64], R17 ;  /* 0x000000110e007986 */ /* 0x0005e4000c101908 */
.L_x_31:
[----:B------:R-:W-:Y:S05]  /*3e00*/  BSYNC.RECONVERGENT B0 ;  /* 0x0000000000007941 */ /* 0x000fea0003800200 */
.L_x_30:
[----:B------:R-:W-:Y:S02]  /*3e10*/  IADD3 R40, PT, PT, R3, R40, RZ ;  /* 0x0000002803287210 */ /* 0x000fe40007ffe0ff */
[----:B------:R-:W-:Y:S02]  /*3e20*/  IADD3 R39, PT, PT, R39, 0x1, RZ ;  /* 0x0000000127277810 */ /* 0x000fe40007ffe0ff */
[----:B------:R-:W-:-:S13]  /*3e30*/  ISETP.GE.AND P0, PT, R40, UR4, PT ;  /* 0x0000000428007c0c */ /* 0x000fda000bf06270 */
[----:B------:R-:W-:Y:S05]  /*3e40*/  @!P0 BRA `(.L_x_32) ;  /* 0xffffffc4003c8947 */ /* 0x000fea000383ffff */
.L_x_1:
[----:B------:R-:W3:Y:S01]  /*3e50*/  LDC R6, c[0x0][0x370] ;  /* 0x0000dc00ff067b82 */ /* 0x000ee20000000800 */
[----:B------:R-:W-:Y:S01]  /*3e60*/  ISETP.NE.AND P2, PT, R2, RZ, PT ;  /* 0x000000ff0200720c */ /* 0x000fe20003f45270 */
[----:B------:R-:W-:Y:S06]  /*3e70*/  BSSY.RECONVERGENT B0, `(.L_x_33) ;  /* 0x0000011000007945 */ /* 0x000fec0003800200 */
[----:B------:R-:W4:Y:S08]  /*3e80*/  LDC R7, c[0x0][0x374] ;  /* 0x0000dd00ff077b82 */ /* 0x000f300000000800 */
[----:B------:R-:W5:Y:S01]  /*3e90*/  LDC.64 R4, c[0x0][0x3c8] ;  /* 0x0000f200ff047b82 */ /* 0x000f620000000a00 */
[----:B---3--:R-:W-:-:S02]  /*3ea0*/  ISETP.NE.AND P1, PT, R6, 0x1, PT ;  /* 0x000000010600780c */ /* 0x008fc40003f25270 */
[----:B------:R-:W-:Y:S02]  /*3eb0*/  IADD3 R8, PT, PT, R6, -0x1, RZ ;  /* 0xffffffff06087810 */ /* 0x000fe40007ffe0ff */
[----:B----4-:R-:W-:-:S04]  /*3ec0*/  IADD3 R3, PT, PT, R7, -0x1, RZ ;  /* 0xffffffff07037810 */ /* 0x010fc80007ffe0ff */
[----:B------:R-:W-:Y:S02]  /*3ed0*/  ISETP.NE.AND P0, PT, R0, R3, PT ;  /* 0x000000030000720c */ /* 0x000fe40003f05270 */
[----:B------:R-:W-:Y:S02]  /*3ee0*/  SHF.L.U32 R0, R7, 0x1, RZ ;  /* 0x0000000107007819 */ /* 0x000fe400000006ff */
[----:B------:R-:W-:Y:S02]  /*3ef0*/  ISETP.NE.OR P0, PT, R8, UR10, P0 ;  /* 0x0000000a08007c0c */ /* 0x000fe40008705670 */
[----:B------:R-:W-:-:S05]  /*3f00*/  SEL R3, R0, RZ, P1 ;  /* 0x000000ff00037207 */ /* 0x000fca0000800000 */
[----:B-----5:R-:W-:Y:S01]  /*3f10*/  IMAD.WIDE.U32 R4, R3, 0x4, R4 ;  /* 0x0000000403047825 */ /* 0x020fe200078e0004 */
[----:B------:R-:W-:Y:S06]  /*3f20*/  @P2 BRA `(.L_x_34) ;  /* 0x0000000000142947 */ /* 0x000fec0003800000 */
[----:B------:R-:W-:Y:S01]  /*3f30*/  HFMA2 R3, -RZ, RZ, 0, 5.9604644775390625e-08 ;  /* 0x00000001ff037431 */ /* 0x000fe200000001ff */
[----:B------:R-:W-:Y:S06]  /*3f40*/  MEMBAR.ALL.GPU ;  /* 0x0000000000007992 */ /* 0x000fec000000a000 */
[----:B------:R-:W-:-:S00]  /*3f50*/  ERRBAR ;  /* 0x00000000000079ab */ /* 0x000fc00000000000 */
[----:B------:R-:W-:Y:S06]  /*3f60*/  CGAERRBAR ;  /* 0x00000000000075ab */ /* 0x000fec0000000000 */
[----:B------:R3:W-:Y:S02]  /*3f70*/  REDG.E.ADD.S32.STRONG.GPU desc[UR8][R4.64], R3 ;  /* 0x000000030400798e */ /* 0x0007e4000c12e308 */
.L_x_34:
[----:B------:R-:W-:Y:S05]  /*3f80*/  BSYNC.RECONVERGENT B0 ;  /* 0x0000000000007941 */ /* 0x000fea0003800200 */
.L_x_33:
[----:B------:R-:W-:Y:S05]  /*3f90*/  @P0 EXIT ;  /* 0x000000000000094d */ /* 0x000fea0003800000 */
[----:B------:R-:W-:Y:S05]  /*3fa0*/  @P2 BRA `(.L_x_35) ;  /* 0x0000000000202947 */ /* 0x000fea0003800000 */
[----:B------:R-:W-:-:S05]  /*3fb0*/  IMAD R0, R6, R7, RZ ;  /* 0x0000000706007224 */ /* 0x000fca00078e02ff */
[----:B------:R-:W-:-:S13]  /*3fc0*/  ISETP.NE.AND P0, PT, R0, -0x1, PT ;  /* 0xffffffff0000780c */ /* 0x000fda0003f05270 */
[----:B------:R-:W-:Y:S05]  /*3fd0*/  @!P0 BRA `(.L_x_35) ;  /* 0x0000000000148947 */ /* 0x000fea0003800000 */
.L_x_36:
[----:B---3--:R-:W3:Y:S04]  /*3fe0*/  LDG.E.STRONG.GPU R3, desc[UR8][R4.64] ;  /* 0x0000000804037981 */ /* 0x008ee8000c1ef900 */
[----:B---3--:R-:W-:Y:S01]  /*3ff0*/  CCTL.IVALL ;  /* 0x00000000ff00798f */ /* 0x008fe20002000000 */
[----:B------:R-:W-:Y:S05]  /*4000*/  YIELD ;  /* 0x0000000000007946 */ /* 0x000fea0003800000 */
[----:B------:R-:W-:-:S13]  /*4010*/  ISETP.NE.AND P0, PT, R3, R0, PT ;  /* 0x000000000300720c */ /* 0x000fda0003f05270 */
[----:B------:R-:W-:Y:S05]  /*4020*/  @P0 BRA `(.L_x_36) ;  /* 0xfffffffc00ec0947 */ /* 0x000fea000383ffff */
.L_x_35:
[----:B------:R-:W-:Y:S05]  /*4030*/  WARPSYNC.ALL ;  /* 0x0000000000007948 */ /* 0x000fea0003800000 */
[----:B------:R-:W3:Y:S08]  /*4040*/  LDC.64 R6, c[0x0][0x3f8] ;  /* 0x0000fe00ff067b82 */ /* 0x000ef00000000a00 */
[----:B------:R-:W-:Y:S01]  /*4050*/  BAR.SYNC.DEFER_BLOCKING 0x0 ;  /* 0x0000000000007b1d */ /* 0x000fe20000010000 */
[----:B---3--:R-:W-:-:S04]  /*4060*/  LEA.HI R3, P0, R7, R6, RZ, 0x1 ;  /* 0x0000000607037211 */ /* 0x008fc800078108ff */
[----:B------:R-:W-:-:S04]  /*4070*/  IADD3.X R0, PT, PT, RZ, R7, RZ, P0, !PT ;  /* 0x00000007ff007210 */ /* 0x000fc800007fe4ff */
[--C-:B------:R-:W-:Y:S02]  /*4080*/  SHF.R.S64 R3, R3, 0x1, R0.reuse ;  /* 0x0000000103037819 */ /* 0x100fe40000001000 */
[----:B------:R-:W-:Y:S02]  /*4090*/  SHF.R.S32.HI R0, RZ, 0x1, R0 ;  /* 0x00000001ff007819 */ /* 0x000fe40000011400 */
[----:B------:R-:W-:-:S04]  /*40a0*/  ISETP.GT.U32.AND P0, PT, R3, R2, PT ;  /* 0x000000020300720c */ /* 0x000fc80003f04070 */
[----:B------:R-:W-:-:S13]  /*40b0*/  ISETP.GT.AND.EX P0, PT, R0, RZ, PT, P0 ;  /* 0x000000ff0000720c */ /* 0x000fda0003f04300 */
[----:B------:R-:W-:Y:S05]  /*40c0*/  @!P0 EXIT ;  /* 0x000000000000894d */ /* 0x000fea0003800000 */
[----:B------:R-:W-:Y:S01]  /*40d0*/  IADD3 R4, P1, PT, R2, 0x2a0, RZ ;  /* 0x000002a002047810 */ /* 0x000fe20007f3e0ff */
[----:B------:R-:W-:Y:S01]  /*40e0*/  BSSY.RECONVERGENT B0, `(.L_x_37) ;  /* 0x000005c000007945 */ /* 0x000fe20003800200 */
[----:B------:R-:W-:Y:S02]  /*40f0*/  MOV R11, RZ ;  /* 0x000000ff000b7202 */ /* 0x000fe40000000f00 */
[----:B------:R-:W-:Y:S02]  /*4100*/  ISETP.GT.U32.AND P0, PT, R3, R4, PT ;  /* 0x000000040300720c */ /* 0x000fe40003f04070 */
[----:B------:R-:W-:-:S04]  /*4110*/  IADD3.X R5, PT, PT, RZ, R11, RZ, P1, !PT ;  /* 0x0000000bff057210 */ /* 0x000fc80000ffe4ff */
[----:B------:R-:W-:-:S04]  /*4120*/  ISETP.GT.AND.EX P0, PT, R0, R5, PT, P0 ;  /* 0x000000050000720c */ /* 0x000fc80003f04300 */
[----:B------:R-:W-:Y:S02]  /*4130*/  SEL R13, R3, R4, P0 ;  /* 0x00000004030d7207 */ /* 0x000fe40000000000 */
[----:B------:R-:W-:Y:S02]  /*4140*/  SEL R8, R0, R5, P0 ;  /* 0x0000000500087207 */ /* 0x000fe40000000000 */
[----:B------:R-:W-:-:S04]  /*4150*/  IADD3 R13, P0, PT, R13, -0x2a0, RZ ;  /* 0xfffffd600d0d7810 */ /* 0x000fc80007f1e0ff */
[----:B------:R-:W-:Y:S02]  /*4160*/  IADD3.X R8, PT, PT, R8, -0x1, RZ, P0, !PT ;  /* 0xffffffff08087810 */ /* 0x000fe400007fe4ff */
[----:B------:R-:W-:-:S04]  /*4170*/  ISETP.NE.U32.AND P0, PT, R13, R2, PT ;  /* 0x000000020d00720c */ /* 0x000fc80003f05070 */
[----:B------:R-:W-:-:S04]  /*4180*/  ISETP.NE.AND.EX P0, PT, R8, R11, PT, P0 ;  /* 0x0000000b0800720c */ /* 0x000fc80003f05300 */
[----:B--2---:R-:W-:-:S04]  /*4190*/  SEL R17, RZ, 0x1, !P0 ;  /* 0x00000001ff117807 */ /* 0x004fc80004000000 */
[----:B------:R-:W-:-:S04]  /*41a0*/  IADD3 R13, P0, P1, R13, -R17, -R2 ;  /* 0x800000110d0d7210 */ /* 0x000fc8000791e802 */
[----:B------:R-:W-:-:S04]  /*41b0*/  IADD3.X R8, PT, PT, R8, -0x1, ~R11, P0, P1 ;  /* 0xffffffff08087810 */ /* 0x000fc800007e2c0b */
[--C-:B-1----:R-:W-:Y:S02]  /*41c0*/  SHF.R.U32.HI R15, RZ, 0x5, R8.reuse ;  /* 0x00000005ff0f7819 */ /* 0x102fe40000011608 */
[----:B------:R-:W-:-:S03]  /*41d0*/  SHF.R.U64 R13, R13, 0x5, R8 ;  /* 0x000000050d0d7819 */ /* 0x000fc60000001208 */
[----:B------:R-:W-:-:S04]  /*41e0*/  IMAD.WIDE.U32 R4, R15, 0x30c30c31, RZ ;  /* 0x30c30c310f047825 */ /* 0x000fc800078e00ff */
[----:B------:R-:W-:-:S04]  /*41f0*/  IMAD.WIDE.U32 R8, P0, R13, 0xc30c30c, R4 ;  /* 0x0c30c30c0d087825 */ /* 0x000fc80007800004 */
[----:B------:R-:W-:Y:S01]  /*4200*/  IMAD.WIDE.U32 R4, R13, 0x30c30c31, RZ ;  /* 0x30c30c310d047825 */ /* 0x000fe200078e00ff */
[----:B------:R-:W-:Y:S02]  /*4210*/  IADD3.X R13, PT, PT, RZ, RZ, RZ, P0, !PT ;  /* 0x000000ffff0d7210 */ /* 0x000fe400007fe4ff */
[----:B------:R-:W-:Y:S02]  /*4220*/  MOV R12, R9 ;  /* 0x00000009000c7202 */ /* 0x000fe40000000f00 */
[----:B------:R-:W-:Y:S01]  /*4230*/  IADD3 RZ, P0, PT, R5, R8, RZ ;  /* 0x0000000805ff7210 */ /* 0x000fe20007f1e0ff */
[----:B------:R-:W-:-:S04]  /*4240*/  IMAD.WIDE.U32 R8, R6, 0x3, RZ ;  /* 0x0000000306087825 */ /* 0x000fc800078e00ff */
[----:B------:R-:W-:Y:S01]  /*4250*/  IMAD.WIDE.U32.X R4, R15, 0xc30c30c, R12, P0 ;  /* 0x0c30c30c0f047825 */ /* 0x000fe200000e040c */
[----:B------:R-:W-:Y:S02]  /*4260*/  LEA R13, R7, R7, 0x1 ;  /* 0x00000007070d7211 */ /* 0x000fe400078e08ff */
[----:B------:R-:W-:Y:S02]  /*4270*/  IADD3 R17, P0, PT, R17, R4, RZ ;  /* 0x0000000411117210 */ /* 0x000fe40007f1e0ff */
[----:B------:R-:W-:Y:S02]  /*4280*/  IADD3 R13, PT, PT, R9, R13, RZ ;  /* 0x0000000d090d7210 */ /* 0x000fe40007ffe0ff */
[----:B------:R-:W-:Y:S02]  /*4290*/  LOP3.LUT R10, R17, 0x3, RZ, 0xc0, !PT ;  /* 0x00000003110a7812 */ /* 0x000fe400078ec0ff */
[----:B------:R-:W-:Y:S02]  /*42a0*/  LEA.HI R30, P2, R13, R8, RZ, 0x1 ;  /* 0x000000080d1e7211 */ /* 0x000fe400078508ff */
[----:B------:R-:W-:-:S02]  /*42b0*/  ISETP.NE.U32.AND P1, PT, R10, 0x3, PT ;  /* 0x000000030a00780c */ /* 0x000fc40003f25070 */
[----:B------:R-:W-:Y:S02]  /*42c0*/  IADD3.X R4, PT, PT, RZ, R5, RZ, P0, !PT ;  /* 0x00000005ff047210 */ /* 0x000fe400007fe4ff */
[----:B------:R-:W-:Y:S02]  /*42d0*/  ISETP.NE.AND.EX P1, PT, RZ, RZ, PT, P1 ;  /* 0x000000ffff00720c */ /* 0x000fe40003f25310 */
[----:B------:R-:W-:Y:S02]  /*42e0*/  ISETP.GE.U32.AND P0, PT, R17, 0x3, PT ;  /* 0x000000031100780c */ /* 0x000fe40003f06070 */
[----:B------:R-:W-:Y:S02]  /*42f0*/  IADD3.X R13, PT, PT, RZ, R13, RZ, P2, !PT ;  /* 0x0000000dff0d7210 */ /* 0x000fe400017fe4ff */
[----:B------:R-:W-:Y:S02]  /*4300*/  ISETP.GE.U32.AND.EX P0, PT, R4, RZ, PT, P0 ;  /* 0x000000ff0400720c */ /* 0x000fe40003f06100 */
[----:B------:R-:W-:-:S02]  /*4310*/  SHF.R.S64 R30, R30, 0x1, R13 ;  /* 0x000000011e1e7819 */ /* 0x000fc4000000100d */
[----:B------:R-:W-:-:S03]  /*4320*/  SHF.R.S32.HI R35, RZ, 0x1, R13 ;  /* 0x00000001ff237819 */ /* 0x000fc6000001140d */
[----:B------:R-:W-:Y:S06]  /*4330*/  @!P1 BRA `(.L_x_38) ;  /* 0x0000000000d89947 */ /* 0x000fec0003800000 */
[----:B------:R-:W1:Y:S01]  /*4340*/  LDCU.64 UR4, c[0x0][0x3d8] ;  /* 0x00007b00ff0477ac */ /* 0x000e620008000a00 */
[----:B------:R-:W-:Y:S02]  /*4350*/  IADD3 R9, PT, PT, R17, 0x1, RZ ;  /* 0x0000000111097810 */ /* 0x000fe40007ffe0ff */
[----:B------:R-:W-:Y:S01]  /*4360*/  MOV R10, R2 ;  /* 0x00000002000a7202 */ /* 0x000fe20000000f00 */
[----:B------:R-:W2:Y:S01]  /*4370*/  LDCU.64 UR6, c[0x0][0x390] ;  /* 0x00007200ff0677ac */ /* 0x000ea20008000a00 */
[----:B------:R-:W-:Y:S02]  /*4380*/  LOP3.LUT R9, R9, 0x3, RZ, 0xc0, !PT ;  /* 0x0000000309097812 */ /* 0x000fe400078ec0ff */
[C---:B0-----:R-:W-:Y:S01]  /*4390*/  SHF.L.U32 R23, R2.reuse, 0x3, RZ ;  /* 0x0000000302177819 */ /* 0x041fe200000006ff */
[----:B------:R-:W0:Y:S01]  /*43a0*/  LDCU.64 UR10, c[0x0][0x388] ;  /* 0x00007100ff0a77ac */ /* 0x000e220008000a00 */
[--C-:B------:R-:W-:Y:S01]  /*43b0*/  SHF.L.U64.HI R24, R2, 0x3, R11.reuse ;  /* 0x0000000302187819 */ /* 0x100fe2000001020b */
[----:B------:R-:W-:Y:S01]  /*43c0*/  IMAD.WIDE.U32 R4, R9, 0x2a0, R10 ;  /* 0x000002a009047825 */ /* 0x000fe200078e000a */
[----:B------:R-:W-:-:S02]  /*43d0*/  SHF.L.U32 R31, R7, 0x2, RZ ;  /* 0x00000002071f7819 */ /* 0x000fc400000006ff */
[----:B------:R-:W-:Y:S02]  /*43e0*/  SHF.L.U64.HI R33, R3, 0x2, R0 ;  /* 0x0000000203217819 */ /* 0x000fe40000010200 */
[----:B------:R-:W-:Y:S02]  /*43f0*/  SHF.L.U64.HI R29, R30, 0x2, R35 ;  /* 0x000000021e1d7819 */ /* 0x000fe40000010223 */
[C---:B-1----:R-:W-:Y:S01]  /*4400*/  LEA R27, P1, R2.reuse, UR4, 0x2 ;  /* 0x00000004021b7c11 */ /* 0x042fe2000f8210ff */
[----:B------:R-:W-:Y:S01]  /*4410*/  UMOV UR4, URZ ;  /* 0x000000ff00047c82 */ /* 0x000fe20008000000 */
[----:B--2---:R-:W-:Y:S02]  /*4420*/  IADD3 R25, P2, PT, R23, UR6, RZ ;  /* 0x0000000617197c10 */ /* 0x004fe4000ff5e0ff */
[----:B------:R-:W-:Y:S02]  /*4430*/  LEA.HI.X R28, R2, UR5, R11, 0x2, P1 ;  /* 0x00000005021c7c11 */ /* 0x000fe400088f140b */
[----:B------:R-:W-:-:S02]  /*4440*/  IADD3 R11, PT, PT, R5, UR4, RZ ;  /* 0x00000004050b7c10 */ /* 0x000fc4000fffe0ff */
[----:B------:R-:W-:Y:S01]  /*4450*/  MOV R2, R4 ;  /* 0x0000000400027202 */ /* 0x000fe20000000f00 */
[----:B------:R-:W-:Y:S01]  /*4460*/  IMAD.WIDE.U32 R4, R6, 0x4, RZ ;  /* 0x0000000406047825 */ /* 0x000fe200078e00ff */
[C---:B------:R-:W-:Y:S02]  /*4470*/  IADD3.X R26, PT, PT, R24.reuse, UR7, RZ, P2, !PT ;  /* 0x00000007181a7c10 */ /* 0x040fe400097fe4ff */
[----:B0-----:R-:W-:Y:S02]  /*4480*/  IADD3 R23, P1, PT, R23, UR10, RZ ;  /* 0x0000000a17177c10 */ /* 0x001fe4000ff3e0ff */
[----:B------:R-:W-:Y:S02]  /*4490*/  IADD3 R10, P2, PT, RZ, -R9, RZ ;  /* 0x80000009ff0a7210 */ /* 0x000fe40007f5e0ff */
[----:B------:R-:W-:Y:S02]  /*44a0*/  IADD3.X R24, PT, PT, R24, UR11, RZ, P1, !PT ;  /* 0x0000000b18187c10 */ /* 0x000fe40008ffe4ff */
[----:B------:R-:W-:-:S02]  /*44b0*/  IADD3 R31, PT, PT, R5, R31, RZ ;  /* 0x0000001f051f7210 */ /* 0x000fc40007ffe0ff */
[----:B------:R-:W-:-:S07]  /*44c0*/  IADD3.X R22, PT, PT, RZ, -0x1, RZ, P2, !PT ;  /* 0xffffffffff167810 */ /* 0x000fce00017fe4ff */
.L_x_39:
[-C--:B-1----:R-:W-:Y:S02]  /*44d0*/  LEA R12, P1, R3, R27.reuse, 0x2 ;  /* 0x0000001b030c7211 */ /* 0x082fe400078210ff */
[----:B------:R-:W-:Y:S02]  /*44e0*/  IADD3 R14, P2, PT, R27, R4, RZ ;  /* 0x000000041b0e7210 */ /* 0x000fe40007f5e0ff */
[----:B------:R-:W-:Y:S02]  /*44f0*/  LEA R16, P3, R30, R27, 0x2 ;  /* 0x0000001b1e107211 */ /* 0x000fe400078610ff */
[C---:B------:R-:W-:Y:S02]  /*4500*/  IADD3.X R13, PT, PT, R28.reuse, R33, RZ, P1, !PT ;  /* 0x000000211c0d7210 */ /* 0x040fe40000ffe4ff */
[----:B------:R-:W-:Y:S02]  /*4510*/  MOV R8, R27 ;  /* 0x0000001b00087202 */ /* 0x000fe40000000f00 */
[----:B------:R-:W-:Y:S01]  /*4520*/  MOV R9, R28 ;  /* 0x0000001c00097202 */ /* 0x000fe20000000f00 */
[----:B------:R0:W2:Y:S01]  /*4530*/  LDG.E R19, desc[UR8][R12.64] ;  /* 0x000000080c137981 */ /* 0x0000a2000c1e1900 */
[----:B------:R-:W-:-:S02]  /*4540*/  IADD3.X R15, PT, PT, R28, R31, RZ, P2, !PT ;  /* 0x0000001f1c0f7210 */ /* 0x000fc400017fe4ff */
[----:B------:R-:W-:Y:S01]  /*4550*/  IADD3.X R17, PT, PT, R28, R29, RZ, P3, !PT ;  /* 0x0000001d1c117210 */ /* 0x000fe20001ffe4ff */
[----:B------:R1:W2:Y:S04]  /*4560*/  LDG.E R18, desc[UR8][R8.64] ;  /* 0x0000000808127981 */ /* 0x0002a8000c1e1900 */
[----:B------:R-:W3:Y:S04]  /*4570*/  LDG.E R20, desc[UR8][R14.64] ;  /* 0x000000080e147981 */ /* 0x000ee8000c1e1900 */
[----:B------:R-:W3:Y:S01]  /*4580*/  LDG.E R21, desc[UR8][R16.64] ;  /* 0x0000000810157981 */ /* 0x000ee2000c1e1900 */
[----:B0-----:R-:W-:-:S02]  /*4590*/  MOV R12, R25 ;  /* 0x00000019000c7202 */ /* 0x001fc40000000f00 */
[----:B-1----:R-:W-:Y:S02]  /*45a0*/  MOV R8, R23 ;  /* 0x0000001700087202 */ /* 0x002fe40000000f00 */
[----:B------:R-:W-:Y:S02]  /*45b0*/  MOV R9, R24 ;  /* 0x0000001800097202 */ /* 0x000fe40000000f00 */
[----:B------:R-:W-:Y:S02]  /*45c0*/  MOV R13, R26 ;  /* 0x0000001a000d7202 */ /* 0x000fe40000000f00 */
[----:B------:R-:W-:-:S04]  /*45d0*/  IADD3 R10, P1, PT, R10, 0x1, RZ ;  /* 0x000000010a0a7810 */ /* 0x000fc80007f3e0ff */
[----:B------:R-:W-:Y:S02]  /*45e0*/  IADD3.X R22, PT, PT, RZ, R22, RZ, P1, !PT ;  /* 0x00000016ff167210 */ /* 0x000fe40000ffe4ff */
[----:B------:R-:W-:-:S04]  /*45f0*/  ISETP.NE.U32.AND P1, PT, R10, RZ, PT ;  /* 0x000000ff0a00720c */ /* 0x000fc80003f25070 */
[----:B------:R-:W-:Y:S02]  /*4600*/  ISETP.NE.AND.EX P1, PT, R22, RZ, PT, P1 ;  /* 0x000000ff1600720c */ /* 0x000fe40003f25310 */
[----:B------:R-:W-:Y:S02]  /*4610*/  IADD3 R27, P2, PT, R27, 0xa80, RZ ;  /* 0x00000a801b1b7810 */ /* 0x000fe40007f5e0ff */
[----:B------:R-:W-:Y:S02]  /*4620*/  IADD3 R25, P3, PT, R25, 0x1500, RZ ;  /* 0x0000150019197810 */ /* 0x000fe40007f7e0ff */
[----:B------:R-:W-:Y:S02]  /*4630*/  IADD3 R23, P4, PT, R23, 0x1500, RZ ;  /* 0x0000150017177810 */ /* 0x000fe40007f9e0ff */
[----:B------:R-:W-:Y:S02]  /*4640*/  IADD3.X R28, PT, PT, RZ, R28, RZ, P2, !PT ;  /* 0x0000001cff1c7210 */ /* 0x000fe400017fe4ff */
[----:B------:R-:W-:-:S02]  /*4650*/  IADD3.X R26, PT, PT, RZ, R26, RZ, P3, !PT ;  /* 0x0000001aff1a7210 */ /* 0x000fc40001ffe4ff */
[----:B------:R-:W-:Y:S01]  /*4660*/  IADD3.X R24, PT, PT, RZ, R24, RZ, P4, !PT ;  /* 0x00000018ff187210 */ /* 0x000fe200027fe4ff */
[----:B--2---:R1:W-:Y:S04]  /*4670*/  STG.E.64 desc[UR8][R8.64], R18 ;  /* 0x0000001208007986 */ /* 0x0043e8000c101b08 */
[----:B---3--:R1:W-:Y:S01]  /*4680*/  STG.E.64 desc[UR8][R12.64], R20 ;  /* 0x000000140c007986 */ /* 0x0083e2000c101b08 */
[----:B------:R-:W-:Y:S05]  /*4690*/  @P1 BRA `(.L_x_39) ;  /* 0xfffffffc008c1947 */ /* 0x000fea000383ffff */
.L_x_38:
[----:B------:R-:W-:Y:S05]  /*46a0*/  BSYNC.RECONVERGENT B0 ;  /* 0x0000000000007941 */ /* 0x000fea0003800200 */
.L_x_37:
[----:B------:R-:W-:Y:S05]  /*46b0*/  @!P0 EXIT ;  /* 0x000000000000894d */ /* 0x000fea0003800000 */
[C---:B------:R-:W-:Y:S01]  /*46c0*/  SHF.L.U64.HI R4, R6.reuse, 0x2, R7 ;  /* 0x0000000206047819 */ /* 0x040fe20000010207 */
[----:B------:R-:W2:Y:S01]  /*46d0*/  LDCU.64 UR4, c[0x0][0x3d8] ;  /* 0x00007b00ff0477ac */ /* 0x000ea20008000a00 */
[----:B------:R-:W-:Y:S02]  /*46e0*/  SHF.L.U32 R7, R6, 0x2, RZ ;  /* 0x0000000206077819 */ /* 0x000fe400000006ff */
[C---:B-1----:R-:W-:Y:S01]  /*46f0*/  SHF.L.U64.HI R8, R30.reuse, 0x2, R35 ;  /* 0x000000021e087819 */ /* 0x042fe20000010223 */
[----:B------:R-:W1:Y:S01]  /*4700*/  LDCU.64 UR6, c[0x0][0x388] ;  /* 0x00007100ff0677ac */ /* 0x000e620008000a00 */
[----:B------:R-:W-:Y:S02]  /*4710*/  SHF.L.U32 R9, R30, 0x2, RZ ;  /* 0x000000021e097819 */ /* 0x000fe400000006ff */
[C---:B------:R-:W-:Y:S01]  /*4720*/  SHF.L.U64.HI R5, R3.reuse, 0x2, R0 ;  /* 0x0000000203057819 */ /* 0x040fe20000010200 */
[----:B------:R-:W3:Y:S01]  /*4730*/  LDCU.64 UR10, c[0x0][0x390] ;  /* 0x00007200ff0a77ac */ /* 0x000ee20008000a00 */
[----:B------:R-:W-:-:S07]  /*4740*/  SHF.L.U32 R6, R3, 0x2, RZ ;  /* 0x0000000203067819 */ /* 0x000fce00000006ff */
.L_x_40:
[C---:B------:R-:W-:Y:S02]  /*4750*/  SHF.L.U32 R24, R2.reuse, 0x2, RZ ;  /* 0x0000000202187819 */ /* 0x040fe400000006ff */
[----:B------:R-:W-:Y:S02]  /*4760*/  SHF.L.U64.HI R10, R2, 0x2, R11 ;  /* 0x00000002020a7819 */ /* 0x000fe4000001020b */
[----:B--2---:R-:W-:-:S04]  /*4770*/  IADD3 R12, P0, PT, R24, UR4, RZ ;  /* 0x00000004180c7c10 */ /* 0x004fc8000ff1e0ff */
[----:B------:R-:W-:Y:S02]  /*4780*/  IADD3.X R13, PT, PT, R10, UR5, RZ, P0, !PT ;  /* 0x000000050a0d7c10 */ /* 0x000fe400087fe4ff */
[C---:B------:R-:W-:Y:S02]  /*4790*/  IADD3 R14, P0, PT, R12.reuse, R6, RZ ;  /* 0x000000060c0e7210 */ /* 0x040fe40007f1e0ff */
[C---:B----4-:R-:W-:Y:S01]  /*47a0*/  IADD3 R18, P1, PT, R12.reuse, R9, RZ ;  /* 0x000000090c127210 */ /* 0x050fe20007f3e0ff */
[----:B------:R2:W4:Y:S01]  /*47b0*/  LDG.E R26, desc[UR8][R12.64] ;  /* 0x000000080c1a7981 */ /* 0x000522000c1e1900 */
[C---:B------:R-:W-:Y:S02]  /*47c0*/  IADD3.X R15, PT, PT, R13.reuse, R5, RZ, P0, !PT ;  /* 0x000000050d0f7210 */ /* 0x040fe400007fe4ff */
[----:B------:R-:W-:Y:S02]  /*47d0*/  IADD3 R16, P0, PT, R12, R7, RZ ;  /* 0x000000070c107210 */ /* 0x000fe40007f1e0ff */
[C---:B------:R-:W-:Y:S01]  /*47e0*/  IADD3.X R19, PT, PT, R13.reuse, R8, RZ, P1, !PT ;  /* 0x000000080d137210 */ /* 0x040fe20000ffe4ff */
[----:B------:R5:W4:Y:S01]  /*47f0*/  LDG.E R27, desc[UR8][R14.64] ;  /* 0x000000080e1b7981 */ /* 0x000b22000c1e1900 */
[----:B------:R-:W-:-:S03]  /*4800*/  IADD3.X R17, PT, PT, R13, R4, RZ, P0, !PT ;  /* 0x000000040d117210 */ /* 0x000fc600007fe4ff */
[----:B------:R-:W4:Y:S04]  /*4810*/  LDG.E R29, desc[UR8][R18.64] ;  /* 0x00000008121d7981 */ /* 0x000f28000c1e1900 */
[----:B------:R-:W4:Y:S01]  /*4820*/  LDG.E R28, desc[UR8][R16.64] ;  /* 0x00000008101c7981 */ /* 0x000f22000c1e1900 */
[C---:B------:R-:W-:Y:S02]  /*4830*/  SHF.L.U32 R34, R2.reuse, 0x3, RZ ;  /* 0x0000000302227819 */ /* 0x040fe400000006ff */
[----:B------:R-:W-:Y:S02]  /*4840*/  SHF.L.U64.HI R35, R2, 0x3, R11 ;  /* 0x0000000302237819 */ /* 0x000fe4000001020b */
[----:B------:R-:W-:Y:S02]  /*4850*/  LOP3.LUT R22, R34, 0xfffffff8, RZ, 0xc0, !PT ;  /* 0xfffffff822167812 */ /* 0x000fe400078ec0ff */
[----:B------:R-:W-:-:S02]  /*4860*/  LOP3.LUT R24, R24, 0xfffffffc, RZ, 0xc0, !PT ;  /* 0xfffffffc18187812 */ /* 0x000fc400078ec0ff */
[----:B------:R-:W-:Y:S02]  /*4870*/  LOP3.LUT R11, R35, 0x3, RZ, 0xc0, !PT ;  /* 0x00000003230b7812 */ /* 0x000fe400078ec0ff */
[----:B01----:R-:W-:Y:S02]  /*4880*/  IADD3 R20, P0, PT, R22, UR6, RZ ;  /* 0x0000000616147c10 */ /* 0x003fe4000ff1e0ff */
[----:B------:R-:W-:Y:S02]  /*4890*/  LOP3.LUT R10, R10, 0x3, RZ, 0xc0, !PT ;  /* 0x000000030a0a7812 */ /* 0x000fe400078ec0ff */
[----:B------:R-:W-:Y:S02]  /*48a0*/  IADD3 R24, P2, PT, R24, UR4, RZ ;  /* 0x0000000418187c10 */ /* 0x000fe4000ff5e0ff */
[----:B---3--:R-:W-:Y:S02]  /*48b0*/  IADD3 R22, P1, PT, R22, UR10, RZ ;  /* 0x0000000a16167c10 */ /* 0x008fe4000ff3e0ff */
[----:B------:R-:W-:-:S02]  /*48c0*/  IADD3.X R21, PT, PT, R11, UR7, RZ, P0, !PT ;  /* 0x000000070b157c10 */ /* 0x000fc400087fe4ff */
[----:B------:R-:W-:Y:S02]  /*48d0*/  IADD3.X R25, PT, PT, R10, UR5, RZ, P2, !PT ;  /* 0x000000050a197c10 */ /* 0x000fe400097fe4ff */
[----:B------:R-:W-:Y:S02]  /*48e0*/  IADD3.X R23, PT, PT, R11, UR11, RZ, P1, !PT ;  /* 0x0000000b0b177c10 */ /* 0x000fe40008ffe4ff */
[C---:B------:R-:W-:Y:S02]  /*48f0*/  IADD3 R10, P0, PT, R24.reuse, R6, RZ ;  /* 0x00000006180a7210 */ /* 0x040fe40007f1e0ff */
[C---:B--2---:R-:W-:Y:S02]  /*4900*/  IADD3 R12, P1, PT, R24.reuse, R7, RZ ;  /* 0x00000007180c7210 */ /* 0x044fe40007f3e0ff */
[----:B-----5:R-:W-:Y:S02]  /*4910*/  IADD3 R14, P2, PT, R24, R9, RZ ;  /* 0x00000009180e7210 */ /* 0x020fe40007f5e0ff */
[----:B------:R-:W-:-:S02]  /*4920*/  IADD3.X R11, PT, PT, R25, R5, RZ, P0, !PT ;  /* 0x00000005190b7210 */ /* 0x000fc400007fe4ff */
[C---:B------:R-:W-:Y:S02]  /*4930*/  IADD3.X R13, PT, PT, R25.reuse, R4, RZ, P1, !PT ;  /* 0x00000004190d7210 */ /* 0x040fe40000ffe4ff */
[----:B------:R-:W-:Y:S01]  /*4940*/  IADD3.X R15, PT, PT, R25, R8, RZ, P2, !PT ;  /* 0x00000008190f7210 */ /* 0x000fe200017fe4ff */
[----:B----4-:R-:W-:Y:S04]  /*4950*/  STG.E.64 desc[UR8][R20.64], R26 ;  /* 0x0000001a14007986 */ /* 0x010fe8000c101b08 */
[----:B------:R0:W-:Y:S04]  /*4960*/  STG.E.64 desc[UR8][R22.64], R28 ;  /* 0x0000001c16007986 */ /* 0x0001e8000c101b08 */
[----:B------:R-:W2:Y:S04]  /*4970*/  LDG.E R30, desc[UR8][R24.64+0xa80] ;  /* 0x000a8008181e7981 */ /* 0x000ea8000c1e1900 */
[----:B------:R-:W2:Y:S04]  /*4980*/  LDG.E R31, desc[UR8][R10.64+0xa80] ;  /* 0x000a80080a1f7981 */ /* 0x000ea8000c1e1900 */
[----:B------:R-:W3:Y:S04]  /*4990*/  LDG.E R32, desc[UR8][R12.64+0xa80] ;  /* 0x000a80080c207981 */ /* 0x000ee8000c1e1900 */
[----:B------:R-:W3:Y:S01]  /*49a0*/  LDG.E R33, desc[UR8][R14.64+0xa80] ;  /* 0x000a80080e217981 */ /* 0x000ee2000c1e1900 */
[----:B------:R-:W-:-:S04]  /*49b0*/  IADD3 R18, P0, PT, R34, 0x1500, RZ ;  /* 0x0000150022127810 */ /* 0x000fc80007f1e0ff */
[----:B------:R-:W-:Y:S02]  /*49c0*/  IADD3.X R19, PT, PT, RZ, R35, RZ, P0, !PT ;  /* 0x00000023ff137210 */ /* 0x000fe400007fe4ff */
[----:B------:R-:W-:Y:S02]  /*49d0*/  LOP3.LUT R18, R18, 0xfffffff8, RZ, 0xc0, !PT ;  /* 0xfffffff812127812 */ /* 0x000fe400078ec0ff */
[----:B------:R-:W-:Y:S02]  /*49e0*/  LOP3.LUT R19, R19, 0x3, RZ, 0xc0, !PT ;  /* 0x0000000313137812 */ /* 0x000fe400078ec0ff */
[C---:B------:R-:W-:Y:S02]  /*49f0*/  IADD3 R16, P0, PT, R18.reuse, UR6, RZ ;  /* 0x0000000612107c10 */ /* 0x040fe4000ff1e0ff */
[----:B------:R-:W-:Y:S02]  /*4a00*/  IADD3 R18, P1, PT, R18, UR10, RZ ;  /* 0x0000000a12127c10 */ /* 0x000fe4000ff3e0ff */
[----:B------:R-:W-:-:S02]  /*4a10*/  IADD3.X R17, PT, PT, R19, UR7, RZ, P0, !PT ;  /* 0x0000000713117c10 */ /* 0x000fc400087fe4ff */
[----:B------:R-:W-:-:S03]  /*4a20*/  IADD3.X R19, PT, PT, R19, UR11, RZ, P1, !PT ;  /* 0x0000000b13137c10 */ /* 0x000fc60008ffe4ff */
[----:B--2---:R1:W-:Y:S04]  /*4a30*/  STG.E.64 desc[UR8][R16.64], R30 ;  /* 0x0000001e10007986 */ /* 0x0043e8000c101b08 */
[----:B---3--:R2:W-:Y:S04]  /*4a40*/  STG.E.64 desc[UR8][R18.64], R32 ;  /* 0x0000002012007986 */ /* 0x0085e8000c101b08 */
[----:B0-----:R-:W3:Y:S04]  /*4a50*/  LDG.E R22, desc[UR8][R24.64+0x1500] ;  /* 0x0015000818167981 */ /* 0x001ee8000c1e1900 */
[----:B------:R-:W3:Y:S04]  /*4a60*/  LDG.E R23, desc[UR8][R10.64+0x1500] ;  /* 0x001500080a177981 */ /* 0x000ee8000c1e1900 */
[----:B------:R-:W4:Y:S04]  /*4a70*/  LDG.E R26, desc[UR8][R12.64+0x1500] ;  /* 0x001500080c1a7981 */ /* 0x000f28000c1e1900 */
[----:B------:R-:W4:Y:S01]  /*4a80*/  LDG.E R27, desc[UR8][R14.64+0x1500] ;  /* 0x001500080e1b7981 */ /* 0x000f22000c1e1900 */
[----:B------:R-:W-:-:S04]  /*4a90*/  IADD3 R21, P0, PT, R34, 0x2a00, RZ ;  /* 0x00002a0022157810 */ /* 0x000fc80007f1e0ff */
[----:B------:R-:W-:Y:S02]  /*4aa0*/  IADD3.X R28, PT, PT, RZ, R35, RZ, P0, !PT ;  /* 0x00000023ff1c7210 */ /* 0x000fe400007fe4ff */
[----:B------:R-:W-:Y:S02]  /*4ab0*/  LOP3.LUT R21, R21, 0xfffffff8, RZ, 0xc0, !PT ;  /* 0xfffffff815157812 */ /* 0x000fe400078ec0ff */
[----:B------:R-:W-:Y:S02]  /*4ac0*/  LOP3.LUT R28, R28, 0x3, RZ, 0xc0, !PT ;  /* 0x000000031c1c7812 */ /* 0x000fe400078ec0ff */
[C---:B------:R-:W-:Y:S02]  /*4ad0*/  IADD3 R20, P0, PT, R21.reuse, UR6, RZ ;  /* 0x0000000615147c10 */ /* 0x040fe4000ff1e0ff */
[----:B-1----:R-:W-:Y:S02]  /*4ae0*/  IADD3 R16, P1, PT, R21, UR10, RZ ;  /* 0x0000000a15107c10 */ /* 0x002fe4000ff3e0ff */
[----:B------:R-:W-:-:S02]  /*4af0*/  IADD3.X R21, PT, PT, R28, UR7, RZ, P0, !PT ;  /* 0x000000071c157c10 */ /* 0x000fc400087fe4ff */
[----:B------:R-:W-:-:S03]  /*4b00*/  IADD3.X R17, PT, PT, R28, UR11, RZ, P1, !PT ;  /* 0x0000000b1c117c10 */ /* 0x000fc60008ffe4ff */
[----:B---3--:R0:W-:Y:S04]  /*4b10*/  STG.E.64 desc[UR8][R20.64], R22 ;  /* 0x0000001614007986 */ /* 0x0081e8000c101b08 */
[----:B----4-:R4:W-:Y:S04]  /*4b20*/  STG.E.64 desc[UR8][R16.64], R26 ;  /* 0x0000001a10007986 */ /* 0x0109e8000c101b08 */
[----:B------:R-:W3:Y:S04]  /*4b30*/  LDG.E R28, desc[UR8][R24.64+0x1f80] ;  /* 0x001f8008181c7981 */ /* 0x000ee8000c1e1900 */
[----:B------:R1:W3:Y:S04]  /*4b40*/  LDG.E R29, desc[UR8][R10.64+0x1f80] ;  /* 0x001f80080a1d7981 */ /* 0x0002e8000c1e1900 */
[----:B------:R-:W5:Y:S04]  /*4b50*/  LDG.E R30, desc[UR8][R12.64+0x1f80] ;  /* 0x001f80080c1e7981 */ /* 0x000f68000c1e1900 */
[----:B------:R-:W5:Y:S01]  /*4b60*/  LDG.E R31, desc[UR8][R14.64+0x1f80] ;  /* 0x001f80080e1f7981 */ /* 0x000f62000c1e1900 */
[----:B--2---:R-:W-:-:S04]  /*4b70*/  IADD3 R19, P0, PT, R34, 0x3f00, RZ ;  /* 0x00003f0022137810 */ /* 0x004fc80007f1e0ff */
[----:B------:R-:W-:Y:S02]  /*4b80*/  IADD3.X R32, PT, PT, RZ, R35, RZ, P0, !PT ;  /* 0x00000023ff207210 */ /* 0x000fe400007fe4ff */
[----:B------:R-:W-:Y:S02]  /*4b90*/  LOP3.LUT R19, R19, 0xfffffff8, RZ, 0xc0, !PT ;  /* 0xfffffff813137812 */ /* 0x000fe400078ec0ff */
[----:B------:R-:W-:Y:S02]  /*4ba0*/  LOP3.LUT R32, R32, 0x3, RZ, 0xc0, !PT ;  /* 0x0000000320207812 */ /* 0x000fe400078ec0ff */
[C---:B------:R-:W-:Y:S02]  /*4bb0*/  IADD3 R18, P0, PT, R19.reuse, UR6, RZ ;  /* 0x0000000613127c10 */ /* 0x040fe4000ff1e0ff */
[----:B0-----:R-:W-:Y:S02]  /*4bc0*/  IADD3 R20, P1, PT, R19, UR10, RZ ;  /* 0x0000000a13147c10 */ /* 0x001fe4000ff3e0ff */
[----:B------:R-:W-:-:S02]  /*4bd0*/  IADD3.X R19, PT, PT, R32, UR7, RZ, P0, !PT ;  /* 0x0000000720137c10 */ /* 0x000fc400087fe4ff */
[----:B------:R-:W-:Y:S02]  /*4be0*/  IADD3.X R21, PT, PT, R32, UR11, RZ, P1, !PT ;  /* 0x0000000b20157c10 */ /* 0x000fe40008ffe4ff */
[----:B------:R-:W-:-:S04]  /*4bf0*/  IADD3 R2, PT, PT, R2, 0xa80, RZ ;  /* 0x00000a8002027810 */ /* 0x000fc80007ffe0ff */
[----:B------:R-:W-:-:S04]  /*4c00*/  ISETP.GT.U32.AND P0, PT, R3, R2, PT ;  /* 0x000000020300720c */ /* 0x000fc80003f04070 */
[----:B------:R-:W-:Y:S01]  /*4c10*/  ISETP.GT.AND.EX P0, PT, R0, RZ, PT, P0 ;  /* 0x000000ff0000720c */ /* 0x000fe20003f04300 */
[----:B-1----:R-:W-:Y:S01]  /*4c20*/  HFMA2 R11, -RZ, RZ, 0, 0 ;  /* 0x00000000ff0b7431 */ /* 0x002fe200000001ff */
[----:B---3--:R4:W-:Y:S04]  /*4c30*/  STG.E.64 desc[UR8][R18.64], R28 ;  /* 0x0000001c12007986 */ /* 0x0089e8000c101b08 */
[----:B-----5:R4:W-:Y:S07]  /*4c40*/  STG.E.64 desc[UR8][R20.64], R30 ;  /* 0x0000001e14007986 */ /* 0x0209ee000c101b08 */
[----:B------:R-:W-:Y:S05]  /*4c50*/  @P0 BRA `(.L_x_40) ;  /* 0xfffffff800bc0947 */ /* 0x000fea000383ffff */
[----:B------:R-:W-:Y:S05]  /*4c60*/  EXIT ;  /* 0x000000000000794d */ /* 0x000fea0003800000 */
.L_x_41:
        /* <DEDUP_REMOVED lines=9> */
.L_x_4493:


//--------------------- .text._Z35group_norm_nhwc_bwd_one_pass_kernelI11Bf16IOFp32WLi128ELi84ELi672EEv26Group_norm_nhwc_bwd_params --------------------------
	.section	.text._Z35group_norm_nhwc_bwd_one_pass_kernelI11Bf16IOFp32WLi128ELi84ELi672EEv26Group_norm_nhwc_bwd_params,"ax",@progbits
	.align	128
        .global         _Z35group_norm_nhwc_bwd_one_pass_kernelI11Bf16IOFp32WLi128ELi84ELi672EEv26Group_norm_nhwc_bwd_params
        .type           _Z35group_norm_nhwc_bwd_one_pass_kernelI11Bf16IOFp32WLi128ELi84ELi672EEv26Group_norm_nhwc_bwd_params,@function
        .size           _Z35group_norm_nhwc_bwd_one_pass_kernelI11Bf16IOFp32WLi128ELi84ELi672EEv26Group_norm_nhwc_bwd_params,(.L_x_4494 - _Z35group_norm_nhwc_bwd_one_pass_kernelI11Bf16IOFp32WLi128ELi84ELi672EEv26Group_norm_nhwc_bwd_params)
        .other          _Z35group_norm_nhwc_bwd_one_pass_kernelI11Bf16IOFp32WLi128ELi84ELi672EEv26Group_norm_nhwc_bwd_params,@"STO_CUDA_ENTRY STV_DEFAULT"
_Z35group_norm_nhwc_bwd_one_pass_kernelI11Bf16IOFp32WLi128ELi84ELi672EEv26Group_norm_nhwc_bwd_params:
.text._Z35group_norm_nhwc_bwd_one_pass_kernelI11Bf16IOFp32WLi128ELi84ELi672EEv26Group_norm_nhwc_bwd_params:
[----:B------:R-:W-:Y:S08]  /*0000*/  LDC R1, c[0x0][0x37c] ;  /* 0x0000df00ff017b82 */ /* 0x000ff00000000800 */
[----:B------:R-:W0:Y:S01]  /*0010*/  S2UR UR8, SR_CTAID.Y ;  /* 0x00000000000879c3 */ /* 0x000e220000002600 */
[----:B------:R-:W1:Y:S01]  /*0020*/  LDCU UR4, c[0x0][0x410] ;  /* 0x00008200ff0477ac */ /* 0x000e620008000800 */
[----:B------:R-:W1:Y:S01]  /*0030*/  LDCU UR5, c[0x0][0x3e0] ;  /* 0x00007c00ff0577ac */ /* 0x000e620008000800 */
[----:B------:R-:W2:Y:S01]  /*0040*/  LDCU.64 UR6, c[0x0][0x358] ;  /* 0x00006b00ff0677ac */ /* 0x000ea20008000a00 */
[----:B-1----:R-:W-:-:S04]  /*0050*/  UIMAD UR4, UR4, UR5, URZ ;  /* 0x00000005040472a4 */ /* 0x002fc8000f8e02ff */
[----:B0-----:R-:W-:-:S09]  /*0060*/  UISETP.GE.AND UP0, UPT, UR8, UR4, UPT ;  /* 0x000000040800728c */ /* 0x001fd2000bf06270 */
[----:B--2---:R-:W-:Y:S05]  /*0070*/  BRA.U UP0, `(.L_x_42) ;  /* 0x0000005d00c47547 */ /* 0x004fea000b800000 */
[----:B------:R-:W0:Y:S01]  /*0080*/  S2R R4, SR_TID.X ;  /* 0x0000000000047919 */ /* 0x000e220000002100 */
[----:B------:R-:W-:Y:S01]  /*0090*/  HFMA2 R40, -RZ, RZ, 0, 0 ;  /* 0x00000000ff287431 */ /* 0x000fe200000001ff */
[----:B------:R-:W-:Y:S02]  /*00a0*/  MOV R43, UR8 ;  /* 0x00000008002b7c02 */ /* 0x000fe40008000f00 */
[----:B0-----:R-:W-:-:S05]  /*00b0*/  LOP3.LUT R0, R4, 0xffff, RZ, 0xc0, !PT ;  /* 0x0000ffff04007812 */ /* 0x001fca00078ec0ff */
[----:B------:R-:W-:-:S05]  /*00c0*/  IMAD R0, R0, 0x619, RZ ;  /* 0x0000061900007824 */ /* 0x000fca00078e02ff */
[----:B------:R-:W-:Y:S02]  /*00d0*/  SHF.R.U32.HI R42, RZ, 0x10, R0 ;  /* 0x00000010ff2a7819 */ /* 0x000fe40000011600 */
[----:B------:R-:W0:Y:S02]  /*00e0*/  S2R R0, SR_LANEID ;  /* 0x0000000000007919 */ /* 0x000e240000000000 */
[----:B------:R-:W-:-:S05]  /*00f0*/  PRMT R2, R42, 0x9910, RZ ;  /* 0x000099102a027816 */ /* 0x000fca00000000ff */
[----:B------:R-:W-:-:S05]  /*0100*/  IMAD R2, R2, 0x2a, RZ ;  /* 0x0000002a02027824 */ /* 0x000fca00078e02ff */
[----:B------:R-:W-:-:S04]  /*0110*/  IADD3 R2, PT, PT, RZ, -R2, RZ ;  /* 0x80000002ff027210 */ /* 0x000fc80007ffe0ff */
[----:B------:R-:W-:-:S04]  /*0120*/  PRMT R41, R2, 0x7710, RZ ;  /* 0x0000771002297816 */ /* 0x000fc800000000ff */
[----:B------:R-:W-:-:S04]  /*0130*/  IADD3 R41, PT, PT, R41, R4, RZ ;  /* 0x0000000429297210 */ /* 0x000fc80007ffe0ff */
[----:B------:R-:W-:-:S04]  /*0140*/  SHF.L.U32 R41, R41, 0x1, RZ ;  /* 0x0000000129297819 */ /* 0x000fc800000006ff */
[----:B------:R-:W-:-:S07]  /*0150*/  LOP3.LUT R2, R41, 0xffff, RZ, 0xc0, !PT ;  /* 0x0000ffff29027812 */ /* 0x000fce00078ec0ff */
.L_x_85:
[----:B-1----:R-:W1:Y:S01]  /*0160*/  LDC R10, c[0x0][0x410] ;  /* 0x00010400ff0a7b82 */ /* 0x002e620000000800 */
[----:B--2---:R-:W2:Y:S01]  /*0170*/  LDCU UR4, c[0x0][0x41c] ;  /* 0x00008380ff0477ac */ /* 0x004ea20008000800 */
[----:B------:R-:W-:Y:S02]  /*0180*/  ISETP.GE.AND P2, PT, R43, RZ, PT ;  /* 0x000000ff2b00720c */ /* 0x000fe40003f46270 */
[----:B------:R-:W-:Y:S01]  /*0190*/  CS2R R38, SRZ ;  /* 0x0000000000267805 */ /* 0x000fe2000001ff00 */
[----:B---3--:R-:W3:Y:S01]  /*01a0*/  LDCU.128 UR8, c[0x0][0x400] ;  /* 0x00008000ff0877ac */ /* 0x008ee20008000c00 */
[----:B01----:R-:W-:-:S04]  /*01b0*/  IABS R7, R10 ;  /* 0x0000000a00077213 */ /* 0x003fc80000000000 */
[----:B------:R-:W1:Y:S08]  /*01c0*/  I2F.RP R6, R7 ;  /* 0x0000000700067306 */ /* 0x000e700000209400 */
[----:B-1----:R-:W1:Y:S02]  /*01d0*/  MUFU.RCP R6, R6 ;  /* 0x0000000600067308 */ /* 0x002e640000001000 */
[----:B-1----:R-:W-:-:S06]  /*01e0*/  IADD3 R4, PT, PT, R6, 0xffffffe, RZ ;  /* 0x0ffffffe06047810 */ /* 0x002fcc0007ffe0ff */
[----:B------:R1:W4:Y:S02]  /*01f0*/  F2I.FTZ.U32.TRUNC.NTZ R5, R4 ;  /* 0x0000000400057305 */ /* 0x000324000021f000 */
[----:B-1----:R-:W-:Y:S02]  /*0200*/  MOV R4, RZ ;  /* 0x000000ff00047202 */ /* 0x002fe40000000f00 */
[----:B----4-:R-:W-:-:S05]  /*0210*/  IADD3 R8, PT, PT, RZ, -R5, RZ ;  /* 0x80000005ff087210 */ /* 0x010fca0007ffe0ff */
[----:B------:R-:W-:Y:S01]  /*0220*/  IMAD R3, R8, R7, RZ ;  /* 0x0000000708037224 */ /* 0x000fe200078e02ff */
[----:B------:R-:W-:-:S03]  /*0230*/  IABS R8, R43 ;  /* 0x0000002b00087213 */ /* 0x000fc60000000000 */
[----:B------:R-:W-:Y:S02]  /*0240*/  IMAD.HI.U32 R5, R5, R3, R4 ;  /* 0x0000000305057227 */ /* 0x000fe400078e0004 */
[----:B------:R-:W2:Y:S04]  /*0250*/  S2R R3, SR_CTAID.X ;  /* 0x0000000000037919 */ /* 0x000ea80000002500 */
[----:B------:R-:W-:-:S05]  /*0260*/  IMAD.HI.U32 R6, R5, R8, RZ ;  /* 0x0000000805067227 */ /* 0x000fca00078e00ff */
[----:B------:R-:W-:-:S05]  /*0270*/  IADD3 R5, PT, PT, -R6, RZ, RZ ;  /* 0x000000ff06057210 */ /* 0x000fca0007ffe1ff */
[----:B------:R-:W-:Y:S01]  /*0280*/  IMAD R4, R7, R5, R8 ;  /* 0x0000000507047224 */ /* 0x000fe200078e0208 */
[----:B------:R-:W-:-:S04]  /*0290*/  LOP3.LUT R8, R43, R10, RZ, 0x3c, !PT ;  /* 0x0000000a2b087212 */ /* 0x000fc800078e3cff */
[----:B------:R-:W-:Y:S02]  /*02a0*/  ISETP.GT.U32.AND P3, PT, R7, R4, PT ;  /* 0x000000040700720c */ /* 0x000fe40003f64070 */
[----:B------:R-:W-:Y:S01]  /*02b0*/  ISETP.GE.AND P4, PT, R8, RZ, PT ;  /* 0x000000ff0800720c */ /* 0x000fe20003f86270 */
[----:B--2---:R-:W-:-:S10]  /*02c0*/  IMAD R5, R3, UR4, R42 ;  /* 0x0000000403057c24 */ /* 0x004fd4000f8e022a */
[----:B------:R-:W-:Y:S02]  /*02d0*/  @!P3 IADD3 R4, PT, PT, R4, -R7, RZ ;  /* 0x800000070404b210 */ /* 0x000fe40007ffe0ff */
[----:B------:R-:W-:Y:S02]  /*02e0*/  CS2R R36, SRZ ;  /* 0x0000000000247805 */ /* 0x000fe4000001ff00 */
[----:B------:R-:W-:Y:S02]  /*02f0*/  @!P3 IADD3 R6, PT, PT, R6, 0x1, RZ ;  /* 0x000000010606b810 */ /* 0x000fe40007ffe0ff */
[----:B------:R-:W-:Y:S02]  /*0300*/  CS2R R34, SRZ ;  /* 0x0000000000227805 */ /* 0x000fe4000001ff00 */
[----:B---3--:R-:W-:Y:S01]  /*0310*/  ISETP.GE.U32.AND P1, PT, R5, UR8, PT ;  /* 0x0000000805007c0c */ /* 0x008fe2000bf26070 */
[----:B------:R-:W1:Y:S01]  /*0320*/  LDCU.U8 UR4, c[0x0][0x414] ;  /* 0x00008280ff0477ac */ /* 0x000e620008000000 */
[----:B------:R-:W-:-:S02]  /*0330*/  SHF.R.S32.HI R11, RZ, 0x1f, R5 ;  /* 0x0000001fff0b7819 */ /* 0x000fc40000011405 */
[CC--:B------:R-:W-:Y:S02]  /*0340*/  ISETP.GE.U32.AND P0, PT, R4.reuse, R7.reuse, PT ;  /* 0x000000070400720c */ /* 0x0c0fe40003f06070 */
[----:B------:R-:W-:Y:S02]  /*0350*/  ISETP.GE.AND.EX P1, PT, R11, UR9, PT, P1 ;  /* 0x000000090b007c0c */ /* 0x000fe4000bf26310 */
[-C--:B------:R-:W-:Y:S02]  /*0360*/  ISETP.GT.U32.AND P5, PT, R7, R4.reuse, PT ;  /* 0x000000040700720c */ /* 0x080fe40003fa4070 */
[----:B------:R-:W-:Y:S02]  /*0370*/  IADD3 R7, PT, PT, R4, -R7, RZ ;  /* 0x8000000704077210 */ /* 0x000fe40007ffe0ff */
[----:B------:R-:W-:Y:S02]  /*0380*/  IADD3 R13, PT, PT, R5, 0x10, RZ ;  /* 0x00000010050d7810 */ /* 0x000fe40007ffe0ff */
[----:B------:R-:W-:-:S02]  /*0390*/  SEL R4, R7, R4, !P5 ;  /* 0x0000000407047207 */ /* 0x000fc40006800000 */
[----:B------:R-:W-:Y:S02]  /*03a0*/  ISETP.NE.AND P5, PT, R10, RZ, PT ;  /* 0x000000ff0a00720c */ /* 0x000fe40003fa5270 */
[----:B------:R-:W-:Y:S01]  /*03b0*/  LOP3.LUT R7, RZ, R10, RZ, 0x33, !PT ;  /* 0x0000000aff077212 */ /* 0x000fe200078e33ff */
[----:B------:R-:W2:Y:S01]  /*03c0*/  @!P1 LDC.64 R16, c[0x0][0x3f8] ;  /* 0x0000fe00ff109b82 */ /* 0x000ea20000000a00 */
[----:B------:R-:W-:Y:S02]  /*03d0*/  @!P2 IADD3 R4, PT, PT, -R4, RZ, RZ ;  /* 0x000000ff0404a210 */ /* 0x000fe40007ffe1ff */
[----:B------:R-:W-:Y:S02]  /*03e0*/  @P0 IADD3 R6, PT, PT, R6, 0x1, RZ ;  /* 0x0000000106060810 */ /* 0x000fe40007ffe0ff */
[----:B------:R-:W-:Y:S02]  /*03f0*/  SEL R61, R7, R4, !P5 ;  /* 0x00000004073d7207 */ /* 0x000fe40006800000 */
[----:B------:R-:W-:Y:S01]  /*0400*/  @!P4 IADD3 R6, PT, PT, -R6, RZ, RZ ;  /* 0x000000ff0606c210 */ /* 0x000fe20007ffe1ff */
[----:B------:R-:W3:Y:S01]  /*0410*/  @!P1 LDC.64 R20, c[0x0][0x3a0] ;  /* 0x0000e800ff149b82 */ /* 0x000ee20000000a00 */
[----:B------:R-:W-:Y:S01]  /*0420*/  ISETP.GE.U32.AND P3, PT, R13, UR8, PT ;  /* 0x000000080d007c0c */ /* 0x000fe2000bf66070 */
[----:B------:R-:W-:Y:S01]  /*0430*/  IMAD R9, R61, 0x54, RZ ;  /* 0x000000543d097824 */ /* 0x000fe200078e02ff */
[----:B------:R-:W-:-:S02]  /*0440*/  SHF.R.S32.HI R15, RZ, 0x1f, R13 ;  /* 0x0000001fff0f7819 */ /* 0x000fc4000001140d */
[----:B------:R-:W-:Y:S02]  /*0450*/  SEL R7, R7, R6, !P5 ;  /* 0x0000000607077207 */ /* 0x000fe40006800000 */
[----:B------:R-:W-:Y:S01]  /*0460*/  ISETP.GE.AND.EX P3, PT, R15, UR9, PT, P3 ;  /* 0x000000090f007c0c */ /* 0x000fe2000bf66330 */
[----:B------:R-:W4:Y:S01]  /*0470*/  @!P1 LDC.64 R22, c[0x0][0x398] ;  /* 0x0000e600ff169b82 */ /* 0x000f220000000a00 */
[C---:B------:R-:W-:Y:S02]  /*0480*/  IADD3 R64, P0, PT, R9.reuse, R2, RZ ;  /* 0x0000000209407210 */ /* 0x040fe40007f1e0ff */
[----:B------:R-:W-:Y:S02]  /*0490*/  SHF.R.S32.HI R2, RZ, 0x1f, R7 ;  /* 0x0000001fff027819 */ /* 0x000fe40000011407 */
[----:B------:R-:W-:Y:S02]  /*04a0*/  LEA.HI.X.SX32 R65, R9, RZ, 0x1, P0 ;  /* 0x000000ff09417211 */ /* 0x000fe400000f0eff */
[----:B------:R-:W-:Y:S01]  /*04b0*/  IADD3 R19, PT, PT, R5, 0x20, RZ ;  /* 0x0000002005137810 */ /* 0x000fe20007ffe0ff */
[----:B------:R-:W-:-:S02]  /*04c0*/  IMAD R2, R2, UR10, RZ ;  /* 0x0000000a02027c24 */ /* 0x000fc4000f8e02ff */
[----:B------:R-:W-:Y:S01]  /*04d0*/  IMAD.WIDE.U32 R64, R7, UR10, R64 ;  /* 0x0000000a07407c25 */ /* 0x000fe2000f8e0040 */
[----:B------:R-:W-:Y:S01]  /*04e0*/  ISETP.GE.U32.AND P0, PT, R19, UR8, PT ;  /* 0x0000000813007c0c */ /* 0x000fe2000bf06070 */
[----:B------:R-:W0:Y:S02]  /*04f0*/  @!P3 LDC.64 R24, c[0x0][0x3f8] ;  /* 0x0000fe00ff18bb82 */ /* 0x000e240000000a00 */
[----:B------:R-:W-:Y:S01]  /*0500*/  IMAD R67, R7, UR11, R2 ;  /* 0x0000000b07437c24 */ /* 0x000fe2000f8e0202 */
[----:B------:R-:W-:Y:S01]  /*0510*/  @!P1 MOV R66, R64 ;  /* 0x0000004000429202 */ /* 0x000fe20000000f00 */
[----:B--2---:R-:W-:Y:S01]  /*0520*/  @!P1 IMAD R2, R11, R16, RZ ;  /* 0x000000100b029224 */ /* 0x004fe200078e02ff */
[----:B------:R-:W-:Y:S02]  /*0530*/  @!P3 MOV R14, R64 ;  /* 0x00000040000eb202 */ /* 0x000fe40000000f00 */
[----:B------:R-:W-:Y:S01]  /*0540*/  IADD3 R67, PT, PT, R65, R67, RZ ;  /* 0x0000004341437210 */ /* 0x000fe20007ffe0ff */
[C---:B------:R-:W-:Y:S01]  /*0550*/  @!P1 IMAD R11, R5.reuse, R17, R2 ;  /* 0x00000011050b9224 */ /* 0x040fe200078e0202 */
[----:B------:R-:W-:Y:S01]  /*0560*/  SHF.R.S32.HI R17, RZ, 0x1f, R19 ;  /* 0x0000001fff117819 */ /* 0x000fe20000011413 */
[----:B------:R-:W2:Y:S01]  /*0570*/  @!P3 LDC.64 R8, c[0x0][0x3a0] ;  /* 0x0000e800ff08bb82 */ /* 0x000ea20000000a00 */
[----:B------:R-:W-:-:S02]  /*0580*/  @!P1 IMAD.WIDE.U32 R6, R5, R16, R66 ;  /* 0x0000001005069225 */ /* 0x000fc400078e0042 */
[----:B------:R-:W-:-:S03]  /*0590*/  ISETP.GE.AND.EX P0, PT, R17, UR9, PT, P0 ;  /* 0x0000000911007c0c */ /* 0x000fc6000bf06300 */
[----:B------:R-:W-:Y:S02]  /*05a0*/  @!P1 IADD3 R11, PT, PT, R7, R11, RZ ;  /* 0x0000000b070b9210 */ /* 0x000fe40007ffe0ff */
[----:B------:R-:W1:Y:S01]  /*05b0*/  @!P3 LDC.64 R26, c[0x0][0x398] ;  /* 0x0000e600ff1abb82 */ /* 0x000e620000000a00 */
[C---:B------:R-:W-:Y:S02]  /*05c0*/  @!P1 SHF.L.U32 R7, R6.reuse, 0x1, RZ ;  /* 0x0000000106079819 */ /* 0x040fe400000006ff */
[----:B------:R-:W-:Y:S02]  /*05d0*/  @!P1 SHF.L.U64.HI R2, R6, 0x1, R11 ;  /* 0x0000000106029819 */ /* 0x000fe4000001020b */
[----:B---3--:R-:W-:Y:S01]  /*05e0*/  @!P1 IADD3 R10, P2, PT, R7, R20, RZ ;  /* 0x00000014070a9210 */ /* 0x008fe20007f5e0ff */
[----:B0-----:R-:W-:Y:S01]  /*05f0*/  @!P3 IMAD R4, R15, R24, RZ ;  /* 0x000000180f04b224 */ /* 0x001fe200078e02ff */
[----:B----4-:R-:W-:Y:S02]  /*0600*/  @!P1 IADD3 R12, P4, PT, R7, R22, RZ ;  /* 0x00000016070c9210 */ /* 0x010fe40007f9e0ff */
[----:B------:R-:W0:Y:S01]  /*0610*/  @!P0 LDC.64 R6, c[0x0][0x3f8] ;  /* 0x0000fe00ff068b82 */ /* 0x000e220000000a00 */
[----:B------:R-:W-:-:S02]  /*0620*/  @!P3 MOV R15, R67 ;  /* 0x00000043000fb202 */ /* 0x000fc40000000f00 */
[C---:B------:R-:W-:Y:S01]  /*0630*/  @!P1 IADD3.X R11, PT, PT, R2.reuse, R21, RZ, P2, !PT ;  /* 0x00000015020b9210 */ /* 0x040fe200017fe4ff */
[----:B------:R-:W-:Y:S01]  /*0640*/  @!P3 IMAD R21, R13, R25, R4 ;  /* 0x000000190d15b224 */ /* 0x000fe200078e0204 */
[----:B------:R-:W-:Y:S01]  /*0650*/  IADD3 R25, PT, PT, R5, 0x30, RZ ;  /* 0x0000003005197810 */ /* 0x000fe20007ffe0ff */
[----:B------:R-:W-:Y:S01]  /*0660*/  @!P3 IMAD.WIDE.U32 R14, R13, R24, R14 ;  /* 0x000000180d0eb225 */ /* 0x000fe200078e000e */
[----:B------:R-:W-:Y:S01]  /*0670*/  @!P1 IADD3.X R13, PT, PT, R2, R23, RZ, P4, !PT ;  /* 0x00000017020d9210 */ /* 0x000fe200027fe4ff */
[----:B------:R-:W3:Y:S01]  /*0680*/  @!P1 LDG.E R39, desc[UR6][R10.64] ;  /* 0x000000060a279981 */ /* 0x000ee2000c1e1900 */
[----:B------:R-:W-:Y:S02]  /*0690*/  ISETP.GE.U32.AND P2, PT, R25, UR8, PT ;  /* 0x0000000819007c0c */ /* 0x000fe4000bf46070 */
[----:B------:R-:W-:Y:S01]  /*06a0*/  SHF.R.S32.HI R23, RZ, 0x1f, R25 ;  /* 0x0000001fff177819 */ /* 0x000fe20000011419 */
[----:B------:R4:W3:Y:S01]  /*06b0*/  @!P1 LDG.E R38, desc[UR6][R12.64] ;  /* 0x000000060c269981 */ /* 0x0008e2000c1e1900 */
[----:B------:R-:W-:-:S02]  /*06c0*/  @!P3 IADD3 R21, PT, PT, R15, R21, RZ ;  /* 0x000000150f15b210 */ /* 0x000fc40007ffe0ff */
[----:B------:R-:W-:Y:S02]  /*06d0*/  ISETP.GE.AND.EX P2, PT, R23, UR9, PT, P2 ;  /* 0x0000000917007c0c */ /* 0x000fe4000bf46320 */
[C---:B------:R-:W-:Y:S02]  /*06e0*/  @!P3 SHF.L.U32 R15, R14.reuse, 0x1, RZ ;  /* 0x000000010e0fb819 */ /* 0x040fe400000006ff */
[----:B----4-:R-:W-:Y:S02]  /*06f0*/  @!P0 MOV R12, R64 ;  /* 0x00000040000c8202 */ /* 0x010fe40000000f00 */
[----:B------:R-:W-:Y:S01]  /*0700*/  @!P0 MOV R13, R67 ;  /* 0x00000043000d8202 */ /* 0x000fe20000000f00 */
[----:B0-----:R-:W-:Y:S01]  /*0710*/  @!P0 IMAD R2, R17, R6, RZ ;  /* 0x0000000611028224 */ /* 0x001fe200078e02ff */
[----:B------:R-:W-:Y:S01]  /*0720*/  @!P3 SHF.L.U64.HI R14, R14, 0x1, R21 ;  /* 0x000000010e0eb819 */ /* 0x000fe20000010215 */
[----:B------:R-:W0:Y:S02]  /*0730*/  @!P0 LDC.64 R16, c[0x0][0x3a0] ;  /* 0x0000e800ff108b82 */ /* 0x000e240000000a00 */
[----:B------:R-:W-:-:S02]  /*0740*/  @!P0 IMAD R7, R19, R7, R2 ;  /* 0x0000000713078224 */ /* 0x000fc400078e0202 */
[----:B------:R-:W-:-:S04]  /*0750*/  @!P0 IMAD.WIDE.U32 R12, R19, R6, R12 ;  /* 0x00000006130c8225 */ /* 0x000fc800078e000c */
[----:B------:R-:W4:Y:S01]  /*0760*/  @!P2 LDC.64 R18, c[0x0][0x3f8] ;  /* 0x0000fe00ff12ab82 */ /* 0x000f220000000a00 */
[C---:B--2---:R-:W-:Y:S02]  /*0770*/  @!P3 IADD3 R20, P1, PT, R15.reuse, R8, RZ ;  /* 0x000000080f14b210 */ /* 0x044fe40007f3e0ff */
[----:B-1----:R-:W-:Y:S02]  /*0780*/  @!P3 IADD3 R10, P4, PT, R15, R26, RZ ;  /* 0x0000001a0f0ab210 */ /* 0x002fe40007f9e0ff */
[----:B------:R-:W-:Y:S02]  /*0790*/  IADD3 R8, PT, PT, R5, 0x40, RZ ;  /* 0x0000004005087810 */ /* 0x000fe40007ffe0ff */
[C---:B------:R-:W-:Y:S02]  /*07a0*/  @!P3 IADD3.X R21, PT, PT, R14.reuse, R9, RZ, P1, !PT ;  /* 0x000000090e15b210 */ /* 0x040fe40000ffe4ff */
[----:B------:R-:W-:Y:S02]  /*07b0*/  @!P3 IADD3.X R11, PT, PT, R14, R27, RZ, P4, !PT ;  /* 0x0000001b0e0bb210 */ /* 0x000fe400027fe4ff */
[----:B------:R-:W-:Y:S01]  /*07c0*/  ISETP.GE.U32.AND P1, PT, R8, UR8, PT ;  /* 0x0000000808007c0c */ /* 0x000fe2000bf26070 */
[----:B------:R-:W1:Y:S01]  /*07d0*/  @!P0 LDC.64 R14, c[0x0][0x398] ;  /* 0x0000e600ff0e8b82 */ /* 0x000e620000000a00 */
[----:B------:R-:W-:Y:S01]  /*07e0*/  SHF.R.S32.HI R29, RZ, 0x1f, R8 ;  /* 0x0000001fff1d7819 */ /* 0x000fe20000011408 */
[----:B------:R-:W2:Y:S03]  /*07f0*/  @!P3 LDG.E R37, desc[UR6][R20.64] ;  /* 0x000000061425b981 */ /* 0x000ea6000c1e1900 */
[----:B------:R-:W-:Y:S01]  /*0800*/  ISETP.GE.AND.EX P1, PT, R29, UR9, PT, P1 ;  /* 0x000000091d007c0c */ /* 0x000fe2000bf26310 */
[----:B------:R4:W2:Y:S01]  /*0810*/  @!P3 LDG.E R36, desc[UR6][R10.64] ;  /* 0x000000060a24b981 */ /* 0x0008a2000c1e1900 */
[----:B------:R-:W-:-:S04]  /*0820*/  IADD3 R6, PT, PT, R5, 0x50, RZ ;  /* 0x0000005005067810 */ /* 0x000fc80007ffe0ff */
[----:B------:R-:W-:Y:S02]  /*0830*/  ISETP.GE.U32.AND P4, PT, R6, UR8, PT ;  /* 0x0000000806007c0c */ /* 0x000fe4000bf86070 */
[----:B------:R-:W-:Y:S01]  /*0840*/  SHF.R.S32.HI R45, RZ, 0x1f, R6 ;  /* 0x0000001fff2d7819 */ /* 0x000fe20000011406 */
[----:B----4-:R-:W-:Y:S01]  /*0850*/  @!P2 IMAD R22, R23, R18, RZ ;  /* 0x000000121716a224 */ /* 0x010fe200078e02ff */
[----:B------:R-:W-:Y:S01]  /*0860*/  @!P0 IADD3 R9, PT, PT, R13, R7, RZ ;  /* 0x000000070d098210 */ /* 0x000fe20007ffe0ff */
[----:B------:R-:W4:Y:S01]  /*0870*/  @!P2 LDC.64 R10, c[0x0][0x3a0] ;  /* 0x0000e800ff0aab82 */ /* 0x000f220000000a00 */
[C---:B------:R-:W-:Y:S02]  /*0880*/  IADD3 R7, PT, PT, R5.reuse, 0x60, RZ ;  /* 0x0000006005077810 */ /* 0x040fe40007ffe0ff */
[----:B------:R-:W-:Y:S02]  /*0890*/  @!P0 SHF.L.U32 R27, R12, 0x1, RZ ;  /* 0x000000010c1b8819 */ /* 0x000fe400000006ff */
[----:B------:R-:W-:-:S02]  /*08a0*/  IADD3 R2, PT, PT, R5, 0x70, RZ ;  /* 0x0000007005027810 */ /* 0x000fc40007ffe0ff */
[----:B------:R-:W-:Y:S01]  /*08b0*/  ISETP.GE.AND.EX P4, PT, R45, UR9, PT, P4 ;  /* 0x000000092d007c0c */ /* 0x000fe2000bf86340 */
[----:B------:R-:W4:Y:S01]  /*08c0*/  @!P1 LDC.64 R4, c[0x0][0x3f8] ;  /* 0x0000fe00ff049b82 */ /* 0x000f220000000a00 */
[----:B------:R-:W-:Y:S01]  /*08d0*/  @!P0 SHF.L.U64.HI R20, R12, 0x1, R9 ;  /* 0x000000010c148819 */ /* 0x000fe20000010209 */
[----:B------:R-:W-:Y:S01]  /*08e0*/  @!P2 IMAD R31, R25, R19, R22 ;  /* 0x00000013191fa224 */ /* 0x000fe200078e0216 */
[----:B0-----:R-:W-:Y:S02]  /*08f0*/  @!P0 IADD3 R16, P6, PT, R27, R16, RZ ;  /* 0x000000101b108210 */ /* 0x001fe40007fde0ff */
[----:B------:R-:W-:Y:S02]  /*0900*/  @!P2 MOV R22, R64 ;  /* 0x000000400016a202 */ /* 0x000fe40000000f00 */
[----:B------:R-:W-:Y:S01]  /*0910*/  @!P2 MOV R23, R67 ;  /* 0x000000430017a202 */ /* 0x000fe20000000f00 */
[----:B------:R-:W0:Y:S01]  /*0920*/  @!P2 LDC.64 R12, c[0x0][0x398] ;  /* 0x0000e600ff0cab82 */ /* 0x000e220000000a00 */
[----:B------:R-:W-:-:S02]  /*0930*/  @!P0 IADD3.X R17, PT, PT, R20, R17, RZ, P6, !PT ;  /* 0x0000001114118210 */ /* 0x000fc400037fe4ff */
[----:B-1----:R-:W-:Y:S01]  /*0940*/  @!P0 IADD3 R26, P6, PT, R27, R14, RZ ;  /* 0x0000000e1b1a8210 */ /* 0x002fe20007fde0ff */
[----:B------:R-:W-:Y:S01]  /*0950*/  @!P2 IMAD.WIDE.U32 R18, R25, R18, R22 ;  /* 0x000000121912a225 */ /* 0x000fe200078e0016 */
[----:B------:R-:W-:Y:S01]  /*0960*/  ISETP.GE.U32.AND P5, PT, R7, UR8, PT ;  /* 0x0000000807007c0c */ /* 0x000fe2000bfa6070 */
[----:B------:R-:W2:Y:S01]  /*0970*/  @!P0 LDG.E R35, desc[UR6][R16.64] ;  /* 0x0000000610238981 */ /* 0x000ea2000c1e1900 */
[----:B------:R-:W-:Y:S01]  /*0980*/  @!P0 IADD3.X R27, PT, PT, R20, R15, RZ, P6, !PT ;  /* 0x0000000f141b8210 */ /* 0x000fe200037fe4ff */
[----:B------:R-:W1:Y:S01]  /*0990*/  @!P4 LDC.64 R22, c[0x0][0x3f8] ;  /* 0x0000fe00ff16cb82 */ /* 0x000e620000000a00 */
[----:B------:R-:W-:Y:S02]  /*09a0*/  @!P2 IADD3 R15, PT, PT, R19, R31, RZ ;  /* 0x0000001f130fa210 */ /* 0x000fe40007ffe0ff */
[----:B------:R-:W-:Y:S01]  /*09b0*/  SHF.R.S32.HI R21, RZ, 0x1f, R7 ;  /* 0x0000001fff157819 */ /* 0x000fe20000011407 */
[----:B------:R4:W2:Y:S01]  /*09c0*/  @!P0 LDG.E R34, desc[UR6][R26.64] ;  /* 0x000000061a228981 */ /* 0x0008a2000c1e1900 */
[----:B------:R-:W-:-:S03]  /*09d0*/  @!P2 SHF.L.U32 R31, R18, 0x1, RZ ;  /* 0x00000001121fa819 */ /* 0x000fc600000006ff */
[----:B------:R-:W1:Y:S01]  /*09e0*/  LDC.64 R24, c[0x0][0x3b8] ;  /* 0x0000ee00ff187b82 */ /* 0x000e620000000a00 */
[----:B------:R-:W-:Y:S02]  /*09f0*/  @!P2 SHF.L.U64.HI R18, R18, 0x1, R15 ;  /* 0x000000011212a819 */ /* 0x000fe4000001020f */
[----:B------:R-:W-:-:S05]  /*0a00*/  ISETP.GE.AND.EX P5, PT, R21, UR9, PT, P5 ;  /* 0x0000000915007c0c */ /* 0x000fca000bfa6350 */
[----:B------:R-:W1:Y:S01]  /*0a10*/  @!P1 LDC.64 R14, c[0x0][0x3a0] ;  /* 0x0000e800ff0e9b82 */ /* 0x000e620000000a00 */
[----:B----4-:R-:W-:Y:S01]  /*0a20*/  @!P1 MOV R26, R64 ;  /* 0x00000040001a9202 */ /* 0x010fe20000000f00 */
[----:B------:R-:W-:Y:S01]  /*0a30*/  @!P1 IMAD R29, R29, R4, RZ ;  /* 0x000000041d1d9224 */ /* 0x000fe200078e02ff */
[----:B------:R-:W-:Y:S02]  /*0a40*/  @!P1 MOV R27, R67 ;  /* 0x00000043001b9202 */ /* 0x000fe40000000f00 */
[----:B------:R-:W-:-:S03]  /*0a50*/  @!P2 IADD3 R32, P0, PT, R31, R10, RZ ;  /* 0x0000000a1f20a210 */ /* 0x000fc60007f1e0ff */
[----:B------:R-:W4:Y:S01]  /*0a60*/  @!P1 LDC.64 R16, c[0x0][0x398] ;  /* 0x0000e600ff109b82 */ /* 0x000f220000000a00 */
[----:B0-----:R-:W-:Y:S01]  /*0a70*/  @!P2 IADD3 R30, P6, PT, R31, R12, RZ ;  /* 0x0000000c1f1ea210 */ /* 0x001fe20007fde0ff */
[C---:B------:R-:W-:Y:S02]  /*0a80*/  @!P1 IMAD R5, R8.reuse, R5, R29 ;  /* 0x0000000508059224 */ /* 0x040fe400078e021d */
[----:B------:R-:W-:Y:S01]  /*0a90*/  @!P1 IMAD.WIDE.U32 R26, R8, R4, R26 ;  /* 0x00000004081a9225 */ /* 0x000fe200078e001a */
[C---:B------:R-:W-:Y:S02]  /*0aa0*/  @!P2 IADD3.X R33, PT, PT, R18.reuse, R11, RZ, P0, !PT ;  /* 0x0000000b1221a210 */ /* 0x040fe400007fe4ff */
[----:B------:R-:W-:Y:S01]  /*0ab0*/  @!P2 IADD3.X R31, PT, PT, R18, R13, RZ, P6, !PT ;  /* 0x0000000d121fa210 */ /* 0x000fe200037fe4ff */
[----:B------:R-:W0:Y:S01]  /*0ac0*/  @!P5 LDC.64 R10, c[0x0][0x3f8] ;  /* 0x0000fe00ff0adb82 */ /* 0x000e220000000a00 */
[----:B------:R-:W-:Y:S02]  /*0ad0*/  MOV R13, RZ ;  /* 0x000000ff000d7202 */ /* 0x000fe40000000f00 */
[----:B------:R-:W-:Y:S01]  /*0ae0*/  @!P1 IADD3 R5, PT, PT, R27, R5, RZ ;  /* 0x000000051b059210 */ /* 0x000fe20007ffe0ff */
[----:B-1----:R-:W-:Y:S01]  /*0af0*/  @!P4 IMAD R12, R45, R22, RZ ;  /* 0x000000162d0cc224 */ /* 0x002fe200078e02ff */
[----:B------:R-:W-:-:S03]  /*0b00*/  ISETP.GE.U32.AND P3, PT, R2, UR8, PT ;  /* 0x0000000802007c0c */ /* 0x000fc6000bf66070 */
[----:B------:R-:W1:Y:S01]  /*0b10*/  @!P4 LDC.64 R18, c[0x0][0x3a0] ;  /* 0x0000e800ff12cb82 */ /* 0x000e620000000a00 */
[----:B------:R-:W-:Y:S01]  /*0b20*/  SHF.R.S32.HI R9, RZ, 0x1f, R2 ;  /* 0x0000001fff097819 */ /* 0x000fe20000011402 */
[----:B------:R4:W2:Y:S01]  /*0b30*/  @!P2 LDG.E R13, desc[UR6][R32.64] ;  /* 0x00000006200da981 */ /* 0x0008a2000c1e1900 */
[C---:B------:R-:W-:Y:S02]  /*0b40*/  @!P1 SHF.L.U32 R45, R26.reuse, 0x1, RZ ;  /* 0x000000011a2d9819 */ /* 0x040fe400000006ff */
[----:B------:R-:W-:Y:S02]  /*0b50*/  @!P1 SHF.L.U64.HI R8, R26, 0x1, R5 ;  /* 0x000000011a089819 */ /* 0x000fe40000010205 */
[----:B------:R-:W-:Y:S02]  /*0b60*/  @!P4 MOV R26, R64 ;  /* 0x00000040001ac202 */ /* 0x000fe40000000f00 */
[----:B------:R-:W-:Y:S01]  /*0b70*/  @!P4 MOV R27, R67 ;  /* 0x00000043001bc202 */ /* 0x000fe20000000f00 */
[----:B----4-:R-:W-:Y:S01]  /*0b80*/  IMAD.WIDE R32, R43, 0x8, R24 ;  /* 0x000000082b207825 */ /* 0x010fe200078e0218 */
[----:B------:R-:W-:Y:S01]  /*0b90*/  ISETP.GE.AND.EX P3, PT, R9, UR9, PT, P3 ;  /* 0x0000000909007c0c */ /* 0x000fe2000bf66330 */
[----:B------:R-:W4:Y:S01]  /*0ba0*/  @!P4 LDC.64 R24, c[0x0][0x398] ;  /* 0x0000e600ff18cb82 */ /* 0x000f220000000a00 */
[----:B------:R-:W-:Y:S01]  /*0bb0*/  @!P1 IADD3 R28, P0, PT, R45, R14, RZ ;  /* 0x0000000e2d1c9210 */ /* 0x000fe20007f1e0ff */
[----:B------:R-:W-:-:S02]  /*0bc0*/  @!P4 IMAD R47, R6, R23, R12 ;  /* 0x00000017062fc224 */ /* 0x000fc400078e020c */
[----:B------:R-:W-:Y:S01]  /*0bd0*/  @!P4 IMAD.WIDE.U32 R22, R6, R22, R26 ;  /* 0x000000160616c225 */ /* 0x000fe200078e001a */
[C---:B------:R-:W-:Y:S02]  /*0be0*/  @!P1 IADD3.X R29, PT, PT, R8.reuse, R15, RZ, P0, !PT ;  /* 0x0000000f081d9210 */ /* 0x040fe400007fe4ff */
[----:B------:R-:W-:Y:S02]  /*0bf0*/  @!P1 IADD3 R26, P0, PT, R45, R16, RZ ;  /* 0x000000102d1a9210 */ /* 0x000fe40007f1e0ff */
[----:B------:R-:W-:Y:S02]  /*0c00*/  MOV R5, RZ ;  /* 0x000000ff00057202 */ /* 0x000fe40000000f00 */
[----:B------:R-:W-:Y:S01]  /*0c10*/  MOV R4, RZ ;  /* 0x000000ff00047202 */ /* 0x000fe20000000f00 */
[----:B0-----:R-:W-:Y:S01]  /*0c20*/  @!P5 IMAD R6, R21, R10, RZ ;  /* 0x0000000a1506d224 */ /* 0x001fe200078e02ff */
[----:B------:R-:W-:Y:S01]  /*0c30*/  @!P4 IADD3 R23, PT, PT, R23, R47, RZ ;  /* 0x0000002f1717c210 */ /* 0x000fe20007ffe0ff */
[----:B------:R-:W0:Y:S01]  /*0c40*/  @!P5 LDC.64 R20, c[0x0][0x398] ;  /* 0x0000e600ff14db82 */ /* 0x000e220000000a00 */
[----:B------:R-:W-:Y:S01]  /*0c50*/  @!P1 IADD3.X R27, PT, PT, R8, R17, RZ, P0, !PT ;  /* 0x00000011081b9210 */ /* 0x000fe200007fe4ff */
[----:B------:R1:W2:Y:S01]  /*0c60*/  @!P1 LDG.E R5, desc[UR6][R28.64] ;  /* 0x000000061c059981 */ /* 0x0002a2000c1e1900 */
[----:B------:R-:W-:-:S02]  /*0c70*/  @!P4 SHF.L.U32 R45, R22, 0x1, RZ ;  /* 0x00000001162dc819 */ /* 0x000fc400000006ff */
[----:B------:R-:W-:Y:S01]  /*0c80*/  @!P4 SHF.L.U64.HI R8, R22, 0x1, R23 ;  /* 0x000000011608c819 */ /* 0x000fe20000010217 */
[----:B------:R4:W2:Y:S02]  /*0c90*/  @!P2 LDG.E R4, desc[UR6][R30.64] ;  /* 0x000000061e04a981 */ /* 0x0008a4000c1e1900 */
[----:B------:R-:W0:Y:S02]  /*0ca0*/  @!P3 LDC.64 R22, c[0x0][0x3f8] ;  /* 0x0000fe00ff16bb82 */ /* 0x000e240000000a00 */
[----:B------:R4:W2:Y:S01]  /*0cb0*/  LDG.E.64 R14, desc[UR6][R32.64] ;  /* 0x00000006200e7981 */ /* 0x0008a2000c1e1b00 */
[----:B-1----:R-:W-:Y:S02]  /*0cc0*/  @!P5 MOV R28, R64 ;  /* 0x00000040001cd202 */ /* 0x002fe40000000f00 */
[----:B------:R-:W-:-:S03]  /*0cd0*/  @!P5 MOV R29, R67 ;  /* 0x00000043001dd202 */ /* 0x000fc60000000f00 */
[----:B------:R-:W1:Y:S01]  /*0ce0*/  @!P5 LDC.64 R16, c[0x0][0x3a0] ;  /* 0x0000e800ff10db82 */ /* 0x000e620000000a00 */
[----:B----4-:R-:W-:Y:S01]  /*0cf0*/  @!P4 IADD3 R30, P0, PT, R45, R18, RZ ;  /* 0x000000122d1ec210 */ /* 0x010fe20007f1e0ff */
[----:B------:R-:W-:-:S03]  /*0d00*/  @!P5 IMAD R33, R7, R11, R6 ;  /* 0x0000000b0721d224 */ /* 0x000fc600078e0206 */
[C---:B------:R-:W-:Y:S01]  /*0d10*/  @!P4 IADD3.X R31, PT, PT, R8.reuse, R19, RZ, P0, !PT ;  /* 0x00000013081fc210 */ /* 0x040fe200007fe4ff */
[----:B------:R-:W-:Y:S01]  /*0d20*/  @!P5 IMAD.WIDE.U32 R10, R7, R10, R28 ;  /* 0x0000000a070ad225 */ /* 0x000fe200078e001c */
[----:B------:R-:W-:Y:S02]  /*0d30*/  @!P4 IADD3 R28, P0, PT, R45, R24, RZ ;  /* 0x000000182d1cc210 */ /* 0x000fe40007f1e0ff */
[----:B------:R-:W-:Y:S02]  /*0d40*/  CS2R R6, SRZ ;  /* 0x0000000000067805 */ /* 0x000fe4000001ff00 */
[----:B------:R-:W-:Y:S02]  /*0d50*/  @!P5 IADD3 R19, PT, PT, R11, R33, RZ ;  /* 0x000000210b13d210 */ /* 0x000fe40007ffe0ff */
[----:B------:R-:W-:Y:S02]  /*0d60*/  @!P4 IADD3.X R29, PT, PT, R8, R25, RZ, P0, !PT ;  /* 0x00000019081dc210 */ /* 0x000fe400007fe4ff */
[----:B------:R4:W2:Y:S01]  /*0d70*/  @!P4 LDG.E R7, desc[UR6][R30.64] ;  /* 0x000000061e07c981 */ /* 0x0008a2000c1e1900 */
[----:B------:R-:W-:Y:S01]  /*0d80*/  ISETP.NE.AND P0, PT, RZ, UR4, PT ;  /* 0x00000004ff007c0c */ /* 0x000fe2000bf05270 */
[----:B------:R-:W3:Y:S01]  /*0d90*/  @!P3 LDC.64 R24, c[0x0][0x3a0] ;  /* 0x0000e800ff18bb82 */ /* 0x000ee20000000a00 */
[C---:B------:R-:W-:Y:S01]  /*0da0*/  @!P5 SHF.L.U32 R11, R10.reuse, 0x1, RZ ;  /* 0x000000010a0bd819 */ /* 0x040fe200000006ff */
[----:B0-----:R-:W-:Y:S01]  /*0db0*/  @!P3 IMAD R9, R9, R22, RZ ;  /* 0x000000160909b224 */ /* 0x001fe200078e02ff */
[----:B------:R-:W-:Y:S01]  /*0dc0*/  @!P5 SHF.L.U64.HI R10, R10, 0x1, R19 ;  /* 0x000000010a0ad819 */ /* 0x000fe20000010213 */
[----:B------:R0:W2:Y:S04]  /*0dd0*/  @!P1 LDG.E R6, desc[UR6][R26.64] ;  /* 0x000000061a069981 */ /* 0x0000a8000c1e1900 */
[----:B------:R-:W3:Y:S01]  /*0de0*/  @!P3 LDC.64 R18, c[0x0][0x398] ;  /* 0x0000e600ff12bb82 */ /* 0x000ee20000000a00 */
[----:B----4-:R-:W-:-:S02]  /*0df0*/  @!P3 MOV R30, R64 ;  /* 0x00000040001eb202 */ /* 0x010fc40000000f00 */
[----:B------:R-:W-:Y:S02]  /*0e00*/  @!P3 MOV R31, R67 ;  /* 0x00000043001fb202 */ /* 0x000fe40000000f00 */
[C---:B-1----:R-:W-:Y:S02]  /*0e10*/  @!P5 IADD3 R16, P1, PT, R11.reuse, R16, RZ ;  /* 0x000000100b10d210 */ /* 0x042fe40007f3e0ff */
[----:B------:R-:W-:Y:S01]  /*0e20*/  @!P5 IADD3 R20, P2, PT, R11, R20, RZ ;  /* 0x000000140b14d210 */ /* 0x000fe20007f5e0ff */
[C---:B------:R-:W-:Y:S01]  /*0e30*/  @!P3 IMAD R11, R2.reuse, R23, R9 ;  /* 0x00000017020bb224 */ /* 0x040fe200078e0209 */
[----:B0-----:R-:W0:Y:S01]  /*0e40*/  @P0 LDC.64 R26, c[0x0][0x3b0] ;  /* 0x0000ec00ff1a0b82 */ /* 0x001e220000000a00 */
[----:B------:R-:W-:Y:S01]  /*0e50*/  @!P3 IMAD.WIDE.U32 R30, R2, R22, R30 ;  /* 0x00000016021eb225 */ /* 0x000fe200078e001e */
[----:B------:R-:W-:-:S06]  /*0e60*/  MOV R8, RZ ;  /* 0x000000ff00087202 */ /* 0x000fcc0000000f00 */
[----:B------:R-:W1:Y:S01]  /*0e70*/  LDC.64 R22, c[0x0][0x3a8] ;  /* 0x0000ea00ff167b82 */ /* 0x000e620000000a00 */
[----:B------:R4:W2:Y:S01]  /*0e80*/  @!P4 LDG.E R8, desc[UR6][R28.64] ;  /* 0x000000061c08c981 */ /* 0x0008a2000c1e1900 */
[----:B------:R-:W-:Y:S02]  /*0e90*/  @!P3 IADD3 R11, PT, PT, R31, R11, RZ ;  /* 0x0000000b1f0bb210 */ /* 0x000fe40007ffe0ff */
[----:B------:R-:W-:Y:S02]  /*0ea0*/  @!P5 IADD3.X R21, PT, PT, R10, R21, RZ, P2, !PT ;  /* 0x000000150a15d210 */ /* 0x000fe400017fe4ff */
[----:B------:R-:W-:Y:S02]  /*0eb0*/  LOP3.LUT R2, R41, 0xffff, RZ, 0xc0, !PT ;  /* 0x0000ffff29027812 */ /* 0x000fe400078ec0ff */
[C---:B----4-:R-:W-:Y:S02]  /*0ec0*/  @!P3 SHF.L.U32 R29, R30.reuse, 0x1, RZ ;  /* 0x000000011e1db819 */ /* 0x050fe400000006ff */
[----:B------:R-:W-:-:S02]  /*0ed0*/  @!P3 SHF.L.U64.HI R30, R30, 0x1, R11 ;  /* 0x000000011e1eb819 */ /* 0x000fc4000001020b */
[C---:B---3--:R-:W-:Y:S02]  /*0ee0*/  @!P3 IADD3 R28, P2, PT, R29.reuse, R18, RZ ;  /* 0x000000121d1cb210 */ /* 0x048fe40007f5e0ff */
[----:B------:R-:W-:Y:S02]  /*0ef0*/  @!P5 IADD3.X R17, PT, PT, R10, R17, RZ, P1, !PT ;  /* 0x000000110a11d210 */ /* 0x000fe40000ffe4ff */
[----:B------:R-:W-:Y:S02]  /*0f00*/  @!P3 IADD3 R24, P1, PT, R29, R24, RZ ;  /* 0x000000181d18b210 */ /* 0x000fe40007f3e0ff */
[----:B------:R-:W-:Y:S01]  /*0f10*/  @!P3 IADD3.X R29, PT, PT, R30, R19, RZ, P2, !PT ;  /* 0x000000131e1db210 */ /* 0x000fe200017fe4ff */
[----:B------:R-:W-:Y:S01]  /*0f20*/  IMAD R19, R61, 0x54, R2 ;  /* 0x000000543d137824 */ /* 0x000fe200078e0202 */
[----:B------:R-:W-:Y:S02]  /*0f30*/  MOV R9, RZ ;  /* 0x000000ff00097202 */ /* 0x000fe40000000f00 */
[----:B------:R-:W-:-:S02]  /*0f40*/  MOV R10, RZ ;  /* 0x000000ff000a7202 */ /* 0x000fc40000000f00 */
[----:B------:R-:W-:Y:S02]  /*0f50*/  MOV R11, RZ ;  /* 0x000000ff000b7202 */ /* 0x000fe40000000f00 */
[----:B------:R-:W-:Y:S02]  /*0f60*/  MOV R12, RZ ;  /* 0x000000ff000c7202 */ /* 0x000fe40000000f00 */
[----:B------:R-:W-:Y:S01]  /*0f70*/  @!P3 IADD3.X R25, PT, PT, R30, R25, RZ, P1, !PT ;  /* 0x000000191e19b210 */ /* 0x000fe20000ffe4ff */
[C---:B0-----:R-:W-:Y:S01]  /*0f80*/  @P0 IMAD.WIDE R26, R19.reuse, 0x4, R26 ;  /* 0x00000004131a0825 */ /* 0x041fe200078e021a */
[----:B------:R0:W3:Y:S03]  /*0f90*/  @!P5 LDG.E R9, desc[UR6][R16.64] ;  /* 0x000000061009d981 */ /* 0x0000e6000c1e1900 */
[----:B-1----:R-:W-:Y:S01]  /*0fa0*/  IMAD.WIDE R18, R19, 0x4, R22 ;  /* 0x0000000413127825 */ /* 0x002fe200078e0216 */
[----:B------:R1:W4:Y:S04]  /*0fb0*/  @!P5 LDG.E R10, desc[UR6][R20.64] ;  /* 0x00000006140ad981 */ /* 0x000328000c1e1900 */
[----:B------:R-:W4:Y:S04]  /*0fc0*/  @!P3 LDG.E R11, desc[UR6][R24.64] ;  /* 0x00000006180bb981 */ /* 0x000f28000c1e1900 */
[----:B------:R-:W4:Y:S04]  /*0fd0*/  @!P3 LDG.E R12, desc[UR6][R28.64] ;  /* 0x000000061c0cb981 */ /* 0x000f28000c1e1900 */
[----:B------:R-:W5:Y:S01]  /*0fe0*/  LDG.E.64 R18, desc[UR6][R18.64] ;  /* 0x0000000612127981 */ /* 0x000f62000c1e1b00 */
[----:B0-----:R-:W-:-:S06]  /*0ff0*/  CS2R R16, SRZ ;  /* 0x0000000000107805 */ /* 0x001fcc000001ff00 */
[----:B------:R0:W5:Y:S01]  /*1000*/  @P0 LDG.E.64 R16, desc[UR6][R26.64] ;  /* 0x000000061a100981 */ /* 0x000162000c1e1b00 */
[----:B------:R-:W-:Y:S01]  /*1010*/  UISETP.NE.AND UP0, UPT, UR4, URZ, UPT ;  /* 0x000000ff0400728c */ /* 0x000fe2000bf05270 */
[----:B------:R-:W-:Y:S02]  /*1020*/  MOV R59, 0x3f800000 ;  /* 0x3f800000003b7802 */ /* 0x000fe40000000f00 */
[----:B------:R-:W-:Y:S02]  /*1030*/  PRMT R57, R39, 0x7632, R57 ;  /* 0x0000763227397816 */ /* 0x000fe40000000039 */
[----:B------:R-:W-:Y:S02]  /*1040*/  PRMT R58, R38, 0x7632, R58 ;  /* 0x00007632263a7816 */ /* 0x000fe4000000003a */
[----:B--2---:R-:W-:Y:S02]  /*1050*/  PRMT R55, R37, 0x7632, R55 ;  /* 0x0000763225377816 */ /* 0x004fe40000000037 */
[----:B------:R-:W-:-:S02]  /*1060*/  PRMT R56, R36, 0x7632, R56 ;  /* 0x0000763224387816 */ /* 0x000fc40000000038 */
[----:B------:R-:W-:Y:S02]  /*1070*/  PRMT R53, R35, 0x7632, R53 ;  /* 0x0000763223357816 */ /* 0x000fe40000000035 */
[----:B------:R-:W-:Y:S01]  /*1080*/  PRMT R54, R34, 0x7632, R54 ;  /* 0x0000763222367816 */ /* 0x000fe20000000036 */
[----:B-1----:R-:W-:-:S05]  /*1090*/  FFMA.FTZ R20, -R14, R14, R15 ;  /* 0x0000000e0e147223 */ /* 0x002fca000001010f */
[----:B------:R-:W-:-:S13]  /*10a0*/  FSETP.GTU.FTZ.AND P0, PT, R20, RZ, PT ;  /* 0x000000ff1400720b */ /* 0x000fda0003f1c000 */
[----:B------:R-:W1:Y:S01]  /*10b0*/  @P0 LDC R15, c[0x0][0x3c0] ;  /* 0x0000f000ff0f0b82 */ /* 0x000e620000000800 */
[----:B------:R-:W-:Y:S02]  /*10c0*/  PRMT R51, R13, 0x7632, R51 ;  /* 0x000076320d337816 */ /* 0x000fe40000000033 */
[----:B------:R-:W-:Y:S02]  /*10d0*/  PRMT R52, R4, 0x7632, R52 ;  /* 0x0000763204347816 */ /* 0x000fe40000000034 */
[----:B------:R-:W-:Y:S02]  /*10e0*/  PRMT R49, R5, 0x7632, R49 ;  /* 0x0000763205317816 */ /* 0x000fe40000000031 */
[----:B------:R-:W-:Y:S02]  /*10f0*/  PRMT R47, R7, 0x7632, R47 ;  /* 0x00007632072f7816 */ /* 0x000fe4000000002f */
[----:B------:R-:W-:Y:S01]  /*1100*/  PRMT R50, R6, 0x7632, R50 ;  /* 0x0000763206327816 */ /* 0x000fe20000000032 */
[----:B-1----:R-:W-:-:S04]  /*1110*/  @P0 FADD.FTZ R15, R20, R15 ;  /* 0x0000000f140f0221 */ /* 0x002fc80000010000 */
[----:B------:R1:W2:Y:S01]  /*1120*/  @P0 MUFU.RSQ R59, R15 ;  /* 0x0000000f003b0308 */ /* 0x0002a20000001400 */
[----:B------:R-:W-:Y:S02]  /*1130*/  PRMT R48, R8, 0x7632, R48 ;  /* 0x0000763208307816 */ /* 0x000fe40000000030 */
[----:B---3--:R-:W-:Y:S02]  /*1140*/  PRMT R45, R9, 0x7632, R45 ;  /* 0x00007632092d7816 */ /* 0x008fe4000000002d */
[----:B----4-:R-:W-:Y:S02]  /*1150*/  PRMT R46, R10, 0x7632, R46 ;  /* 0x000076320a2e7816 */ /* 0x010fe4000000002e */
[----:B-1----:R-:W-:Y:S02]  /*1160*/  PRMT R15, R11, 0x7632, R15 ;  /* 0x000076320b0f7816 */ /* 0x002fe4000000000f */
[----:B------:R-:W-:Y:S01]  /*1170*/  PRMT R44, R12, 0x7632, R44 ;  /* 0x000076320c2c7816 */ /* 0x000fe2000000002c */
[----:B0-2---:R-:W-:Y:S06]  /*1180*/  BRA.U UP0, `(.L_x_43) ;  /* 0x0000000900447547 */ /* 0x005fec000b800000 */
        /* <DEDUP_REMOVED lines=13> */
[----:B------:R-:W-:Y:S01]  /*1260*/  SHF.L.U32 R31, R36, 0x10, RZ ;  /* 0x00000010241f7819 */ /* 0x000fe200000006ff */
[----:B------:R-:W-:Y:S01]  /*1270*/  FADD.FTZ R28, -R14, R29 ;  /* 0x0000001d0e1c7221 */ /* 0x000fe20000010100 */
[----:B------:R-:W-:Y:S01]  /*1280*/  FADD.FTZ R27, R26, R27 ;  /* 0x0000001b1a1b7221 */ /* 0x000fe20000010000 */
[----:B------:R-:W-:Y:S01]  /*1290*/  FFMA.FTZ R24, R23, R26, R24 ;  /* 0x0000001a17187223 */ /* 0x000fe20000010018 */
[----:B------:R-:W-:Y:S01]  /*12a0*/  FFMA.FTZ R22, R21, R22, RZ ;  /* 0x0000001615167223 */ /* 0x000fe200000100ff */
[----:B------:R-:W-:Y:S01]  /*12b0*/  FADD.FTZ R26, RZ, R21 ;  /* 0x00000015ff1a7221 */ /* 0x000fe20000010000 */
[----:B------:R-:W-:Y:S01]  /*12c0*/  FMUL.FTZ R29, R28, R59 ;  /* 0x0000003b1c1d7220 */ /* 0x000fe20000410000 */
[----:B------:R-:W-:Y:S01]  /*12d0*/  FMUL.FTZ R28, R18, R31 ;  /* 0x0000001f121c7220 */ /* 0x000fe20000410000 */
[----:B------:R-:W-:Y:S01]  /*12e0*/  SHF.L.U32 R25, R55, 0x10, RZ ;  /* 0x0000001037197819 */ /* 0x000fe200000006ff */
[C---:B------:R-:W-:Y:S01]  /*12f0*/  FADD.FTZ R21, R31.reuse, R26 ;  /* 0x0000001a1f157221 */ /* 0x040fe20000010000 */
[----:B------:R-:W-:Y:S01]  /*1300*/  FFMA.FTZ R22, R31, R29, R22 ;  /* 0x0000001d1f167223 */ /* 0x000fe20000010016 */
[----:B------:R-:W-:Y:S01]  /*1310*/  FADD.FTZ R31, R27, R28 ;  /* 0x0000001c1b1f7221 */ /* 0x000fe20000010000 */
[----:B------:R-:W-:Y:S01]  /*1320*/  FFMA.FTZ R28, R29, R28, R24 ;  /* 0x0000001c1d1c7223 */ /* 0x000fe20000010018 */
[----:B------:R-:W-:Y:S01]  /*1330*/  FADD.FTZ R26, -R14, R25 ;  /* 0x000000190e1a7221 */ /* 0x000fe20000010100 */
[----:B------:R-:W-:Y:S01]  /*1340*/  SHF.L.U32 R24, R56, 0x10, RZ ;  /* 0x0000001038187819 */ /* 0x000fe200000006ff */
[----:B------:R-:W-:Y:S01]  /*1350*/  FFMA.FTZ R25, R20, R23, RZ ;  /* 0x0000001714197223 */ /* 0x000fe200000100ff */
[----:B------:R-:W-:Y:S01]  /*1360*/  FADD.FTZ R27, RZ, R20 ;  /* 0x00000014ff1b7221 */ /* 0x000fe20000010000 */
[----:B------:R-:W-:Y:S01]  /*1370*/  FMUL.FTZ R23, R26, R59 ;  /* 0x0000003b1a177220 */ /* 0x000fe20000410000 */
[----:B------:R-:W-:Y:S01]  /*1380*/  SHF.L.U32 R29, R35, 0x10, RZ ;  /* 0x00000010231d7819 */ /* 0x000fe200000006ff */
[----:B------:R-:W-:Y:S01]  /*1390*/  FMUL.FTZ R26, R19, R24 ;  /* 0x00000018131a7220 */ /* 0x000fe20000410000 */
[C---:B------:R-:W-:Y:S01]  /*13a0*/  FADD.FTZ R27, R24.reuse, R27 ;  /* 0x0000001b181b7221 */ /* 0x040fe20000010000 */
[----:B------:R-:W-:Y:S01]  /*13b0*/  FFMA.FTZ R20, R24, R23, R25 ;  /* 0x0000001718147223 */ /* 0x000fe20000010019 */
[----:B------:R-:W-:Y:S01]  /*13c0*/  SHF.L.U32 R25, R53, 0x10, RZ ;  /* 0x0000001035197819 */ /* 0x000fe200000006ff */
[----:B------:R-:W-:Y:S01]  /*13d0*/  FFMA.FTZ R28, R23, R26, R28 ;  /* 0x0000001a171c7223 */ /* 0x000fe2000001001c */
[----:B------:R-:W-:Y:S01]  /*13e0*/  FADD.FTZ R24, -R14, R29 ;  /* 0x0000001d0e187221 */ /* 0x000fe20000010100 */
[----:B------:R-:W-:Y:S01]  /*13f0*/  SHF.L.U32 R23, R34, 0x10, RZ ;  /* 0x0000001022177819 */ /* 0x000fe200000006ff */
[----:B------:R-:W-:Y:S01]  /*1400*/  FADD.FTZ R31, R26, R31 ;  /* 0x0000001f1a1f7221 */ /* 0x000fe20000010000 */
[----:B------:R-:W-:Y:S01]  /*1410*/  FADD.FTZ R26, -R14, R25 ;  /* 0x000000190e1a7221 */ /* 0x000fe20000010100 */
[----:B------:R-:W-:Y:S01]  /*1420*/  FMUL.FTZ R29, R24, R59 ;  /* 0x0000003b181d7220 */ /* 0x000fe20000410000 */
[----:B------:R-:W-:Y:S01]  /*1430*/  SHF.L.U32 R33, R13, 0x10, RZ ;  /* 0x000000100d217819 */ /* 0x000fe200000006ff */
[----:B------:R-:W-:Y:S01]  /*1440*/  FMUL.FTZ R30, R18, R23 ;  /* 0x00000017121e7220 */ /* 0x000fe20000410000 */
[----:B------:R-:W-:Y:S01]  /*1450*/  SHF.L.U32 R25, R54, 0x10, RZ ;  /* 0x0000001036197819 */ /* 0x000fe200000006ff */
[----:B------:R-:W-:Y:S01]  /*1460*/  FMUL.FTZ R26, R26, R59 ;  /* 0x0000003b1a1a7220 */ /* 0x000fe20000410000 */
[----:B------:R-:W-:Y:S01]  /*1470*/  FFMA.FTZ R22, R23, R29, R22 ;  /* 0x0000001d17167223 */ /* 0x000fe20000010016 */
[----:B------:R-:W-:Y:S01]  /*1480*/  FFMA.FTZ R29, R29, R30, R28 ;  /* 0x0000001e1d1d7223 */ /* 0x000fe2000001001c */
[----:B------:R-:W-:Y:S01]  /*1490*/  FADD.FTZ R24, R21, R23 ;  /* 0x0000001715187221 */ /* 0x000fe20000010000 */
[----:B------:R-:W-:Y:S01]  /*14a0*/  FADD.FTZ R28, -R14, R33 ;  /* 0x000000210e1c7221 */ /* 0x000fe20000010100 */
[----:B------:R-:W-:Y:S01]  /*14b0*/  FADD.FTZ R21, R27, R25 ;  /* 0x000000191b157221 */ /* 0x000fe20000010000 */
[----:B------:R-:W-:Y:S01]  /*14c0*/  FFMA.FTZ R20, R25, R26, R20 ;  /* 0x0000001a19147223 */ /* 0x000fe20000010014 */
[----:B------:R-:W-:Y:S01]  /*14d0*/  FMUL.FTZ R25, R19, R25 ;  /* 0x0000001913197220 */ /* 0x000fe20000410000 */
[----:B------:R-:W-:Y:S01]  /*14e0*/  FADD.FTZ R32, R31, R30 ;  /* 0x0000001e1f207221 */ /* 0x000fe20000010000 */
[----:B------:R-:W-:Y:S01]  /*14f0*/  SHF.L.U32 R27, R4, 0x10, RZ ;  /* 0x00000010041b7819 */ /* 0x000fe200000006ff */
[----:B------:R-:W-:Y:S01]  /*1500*/  FMUL.FTZ R28, R28, R59 ;  /* 0x0000003b1c1c7220 */ /* 0x000fe20000410000 */
[----:B------:R-:W-:Y:S01]  /*1510*/  SHF.L.U32 R23, R51, 0x10, RZ ;  /* 0x0000001033177819 */ /* 0x000fe200000006ff */
[----:B------:R-:W-:Y:S01]  /*1520*/  FADD.FTZ R32, R25, R32 ;  /* 0x0000002019207221 */ /* 0x000fe20000010000 */
[----:B------:R-:W-:Y:S01]  /*1530*/  FFMA.FTZ R29, R26, R25, R29 ;  /* 0x000000191a1d7223 */ /* 0x000fe2000001001d */
[----:B------:R-:W-:Y:S01]  /*1540*/  FMUL.FTZ R25, R18, R27 ;  /* 0x0000001b12197220 */ /* 0x000fe20000410000 */
[----:B------:R-:W-:Y:S01]  /*1550*/  FADD.FTZ R24, R24, R27 ;  /* 0x0000001b18187221 */ /* 0x000fe20000010000 */
[----:B------:R-:W-:Y:S01]  /*1560*/  SHF.L.U32 R31, R5, 0x10, RZ ;  /* 0x00000010051f7819 */ /* 0x000fe200000006ff */
[----:B------:R-:W-:Y:S01]  /*1570*/  FFMA.FTZ R27, R27, R28, R22 ;  /* 0x0000001c1b1b7223 */ /* 0x000fe20000010016 */
[----:B------:R-:W-:Y:S01]  /*1580*/  FADD.FTZ R22, -R14, R23 ;  /* 0x000000170e167221 */ /* 0x000fe20000010100 */
[----:B------:R-:W-:Y:S01]  /*1590*/  SHF.L.U32 R23, R52, 0x10, RZ ;  /* 0x0000001034177819 */ /* 0x000fe200000006ff */
[----:B------:R-:W-:Y:S01]  /*15a0*/  FADD.FTZ R32, R32, R25 ;  /* 0x0000001920207221 */ /* 0x000fe20000010000 */
[----:B------:R-:W-:Y:S01]  /*15b0*/  FADD.FTZ R26, -R14, R31 ;  /* 0x0000001f0e1a7221 */ /* 0x000fe20000010100 */
[----:B------:R-:W-:Y:S01]  /*15c0*/  FMUL.FTZ R22, R22, R59 ;  /* 0x0000003b16167220 */ /* 0x000fe20000410000 */
[----:B------:R-:W-:Y:S01]  /*15d0*/  FFMA.FTZ R29, R28, R25, R29 ;  /* 0x000000191c1d7223 */ /* 0x000fe2000001001d */
[----:B------:R-:W-:Y:S01]  /*15e0*/  FADD.FTZ R25, R21, R23 ;  /* 0x0000001715197221 */ /* 0x000fe20000010000 */
[----:B------:R-:W-:Y:S01]  /*15f0*/  FMUL.FTZ R30, R26, R59 ;  /* 0x0000003b1a1e7220 */ /* 0x000fe20000410000 */
[----:B------:R-:W-:Y:S01]  /*1600*/  FFMA.FTZ R26, R23, R22, R20 ;  /* 0x00000016171a7223 */ /* 0x000fe20000010014 */
[----:B------:R-:W-:Y:S01]  /*1610*/  SHF.L.U32 R31, R49, 0x10, RZ ;  /* 0x00000010311f7819 */ /* 0x000fe200000006ff */
[----:B------:R-:W-:Y:S01]  /*1620*/  FMUL.FTZ R23, R19, R23 ;  /* 0x0000001713177220 */ /* 0x000fe20000410000 */
[----:B------:R-:W-:-:S02]  /*1630*/  SHF.L.U32 R28, R6, 0x10, RZ ;  /* 0x00000010061c7819 */ /* 0x000fc400000006ff */
[----:B------:R-:W-:Y:S01]  /*1640*/  SHF.L.U32 R33, R9, 0x10, RZ ;  /* 0x0000001009217819 */ /* 0x000fe200000006ff */
[----:B------:R-:W-:Y:S01]  /*1650*/  FFMA.FTZ R29, R22, R23, R29 ;  /* 0x00000017161d7223 */ /* 0x000fe2000001001d */
[----:B------:R-:W-:Y:S01]  /*1660*/  FADD.FTZ R22, -R14, R31 ;  /* 0x0000001f0e167221 */ /* 0x000fe20000010100 */
[----:B------:R-:W-:Y:S01]  /*1670*/  FFMA.FTZ R21, R28, R30, R27 ;  /* 0x0000001e1c157223 */ /* 0x000fe2000001001b */
[----:B------:R-:W-:Y:S01]  /*1680*/  FADD.FTZ R32, R23, R32 ;  /* 0x0000002017207221 */ /* 0x000fe20000010000 */
[----:B------:R-:W-:Y:S01]  /*1690*/  FMUL.FTZ R27, R18, R28 ;  /* 0x0000001c121b7220 */ /* 0x000fe20000410000 */
[----:B------:R-:W-:Y:S01]  /*16a0*/  SHF.L.U32 R23, R50, 0x10, RZ ;  /* 0x0000001032177819 */ /* 0x000fe200000006ff */
[----:B------:R-:W-:Y:S01]  /*16b0*/  FMUL.FTZ R22, R22, R59 ;  /* 0x0000003b16167220 */ /* 0x000fe20000410000 */
[----:B------:R-:W-:Y:S01]  /*16c0*/  SHF.L.U32 R31, R7, 0x10, RZ ;  /* 0x00000010071f7819 */ /* 0x000fe200000006ff */
[----:B------:R-:W-:Y:S01]  /*16d0*/  FADD.FTZ R32, R32, R27 ;  /* 0x0000001b20207221 */ /* 0x000fe20000010000 */
[----:B------:R-:W-:Y:S01]  /*16e0*/  FFMA.FTZ R29, R30, R27, R29 ;  /* 0x0000001b1e1d7223 */ /* 0x000fe2000001001d */
[----:B------:R-:W-:Y:S01]  /*16f0*/  FMUL.FTZ R27, R19, R23 ;  /* 0x00000017131b7220 */ /* 0x000fe20000410000 */
[----:B------:R-:W-:Y:S01]  /*1700*/  FADD.FTZ R25, R25, R23 ;  /* 0x0000001719197221 */ /* 0x000fe20000010000 */
[----:B------:R-:W-:Y:S01]  /*1710*/  FFMA.FTZ R26, R23, R22, R26 ;  /* 0x00000016171a7223 */ /* 0x000fe2000001001a */
[----:B------:R-:W-:Y:S01]  /*1720*/  SHF.L.U32 R23, R47, 0x10, RZ ;  /* 0x000000102f177819 */ /* 0x000fe200000006ff */
[----:B------:R-:W-:Y:S01]  /*1730*/  FADD.FTZ R20, R24, R28 ;  /* 0x0000001c18147221 */ /* 0x000fe20000010000 */
[----:B------:R-:W-:Y:S01]  /*1740*/  FADD.FTZ R24, -R14, R31 ;  /* 0x0000001f0e187221 */ /* 0x000fe20000010100 */
[----:B------:R-:W-:Y:S01]  /*1750*/  FFMA.FTZ R29, R22, R27, R29 ;  /* 0x0000001b161d7223 */ /* 0x000fe2000001001d */
[----:B------:R-:W-:Y:S01]  /*1760*/  SHF.L.U32 R22, R8, 0x10, RZ ;  /* 0x0000001008167819 */ /* 0x000fe200000006ff */
[----:B------:R-:W-:Y:S01]  /*1770*/  FADD.FTZ R28, -R14, R23 ;  /* 0x000000170e1c7221 */ /* 0x000fe20000010100 */
[-C--:B------:R-:W-:Y:S01]  /*1780*/  FMUL.FTZ R24, R24, R59.reuse ;  /* 0x0000003b18187220 */ /* 0x080fe20000410000 */
[----:B------:R-:W-:Y:S01]  /*1790*/  SHF.L.U32 R23, R48, 0x10, RZ ;  /* 0x0000001030177819 */ /* 0x000fe200000006ff */
[----:B------:R-:W-:Y:S01]  /*17a0*/  FADD.FTZ R32, R27, R32 ;  /* 0x000000201b207221 */ /* 0x000fe20000010000 */
[----:B------:R-:W-:Y:S01]  /*17b0*/  FMUL.FTZ R28, R28, R59 ;  /* 0x0000003b1c1c7220 */ /* 0x000fe20000410000 */
[----:B------:R-:W-:Y:S01]  /*17c0*/  FMUL.FTZ R31, R18, R22 ;  /* 0x00000016121f7220 */ /* 0x000fe20000410000 */
[----:B------:R-:W-:Y:S01]  /*17d0*/  FADD.FTZ R27, R20, R22 ;  /* 0x00000016141b7221 */ /* 0x000fe20000010000 */
[----:B------:R-:W-:Y:S01]  /*17e0*/  FFMA.FTZ R30, R22, R24, R21 ;  /* 0x00000018161e7223 */ /* 0x000fe20000010015 */
[----:B------:R-:W-:Y:S01]  /*17f0*/  FADD.FTZ R22, -R14, R33 ;  /* 0x000000210e167221 */ /* 0x000fe20000010100 */
[----:B------:R-:W-:Y:S01]  /*1800*/  FADD.FTZ R20, R25, R23 ;  /* 0x0000001719147221 */ /* 0x000fe20000010000 */
[----:B------:R-:W-:Y:S01]  /*1810*/  FFMA.FTZ R21, R23, R28, R26 ;  /* 0x0000001c17157223 */ /* 0x000fe2000001001a */
[----:B------:R-:W-:Y:S01]  /*1820*/  FADD.FTZ R32, R32, R31 ;  /* 0x0000001f20207221 */ /* 0x000fe20000010000 */
[----:B------:R-:W-:Y:S01]  /*1830*/  FFMA.FTZ R29, R24, R31, R29 ;  /* 0x0000001f181d7223 */ /* 0x000fe2000001001d */
[----:B------:R-:W-:Y:S01]  /*1840*/  FMUL.FTZ R23, R19, R23 ;  /* 0x0000001713177220 */ /* 0x000fe20000410000 */
[----:B------:R-:W-:Y:S01]  /*1850*/  SHF.L.U32 R31, R10, 0x10, RZ ;  /* 0x000000100a1f7819 */ /* 0x000fe200000006ff */
[----:B------:R-:W-:Y:S01]  /*1860*/  FMUL.FTZ R60, R22, R59 ;  /* 0x0000003b163c7220 */ /* 0x000fe20000410000 */
[----:B------:R-:W-:Y:S01]  /*1870*/  SHF.L.U32 R25, R45, 0x10, RZ ;  /* 0x000000102d197819 */ /* 0x000fe200000006ff */
[----:B------:R-:W-:Y:S01]  /*1880*/  FADD.FTZ R32, R23, R32 ;  /* 0x0000002017207221 */ /* 0x000fe20000010000 */
[----:B------:R-:W-:Y:S01]  /*1890*/  FFMA.FTZ R29, R28, R23, R29 ;  /* 0x000000171c1d7223 */ /* 0x000fe2000001001d */
[----:B------:R-:W-:Y:S01]  /*18a0*/  FADD.FTZ R22, R27, R31 ;  /* 0x0000001f1b167221 */ /* 0x000fe20000010000 */
[----:B------:R-:W-:Y:S01]  /*18b0*/  FFMA.FTZ R23, R31, R60, R30 ;  /* 0x0000003c1f177223 */ /* 0x000fe2000001001e */
[----:B------:R-:W-:Y:S01]  /*18c0*/  SHF.L.U32 R24, R46, 0x10, RZ ;  /* 0x000000102e187819 */ /* 0x000fe200000006ff */
[----:B------:R-:W-:Y:S01]  /*18d0*/  FMUL.FTZ R31, R18, R31 ;  /* 0x0000001f121f7220 */ /* 0x000fe20000410000 */
[----:B------:R-:W-:Y:S01]  /*18e0*/  FADD.FTZ R26, -R14, R25 ;  /* 0x000000190e1a7221 */ /* 0x000fe20000010100 */
[----:B------:R-:W-:-:S02]  /*18f0*/  SHF.L.U32 R33, R11, 0x10, RZ ;  /* 0x000000100b217819 */ /* 0x000fc400000006ff */
[----:B------:R-:W-:Y:S01]  /*1900*/  FFMA.FTZ R60, R60, R31, R29 ;  /* 0x0000001f3c3c7223 */ /* 0x000fe2000001001d */
[----:B------:R-:W-:Y:S01]  /*1910*/  FMUL.FTZ R25, R26, R59 ;  /* 0x0000003b1a197220 */ /* 0x000fe20000410000 */
[----:B------:R-:W-:Y:S01]  /*1920*/  FMUL.FTZ R28, R19, R24 ;  /* 0x00000018131c7220 */ /* 0x000fe20000410000 */
[----:B------:R-:W-:Y:S01]  /*1930*/  FADD.FTZ R27, R32, R31 ;  /* 0x0000001f201b7221 */ /* 0x000fe20000010000 */
[----:B------:R-:W-:Y:S01]  /*1940*/  SHF.L.U32 R26, R12, 0x10, RZ ;  /* 0x000000100c1a7819 */ /* 0x000fe200000006ff */
[----:B------:R-:W-:Y:S01]  /*1950*/  FFMA.FTZ R21, R24, R25, R21 ;  /* 0x0000001918157223 */ /* 0x000fe20000010015 */
[----:B------:R-:W-:Y:S01]  /*1960*/  FFMA.FTZ R60, R25, R28, R60 ;  /* 0x0000001c193c7223 */ /* 0x000fe2000001003c */
[----:B------:R-:W-:Y:S01]  /*1970*/  FADD.FTZ R30, -R14, R33 ;  /* 0x000000210e1e7221 */ /* 0x000fe20000010100 */
[----:B------:R-:W-:Y:S01]  /*1980*/  SHF.L.U32 R25, R15, 0x10, RZ ;  /* 0x000000100f197819 */ /* 0x000fe200000006ff */
[----:B------:R-:W-:Y:S01]  /*1990*/  FADD.FTZ R27, R28, R27 ;  /* 0x0000001b1c1b7221 */ /* 0x000fe20000010000 */
[----:B------:R-:W-:Y:S01]  /*19a0*/  FMUL.FTZ R32, R18, R26 ;  /* 0x0000001a12207220 */ /* 0x000fe20000410000 */
[-C--:B------:R-:W-:Y:S01]  /*19b0*/  FMUL.FTZ R29, R30, R59.reuse ;  /* 0x0000003b1e1d7220 */ /* 0x080fe20000410000 */
[----:B------:R-:W-:Y:S01]  /*19c0*/  SHF.L.U32 R28, R44, 0x10, RZ ;  /* 0x000000102c1c7819 */ /* 0x000fe200000006ff */
[----:B------:R-:W-:Y:S01]  /*19d0*/  FADD.FTZ R30, -R14, R25 ;  /* 0x000000190e1e7221 */ /* 0x000fe20000010100 */
[----:B------:R-:W-:Y:S01]  /*19e0*/  FADD.FTZ R62, R27, R32 ;  /* 0x000000201b3e7221 */ /* 0x000fe20000010000 */
[----:B------:R-:W-:Y:S01]  /*19f0*/  FFMA.FTZ R27, R29, R32, R60 ;  /* 0x000000201d1b7223 */ /* 0x000fe2000001003c */
[----:B------:R-:W-:Y:S01]  /*1a00*/  FADD.FTZ R24, R20, R24 ;  /* 0x0000001814187221 */ /* 0x000fe20000010000 */
[----:B------:R-:W-:Y:S01]  /*1a10*/  FMUL.FTZ R25, R19, R28 ;  /* 0x0000001c13197220 */ /* 0x000fe20000410000 */
[----:B------:R-:W-:Y:S01]  /*1a20*/  FMUL.FTZ R30, R30, R59 ;  /* 0x0000003b1e1e7220 */ /* 0x000fe20000410000 */
[----:B------:R-:W-:Y:S01]  /*1a30*/  FFMA.FTZ R20, R26, R29, R23 ;  /* 0x0000001d1a147223 */ /* 0x000fe20000010017 */
[----:B------:R-:W-:Y:S01]  /*1a40*/  FADD.FTZ R22, R22, R26 ;  /* 0x0000001a16167221 */ /* 0x000fe20000010000 */
[----:B------:R-:W-:Y:S01]  /*1a50*/  FADD.FTZ R62, R25, R62 ;  /* 0x0000003e193e7221 */ /* 0x000fe20000010000 */
[----:B------:R-:W-:Y:S01]  /*1a60*/  FFMA.FTZ R31, R30, R25, R27 ;  /* 0x000000191e1f7223 */ /* 0x000fe2000001001b */
[----:B------:R-:W-:Y:S01]  /*1a70*/  FADD.FTZ R23, R24, R28 ;  /* 0x0000001c18177221 */ /* 0x000fe20000010000 */
[----:B------:R-:W-:Y:S01]  /*1a80*/  FFMA.FTZ R21, R28, R30, R21 ;  /* 0x0000001e1c157223 */ /* 0x000fe20000010015 */
[----:B------:R-:W-:Y:S06]  /*1a90*/  BRA `(.L_x_44) ;  /* 0x0000001000807947 */ /* 0x000fec0003800000 */
.L_x_43:
[----:B------:R-:W-:Y:S02]  /*1aa0*/  SHF.L.U32 R21, R39, 0x10, RZ ;  /* 0x0000001027157819 */ /* 0x000fe400000006ff */
[----:B------:R-:W-:Y:S02]  /*1ab0*/  SHF.L.U32 R23, R57, 0x10, RZ ;  /* 0x0000001039177819 */ /* 0x000fe400000006ff */
[----:B------:R-:W-:Y:S01]  /*1ac0*/  SHF.L.U32 R25, R37, 0x10, RZ ;  /* 0x0000001025197819 */ /* 0x000fe200000006ff */
[----:B------:R-:W-:Y:S01]  /*1ad0*/  FADD.FTZ R20, -R14, R21 ;  /* 0x000000150e147221 */ /* 0x000fe20000010100 */
[----:B------:R-:W-:Y:S02]  /*1ae0*/  SHF.L.U32 R29, R55, 0x10, RZ ;  /* 0x00000010371d7819 */ /* 0x000fe400000006ff */
[----:B------:R-:W-:Y:S01]  /*1af0*/  SHF.L.U32 R33, R38, 0x10, RZ ;  /* 0x0000001026217819 */ /* 0x000fe200000006ff */
[----:B------:R-:W-:Y:S01]  /*1b00*/  FMUL.FTZ R21, R20, R59 ;  /* 0x0000003b14157220 */ /* 0x000fe20000410000 */
[C---:B------:R-:W-:Y:S01]  /*1b10*/  FADD.FTZ R20, -R14.reuse, R23 ;  /* 0x000000170e147221 */ /* 0x040fe20000010100 */
[----:B------:R-:W-:Y:S01]  /*1b20*/  FADD.FTZ R30, -R14, R25 ;  /* 0x000000190e1e7221 */ /* 0x000fe20000010100 */
[----:B------:R-:W-:Y:S01]  /*1b30*/  SHF.L.U32 R63, R53, 0x10, RZ ;  /* 0x00000010353f7819 */ /* 0x000fe200000006ff */
[----:B-----5:R-:W-:Y:S01]  /*1b40*/  FFMA.FTZ R24, R18, R21, R16 ;  /* 0x0000001512187223 */ /* 0x020fe20000010010 */
[-C--:B------:R-:W-:Y:S01]  /*1b50*/  FMUL.FTZ R20, R20, R59.reuse ;  /* 0x0000003b14147220 */ /* 0x080fe20000410000 */
[----:B------:R-:W-:Y:S01]  /*1b60*/  FMUL.FTZ R27, R30, R59 ;  /* 0x0000003b1e1b7220 */ /* 0x000fe20000410000 */
[----:B------:R-:W-:Y:S01]  /*1b70*/  FADD.FTZ R30, -R14, R29 ;  /* 0x0000001d0e1e7221 */ /* 0x000fe20000010100 */
[----:B------:R-:W-:Y:S01]  /*1b80*/  FMUL.FTZ R22, R24, -1.4426950216293334961 ;  /* 0xbfb8aa3b18167820 */ /* 0x000fe20000410000 */
[----:B------:R-:W-:-:S04]  /*1b90*/  FFMA.FTZ R23, R19, R20, R17 ;  /* 0x0000001413177223 */ /* 0x000fc80000010011 */
[----:B------:R-:W-:Y:S01]  /*1ba0*/  FMUL.FTZ R28, R23, -1.4426950216293334961 ;  /* 0xbfb8aa3b171c7820 */ /* 0x000fe20000410000 */
[----:B------:R-:W0:Y:S08]  /*1bb0*/  MUFU.EX2 R22, R22 ;  /* 0x0000001600167308 */ /* 0x000e300000000800 */
[----:B------:R-:W1:Y:S01]  /*1bc0*/  MUFU.EX2 R28, R28 ;  /* 0x0000001c001c7308 */ /* 0x000e620000000800 */
[----:B0-----:R-:W-:Y:S01]  /*1bd0*/  FADD.FTZ R26, R22, 1 ;  /* 0x3f800000161a7421 */ /* 0x001fe20000010000 */
[----:B------:R-:W-:-:S04]  /*1be0*/  FFMA.FTZ R22, R18, R27, R16 ;  /* 0x0000001b12167223 */ /* 0x000fc80000010010 */
[----:B------:R-:W-:Y:S02]  /*1bf0*/  FMUL.FTZ R31, R22, -1.4426950216293334961 ;  /* 0xbfb8aa3b161f7820 */ /* 0x000fe40000410000 */
[----:B------:R-:W0:Y:S01]  /*1c00*/  MUFU.RCP R26, R26 ;  /* 0x0000001a001a7308 */ /* 0x000e220000001000 */
[----:B-1----:R-:W-:Y:S01]  /*1c10*/  FADD.FTZ R25, R28, 1 ;  /* 0x3f8000001c197421 */ /* 0x002fe20000010000 */
[----:B------:R-:W-:-:S06]  /*1c20*/  FMUL.FTZ R28, R30, R59 ;  /* 0x0000003b1e1c7220 */ /* 0x000fcc0000410000 */
[----:B------:R-:W1:Y:S08]  /*1c30*/  MUFU.RCP R25, R25 ;  /* 0x0000001900197308 */ /* 0x000e700000001000 */
[----:B------:R-:W2:Y:S01]  /*1c40*/  MUFU.EX2 R31, R31 ;  /* 0x0000001f001f7308 */ /* 0x000ea20000000800 */
[----:B0-----:R-:W-:Y:S01]  /*1c50*/  FADD.FTZ R29, -R26, 1 ;  /* 0x3f8000001a1d7421 */ /* 0x001fe20000010100 */
[----:B------:R-:W-:-:S03]  /*1c60*/  FMUL.FTZ R26, R33, R26 ;  /* 0x0000001a211a7220 */ /* 0x000fc60000410000 */
[----:B------:R-:W-:Y:S01]  /*1c70*/  FFMA.FTZ R29, R24, R29, 1 ;  /* 0x3f800000181d7423 */ /* 0x000fe2000001001d */
[----:B------:R-:W-:Y:S01]  /*1c80*/  FFMA.FTZ R24, R19, R28, R17 ;  /* 0x0000001c13187223 */ /* 0x000fe20000010011 */
[----:B-1----:R-:W-:-:S03]  /*1c90*/  FADD.FTZ R30, -R25, 1 ;  /* 0x3f800000191e7421 */ /* 0x002fc60000010100 */
[----:B------:R-:W-:Y:S01]  /*1ca0*/  FMUL.FTZ R33, R24, -1.4426950216293334961 ;  /* 0xbfb8aa3b18217820 */ /* 0x000fe20000410000 */
[----:B------:R-:W-:Y:S01]  /*1cb0*/  FMUL.FTZ R26, R26, R29 ;  /* 0x0000001d1a1a7220 */ /* 0x000fe20000410000 */
[----:B------:R-:W-:Y:S01]  /*1cc0*/  FFMA.FTZ R29, R23, R30, 1 ;  /* 0x3f800000171d7423 */ /* 0x000fe2000001001e */
[----:B------:R-:W-:-:S03]  /*1cd0*/  SHF.L.U32 R23, R35, 0x10, RZ ;  /* 0x0000001023177819 */ /* 0x000fc600000006ff */
[----:B------:R-:W0:Y:S01]  /*1ce0*/  MUFU.EX2 R33, R33 ;  /* 0x0000002100217308 */ /* 0x000e220000000800 */
[----:B--2---:R-:W-:Y:S01]  /*1cf0*/  FADD.FTZ R32, R31, 1 ;  /* 0x3f8000001f207421 */ /* 0x004fe20000010000 */
[----:B------:R-:W-:Y:S01]  /*1d00*/  SHF.L.U32 R30, R58, 0x10, RZ ;  /* 0x000000103a1e7819 */ /* 0x000fe200000006ff */
[----:B------:R-:W-:-:S04]  /*1d10*/  FADD.FTZ R60, -R14, R23 ;  /* 0x000000170e3c7221 */ /* 0x000fc80000010100 */
[----:B------:R-:W-:Y:S01]  /*1d20*/  FMUL.FTZ R23, R60, R59 ;  /* 0x0000003b3c177220 */ /* 0x000fe20000410000 */
[----:B------:R-:W1:Y:S01]  /*1d30*/  MUFU.RCP R32, R32 ;  /* 0x0000002000207308 */ /* 0x000e620000001000 */
[----:B------:R-:W-:Y:S02]  /*1d40*/  FMUL.FTZ R30, R30, R25 ;  /* 0x000000191e1e7220 */ /* 0x000fe40000410000 */
[----:B------:R-:W-:Y:S02]  /*1d50*/  FFMA.FTZ R25, R18, R23, R16 ;  /* 0x0000001712197223 */ /* 0x000fe40000010010 */
[----:B------:R-:W-:Y:S02]  /*1d60*/  FMUL.FTZ R30, R30, R29 ;  /* 0x0000001d1e1e7220 */ /* 0x000fe40000410000 */
[----:B------:R-:W-:Y:S01]  /*1d70*/  FMUL.FTZ R62, R25, -1.4426950216293334961 ;  /* 0xbfb8aa3b193e7820 */ /* 0x000fe20000410000 */
[----:B0-----:R-:W-:Y:S01]  /*1d80*/  FADD.FTZ R31, R33, 1 ;  /* 0x3f800000211f7421 */ /* 0x001fe20000010000 */
[----:B------:R-:W-:-:S04]  /*1d90*/  SHF.L.U32 R33, R36, 0x10, RZ ;  /* 0x0000001024217819 */ /* 0x000fc800000006ff */
[----:B------:R-:W0:Y:S01]  /*1da0*/  MUFU.EX2 R62, R62 ;  /* 0x0000003e003e7308 */ /* 0x000e220000000800 */
[----:B-1----:R-:W-:Y:S01]  /*1db0*/  FADD.FTZ R29, -R32, 1 ;  /* 0x3f800000201d7421 */ /* 0x002fe20000010100 */
[----:B------:R-:W-:-:S06]  /*1dc0*/  FMUL.FTZ R32, R33, R32 ;  /* 0x0000002021207220 */ /* 0x000fcc0000410000 */
[----:B------:R-:W1:Y:S01]  /*1dd0*/  MUFU.RCP R31, R31 ;  /* 0x0000001f001f7308 */ /* 0x000e620000001000 */
[----:B------:R-:W-:Y:S01]  /*1de0*/  FFMA.FTZ R29, R22, R29, 1 ;  /* 0x3f800000161d7423 */ /* 0x000fe2000001001d */
[----:B------:R-:W-:-:S04]  /*1df0*/  FADD.FTZ R22, -R14, R63 ;  /* 0x0000003f0e167221 */ /* 0x000fc80000010100 */
[----:B------:R-:W-:Y:S01]  /*1e00*/  FMUL.FTZ R22, R22, R59 ;  /* 0x0000003b16167220 */ /* 0x000fe20000410000 */
[----:B0-----:R-:W-:-:S06]  /*1e10*/  FADD.FTZ R63, R62, 1 ;  /* 0x3f8000003e3f7421 */ /* 0x001fcc0000010000 */
[----:B------:R-:W0:Y:S01]  /*1e20*/  MUFU.RCP R63, R63 ;  /* 0x0000003f003f7308 */ /* 0x000e220000001000 */
[----:B-1----:R-:W-:-:S04]  /*1e30*/  FADD.FTZ R33, -R31, 1 ;  /* 0x3f8000001f217421 */ /* 0x002fc80000010100 */
[----:B------:R-:W-:Y:S01]  /*1e40*/  FFMA.FTZ R60, R24, R33, 1 ;  /* 0x3f800000183c7423 */ /* 0x000fe20000010021 */
[----:B------:R-:W-:-:S05]  /*1e50*/  SHF.L.U32 R24, R56, 0x10, RZ ;  /* 0x0000001038187819 */ /* 0x000fca00000006ff */
[----:B------:R-:W-:Y:S01]  /*1e60*/  FMUL.FTZ R33, R24, R31 ;  /* 0x0000001f18217220 */ /* 0x000fe20000410000 */
[----:B------:R-:W-:Y:S01]  /*1e70*/  FFMA.FTZ R24, R19, R22, R17 ;  /* 0x0000001613187223 */ /* 0x000fe20000010011 */
[----:B------:R-:W-:Y:S02]  /*1e80*/  FMUL.FTZ R31, R32, R29 ;  /* 0x0000001d201f7220 */ /* 0x000fe40000410000 */
[----:B------:R-:W-:Y:S01]  /*1e90*/  FMUL.FTZ R29, R33, R60 ;  /* 0x0000003c211d7220 */ /* 0x000fe20000410000 */
[----:B------:R-:W-:Y:S01]  /*1ea0*/  FMUL.FTZ R62, R24, -1.4426950216293334961 ;  /* 0xbfb8aa3b183e7820 */ /* 0x000fe20000410000 */
[----:B------:R-:W-:Y:S01]  /*1eb0*/  SHF.L.U32 R60, R34, 0x10, RZ ;  /* 0x00000010223c7819 */ /* 0x000fe200000006ff */
[----:B0-----:R-:W-:Y:S01]  /*1ec0*/  FADD.FTZ R32, -R63, 1 ;  /* 0x3f8000003f207421 */ /* 0x001fe20000010100 */
[----:B------:R-:W-:-:S03]  /*1ed0*/  FMUL.FTZ R33, R19, R30 ;  /* 0x0000001e13217220 */ /* 0x000fc60000410000 */
[----:B------:R-:W0:Y:S01]  /*1ee0*/  MUFU.EX2 R62, R62 ;  /* 0x0000003e003e7308 */ /* 0x000e220000000800 */
[----:B------:R-:W-:Y:S01]  /*1ef0*/  FFMA.FTZ R32, R25, R32, 1 ;  /* 0x3f80000019207423 */ /* 0x000fe20000010020 */
[----:B------:R-:W-:-:S04]  /*1f00*/  FMUL.FTZ R25, R60, R63 ;  /* 0x0000003f3c197220 */ /* 0x000fc80000410000 */
[----:B------:R-:W-:Y:S01]  /*1f10*/  FMUL.FTZ R25, R25, R32 ;  /* 0x0000002019197220 */ /* 0x000fe20000410000 */
[----:B------:R-:W-:-:S03]  /*1f20*/  FMUL.FTZ R32, R18, R26 ;  /* 0x0000001a12207220 */ /* 0x000fc60000410000 */
[----:B------:R-:W-:Y:S01]  /*1f30*/  FMUL.FTZ R69, R18, R25 ;  /* 0x0000001912457220 */ /* 0x000fe20000410000 */
[----:B------:R-:W-:Y:S01]  /*1f40*/  FFMA.FTZ R63, R21, R32, RZ ;  /* 0x00000020153f7223 */ /* 0x000fe200000100ff */
[----:B------:R-:W-:Y:S01]  /*1f50*/  FADD.FTZ R32, RZ, R32 ;  /* 0x00000020ff207221 */ /* 0x000fe20000010000 */
[----:B0-----:R-:W-:Y:S02]  /*1f60*/  FADD.FTZ R60, R62, 1 ;  /* 0x3f8000003e3c7421 */ /* 0x001fe40000010000 */
[----:B------:R-:W-:Y:S01]  /*1f70*/  FFMA.FTZ R62, R20, R33, R63 ;  /* 0x00000021143e7223 */ /* 0x000fe2000001003f */
[----:B------:R-:W-:Y:S01]  /*1f80*/  SHF.L.U32 R63, R54, 0x10, RZ ;  /* 0x00000010363f7819 */ /* 0x000fe200000006ff */
[----:B------:R-:W-:Y:S02]  /*1f90*/  FADD.FTZ R33, R33, R32 ;  /* 0x0000002021217221 */ /* 0x000fe40000010000 */
[----:B------:R-:W0:Y:S02]  /*1fa0*/  MUFU.RCP R60, R60 ;  /* 0x0000003c003c7308 */ /* 0x000e240000001000 */
[----:B0-----:R-:W-:Y:S01]  /*1fb0*/  FMUL.FTZ R32, R63, R60 ;  /* 0x0000003c3f207220 */ /* 0x001fe20000410000 */
[----:B------:R-:W-:Y:S01]  /*1fc0*/  FADD.FTZ R63, -R60, 1 ;  /* 0x3f8000003c3f7421 */ /* 0x000fe20000010100 */
[----:B------:R-:W-:Y:S01]  /*1fd0*/  FFMA.FTZ R60, R21, R26, RZ ;  /* 0x0000001a153c7223 */ /* 0x000fe200000100ff */
[----:B------:R-:W-:-:S02]  /*1fe0*/  SHF.L.U32 R21, R13, 0x10, RZ ;  /* 0x000000100d157819 */ /* 0x000fc400000006ff */
[----:B------:R-:W-:Y:S01]  /*1ff0*/  FFMA.FTZ R63, R24, R63, 1 ;  /* 0x3f800000183f7423 */ /* 0x000fe2000001003f */
[----:B------:R-:W-:-:S03]  /*2000*/  FFMA.FTZ R60, R27, R31, R60 ;  /* 0x0000001f1b3c7223 */ /* 0x000fc6000001003c */
[----:B------:R-:W-:Y:S01]  /*2010*/  FMUL.FTZ R24, R32, R63 ;  /* 0x0000003f20187220 */ /* 0x000fe20000410000 */
[----:B------:R-:W-:Y:S01]  /*2020*/  FADD.FTZ R32, RZ, R26 ;  /* 0x0000001aff207221 */ /* 0x000fe20000010000 */
[----:B------:R-:W-:Y:S01]  /*2030*/  FADD.FTZ R26, -R14, R21 ;  /* 0x000000150e1a7221 */ /* 0x000fe20000010100 */
[----:B------:R-:W-:Y:S02]  /*2040*/  FFMA.FTZ R60, R23, R25, R60 ;  /* 0x00000019173c7223 */ /* 0x000fe4000001003c */
[----:B------:R-:W-:Y:S01]  /*2050*/  FADD.FTZ R32, R32, R31 ;  /* 0x0000001f20207221 */ /* 0x000fe20000010000 */
[----:B------:R-:W-:Y:S01]  /*2060*/  FMUL.FTZ R21, R26, R59 ;  /* 0x0000003b1a157220 */ /* 0x000fe20000410000 */
[----:B------:R-:W-:-:S03]  /*2070*/  FMUL.FTZ R31, R18, R31 ;  /* 0x0000001f121f7220 */ /* 0x000fc60000410000 */
[----:B------:R-:W-:Y:S01]  /*2080*/  FFMA.FTZ R26, R18, R21, R16 ;  /* 0x00000015121a7223 */ /* 0x000fe20000010010 */
[----:B------:R-:W-:Y:S01]  /*2090*/  FFMA.FTZ R63, R27, R31, R62 ;  /* 0x0000001f1b3f7223 */ /* 0x000fe2000001003e */
[----:B------:R-:W-:Y:S01]  /*20a0*/  FADD.FTZ R27, R33, R31 ;  /* 0x0000001f211b7221 */ /* 0x000fe20000010000 */
[----:B------:R-:W-:Y:S01]  /*20b0*/  SHF.L.U32 R31, R4, 0x10, RZ ;  /* 0x00000010041f7819 */ /* 0x000fe200000006ff */
[----:B------:R-:W-:-:S06]  /*20c0*/  FMUL.FTZ R62, R26, -1.4426950216293334961 ;  /* 0xbfb8aa3b1a3e7820 */ /* 0x000fcc0000410000 */
[----:B------:R-:W0:Y:S02]  /*20d0*/  MUFU.EX2 R62, R62 ;  /* 0x0000003e003e7308 */ /* 0x000e240000000800 */
[----:B0-----:R-:W-:-:S06]  /*20e0*/  FADD.FTZ R68, R62, 1 ;  /* 0x3f8000003e447421 */ /* 0x001fcc0000010000 */
[----:B------:R-:W0:Y:S02]  /*20f0*/  MUFU.RCP R68, R68 ;  /* 0x0000004400447308 */ /* 0x000e240000001000 */
[----:B0-----:R-:W-:Y:S01]  /*2100*/  FADD.FTZ R33, -R68, 1 ;  /* 0x3f80000044217421 */ /* 0x001fe20000010100 */
[----:B------:R-:W-:Y:S01]  /*2110*/  FMUL.FTZ R31, R31, R68 ;  /* 0x000000441f1f7220 */ /* 0x000fe20000410000 */
[----:B------:R-:W-:Y:S02]  /*2120*/  SHF.L.U32 R68, R52, 0x10, RZ ;  /* 0x0000001034447819 */ /* 0x000fe400000006ff */
[----:B------:R-:W-:Y:S01]  /*2130*/  FFMA.FTZ R26, R26, R33, 1 ;  /* 0x3f8000001a1a7423 */ /* 0x000fe20000010021 */
[----:B------:R-:W-:-:S03]  /*2140*/  SHF.L.U32 R33, R51, 0x10, RZ ;  /* 0x0000001033217819 */ /* 0x000fc600000006ff */
[----:B------:R-:W-:Y:S01]  /*2150*/  FMUL.FTZ R26, R31, R26 ;  /* 0x0000001a1f1a7220 */ /* 0x000fe20000410000 */
[----:B------:R-:W-:Y:S01]  /*2160*/  FFMA.FTZ R31, R20, R30, RZ ;  /* 0x0000001e141f7223 */ /* 0x000fe200000100ff */
[----:B------:R-:W-:Y:S01]  /*2170*/  FADD.FTZ R20, -R14, R33 ;  /* 0x000000210e147221 */ /* 0x000fe20000010100 */
[----:B------:R-:W-:Y:S01]  /*2180*/  FADD.FTZ R30, RZ, R30 ;  /* 0x0000001eff1e7221 */ /* 0x000fe20000010000 */
[----:B------:R-:W-:Y:S01]  /*2190*/  FFMA.FTZ R60, R21, R26, R60 ;  /* 0x0000001a153c7223 */ /* 0x000fe2000001003c */
[----:B------:R-:W-:Y:S01]  /*21a0*/  FFMA.FTZ R31, R28, R29, R31 ;  /* 0x0000001d1c1f7223 */ /* 0x000fe2000001001f */
[----:B------:R-:W-:Y:S01]  /*21b0*/  FMUL.FTZ R20, R20, R59 ;  /* 0x0000003b14147220 */ /* 0x000fe20000410000 */
[----:B------:R-:W-:Y:S01]  /*21c0*/  FADD.FTZ R33, R30, R29 ;  /* 0x0000001d1e217221 */ /* 0x000fe20000010000 */
[C---:B------:R-:W-:Y:S01]  /*21d0*/  FMUL.FTZ R30, R19.reuse, R29 ;  /* 0x0000001d131e7220 */ /* 0x040fe20000410000 */
[----:B------:R-:W-:Y:S01]  /*21e0*/  FFMA.FTZ R31, R22, R24, R31 ;  /* 0x00000018161f7223 */ /* 0x000fe2000001001f */
[----:B------:R-:W-:-:S02]  /*21f0*/  FFMA.FTZ R29, R19, R20, R17 ;  /* 0x00000014131d7223 */ /* 0x000fc40000010011 */
[----:B------:R-:W-:Y:S01]  /*2200*/  FFMA.FTZ R28, R28, R30, R63 ;  /* 0x0000001e1c1c7223 */ /* 0x000fe2000001003f */
[----:B------:R-:W-:Y:S01]  /*2210*/  FADD.FTZ R30, R30, R27 ;  /* 0x0000001b1e1e7221 */ /* 0x000fe20000010000 */
[----:B------:R-:W-:-:S03]  /*2220*/  FMUL.FTZ R62, R29, -1.4426950216293334961 ;  /* 0xbfb8aa3b1d3e7820 */ /* 0x000fc60000410000 */
[----:B------:R-:W-:-:S03]  /*2230*/  FADD.FTZ R30, R30, R69 ;  /* 0x000000451e1e7221 */ /* 0x000fc60000010000 */
[----:B------:R-:W0:Y:S02]  /*2240*/  MUFU.EX2 R62, R62 ;  /* 0x0000003e003e7308 */ /* 0x000e240000000800 */
[----:B0-----:R-:W-:-:S06]  /*2250*/  FADD.FTZ R63, R62, 1 ;  /* 0x3f8000003e3f7421 */ /* 0x001fcc0000010000 */
[----:B------:R-:W0:Y:S02]  /*2260*/  MUFU.RCP R63, R63 ;  /* 0x0000003f003f7308 */ /* 0x000e240000001000 */
[----:B0-----:R-:W-:Y:S01]  /*2270*/  FMUL.FTZ R27, R68, R63 ;  /* 0x0000003f441b7220 */ /* 0x001fe20000410000 */
[----:B------:R-:W-:Y:S01]  /*2280*/  FADD.FTZ R68, -R63, 1 ;  /* 0x3f8000003f447421 */ /* 0x000fe20000010100 */
[----:B------:R-:W-:Y:S01]  /*2290*/  FFMA.FTZ R63, R23, R69, R28 ;  /* 0x00000045173f7223 */ /* 0x000fe2000001001c */
[----:B------:R-:W-:Y:S02]  /*22a0*/  SHF.L.U32 R69, R6, 0x10, RZ ;  /* 0x0000001006457819 */ /* 0x000fe400000006ff */
[----:B------:R-:W-:Y:S01]  /*22b0*/  FFMA.FTZ R68, R29, R68, 1 ;  /* 0x3f8000001d447423 */ /* 0x000fe20000010044 */
[----:B------:R-:W-:-:S03]  /*22c0*/  SHF.L.U32 R29, R5, 0x10, RZ ;  /* 0x00000010051d7819 */ /* 0x000fc600000006ff */
[----:B------:R-:W-:Y:S02]  /*22d0*/  FMUL.FTZ R27, R27, R68 ;  /* 0x000000441b1b7220 */ /* 0x000fe40000410000 */
[----:B------:R-:W-:Y:S01]  /*22e0*/  FADD.FTZ R68, -R14, R29 ;  /* 0x0000001d0e447221 */ /* 0x000fe20000010100 */
[----:B------:R-:W-:Y:S01]  /*22f0*/  FADD.FTZ R29, R32, R25 ;  /* 0x00000019201d7221 */ /* 0x000fe20000010000 */
[----:B------:R-:W-:Y:S02]  /*2300*/  FFMA.FTZ R31, R20, R27, R31 ;  /* 0x0000001b141f7223 */ /* 0x000fe4000001001f */
[----:B------:R-:W-:-:S04]  /*2310*/  FMUL.FTZ R25, R68, R59 ;  /* 0x0000003b44197220 */ /* 0x000fc80000410000 */
[----:B------:R-:W-:-:S04]  /*2320*/  FFMA.FTZ R23, R18, R25, R16 ;  /* 0x0000001912177223 */ /* 0x000fc80000010010 */
[----:B------:R-:W-:-:S06]  /*2330*/  FMUL.FTZ R28, R23, -1.4426950216293334961 ;  /* 0xbfb8aa3b171c7820 */ /* 0x000fcc0000410000 */
[----:B------:R-:W0:Y:S02]  /*2340*/  MUFU.EX2 R28, R28 ;  /* 0x0000001c001c7308 */ /* 0x000e240000000800 */
[----:B0-----:R-:W-:Y:S01]  /*2350*/  FADD.FTZ R32, R28, 1 ;  /* 0x3f8000001c207421 */ /* 0x001fe20000010000 */
[----:B------:R-:W-:-:S05]  /*2360*/  FADD.FTZ R28, R33, R24 ;  /* 0x00000018211c7221 */ /* 0x000fca0000010000 */
[----:B------:R-:W0:Y:S02]  /*2370*/  MUFU.RCP R32, R32 ;  /* 0x0000002000207308 */ /* 0x000e240000001000 */
[----:B0-----:R-:W-:Y:S01]  /*2380*/  FMUL.FTZ R62, R69, R32 ;  /* 0x00000020453e7220 */ /* 0x001fe20000410000 */
[----:B------:R-:W-:Y:S01]  /*2390*/  FADD.FTZ R68, -R32, 1 ;  /* 0x3f80000020447421 */ /* 0x000fe20000010100 */
[----:B------:R-:W-:-:S03]  /*23a0*/  SHF.L.U32 R69, R49, 0x10, RZ ;  /* 0x0000001031457819 */ /* 0x000fc600000006ff */
[----:B------:R-:W-:Y:S02]  /*23b0*/  FFMA.FTZ R23, R23, R68, 1 ;  /* 0x3f80000017177423 */ /* 0x000fe40000010044 */
[----:B------:R-:W-:Y:S01]  /*23c0*/  FADD.FTZ R68, -R14, R69 ;  /* 0x000000450e447221 */ /* 0x000fe20000010100 */
[----:B------:R-:W-:Y:S01]  /*23d0*/  SHF.L.U32 R69, R50, 0x10, RZ ;  /* 0x0000001032457819 */ /* 0x000fe200000006ff */
[----:B------:R-:W-:Y:S01]  /*23e0*/  FMUL.FTZ R23, R62, R23 ;  /* 0x000000173e177220 */ /* 0x000fe20000410000 */
[----:B------:R-:W-:Y:S01]  /*23f0*/  FMUL.FTZ R62, R19, R24 ;  /* 0x00000018133e7220 */ /* 0x000fe20000410000 */
[----:B------:R-:W-:Y:S02]  /*2400*/  FMUL.FTZ R24, R68, R59 ;  /* 0x0000003b44187220 */ /* 0x000fe40000410000 */
[----:B------:R-:W-:Y:S01]  /*2410*/  FFMA.FTZ R60, R25, R23, R60 ;  /* 0x00000017193c7223 */ /* 0x000fe2000001003c */
[----:B------:R-:W-:Y:S01]  /*2420*/  FFMA.FTZ R32, R22, R62, R63 ;  /* 0x0000003e16207223 */ /* 0x000fe2000001003f */
[----:B------:R-:W-:Y:S01]  /*2430*/  FFMA.FTZ R22, R19, R24, R17 ;  /* 0x0000001813167223 */ /* 0x000fe20000010011 */
[----:B------:R-:W-:-:S03]  /*2440*/  FADD.FTZ R33, R62, R30 ;  /* 0x0000001e3e217221 */ /* 0x000fc60000010000 */
[----:B------:R-:W-:-:S06]  /*2450*/  FMUL.FTZ R63, R22, -1.4426950216293334961 ;  /* 0xbfb8aa3b163f7820 */ /* 0x000fcc0000410000 */
[----:B------:R-:W0:Y:S02]  /*2460*/  MUFU.EX2 R63, R63 ;  /* 0x0000003f003f7308 */ /* 0x000e240000000800 */
[----:B0-----:R-:W-:-:S06]  /*2470*/  FADD.FTZ R68, R63, 1 ;  /* 0x3f8000003f447421 */ /* 0x001fcc0000010000 */
[----:B------:R-:W0:Y:S02]  /*2480*/  MUFU.RCP R68, R68 ;  /* 0x0000004400447308 */ /* 0x000e240000001000 */
[----:B0-----:R-:W-:Y:S01]  /*2490*/  FMUL.FTZ R30, R69, R68 ;  /* 0x00000044451e7220 */ /* 0x001fe20000410000 */
[----:B------:R-:W-:-:S04]  /*24a0*/  FADD.FTZ R69, -R68, 1 ;  /* 0x3f80000044457421 */ /* 0x000fc80000010100 */
[----:B------:R-:W-:-:S04]  /*24b0*/  FFMA.FTZ R69, R22, R69, 1 ;  /* 0x3f80000016457423 */ /* 0x000fc80000010045 */
[----:B------:R-:W-:Y:S01]  /*24c0*/  FMUL.FTZ R22, R30, R69 ;  /* 0x000000451e167220 */ /* 0x000fe20000410000 */
[----:B------:R-:W-:Y:S01]  /*24d0*/  SHF.L.U32 R69, R7, 0x10, RZ ;  /* 0x0000001007457819 */ /* 0x000fe200000006ff */
[----:B------:R-:W-:Y:S02]  /*24e0*/  FADD.FTZ R30, R29, R26 ;  /* 0x0000001a1d1e7221 */ /* 0x000fe40000010000 */
[----:B------:R-:W-:Y:S02]  /*24f0*/  FFMA.FTZ R31, R24, R22, R31 ;  /* 0x00000016181f7223 */ /* 0x000fe4000001001f */
[----:B------:R-:W-:Y:S01]  /*2500*/  FADD.FTZ R62, -R14, R69 ;  /* 0x000000450e3e7221 */ /* 0x000fe20000010100 */
[----:B------:R-:W-:Y:S01]  /*2510*/  FMUL.FTZ R69, R18, R26 ;  /* 0x0000001a12457220 */ /* 0x000fe20000410000 */
[----:B------:R-:W-:Y:S02]  /*2520*/  FADD.FTZ R30, R30, R23 ;  /* 0x000000171e1e7221 */ /* 0x000fe40000010000 */
[----:B------:R-:W-:Y:S01]  /*2530*/  FMUL.FTZ R29, R62, R59 ;  /* 0x0000003b3e1d7220 */ /* 0x000fe20000410000 */
[----:B------:R-:W-:Y:S01]  /*2540*/  FFMA.FTZ R63, R21, R69, R32 ;  /* 0x00000045153f7223 */ /* 0x000fe20000010020 */
[----:B------:R-:W-:Y:S01]  /*2550*/  FADD.FTZ R32, R33, R69 ;  /* 0x0000004521207221 */ /* 0x000fe20000010000 */
[----:B------:R-:W-:Y:S01]  /*2560*/  SHF.L.U32 R33, R8, 0x10, RZ ;  /* 0x0000001008217819 */ /* 0x000fe200000006ff */
[----:B------:R-:W-:-:S04]  /*2570*/  FFMA.FTZ R21, R18, R29, R16 ;  /* 0x0000001d12157223 */ /* 0x000fc80000010010 */
[----:B------:R-:W-:-:S06]  /*2580*/  FMUL.FTZ R26, R21, -1.4426950216293334961 ;  /* 0xbfb8aa3b151a7820 */ /* 0x000fcc0000410000 */
[----:B------:R-:W0:Y:S02]  /*2590*/  MUFU.EX2 R26, R26 ;  /* 0x0000001a001a7308 */ /* 0x000e240000000800 */
[----:B0-----:R-:W-:-:S06]  /*25a0*/  FADD.FTZ R62, R26, 1 ;  /* 0x3f8000001a3e7421 */ /* 0x001fcc0000010000 */
[----:B------:R-:W0:Y:S02]  /*25b0*/  MUFU.RCP R62, R62 ;  /* 0x0000003e003e7308 */ /* 0x000e240000001000 */
[----:B0-----:R-:W-:Y:S01]  /*25c0*/  FADD.FTZ R68, -R62, 1 ;  /* 0x3f8000003e447421 */ /* 0x001fe20000010100 */
[----:B------:R-:W-:Y:S01]  /*25d0*/  FMUL.FTZ R33, R33, R62 ;  /* 0x0000003e21217220 */ /* 0x000fe20000410000 */
[----:B------:R-:W-:Y:S02]  /*25e0*/  FMUL.FTZ R62, R19, R27 ;  /* 0x0000001b133e7220 */ /* 0x000fe40000410000 */
[----:B------:R-:W-:Y:S02]  /*25f0*/  FFMA.FTZ R68, R21, R68, 1 ;  /* 0x3f80000015447423 */ /* 0x000fe40000010044 */
[----:B------:R-:W-:Y:S02]  /*2600*/  FADD.FTZ R32, R62, R32 ;  /* 0x000000203e207221 */ /* 0x000fe40000010000 */
[----:B------:R-:W-:Y:S01]  /*2610*/  FMUL.FTZ R21, R33, R68 ;  /* 0x0000004421157220 */ /* 0x000fe20000410000 */
[----:B------:R-:W-:-:S03]  /*2620*/  SHF.L.U32 R33, R47, 0x10, RZ ;  /* 0x000000102f217819 */ /* 0x000fc600000006ff */
[----:B------:R-:W-:Y:S01]  /*2630*/  FADD.FTZ R30, R30, R21 ;  /* 0x000000151e1e7221 */ /* 0x000fe20000010000 */
[----:B------:R-:W-:Y:S01]  /*2640*/  FFMA.FTZ R60, R29, R21, R60 ;  /* 0x000000151d3c7223 */ /* 0x000fe2000001003c */
[----:B------:R-:W-:Y:S01]  /*2650*/  FADD.FTZ R68, -R14, R33 ;  /* 0x000000210e447221 */ /* 0x000fe20000010100 */
[----:B------:R-:W-:Y:S01]  /*2660*/  FADD.FTZ R33, R28, R27 ;  /* 0x0000001b1c217221 */ /* 0x000fe20000010000 */
[----:B------:R-:W-:Y:S01]  /*2670*/  FFMA.FTZ R28, R20, R62, R63 ;  /* 0x0000003e141c7223 */ /* 0x000fe2000001003f */
[----:B------:R-:W-:Y:S01]  /*2680*/  SHF.L.U32 R62, R48, 0x10, RZ ;  /* 0x00000010303e7819 */ /* 0x000fe200000006ff */
[----:B------:R-:W-:Y:S01]  /*2690*/  FMUL.FTZ R26, R68, R59 ;  /* 0x0000003b441a7220 */ /* 0x000fe20000410000 */
[----:B------:R-:W-:-:S03]  /*26a0*/  FADD.FTZ R33, R33, R22 ;  /* 0x0000001621217221 */ /* 0x000fc60000010000 */
        /* <DEDUP_REMOVED lines=9> */
[----:B------:R-:W-:Y:S01]  /*2740*/  FFMA.FTZ R27, R25, R63, R28 ;  /* 0x0000003f191b7223 */ /* 0x000fe2000001001c */
[----:B------:R-:W-:Y:S01]  /*2750*/  FADD.FTZ R32, R32, R63 ;  /* 0x0000003f20207221 */ /* 0x000fe20000010000 */
[----:B------:R-:W-:Y:S01]  /*2760*/  FMUL.FTZ R20, R62, R69 ;  /* 0x000000453e147220 */ /* 0x000fe20000410000 */
[----:B------:R-:W-:-:S02]  /*2770*/  SHF.L.U32 R69, R9, 0x10, RZ ;  /* 0x0000001009457819 */ /* 0x000fc400000006ff */
[----:B------:R-:W-:Y:S01]  /*2780*/  SHF.L.U32 R63, R10, 0x10, RZ ;  /* 0x000000100a3f7819 */ /* 0x000fe200000006ff */
[----:B------:R-:W-:Y:S01]  /*2790*/  FADD.FTZ R33, R33, R20 ;  /* 0x0000001421217221 */ /* 0x000fe20000010000 */
[-C--:B------:R-:W-:Y:S01]  /*27a0*/  FFMA.FTZ R31, R26, R20.reuse, R31 ;  /* 0x000000141a1f7223 */ /* 0x080fe2000001001f */
[----:B------:R-:W-:Y:S01]  /*27b0*/  FADD.FTZ R62, -R14, R69 ;  /* 0x000000450e3e7221 */ /* 0x000fe20000010100 */
[----:B------:R-:W-:-:S03]  /*27c0*/  FMUL.FTZ R20, R19, R20 ;  /* 0x0000001413147220 */ /* 0x000fc60000410000 */
[----:B------:R-:W-:-:S04]  /*27d0*/  FMUL.FTZ R23, R62, R59 ;  /* 0x0000003b3e177220 */ /* 0x000fc80000410000 */
        /* <DEDUP_REMOVED lines=15> */
[----:B------:R-:W-:Y:S01]  /*28d0*/  FFMA.FTZ R60, R23, R25, R60 ;  /* 0x00000019173c7223 */ /* 0x000fe2000001003c */
[----:B------:R-:W-:-:S04]  /*28e0*/  FADD.FTZ R68, -R14, R63 ;  /* 0x0000003f0e447221 */ /* 0x000fc80000010100 */
[----:B------:R-:W-:Y:S01]  /*28f0*/  FMUL.FTZ R22, R68, R59 ;  /* 0x0000003b44167220 */ /* 0x000fe20000410000 */
[----:B------:R-:W-:-:S03]  /*2900*/  SHF.L.U32 R68, R12, 0x10, RZ ;  /* 0x000000100c447819 */ /* 0x000fc600000006ff */
[----:B------:R-:W-:-:S04]  /*2910*/  FFMA.FTZ R24, R19, R22, R17 ;  /* 0x0000001613187223 */ /* 0x000fc80000010011 */
[----:B------:R-:W-:-:S06]  /*2920*/  FMUL.FTZ R27, R24, -1.4426950216293334961 ;  /* 0xbfb8aa3b181b7820 */ /* 0x000fcc0000410000 */
[----:B------:R-:W0:Y:S02]  /*2930*/  MUFU.EX2 R27, R27 ;  /* 0x0000001b001b7308 */ /* 0x000e240000000800 */
[----:B0-----:R-:W-:Y:S01]  /*2940*/  FADD.FTZ R63, R27, 1 ;  /* 0x3f8000001b3f7421 */ /* 0x001fe20000010000 */
[----:B------:R-:W-:-:S04]  /*2950*/  FMUL.FTZ R27, R18, R21 ;  /* 0x00000015121b7220 */ /* 0x000fc80000410000 */
[----:B------:R-:W-:Y:S01]  /*2960*/  FFMA.FTZ R29, R29, R27, R28 ;  /* 0x0000001b1d1d7223 */ /* 0x000fe2000001001c */
[----:B------:R-:W0:Y:S01]  /*2970*/  MUFU.RCP R63, R63 ;  /* 0x0000003f003f7308 */ /* 0x000e220000001000 */
[----:B------:R-:W-:Y:S02]  /*2980*/  FADD.FTZ R32, R32, R27 ;  /* 0x0000001b20207221 */ /* 0x000fe40000010000 */
[----:B------:R-:W-:Y:S02]  /*2990*/  FFMA.FTZ R26, R26, R20, R29 ;  /* 0x000000141a1a7223 */ /* 0x000fe4000001001d */
[----:B------:R-:W-:Y:S01]  /*29a0*/  FADD.FTZ R32, R20, R32 ;  /* 0x0000002014207221 */ /* 0x000fe20000010000 */
[----:B------:R-:W-:Y:S01]  /*29b0*/  SHF.L.U32 R20, R44, 0x10, RZ ;  /* 0x000000102c147819 */ /* 0x000fe200000006ff */
[----:B0-----:R-:W-:Y:S01]  /*29c0*/  FADD.FTZ R69, -R63, 1 ;  /* 0x3f8000003f457421 */ /* 0x001fe20000010100 */
[----:B------:R-:W-:-:S03]  /*29d0*/  FMUL.FTZ R62, R62, R63 ;  /* 0x0000003f3e3e7220 */ /* 0x000fc60000410000 */
[----:B------:R-:W-:-:S04]  /*29e0*/  FFMA.FTZ R69, R24, R69, 1 ;  /* 0x3f80000018457423 */ /* 0x000fc80000010045 */
[----:B------:R-:W-:Y:S01]  /*29f0*/  FMUL.FTZ R24, R62, R69 ;  /* 0x000000453e187220 */ /* 0x000fe20000410000 */
[----:B------:R-:W-:-:S05]  /*2a00*/  SHF.L.U32 R69, R11, 0x10, RZ ;  /* 0x000000100b457819 */ /* 0x000fca00000006ff */
[----:B------:R-:W-:-:S04]  /*2a10*/  FADD.FTZ R62, -R14, R69 ;  /* 0x000000450e3e7221 */ /* 0x000fc80000010100 */
[----:B------:R-:W-:-:S04]  /*2a20*/  FMUL.FTZ R21, R62, R59 ;  /* 0x0000003b3e157220 */ /* 0x000fc80000410000 */
        /* <DEDUP_REMOVED lines=8> */
[----:B------:R-:W-:-:S03]  /*2ab0*/  SHF.L.U32 R69, R15, 0x10, RZ ;  /* 0x000000100f457819 */ /* 0x000fc600000006ff */
[----:B------:R-:W-:Y:S02]  /*2ac0*/  FMUL.FTZ R27, R27, R28 ;  /* 0x0000001c1b1b7220 */ /* 0x000fe40000410000 */
        /* <DEDUP_REMOVED lines=10> */
[----:B------:R-:W-:-:S03]  /*2b70*/  FMUL.FTZ R29, R18, R25 ;  /* 0x00000019121d7220 */ /* 0x000fc60000410000 */
[----:B------:R-:W-:Y:S01]  /*2b80*/  FMUL.FTZ R25, R20, R69 ;  /* 0x0000004514197220 */ /* 0x000fe20000410000 */
[----:B------:R-:W-:Y:S01]  /*2b90*/  FFMA.FTZ R26, R23, R29, R26 ;  /* 0x0000001d171a7223 */ /* 0x000fe2000001001a */
[----:B------:R-:W-:Y:S01]  /*2ba0*/  FADD.FTZ R32, R32, R29 ;  /* 0x0000001d20207221 */ /* 0x000fe20000010000 */
[-C--:B------:R-:W-:Y:S01]  /*2bb0*/  FMUL.FTZ R29, R19, R24.reuse ;  /* 0x00000018131d7220 */ /* 0x080fe20000410000 */
[C---:B------:R-:W-:Y:S01]  /*2bc0*/  FFMA.FTZ R23, R22.reuse, R24, R31 ;  /* 0x0000001816177223 */ /* 0x040fe2000001001f */
[----:B------:R-:W-:Y:S01]  /*2bd0*/  FADD.FTZ R24, R33, R24 ;  /* 0x0000001821187221 */ /* 0x000fe20000010000 */
[----:B------:R-:W-:Y:S01]  /*2be0*/  FFMA.FTZ R20, R21, R27, R60 ;  /* 0x0000001b15147223 */ /* 0x000fe2000001003c */
[----:B------:R-:W-:Y:S01]  /*2bf0*/  FFMA.FTZ R26, R22, R29, R26 ;  /* 0x0000001d161a7223 */ /* 0x000fe2000001001a */
[----:B------:R-:W-:Y:S01]  /*2c00*/  FADD.FTZ R32, R29, R32 ;  /* 0x000000201d207221 */ /* 0x000fe20000010000 */
[----:B------:R-:W-:Y:S01]  /*2c10*/  FMUL.FTZ R29, R18, R27 ;  /* 0x0000001b121d7220 */ /* 0x000fe20000410000 */
[----:B------:R-:W-:-:S03]  /*2c20*/  FADD.FTZ R22, R30, R27 ;  /* 0x0000001b1e167221 */ /* 0x000fc60000010000 */
[----:B------:R-:W-:Y:S01]  /*2c30*/  FFMA.FTZ R31, R21, R29, R26 ;  /* 0x0000001d151f7223 */ /* 0x000fe2000001001a */
[----:B------:R-:W-:Y:S01]  /*2c40*/  FADD.FTZ R32, R32, R29 ;  /* 0x0000001d20207221 */ /* 0x000fe20000010000 */
[-C--:B------:R-:W-:Y:S01]  /*2c50*/  FMUL.FTZ R29, R19, R25.reuse ;  /* 0x00000019131d7220 */ /* 0x080fe20000410000 */
[----:B------:R-:W-:Y:S01]  /*2c60*/  FFMA.FTZ R21, R28, R25, R23 ;  /* 0x000000191c157223 */ /* 0x000fe20000010017 */
[----:B------:R-:W-:Y:S02]  /*2c70*/  FADD.FTZ R23, R24, R25 ;  /* 0x0000001918177221 */ /* 0x000fe40000010000 */
[----:B------:R-:W-:Y:S01]  /*2c80*/  FFMA.FTZ R31, R28, R29, R31 ;  /* 0x0000001d1c1f7223 */ /* 0x000fe2000001001f */
[----:B------:R-:W-:-:S07]  /*2c90*/  FADD.FTZ R62, R29, R32 ;  /* 0x000000201d3e7221 */ /* 0x000fce0000010000 */
.L_x_44:
[----:B------:R-:W-:Y:S01]  /*2ca0*/  MOV R26, R62 ;  /* 0x0000003e001a7202 */ /* 0x000fe20000000f00 */
[----:B------:R-:W0:Y:S01]  /*2cb0*/  SHFL.DOWN PT, R24, R31, 0x1, 0x1f ;  /* 0x08201f001f187f89 */ /* 0x000e2200000e0000 */
[C---:B------:R-:W-:Y:S01]  /*2cc0*/  ISETP.GT.AND P0, PT, R0.reuse, 0x1e, PT ;  /* 0x0000001e0000780c */ /* 0x040fe20003f04270 */
[----:B------:R-:W1:Y:S01]  /*2cd0*/  S2UR UR8, SR_CgaCtaId ;  /* 0x00000000000879c3 */ /* 0x000e620000008800 */
[----:B------:R-:W-:Y:S01]  /*2ce0*/  UMOV UR5, 0x400 ;  /* 0x0000040000057882 */ /* 0x000fe20000000000 */
[----:B------:R-:W2:Y:S01]  /*2cf0*/  SHFL.DOWN PT, R25, R26, 0x1, 0x1f ;  /* 0x08201f001a197f89 */ /* 0x000ea200000e0000 */
[----:B------:R-:W-:Y:S01]  /*2d00*/  UIADD3 UR4, UPT, UPT, UR5, 0xd0, URZ ;  /* 0x000000d005047890 */ /* 0x000fe2000fffe0ff */
[----:B------:R-:W-:Y:S01]  /*2d10*/  ISETP.GT.AND P2, PT, R0, 0xf, PT ;  /* 0x0000000f0000780c */ /* 0x000fe20003f44270 */
[----:B------:R-:W-:Y:S01]  /*2d20*/  BSSY.RECONVERGENT B0, `(.L_x_45) ;  /* 0x0000025000007945 */ /* 0x000fe20003800200 */
[----:B------:R-:W3:Y:S06]  /*2d30*/  S2R R60, SR_TID.X ;  /* 0x00000000003c7919 */ /* 0x000eec0000002100 */
[----:B0-----:R-:W-:Y:S01]  /*2d40*/  @!P0 FADD.FTZ R31, R24, R31 ;  /* 0x0000001f181f8221 */ /* 0x001fe20000010000 */
[----:B-1----:R-:W-:Y:S01]  /*2d50*/  ULEA UR4, UR8, UR4, 0x18 ;  /* 0x0000000408047291 */ /* 0x002fe2000f8ec0ff */
[----:B--2---:R-:W-:-:S03]  /*2d60*/  @!P0 FADD.FTZ R26, R25, R26 ;  /* 0x0000001a191a8221 */ /* 0x004fc60000010000 */
[----:B------:R-:W0:Y:S01]  /*2d70*/  SHFL.DOWN PT, R24, R31, 0x2, 0x1f ;  /* 0x08401f001f187f89 */ /* 0x000e2200000e0000 */
[----:B------:R-:W-:-:S03]  /*2d80*/  ISETP.GT.AND P0, PT, R0, 0x1d, PT ;  /* 0x0000001d0000780c */ /* 0x000fc60003f04270 */
[----:B------:R-:W1:Y:S01]  /*2d90*/  SHFL.DOWN PT, R25, R26, 0x2, 0x1f ;  /* 0x08401f001a197f89 */ /* 0x000e6200000e0000 */
[C---:B---3--:R-:W-:Y:S02]  /*2da0*/  LEA R62, R60.reuse, UR4, 0x4 ;  /* 0x000000043c3e7c11 */ /* 0x048fe4000f8e20ff */
[C---:B------:R-:W-:Y:S02]  /*2db0*/  ISETP.NE.AND P1, PT, R60.reuse, RZ, PT ;  /* 0x000000ff3c00720c */ /* 0x040fe40003f25270 */
[----:B------:R-:W-:Y:S01]  /*2dc0*/  ISETP.GT.U32.AND P3, PT, R60, 0x29, PT ;  /* 0x000000293c00780c */ /* 0x000fe20003f64070 */
[----:B------:R-:W-:Y:S04]  /*2dd0*/  STS.128 [R62], R20 ;  /* 0x000000143e007388 */ /* 0x000fe80000000c00 */
        /* <DEDUP_REMOVED lines=20> */
[----:B------:R-:W-:Y:S01]  /*2f20*/  VOTEU.ALL UP0, P0 ;  /* 0x0000000000ff7886 */ /* 0x000fe20000000000 */
[----:B------:R-:W-:-:S04]  /*2f30*/  @!P0 SHF.R.U32.HI R24, RZ, 0x2, R60 ;  /* 0x00000002ff188819 */ /* 0x000fc8000001163c */
[----:B------:R-:W-:Y:S01]  /*2f40*/  @!UP0 ULEA UR4, UR8, UR5, 0x18 ;  /* 0x0000000508048291 */ /* 0x000fe2000f8ec0ff */
[----:B------:R-:W-:-:S08]  /*2f50*/  @!P0 LOP3.LUT R24, R24, 0xf8, RZ, 0xc0, !PT ;  /* 0x000000f818188812 */ /* 0x000fd000078ec0ff */
[----:B------:R3:W-:Y:S03]  /*2f60*/  @!P0 STS.64 [R24+UR4+0x18], R32 ;  /* 0x0000182018008988 */ /* 0x0007e60008000a04 */
.L_x_46:
[----:B------:R-:W-:Y:S05]  /*2f70*/  BSYNC.RECONVERGENT B0 ;  /* 0x0000000000007941 */ /* 0x000fea0003800200 */
.L_x_45:
[----:B------:R-:W-:Y:S06]  /*2f80*/  BAR.SYNC.DEFER_BLOCKING 0x0 ;  /* 0x0000000000007b1d */ /* 0x000fec0000010000 */
[----:B------:R-:W-:Y:S04]  /*2f90*/  BSSY.RECONVERGENT B0, `(.L_x_47) ;  /* 0x0000035000007945 */ /* 0x000fe80003800200 */
[----:B------:R-:W-:Y:S05]  /*2fa0*/  @P1 BRA `(.L_x_48) ;  /* 0x0000000000cc1947 */ /* 0x000fea0003800000 */
[----:B------:R-:W-:-:S09]  /*2fb0*/  ULEA UR4, UR8, UR5, 0x18 ;  /* 0x0000000508047291 */ /* 0x000fd2000f8ec0ff */
[----:B-123--:R-:W1:Y:S04]  /*2fc0*/  LDS.128 R24, [UR4+0x20] ;  /* 0x00002004ff187984 */ /* 0x00ee680008000c00 */
        /* <DEDUP_REMOVED lines=9> */
[----:B0-----:R-:W-:Y:S02]  /*3060*/  FADD.FTZ R32, R28, R31 ;  /* 0x0000001f1c207221 */ /* 0x001fe40000010000 */
[----:B------:R-:W0:Y:S01]  /*3070*/  LDS.128 R28, [UR4+0x50] ;  /* 0x00005004ff1c7984 */ /* 0x000e220008000c00 */
[----:B-1----:R-:W-:Y:S01]  /*3080*/  FADD.FTZ R63, R63, R24 ;  /* 0x000000183f3f7221 */ /* 0x002fe20000010000 */
[----:B------:R-:W-:-:S03]  /*3090*/  FADD.FTZ R32, R32, R25 ;  /* 0x0000001920207221 */ /* 0x000fc60000010000 */
[----:B------:R-:W-:Y:S01]  /*30a0*/  FADD.FTZ R63, R63, R26 ;  /* 0x0000001a3f3f7221 */ /* 0x000fe20000010000 */
[----:B------:R-:W-:Y:S02]  /*30b0*/  FADD.FTZ R32, R32, R27 ;  /* 0x0000001b20207221 */ /* 0x000fe40000010000 */
[----:B------:R-:W1:Y:S01]  /*30c0*/  LDS.128 R24, [UR4+0x60] ;  /* 0x00006004ff187984 */ /* 0x000e620008000c00 */
[----:B0-----:R-:W-:Y:S01]  /*30d0*/  FADD.FTZ R63, R63, R28 ;  /* 0x0000001c3f3f7221 */ /* 0x001fe20000010000 */
[----:B------:R-:W-:-:S03]  /*30e0*/  FADD.FTZ R32, R32, R29 ;  /* 0x0000001d20207221 */ /* 0x000fc60000010000 */
[----:B------:R-:W-:Y:S01]  /*30f0*/  FADD.FTZ R63, R63, R30 ;  /* 0x0000001e3f3f7221 */ /* 0x000fe20000010000 */
[----:B------:R-:W-:Y:S02]  /*3100*/  FADD.FTZ R32, R32, R31 ;  /* 0x0000001f20207221 */ /* 0x000fe40000010000 */
        /* <DEDUP_REMOVED lines=24> */
[----:B------:R-:W-:-:S03]  /*3290*/  FADD.FTZ R32, R32, R27 ;  /* 0x0000001b20207221 */ /* 0x000fc60000010000 */
[----:B0-----:R-:W-:Y:S01]  /*32a0*/  FADD.FTZ R63, R63, R28 ;  /* 0x0000001c3f3f7221 */ /* 0x001fe20000010000 */
[----:B------:R-:W-:-:S03]  /*32b0*/  FADD.FTZ R24, R32, R29 ;  /* 0x0000001d20187221 */ /* 0x000fc60000010000 */
[----:B------:R-:W-:Y:S01]  /*32c0*/  FADD.FTZ R32, R63, R30 ;  /* 0x0000001e3f207221 */ /* 0x000fe20000010000 */
[----:B------:R-:W-:-:S07]  /*32d0*/  FADD.FTZ R33, R24, R31 ;  /* 0x0000001f18217221 */ /* 0x000fce0000010000 */
.L_x_48:
[----:B------:R-:W-:Y:S05]  /*32e0*/  BSYNC.RECONVERGENT B0 ;  /* 0x0000000000007941 */ /* 0x000fea0003800200 */
.L_x_47:
[----:B------:R-:W-:Y:S06]  /*32f0*/  BAR.SYNC.DEFER_BLOCKING 0x0 ;  /* 0x0000000000007b1d */ /* 0x000fec0000010000 */
[----:B------:R-:W-:Y:S04]  /*3300*/  BSSY.RECONVERGENT B0, `(.L_x_49) ;  /* 0x000004d000007945 */ /* 0x000fe80003800200 */
[----:B------:R-:W-:Y:S05]  /*3310*/  @P3 BRA `(.L_x_50) ;  /* 0x00000004002c3947 */ /* 0x000fea0003800000 */
[----:B-123--:R-:W1:Y:S02]  /*3320*/  LDS.128 R24, [R62+0x2a0] ;  /* 0x0002a0003e187984 */ /* 0x00ee640000000c00 */
[----:B-1----:R-:W-:Y:S01]  /*3330*/  FADD.FTZ R29, R20, R24 ;  /* 0x00000018141d7221 */ /* 0x002fe20000010000 */
[----:B------:R-:W-:Y:S01]  /*3340*/  FADD.FTZ R28, R21, R25 ;  /* 0x00000019151c7221 */ /* 0x000fe20000010000 */
[----:B------:R-:W-:Y:S01]  /*3350*/  FADD.FTZ R31, R22, R26 ;  /* 0x0000001a161f7221 */ /* 0x000fe20000010000 */
[----:B------:R-:W-:Y:S02]  /*3360*/  FADD.FTZ R30, R23, R27 ;  /* 0x0000001b171e7221 */ /* 0x000fe40000010000 */
[----:B------:R-:W1:Y:S04]  /*3370*/  LDS.128 R20, [R62+0x540] ;  /* 0x000540003e147984 */ /* 0x000e680000000c00 */
[----:B------:R-:W2:Y:S01]  /*3380*/  LDS.128 R24, [R62+0x7e0] ;  /* 0x0007e0003e187984 */ /* 0x000ea20000000c00 */
[----:B-1----:R-:W-:Y:S01]  /*3390*/  FADD.FTZ R29, R29, R20 ;  /* 0x000000141d1d7221 */ /* 0x002fe20000010000 */
[----:B------:R-:W-:Y:S01]  /*33a0*/  FADD.FTZ R28, R28, R21 ;  /* 0x000000151c1c7221 */ /* 0x000fe20000010000 */
[----:B------:R-:W-:Y:S01]  /*33b0*/  FADD.FTZ R31, R31, R22 ;  /* 0x000000161f1f7221 */ /* 0x000fe20000010000 */
[----:B------:R-:W-:Y:S01]  /*33c0*/  FADD.FTZ R30, R30, R23 ;  /* 0x000000171e1e7221 */ /* 0x000fe20000010000 */
[----:B--2---:R-:W-:Y:S01]  /*33d0*/  FADD.FTZ R29, R29, R24 ;  /* 0x000000181d1d7221 */ /* 0x004fe20000010000 */
[----:B------:R-:W1:Y:S01]  /*33e0*/  LDS.128 R20, [R62+0xa80] ;  /* 0x000a80003e147984 */ /* 0x000e620000000c00 */
[----:B------:R-:W-:Y:S01]  /*33f0*/  FADD.FTZ R28, R28, R25 ;  /* 0x000000191c1c7221 */ /* 0x000fe20000010000 */
[----:B------:R-:W-:Y:S01]  /*3400*/  FADD.FTZ R31, R31, R26 ;  /* 0x0000001a1f1f7221 */ /* 0x000fe20000010000 */
[----:B------:R-:W-:-:S02]  /*3410*/  FADD.FTZ R30, R30, R27 ;  /* 0x0000001b1e1e7221 */ /* 0x000fc40000010000 */
[----:B------:R-:W2:Y:S01]  /*3420*/  LDS.128 R24, [R62+0xd20] ;  /* 0x000d20003e187984 */ /* 0x000ea20000000c00 */
[----:B-1----:R-:W-:Y:S01]  /*3430*/  FADD.FTZ R29, R29, R20 ;  /* 0x000000141d1d7221 */ /* 0x002fe20000010000 */
[----:B------:R-:W-:Y:S01]  /*3440*/  FADD.FTZ R28, R28, R21 ;  /* 0x000000151c1c7221 */ /* 0x000fe20000010000 */
[----:B------:R-:W-:Y:S01]  /*3450*/  FADD.FTZ R31, R31, R22 ;  /* 0x000000161f1f7221 */ /* 0x000fe20000010000 */
[----:B------:R-:W-:Y:S02]  /*3460*/  FADD.FTZ R30, R30, R23 ;  /* 0x000000171e1e7221 */ /* 0x000fe40000010000 */
[----:B------:R-:W1:Y:S01]  /*3470*/  LDS.128 R20, [R62+0xfc0] ;  /* 0x000fc0003e147984 */ /* 0x000e620000000c00 */
[----:B--2---:R-:W-:Y:S01]  /*3480*/  FADD.FTZ R29, R29, R24 ;  /* 0x000000181d1d7221 */ /* 0x004fe20000010000 */
        /* <DEDUP_REMOVED lines=28> */
[----:B------:R-:W-:Y:S01]  /*3650*/  LDS.128 R20, [R62+0x2220] ;  /* 0x002220003e147984 */ /* 0x000fe20000000c00 */
[----:B--2---:R-:W-:Y:S01]  /*3660*/  FADD.FTZ R29, R29, R24 ;  /* 0x000000181d1d7221 */ /* 0x004fe20000010000 */
[----:B------:R-:W-:Y:S01]  /*3670*/  FADD.FTZ R28, R28, R25 ;  /* 0x000000191c1c7221 */ /* 0x000fe20000010000 */
[----:B------:R-:W-:Y:S01]  /*3680*/  FADD.FTZ R31, R31, R26 ;  /* 0x0000001a1f1f7221 */ /* 0x000fe20000010000 */
[----:B------:R-:W-:-:S02]  /*3690*/  FADD.FTZ R30, R30, R27 ;  /* 0x0000001b1e1e7221 */ /* 0x000fc40000010000 */
[----:B------:R-:W1:Y:S02]  /*36a0*/  LDS.128 R24, [R62+0x1f80] ;  /* 0x001f80003e187984 */ /* 0x000e640000000c00 */
[----:B-1----:R-:W-:Y:S01]  /*36b0*/  FADD.FTZ R29, R29, R24 ;  /* 0x000000181d1d7221 */ /* 0x002fe20000010000 */
[----:B------:R-:W-:Y:S01]  /*36c0*/  FADD.FTZ R28, R28, R25 ;  /* 0x000000191c1c7221 */ /* 0x000fe20000010000 */
[----:B------:R-:W-:Y:S01]  /*36d0*/  FADD.FTZ R31, R31, R26 ;  /* 0x0000001a1f1f7221 */ /* 0x000fe20000010000 */
[----:B------:R-:W-:Y:S01]  /*36e0*/  FADD.FTZ R68, R30, R27 ;  /* 0x0000001b1e447221 */ /* 0x000fe20000010000 */
[----:B------:R-:W-:Y:S01]  /*36f0*/  FADD.FTZ R63, R29, R20 ;  /* 0x000000141d3f7221 */ /* 0x000fe20000010000 */
[----:B------:R-:W1:Y:S01]  /*3700*/  LDS.128 R24, [R62+0x24c0] ;  /* 0x0024c0003e187984 */ /* 0x000e620000000c00 */
[----:B------:R-:W-:Y:S01]  /*3710*/  FADD.FTZ R20, R28, R21 ;  /* 0x000000151c147221 */ /* 0x000fe20000010000 */
[----:B------:R-:W-:Y:S01]  /*3720*/  FADD.FTZ R21, R31, R22 ;  /* 0x000000161f157221 */ /* 0x000fe20000010000 */
[----:B------:R-:W-:Y:S01]  /*3730*/  FADD.FTZ R68, R68, R23 ;  /* 0x0000001744447221 */ /* 0x000fe20000010000 */
        /* <DEDUP_REMOVED lines=8> */
[----:B------:R-:W-:-:S07]  /*37c0*/  FADD.FTZ R23, R68, R31 ;  /* 0x0000001f44177221 */ /* 0x000fce0000010000 */
.L_x_50:
[----:B------:R-:W-:Y:S05]  /*37d0*/  BSYNC.RECONVERGENT B0 ;  /* 0x0000000000007941 */ /* 0x000fea0003800200 */
.L_x_49:
[----:B------:R-:W4:Y:S01]  /*37e0*/  LDC R28, c[0x0][0x374] ;  /* 0x0000dd00ff1c7b82 */ /* 0x000f220000000800 */
[----:B------:R-:W-:Y:S01]  /*37f0*/  BSSY.RECONVERGENT B0, `(.L_x_51) ;  /* 0x000001f000007945 */ /* 0x000fe20003800200 */
[----:B------:R-:W-:-:S06]  /*3800*/  IMAD R61, R61, 0x2a, R60 ;  /* 0x0000002a3d3d7824 */ /* 0x000fcc00078e023c */
[----:B------:R-:W5:Y:S02]  /*3810*/  LDC R29, c[0x0][0x370] ;  /* 0x0000dc00ff1d7b82 */ /* 0x000f640000000800 */
[----:B-----5:R-:W-:Y:S01]  /*3820*/  ISETP.GE.U32.AND P0, PT, R29, 0x2, PT ;  /* 0x000000021d00780c */ /* 0x020fe20003f06070 */
[----:B----4-:R-:W-:-:S12]  /*3830*/  @P3 BRA `(.L_x_52) ;  /* 0x0000000000683947 */ /* 0x010fd80003800000 */
[----:B---3--:R-:W1:Y:S08]  /*3840*/  LDC.64 R24, c[0x0][0x3f8] ;  /* 0x0000fe00ff187b82 */ /* 0x008e700000000a00 */
[----:B------:R-:W3:Y:S01]  /*3850*/  LDC.64 R30, c[0x0][0x3d8] ;  /* 0x0000f600ff1e7b82 */ /* 0x000ee20000000a00 */
[----:B-12---:R-:W-:Y:S01]  /*3860*/  IMAD.WIDE.U32 R26, R24, 0x3, RZ ;  /* 0x00000003181a7825 */ /* 0x006fe200078e00ff */
[----:B------:R-:W-:-:S04]  /*3870*/  LEA R63, R25, R25, 0x1 ;  /* 0x00000019193f7211 */ /* 0x000fc800078e08ff */
[----:B------:R-:W-:Y:S01]  /*3880*/  IADD3 R63, PT, PT, R27, R63, RZ ;  /* 0x0000003f1b3f7210 */ /* 0x000fe20007ffe0ff */
[----:B---3--:R-:W-:-:S03]  /*3890*/  IMAD.WIDE R30, R61, 0x4, R30 ;  /* 0x000000043d1e7825 */ /* 0x008fc600078e021e */
[----:B------:R-:W-:Y:S02]  /*38a0*/  LEA.HI R60, P4, R63, R26, RZ, 0x1 ;  /* 0x0000001a3f3c7211 */ /* 0x000fe400078908ff */
[----:B------:R-:W-:Y:S02]  /*38b0*/  LEA.HI R61, P2, R25, R24, RZ, 0x1 ;  /* 0x00000018193d7211 */ /* 0x000fe400078508ff */
[C---:B------:R-:W-:Y:S01]  /*38c0*/  LEA R26, P3, R24.reuse, R30, 0x2 ;  /* 0x0000001e181a7211 */ /* 0x040fe200078610ff */
[----:B------:R4:W-:Y:S01]  /*38d0*/  REDG.E.ADD.F32.FTZ.RN.STRONG.GPU desc[UR6][R30.64], R20 ;  /* 0x000000141e0079a6 */ /* 0x0009e2000c12f306 */
[----:B------:R-:W-:Y:S02]  /*38e0*/  IADD3.X R63, PT, PT, RZ, R63, RZ, P4, !PT ;  /* 0x0000003fff3f7210 */ /* 0x000fe400027fe4ff */
[----:B------:R-:W-:Y:S02]  /*38f0*/  LEA.HI.X R27, R24, R31, R25, 0x2, P3 ;  /* 0x0000001f181b7211 */ /* 0x000fe400018f1419 */
[----:B------:R-:W-:-:S02]  /*3900*/  IADD3.X R24, PT, PT, RZ, R25, RZ, P2, !PT ;  /* 0x00000019ff187210 */ /* 0x000fc400017fe4ff */
[C---:B------:R-:W-:Y:S02]  /*3910*/  SHF.L.U32 R25, R60.reuse, 0x1, RZ ;  /* 0x000000013c197819 */ /* 0x040fe400000006ff */
[C---:B------:R-:W-:Y:S02]  /*3920*/  SHF.L.U64.HI R69, R61.reuse, 0x1, R24 ;  /* 0x000000013d457819 */ /* 0x040fe40000010218 */
[----:B------:R-:W-:Y:S02]  /*3930*/  SHF.L.U32 R61, R61, 0x1, RZ ;  /* 0x000000013d3d7819 */ /* 0x000fe400000006ff */
[----:B------:R-:W-:Y:S02]  /*3940*/  SHF.L.U64.HI R63, R60, 0x1, R63 ;  /* 0x000000013c3f7819 */ /* 0x000fe4000001023f */
[----:B------:R-:W-:Y:S02]  /*3950*/  LOP3.LUT R61, R61, 0xfffffffc, RZ, 0xc0, !PT ;  /* 0xfffffffc3d3d7812 */ /* 0x000fe400078ec0ff */
[----:B------:R-:W-:-:S02]  /*3960*/  LOP3.LUT R25, R25, 0xfffffffc, RZ, 0xc0, !PT ;  /* 0xfffffffc19197812 */ /* 0x000fc400078ec0ff */
[----:B------:R-:W-:-:S04]  /*3970*/  IADD3 R60, P2, PT, R30, R61, RZ ;  /* 0x0000003d1e3c7210 */ /* 0x000fc80007f5e0ff */
[----:B------:R-:W-:Y:S02]  /*3980*/  IADD3.X R61, PT, PT, R31, R69, RZ, P2, !PT ;  /* 0x000000451f3d7210 */ /* 0x000fe400017fe4ff */
[----:B------:R-:W-:-:S03]  /*3990*/  IADD3 R24, P2, PT, R30, R25, RZ ;  /* 0x000000191e187210 */ /* 0x000fc60007f5e0ff */
[----:B------:R4:W-:Y:S01]  /*39a0*/  REDG.E.ADD.F32.FTZ.RN.STRONG.GPU desc[UR6][R60.64], R21 ;  /* 0x000000153c0079a6 */ /* 0x0009e2000c12f306 */
[----:B------:R-:W-:-:S03]  /*39b0*/  IADD3.X R25, PT, PT, R31, R63, RZ, P2, !PT ;  /* 0x0000003f1f197210 */ /* 0x000fc600017fe4ff */
[----:B------:R4:W-:Y:S04]  /*39c0*/  REDG.E.ADD.F32.FTZ.RN.STRONG.GPU desc[UR6][R26.64], R22 ;  /* 0x000000161a0079a6 */ /* 0x0009e8000c12f306 */
[----:B------:R4:W-:Y:S02]  /*39d0*/  REDG.E.ADD.F32.FTZ.RN.STRONG.GPU desc[UR6][R24.64], R23 ;  /* 0x00000017180079a6 */ /* 0x0009e4000c12f306 */
.L_x_52:
[----:B------:R-:W-:Y:S05]  /*39e0*/  BSYNC.RECONVERGENT B0 ;  /* 0x0000000000007941 */ /* 0x000fea0003800200 */
.L_x_51:
[----:B------:R-:W-:Y:S05]  /*39f0*/  @!P0 BRA `(.L_x_53) ;  /* 0x0000000800988947 */ /* 0x000fea0003800000 */
[----:B------:R-:W5:Y:S01]  /*3a00*/  LDC.64 R74, c[0x0][0x3d0] ;  /* 0x0000f400ff4a7b82 */ /* 0x000f620000000a00 */
[----:B----4-:R-:W4:Y:S01]  /*3a10*/  S2R R31, SR_CTAID.Y ;  /* 0x00000000001f7919 */ /* 0x010f220000002600 */
[----:B------:R-:W-:Y:S02]  /*3a20*/  LOP3.LUT R21, R40, 0x1, RZ, 0xc0, !PT ;  /* 0x0000000128157812 */ /* 0x000fe400078ec0ff */
[----:B------:R-:W-:-:S03]  /*3a30*/  ISETP.GE.U32.AND P2, PT, R29, 0x8, PT ;  /* 0x000000081d00780c */ /* 0x000fc60003f46070 */
[----:B------:R-:W-:-:S04]  /*3a40*/  IMAD R22, R21, R28, RZ ;  /* 0x0000001c15167224 */ /* 0x000fc800078e02ff */
[----:B------:R-:W-:-:S05]  /*3a50*/  IMAD R20, R22, R29, RZ ;  /* 0x0000001d16147224 */ /* 0x000fca00078e02ff */
[----:B------:R-:W-:-:S05]  /*3a60*/  SHF.L.U32 R21, R20, 0x1, RZ ;  /* 0x0000000114157819 */ /* 0x000fca00000006ff */
[----:B-----5:R-:W-:Y:S01]  /*3a70*/  IMAD.WIDE R74, R21, 0x4, R74 ;  /* 0x00000004154a7825 */ /* 0x020fe200078e024a */
[----:B----4-:R-:W-:Y:S06]  /*3a80*/  @P1 BRA `(.L_x_54) ;  /* 0x0000000000501947 */ /* 0x010fec0003800000 */
[----:B------:R-:W4:Y:S01]  /*3a90*/  LDC.64 R20, c[0x0][0x3c8] ;  /* 0x0000f200ff147b82 */ /* 0x000f220000000a00 */
[----:B---3--:R-:W-:Y:S01]  /*3aa0*/  LOP3.LUT P0, R24, R40, 0x2, RZ, 0xc0, !PT ;  /* 0x0000000228187812 */ /* 0x008fe2000780c0ff */
[----:B------:R-:W-:Y:S01]  /*3ab0*/  IMAD R25, R3, R28, R31 ;  /* 0x0000001c03197224 */ /* 0x000fe200078e021f */
[----:B------:R-:W-:Y:S02]  /*3ac0*/  IADD3 R23, PT, PT, R22, R31, RZ ;  /* 0x0000001f16177210 */ /* 0x000fe40007ffe0ff */
[----:B-1----:R-:W-:-:S04]  /*3ad0*/  SEL R27, R29, RZ, !P0 ;  /* 0x000000ff1d1b7207 */ /* 0x002fc80004000000 */
[----:B------:R-:W-:Y:S01]  /*3ae0*/  ISETP.NE.AND P0, PT, R27, -0x1, PT ;  /* 0xffffffff1b00780c */ /* 0x000fe20003f05270 */
[----:B----4-:R-:W-:-:S04]  /*3af0*/  IMAD.WIDE.U32 R20, R23, 0x4, R20 ;  /* 0x0000000417147825 */ /* 0x010fc800078e0014 */
[----:B------:R-:W-:Y:S01]  /*3b00*/  IMAD.WIDE.U32 R22, R25, 0x8, R74 ;  /* 0x0000000819167825 */ /* 0x000fe200078e004a */
[----:B------:R-:W-:-:S04]  /*3b10*/  IADD3 R25, PT, PT, -R24, 0x1, RZ ;  /* 0x0000000118197810 */ /* 0x000fc80007ffe1ff */
[----:B------:R4:W-:Y:S01]  /*3b20*/  STG.E.64 desc[UR6][R22.64], R32 ;  /* 0x0000002016007986 */ /* 0x0009e2000c101b06 */
[----:B------:R-:W-:Y:S06]  /*3b30*/  MEMBAR.ALL.GPU ;  /* 0x0000000000007992 */ /* 0x000fec000000a000 */
[----:B------:R-:W-:-:S00]  /*3b40*/  ERRBAR ;  /* 0x00000000000079ab */ /* 0x000fc00000000000 */
[----:B------:R-:W-:Y:S06]  /*3b50*/  CGAERRBAR ;  /* 0x00000000000075ab */ /* 0x000fec0000000000 */
[----:B------:R4:W-:Y:S01]  /*3b60*/  REDG.E.ADD.S32.STRONG.GPU desc[UR6][R20.64], R25 ;  /* 0x000000191400798e */ /* 0x0009e2000c12e306 */
[----:B------:R-:W-:Y:S05]  /*3b70*/  @!P0 BRA `(.L_x_54) ;  /* 0x0000000000148947 */ /* 0x000fea0003800000 */
.L_x_55:
[----:B----4-:R-:W3:Y:S04]  /*3b80*/  LDG.E.STRONG.GPU R22, desc[UR6][R20.64] ;  /* 0x0000000614167981 */ /* 0x010ee8000c1ef900 */
[----:B---3--:R-:W-:Y:S01]  /*3b90*/  CCTL.IVALL ;  /* 0x00000000ff00798f */ /* 0x008fe20002000000 */
[----:B------:R-:W-:Y:S05]  /*3ba0*/  YIELD ;  /* 0x0000000000007946 */ /* 0x000fea0003800000 */
[----:B------:R-:W-:-:S13]  /*3bb0*/  ISETP.NE.AND P0, PT, R22, R27, PT ;  /* 0x0000001b1600720c */ /* 0x000fda0003f05270 */
[----:B------:R-:W-:Y:S05]  /*3bc0*/  @P0 BRA `(.L_x_55) ;  /* 0xfffffffc00ec0947 */ /* 0x000fea000383ffff */
.L_x_54:
[----:B------:R-:W-:Y:S05]  /*3bd0*/  WARPSYNC.ALL ;  /* 0x0000000000007948 */ /* 0x000fea0003800000 */
[----:B------:R-:W-:Y:S01]  /*3be0*/  BAR.SYNC.DEFER_BLOCKING 0x0 ;  /* 0x0000000000007b1d */ /* 0x000fe20000010000 */
[----:B------:R-:W-:-:S05]  /*3bf0*/  HFMA2 R30, -RZ, RZ, 0, 0 ;  /* 0x00000000ff1e7431 */ /* 0x000fca00000001ff */
[----:B------:R-:W-:Y:S05]  /*3c00*/  @!P2 BRA `(.L_x_56) ;  /* 0x00000004001ca947 */ /* 0x000fea0003800000 */
[C-C-:B------:R-:W-:Y:S01]  /*3c10*/  IMAD R73, R28.reuse, 0x3, R31.reuse ;  /* 0x000000031c497824 */ /* 0x140fe200078e021f */
[CC--:B------:R-:W-:Y:S01]  /*3c20*/  LEA R71, R28.reuse, R31.reuse, 0x1 ;  /* 0x0000001f1c477211 */ /* 0x0c0fe200078e08ff */
[C-C-:B------:R-:W-:Y:S01]  /*3c30*/  IMAD R69, R28.reuse, 0x6, R31.reuse ;  /* 0x000000061c457824 */ /* 0x140fe200078e021f */
[CC--:B----4-:R-:W-:Y:S01]  /*3c40*/  LEA R23, R28.reuse, R31.reuse, 0x2 ;  /* 0x0000001f1c177211 */ /* 0x0d0fe200078e10ff */
[C-C-:B------:R-:W-:Y:S01]  /*3c50*/  IMAD R25, R28.reuse, 0x7, R31.reuse ;  /* 0x000000071c197824 */ /* 0x140fe200078e021f */
[----:B------:R-:W-:Y:S01]  /*3c60*/  IADD3 R61, PT, PT, R31, R28, RZ ;  /* 0x0000001c1f3d7210 */ /* 0x000fe20007ffe0ff */
[----:B-1----:R-:W-:Y:S01]  /*3c70*/  IMAD R27, R28, 0x5, R31 ;  /* 0x000000051c1b7824 */ /* 0x002fe200078e021f */
[----:B------:R-:W-:Y:S01]  /*3c80*/  IADD3 R22, PT, PT, -R3, RZ, RZ ;  /* 0x000000ff03167210 */ /* 0x000fe20007ffe1ff */
[----:B------:R-:W-:Y:S01]  /*3c90*/  UMOV UR4, URZ ;  /* 0x000000ff00047c82 */ /* 0x000fe20008000000 */
[----:B------:R-:W-:Y:S02]  /*3ca0*/  MOV R63, R31 ;  /* 0x0000001f003f7202 */ /* 0x000fe40000000f00 */
[----:B---3--:R-:W-:-:S07]  /*3cb0*/  LOP3.LUT R24, R29, 0x7ffffff8, RZ, 0xc0, !PT ;  /* 0x7ffffff81d187812 */ /* 0x008fce00078ec0ff */
.L_x_57:
[----:B------:R-:W-:-:S13]  /*3cc0*/  ISETP.EQ.OR P0, PT, R22, RZ, P1 ;  /* 0x000000ff1600720c */ /* 0x000fda0000f02670 */
[----:B------:R-:W-:-:S05]  /*3cd0*/  @!P0 IMAD.WIDE.U32 R76, R63, 0x8, R74 ;  /* 0x000000083f4c8825 */ /* 0x000fca00078e004a */
[----:B------:R-:W0:Y:S01]  /*3ce0*/  @!P0 LDG.E.64 R20, desc[UR6][R76.64] ;  /* 0x000000064c148981 */ /* 0x000e22000c1e1b00 */
[----:B------:R-:W-:Y:S01]  /*3cf0*/  UIADD3 UR5, UPT, UPT, UR4, 0x1, URZ ;  /* 0x0000000104057890 */ /* 0x000fe2000fffe0ff */
[----:B0-----:R-:W-:Y:S01]  /*3d00*/  @!P0 FADD.FTZ R32, R32, R20 ;  /* 0x0000001420208221 */ /* 0x001fe20000010000 */
[----:B------:R-:W-:-:S04]  /*3d10*/  @!P0 FADD.FTZ R33, R33, R21 ;  /* 0x0000001521218221 */ /* 0x000fc80000010000 */
[----:B------:R-:W-:-:S13]  /*3d20*/  ISETP.EQ.OR P0, PT, R3, UR5, P1 ;  /* 0x0000000503007c0c */ /* 0x000fda0008f02670 */
[----:B------:R-:W-:-:S05]  /*3d30*/  @!P0 IMAD.WIDE.U32 R76, R61, 0x8, R74 ;  /* 0x000000083d4c8825 */ /* 0x000fca00078e004a */
[----:B------:R-:W3:Y:S01]  /*3d40*/  @!P0 LDG.E.64 R20, desc[UR6][R76.64] ;  /* 0x000000064c148981 */ /* 0x000ee2000c1e1b00 */
[----:B------:R-:W-:Y:S01]  /*3d50*/  UIADD3 UR5, UPT, UPT, UR4, 0x2, URZ ;  /* 0x0000000204057890 */ /* 0x000fe2000fffe0ff */
[----:B---3--:R-:W-:Y:S01]  /*3d60*/  @!P0 FADD.FTZ R32, R32, R20 ;  /* 0x0000001420208221 */ /* 0x008fe20000010000 */
        /* <DEDUP_REMOVED lines=32> */
[----:B------:R-:W-:-:S06]  /*3f70*/  @!P0 IMAD.WIDE.U32 R20, R25, 0x8, R74 ;  /* 0x0000000819148825 */ /* 0x000fcc00078e004a */
[----:B------:R-:W3:Y:S01]  /*3f80*/  @!P0 LDG.E.64 R20, desc[UR6][R20.64] ;  /* 0x0000000614148981 */ /* 0x000ee2000c1e1b00 */
[----:B------:R-:W-:Y:S01]  /*3f90*/  UIADD3 UR4, UPT, UPT, UR4, 0x8, URZ ;  /* 0x0000000804047890 */ /* 0x000fe2000fffe0ff */
[----:B------:R-:W-:Y:S02]  /*3fa0*/  IADD3 R22, PT, PT, R22, 0x8, RZ ;  /* 0x0000000816167810 */ /* 0x000fe40007ffe0ff */
[C---:B------:R-:W-:Y:S02]  /*3fb0*/  LEA R63, R28.reuse, R63, 0x3 ;  /* 0x0000003f1c3f7211 */ /* 0x040fe400078e18ff */
[C---:B------:R-:W-:Y:S02]  /*3fc0*/  LEA R61, R28.reuse, R61, 0x3 ;  /* 0x0000003d1c3d7211 */ /* 0x040fe400078e18ff */
[C---:B------:R-:W-:Y:S02]  /*3fd0*/  LEA R71, R28.reuse, R71, 0x3 ;  /* 0x000000471c477211 */ /* 0x040fe400078e18ff */
[----:B------:R-:W-:-:S02]  /*3fe0*/  LEA R73, R28, R73, 0x3 ;  /* 0x000000491c497211 */ /* 0x000fc400078e18ff */
[C---:B------:R-:W-:Y:S02]  /*3ff0*/  LEA R23, R28.reuse, R23, 0x3 ;  /* 0x000000171c177211 */ /* 0x040fe400078e18ff */
[C---:B------:R-:W-:Y:S02]  /*4000*/  LEA R27, R28.reuse, R27, 0x3 ;  /* 0x0000001b1c1b7211 */ /* 0x040fe400078e18ff */
[C---:B------:R-:W-:Y:S02]  /*4010*/  LEA R69, R28.reuse, R69, 0x3 ;  /* 0x000000451c457211 */ /* 0x040fe400078e18ff */
[----:B------:R-:W-:Y:S01]  /*4020*/  LEA R25, R28, R25, 0x3 ;  /* 0x000000191c197211 */ /* 0x000fe200078e18ff */
[----:B---3--:R-:W-:Y:S01]  /*4030*/  @!P0 FADD.FTZ R32, R32, R20 ;  /* 0x0000001420208221 */ /* 0x008fe20000010000 */
[----:B------:R-:W-:Y:S01]  /*4040*/  @!P0 FADD.FTZ R33, R33, R21 ;  /* 0x0000001521218221 */ /* 0x000fe20000010000 */
[----:B------:R-:W-:-:S13]  /*4050*/  ISETP.NE.AND P0, PT, R24, UR4, PT ;  /* 0x0000000418007c0c */ /* 0x000fda000bf05270 */
[----:B------:R-:W-:Y:S05]  /*4060*/  @P0 BRA `(.L_x_57) ;  /* 0xfffffffc00140947 */ /* 0x000fea000383ffff */
[----:B------:R-:W-:-:S07]  /*4070*/  MOV R30, R24 ;  /* 0x00000018001e7202 */ /* 0x000fce0000000f00 */
.L_x_56:
[----:B----4-:R-:W-:-:S13]  /*4080*/  LOP3.LUT P0, R20, R29, 0x7, RZ, 0xc0, !PT ;  /* 0x000000071d147812 */ /* 0x010fda000780c0ff */
[----:B------:R-:W-:Y:S05]  /*4090*/  @!P0 BRA `(.L_x_53) ;  /* 0x0000000000f08947 */ /* 0x000fea0003800000 */
[----:B------:R-:W-:-:S04]  /*40a0*/  IADD3 R20, PT, PT, R20, -0x1, RZ ;  /* 0xffffffff14147810 */ /* 0x000fc80007ffe0ff */
[----:B------:R-:W-:-:S13]  /*40b0*/  ISETP.GE.U32.AND P0, PT, R20, 0x3, PT ;  /* 0x000000031400780c */ /* 0x000fda0003f06070 */
[----:B------:R-:W-:Y:S05]  /*40c0*/  @!P0 BRA `(.L_x_58) ;  /* 0x0000000000708947 */ /* 0x000fea0003800000 */
[CC--:B------:R-:W-:Y:S02]  /*40d0*/  ISETP.EQ.OR P0, PT, R30.reuse, R3.reuse, P1 ;  /* 0x000000031e00720c */ /* 0x0c0fe40000f02670 */
[C---:B------:R-:W-:Y:S02]  /*40e0*/  IADD3 R22, PT, PT, R30.reuse, 0x1, RZ ;  /* 0x000000011e167810 */ /* 0x040fe40007ffe0ff */
[----:B---3--:R-:W-:Y:S02]  /*40f0*/  IADD3 R24, PT, PT, R30, 0x2, RZ ;  /* 0x000000021e187810 */ /* 0x008fe40007ffe0ff */
[-C--:B------:R-:W-:Y:S02]  /*4100*/  ISETP.EQ.OR P2, PT, R22, R3.reuse, P1 ;  /* 0x000000031600720c */ /* 0x080fe40000f42670 */
[----:B------:R-:W-:Y:S02]  /*4110*/  ISETP.EQ.OR P3, PT, R24, R3, P1 ;  /* 0x000000031800720c */ /* 0x000fe40000f62670 */
[----:B--2---:R-:W-:-:S03]  /*4120*/  IADD3 R26, PT, PT, R30, 0x3, RZ ;  /* 0x000000031e1a7810 */ /* 0x004fc60007ffe0ff */
[----:B------:R-:W-:Y:S01]  /*4130*/  @!P0 IMAD R21, R30, R28, R31 ;  /* 0x0000001c1e158224 */ /* 0x000fe200078e021f */
[----:B------:R-:W-:-:S03]  /*4140*/  ISETP.EQ.OR P4, PT, R26, R3, P1 ;  /* 0x000000031a00720c */ /* 0x000fc60000f82670 */
[----:B------:R-:W-:-:S04]  /*4150*/  @!P0 IMAD.WIDE.U32 R20, R21, 0x8, R74 ;  /* 0x0000000815148825 */ /* 0x000fc800078e004a */
[-CC-:B------:R-:W-:Y:S02]  /*4160*/  @!P2 IMAD R23, R22, R28.reuse, R31.reuse ;  /* 0x0000001c1617a224 */ /* 0x180fe400078e021f */
[----:B------:R-:W-:Y:S01]  /*4170*/  @!P3 IMAD R25, R24, R28, R31 ;  /* 0x0000001c1819b224 */ /* 0x000fe200078e021f */
[----:B------:R-:W0:Y:S01]  /*4180*/  @!P0 LDG.E.64 R20, desc[UR6][R20.64] ;  /* 0x0000000614148981 */ /* 0x000e22000c1e1b00 */
[----:B------:R-:W-:-:S04]  /*4190*/  @!P2 IMAD.WIDE.U32 R22, R23, 0x8, R74 ;  /* 0x000000081716a825 */ /* 0x000fc800078e004a */
[----:B------:R-:W-:Y:S02]  /*41a0*/  @!P3 IMAD.WIDE.U32 R24, R25, 0x8, R74 ;  /* 0x000000081918b825 */ /* 0x000fe400078e004a */
[----:B------:R-:W2:Y:S02]  /*41b0*/  @!P2 LDG.E.64 R22, desc[UR6][R22.64] ;  /* 0x000000061616a981 */ /* 0x000ea4000c1e1b00 */
[----:B-1----:R-:W-:Y:S02]  /*41c0*/  @!P4 IMAD R27, R26, R28, R31 ;  /* 0x0000001c1a1bc224 */ /* 0x002fe400078e021f */
[----:B------:R-:W3:Y:S02]  /*41d0*/  @!P3 LDG.E.64 R24, desc[UR6][R24.64] ;  /* 0x000000061818b981 */ /* 0x000ee4000c1e1b00 */
[----:B------:R-:W-:-:S06]  /*41e0*/  @!P4 IMAD.WIDE.U32 R26, R27, 0x8, R74 ;  /* 0x000000081b1ac825 */ /* 0x000fcc00078e004a */
[----:B------:R-:W4:Y:S01]  /*41f0*/  @!P4 LDG.E.64 R26, desc[UR6][R26.64] ;  /* 0x000000061a1ac981 */ /* 0x000f22000c1e1b00 */
[----:B------:R-:W-:Y:S01]  /*4200*/  IADD3 R30, PT, PT, R30, 0x4, RZ ;  /* 0x000000041e1e7810 */ /* 0x000fe20007ffe0ff */
[----:B0-----:R-:W-:Y:S01]  /*4210*/  @!P0 FADD.FTZ R32, R32, R20 ;  /* 0x0000001420208221 */ /* 0x001fe20000010000 */
[----:B------:R-:W-:-:S03]  /*4220*/  @!P0 FADD.FTZ R33, R33, R21 ;  /* 0x0000001521218221 */ /* 0x000fc60000010000 */
[----:B--2---:R-:W-:Y:S01]  /*4230*/  @!P2 FADD.FTZ R32, R32, R22 ;  /* 0x000000162020a221 */ /* 0x004fe20000010000 */
[----:B------:R-:W-:-:S03]  /*4240*/  @!P2 FADD.FTZ R33, R33, R23 ;  /* 0x000000172121a221 */ /* 0x000fc60000010000 */
[----:B---3--:R-:W-:Y:S01]  /*4250*/  @!P3 FADD.FTZ R32, R32, R24 ;  /* 0x000000182020b221 */ /* 0x008fe20000010000 */
[----:B------:R-:W-:-:S03]  /*4260*/  @!P3 FADD.FTZ R33, R33, R25 ;  /* 0x000000192121b221 */ /* 0x000fc60000010000 */
[----:B----4-:R-:W-:Y:S01]  /*4270*/  @!P4 FADD.FTZ R32, R32, R26 ;  /* 0x0000001a2020c221 */ /* 0x010fe20000010000 */
[----:B------:R-:W-:-:S07]  /*4280*/  @!P4 FADD.FTZ R33, R33, R27 ;  /* 0x0000001b2121c221 */ /* 0x000fce0000010000 */
.L_x_58:
[----:B------:R-:W-:-:S13]  /*4290*/  LOP3.LUT P0, R20, R29, 0x3, RZ, 0xc0, !PT ;  /* 0x000000031d147812 */ /* 0x000fda000780c0ff */
[----:B------:R-:W-:Y:S05]  /*42a0*/  @!P0 BRA `(.L_x_53) ;  /* 0x00000000006c8947 */ /* 0x000fea0003800000 */
[----:B------:R-:W-:Y:S02]  /*42b0*/  ISETP.NE.AND P0, PT, R20, 0x1, PT ;  /* 0x000000011400780c */ /* 0x000fe40003f05270 */
[----:B------:R-:W-:-:S11]  /*42c0*/  LOP3.LUT R29, R29, 0x1, RZ, 0xc0, !PT ;  /* 0x000000011d1d7812 */ /* 0x000fd600078ec0ff */
[----:B------:R-:W-:Y:S05]  /*42d0*/  @!P0 BRA `(.L_x_59) ;  /* 0x0000000000388947 */ /* 0x000fea0003800000 */
[C---:B------:R-:W-:Y:S02]  /*42e0*/  IADD3 R20, PT, PT, R30.reuse, 0x1, RZ ;  /* 0x000000011e147810 */ /* 0x040fe40007ffe0ff */
[-C--:B------:R-:W-:Y:S02]  /*42f0*/  ISETP.EQ.OR P2, PT, R30, R3.reuse, P1 ;  /* 0x000000031e00720c */ /* 0x080fe40000f42670 */
[----:B------:R-:W-:-:S11]  /*4300*/  ISETP.EQ.OR P0, PT, R20, R3, P1 ;  /* 0x000000031400720c */ /* 0x000fd60000f02670 */
[-CC-:B------:R-:W-:Y:S02]  /*4310*/  @!P2 IMAD R21, R30, R28.reuse, R31.reuse ;  /* 0x0000001c1e15a224 */ /* 0x180fe400078e021f */
[----:B------:R-:W-:Y:S02]  /*4320*/  @!P0 IMAD R23, R20, R28, R31 ;  /* 0x0000001c14178224 */ /* 0x000fe400078e021f */
[----:B------:R-:W-:-:S04]  /*4330*/  @!P2 IMAD.WIDE.U32 R20, R21, 0x8, R74 ;  /* 0x000000081514a825 */ /* 0x000fc800078e004a */
[----:B------:R-:W-:Y:S02]  /*4340*/  @!P0 IMAD.WIDE.U32 R22, R23, 0x8, R74 ;  /* 0x0000000817168825 */ /* 0x000fe400078e004a */
[----:B------:R-:W0:Y:S04]  /*4350*/  @!P2 LDG.E.64 R20, desc[UR6][R20.64] ;  /* 0x000000061414a981 */ /* 0x000e28000c1e1b00 */
[----:B------:R-:W4:Y:S01]  /*4360*/  @!P0 LDG.E.64 R22, desc[UR6][R22.64] ;  /* 0x0000000616168981 */ /* 0x000f22000c1e1b00 */
[----:B------:R-:W-:Y:S01]  /*4370*/  IADD3 R30, PT, PT, R30, 0x2, RZ ;  /* 0x000000021e1e7810 */ /* 0x000fe20007ffe0ff */
[----:B0--3--:R-:W-:Y:S01]  /*4380*/  @!P2 FADD.FTZ R32, R32, R20 ;  /* 0x000000142020a221 */ /* 0x009fe20000010000 */
[----:B------:R-:W-:-:S03]  /*4390*/  @!P2 FADD.FTZ R33, R33, R21 ;  /* 0x000000152121a221 */ /* 0x000fc60000010000 */
[----:B----4-:R-:W-:Y:S01]  /*43a0*/  @!P0 FADD.FTZ R32, R32, R22 ;  /* 0x0000001620208221 */ /* 0x010fe20000010000 */
[----:B------:R-:W-:-:S07]  /*43b0*/  @!P0 FADD.FTZ R33, R33, R23 ;  /* 0x0000001721218221 */ /* 0x000fce0000010000 */
.L_x_59:
[----:B------:R-:W-:Y:S01]  /*43c0*/  ISETP.EQ.OR P0, PT, R30, R3, P1 ;  /* 0x000000031e00720c */ /* 0x000fe20000f02670 */
        /* <DEDUP_REMOVED lines=8> */
.L_x_60:
[----:B------:R-:W-:Y:S05]  /*4450*/  BSYNC.RECONVERGENT B0 ;  /* 0x0000000000007941 */ /* 0x000fea0003800200 */
.L_x_53:
[----:B------:R-:W5:Y:S01]  /*4460*/  S2UR UR5, SR_CgaCtaId ;  /* 0x00000000000579c3 */ /* 0x000f620000008800 */
[----:B------:R-:W-:Y:S01]  /*4470*/  UMOV UR4, 0x400 ;  /* 0x0000040000047882 */ /* 0x000fe20000000000 */
[----:B------:R-:W-:Y:S02]  /*4480*/  SHF.L.U32 R39, R39, 0x10, RZ ;  /* 0x0000001027277819 */ /* 0x000fe400000006ff */
[----:B------:R-:W-:Y:S02]  /*4490*/  SHF.L.U32 R57, R57, 0x10, RZ ;  /* 0x0000001039397819 */ /* 0x000fe400000006ff */
[----:B----4-:R-:W-:Y:S01]  /*44a0*/  SHF.L.U32 R23, R38, 0x10, RZ ;  /* 0x0000001026177819 */ /* 0x010fe200000006ff */
[----:B------:R-:W-:Y:S01]  /*44b0*/  FADD.FTZ R22, -R14, R39 ;  /* 0x000000270e167221 */ /* 0x000fe20000010100 */
[----:B------:R-:W-:Y:S01]  /*44c0*/  SHF.L.U32 R58, R58, 0x10, RZ ;  /* 0x000000103a3a7819 */ /* 0x000fe200000006ff */
[----:B---3--:R-:W-:Y:S01]  /*44d0*/  FADD.FTZ R24, -R14, R57 ;  /* 0x000000390e187221 */ /* 0x008fe20000010100 */
[----:B------:R-:W-:Y:S01]  /*44e0*/  SHF.L.U32 R37, R37, 0x10, RZ ;  /* 0x0000001025257819 */ /* 0x000fe200000006ff */
[-C--:B------:R-:W-:Y:S01]  /*44f0*/  FMUL.FTZ R25, R22, R59.reuse ;  /* 0x0000003b16197220 */ /* 0x080fe20000410000 */
[----:B------:R-:W-:Y:S01]  /*4500*/  SHF.L.U32 R55, R55, 0x10, RZ ;  /* 0x0000001037377819 */ /* 0x000fe200000006ff */
[----:B------:R-:W-:Y:S01]  /*4510*/  FMUL.FTZ R22, R24, R59 ;  /* 0x0000003b18167220 */ /* 0x000fe20000410000 */
[----:B------:R-:W-:-:S02]  /*4520*/  SHF.L.U32 R35, R35, 0x10, RZ ;  /* 0x0000001023237819 */ /* 0x000fc400000006ff */
[----:B------:R-:W-:Y:S01]  /*4530*/  SHF.L.U32 R53, R53, 0x10, RZ ;  /* 0x0000001035357819 */ /* 0x000fe200000006ff */
[----:B-----5:R-:W-:Y:S01]  /*4540*/  ULEA UR4, UR5, UR4, 0x18 ;  /* 0x0000000405047291 */ /* 0x020fe2000f8ec0ff */
[----:B------:R-:W3:Y:S08]  /*4550*/  LDCU.U8 UR5, c[0x0][0x414] ;  /* 0x00008280ff0577ac */ /* 0x000ef00008000000 */
[----:B------:R-:W-:Y:S01]  /*4560*/  @!P1 STS.64 [UR4+0xc8], R32 ;  /* 0x0000c820ff009988 */ /* 0x000fe20008000a04 */
[----:B------:R-:W-:Y:S01]  /*4570*/  BAR.SYNC.DEFER_BLOCKING 0x0 ;  /* 0x0000000000007b1d */ /* 0x000fe20000010000 */
[----:B---3--:R-:W-:-:S05]  /*4580*/  UISETP.NE.AND UP0, UPT, UR5, URZ, UPT ;  /* 0x000000ff0500728c */ /* 0x008fca000bf05270 */
[----:B------:R-:W3:Y:S01]  /*4590*/  LDS.64 R20, [UR4+0xc8] ;  /* 0x0000c804ff147984 */ /* 0x000ee20008000a00 */
[----:B------:R-:W3:Y:S02]  /*45a0*/  LDCU UR4, c[0x0][0x42c] ;  /* 0x00008580ff0477ac */ /* 0x000ee40008000800 */
[----:B---3--:R-:W-:Y:S01]  /*45b0*/  FMUL.FTZ R20, R20, UR4 ;  /* 0x0000000414147c20 */ /* 0x008fe20008410000 */
[----:B------:R-:W-:Y:S01]  /*45c0*/  FMUL.FTZ R21, R21, UR4 ;  /* 0x0000000415157c20 */ /* 0x000fe20008410000 */
[----:B------:R-:W-:Y:S06]  /*45d0*/  BRA.U !UP0, `(.L_x_61) ;  /* 0x0000000108487547 */ /* 0x000fec000b800000 */
[----:B------:R-:W-:Y:S01]  /*45e0*/  FFMA.FTZ R24, R18, R25, R16 ;  /* 0x0000001912187223 */ /* 0x000fe20000010010 */
[----:B--2---:R-:W-:-:S03]  /*45f0*/  FFMA.FTZ R26, R19, R22, R17 ;  /* 0x00000016131a7223 */ /* 0x004fc60000010011 */
[----:B-1----:R-:W-:Y:S01]  /*4600*/  FMUL.FTZ R27, R24, -1.4426950216293334961 ;  /* 0xbfb8aa3b181b7820 */ /* 0x002fe20000410000 */
[----:B------:R-:W-:-:S05]  /*4610*/  FMUL.FTZ R31, R26, -1.4426950216293334961 ;  /* 0xbfb8aa3b1a1f7820 */ /* 0x000fca0000410000 */
[----:B------:R-:W1:Y:S08]  /*4620*/  MUFU.EX2 R27, R27 ;  /* 0x0000001b001b7308 */ /* 0x000e700000000800 */
[----:B------:R-:W0:Y:S01]  /*4630*/  MUFU.EX2 R31, R31 ;  /* 0x0000001f001f7308 */ /* 0x000e220000000800 */
[----:B-1----:R-:W-:-:S07]  /*4640*/  FADD.FTZ R29, R27, 1 ;  /* 0x3f8000001b1d7421 */ /* 0x002fce0000010000 */
[----:B------:R-:W1:Y:S01]  /*4650*/  MUFU.RCP R30, R29 ;  /* 0x0000001d001e7308 */ /* 0x000e620000001000 */
[----:B0-----:R-:W-:-:S07]  /*4660*/  FADD.FTZ R32, R31, 1 ;  /* 0x3f8000001f207421 */ /* 0x001fce0000010000 */
[----:B------:R-:W0:Y:S01]  /*4670*/  MUFU.RCP R33, R32 ;  /* 0x0000002000217308 */ /* 0x000e220000001000 */
[----:B-1----:R-:W-:Y:S01]  /*4680*/  FADD.FTZ R39, -R30, 1 ;  /* 0x3f8000001e277421 */ /* 0x002fe20000010100 */
[----:B------:R-:W-:-:S03]  /*4690*/  FMUL.FTZ R23, R23, R30 ;  /* 0x0000001e17177220 */ /* 0x000fc60000410000 */
[----:B------:R-:W-:Y:S01]  /*46a0*/  FFMA.FTZ R24, R24, R39, 1 ;  /* 0x3f80000018187423 */ /* 0x000fe20000010027 */
[----:B0-----:R-:W-:Y:S01]  /*46b0*/  FADD.FTZ R57, -R33, 1 ;  /* 0x3f80000021397421 */ /* 0x001fe20000010100 */
[----:B------:R-:W-:Y:S02]  /*46c0*/  FMUL.FTZ R58, R58, R33 ;  /* 0x000000213a3a7220 */ /* 0x000fe40000410000 */
[----:B------:R-:W-:Y:S01]  /*46d0*/  FMUL.FTZ R23, R23, R24 ;  /* 0x0000001817177220 */ /* 0x000fe20000410000 */
[----:B------:R-:W-:-:S04]  /*46e0*/  FFMA.FTZ R57, R26, R57, 1 ;  /* 0x3f8000001a397423 */ /* 0x000fc80000010039 */
[----:B------:R-:W-:-:S07]  /*46f0*/  FMUL.FTZ R58, R58, R57 ;  /* 0x000000393a3a7220 */ /* 0x000fce0000410000 */
.L_x_61:
[----:B------:R-:W3:Y:S01]  /*4700*/  LDCU UR4, c[0x0][0x41c] ;  /* 0x00008380ff0477ac */ /* 0x000ee20008000800 */
[----:B-1----:R-:W-:Y:S01]  /*4710*/  SHF.L.U32 R27, R11, 0x10, RZ ;  /* 0x000000100b1b7819 */ /* 0x002fe200000006ff */
[C---:B------:R-:W-:Y:S01]  /*4720*/  FADD.FTZ R37, -R14.reuse, R37 ;  /* 0x000000250e257221 */ /* 0x040fe20000010100 */
[----:B------:R-:W-:Y:S01]  /*4730*/  SHF.L.U32 R5, R5, 0x10, RZ ;  /* 0x0000001005057819 */ /* 0x000fe200000006ff */
[----:B------:R-:W1:Y:S01]  /*4740*/  LDCU.64 UR8, c[0x0][0x400] ;  /* 0x00008000ff0877ac */ /* 0x000e620008000a00 */
[----:B------:R-:W-:Y:S01]  /*4750*/  SHF.L.U32 R13, R13, 0x10, RZ ;  /* 0x000000100d0d7819 */ /* 0x000fe200000006ff */
[C---:B------:R-:W-:Y:S01]  /*4760*/  FADD.FTZ R55, -R14.reuse, R55 ;  /* 0x000000370e377221 */ /* 0x040fe20000010100 */
[----:B------:R-:W-:Y:S01]  /*4770*/  SHF.L.U32 R51, R51, 0x10, RZ ;  /* 0x0000001033337819 */ /* 0x000fe200000006ff */
[C---:B------:R-:W-:Y:S01]  /*4780*/  FADD.FTZ R74, -R14.reuse, R5 ;  /* 0x000000050e4a7221 */ /* 0x040fe20000010100 */
[----:B------:R-:W-:Y:S01]  /*4790*/  SHF.L.U32 R49, R49, 0x10, RZ ;  /* 0x0000001031317819 */ /* 0x000fe200000006ff */
[C---:B------:R-:W-:Y:S01]  /*47a0*/  FADD.FTZ R70, -R14.reuse, R35 ;  /* 0x000000230e467221 */ /* 0x040fe20000010100 */
[----:B------:R-:W-:Y:S01]  /*47b0*/  SHF.L.U32 R7, R7, 0x10, RZ ;  /* 0x0000001007077819 */ /* 0x000fe200000006ff */
[C---:B0-----:R-:W-:Y:S01]  /*47c0*/  FADD.FTZ R32, -R14.reuse, R53 ;  /* 0x000000350e207221 */ /* 0x041fe20000010100 */
[----:B------:R-:W-:Y:S01]  /*47d0*/  SHF.L.U32 R47, R47, 0x10, RZ ;  /* 0x000000102f2f7819 */ /* 0x000fe200000006ff */
[C---:B------:R-:W-:Y:S01]  /*47e0*/  FADD.FTZ R76, -R14.reuse, R13 ;  /* 0x0000000d0e4c7221 */ /* 0x040fe20000010100 */
[----:B------:R-:W-:Y:S01]  /*47f0*/  SHF.L.U32 R9, R9, 0x10, RZ ;  /* 0x0000001009097819 */ /* 0x000fe200000006ff */
[C---:B------:R-:W-:Y:S01]  /*4800*/  FADD.FTZ R72, -R14.reuse, R51 ;  /* 0x000000330e487221 */ /* 0x040fe20000010100 */
[----:B------:R-:W-:Y:S01]  /*4810*/  SHF.L.U32 R45, R45, 0x10, RZ ;  /* 0x000000102d2d7819 */ /* 0x000fe200000006ff */
[----:B---3--:R-:W-:Y:S01]  /*4820*/  IMAD R3, R3, UR4, R42 ;  /* 0x0000000403037c24 */ /* 0x008fe2000f8e022a */
[----:B------:R-:W-:Y:S01]  /*4830*/  SHF.L.U32 R15, R15, 0x10, RZ ;  /* 0x000000100f0f7819 */ /* 0x000fe200000006ff */
[C---:B------:R-:W-:Y:S01]  /*4840*/  FADD.FTZ R68, -R14.reuse, R49 ;  /* 0x000000310e447221 */ /* 0x040fe20000010100 */
[C---:B------:R-:W-:Y:S01]  /*4850*/  FADD.FTZ R62, -R14.reuse, R7 ;  /* 0x000000070e3e7221 */ /* 0x040fe20000010100 */
[C---:B------:R-:W-:Y:S01]  /*4860*/  FADD.FTZ R24, -R14.reuse, R47 ;  /* 0x0000002f0e187221 */ /* 0x040fe20000010100 */
[C---:B-1----:R-:W-:Y:S01]  /*4870*/  ISETP.GE.U32.AND P0, PT, R3.reuse, UR8, PT ;  /* 0x0000000803007c0c */ /* 0x042fe2000bf06070 */
[C---:B------:R-:W-:Y:S01]  /*4880*/  FADD.FTZ R60, -R14.reuse, R9 ;  /* 0x000000090e3c7221 */ /* 0x040fe20000010100 */
[----:B------:R-:W-:Y:S01]  /*4890*/  SHF.R.S32.HI R11, RZ, 0x1f, R3 ;  /* 0x0000001fff0b7819 */ /* 0x000fe20000011403 */
[C---:B--2---:R-:W-:Y:S01]  /*48a0*/  FADD.FTZ R26, -R14.reuse, R45 ;  /* 0x0000002d0e1a7221 */ /* 0x044fe20000010100 */
[----:B------:R-:W-:Y:S01]  /*48b0*/  IADD3 R5, PT, PT, R3, 0x10, RZ ;  /* 0x0000001003057810 */ /* 0x000fe20007ffe0ff */
[C---:B------:R-:W-:Y:S01]  /*48c0*/  FADD.FTZ R30, -R14.reuse, R27 ;  /* 0x0000001b0e1e7221 */ /* 0x040fe20000010100 */
[----:B------:R-:W-:Y:S01]  /*48d0*/  ISETP.GE.AND.EX P0, PT, R11, UR9, PT, P0 ;  /* 0x000000090b007c0c */ /* 0x000fe2000bf06300 */
[----:B------:R-:W-:Y:S01]  /*48e0*/  FADD.FTZ R38, -R14, R15 ;  /* 0x0000000f0e267221 */ /* 0x000fe20000010100 */
[----:B------:R-:W-:Y:S01]  /*48f0*/  ISETP.GE.U32.AND P1, PT, R5, UR8, PT ;  /* 0x0000000805007c0c */ /* 0x000fe2000bf26070 */
[C---:B------:R-:W-:Y:S01]  /*4900*/  FFMA.FTZ R25, R20.reuse, R25, R21 ;  /* 0x0000001914197223 */ /* 0x040fe20000010015 */
[----:B------:R-:W-:Y:S01]  /*4910*/  SHF.R.S32.HI R7, RZ, 0x1f, R5 ;  /* 0x0000001fff077819 */ /* 0x000fe20000011405 */
[----:B------:R-:W-:Y:S01]  /*4920*/  FFMA.FTZ R14, R20, R22, R21 ;  /* 0x00000016140e7223 */ /* 0x000fe20000010015 */
[----:B------:R-:W-:Y:S01]  /*4930*/  BSSY.RECONVERGENT B0, `(.L_x_62) ;  /* 0x0000015000007945 */ /* 0x000fe20003800200 */
[----:B------:R-:W-:Y:S01]  /*4940*/  FFMA.FTZ R22, R18, R23, -R25 ;  /* 0x0000001712167223 */ /* 0x000fe20000010819 */
[----:B------:R-:W-:Y:S01]  /*4950*/  ISETP.GE.AND.EX P1, PT, R7, UR9, PT, P1 ;  /* 0x0000000907007c0c */ /* 0x000fe2000bf26310 */
[-C--:B------:R-:W-:Y:S01]  /*4960*/  FMUL.FTZ R37, R37, R59.reuse ;  /* 0x0000003b25257220 */ /* 0x080fe20000410000 */
[----:B------:R-:W-:Y:S01]  /*4970*/  FMUL.FTZ R55, R55, R59 ;  /* 0x0000003b37377220 */ /* 0x000fe20000410000 */
[----:B------:R-:W-:-:S02]  /*4980*/  FFMA.FTZ R9, R19, R58, -R14 ;  /* 0x0000003a13097223 */ /* 0x000fc4000001080e */
[----:B------:R-:W-:Y:S08]  /*4990*/  @P0 BRA `(.L_x_63) ;  /* 0x0000000000380947 */ /* 0x000ff00003800000 */
[----:B------:R-:W0:Y:S01]  /*49a0*/  LDCU.64 UR10, c[0x0][0x3f8] ;  /* 0x00007f00ff0a77ac */ /* 0x000e220008000a00 */
[----:B------:R-:W-:Y:S01]  /*49b0*/  MOV R14, R64 ;  /* 0x00000040000e7202 */ /* 0x000fe20000000f00 */
[----:B------:R-:W-:Y:S01]  /*49c0*/  FMUL.FTZ R9, R9, R59 ;  /* 0x0000003b09097220 */ /* 0x000fe20000410000 */
[----:B------:R-:W-:Y:S01]  /*49d0*/  MOV R15, R67 ;  /* 0x00000043000f7202 */ /* 0x000fe20000000f00 */
[----:B------:R-:W1:Y:S01]  /*49e0*/  LDCU.64 UR4, c[0x0][0x380] ;  /* 0x00007000ff0477ac */ /* 0x000e620008000a00 */
[----:B0-----:R-:W-:Y:S02]  /*49f0*/  IMAD R58, R11, UR10, RZ ;  /* 0x0000000a0b3a7c24 */ /* 0x001fe4000f8e02ff */
        /* <DEDUP_REMOVED lines=8> */
.L_x_63:
[----:B------:R-:W-:Y:S05]  /*4a80*/  BSYNC.RECONVERGENT B0 ;  /* 0x0000000000007941 */ /* 0x000fea0003800200 */
.L_x_62:
[----:B0-----:R-:W-:Y:S01]  /*4a90*/  SHF.L.U32 R9, R36, 0x10, RZ ;  /* 0x0000001024097819 */ /* 0x001fe200000006ff */
[C-C-:B------:R-:W-:Y:S01]  /*4aa0*/  FFMA.FTZ R27, R20.reuse, R37, R21.reuse ;  /* 0x00000025141b7223 */ /* 0x140fe20000010015 */
[----:B------:R-:W-:Y:S01]  /*4ab0*/  FFMA.FTZ R29, R20, R55, R21 ;  /* 0x00000037141d7223 */ /* 0x000fe20000010015 */
[----:B------:R-:W-:Y:S01]  /*4ac0*/  SHF.L.U32 R56, R56, 0x10, RZ ;  /* 0x0000001038387819 */ /* 0x000fe200000006ff */
[----:B------:R-:W-:Y:S06]  /*4ad0*/  BRA.U !UP0, `(.L_x_64) ;  /* 0x0000000108487547 */ /* 0x000fec000b800000 */
        /* <DEDUP_REMOVED lines=18> */
.L_x_64:
[----:B------:R-:W-:Y:S01]  /*4c00*/  BSSY.RECONVERGENT B0, `(.L_x_65) ;  /* 0x0000012000007945 */ /* 0x000fe20003800200 */
[----:B------:R-:W-:Y:S01]  /*4c10*/  FFMA.FTZ R22, R18, R9, -R27 ;  /* 0x0000000912167223 */ /* 0x000fe2000001081b */
[----:B------:R-:W-:Y:S02]  /*4c20*/  FFMA.FTZ R56, R19, R56, -R29 ;  /* 0x0000003813387223 */ /* 0x000fe4000001081d */
[----:B------:R-:W-:Y:S05]  /*4c30*/  @P1 BRA `(.L_x_66) ;  /* 0x0000000000381947 */ /* 0x000fea0003800000 */
[----:B------:R-:W0:Y:S01]  /*4c40*/  LDCU.64 UR4, c[0x0][0x3f8] ;  /* 0x00007f00ff0477ac */ /* 0x000e220008000a00 */
[----:B------:R-:W-:Y:S02]  /*4c50*/  MOV R14, R64 ;  /* 0x00000040000e7202 */ /* 0x000fe40000000f00 */
[----:B------:R-:W-:Y:S01]  /*4c60*/  MOV R15, R67 ;  /* 0x00000043000f7202 */ /* 0x000fe20000000f00 */
[----:B------:R-:W1:Y:S01]  /*4c70*/  LDCU.64 UR10, c[0x0][0x380] ;  /* 0x00007000ff0a77ac */ /* 0x000e620008000a00 */
[----:B0-----:R-:W-:Y:S02]  /*4c80*/  IMAD R36, R7, UR4, RZ ;  /* 0x0000000407247c24 */ /* 0x001fe4000f8e02ff */
[----:B------:R-:W-:-:S04]  /*4c90*/  IMAD.WIDE.U32 R14, R5, UR4, R14 ;  /* 0x00000004050e7c25 */ /* 0x000fc8000f8e000e */
[----:B------:R-:W-:Y:S02]  /*4ca0*/  IMAD R7, R5, UR5, R36 ;  /* 0x0000000505077c24 */ /* 0x000fe4000f8e0224 */
[-C--:B------:R-:W-:Y:S01]  /*4cb0*/  FMUL.FTZ R36, R22, R59.reuse ;  /* 0x0000003b16247220 */ /* 0x080fe20000410000 */
[----:B------:R-:W-:Y:S01]  /*4cc0*/  FMUL.FTZ R5, R56, R59 ;  /* 0x0000003b38057220 */ /* 0x000fe20000410000 */
[C---:B-1----:R-:W-:Y:S02]  /*4cd0*/  LEA R22, P0, R14.reuse, UR10, 0x1 ;  /* 0x0000000a0e167c11 */ /* 0x042fe4000f8008ff */
[----:B------:R-:W-:Y:S02]  /*4ce0*/  IADD3 R7, PT, PT, R15, R7, RZ ;  /* 0x000000070f077210 */ /* 0x000fe40007ffe0ff */
[----:B------:R-:W-:Y:S02]  /*4cf0*/  F2FP.BF16.F32.PACK_AB R5, R5, R36 ;  /* 0x000000240505723e */ /* 0x000fe400000010ff */
[----:B------:R-:W-:-:S05]  /*4d00*/  LEA.HI.X R23, R14, UR11, R7, 0x1, P0 ;  /* 0x0000000b0e177c11 */ /* 0x000fca00080f0c07 */
[----:B------:R0:W-:Y:S02]  /*4d10*/  STG.E desc[UR6][R22.64], R5 ;  /* 0x0000000516007986 */ /* 0x0001e4000c101906 */
.L_x_66:
[----:B------:R-:W-:Y:S05]  /*4d20*/  BSYNC.RECONVERGENT B0 ;  /* 0x0000000000007941 */ /* 0x000fea0003800200 */
.L_x_65:
[-C--:B------:R-:W-:Y:S01]  /*4d30*/  FMUL.FTZ R13, R30, R59.reuse ;  /* 0x0000003b1e0d7220 */ /* 0x080fe20000410000 */
[----:B0-----:R-:W-:Y:S01]  /*4d40*/  SHF.L.U32 R5, R34, 0x10, RZ ;  /* 0x0000001022057819 */ /* 0x001fe200000006ff */
[-C--:B------:R-:W-:Y:S01]  /*4d50*/  FMUL.FTZ R33, R70, R59.reuse ;  /* 0x0000003b46217220 */ /* 0x080fe20000410000 */
[----:B------:R-:W-:Y:S01]  /*4d60*/  SHF.L.U32 R54, R54, 0x10, RZ ;  /* 0x0000001036367819 */ /* 0x000fe200000006ff */
[-C--:B------:R-:W-:Y:S01]  /*4d70*/  FMUL.FTZ R76, R76, R59.reuse ;  /* 0x0000003b4c4c7220 */ /* 0x080fe20000410000 */
        /* <DEDUP_REMOVED lines=8> */
[----:B------:R-:W-:Y:S01]  /*4e00*/  FMUL.FTZ R36, R32, R59 ;  /* 0x0000003b20247220 */ /* 0x000fe20000410000 */
        /* <DEDUP_REMOVED lines=19> */
.L_x_67:
[C---:B------:R-:W-:Y:S01]  /*4f40*/  IADD3 R53, PT, PT, R3.reuse, 0x20, RZ ;  /* 0x0000002003357810 */ /* 0x040fe20007ffe0ff */
[C-C-:B------:R-:W-:Y:S01]  /*4f50*/  FFMA.FTZ R15, R20.reuse, R33, R21.reuse ;  /* 0x00000021140f7223 */ /* 0x140fe20000010015 */
[----:B------:R-:W-:Y:S01]  /*4f60*/  IADD3 R47, PT, PT, R3, 0x30, RZ ;  /* 0x00000030032f7810 */ /* 0x000fe20007ffe0ff */
[C---:B------:R-:W-:Y:S01]  /*4f70*/  FFMA.FTZ R14, R20.reuse, R36, R21 ;  /* 0x00000024140e7223 */ /* 0x040fe20000010015 */
[----:B------:R-:W-:Y:S01]  /*4f80*/  ISETP.GE.U32.AND P3, PT, R53, UR8, PT ;  /* 0x0000000835007c0c */ /* 0x000fe2000bf66070 */
[----:B------:R-:W-:Y:S01]  /*4f90*/  BSSY.RECONVERGENT B0, `(.L_x_68) ;  /* 0x000002f000007945 */ /* 0x000fe20003800200 */
[----:B------:R-:W-:Y:S01]  /*4fa0*/  SHF.R.S32.HI R55, RZ, 0x1f, R53 ;  /* 0x0000001fff377819 */ /* 0x000fe20000011435 */
[C-C-:B------:R-:W-:Y:S01]  /*4fb0*/  FFMA.FTZ R49, R20.reuse, R76, R21.reuse ;  /* 0x0000004c14317223 */ /* 0x140fe20000010015 */
[----:B------:R-:W-:Y:S01]  /*4fc0*/  IADD3 R37, PT, PT, R3, 0x40, RZ ;  /* 0x0000004003257810 */ /* 0x000fe20007ffe0ff */
[C-C-:B------:R-:W-:Y:S01]  /*4fd0*/  FFMA.FTZ R56, R20.reuse, R72, R21.reuse ;  /* 0x0000004814387223 */ /* 0x140fe20000010015 */
[----:B------:R-:W-:Y:S01]  /*4fe0*/  ISETP.GE.AND.EX P3, PT, R55, UR9, PT, P3 ;  /* 0x0000000937007c0c */ /* 0x000fe2000bf66330 */
[C-C-:B------:R-:W-:Y:S01]  /*4ff0*/  FFMA.FTZ R39, R20.reuse, R7, R21.reuse ;  /* 0x0000000714277223 */ /* 0x140fe20000010015 */
[C---:B------:R-:W-:Y:S01]  /*5000*/  IADD3 R25, PT, PT, R3.reuse, 0x50, RZ ;  /* 0x0000005003197810 */ /* 0x040fe20007ffe0ff */
[C-C-:B------:R-:W-:Y:S01]  /*5010*/  FFMA.FTZ R38, R20.reuse, R22, R21.reuse ;  /* 0x0000001614267223 */ /* 0x140fe20000010015 */
[C---:B------:R-:W-:Y:S01]  /*5020*/  IADD3 R27, PT, PT, R3.reuse, 0x60, RZ ;  /* 0x00000060031b7810 */ /* 0x040fe20007ffe0ff */
[C-C-:B------:R-:W-:Y:S01]  /*5030*/  FFMA.FTZ R23, R20.reuse, R9, R21.reuse ;  /* 0x0000000914177223 */ /* 0x140fe20000010015 */
[----:B------:R-:W-:Y:S01]  /*5040*/  IADD3 R3, PT, PT, R3, 0x70, RZ ;  /* 0x0000007003037810 */ /* 0x000fe20007ffe0ff */
[C-C-:B------:R-:W-:Y:S01]  /*5050*/  FFMA.FTZ R36, R20.reuse, R24, R21.reuse ;  /* 0x0000001814247223 */ /* 0x140fe20000010015 */
[----:B------:R-:W-:Y:S01]  /*5060*/  ISETP.GE.U32.AND P0, PT, R47, UR8, PT ;  /* 0x000000082f007c0c */ /* 0x000fe2000bf06070 */
[C-C-:B------:R-:W-:Y:S01]  /*5070*/  FFMA.FTZ R31, R20.reuse, R11, R21.reuse ;  /* 0x0000000b141f7223 */ /* 0x140fe20000010015 */
[----:B------:R-:W-:Y:S01]  /*5080*/  ISETP.GE.U32.AND P4, PT, R37, UR8, PT ;  /* 0x0000000825007c0c */ /* 0x000fe2000bf86070 */
[C-C-:B------:R-:W-:Y:S01]  /*5090*/  FFMA.FTZ R32, R20.reuse, R26, R21.reuse ;  /* 0x0000001a14207223 */ /* 0x140fe20000010015 */
[----:B------:R-:W-:Y:S01]  /*50a0*/  ISETP.GE.U32.AND P5, PT, R25, UR8, PT ;  /* 0x0000000819007c0c */ /* 0x000fe2000bfa6070 */
[C-C-:B------:R-:W-:Y:S01]  /*50b0*/  FFMA.FTZ R33, R20.reuse, R13, R21.reuse ;  /* 0x0000000d14217223 */ /* 0x140fe20000010015 */
[----:B------:R-:W-:Y:S01]  /*50c0*/  ISETP.GE.U32.AND P2, PT, R27, UR8, PT ;  /* 0x000000081b007c0c */ /* 0x000fe2000bf46070 */
[----:B------:R-:W-:Y:S01]  /*50d0*/  FFMA.FTZ R34, R20, R30, R21 ;  /* 0x0000001e14227223 */ /* 0x000fe20000010015 */
[----:B------:R-:W-:Y:S01]  /*50e0*/  SHF.R.S32.HI R51, RZ, 0x1f, R47 ;  /* 0x0000001fff337819 */ /* 0x000fe2000001142f */
[----:B------:R-:W-:Y:S01]  /*50f0*/  FFMA.FTZ R20, R18, R5, -R15 ;  /* 0x0000000512147223 */ /* 0x000fe2000001080f */
[----:B------:R-:W-:Y:S01]  /*5100*/  SHF.R.S32.HI R45, RZ, 0x1f, R37 ;  /* 0x0000001fff2d7819 */ /* 0x000fe20000011425 */
[----:B------:R-:W-:Y:S01]  /*5110*/  FFMA.FTZ R58, R19, R54, -R14 ;  /* 0x00000036133a7223 */ /* 0x000fe2000001080e */
[----:B------:R-:W-:-:S02]  /*5120*/  SHF.R.S32.HI R35, RZ, 0x1f, R25 ;  /* 0x0000001fff237819 */ /* 0x000fc40000011419 */
[----:B------:R-:W-:Y:S02]  /*5130*/  SHF.R.S32.HI R29, RZ, 0x1f, R27 ;  /* 0x0000001fff1d7819 */ /* 0x000fe4000001141b */
[----:B------:R-:W-:Y:S02]  /*5140*/  ISETP.GE.U32.AND P1, PT, R3, UR8, PT ;  /* 0x0000000803007c0c */ /* 0x000fe4000bf26070 */
[----:B------:R-:W-:Y:S02]  /*5150*/  ISETP.GE.AND.EX P0, PT, R51, UR9, PT, P0 ;  /* 0x0000000933007c0c */ /* 0x000fe4000bf06300 */
[----:B------:R-:W-:Y:S02]  /*5160*/  ISETP.GE.AND.EX P4, PT, R45, UR9, PT, P4 ;  /* 0x000000092d007c0c */ /* 0x000fe4000bf86340 */
[----:B------:R-:W-:Y:S02]  /*5170*/  ISETP.GE.AND.EX P5, PT, R35, UR9, PT, P5 ;  /* 0x0000000923007c0c */ /* 0x000fe4000bfa6350 */
[----:B------:R-:W-:Y:S01]  /*5180*/  ISETP.GE.AND.EX P2, PT, R29, UR9, PT, P2 ;  /* 0x000000091d007c0c */ /* 0x000fe2000bf46320 */
[----:B------:R-:W-:-:S12]  /*5190*/  @P3 BRA `(.L_x_69) ;  /* 0x0000000000383947 */ /* 0x000fd80003800000 */
        /* <DEDUP_REMOVED lines=14> */
.L_x_69:
[----:B------:R-:W-:Y:S05]  /*5280*/  BSYNC.RECONVERGENT B0 ;  /* 0x0000000000007941 */ /* 0x000fea0003800200 */
.L_x_68:
[----:B------:R-:W-:Y:S02]  /*5290*/  SHF.L.U32 R4, R4, 0x10, RZ ;  /* 0x0000001004047819 */ /* 0x000fe400000006ff */
[----:B------:R-:W-:Y:S01]  /*52a0*/  SHF.L.U32 R52, R52, 0x10, RZ ;  /* 0x0000001034347819 */ /* 0x000fe200000006ff */
[----:B------:R-:W-:Y:S06]  /*52b0*/  BRA.U !UP0, `(.L_x_70) ;  /* 0x0000000108487547 */ /* 0x000fec000b800000 */
[----:B------:R-:W-:Y:S01]  /*52c0*/  FFMA.FTZ R72, R19, R72, R17 ;  /* 0x0000004813487223 */ /* 0x000fe20000010011 */
[----:B------:R-:W-:-:S03]  /*52d0*/  FFMA.FTZ R76, R18, R76, R16 ;  /* 0x0000004c124c7223 */ /* 0x000fc60000010010 */
[----:B0-----:R-:W-:Y:S01]  /*52e0*/  FMUL.FTZ R20, R72, -1.4426950216293334961 ;  /* 0xbfb8aa3b48147820 */ /* 0x001fe20000410000 */
        /* <DEDUP_REMOVED lines=15> */
.L_x_70:
[----:B------:R-:W-:Y:S01]  /*53e0*/  BSSY.RECONVERGENT B0, `(.L_x_71) ;  /* 0x0000012000007945 */ /* 0x000fe20003800200 */
[----:B------:R-:W-:Y:S01]  /*53f0*/  FFMA.FTZ R14, R18, R4, -R49 ;  /* 0x00000004120e7223 */ /* 0x000fe20000010831 */
[----:B0-----:R-:W-:Y:S02]  /*5400*/  FFMA.FTZ R20, R19, R52, -R56 ;  /* 0x0000003413147223 */ /* 0x001fe40000010838 */
[----:B------:R-:W-:Y:S05]  /*5410*/  @P0 BRA `(.L_x_72) ;  /* 0x0000000000380947 */ /* 0x000fea0003800000 */
[----:B------:R-:W0:Y:S01]  /*5420*/  LDCU.64 UR4, c[0x0][0x3f8] ;  /* 0x00007f00ff0477ac */ /* 0x000e220008000a00 */
[----:B------:R-:W-:Y:S01]  /*5430*/  MOV R4, R64 ;  /* 0x0000004000047202 */ /* 0x000fe20000000f00 */
[----:B------:R-:W-:Y:S01]  /*5440*/  FMUL.FTZ R21, R14, R59 ;  /* 0x0000003b0e157220 */ /* 0x000fe20000410000 */
[----:B------:R-:W-:Y:S01]  /*5450*/  MOV R5, R67 ;  /* 0x0000004300057202 */ /* 0x000fe20000000f00 */
[----:B------:R-:W1:Y:S01]  /*5460*/  LDCU.64 UR10, c[0x0][0x380] ;  /* 0x00007000ff0a77ac */ /* 0x000e620008000a00 */
[----:B------:R-:W-:Y:S01]  /*5470*/  FMUL.FTZ R20, R20, R59 ;  /* 0x0000003b14147220 */ /* 0x000fe20000410000 */
[----:B0-----:R-:W-:Y:S02]  /*5480*/  IMAD R52, R51, UR4, RZ ;  /* 0x0000000433347c24 */ /* 0x001fe4000f8e02ff */
[----:B------:R-:W-:-:S04]  /*5490*/  IMAD.WIDE.U32 R4, R47, UR4, R4 ;  /* 0x000000042f047c25 */ /* 0x000fc8000f8e0004 */
[----:B------:R-:W-:Y:S01]  /*54a0*/  IMAD R47, R47, UR5, R52 ;  /* 0x000000052f2f7c24 */ /* 0x000fe2000f8e0234 */
[----:B-1----:R-:W-:-:S04]  /*54b0*/  LEA R14, P0, R4, UR10, 0x1 ;  /* 0x0000000a040e7c11 */ /* 0x002fc8000f8008ff */
[----:B------:R-:W-:Y:S02]  /*54c0*/  IADD3 R47, PT, PT, R5, R47, RZ ;  /* 0x0000002f052f7210 */ /* 0x000fe40007ffe0ff */
[----:B------:R-:W-:Y:S02]  /*54d0*/  F2FP.BF16.F32.PACK_AB R5, R20, R21 ;  /* 0x000000151405723e */ /* 0x000fe400000010ff */
[----:B------:R-:W-:-:S05]  /*54e0*/  LEA.HI.X R15, R4, UR11, R47, 0x1, P0 ;  /* 0x0000000b040f7c11 */ /* 0x000fca00080f0c2f */
[----:B------:R0:W-:Y:S02]  /*54f0*/  STG.E desc[UR6][R14.64], R5 ;  /* 0x000000050e007986 */ /* 0x0001e4000c101906 */
.L_x_72:
[----:B------:R-:W-:Y:S05]  /*5500*/  BSYNC.RECONVERGENT B0 ;  /* 0x0000000000007941 */ /* 0x000fea0003800200 */
.L_x_71:
        /* <DEDUP_REMOVED lines=21> */
.L_x_73:
        /* <DEDUP_REMOVED lines=18> */
.L_x_75:
[----:B------:R-:W-:Y:S05]  /*5780*/  BSYNC.RECONVERGENT B0 ;  /* 0x0000000000007941 */ /* 0x000fea0003800200 */
.L_x_74:
        /* <DEDUP_REMOVED lines=21> */
.L_x_76:
[----:B------:R-:W-:Y:S01]  /*58e0*/  BSSY.RECONVERGENT B0, `(.L_x_77) ;  /* 0x0000012000007945 */ /* 0x000fe20003800200 */
[----:B------:R-:W-:Y:S01]  /*58f0*/  FFMA.FTZ R8, R18, R8, -R23 ;  /* 0x0000000812087223 */ /* 0x000fe20000010817 */
[----:B------:R-:W-:Y:S02]  /*5900*/  FFMA.FTZ R36, R19, R48, -R36 ;  /* 0x0000003013247223 */ /* 0x000fe40000010824 */
[----:B------:R-:W-:Y:S05]  /*5910*/  @P5 BRA `(.L_x_78) ;  /* 0x0000000000385947 */ /* 0x000fea0003800000 */
[----:B------:R-:W1:Y:S01]  /*5920*/  LDCU.64 UR4, c[0x0][0x3f8] ;  /* 0x00007f00ff0477ac */ /* 0x000e620008000a00 */
[----:B------:R-:W-:Y:S01]  /*5930*/  MOV R4, R64 ;  /* 0x0000004000047202 */ /* 0x000fe20000000f00 */
[----:B------:R-:W-:Y:S01]  /*5940*/  FMUL.FTZ R9, R8, R59 ;  /* 0x0000003b08097220 */ /* 0x000fe20000410000 */
[----:B0-----:R-:W-:Y:S01]  /*5950*/  MOV R5, R67 ;  /* 0x0000004300057202 */ /* 0x001fe20000000f00 */
        /* <DEDUP_REMOVED lines=10> */
.L_x_78:
[----:B------:R-:W-:Y:S05]  /*5a00*/  BSYNC.RECONVERGENT B0 ;  /* 0x0000000000007941 */ /* 0x000fea0003800200 */
.L_x_77:
[----:B------:R-:W-:Y:S02]  /*5a10*/  SHF.L.U32 R10, R10, 0x10, RZ ;  /* 0x000000100a0a7819 */ /* 0x000fe400000006ff */
[----:B------:R-:W-:Y:S01]  /*5a20*/  SHF.L.U32 R46, R46, 0x10, RZ ;  /* 0x000000102e2e7819 */ /* 0x000fe200000006ff */
[----:B------:R-:W-:Y:S06]  /*5a30*/  BRA.U !UP0, `(.L_x_79) ;  /* 0x0000000108487547 */ /* 0x000fec000b800000 */
[----:B------:R-:W-:Y:S01]  /*5a40*/  FFMA.FTZ R11, R18, R11, R16 ;  /* 0x0000000b120b7223 */ /* 0x000fe20000010010 */
[----:B------:R-:W-:-:S03]  /*5a50*/  FFMA.FTZ R26, R19, R26, R17 ;  /* 0x0000001a131a7223 */ /* 0x000fc60000010011 */
[----:B-1----:R-:W-:Y:S01]  /*5a60*/  FMUL.FTZ R4, R11, -1.4426950216293334961 ;  /* 0xbfb8aa3b0b047820 */ /* 0x002fe20000410000 */
        /* <DEDUP_REMOVED lines=15> */
.L_x_79:
[----:B------:R-:W-:Y:S01]  /*5b60*/  BSSY.RECONVERGENT B0, `(.L_x_80) ;  /* 0x0000012000007945 */ /* 0x000fe20003800200 */
[----:B------:R-:W-:Y:S01]  /*5b70*/  FFMA.FTZ R10, R18, R10, -R31 ;  /* 0x0000000a120a7223 */ /* 0x000fe2000001081f */
[----:B------:R-:W-:Y:S02]  /*5b80*/  FFMA.FTZ R8, R19, R46, -R32 ;  /* 0x0000002e13087223 */ /* 0x000fe40000010820 */
[----:B------:R-:W-:Y:S05]  /*5b90*/  @P2 BRA `(.L_x_81) ;  /* 0x0000000000382947 */ /* 0x000fea0003800000 */
[----:B------:R-:W2:Y:S01]  /*5ba0*/  LDCU.64 UR4, c[0x0][0x3f8] ;  /* 0x00007f00ff0477ac */ /* 0x000ea20008000a00 */
[----:B-1----:R-:W-:Y:S01]  /*5bb0*/  MOV R4, R64 ;  /* 0x0000004000047202 */ /* 0x002fe20000000f00 */
[----:B------:R-:W-:Y:S01]  /*5bc0*/  FMUL.FTZ R9, R10, R59 ;  /* 0x0000003b0a097220 */ /* 0x000fe20000410000 */
[----:B0-----:R-:W-:Y:S01]  /*5bd0*/  MOV R5, R67 ;  /* 0x0000004300057202 */ /* 0x001fe20000000f00 */
[----:B------:R-:W0:Y:S01]  /*5be0*/  LDCU.64 UR10, c[0x0][0x380] ;  /* 0x00007000ff0a77ac */ /* 0x000e220008000a00 */
[----:B------:R-:W-:Y:S01]  /*5bf0*/  FMUL.FTZ R8, R8, R59 ;  /* 0x0000003b08087220 */ /* 0x000fe20000410000 */
[----:B--2---:R-:W-:Y:S02]  /*5c00*/  IMAD R14, R29, UR4, RZ ;  /* 0x000000041d0e7c24 */ /* 0x004fe4000f8e02ff */
[----:B------:R-:W-:-:S04]  /*5c10*/  IMAD.WIDE.U32 R6, R27, UR4, R4 ;  /* 0x000000041b067c25 */ /* 0x000fc8000f8e0004 */
[----:B------:R-:W-:Y:S01]  /*5c20*/  IMAD R27, R27, UR5, R14 ;  /* 0x000000051b1b7c24 */ /* 0x000fe2000f8e020e */
[----:B0-----:R-:W-:-:S04]  /*5c30*/  LEA R4, P0, R6, UR10, 0x1 ;  /* 0x0000000a06047c11 */ /* 0x001fc8000f8008ff */
[----:B------:R-:W-:Y:S02]  /*5c40*/  IADD3 R27, PT, PT, R7, R27, RZ ;  /* 0x0000001b071b7210 */ /* 0x000fe40007ffe0ff */
[----:B------:R-:W-:Y:S02]  /*5c50*/  F2FP.BF16.F32.PACK_AB R7, R8, R9 ;  /* 0x000000090807723e */ /* 0x000fe400000010ff */
[----:B------:R-:W-:-:S05]  /*5c60*/  LEA.HI.X R5, R6, UR11, R27, 0x1, P0 ;  /* 0x0000000b06057c11 */ /* 0x000fca00080f0c1b */
[----:B------:R2:W-:Y:S02]  /*5c70*/  STG.E desc[UR6][R4.64], R7 ;  /* 0x0000000704007986 */ /* 0x0005e4000c101906 */
.L_x_81:
[----:B------:R-:W-:Y:S05]  /*5c80*/  BSYNC.RECONVERGENT B0 ;  /* 0x0000000000007941 */ /* 0x000fea0003800200 */
.L_x_80:
[----:B------:R-:W-:Y:S02]  /*5c90*/  SHF.L.U32 R12, R12, 0x10, RZ ;  /* 0x000000100c0c7819 */ /* 0x000fe400000006ff */
[----:B------:R-:W-:Y:S02]  /*5ca0*/  SHF.R.S32.HI R9, RZ, 0x1f, R3 ;  /* 0x0000001fff097819 */ /* 0x000fe40000011403 */
[----:B------:R-:W-:Y:S01]  /*5cb0*/  SHF.L.U32 R44, R44, 0x10, RZ ;  /* 0x000000102c2c7819 */ /* 0x000fe200000006ff */
[----:B------:R-:W-:Y:S06]  /*5cc0*/  BRA.U !UP0, `(.L_x_82) ;  /* 0x0000000108487547 */ /* 0x000fec000b800000 */
[----:B------:R-:W-:Y:S01]  /*5cd0*/  FFMA.FTZ R13, R18, R13, R16 ;  /* 0x0000000d120d7223 */ /* 0x000fe20000010010 */
[----:B------:R-:W-:-:S03]  /*5ce0*/  FFMA.FTZ R17, R19, R30, R17 ;  /* 0x0000001e13117223 */ /* 0x000fc60000010011 */
[----:B-12---:R-:W-:Y:S01]  /*5cf0*/  FMUL.FTZ R4, R13, -1.4426950216293334961 ;  /* 0xbfb8aa3b0d047820 */ /* 0x006fe20000410000 */
        /* <DEDUP_REMOVED lines=15> */
.L_x_82:
        /* <DEDUP_REMOVED lines=8> */
[----:B------:R-:W-:Y:S01]  /*5e70*/  MOV R65, R67 ;  /* 0x0000004300417202 */ /* 0x000fe20000000f00 */
[----:B------:R-:W3:Y:S01]  /*5e80*/  LDCU.64 UR8, c[0x0][0x380] ;  /* 0x00007000ff0877ac */ /* 0x000ee20008000a00 */
[----:B-12---:R-:W-:Y:S02]  /*5e90*/  IMAD R4, R9, UR4, RZ ;  /* 0x0000000409047c24 */ /* 0x006fe4000f8e02ff */
[----:B------:R-:W-:-:S04]  /*5ea0*/  IMAD.WIDE.U32 R64, R3, UR4, R64 ;  /* 0x0000000403407c25 */ /* 0x000fc8000f8e0040 */
[----:B------:R-:W-:Y:S01]  /*5eb0*/  IMAD R3, R3, UR5, R4 ;  /* 0x0000000503037c24 */ /* 0x000fe2000f8e0204 */
[----:B---3--:R-:W-:-:S04]  /*5ec0*/  LEA R4, P0, R64, UR8, 0x1 ;  /* 0x0000000840047c11 */ /* 0x008fc8000f8008ff */
[----:B------:R-:W-:-:S04]  /*5ed0*/  IADD3 R3, PT, PT, R65, R3, RZ ;  /* 0x0000000341037210 */ /* 0x000fc80007ffe0ff */
[----:B0-----:R-:W-:Y:S02]  /*5ee0*/  LEA.HI.X R5, R64, UR9, R3, 0x1, P0 ;  /* 0x0000000940057c11 */ /* 0x001fe400080f0c03 */
[----:B------:R-:W-:-:S05]  /*5ef0*/  F2FP.BF16.F32.PACK_AB R3, R59, R12 ;  /* 0x0000000c3b03723e */ /* 0x000fca00000010ff */
[----:B------:R3:W-:Y:S02]  /*5f00*/  STG.E desc[UR6][R4.64], R3 ;  /* 0x0000000304007986 */ /* 0x0007e4000c101906 */
.L_x_84:
[----:B------:R-:W-:Y:S05]  /*5f10*/  BSYNC.RECONVERGENT B0 ;  /* 0x0000000000007941 */ /* 0x000fea0003800200 */
.L_x_83:
[----:B------:R-:W4:Y:S01]  /*5f20*/  LDCU UR4, c[0x0][0x410] ;  /* 0x00008200ff0477ac */ /* 0x000f220008000800 */
[----:B------:R-:W-:Y:S02]  /*5f30*/  IADD3 R43, PT, PT, R28, R43, RZ ;  /* 0x0000002b1c2b7210 */ /* 0x000fe40007ffe0ff */
[----:B------:R-:W-:Y:S01]  /*5f40*/  IADD3 R40, PT, PT, R40, 0x1, RZ ;  /* 0x0000000128287810 */ /* 0x000fe20007ffe0ff */
[----:B------:R-:W4:Y:S02]  /*5f50*/  LDCU UR5, c[0x0][0x3e0] ;  /* 0x00007c00ff0577ac */ /* 0x000f240008000800 */
[----:B----4-:R-:W-:-:S06]  /*5f60*/  UIMAD UR4, UR4, UR5, URZ ;  /* 0x00000005040472a4 */ /* 0x010fcc000f8e02ff */
[----:B------:R-:W-:-:S13]  /*5f70*/  ISETP.GE.AND P0, PT, R43, UR4, PT ;  /* 0x000000042b007c0c */ /* 0x000fda000bf06270 */
[----:B------:R-:W-:Y:S05]  /*5f80*/  @!P0 BRA `(.L_x_85) ;  /* 0xffffffa000748947 */ /* 0x000fea000383ffff */
.L_x_42:
[----:B------:R-:W4:Y:S01]  /*5f90*/  S2R R9, SR_TID.X ;  /* 0x0000000000097919 */ /* 0x000f220000002100 */
[----:B-123--:R-:W1:Y:S01]  /*5fa0*/  LDC R4, c[0x0][0x370] ;  /* 0x0000dc00ff047b82 */ /* 0x00ee620000000800 */
[----:B------:R-:W-:Y:S07]  /*5fb0*/  BSSY.RECONVERGENT B0, `(.L_x_86) ;  /* 0x000000e000007945 */ /* 0x000fee0003800200 */
[----:B0-----:R-:W0:Y:S08]  /*5fc0*/  LDC R7, c[0x0][0x374] ;  /* 0x0000dd00ff077b82 */ /* 0x001e300000000800 */
[----:B------:R-:W2:Y:S01]  /*5fd0*/  LDC.64 R2, c[0x0][0x3c8] ;  /* 0x0000f200ff027b82 */ /* 0x000ea20000000a00 */
[----:B-1----:R-:W-:-:S02]  /*5fe0*/  ISETP.NE.AND P0, PT, R4, 0x1, PT ;  /* 0x000000010400780c */ /* 0x002fc40003f05270 */
[----:B----4-:R-:W-:Y:S02]  /*5ff0*/  ISETP.NE.AND P1, PT, R9, RZ, PT ;  /* 0x000000ff0900720c */ /* 0x010fe40003f25270 */
[----:B0-----:R-:W-:-:S04]  /*6000*/  SHF.L.U32 R0, R7, 0x1, RZ ;  /* 0x0000000107007819 */ /* 0x001fc800000006ff */
[----:B------:R-:W-:-:S05]  /*6010*/  SEL R5, R0, RZ, P0 ;  /* 0x000000ff00057207 */ /* 0x000fca0000000000 */
[----:B--2---:R-:W-:Y:S02]  /*6020*/  IMAD.WIDE.U32 R2, R5, 0x4, R2 ;  /* 0x0000000405027825 */ /* 0x004fe400078e0002 */
[----:B------:R-:W-:Y:S05]  /*6030*/  @P1 BRA `(.L_x_87) ;  /* 0x0000000000141947 */ /* 0x000fea0003800000 */
[----:B------:R-:W-:Y:S01]  /*6040*/  HFMA2 R5, -RZ, RZ, 0, 5.9604644775390625e-08 ;  /* 0x00000001ff057431 */ /* 0x000fe200000001ff */
[----:B------:R-:W-:Y:S06]  /*6050*/  MEMBAR.ALL.GPU ;  /* 0x0000000000007992 */ /* 0x000fec000000a000 */
[----:B------:R-:W-:-:S00]  /*6060*/  ERRBAR ;  /* 0x00000000000079ab */ /* 0x000fc00000000000 */
[----:B------:R-:W-:Y:S06]  /*6070*/  CGAERRBAR ;  /* 0x00000000000075ab */ /* 0x000fec0000000000 */
[----:B------:R0:W-:Y:S02]  /*6080*/  REDG.E.ADD.S32.STRONG.GPU desc[UR6][R2.64], R5 ;  /* 0x000000050200798e */ /* 0x0001e4000c12e306 */
.L_x_87:
[----:B------:R-:W-:Y:S05]  /*6090*/  BSYNC.RECONVERGENT B0 ;  /* 0x0000000000007941 */ /* 0x000fea0003800200 */
.L_x_86:
[----:B------:R-:W1:Y:S01]  /*60a0*/  S2UR UR5, SR_CTAID.Y ;  /* 0x00000000000579c3 */ /* 0x000e620000002600 */
[----:B0-----:R-:W-:Y:S02]  /*60b0*/  IADD3 R5, PT, PT, R7, -0x1, RZ ;  /* 0xffffffff07057810 */ /* 0x001fe40007ffe0ff */
[----:B------:R-:W-:-:S05]  /*60c0*/  IADD3 R0, PT, PT, R4, -0x1, RZ ;  /* 0xffffffff04007810 */ /* 0x000fca0007ffe0ff */
[----:B------:R-:W0:Y:S01]  /*60d0*/  S2UR UR4, SR_CTAID.X ;  /* 0x00000000000479c3 */ /* 0x000e220000002500 */
[----:B-1----:R-:W-:-:S04]  /*60e0*/  ISETP.NE.AND P0, PT, R5, UR5, PT ;  /* 0x0000000505007c0c */ /* 0x002fc8000bf05270 */
[----:B0-----:R-:W-:-:S13]  /*60f0*/  ISETP.NE.OR P0, PT, R0, UR4, P0 ;  /* 0x0000000400007c0c */ /* 0x001fda0008705670 */
[----:B------:R-:W-:Y:S05]  /*6100*/  @P0 EXIT ;  /* 0x000000000000094d */ /* 0x000fea0003800000 */
[----:B------:R-:W-:Y:S05]  /*6110*/  @P1 BRA `(.L_x_88) ;  /* 0x0000000000201947 */ /* 0x000fea0003800000 */
[----:B------:R-:W-:-:S05]  /*6120*/  IMAD R0, R4, R7, RZ ;  /* 0x0000000704007224 */ /* 0x000fca00078e02ff */
[----:B------:R-:W-:-:S13]  /*6130*/  ISETP.NE.AND P0, PT, R0, -0x1, PT ;  /* 0xffffffff0000780c */ /* 0x000fda0003f05270 */
[----:B------:R-:W-:Y:S05]  /*6140*/  @!P0 BRA `(.L_x_88) ;  /* 0x0000000000148947 */ /* 0x000fea0003800000 */
.L_x_89:
[----:B------:R-:W2:Y:S04]  /*6150*/  LDG.E.STRONG.GPU R5, desc[UR6][R2.64] ;  /* 0x0000000602057981 */ /* 0x000ea8000c1ef900 */
[----:B--2---:R-:W-:Y:S01]  /*6160*/  CCTL.IVALL ;  /* 0x00000000ff00798f */ /* 0x004fe20002000000 */
[----:B------:R-:W-:Y:S05]  /*6170*/  YIELD ;  /* 0x0000000000007946 */ /* 0x000fea0003800000 */
[----:B------:R-:W-:-:S13]  /*6180*/  ISETP.NE.AND P0, PT, R5, R0, PT ;  /* 0x000000000500720c */ /* 0x000fda0003f05270 */
[----:B------:R-:W-:Y:S05]  /*6190*/  @P0 BRA `(.L_x_89) ;  /* 0xfffffffc00ec0947 */ /* 0x000fea000383ffff */
.L_x_88:
[----:B------:R-:W-:Y:S05]  /*61a0*/  WARPSYNC.ALL ;  /* 0x0000000000007948 */ /* 0x000fea0003800000 */
[----:B------:R-:W0:Y:S08]  /*61b0*/  LDC.64 R6, c[0x0][0x3f8] ;  /* 0x0000fe00ff067b82 */ /* 0x000e300000000a00 */
[----:B------:R-:W-:Y:S01]  /*61c0*/  BAR.SYNC.DEFER_BLOCKING 0x0 ;  /* 0x0000000000007b1d */ /* 0x000fe20000010000 */
[----:B0-----:R-:W-:-:S04]  /*61d0*/  LEA.HI R0, P0, R7, R6, RZ, 0x1 ;  /* 0x0000000607007211 */ /* 0x001fc800078108ff */
[----:B------:R-:W-:-:S04]  /*61e0*/  IADD3.X R3, PT, PT, RZ, R7, RZ, P0, !PT ;  /* 0x00000007ff037210 */ /* 0x000fc800007fe4ff */
[--C-:B------:R-:W-:Y:S02]  /*61f0*/  SHF.R.S64 R0, R0, 0x1, R3.reuse ;  /* 0x0000000100007819 */ /* 0x100fe40000001003 */
[----:B------:R-:W-:Y:S02]  /*6200*/  SHF.R.S32.HI R3, RZ, 0x1, R3 ;  /* 0x00000001ff037819 */ /* 0x000fe40000011403 */
[----:B------:R-:W-:-:S04]  /*6210*/  ISETP.GT.U32.AND P0, PT, R0, R9, PT ;  /* 0x000000090000720c */ /* 0x000fc80003f04070 */
[----:B------:R-:W-:-:S13]  /*6220*/  ISETP.GT.AND.EX P0, PT, R3, RZ, PT, P0 ;  /* 0x000000ff0300720c */ /* 0x000fda0003f04300 */
[----:B------:R-:W-:Y:S05]  /*6230*/  @!P0 EXIT ;  /* 0x000000000000894d */ /* 0x000fea0003800000 */
[----:B------:R-:W-:Y:S01]  /*6240*/  HFMA2 R11, -RZ, RZ, 0, 0 ;  /* 0x00000000ff0b7431 */ /* 0x000fe200000001ff */
[----:B------:R-:W-:Y:S01]  /*6250*/  MOV R2, R9 ;  /* 0x0000000900027202 */ /* 0x000fe20000000f00 */
[----:B------:R-:W-:Y:S03]  /*6260*/  BSSY.RECONVERGENT B0, `(.L_x_90) ;  /* 0x000005c000007945 */ /* 0x000fe60003800200 */
[----:B------:R-:W-:-:S04]  /*6270*/  IADD3 R13, P1, PT, R2, 0x2a0, RZ ;  /* 0x000002a0020d7810 */ /* 0x000fc80007f3e0ff */
        /* <DEDUP_REMOVED lines=9> */
[----:B------:R-:W-:-:S04]  /*6310*/  SEL R17, RZ, 0x1, !P0 ;  /* 0x00000001ff117807 */ /* 0x000fc80004000000 */
[----:B------:R-:W-:-:S04]  /*6320*/  IADD3 R13, P0, P1, R13, -R17, -R2 ;  /* 0x800000110d0d7210 */ /* 0x000fc8000791e802 */
[----:B------:R-:W-:-:S04]  /*6330*/  IADD3.X R8, PT, PT, R8, -0x1, ~R11, P0, P1 ;  /* 0xffffffff08087810 */ /* 0x000fc800007e2c0b */
[--C-:B------:R-:W-:Y:S02]  /*6340*/  SHF.R.U32.HI R15, RZ, 0x5, R8.reuse ;  /* 0x00000005ff0f7819 */ /* 0x100fe40000011608 */
        /* <DEDUP_REMOVED lines=23> */
[----:B------:R-:W0:Y:S01]  /*64c0*/  LDCU.64 UR4, c[0x0][0x3d8] ;  /* 0x00007b00ff0477ac */ /* 0x000e220008000a00 */
[----:B------:R-:W-:Y:S02]  /*64d0*/  IADD3 R9, PT, PT, R17, 0x1, RZ ;  /* 0x0000000111097810 */ /* 0x000fe40007ffe0ff */
[----:B------:R-:W-:Y:S01]  /*64e0*/  MOV R10, R2 ;  /* 0x00000002000a7202 */ /* 0x000fe20000000f00 */
[----:B------:R-:W1:Y:S01]  /*64f0*/  LDCU.64 UR8, c[0x0][0x390] ;  /* 0x00007200ff0877ac */ /* 0x000e620008000a00 */
[----:B------:R-:W-:Y:S02]  /*6500*/  LOP3.LUT R9, R9, 0x3, RZ, 0xc0, !PT ;  /* 0x0000000309097812 */ /* 0x000fe400078ec0ff */
[C---:B------:R-:W-:Y:S01]  /*6510*/  SHF.L.U32 R23, R2.reuse, 0x3, RZ ;  /* 0x0000000302177819 */ /* 0x040fe200000006ff */
[----:B------:R-:W2:Y:S01]  /*6520*/  LDCU.64 UR10, c[0x0][0x388] ;  /* 0x00007100ff0a77ac */ /* 0x000ea20008000a00 */
[--C-:B------:R-:W-:Y:S01]  /*6530*/  SHF.L.U64.HI R24, R2, 0x3, R11.reuse ;  /* 0x0000000302187819 */ /* 0x100fe2000001020b */
[----:B------:R-:W-:Y:S01]  /*6540*/  IMAD.WIDE.U32 R4, R9, 0x2a0, R10 ;  /* 0x000002a009047825 */ /* 0x000fe200078e000a */
[----:B------:R-:W-:-:S02]  /*6550*/  SHF.L.U32 R31, R7, 0x2, RZ ;  /* 0x00000002071f7819 */ /* 0x000fc400000006ff */
[----:B------:R-:W-:Y:S02]  /*6560*/  SHF.L.U64.HI R33, R0, 0x2, R3 ;  /* 0x0000000200217819 */ /* 0x000fe40000010203 */
[----:B------:R-:W-:Y:S02]  /*6570*/  SHF.L.U64.HI R29, R30, 0x2, R35 ;  /* 0x000000021e1d7819 */ /* 0x000fe40000010223 */
[C---:B0-----:R-:W-:Y:S01]  /*6580*/  LEA R27, P1, R2.reuse, UR4, 0x2 ;  /* 0x00000004021b7c11 */ /* 0x041fe2000f8210ff */
[----:B------:R-:W-:Y:S01]  /*6590*/  UMOV UR4, URZ ;  /* 0x000000ff00047c82 */ /* 0x000fe20008000000 */
[----:B-1----:R-:W-:Y:S02]  /*65a0*/  IADD3 R25, P2, PT, R23, UR8, RZ ;  /* 0x0000000817197c10 */ /* 0x002fe4000ff5e0ff */
[----:B------:R-:W-:Y:S02]  /*65b0*/  LEA.HI.X R28, R2, UR5, R11, 0x2, P1 ;  /* 0x00000005021c7c11 */ /* 0x000fe400088f140b */
[----:B------:R-:W-:-:S02]  /*65c0*/  IADD3 R11, PT, PT, R5, UR4, RZ ;  /* 0x00000004050b7c10 */ /* 0x000fc4000fffe0ff */
[----:B------:R-:W-:Y:S01]  /*65d0*/  MOV R2, R4 ;  /* 0x0000000400027202 */ /* 0x000fe20000000f00 */
[----:B------:R-:W-:Y:S01]  /*65e0*/  IMAD.WIDE.U32 R4, R6, 0x4, RZ ;  /* 0x0000000406047825 */ /* 0x000fe200078e00ff */
[C---:B------:R-:W-:Y:S02]  /*65f0*/  IADD3.X R26, PT, PT, R24.reuse, UR9, RZ, P2, !PT ;  /* 0x00000009181a7c10 */ /* 0x040fe400097fe4ff */
[----:B--2---:R-:W-:Y:S02]  /*6600*/  IADD3 R23, P1, PT, R23, UR10, RZ ;  /* 0x0000000a17177c10 */ /* 0x004fe4000ff3e0ff */
[----:B------:R-:W-:Y:S02]  /*6610*/  IADD3 R10, P2, PT, RZ, -R9, RZ ;  /* 0x80000009ff0a7210 */ /* 0x000fe40007f5e0ff */
[----:B------:R-:W-:Y:S02]  /*6620*/  IADD3.X R24, PT, PT, R24, UR11, RZ, P1, !PT ;  /* 0x0000000b18187c10 */ /* 0x000fe40008ffe4ff */
[----:B------:R-:W-:-:S02]  /*6630*/  IADD3 R31, PT, PT, R5, R31, RZ ;  /* 0x0000001f051f7210 */ /* 0x000fc40007ffe0ff */
[----:B------:R-:W-:-:S07]  /*6640*/  IADD3.X R22, PT, PT, RZ, -0x1, RZ, P2, !PT ;  /* 0xffffffffff167810 */ /* 0x000fce00017fe4ff */
.L_x_92:
[-C--:B0-----:R-:W-:Y:S02]  /*6650*/  LEA R12, P1, R0, R27.reuse, 0x2 ;  /* 0x0000001b000c7211 */ /* 0x081fe400078210ff */
        /* <DEDUP_REMOVED lines=28> */
.L_x_91:
[----:B------:R-:W-:Y:S05]  /*6820*/  BSYNC.RECONVERGENT B0 ;  /* 0x0000000000007941 */ /* 0x000fea0003800200 */
.L_x_90:
[----:B------:R-:W-:Y:S05]  /*6830*/  @!P0 EXIT ;  /* 0x000000000000894d */ /* 0x000fea0003800000 */
[C---:B------:R-:W-:Y:S01]  /*6840*/  SHF.L.U64.HI R4, R6.reuse, 0x2, R7 ;  /* 0x0000000206047819 */ /* 0x040fe20000010207 */
[----:B------:R-:W1:Y:S01]  /*6850*/  LDCU.64 UR4, c[0x0][0x3d8] ;  /* 0x00007b00ff0477ac */ /* 0x000e620008000a00 */
[----:B------:R-:W-:Y:S02]  /*6860*/  SHF.L.U32 R7, R6, 0x2, RZ ;  /* 0x0000000206077819 */ /* 0x000fe400000006ff */
[C---:B0-----:R-:W-:Y:S01]  /*6870*/  SHF.L.U64.HI R8, R30.reuse, 0x2, R35 ;  /* 0x000000021e087819 */ /* 0x041fe20000010223 */
[----:B------:R-:W0:Y:S01]  /*6880*/  LDCU.64 UR8, c[0x0][0x388] ;  /* 0x00007100ff0877ac */ /* 0x000e220008000a00 */
[----:B------:R-:W-:Y:S02]  /*6890*/  SHF.L.U32 R9, R30, 0x2, RZ ;  /* 0x000000021e097819 */ /* 0x000fe400000006ff */
[C---:B------:R-:W-:Y:S01]  /*68a0*/  SHF.L.U64.HI R5, R0.reuse, 0x2, R3 ;  /* 0x0000000200057819 */ /* 0x040fe20000010203 */
[----:B------:R-:W2:Y:S01]  /*68b0*/  LDCU.64 UR10, c[0x0][0x390] ;  /* 0x00007200ff0a77ac */ /* 0x000ea20008000a00 */
[----:B------:R-:W-:-:S07]  /*68c0*/  SHF.L.U32 R6, R0, 0x2, RZ ;  /* 0x0000000200067819 */ /* 0x000fce00000006ff */
.L_x_93:
[C---:B------:R-:W-:Y:S02]  /*68d0*/  SHF.L.U32 R24, R2.reuse, 0x2, RZ ;  /* 0x0000000202187819 */ /* 0x040fe400000006ff */
[----:B------:R-:W-:Y:S02]  /*68e0*/  SHF.L.U64.HI R10, R2, 0x2, R11 ;  /* 0x00000002020a7819 */ /* 0x000fe4000001020b */
[----:B-1----:R-:W-:-:S04]  /*68f0*/  IADD3 R12, P0, PT, R24, UR4, RZ ;  /* 0x00000004180c7c10 */ /* 0x002fc8000ff1e0ff */
[----:B------:R-:W-:Y:S02]  /*6900*/  IADD3.X R13, PT, PT, R10, UR5, RZ, P0, !PT ;  /* 0x000000050a0d7c10 */ /* 0x000fe400087fe4ff */
[C---:B------:R-:W-:Y:S02]  /*6910*/  IADD3 R14, P0, PT, R12.reuse, R6, RZ ;  /* 0x000000060c0e7210 */ /* 0x040fe40007f1e0ff */
[C---:B---3--:R-:W-:Y:S01]  /*6920*/  IADD3 R18, P1, PT, R12.reuse, R9, RZ ;  /* 0x000000090c127210 */ /* 0x048fe20007f3e0ff */
[----:B------:R1:W3:Y:S01]  /*6930*/  LDG.E R26, desc[UR6][R12.64] ;  /* 0x000000060c1a7981 */ /* 0x0002e2000c1e1900 */
[C---:B------:R-:W-:Y:S02]  /*6940*/  IADD3.X R15, PT, PT, R13.reuse, R5, RZ, P0, !PT ;  /* 0x000000050d0f7210 */ /* 0x040fe400007fe4ff */
[----:B------:R-:W-:Y:S02]  /*6950*/  IADD3 R16, P0, PT, R12, R7, RZ ;  /* 0x000000070c107210 */ /* 0x000fe40007f1e0ff */
[C---:B------:R-:W-:Y:S01]  /*6960*/  IADD3.X R19, PT, PT, R13.reuse, R8, RZ, P1, !PT ;  /* 0x000000080d137210 */ /* 0x040fe20000ffe4ff */
[----:B------:R4:W3:Y:S01]  /*6970*/  LDG.E R27, desc[UR6][R14.64] ;  /* 0x000000060e1b7981 */ /* 0x0008e2000c1e1900 */
[----:B------:R-:W-:-:S03]  /*6980*/  IADD3.X R17, PT, PT, R13, R4, RZ, P0, !PT ;  /* 0x000000040d117210 */ /* 0x000fc600007fe4ff */
[----:B------:R-:W5:Y:S04]  /*6990*/  LDG.E R29, desc[UR6][R18.64] ;  /* 0x00000006121d7981 */ /* 0x000f68000c1e1900 */
[----:B------:R-:W5:Y:S01]  /*69a0*/  LDG.E R28, desc[UR6][R16.64] ;  /* 0x00000006101c7981 */ /* 0x000f62000c1e1900 */
[C---:B------:R-:W-:Y:S02]  /*69b0*/  SHF.L.U32 R34, R2.reuse, 0x3, RZ ;  /* 0x0000000302227819 */ /* 0x040fe400000006ff */
[----:B------:R-:W-:Y:S02]  /*69c0*/  SHF.L.U64.HI R35, R2, 0x3, R11 ;  /* 0x0000000302237819 */ /* 0x000fe4000001020b */
[----:B------:R-:W-:Y:S02]  /*69d0*/  LOP3.LUT R22, R34, 0xfffffff8, RZ, 0xc0, !PT ;  /* 0xfffffff822167812 */ /* 0x000fe400078ec0ff */
[----:B------:R-:W-:-:S02]  /*69e0*/  LOP3.LUT R24, R24, 0xfffffffc, RZ, 0xc0, !PT ;  /* 0xfffffffc18187812 */ /* 0x000fc400078ec0ff */
[----:B------:R-:W-:Y:S02]  /*69f0*/  LOP3.LUT R11, R35, 0x3, RZ, 0xc0, !PT ;  /* 0x00000003230b7812 */ /* 0x000fe400078ec0ff */
[----:B0-----:R-:W-:Y:S02]  /*6a00*/  IADD3 R20, P0, PT, R22, UR8, RZ ;  /* 0x0000000816147c10 */ /* 0x001fe4000ff1e0ff */
[----:B------:R-:W-:Y:S02]  /*6a10*/  LOP3.LUT R10, R10, 0x3, RZ, 0xc0, !PT ;  /* 0x000000030a0a7812 */ /* 0x000fe400078ec0ff */
[----:B------:R-:W-:Y:S02]  /*6a20*/  IADD3 R24, P2, PT, R24, UR4, RZ ;  /* 0x0000000418187c10 */ /* 0x000fe4000ff5e0ff */
[----:B--2---:R-:W-:Y:S02]  /*6a30*/  IADD3 R22, P1, PT, R22, UR10, RZ ;  /* 0x0000000a16167c10 */ /* 0x004fe4000ff3e0ff */
[----:B------:R-:W-:-:S02]  /*6a40*/  IADD3.X R21, PT, PT, R11, UR9, RZ, P0, !PT ;  /* 0x000000090b157c10 */ /* 0x000fc400087fe4ff */
[----:B------:R-:W-:Y:S02]  /*6a50*/  IADD3.X R25, PT, PT, R10, UR5, RZ, P2, !PT ;  /* 0x000000050a197c10 */ /* 0x000fe400097fe4ff */
[----:B------:R-:W-:Y:S02]  /*6a60*/  IADD3.X R23, PT, PT, R11, UR11, RZ, P1, !PT ;  /* 0x0000000b0b177c10 */ /* 0x000fe40008ffe4ff */
[C---:B------:R-:W-:Y:S02]  /*6a70*/  IADD3 R10, P0, PT, R24.reuse, R6, RZ ;  /* 0x00000006180a7210 */ /* 0x040fe40007f1e0ff */
[C---:B-1----:R-:W-:Y:S02]  /*6a80*/  IADD3 R12, P1, PT, R24.reuse, R7, RZ ;  /* 0x00000007180c7210 */ /* 0x042fe40007f3e0ff */
[----:B----4-:R-:W-:Y:S02]  /*6a90*/  IADD3 R14, P2, PT, R24, R9, RZ ;  /* 0x00000009180e7210 */ /* 0x010fe40007f5e0ff */
[----:B------:R-:W-:-:S02]  /*6aa0*/  IADD3.X R11, PT, PT, R25, R5, RZ, P0, !PT ;  /* 0x00000005190b7210 */ /* 0x000fc400007fe4ff */
[C---:B------:R-:W-:Y:S02]  /*6ab0*/  IADD3.X R13, PT, PT, R25.reuse, R4, RZ, P1, !PT ;  /* 0x00000004190d7210 */ /* 0x040fe40000ffe4ff */
[----:B------:R-:W-:Y:S01]  /*6ac0*/  IADD3.X R15, PT, PT, R25, R8, RZ, P2, !PT ;  /* 0x00000008190f7210 */ /* 0x000fe200017fe4ff */
[----:B---3--:R-:W-:Y:S04]  /*6ad0*/  STG.E.64 desc[UR6][R20.64], R26 ;  /* 0x0000001a14007986 */ /* 0x008fe8000c101b06 */
[----:B-----5:R0:W-:Y:S04]  /*6ae0*/  STG.E.64 desc[UR6][R22.64], R28 ;  /* 0x0000001c16007986 */ /* 0x0201e8000c101b06 */
        /* <DEDUP_REMOVED lines=28> */
[----:B------:R-:W4:Y:S04]  /*6cb0*/  LDG.E R28, desc[UR6][R24.64+0x1f80] ;  /* 0x001f8006181c7981 */ /* 0x000f28000c1e1900 */
[----:B------:R1:W4:Y:S04]  /*6cc0*/  LDG.E R29, desc[UR6][R10.64+0x1f80] ;  /* 0x001f80060a1d7981 */ /* 0x000328000c1e1900 */
        /* <DEDUP_REMOVED lines=14> */
[----:B----4-:R3:W-:Y:S04]  /*6db0*/  STG.E.64 desc[UR6][R18.64], R28 ;  /* 0x0000001c12007986 */ /* 0x0107e8000c101b06 */
[----:B-----5:R3:W-:Y:S07]  /*6dc0*/  STG.E.64 desc[UR6][R20.64], R30 ;  /* 0x0000001e14007986 */ /* 0x0207ee000c101b06 */
[----:B------:R-:W-:Y:S05]  /*6dd0*/  @P0 BRA `(.L_x_93) ;  /* 0xfffffff800bc0947 */ /* 0x000fea000383ffff */
[----:B------:R-:W-:Y:S05]  /*6de0*/  EXIT ;  /* 0x000000000000794d */ /* 0x000fea0003800000 */
.L_x_94:
        /* <DEDUP_REMOVED lines=9> */
.L_x_4494:


//--------------------- .text._Z35group_norm_nhwc_bwd_one_pass_kernelI11Bf16IOFp32WLi256ELi84ELi672EEv26Group_norm_nhwc_bwd_params --------------------------
	.section	.text._Z35group_norm_nhwc_bwd_one_pass_kernelI11Bf16IOFp32WLi256ELi84ELi672EEv26Group_norm_nhwc_bwd_params,"ax",@progbits
	.align	128
        .global         _Z35group_norm_nhwc_bwd_one_pass_kernelI11Bf16IOFp32WLi256ELi84ELi672EEv26Group_norm_nhwc_bwd_params
        .type           _Z35group_norm_nhwc_bwd_one_pass_kernelI11Bf16IOFp32WLi256ELi84ELi672EEv26Group_norm_nhwc_bwd_params,@function
        .size           _Z35group_norm_nhwc_bwd_one_pass_kernelI11Bf16IOFp32WLi256ELi84ELi672EEv26Group_norm_nhwc_bwd_params,(.L_x_4495 - _Z35group_norm_nhwc_bwd_one_pass_kernelI11Bf16IOFp32WLi256ELi84ELi672EEv26Group_norm_nhwc_bwd_params)
        .other          _Z35group_norm_nhwc_bwd_one_pass_kernelI11Bf16IOFp32WLi256ELi84ELi672EEv26Group_norm_nhwc_bwd_params,@"STO_CUDA_ENTRY STV_DEFAULT"
_Z35group_norm_nhwc_bwd_one_pass_kernelI11Bf16IOFp32WLi256ELi84ELi672EEv26Group_norm_nhwc_bwd_params:
.text._Z35group_norm_nhwc_bwd_one_pass_kernelI11Bf16IOFp32WLi256ELi84ELi672EEv26Group_norm_nhwc_bwd_params:
[----:B------:R-:W-:Y:S08]  /*0000*/  LDC R1, c[0x0][0x37c] ;  /* 0x0000df00ff017b82 */ /* 0x000ff00000000800 */
[----:B------:R-:W0:Y:S01]  /*0010*/  S2UR UR5, SR_CTAID.Y ;  /* 0x00000000000579c3 */ /* 0x000e220000002600 */
[----:B------:R-:W1:Y:S01]  /*0020*/  LDCU UR4, c[0x0][0x410] ;  /* 0x00008200ff0477ac */ /* 0x000e620008000800 */
[----:B------:R-:W2:Y:S01]  /*0030*/  S2R R55, SR_TID.X ;  /* 0x0000000000377919 */ /* 0x000ea20000002100 */
[----:B------:R-:W1:Y:S01]  /*0040*/  LDCU UR6, c[0x0][0x3e0] ;  /* 0x00007c00ff0677ac */ /* 0x000e620008000800 */
[----:B------:R-:W3:Y:S01]  /*0050*/  LDCU.64 UR12, c[0x0][0x358] ;  /* 0x00006b00ff0c77ac */ /* 0x000ee20008000a00 */
[----:B-1----:R-:W-:-:S04]  /*0060*/  UIMAD UR4, UR4, UR6, URZ ;  /* 0x00000006040472a4 */ /* 0x002fc8000f8e02ff */
[----:B0-----:R-:W-:-:S09]  /*0070*/  UISETP.GE.AND UP0, UPT, UR5, UR4, UPT ;  /* 0x000000040500728c */ /* 0x001fd2000bf06270 */
[----:B--23--:R-:W-:Y:S05]  /*0080*/  BRA.U UP0, `(.L_x_95) ;  /* 0x000000ad00847547 */ /* 0x00cfea000b800000 */
[----:B------:R-:W-:Y:S01]  /*0090*/  LOP3.LUT R0, R55, 0xffff, RZ, 0xc0, !PT ;  /* 0x0000ffff37007812 */ /* 0x000fe200078ec0ff */
[----:B------:R-:W-:-:S04]  /*00a0*/  UMOV UR4, URZ ;  /* 0x000000ff00047c82 */ /* 0x000fc80008000000 */
        /* <DEDUP_REMOVED lines=10> */
.L_x_162:
[----:B------:R-:W1:Y:S01]  /*0150*/  LDCU UR14, c[0x0][0x410] ;  /* 0x00008200ff0e77ac */ /* 0x000e620008000800 */
[----:B0-----:R-:W-:Y:S01]  /*0160*/  IABS R5, UR5 ;  /* 0x0000000500057c13 */ /* 0x001fe20008000000 */
[----:B------:R-:W2:Y:S01]  /*0170*/  S2UR UR10, SR_CTAID.X ;  /* 0x00000000000a79c3 */ /* 0x000ea20000002500 */
[----:B------:R-:W-:Y:S01]  /*0180*/  HFMA2 R52, -RZ, RZ, 0, 0 ;  /* 0x00000000ff347431 */ /* 0x000fe200000001ff */
[----:B------:R-:W-:Y:S01]  /*0190*/  UMOV UR6, URZ ;  /* 0x000000ff00067c82 */ /* 0x000fe20008000000 */
[----:B------:R-:W-:Y:S01]  /*01a0*/  R2UR UR9, R5 ;  /* 0x00000000050972ca */ /* 0x000fe200000e0000 */
[----:B------:R-:W3:Y:S01]  /*01b0*/  LDCU.128 UR16, c[0x0][0x400] ;  /* 0x00008000ff1077ac */ /* 0x000ee20008000c00 */
[----:B------:R-:W-:-:S03]  /*01c0*/  CS2R R50, SRZ ;  /* 0x0000000000327805 */ /* 0x000fc6000001ff00 */
[----:B------:R-:W2:Y:S01]  /*01d0*/  LDC R33, c[0x0][0x41c] ;  /* 0x00010700ff217b82 */ /* 0x000ea20000000800 */
[----:B------:R-:W-:Y:S01]  /*01e0*/  UISETP.GE.AND UP4, UPT, UR5, URZ, UPT ;  /* 0x000000ff0500728c */ /* 0x000fe2000bf86270 */
[----:B-1----:R-:W-:Y:S01]  /*01f0*/  MOV R3, UR14 ;  /* 0x0000000e00037c02 */ /* 0x002fe20008000f00 */
[----:B------:R-:W-:-:S03]  /*0200*/  UISETP.NE.AND UP0, UPT, UR14, URZ, UPT ;  /* 0x000000ff0e00728c */ /* 0x000fc6000bf05270 */
[----:B------:R-:W-:Y:S02]  /*0210*/  IABS R3, R3 ;  /* 0x0000000300037213 */ /* 0x000fe40000000000 */
[----:B---3--:R-:W-:Y:S02]  /*0220*/  MOV R5, UR18 ;  /* 0x0000001200057c02 */ /* 0x008fe40008000f00 */
[----:B------:R-:W-:Y:S01]  /*0230*/  R2UR UR11, R3 ;  /* 0x00000000030b72ca */ /* 0x000fe200000e0000 */
[----:B--2---:R-:W-:-:S12]  /*0240*/  IMAD R33, R33, UR10, R54 ;  /* 0x0000000a21217c24 */ /* 0x004fd8000f8e0236 */
[----:B------:R-:W1:Y:S01]  /*0250*/  I2F.RP R3, UR11 ;  /* 0x0000000b00037d06 */ /* 0x000e620008209400 */
[C---:B------:R-:W-:Y:S02]  /*0260*/  ISETP.GE.U32.AND P2, PT, R33.reuse, UR16, PT ;  /* 0x0000001021007c0c */ /* 0x040fe4000bf46070 */
[C---:B------:R-:W-:Y:S02]  /*0270*/  IADD3 R13, PT, PT, R33.reuse, 0x10, RZ ;  /* 0x00000010210d7810 */ /* 0x040fe40007ffe0ff */
[----:B------:R-:W-:Y:S02]  /*0280*/  IADD3 R21, PT, PT, R33, 0x20, RZ ;  /* 0x0000002021157810 */ /* 0x000fe40007ffe0ff */
[----:B------:R-:W-:Y:S02]  /*0290*/  ISETP.GE.U32.AND P0, PT, R13, UR16, PT ;  /* 0x000000100d007c0c */ /* 0x000fe4000bf06070 */
[----:B------:R-:W-:Y:S02]  /*02a0*/  SHF.R.S32.HI R7, RZ, 0x1f, R13 ;  /* 0x0000001fff077819 */ /* 0x000fe4000001140d */
[----:B------:R-:W-:-:S02]  /*02b0*/  SHF.R.S32.HI R19, RZ, 0x1f, R21 ;  /* 0x0000001fff137819 */ /* 0x000fc40000011415 */
[----:B------:R-:W-:Y:S01]  /*02c0*/  ISETP.GE.AND.EX P0, PT, R7, UR17, PT, P0 ;  /* 0x0000001107007c0c */ /* 0x000fe2000bf06300 */
[----:B-1----:R-:W1:-:S12]  /*02d0*/  MUFU.RCP R3, R3 ;  /* 0x0000000300037308 */ /* 0x002e580000001000 */
[----:B------:R-:W2:Y:S01]  /*02e0*/  @!P0 LDC.64 R16, c[0x0][0x3f8] ;  /* 0x0000fe00ff108b82 */ /* 0x000ea20000000a00 */
[----:B-1----:R-:W-:Y:S02]  /*02f0*/  IADD3 R4, PT, PT, R3, 0xffffffe, RZ ;  /* 0x0ffffffe03047810 */ /* 0x002fe40007ffe0ff */
[----:B------:R-:W-:-:S05]  /*0300*/  SHF.R.S32.HI R3, RZ, 0x1f, R33 ;  /* 0x0000001fff037819 */ /* 0x000fca0000011421 */
[----:B------:R-:W1:Y:S01]  /*0310*/  @!P0 LDC.64 R8, c[0x0][0x398] ;  /* 0x0000e600ff088b82 */ /* 0x000e620000000a00 */
[----:B------:R-:W3:Y:S01]  /*0320*/  F2I.FTZ.U32.TRUNC.NTZ R4, R4 ;  /* 0x0000000400047305 */ /* 0x000ee2000021f000 */
[----:B------:R-:W-:-:S06]  /*0330*/  ISETP.GE.AND.EX P2, PT, R3, UR17, PT, P2 ;  /* 0x0000001103007c0c */ /* 0x000fcc000bf46320 */
[----:B------:R-:W4:Y:S08]  /*0340*/  @!P0 LDC.64 R28, c[0x0][0x3a0] ;  /* 0x0000e800ff1c8b82 */ /* 0x000f300000000a00 */
[----:B------:R-:W0:Y:S01]  /*0350*/  @!P2 LDC.64 R10, c[0x0][0x3f8] ;  /* 0x0000fe00ff0aab82 */ /* 0x000e220000000a00 */
[----:B---3--:R-:W-:Y:S01]  /*0360*/  R2UR UR7, R4 ;  /* 0x00000000040772ca */ /* 0x008fe200000e0000 */
[----:B--2---:R-:W-:-:S04]  /*0370*/  @!P0 IMAD R4, R7, R16, RZ ;  /* 0x0000001007048224 */ /* 0x004fc800078e02ff */
[----:B------:R-:W-:Y:S02]  /*0380*/  @!P0 IMAD R17, R13, R17, R4 ;  /* 0x000000110d118224 */ /* 0x000fe400078e0204 */
[----:B------:R-:W2:Y:S06]  /*0390*/  @!P2 LDC.64 R24, c[0x0][0x3a0] ;  /* 0x0000e800ff18ab82 */ /* 0x000eac0000000a00 */
[----:B------:R-:W-:Y:S02]  /*03a0*/  UIADD3 UR8, UPT, UPT, URZ, -UR7, URZ ;  /* 0x80000007ff087290 */ /* 0x000fe4000fffe0ff */
[----:B------:R-:W3:Y:S02]  /*03b0*/  @!P2 LDC.64 R26, c[0x0][0x398] ;  /* 0x0000e600ff1aab82 */ /* 0x000ee40000000a00 */
[----:B------:R-:W-:-:S04]  /*03c0*/  UIMAD UR8, UR8, UR11, URZ ;  /* 0x0000000b080872a4 */ /* 0x000fc8000f8e02ff */
[----:B------:R-:W-:Y:S02]  /*03d0*/  UIMAD.WIDE.U32 UR6, UR7, UR8, UR6 ;  /* 0x00000008070672a5 */ /* 0x000fe4000f8e0006 */
[----:B------:R-:W-:Y:S02]  /*03e0*/  ULOP3.LUT UR8, UR5, UR14, URZ, 0x3c, !UPT ;  /* 0x0000000e05087292 */ /* 0x000fe4000f8e3cff */
[----:B------:R-:W-:Y:S02]  /*03f0*/  UIMAD.WIDE.U32 UR6, UR7, UR9, URZ ;  /* 0x00000009070672a5 */ /* 0x000fe4000f8e00ff */
[----:B------:R-:W-:Y:S02]  /*0400*/  UISETP.GE.AND UP5, UPT, UR8, URZ, UPT ;  /* 0x000000ff0800728c */ /* 0x000fe4000bfa6270 */
[----:B------:R-:W-:-:S04]  /*0410*/  UIADD3 UR6, UPT, UPT, -UR7, URZ, URZ ;  /* 0x000000ff07067290 */ /* 0x000fc8000fffe1ff */
[----:B------:R-:W-:Y:S02]  /*0420*/  UIMAD UR6, UR11, UR6, UR9 ;  /* 0x000000060b0672a4 */ /* 0x000fe4000f8e0209 */
[----:B------:R-:W-:Y:S02]  /*0430*/  ULOP3.LUT UR9, URZ, UR14, URZ, 0x33, !UPT ;  /* 0x0000000eff097292 */ /* 0x000fe4000f8e33ff */
[----:B------:R-:W-:-:S11]  /*0440*/  UISETP.GT.U32.AND UP2, UPT, UR11, UR6, UPT ;  /* 0x000000060b00728c */ /* 0x000fd6000bf44070 */
[----:B------:R-:W-:Y:S02]  /*0450*/  @!UP2 UIADD3 UR6, UPT, UPT, UR6, -UR11, URZ ;  /* 0x8000000b0606a290 */ /* 0x000fe4000fffe0ff */
[----:B------:R-:W-:Y:S02]  /*0460*/  @!UP2 UIADD3 UR7, UPT, UPT, UR7, 0x1, URZ ;  /* 0x000000010707a890 */ /* 0x000fe4000fffe0ff */
[----:B------:R-:W-:Y:S02]  /*0470*/  UIADD3 UR8, UPT, UPT, UR6, -UR11, URZ ;  /* 0x8000000b06087290 */ /* 0x000fe4000fffe0ff */
[----:B------:R-:W-:Y:S02]  /*0480*/  UISETP.GT.U32.AND UP3, UPT, UR11, UR6, UPT ;  /* 0x000000060b00728c */ /* 0x000fe4000bf64070 */
[----:B------:R-:W-:Y:S02]  /*0490*/  UISETP.GE.U32.AND UP1, UPT, UR6, UR11, UPT ;  /* 0x0000000b0600728c */ /* 0x000fe4000bf26070 */
[----:B------:R-:W-:-:S04]  /*04a0*/  USEL UR6, UR8, UR6, !UP3 ;  /* 0x0000000608067287 */ /* 0x000fc8000d800000 */
[----:B------:R-:W-:-:S04]  /*04b0*/  @!UP4 UIADD3 UR6, UPT, UPT, -UR6, URZ, URZ ;  /* 0x000000ff0606c290 */ /* 0x000fc8000fffe1ff */
[----:B------:R-:W-:Y:S02]  /*04c0*/  USEL UR8, UR9, UR6, !UP0 ;  /* 0x0000000609087287 */ /* 0x000fe4000c000000 */
[----:B------:R-:W-:Y:S02]  /*04d0*/  @UP1 UIADD3 UR7, UPT, UPT, UR7, 0x1, URZ ;  /* 0x0000000107071890 */ /* 0x000fe4000fffe0ff */
[----:B------:R-:W-:Y:S02]  /*04e0*/  UIMAD UR6, UR8, 0x54, URZ ;  /* 0x00000054080678a4 */ /* 0x000fe4000f8e02ff */
[----:B------:R-:W-:-:S04]  /*04f0*/  @!UP5 UIADD3 UR7, UPT, UPT, -UR7, URZ, URZ ;  /* 0x000000ff0707d290 */ /* 0x000fc8000fffe1ff */
[----:B------:R-:W-:Y:S01]  /*0500*/  USEL UR7, UR9, UR7, !UP0 ;  /* 0x0000000709077287 */ /* 0x000fe2000c000000 */
[----:B------:R-:W-:Y:S02]  /*0510*/  IADD3 R72, P1, PT, R2, UR6, RZ ;  /* 0x0000000602487c10 */ /* 0x000fe4000ff3e0ff */
[----:B------:R-:W-:Y:S02]  /*0520*/  CS2R R48, SRZ ;  /* 0x0000000000307805 */ /* 0x000fe4000001ff00 */
[----:B------:R-:W-:Y:S01]  /*0530*/  MOV R2, UR6 ;  /* 0x0000000600027c02 */ /* 0x000fe20008000f00 */
[----:B------:R-:W-:Y:S01]  /*0540*/  USHF.R.S32.HI UR6, URZ, 0x1f, UR7 ;  /* 0x0000001fff067899 */ /* 0x000fe20008011407 */
[----:B------:R-:W-:Y:S02]  /*0550*/  IADD3 R4, PT, PT, R33, 0x40, RZ ;  /* 0x0000004021047810 */ /* 0x000fe40007ffe0ff */
[----:B------:R-:W-:Y:S02]  /*0560*/  CS2R R46, SRZ ;  /* 0x00000000002e7805 */ /* 0x000fe4000001ff00 */
[----:B------:R-:W-:Y:S01]  /*0570*/  LEA.HI.X.SX32 R73, R2, RZ, 0x1, P1 ;  /* 0x000000ff02497211 */ /* 0x000fe200008f0eff */
[----:B------:R-:W-:Y:S01]  /*0580*/  UIMAD UR6, UR6, UR18, URZ ;  /* 0x00000012060672a4 */ /* 0x000fe2000f8e02ff */
[----:B------:R-:W-:Y:S01]  /*0590*/  ISETP.GE.U32.AND P1, PT, R21, UR16, PT ;  /* 0x0000001015007c0c */ /* 0x000fe2000bf26070 */
[----:B0-----:R-:W-:Y:S01]  /*05a0*/  @!P2 IMAD R2, R3, R10, RZ ;  /* 0x0000000a0302a224 */ /* 0x001fe200078e02ff */
[----:B------:R-:W-:Y:S01]  /*05b0*/  CS2R R44, SRZ ;  /* 0x00000000002c7805 */ /* 0x000fe2000001ff00 */
[----:B------:R-:W-:-:S02]  /*05c0*/  UIMAD UR6, UR7, UR19, UR6 ;  /* 0x00000013070672a4 */ /* 0x000fc4000f8e0206 */
[----:B------:R-:W-:Y:S01]  /*05d0*/  IMAD.WIDE.U32 R72, R5, UR7, R72 ;  /* 0x0000000705487c25 */ /* 0x000fe2000f8e0048 */
[----:B------:R-:W-:Y:S02]  /*05e0*/  ISETP.GE.AND.EX P1, PT, R19, UR17, PT, P1 ;  /* 0x0000001113007c0c */ /* 0x000fe4000bf26310 */
[----:B------:R-:W-:Y:S02]  /*05f0*/  CS2R R42, SRZ ;  /* 0x00000000002a7805 */ /* 0x000fe4000001ff00 */
[C---:B------:R-:W-:Y:S01]  /*0600*/  IADD3 R5, PT, PT, R33.reuse, 0x30, RZ ;  /* 0x0000003021057810 */ /* 0x040fe20007ffe0ff */
[----:B------:R-:W-:Y:S01]  /*0610*/  @!P2 IMAD R11, R33, R11, R2 ;  /* 0x0000000b210ba224 */ /* 0x000fe200078e0202 */
[----:B------:R-:W-:Y:S02]  /*0620*/  IADD3 R75, PT, PT, R73, UR6, RZ ;  /* 0x00000006494b7c10 */ /* 0x000fe4000fffe0ff */
[----:B------:R-:W-:Y:S02]  /*0630*/  CS2R R40, SRZ ;  /* 0x0000000000287805 */ /* 0x000fe4000001ff00 */
[----:B------:R-:W-:-:S02]  /*0640*/  @!P2 MOV R74, R72 ;  /* 0x00000048004aa202 */ /* 0x000fc40000000f00 */
[----:B------:R-:W-:Y:S02]  /*0650*/  CS2R R38, SRZ ;  /* 0x0000000000267805 */ /* 0x000fe4000001ff00 */
[----:B------:R-:W-:Y:S02]  /*0660*/  ISETP.GE.U32.AND P3, PT, R5, UR16, PT ;  /* 0x0000001005007c0c */ /* 0x000fe4000bf66070 */
[----:B------:R-:W-:Y:S02]  /*0670*/  CS2R R36, SRZ ;  /* 0x0000000000247805 */ /* 0x000fe4000001ff00 */
[----:B------:R-:W-:Y:S01]  /*0680*/  SHF.R.S32.HI R23, RZ, 0x1f, R5 ;  /* 0x0000001fff177819 */ /* 0x000fe20000011405 */
[----:B------:R-:W-:Y:S01]  /*0690*/  @!P2 IMAD.WIDE.U32 R2, R33, R10, R74 ;  /* 0x0000000a2102a225 */ /* 0x000fe200078e004a */
[----:B------:R-:W-:Y:S01]  /*06a0*/  @!P0 MOV R10, R72 ;  /* 0x00000048000a8202 */ /* 0x000fe20000000f00 */
[----:B------:R-:W0:Y:S01]  /*06b0*/  @!P1 LDC.64 R6, c[0x0][0x3f8] ;  /* 0x0000fe00ff069b82 */ /* 0x000e220000000a00 */
[----:B------:R-:W-:-:S02]  /*06c0*/  ISETP.GE.AND.EX P3, PT, R23, UR17, PT, P3 ;  /* 0x0000001117007c0c */ /* 0x000fc4000bf66330 */
[----:B------:R-:W-:Y:S02]  /*06d0*/  CS2R R34, SRZ ;  /* 0x0000000000227805 */ /* 0x000fe4000001ff00 */
[----:B------:R-:W-:Y:S01]  /*06e0*/  @!P2 IADD3 R3, PT, PT, R3, R11, RZ ;  /* 0x0000000b0303a210 */ /* 0x000fe20007ffe0ff */
[----:B------:R-:W0:Y:S01]  /*06f0*/  LDCU.64 UR6, c[0x0][0x3b8] ;  /* 0x00007700ff0677ac */ /* 0x000e220008000a00 */
[----:B------:R-:W-:Y:S02]  /*0700*/  @!P0 MOV R11, R75 ;  /* 0x0000004b000b8202 */ /* 0x000fe40000000f00 */
[C---:B------:R-:W-:Y:S01]  /*0710*/  @!P2 SHF.L.U32 R15, R2.reuse, 0x1, RZ ;  /* 0x00000001020fa819 */ /* 0x040fe200000006ff */
[----:B------:R-:W0:Y:S01]  /*0720*/  LDCU.U8 UR9, c[0x0][0x414] ;  /* 0x00008280ff0977ac */ /* 0x000e220008000000 */
[----:B------:R-:W-:Y:S01]  /*0730*/  @!P2 SHF.L.U64.HI R2, R2, 0x1, R3 ;  /* 0x000000010202a819 */ /* 0x000fe20000010203 */
[----:B------:R-:W-:Y:S01]  /*0740*/  @!P0 IMAD.WIDE.U32 R10, R13, R16, R10 ;  /* 0x000000100d0a8225 */ /* 0x000fe200078e000a */
[----:B--2---:R-:W-:-:S02]  /*0750*/  @!P2 IADD3 R12, P4, PT, R15, R24, RZ ;  /* 0x000000180f0ca210 */ /* 0x004fc40007f9e0ff */
[----:B---3--:R-:W-:Y:S02]  /*0760*/  @!P2 IADD3 R14, P5, PT, R15, R26, RZ ;  /* 0x0000001a0f0ea210 */ /* 0x008fe40007fbe0ff */
[----:B------:R-:W-:Y:S02]  /*0770*/  @!P0 IADD3 R3, PT, PT, R11, R17, RZ ;  /* 0x000000110b038210 */ /* 0x000fe40007ffe0ff */
[----:B------:R-:W-:Y:S02]  /*0780*/  @!P2 IADD3.X R13, PT, PT, R2, R25, RZ, P4, !PT ;  /* 0x00000019020da210 */ /* 0x000fe400027fe4ff */
[C---:B------:R-:W-:Y:S02]  /*0790*/  @!P0 SHF.L.U32 R25, R10.reuse, 0x1, RZ ;  /* 0x000000010a198819 */ /* 0x040fe400000006ff */
[----:B------:R-:W-:Y:S01]  /*07a0*/  @!P0 SHF.L.U64.HI R20, R10, 0x1, R3 ;  /* 0x000000010a148819 */ /* 0x000fe20000010203 */
[----:B------:R-:W2:Y:S01]  /*07b0*/  @!P2 LDG.E R52, desc[UR12][R12.64] ;  /* 0x0000000c0c34a981 */ /* 0x000ea2000c1e1900 */
[----:B------:R-:W3:Y:S01]  /*07c0*/  @!P1 LDC.64 R10, c[0x0][0x3a0] ;  /* 0x0000e800ff0a9b82 */ /* 0x000ee20000000a00 */
[----:B------:R-:W-:-:S02]  /*07d0*/  @!P2 IADD3.X R15, PT, PT, R2, R27, RZ, P5, !PT ;  /* 0x0000001b020fa210 */ /* 0x000fc40002ffe4ff */
[----:B----4-:R-:W-:-:S03]  /*07e0*/  @!P0 IADD3 R16, P4, PT, R25, R28, RZ ;  /* 0x0000001c19108210 */ /* 0x010fc60007f9e0ff */
[----:B------:R4:W2:Y:S02]  /*07f0*/  @!P2 LDG.E R51, desc[UR12][R14.64] ;  /* 0x0000000c0e33a981 */ /* 0x0008a4000c1e1900 */
[----:B------:R-:W3:Y:S01]  /*0800*/  @!P3 LDC.64 R2, c[0x0][0x3f8] ;  /* 0x0000fe00ff02bb82 */ /* 0x000ee20000000a00 */
[----:B-1----:R-:W-:Y:S01]  /*0810*/  @!P0 IADD3 R18, P2, PT, R25, R8, RZ ;  /* 0x0000000819128210 */ /* 0x002fe20007f5e0ff */
[----:B0-----:R-:W-:Y:S01]  /*0820*/  @!P1 IMAD R8, R19, R6, RZ ;  /* 0x0000000613089224 */ /* 0x001fe200078e02ff */
[----:B----4-:R-:W-:-:S05]  /*0830*/  @!P1 MOV R14, R72 ;  /* 0x00000048000e9202 */ /* 0x010fca0000000f00 */
[----:B------:R-:W0:Y:S01]  /*0840*/  @!P1 LDC.64 R12, c[0x0][0x398] ;  /* 0x0000e600ff0c9b82 */ /* 0x000e220000000a00 */
[----:B------:R-:W-:Y:S01]  /*0850*/  @!P1 MOV R15, R75 ;  /* 0x0000004b000f9202 */ /* 0x000fe20000000f00 */
[C---:B------:R-:W-:Y:S01]  /*0860*/  @!P1 IMAD R27, R21.reuse, R7, R8 ;  /* 0x00000007151b9224 */ /* 0x040fe200078e0208 */
[C---:B------:R-:W-:Y:S01]  /*0870*/  @!P0 IADD3.X R17, PT, PT, R20.reuse, R29, RZ, P4, !PT ;  /* 0x0000001d14118210 */ /* 0x040fe200027fe4ff */
[----:B------:R-:W-:Y:S01]  /*0880*/  @!P1 IMAD.WIDE.U32 R14, R21, R6, R14 ;  /* 0x00000006150e9225 */ /* 0x000fe200078e000e */
[----:B------:R-:W-:-:S03]  /*0890*/  @!P0 IADD3.X R19, PT, PT, R20, R9, RZ, P2, !PT ;  /* 0x0000000914138210 */ /* 0x000fc600017fe4ff */
[----:B------:R1:W4:Y:S01]  /*08a0*/  @!P0 LDG.E R50, desc[UR12][R16.64] ;  /* 0x0000000c10328981 */ /* 0x000322000c1e1900 */
[----:B------:R-:W-:Y:S01]  /*08b0*/  ISETP.GE.U32.AND P2, PT, R4, UR16, PT ;  /* 0x0000001004007c0c */ /* 0x000fe2000bf46070 */
[----:B------:R-:W0:Y:S01]  /*08c0*/  @!P3 LDC.64 R6, c[0x0][0x3a0] ;  /* 0x0000e800ff06bb82 */ /* 0x000e220000000a00 */
[----:B------:R-:W-:Y:S01]  /*08d0*/  SHF.R.S32.HI R25, RZ, 0x1f, R4 ;  /* 0x0000001fff197819 */ /* 0x000fe20000011404 */
[----:B------:R0:W4:Y:S01]  /*08e0*/  @!P0 LDG.E R49, desc[UR12][R18.64] ;  /* 0x0000000c12318981 */ /* 0x000122000c1e1900 */
[----:B------:R-:W-:Y:S02]  /*08f0*/  @!P1 IADD3 R15, PT, PT, R15, R27, RZ ;  /* 0x0000001b0f0f9210 */ /* 0x000fe40007ffe0ff */
[C---:B------:R-:W-:Y:S02]  /*0900*/  @!P1 SHF.L.U32 R21, R14.reuse, 0x1, RZ ;  /* 0x000000010e159819 */ /* 0x040fe400000006ff */
[----:B------:R-:W-:Y:S01]  /*0910*/  ISETP.GE.AND.EX P2, PT, R25, UR17, PT, P2 ;  /* 0x0000001119007c0c */ /* 0x000fe2000bf46320 */
[----:B------:R-:W0:Y:S01]  /*0920*/  @!P3 LDC.64 R8, c[0x0][0x398] ;  /* 0x0000e600ff08bb82 */ /* 0x000e220000000a00 */
[----:B------:R-:W-:-:S02]  /*0930*/  @!P1 SHF.L.U64.HI R14, R14, 0x1, R15 ;  /* 0x000000010e0e9819 */ /* 0x000fc4000001020f */
[----:B---3--:R-:W-:Y:S01]  /*0940*/  @!P1 IADD3 R10, P0, PT, R21, R10, RZ ;  /* 0x0000000a150a9210 */ /* 0x008fe20007f1e0ff */
[----:B-1----:R-:W-:Y:S01]  /*0950*/  @!P3 IMAD R16, R23, R2, RZ ;  /* 0x000000021710b224 */ /* 0x002fe200078e02ff */
[----:B------:R-:W-:Y:S02]  /*0960*/  IADD3 R15, PT, PT, R33, 0x50, RZ ;  /* 0x00000050210f7810 */ /* 0x000fe40007ffe0ff */
[----:B------:R-:W-:Y:S01]  /*0970*/  @!P1 IADD3.X R11, PT, PT, R14, R11, RZ, P0, !PT ;  /* 0x0000000b0e0b9210 */ /* 0x000fe200007fe4ff */
[----:B------:R-:W-:Y:S01]  /*0980*/  @!P3 IMAD R27, R5, R3, R16 ;  /* 0x00000003051bb224 */ /* 0x000fe200078e0210 */
[----:B------:R-:W-:Y:S02]  /*0990*/  ISETP.GE.U32.AND P0, PT, R15, UR16, PT ;  /* 0x000000100f007c0c */ /* 0x000fe4000bf06070 */
[----:B------:R-:W-:Y:S01]  /*09a0*/  SHF.R.S32.HI R23, RZ, 0x1f, R15 ;  /* 0x0000001fff177819 */ /* 0x000fe2000001140f */
[----:B------:R1:W5:Y:S01]  /*09b0*/  @!P1 LDG.E R48, desc[UR12][R10.64] ;  /* 0x0000000c0a309981 */ /* 0x000362000c1e1900 */
[----:B------:R-:W-:-:S02]  /*09c0*/  @!P3 MOV R16, R72 ;  /* 0x000000480010b202 */ /* 0x000fc40000000f00 */
[----:B------:R-:W-:Y:S02]  /*09d0*/  @!P3 MOV R17, R75 ;  /* 0x0000004b0011b202 */ /* 0x000fe40000000f00 */
[----:B------:R-:W-:Y:S01]  /*09e0*/  ISETP.GE.AND.EX P0, PT, R23, UR17, PT, P0 ;  /* 0x0000001117007c0c */ /* 0x000fe2000bf06300 */
[----:B------:R-:W-:Y:S02]  /*09f0*/  @!P3 IMAD.WIDE.U32 R16, R5, R2, R16 ;  /* 0x000000020510b225 */ /* 0x000fe400078e0010 */
[----:B------:R-:W3:Y:S01]  /*0a00*/  @!P2 LDC.64 R2, c[0x0][0x3f8] ;  /* 0x0000fe00ff02ab82 */ /* 0x000ee20000000a00 */
[----:B0-----:R-:W-:Y:S02]  /*0a10*/  @!P1 IADD3 R18, P4, PT, R21, R12, RZ ;  /* 0x0000000c15129210 */ /* 0x001fe40007f9e0ff */
[----:B------:R-:W-:Y:S02]  /*0a20*/  @!P3 IADD3 R5, PT, PT, R17, R27, RZ ;  /* 0x0000001b1105b210 */ /* 0x000fe40007ffe0ff */
[----:B------:R-:W-:-:S02]  /*0a30*/  @!P1 IADD3.X R19, PT, PT, R14, R13, RZ, P4, !PT ;  /* 0x0000000d0e139210 */ /* 0x000fc400027fe4ff */
[----:B------:R-:W-:-:S03]  /*0a40*/  @!P3 SHF.L.U32 R21, R16, 0x1, RZ ;  /* 0x000000011015b819 */ /* 0x000fc600000006ff */
[----:B------:R-:W0:Y:S01]  /*0a50*/  @!P0 LDC.64 R12, c[0x0][0x3f8] ;  /* 0x0000fe00ff0c8b82 */ /* 0x000e220000000a00 */
[----:B------:R-:W-:Y:S01]  /*0a60*/  @!P3 SHF.L.U64.HI R16, R16, 0x1, R5 ;  /* 0x000000011010b819 */ /* 0x000fe20000010205 */
[----:B------:R1:W5:Y:S01]  /*0a70*/  @!P1 LDG.E R47, desc[UR12][R18.64] ;  /* 0x0000000c122f9981 */ /* 0x000362000c1e1900 */
[C---:B------:R-:W-:Y:S02]  /*0a80*/  @!P3 IADD3 R6, P4, PT, R21.reuse, R6, RZ ;  /* 0x000000061506b210 */ /* 0x040fe40007f9e0ff */
[----:B------:R-:W-:Y:S02]  /*0a90*/  @!P3 IADD3 R20, P5, PT, R21, R8, RZ ;  /* 0x000000081514b210 */ /* 0x000fe40007fbe0ff */
[C---:B------:R-:W-:Y:S01]  /*0aa0*/  @!P3 IADD3.X R7, PT, PT, R16.reuse, R7, RZ, P4, !PT ;  /* 0x000000071007b210 */ /* 0x040fe200027fe4ff */
[----:B-1----:R-:W1:Y:S01]  /*0ab0*/  @!P2 LDC.64 R10, c[0x0][0x3a0] ;  /* 0x0000e800ff0aab82 */ /* 0x002e620000000a00 */
[----:B------:R-:W-:Y:S02]  /*0ac0*/  @!P3 IADD3.X R21, PT, PT, R16, R9, RZ, P5, !PT ;  /* 0x000000091015b210 */ /* 0x000fe40002ffe4ff */
[----:B------:R-:W-:Y:S01]  /*0ad0*/  IADD3 R16, PT, PT, R33, 0x60, RZ ;  /* 0x0000006021107810 */ /* 0x000fe20007ffe0ff */
[----:B------:R0:W5:Y:S01]  /*0ae0*/  @!P3 LDG.E R46, desc[UR12][R6.64] ;  /* 0x0000000c062eb981 */ /* 0x000162000c1e1900 */
[----:B------:R-:W-:-:S02]  /*0af0*/  @!P2 MOV R18, R72 ;  /* 0x000000480012a202 */ /* 0x000fc40000000f00 */
[----:B------:R-:W-:Y:S01]  /*0b00*/  ISETP.GE.U32.AND P4, PT, R16, UR16, PT ;  /* 0x0000001010007c0c */ /* 0x000fe2000bf86070 */
[-C--:B---3--:R-:W-:Y:S01]  /*0b10*/  @!P2 IMAD R25, R25, R2.reuse, RZ ;  /* 0x000000021919a224 */ /* 0x088fe200078e02ff */
[----:B------:R-:W-:Y:S01]  /*0b20*/  SHF.R.S32.HI R27, RZ, 0x1f, R16 ;  /* 0x0000001fff1b7819 */ /* 0x000fe20000011410 */
[----:B------:R-:W3:Y:S01]  /*0b30*/  @!P2 LDC.64 R8, c[0x0][0x398] ;  /* 0x0000e600ff08ab82 */ /* 0x000ee20000000a00 */
[----:B------:R-:W-:Y:S01]  /*0b40*/  @!P2 MOV R19, R75 ;  /* 0x0000004b0013a202 */ /* 0x000fe20000000f00 */
[----:B------:R1:W5:Y:S01]  /*0b50*/  @!P3 LDG.E R45, desc[UR12][R20.64] ;  /* 0x0000000c142db981 */ /* 0x000362000c1e1900 */
[----:B------:R-:W-:Y:S01]  /*0b60*/  ISETP.GE.AND.EX P4, PT, R27, UR17, PT, P4 ;  /* 0x000000111b007c0c */ /* 0x000fe2000bf86340 */
[C---:B------:R-:W-:Y:S02]  /*0b70*/  @!P2 IMAD R25, R4.reuse, R3, R25 ;  /* 0x000000030419a224 */ /* 0x040fe400078e0219 */
[----:B------:R-:W-:Y:S01]  /*0b80*/  @!P2 IMAD.WIDE.U32 R18, R4, R2, R18 ;  /* 0x000000020412a225 */ /* 0x000fe200078e0012 */
[----:B------:R-:W-:Y:S01]  /*0b90*/  IADD3 R14, PT, PT, R33, 0x70, RZ ;  /* 0x00000070210e7810 */ /* 0x000fe20007ffe0ff */
[----:B------:R-:W3:Y:S02]  /*0ba0*/  @!P0 LDC.64 R2, c[0x0][0x398] ;  /* 0x0000e600ff028b82 */ /* 0x000ee40000000a00 */
[----:B0-----:R-:W-:Y:S01]  /*0bb0*/  @!P0 IMAD R6, R23, R12, RZ ;  /* 0x0000000c17068224 */ /* 0x001fe200078e02ff */
[----:B------:R-:W-:-:S03]  /*0bc0*/  @!P2 IADD3 R7, PT, PT, R19, R25, RZ ;  /* 0x000000191307a210 */ /* 0x000fc60007ffe0ff */
[----:B------:R-:W-:Y:S01]  /*0bd0*/  @!P0 IMAD R17, R15, R13, R6 ;  /* 0x0000000d0f118224 */ /* 0x000fe200078e0206 */
[----:B------:R-:W-:Y:S01]  /*0be0*/  @!P2 SHF.L.U64.HI R24, R18, 0x1, R7 ;  /* 0x000000011218a819 */ /* 0x000fe20000010207 */
[----:B------:R-:W0:Y:S01]  /*0bf0*/  @!P0 LDC.64 R4, c[0x0][0x3a0] ;  /* 0x0000e800ff048b82 */ /* 0x000e220000000a00 */
[----:B------:R-:W-:Y:S02]  /*0c00*/  ISETP.GE.U32.AND P3, PT, R14, UR16, PT ;  /* 0x000000100e007c0c */ /* 0x000fe4000bf66070 */
[----:B------:R-:W-:-:S05]  /*0c10*/  SHF.R.S32.HI R29, RZ, 0x1f, R14 ;  /* 0x0000001fff1d7819 */ /* 0x000fca000001140e */
[----:B------:R-:W0:Y:S01]  /*0c20*/  @!P4 LDC.64 R6, c[0x0][0x3f8] ;  /* 0x0000fe00ff06cb82 */ /* 0x000e220000000a00 */
[----:B------:R-:W-:Y:S02]  /*0c30*/  ISETP.GE.AND.EX P3, PT, R29, UR17, PT, P3 ;  /* 0x000000111d007c0c */ /* 0x000fe4000bf66330 */
[----:B------:R-:W-:Y:S02]  /*0c40*/  @!P2 SHF.L.U32 R19, R18, 0x1, RZ ;  /* 0x000000011213a819 */ /* 0x000fe400000006ff */
[----:B-1----:R-:W-:Y:S02]  /*0c50*/  @!P0 MOV R20, R72 ;  /* 0x0000004800148202 */ /* 0x002fe40000000f00 */
[----:B------:R-:W-:Y:S02]  /*0c60*/  @!P0 MOV R21, R75 ;  /* 0x0000004b00158202 */ /* 0x000fe40000000f00 */
[C---:B------:R-:W-:Y:S02]  /*0c70*/  @!P2 IADD3 R22, P1, PT, R19.reuse, R10, RZ ;  /* 0x0000000a1316a210 */ /* 0x040fe40007f3e0ff */
[----:B---3--:R-:W-:Y:S01]  /*0c80*/  @!P2 IADD3 R18, P5, PT, R19, R8, RZ ;  /* 0x000000081312a210 */ /* 0x008fe20007fbe0ff */
[----:B------:R-:W-:Y:S01]  /*0c90*/  @!P0 IMAD.WIDE.U32 R12, R15, R12, R20 ;  /* 0x0000000c0f0c8225 */ /* 0x000fe200078e0014 */
[----:B------:R-:W-:-:S02]  /*0ca0*/  @!P2 IADD3.X R23, PT, PT, R24, R11, RZ, P1, !PT ;  /* 0x0000000b1817a210 */ /* 0x000fc40000ffe4ff */
[----:B------:R-:W-:Y:S01]  /*0cb0*/  @!P2 IADD3.X R19, PT, PT, R24, R9, RZ, P5, !PT ;  /* 0x000000091813a210 */ /* 0x000fe20002ffe4ff */
[----:B------:R-:W1:Y:S01]  /*0cc0*/  @!P3 LDC.64 R10, c[0x0][0x3f8] ;  /* 0x0000fe00ff0abb82 */ /* 0x000e620000000a00 */
[----:B------:R-:W-:Y:S01]  /*0cd0*/  @!P0 SHF.L.U32 R21, R12, 0x1, RZ ;  /* 0x000000010c158819 */ /* 0x000fe200000006ff */
[----:B------:R3:W5:Y:S01]  /*0ce0*/  @!P2 LDG.E R44, desc[UR12][R22.64] ;  /* 0x0000000c162ca981 */ /* 0x000762000c1e1900 */
[----:B------:R-:W-:-:S03]  /*0cf0*/  @!P0 IADD3 R9, PT, PT, R13, R17, RZ ;  /* 0x000000110d098210 */ /* 0x000fc60007ffe0ff */
[----:B------:R3:W5:Y:S01]  /*0d00*/  @!P2 LDG.E R43, desc[UR12][R18.64] ;  /* 0x0000000c122ba981 */ /* 0x000762000c1e1900 */
[----:B------:R-:W-:Y:S01]  /*0d10*/  @!P0 IADD3 R20, P2, PT, R21, R2, RZ ;  /* 0x0000000215148210 */ /* 0x000fe20007f5e0ff */
[----:B0-----:R-:W-:Y:S01]  /*0d20*/  @!P4 IMAD R2, R27, R6, RZ ;  /* 0x000000061b02c224 */ /* 0x001fe200078e02ff */
[----:B------:R-:W-:Y:S02]  /*0d30*/  @!P0 SHF.L.U64.HI R12, R12, 0x1, R9 ;  /* 0x000000010c0c8819 */ /* 0x000fe40000010209 */
[----:B------:R-:W-:Y:S01]  /*0d40*/  @!P0 IADD3 R24, P1, PT, R21, R4, RZ ;  /* 0x0000000415188210 */ /* 0x000fe20007f3e0ff */
[----:B------:R-:W0:Y:S01]  /*0d50*/  @!P4 LDC.64 R8, c[0x0][0x3a0] ;  /* 0x0000e800ff08cb82 */ /* 0x000e220000000a00 */
[----:B------:R-:W-:Y:S01]  /*0d60*/  IADD3 R17, PT, PT, R33, 0x80, RZ ;  /* 0x0000008021117810 */ /* 0x000fe20007ffe0ff */
[----:B------:R-:W-:Y:S01]  /*0d70*/  @!P4 IMAD R15, R16, R7, R2 ;  /* 0x00000007100fc224 */ /* 0x000fe200078e0202 */
[C---:B------:R-:W-:Y:S02]  /*0d80*/  @!P0 IADD3.X R25, PT, PT, R12.reuse, R5, RZ, P1, !PT ;  /* 0x000000050c198210 */ /* 0x040fe40000ffe4ff */
[----:B------:R-:W-:-:S02]  /*0d90*/  @!P0 IADD3.X R21, PT, PT, R12, R3, RZ, P2, !PT ;  /* 0x000000030c158210 */ /* 0x000fc400017fe4ff */
[----:B------:R-:W-:Y:S01]  /*0da0*/  ISETP.GE.U32.AND P5, PT, R17, UR16, PT ;  /* 0x0000001011007c0c */ /* 0x000fe2000bfa6070 */
[----:B------:R-:W0:Y:S01]  /*0db0*/  @!P4 LDC.64 R4, c[0x0][0x398] ;  /* 0x0000e600ff04cb82 */ /* 0x000e220000000a00 */
[----:B------:R-:W-:Y:S01]  /*0dc0*/  SHF.R.S32.HI R27, RZ, 0x1f, R17 ;  /* 0x0000001fff1b7819 */ /* 0x000fe20000011411 */
[----:B------:R0:W5:Y:S01]  /*0dd0*/  @!P0 LDG.E R42, desc[UR12][R24.64] ;  /* 0x0000000c182a8981 */ /* 0x000162000c1e1900 */
[----:B------:R-:W-:Y:S02]  /*0de0*/  @!P4 MOV R2, R72 ;  /* 0x000000480002c202 */ /* 0x000fe40000000f00 */
[----:B------:R-:W-:Y:S01]  /*0df0*/  @!P4 MOV R3, R75 ;  /* 0x0000004b0003c202 */ /* 0x000fe20000000f00 */
[----:B-1----:R-:W-:Y:S01]  /*0e00*/  @!P3 IMAD R29, R29, R10, RZ ;  /* 0x0000000a1d1db224 */ /* 0x002fe200078e02ff */
[----:B------:R-:W-:Y:S01]  /*0e10*/  ISETP.GE.AND.EX P5, PT, R27, UR17, PT, P5 ;  /* 0x000000111b007c0c */ /* 0x000fe2000bfa6350 */
[----:B------:R-:W1:Y:S01]  /*0e20*/  @!P3 LDC.64 R12, c[0x0][0x3a0] ;  /* 0x0000e800ff0cbb82 */ /* 0x000e620000000a00 */
[----:B------:R1:W5:Y:S01]  /*0e30*/  @!P0 LDG.E R41, desc[UR12][R20.64] ;  /* 0x0000000c14298981 */ /* 0x000362000c1e1900 */
[----:B------:R-:W-:-:S05]  /*0e40*/  @!P4 IMAD.WIDE.U32 R6, R16, R6, R2 ;  /* 0x000000061006c225 */ /* 0x000fca00078e0002 */
[----:B------:R-:W-:Y:S02]  /*0e50*/  @!P4 IADD3 R3, PT, PT, R7, R15, RZ ;  /* 0x0000000f0703c210 */ /* 0x000fe40007ffe0ff */
[C---:B---3--:R-:W-:Y:S02]  /*0e60*/  @!P4 SHF.L.U32 R23, R6.reuse, 0x1, RZ ;  /* 0x000000010617c819 */ /* 0x048fe400000006ff */
[----:B------:R-:W-:Y:S02]  /*0e70*/  @!P4 SHF.L.U64.HI R16, R6, 0x1, R3 ;  /* 0x000000010610c819 */ /* 0x000fe40000010203 */
[----:B------:R-:W-:Y:S01]  /*0e80*/  @!P3 MOV R2, R72 ;  /* 0x000000480002b202 */ /* 0x000fe20000000f00 */
[----:B------:R-:W3:Y:S01]  /*0e90*/  @!P5 LDC.64 R6, c[0x0][0x3f8] ;  /* 0x0000fe00ff06db82 */ /* 0x000ee20000000a00 */
[----:B------:R-:W-:Y:S01]  /*0ea0*/  @!P3 MOV R3, R75 ;  /* 0x0000004b0003b202 */ /* 0x000fe20000000f00 */
[C---:B------:R-:W-:Y:S01]  /*0eb0*/  @!P3 IMAD R29, R14.reuse, R11, R29 ;  /* 0x0000000b0e1db224 */ /* 0x040fe200078e021d */
[----:B0-----:R-:W-:Y:S01]  /*0ec0*/  @!P4 IADD3 R18, P0, PT, R23, R8, RZ ;  /* 0x000000081712c210 */ /* 0x001fe20007f1e0ff */
[----:B------:R-:W-:-:S04]  /*0ed0*/  @!P3 IMAD.WIDE.U32 R10, R14, R10, R2 ;  /* 0x0000000a0e0ab225 */ /* 0x000fc800078e0002 */
[----:B------:R-:W0:Y:S01]  /*0ee0*/  @!P3 LDC.64 R2, c[0x0][0x398] ;  /* 0x0000e600ff02bb82 */ /* 0x000e220000000a00 */
[----:B------:R-:W-:Y:S02]  /*0ef0*/  @!P4 IADD3 R22, P1, PT, R23, R4, RZ ;  /* 0x000000041716c210 */ /* 0x000fe40007f3e0ff */
[----:B------:R-:W-:Y:S02]  /*0f00*/  IADD3 R15, PT, PT, R33, 0x90, RZ ;  /* 0x00000090210f7810 */ /* 0x000fe40007ffe0ff */
[C---:B------:R-:W-:Y:S02]  /*0f10*/  @!P4 IADD3.X R19, PT, PT, R16.reuse, R9, RZ, P0, !PT ;  /* 0x000000091013c210 */ /* 0x040fe400007fe4ff */
[----:B------:R-:W-:Y:S02]  /*0f20*/  @!P3 IADD3 R9, PT, PT, R11, R29, RZ ;  /* 0x0000001d0b09b210 */ /* 0x000fe40007ffe0ff */
[----:B------:R-:W-:Y:S01]  /*0f30*/  @!P4 IADD3.X R23, PT, PT, R16, R5, RZ, P1, !PT ;  /* 0x000000051017c210 */ /* 0x000fe20000ffe4ff */
[----:B------:R3:W5:Y:S01]  /*0f40*/  @!P4 LDG.E R40, desc[UR12][R18.64] ;  /* 0x0000000c1228c981 */ /* 0x000762000c1e1900 */
[----:B------:R-:W-:-:S02]  /*0f50*/  @!P3 SHF.L.U32 R5, R10, 0x1, RZ ;  /* 0x000000010a05b819 */ /* 0x000fc400000006ff */
[----:B------:R-:W-:Y:S01]  /*0f60*/  ISETP.GE.U32.AND P1, PT, R15, UR16, PT ;  /* 0x000000100f007c0c */ /* 0x000fe2000bf26070 */
[----:B------:R-:W5:Y:S01]  /*0f70*/  @!P4 LDG.E R39, desc[UR12][R22.64] ;  /* 0x0000000c1627c981 */ /* 0x000f62000c1e1900 */
[----:B------:R-:W-:Y:S02]  /*0f80*/  SHF.R.S32.HI R29, RZ, 0x1f, R15 ;  /* 0x0000001fff1d7819 */ /* 0x000fe4000001140f */
[----:B------:R-:W-:Y:S02]  /*0f90*/  @!P3 SHF.L.U64.HI R24, R10, 0x1, R9 ;  /* 0x000000010a18b819 */ /* 0x000fe40000010209 */
[----:B-1----:R-:W-:Y:S02]  /*0fa0*/  @!P3 IADD3 R20, P0, PT, R5, R12, RZ ;  /* 0x0000000c0514b210 */ /* 0x002fe40007f1e0ff */
[----:B------:R-:W-:Y:S01]  /*0fb0*/  ISETP.GE.AND.EX P1, PT, R29, UR17, PT, P1 ;  /* 0x000000111d007c0c */ /* 0x000fe2000bf26310 */
[----:B------:R-:W1:Y:S01]  /*0fc0*/  @!P5 LDC.64 R10, c[0x0][0x3a0] ;  /* 0x0000e800ff0adb82 */ /* 0x000e620000000a00 */
[----:B------:R-:W-:Y:S01]  /*0fd0*/  @!P3 IADD3.X R21, PT, PT, R24, R13, RZ, P0, !PT ;  /* 0x0000000d1815b210 */ /* 0x000fe200007fe4ff */
[----:B---3--:R-:W-:Y:S01]  /*0fe0*/  @!P5 IMAD R12, R27, R6, RZ ;  /* 0x000000061b0cd224 */ /* 0x008fe200078e02ff */
[----:B------:R-:W-:-:S02]  /*0ff0*/  IADD3 R14, PT, PT, R33, 0xb0, RZ ;  /* 0x000000b0210e7810 */ /* 0x000fc40007ffe0ff */
[----:B------:R-:W-:Y:S01]  /*1000*/  @!P5 MOV R18, R72 ;  /* 0x000000480012d202 */ /* 0x000fe20000000f00 */
[----:B------:R3:W5:Y:S02]  /*1010*/  @!P3 LDG.E R38, desc[UR12][R20.64] ;  /* 0x0000000c1426b981 */ /* 0x000764000c1e1900 */
[----:B------:R-:W2:Y:S01]  /*1020*/  @!P5 LDC.64 R8, c[0x0][0x398] ;  /* 0x0000e600ff08db82 */ /* 0x000ea20000000a00 */
[----:B------:R-:W-:Y:S01]  /*1030*/  @!P5 MOV R19, R75 ;  /* 0x0000004b0013d202 */ /* 0x000fe20000000f00 */
[----:B------:R-:W-:Y:S01]  /*1040*/  @!P5 IMAD R13, R17, R7, R12 ;  /* 0x00000007110dd224 */ /* 0x000fe200078e020c */
[----:B------:R-:W-:Y:S02]  /*1050*/  ISETP.GE.U32.AND P2, PT, R14, UR16, PT ;  /* 0x000000100e007c0c */ /* 0x000fe4000bf46070 */
[----:B0-----:R-:W-:Y:S02]  /*1060*/  @!P3 IADD3 R16, P4, PT, R5, R2, RZ ;  /* 0x000000020510b210 */ /* 0x001fe40007f9e0ff */
[----:B---3--:R-:W-:Y:S01]  /*1070*/  SHF.R.S32.HI R21, RZ, 0x1f, R14 ;  /* 0x0000001fff157819 */ /* 0x008fe2000001140e */
[----:B------:R-:W0:Y:S01]  /*1080*/  @!P1 LDC.64 R4, c[0x0][0x3f8] ;  /* 0x0000fe00ff049b82 */ /* 0x000e220000000a00 */
[----:B------:R-:W-:Y:S01]  /*1090*/  IADD3 R12, PT, PT, R33, 0xa0, RZ ;  /* 0x000000a0210c7810 */ /* 0x000fe20007ffe0ff */
[----:B------:R-:W-:Y:S01]  /*10a0*/  @!P5 IMAD.WIDE.U32 R6, R17, R6, R18 ;  /* 0x000000061106d225 */ /* 0x000fe200078e0012 */
[----:B------:R-:W-:-:S02]  /*10b0*/  ISETP.GE.AND.EX P2, PT, R21, UR17, PT, P2 ;  /* 0x0000001115007c0c */ /* 0x000fc4000bf46320 */
[----:B------:R-:W-:Y:S02]  /*10c0*/  ISETP.GE.U32.AND P0, PT, R12, UR16, PT ;  /* 0x000000100c007c0c */ /* 0x000fe4000bf06070 */
[----:B------:R-:W-:Y:S01]  /*10d0*/  SHF.R.S32.HI R19, RZ, 0x1f, R12 ;  /* 0x0000001fff137819 */ /* 0x000fe2000001140c */
[----:B------:R-:W3:Y:S01]  /*10e0*/  @!P1 LDC.64 R60, c[0x0][0x3a0] ;  /* 0x0000e800ff3c9b82 */ /* 0x000ee20000000a00 */
[----:B------:R-:W-:Y:S02]  /*10f0*/  @!P5 IADD3 R7, PT, PT, R7, R13, RZ ;  /* 0x0000000d0707d210 */ /* 0x000fe40007ffe0ff */
[----:B------:R-:W-:Y:S02]  /*1100*/  ISETP.GE.AND.EX P0, PT, R19, UR17, PT, P0 ;  /* 0x0000001113007c0c */ /* 0x000fe4000bf06300 */
[----:B------:R-:W-:Y:S02]  /*1110*/  @!P3 IADD3.X R17, PT, PT, R24, R3, RZ, P4, !PT ;  /* 0x000000031811b210 */ /* 0x000fe400027fe4ff */
[C---:B------:R-:W-:Y:S01]  /*1120*/  @!P5 SHF.L.U32 R3, R6.reuse, 0x1, RZ ;  /* 0x000000010603d819 */ /* 0x040fe200000006ff */
[----:B------:R-:W4:Y:S01]  /*1130*/  @!P1 LDC.64 R24, c[0x0][0x398] ;  /* 0x0000e600ff189b82 */ /* 0x000f220000000a00 */
[----:B------:R-:W-:Y:S01]  /*1140*/  @!P5 SHF.L.U64.HI R18, R6, 0x1, R7 ;  /* 0x000000010612d819 */ /* 0x000fe20000010207 */
[----:B------:R0:W5:Y:S01]  /*1150*/  @!P3 LDG.E R37, desc[UR12][R16.64] ;  /* 0x0000000c1025b981 */ /* 0x000162000c1e1900 */
[----:B-1----:R-:W-:-:S05]  /*1160*/  @!P5 IADD3 R10, P3, PT, R3, R10, RZ ;  /* 0x0000000a030ad210 */ /* 0x002fca0007f7e0ff */
[----:B------:R-:W1:Y:S01]  /*1170*/  @!P2 LDC.64 R6, c[0x0][0x3f8] ;  /* 0x0000fe00ff06ab82 */ /* 0x000e620000000a00 */
[----:B--2---:R-:W-:Y:S01]  /*1180*/  @!P5 IADD3 R8, P4, PT, R3, R8, RZ ;  /* 0x000000080308d210 */ /* 0x004fe20007f9e0ff */
[----:B0-----:R-:W-:Y:S01]  /*1190*/  @!P1 IMAD R20, R29, R4, RZ ;  /* 0x000000041d149224 */ /* 0x001fe200078e02ff */
[----:B------:R-:W-:-:S05]  /*11a0*/  @!P1 MOV R16, R72 ;  /* 0x0000004800109202 */ /* 0x000fca0000000f00 */
[----:B------:R-:W0:Y:S01]  /*11b0*/  @!P0 LDC.64 R2, c[0x0][0x3f8] ;  /* 0x0000fe00ff028b82 */ /* 0x000e220000000a00 */
[----:B------:R-:W-:Y:S01]  /*11c0*/  @!P1 MOV R17, R75 ;  /* 0x0000004b00119202 */ /* 0x000fe20000000f00 */
[----:B------:R-:W-:Y:S01]  /*11d0*/  @!P1 IMAD R23, R15, R5, R20 ;  /* 0x000000050f179224 */ /* 0x000fe200078e0214 */
[----:B------:R-:W-:Y:S01]  /*11e0*/  IADD3 R13, PT, PT, R33, 0xc0, RZ ;  /* 0x000000c0210d7810 */ /* 0x000fe20007ffe0ff */
[----:B------:R-:W-:Y:S01]  /*11f0*/  @!P1 IMAD.WIDE.U32 R4, R15, R4, R16 ;  /* 0x000000040f049225 */ /* 0x000fe200078e0010 */
[----:B------:R-:W-:-:S03]  /*1200*/  @!P5 IADD3.X R11, PT, PT, R18, R11, RZ, P3, !PT ;  /* 0x0000000b120bd210 */ /* 0x000fc60001ffe4ff */
[----:B------:R-:W2:Y:S01]  /*1210*/  @!P0 LDC.64 R30, c[0x0][0x3a0] ;  /* 0x0000e800ff1e8b82 */ /* 0x000ea20000000a00 */
[----:B------:R-:W-:Y:S02]  /*1220*/  @!P5 IADD3.X R9, PT, PT, R18, R9, RZ, P4, !PT ;  /* 0x000000091209d210 */ /* 0x000fe400027fe4ff */
[----:B------:R-:W-:Y:S01]  /*1230*/  ISETP.GE.U32.AND P3, PT, R13, UR16, PT ;  /* 0x000000100d007c0c */ /* 0x000fe2000bf66070 */
[----:B------:R-:W5:Y:S01]  /*1240*/  @!P5 LDG.E R36, desc[UR12][R10.64] ;  /* 0x0000000c0a24d981 */ /* 0x000f62000c1e1900 */
[----:B------:R-:W-:Y:S02]  /*1250*/  SHF.R.S32.HI R15, RZ, 0x1f, R13 ;  /* 0x0000001fff0f7819 */ /* 0x000fe4000001140d */
[----:B------:R-:W-:Y:S01]  /*1260*/  @!P1 IADD3 R5, PT, PT, R5, R23, RZ ;  /* 0x0000001705059210 */ /* 0x000fe20007ffe0ff */
[----:B------:R3:W5:Y:S01]  /*1270*/  @!P5 LDG.E R35, desc[UR12][R8.64] ;  /* 0x0000000c0823d981 */ /* 0x000762000c1e1900 */
[----:B------:R-:W-:Y:S01]  /*1280*/  ISETP.GE.AND.EX P3, PT, R15, UR17, PT, P3 ;  /* 0x000000110f007c0c */ /* 0x000fe2000bf66330 */
[----:B------:R-:W2:Y:S01]  /*1290*/  @!P0 LDC.64 R22, c[0x0][0x398] ;  /* 0x0000e600ff168b82 */ /* 0x000ea20000000a00 */
[----:B-1----:R-:W-:Y:S01]  /*12a0*/  @!P2 IMAD R21, R21, R6, RZ ;  /* 0x000000061515a224 */ /* 0x002fe200078e02ff */
[----:B------:R-:W-:-:S02]  /*12b0*/  @!P1 SHF.L.U32 R17, R4, 0x1, RZ ;  /* 0x0000000104119819 */ /* 0x000fc400000006ff */
[----:B------:R-:W-:Y:S02]  /*12c0*/  @!P1 SHF.L.U64.HI R16, R4, 0x1, R5 ;  /* 0x0000000104109819 */ /* 0x000fe40000010205 */
[----:B---3--:R-:W-:Y:S02]  /*12d0*/  @!P2 MOV R8, R72 ;  /* 0x000000480008a202 */ /* 0x008fe40000000f00 */
[----:B------:R-:W1:Y:S01]  /*12e0*/  @!P2 LDC.64 R4, c[0x0][0x3a0] ;  /* 0x0000e800ff04ab82 */ /* 0x000e620000000a00 */
[----:B------:R-:W-:Y:S01]  /*12f0*/  @!P2 MOV R9, R75 ;  /* 0x0000004b0009a202 */ /* 0x000fe20000000f00 */
[C---:B------:R-:W-:Y:S02]  /*1300*/  @!P2 IMAD R21, R14.reuse, R7, R21 ;  /* 0x000000070e15a224 */ /* 0x040fe400078e0215 */
[----:B0-----:R-:W-:Y:S02]  /*1310*/  @!P0 IMAD R19, R19, R2, RZ ;  /* 0x0000000213138224 */ /* 0x001fe400078e02ff */
[----:B------:R-:W-:Y:S01]  /*1320*/  @!P2 IMAD.WIDE.U32 R6, R14, R6, R8 ;  /* 0x000000060e06a225 */ /* 0x000fe200078e0008 */
[----:B------:R-:W-:Y:S01]  /*1330*/  @!P0 MOV R8, R72 ;  /* 0x0000004800088202 */ /* 0x000fe20000000f00 */
[----:B------:R-:W0:Y:S01]  /*1340*/  @!P2 LDC.64 R10, c[0x0][0x398] ;  /* 0x0000e600ff0aab82 */ /* 0x000e220000000a00 */
[----:B------:R-:W-:Y:S01]  /*1350*/  @!P0 MOV R9, R75 ;  /* 0x0000004b00098202 */ /* 0x000fe20000000f00 */
[----:B------:R-:W-:-:S02]  /*1360*/  @!P0 IMAD R19, R12, R3, R19 ;  /* 0x000000030c138224 */ /* 0x000fc400078e0213 */
[----:B------:R-:W-:-:S04]  /*1370*/  @!P0 IMAD.WIDE.U32 R2, R12, R2, R8 ;  /* 0x000000020c028225 */ /* 0x000fc800078e0008 */
[----:B------:R-:W3:Y:S01]  /*1380*/  @!P3 LDC.64 R8, c[0x0][0x3f8] ;  /* 0x0000fe00ff08bb82 */ /* 0x000ee20000000a00 */
[C---:B------:R-:W-:Y:S02]  /*1390*/  @!P1 IADD3 R60, P4, PT, R17.reuse, R60, RZ ;  /* 0x0000003c113c9210 */ /* 0x040fe40007f9e0ff */
[----:B----4-:R-:W-:Y:S02]  /*13a0*/  @!P1 IADD3 R24, P5, PT, R17, R24, RZ ;  /* 0x0000001811189210 */ /* 0x010fe40007fbe0ff */
[----:B------:R-:W-:Y:S02]  /*13b0*/  @!P0 IADD3 R19, PT, PT, R3, R19, RZ ;  /* 0x0000001303138210 */ /* 0x000fe40007ffe0ff */
[----:B------:R-:W-:Y:S01]  /*13c0*/  @!P0 SHF.L.U32 R3, R2, 0x1, RZ ;  /* 0x0000000102038819 */ /* 0x000fe200000006ff */
[----:B------:R-:W-:Y:S01]  /*13d0*/  UIMAD.WIDE UR6, UR5, 0x8, UR6 ;  /* 0x00000008050678a5 */ /* 0x000fe2000f8e0206 */
[----:B------:R-:W-:Y:S01]  /*13e0*/  @!P2 IADD3 R7, PT, PT, R7, R21, RZ ;  /* 0x000000150707a210 */ /* 0x000fe20007ffe0ff */
[----:B------:R-:W4:Y:S01]  /*13f0*/  @!P3 LDC.64 R56, c[0x0][0x3a0] ;  /* 0x0000e800ff38bb82 */ /* 0x000f220000000a00 */
[----:B------:R-:W-:-:S02]  /*1400*/  @!P2 SHF.L.U32 R17, R6, 0x1, RZ ;  /* 0x000000010611a819 */ /* 0x000fc400000006ff */
[C---:B------:R-:W-:Y:S02]  /*1410*/  @!P1 IADD3.X R61, PT, PT, R16.reuse, R61, RZ, P4, !PT ;  /* 0x0000003d103d9210 */ /* 0x040fe400027fe4ff */
[----:B------:R-:W-:Y:S02]  /*1420*/  @!P1 IADD3.X R25, PT, PT, R16, R25, RZ, P5, !PT ;  /* 0x0000001910199210 */ /* 0x000fe40002ffe4ff */
[C---:B--2---:R-:W-:Y:S01]  /*1430*/  @!P0 IADD3 R30, P4, PT, R3.reuse, R30, RZ ;  /* 0x0000001e031e8210 */ /* 0x044fe20007f9e0ff */
[----:B------:R-:W2:Y:S01]  /*1440*/  @!P3 LDC.64 R58, c[0x0][0x398] ;  /* 0x0000e600ff3abb82 */ /* 0x000ea20000000a00 */
[----:B------:R-:W-:Y:S01]  /*1450*/  @!P0 IADD3 R22, P5, PT, R3, R22, RZ ;  /* 0x0000001603168210 */ /* 0x000fe20007fbe0ff */
[----:B------:R-:W-:Y:S01]  /*1460*/  HFMA2 R3, -RZ, RZ, 0, 0 ;  /* 0x00000000ff037431 */ /* 0x000fe200000001ff */
[----:B------:R-:W-:Y:S01]  /*1470*/  @!P2 SHF.L.U64.HI R12, R6, 0x1, R7 ;  /* 0x00000001060ca819 */ /* 0x000fe20000010207 */
[----:B------:R-:W5:Y:S01]  /*1480*/  @!P1 LDG.E R34, desc[UR12][R60.64] ;  /* 0x0000000c3c229981 */ /* 0x000f62000c1e1900 */
[----:B-1----:R-:W-:-:S02]  /*1490*/  @!P2 IADD3 R6, P6, PT, R17, R4, RZ ;  /* 0x000000041106a210 */ /* 0x002fc40007fde0ff */
[----:B------:R-:W-:Y:S01]  /*14a0*/  @!P0 SHF.L.U64.HI R2, R2, 0x1, R19 ;  /* 0x0000000102028819 */ /* 0x000fe20000010213 */
[----:B------:R-:W1:Y:S01]  /*14b0*/  LDC.64 R28, c[0x0][0x3a8] ;  /* 0x0000ea00ff1c7b82 */ /* 0x000e620000000a00 */
[----:B------:R-:W-:Y:S02]  /*14c0*/  @!P2 IADD3.X R7, PT, PT, R12, R5, RZ, P6, !PT ;  /* 0x000000050c07a210 */ /* 0x000fe400037fe4ff */
[----:B------:R-:W-:Y:S02]  /*14d0*/  IADD3 R65, PT, PT, R33, 0xd0, RZ ;  /* 0x000000d021417810 */ /* 0x000fe40007ffe0ff */
[----:B------:R-:W-:Y:S01]  /*14e0*/  MOV R18, UR6 ;  /* 0x0000000600127c02 */ /* 0x000fe20008000f00 */
[----:B------:R0:W2:Y:S01]  /*14f0*/  @!P2 LDG.E R3, desc[UR12][R6.64] ;  /* 0x0000000c0603a981 */ /* 0x0000a2000c1e1900 */
[----:B------:R-:W-:Y:S02]  /*1500*/  MOV R19, UR7 ;  /* 0x0000000700137c02 */ /* 0x000fe40008000f00 */
[----:B------:R-:W-:-:S02]  /*1510*/  @!P0 IADD3.X R31, PT, PT, R2, R31, RZ, P4, !PT ;  /* 0x0000001f021f8210 */ /* 0x000fc400027fe4ff */
[----:B------:R-:W-:Y:S02]  /*1520*/  ISETP.GE.U32.AND P4, PT, R65, UR16, PT ;  /* 0x0000001041007c0c */ /* 0x000fe4000bf86070 */
[----:B------:R-:W-:Y:S01]  /*1530*/  SHF.R.S32.HI R5, RZ, 0x1f, R65 ;  /* 0x0000001fff057819 */ /* 0x000fe20000011441 */
[----:B------:R-:W2:Y:S01]  /*1540*/  LDG.E.64 R18, desc[UR12][R18.64] ;  /* 0x0000000c12127981 */ /* 0x000ea2000c1e1b00 */
[----:B------:R-:W-:Y:S01]  /*1550*/  @!P0 IADD3.X R23, PT, PT, R2, R23, RZ, P5, !PT ;  /* 0x0000001702178210 */ /* 0x000fe20002ffe4ff */
[----:B---3--:R-:W-:Y:S01]  /*1560*/  @!P3 IMAD R2, R15, R8, RZ ;  /* 0x000000080f02b224 */ /* 0x008fe200078e02ff */
[----:B0-----:R-:W-:Y:S02]  /*1570*/  @!P3 MOV R6, R72 ;  /* 0x000000480006b202 */ /* 0x001fe40000000f00 */
[----:B------:R-:W-:Y:S02]  /*1580*/  @!P3 MOV R7, R75 ;  /* 0x0000004b0007b202 */ /* 0x000fe40000000f00 */
[----:B------:R-:W-:Y:S01]  /*1590*/  ISETP.GE.AND.EX P4, PT, R5, UR17, PT, P4 ;  /* 0x0000001105007c0c */ /* 0x000fe2000bf86340 */
[----:B------:R-:W-:Y:S01]  /*15a0*/  @!P3 IMAD R15, R13, R9, R2 ;  /* 0x000000090d0fb224 */ /* 0x000fe200078e0202 */
[----:B------:R-:W-:Y:S01]  /*15b0*/  ISETP.NE.AND P6, PT, RZ, UR9, PT ;  /* 0x00000009ff007c0c */ /* 0x000fe2000bfc5270 */
[----:B------:R-:W-:Y:S01]  /*15c0*/  HFMA2 R4, -RZ, RZ, 0, 0 ;  /* 0x00000000ff047431 */ /* 0x000fe200000001ff */
[----:B------:R-:W-:Y:S01]  /*15d0*/  @!P2 IADD3 R10, P5, PT, R17, R10, RZ ;  /* 0x0000000a110aa210 */ /* 0x000fe20007fbe0ff */
[----:B------:R-:W-:Y:S01]  /*15e0*/  @!P3 IMAD.WIDE.U32 R8, R13, R8, R6 ;  /* 0x000000080d08b225 */ /* 0x000fe200078e0006 */
[----:B------:R-:W-:-:S02]  /*15f0*/  IADD3 R7, PT, PT, R33, 0xe0, RZ ;  /* 0x000000e021077810 */ /* 0x000fc40007ffe0ff */
[----:B------:R-:W-:Y:S02]  /*1600*/  @!P2 IADD3.X R11, PT, PT, R12, R11, RZ, P5, !PT ;  /* 0x0000000b0c0ba210 */ /* 0x000fe40002ffe4ff */
[----:B------:R-:W-:Y:S02]  /*1610*/  @!P3 IADD3 R13, PT, PT, R9, R15, RZ ;  /* 0x0000000f090db210 */ /* 0x000fe40007ffe0ff */
[C---:B------:R-:W-:Y:S01]  /*1620*/  @!P3 SHF.L.U32 R9, R8.reuse, 0x1, RZ ;  /* 0x000000010809b819 */ /* 0x040fe200000006ff */
[----:B------:R0:W3:Y:S01]  /*1630*/  @!P2 LDG.E R4, desc[UR12][R10.64] ;  /* 0x0000000c0a04a981 */ /* 0x0000e2000c1e1900 */
[----:B------:R-:W-:Y:S01]  /*1640*/  ISETP.GE.U32.AND P5, PT, R7, UR16, PT ;  /* 0x0000001007007c0c */ /* 0x000fe2000bfa6070 */
[----:B------:R-:W1:Y:S01]  /*1650*/  @!P4 LDC.64 R16, c[0x0][0x3f8] ;  /* 0x0000fe00ff10cb82 */ /* 0x000e620000000a00 */
[----:B------:R-:W-:Y:S02]  /*1660*/  SHF.R.S32.HI R63, RZ, 0x1f, R7 ;  /* 0x0000001fff3f7819 */ /* 0x000fe40000011407 */
[----:B------:R-:W-:-:S02]  /*1670*/  @!P3 SHF.L.U64.HI R8, R8, 0x1, R13 ;  /* 0x000000010808b819 */ /* 0x000fc4000001020d */
[----:B----4-:R-:W-:Y:S02]  /*1680*/  @!P3 IADD3 R56, P2, PT, R9, R56, RZ ;  /* 0x000000380938b210 */ /* 0x010fe40007f5e0ff */
[----:B------:R-:W-:Y:S01]  /*1690*/  ISETP.GE.AND.EX P5, PT, R63, UR17, PT, P5 ;  /* 0x000000113f007c0c */ /* 0x000fe2000bfa6350 */
[----:B------:R-:W4:Y:S01]  /*16a0*/  @P6 LDC.64 R26, c[0x0][0x3b0] ;  /* 0x0000ec00ff1a6b82 */ /* 0x000f220000000a00 */
[----:B------:R-:W-:Y:S02]  /*16b0*/  @!P3 IADD3.X R57, PT, PT, R8, R57, RZ, P2, !PT ;  /* 0x000000390839b210 */ /* 0x000fe400017fe4ff */
[----:B--2---:R-:W-:Y:S02]  /*16c0*/  @!P3 IADD3 R58, P2, PT, R9, R58, RZ ;  /* 0x0000003a093ab210 */ /* 0x004fe40007f5e0ff */
[----:B------:R-:W-:Y:S02]  /*16d0*/  IADD3 R33, PT, PT, R33, 0xf0, RZ ;  /* 0x000000f021217810 */ /* 0x000fe40007ffe0ff */
[----:B------:R-:W-:-:S02]  /*16e0*/  MOV R13, UR8 ;  /* 0x00000008000d7c02 */ /* 0x000fc40008000f00 */
[----:B------:R-:W-:Y:S02]  /*16f0*/  LOP3.LUT R2, R53, 0xffff, RZ, 0xc0, !PT ;  /* 0x0000ffff35027812 */ /* 0x000fe400078ec0ff */
[----:B------:R-:W-:Y:S01]  /*1700*/  @!P3 IADD3.X R59, PT, PT, R8, R59, RZ, P2, !PT ;  /* 0x0000003b083bb210 */ /* 0x000fe200017fe4ff */
[----:B0-----:R-:W0:Y:S01]  /*1710*/  @!P5 LDC.64 R10, c[0x0][0x3f8] ;  /* 0x0000fe00ff0adb82 */ /* 0x001e220000000a00 */
[----:B------:R-:W-:Y:S02]  /*1720*/  ISETP.GE.U32.AND P2, PT, R33, UR16, PT ;  /* 0x0000001021007c0c */ /* 0x000fe4000bf46070 */
[----:B------:R-:W-:Y:S01]  /*1730*/  SHF.R.S32.HI R55, RZ, 0x1f, R33 ;  /* 0x0000001fff377819 */ /* 0x000fe20000011421 */
[----:B------:R-:W-:-:S03]  /*1740*/  IMAD R9, R13, 0x54, R2 ;  /* 0x000000540d097824 */ /* 0x000fc600078e0202 */
[----:B------:R-:W-:Y:S01]  /*1750*/  ISETP.GE.AND.EX P2, PT, R55, UR17, PT, P2 ;  /* 0x0000001137007c0c */ /* 0x000fe2000bf46320 */
[----:B------:R-:W2:Y:S01]  /*1760*/  @!P4 LDC.64 R12, c[0x0][0x3a0] ;  /* 0x0000e800ff0ccb82 */ /* 0x000ea20000000a00 */
[----:B------:R-:W-:Y:S01]  /*1770*/  @!P4 MOV R20, R72 ;  /* 0x000000480014c202 */ /* 0x000fe20000000f00 */
[----:B-1----:R-:W-:Y:S01]  /*1780*/  @!P4 IMAD R6, R5, R16, RZ ;  /* 0x000000100506c224 */ /* 0x002fe200078e02ff */
[----:B------:R-:W-:Y:S01]  /*1790*/  @!P4 MOV R21, R75 ;  /* 0x0000004b0015c202 */ /* 0x000fe20000000f00 */
[----:B------:R-:W-:-:S04]  /*17a0*/  IMAD.WIDE R28, R9, 0x4, R28 ;  /* 0x00000004091c7825 */ /* 0x000fc800078e021c */
[----:B------:R-:W-:Y:S02]  /*17b0*/  HFMA2 R5, -RZ, RZ, 0, 0 ;  /* 0x00000000ff057431 */ /* 0x000fe400000001ff */
[----:B----4-:R-:W-:Y:S02]  /*17c0*/  @P6 IMAD.WIDE R26, R9, 0x4, R26 ;  /* 0x00000004091a6825 */ /* 0x010fe400078e021a */
[----:B------:R-:W1:Y:S02]  /*17d0*/  @!P4 LDC.64 R8, c[0x0][0x398] ;  /* 0x0000e600ff08cb82 */ /* 0x000e640000000a00 */
[C---:B------:R-:W-:Y:S02]  /*17e0*/  @!P4 IMAD R17, R65.reuse, R17, R6 ;  /* 0x000000114111c224 */ /* 0x040fe400078e0206 */
[----:B------:R-:W-:-:S04]  /*17f0*/  @!P4 IMAD.WIDE.U32 R20, R65, R16, R20 ;  /* 0x000000104114c225 */ /* 0x000fc800078e0014 */
[----:B------:R-:W4:Y:S01]  /*1800*/  @!P2 LDC.64 R14, c[0x0][0x3f8] ;  /* 0x0000fe00ff0eab82 */ /* 0x000f220000000a00 */
[----:B------:R-:W-:Y:S01]  /*1810*/  MOV R32, RZ ;  /* 0x000000ff00207202 */ /* 0x000fe20000000f00 */
[----:B------:R0:W3:Y:S01]  /*1820*/  @!P3 LDG.E R5, desc[UR12][R56.64] ;  /* 0x0000000c3805b981 */ /* 0x0000e2000c1e1900 */
[----:B------:R-:W-:Y:S02]  /*1830*/  MOV R6, RZ ;  /* 0x000000ff00067202 */ /* 0x000fe40000000f00 */
[----:B------:R-:W-:Y:S02]  /*1840*/  @!P4 IADD3 R21, PT, PT, R21, R17, RZ ;  /* 0x000000111515c210 */ /* 0x000fe40007ffe0ff */
[C---:B------:R-:W-:Y:S01]  /*1850*/  @!P4 SHF.L.U32 R61, R20.reuse, 0x1, RZ ;  /* 0x00000001143dc819 */ /* 0x040fe200000006ff */
[----:B------:R2:W3:Y:S01]  /*1860*/  @!P0 LDG.E R32, desc[UR12][R30.64] ;  /* 0x0000000c1e208981 */ /* 0x0004e2000c1e1900 */
[----:B0-----:R-:W-:Y:S01]  /*1870*/  @!P5 IMAD R62, R63, R10, RZ ;  /* 0x0000000a3f3ed224 */ /* 0x001fe200078e02ff */
[----:B------:R-:W-:Y:S01]  /*1880*/  @!P4 SHF.L.U64.HI R60, R20, 0x1, R21 ;  /* 0x00000001143cc819 */ /* 0x000fe20000010215 */
[----:B------:R-:W0:Y:S01]  /*1890*/  @!P5 LDC.64 R16, c[0x0][0x3a0] ;  /* 0x0000e800ff10db82 */ /* 0x000e220000000a00 */
[----:B------:R-:W-:Y:S01]  /*18a0*/  @!P5 MOV R56, R72 ;  /* 0x000000480038d202 */ /* 0x000fe20000000f00 */
[----:B------:R1:W3:Y:S01]  /*18b0*/  @!P3 LDG.E R6, desc[UR12][R58.64] ;  /* 0x0000000c3a06b981 */ /* 0x0002e2000c1e1900 */
[----:B------:R-:W-:Y:S01]  /*18c0*/  @!P5 MOV R57, R75 ;  /* 0x0000004b0039d202 */ /* 0x000fe20000000f00 */
[----:B------:R-:W-:Y:S01]  /*18d0*/  @!P5 IMAD R63, R7, R11, R62 ;  /* 0x0000000b073fd224 */ /* 0x000fe200078e023e */
[----:B--2---:R-:W-:-:S03]  /*18e0*/  @!P4 IADD3 R30, P3, PT, R61, R12, RZ ;  /* 0x0000000c3d1ec210 */ /* 0x004fc60007f7e0ff */
[----:B------:R-:W2:Y:S01]  /*18f0*/  @!P5 LDC.64 R20, c[0x0][0x398] ;  /* 0x0000e600ff14db82 */ /* 0x000ea20000000a00 */
[----:B------:R-:W-:-:S04]  /*1900*/  @!P5 IMAD.WIDE.U32 R56, R7, R10, R56 ;  /* 0x0000000a0738d225 */ /* 0x000fc800078e0038 */
[----:B------:R-:W-:Y:S01]  /*1910*/  HFMA2 R7, -RZ, RZ, 0, 0 ;  /* 0x00000000ff077431 */ /* 0x000fe200000001ff */
[----:B------:R-:W-:Y:S02]  /*1920*/  @!P4 IADD3.X R31, PT, PT, R60, R13, RZ, P3, !PT ;  /* 0x0000000d3c1fc210 */ /* 0x000fe40001ffe4ff */
[----:B------:R-:W2:Y:S01]  /*1930*/  @!P2 LDC.64 R12, c[0x0][0x3a0] ;  /* 0x0000e800ff0cab82 */ /* 0x000ea20000000a00 */
[----:B-1----:R-:W-:-:S07]  /*1940*/  @!P4 IADD3 R58, P3, PT, R61, R8, RZ ;  /* 0x000000083d3ac210 */ /* 0x002fce0007f7e0ff */
[----:B------:R-:W1:Y:S01]  /*1950*/  @!P2 LDC.64 R10, c[0x0][0x398] ;  /* 0x0000e600ff0aab82 */ /* 0x000e620000000a00 */
[----:B----4-:R-:W-:Y:S01]  /*1960*/  @!P2 IMAD R8, R55, R14, RZ ;  /* 0x0000000e3708a224 */ /* 0x010fe200078e02ff */
[----:B------:R4:W3:Y:S01]  /*1970*/  @!P4 LDG.E R7, desc[UR12][R30.64] ;  /* 0x0000000c1e07c981 */ /* 0x0008e2000c1e1900 */
[----:B------:R-:W-:Y:S02]  /*1980*/  @!P4 IADD3.X R59, PT, PT, R60, R9, RZ, P3, !PT ;  /* 0x000000093c3bc210 */ /* 0x000fe40001ffe4ff */
[----:B------:R-:W-:Y:S01]  /*1990*/  @!P2 IMAD R55, R33, R15, R8 ;  /* 0x0000000f2137a224 */ /* 0x000fe200078e0208 */
[----:B------:R-:W-:Y:S02]  /*19a0*/  MOV R8, RZ ;  /* 0x000000ff00087202 */ /* 0x000fe40000000f00 */
[----:B----4-:R-:W-:-:S04]  /*19b0*/  @!P2 MOV R30, R72 ;  /* 0x00000048001ea202 */ /* 0x010fc80000000f00 */
[----:B------:R-:W4:Y:S01]  /*19c0*/  @!P4 LDG.E R8, desc[UR12][R58.64] ;  /* 0x0000000c3a08c981 */ /* 0x000f22000c1e1900 */
[----:B------:R-:W-:Y:S02]  /*19d0*/  @!P2 MOV R31, R75 ;  /* 0x0000004b001fa202 */ /* 0x000fe40000000f00 */
[----:B------:R-:W-:Y:S02]  /*19e0*/  @!P5 IADD3 R57, PT, PT, R57, R63, RZ ;  /* 0x0000003f3939d210 */ /* 0x000fe40007ffe0ff */
[C---:B------:R-:W-:Y:S01]  /*19f0*/  @!P5 SHF.L.U32 R9, R56.reuse, 0x1, RZ ;  /* 0x000000013809d819 */ /* 0x040fe200000006ff */
[----:B------:R-:W-:Y:S01]  /*1a00*/  @!P2 IMAD.WIDE.U32 R14, R33, R14, R30 ;  /* 0x0000000e210ea225 */ /* 0x000fe200078e001e */
[----:B------:R-:W-:Y:S02]  /*1a10*/  @!P5 SHF.L.U64.HI R56, R56, 0x1, R57 ;  /* 0x000000013838d819 */ /* 0x000fe40000010239 */
[C---:B0-----:R-:W-:Y:S02]  /*1a20*/  @!P5 IADD3 R16, P3, PT, R9.reuse, R16, RZ ;  /* 0x000000100910d210 */ /* 0x041fe40007f7e0ff */
[----:B--2---:R-:W-:-:S02]  /*1a30*/  @!P5 IADD3 R20, P4, PT, R9, R20, RZ ;  /* 0x000000140914d210 */ /* 0x004fc40007f9e0ff */
[----:B------:R-:W-:Y:S02]  /*1a40*/  @!P2 IADD3 R15, PT, PT, R15, R55, RZ ;  /* 0x000000370f0fa210 */ /* 0x000fe40007ffe0ff */
[----:B------:R-:W-:Y:S02]  /*1a50*/  @!P2 SHF.L.U32 R31, R14, 0x1, RZ ;  /* 0x000000010e1fa819 */ /* 0x000fe400000006ff */
[C---:B------:R-:W-:Y:S02]  /*1a60*/  @!P5 IADD3.X R17, PT, PT, R56.reuse, R17, RZ, P3, !PT ;  /* 0x000000113811d210 */ /* 0x040fe40001ffe4ff */
[----:B------:R-:W-:Y:S01]  /*1a70*/  @!P5 IADD3.X R21, PT, PT, R56, R21, RZ, P4, !PT ;  /* 0x000000153815d210 */ /* 0x000fe200027fe4ff */
[----:B------:R-:W-:Y:S01]  /*1a80*/  HFMA2 R9, -RZ, RZ, 0, 0 ;  /* 0x00000000ff097431 */ /* 0x000fe200000001ff */
[----:B------:R-:W-:Y:S02]  /*1a90*/  @!P2 SHF.L.U64.HI R14, R14, 0x1, R15 ;  /* 0x000000010e0ea819 */ /* 0x000fe4000001020f */
[----:B------:R-:W-:-:S02]  /*1aa0*/  @!P2 IADD3 R56, P3, PT, R31, R12, RZ ;  /* 0x0000000c1f38a210 */ /* 0x000fc40007f7e0ff */
[----:B-1----:R-:W-:Y:S02]  /*1ab0*/  @!P2 IADD3 R30, P4, PT, R31, R10, RZ ;  /* 0x0000000a1f1ea210 */ /* 0x002fe40007f9e0ff */
[C---:B------:R-:W-:Y:S02]  /*1ac0*/  @!P2 IADD3.X R57, PT, PT, R14.reuse, R13, RZ, P3, !PT ;  /* 0x0000000d0e39a210 */ /* 0x040fe40001ffe4ff */
[----:B------:R-:W-:Y:S02]  /*1ad0*/  CS2R R12, SRZ ;  /* 0x00000000000c7805 */ /* 0x000fe4000001ff00 */
[----:B------:R-:W-:Y:S02]  /*1ae0*/  @!P2 IADD3.X R31, PT, PT, R14, R11, RZ, P4, !PT ;  /* 0x0000000b0e1fa210 */ /* 0x000fe400027fe4ff */
[----:B------:R-:W-:Y:S02]  /*1af0*/  CS2R R10, SRZ ;  /* 0x00000000000a7805 */ /* 0x000fe4000001ff00 */
[----:B------:R-:W-:-:S02]  /*1b00*/  MOV R33, RZ ;  /* 0x000000ff00217202 */ /* 0x000fc40000000f00 */
[----:B------:R-:W-:Y:S01]  /*1b10*/  CS2R R14, SRZ ;  /* 0x00000000000e7805 */ /* 0x000fe2000001ff00 */
[----:B------:R-:W2:Y:S04]  /*1b20*/  @!P5 LDG.E R9, desc[UR12][R16.64] ;  /* 0x0000000c1009d981 */ /* 0x000ea8000c1e1900 */
[----:B------:R-:W2:Y:S04]  /*1b30*/  @!P5 LDG.E R10, desc[UR12][R20.64] ;  /* 0x0000000c140ad981 */ /* 0x000ea8000c1e1900 */
[----:B------:R-:W2:Y:S04]  /*1b40*/  @!P2 LDG.E R11, desc[UR12][R56.64] ;  /* 0x0000000c380ba981 */ /* 0x000ea8000c1e1900 */
[----:B------:R-:W2:Y:S04]  /*1b50*/  @!P2 LDG.E R12, desc[UR12][R30.64] ;  /* 0x0000000c1e0ca981 */ /* 0x000ea8000c1e1900 */
[----:B------:R0:W5:Y:S04]  /*1b60*/  @!P1 LDG.E R33, desc[UR12][R24.64] ;  /* 0x0000000c18219981 */ /* 0x000168000c1e1900 */
[----:B------:R0:W5:Y:S04]  /*1b70*/  @P6 LDG.E.64 R14, desc[UR12][R26.64] ;  /* 0x0000000c1a0e6981 */ /* 0x000168000c1e1b00 */
[----:B------:R0:W5:Y:S04]  /*1b80*/  LDG.E.64 R16, desc[UR12][R28.64] ;  /* 0x0000000c1c107981 */ /* 0x000168000c1e1b00 */
[----:B------:R0:W5:Y:S01]  /*1b90*/  @!P0 LDG.E R13, desc[UR12][R22.64] ;  /* 0x0000000c160d8981 */ /* 0x000162000c1e1900 */
[----:B------:R-:W-:Y:S01]  /*1ba0*/  UISETP.NE.AND UP1, UPT, UR9, URZ, UPT ;  /* 0x000000ff0900728c */ /* 0x000fe2000bf25270 */
[----:B------:R-:W-:-:S02]  /*1bb0*/  PRMT R69, R52, 0x7632, R69 ;  /* 0x0000763234457816 */ /* 0x000fc40000000045 */
[----:B------:R-:W-:Y:S02]  /*1bc0*/  PRMT R70, R51, 0x7632, R70 ;  /* 0x0000763233467816 */ /* 0x000fe40000000046 */
[----:B------:R-:W-:Y:S02]  /*1bd0*/  PRMT R67, R50, 0x7632, R67 ;  /* 0x0000763232437816 */ /* 0x000fe40000000043 */
[----:B------:R-:W-:Y:S01]  /*1be0*/  PRMT R68, R49, 0x7632, R68 ;  /* 0x0000763231447816 */ /* 0x000fe20000000044 */
[----:B------:R-:W-:Y:S01]  /*1bf0*/  UMOV UR14, 0x3f800000 ;  /* 0x3f800000000e7882 */ /* 0x000fe20000000000 */
[----:B------:R-:W-:-:S13]  /*1c00*/  R2UR UR11, R18 ;  /* 0x00000000120b72ca */ /* 0x000fda00000e0000 */
[----:B------:R-:W-:-:S05]  /*1c10*/  MOV R18, UR11 ;  /* 0x0000000b00127c02 */ /* 0x000fca0008000f00 */
[----:B------:R-:W-:-:S05]  /*1c20*/  FFMA.FTZ R19, -R18, UR11, R19 ;  /* 0x0000000b12137c23 */ /* 0x000fca0008010113 */
[----:B------:R-:W-:-:S13]  /*1c30*/  FSETP.GTU.FTZ.AND P0, PT, R19, RZ, PT ;  /* 0x000000ff1300720b */ /* 0x000fda0003f1c000 */
[----:B------:R-:W-:-:S05]  /*1c40*/  VOTEU.ANY UP0, P0 ;  /* 0x0000000000ff7886 */ /* 0x000fca0000000100 */
[----:B------:R-:W1:Y:S01]  /*1c50*/  @UP0 LDCU UR6, c[0x0][0x3c0] ;  /* 0x00007800ff0607ac */ /* 0x000e620008000800 */
[----:B------:R-:W-:-:S13]  /*1c60*/  PLOP3.LUT P0, PT, PT, PT, UP0, 0x80, 0x8 ;  /* 0x000000000008781c */ /* 0x000fda0003f0f008 */
[----:B-1----:R-:W-:-:S06]  /*1c70*/  @P0 FADD.FTZ R18, R19, UR6 ;  /* 0x0000000613120e21 */ /* 0x002fcc0008010000 */
[----:B------:R-:W1:Y:S01]  /*1c80*/  @P0 MUFU.RSQ R18, R18 ;  /* 0x0000001200120308 */ /* 0x000e620000001400 */
[----:B------:R-:W-:Y:S02]  /*1c90*/  PRMT R64, R3, 0x7632, R64 ;  /* 0x0000763203407816 */ /* 0x000fe40000000040 */
[----:B---3--:R-:W-:Y:S02]  /*1ca0*/  PRMT R65, R4, 0x7632, R65 ;  /* 0x0000763204417816 */ /* 0x008fe40000000041 */
[----:B------:R-:W-:Y:S02]  /*1cb0*/  PRMT R62, R5, 0x7632, R62 ;  /* 0x00007632053e7816 */ /* 0x000fe4000000003e */
[----:B-1----:R-:W-:Y:S02]  /*1cc0*/  @P0 R2UR UR6, R18 ;  /* 0x00000000120602ca */ /* 0x002fe400000e0000 */
[----:B------:R-:W-:Y:S02]  /*1cd0*/  PRMT R66, R32, 0x7632, R66 ;  /* 0x0000763220427816 */ /* 0x000fe40000000042 */
[----:B------:R-:W-:-:S09]  /*1ce0*/  PRMT R63, R6, 0x7632, R63 ;  /* 0x00007632063f7816 */ /* 0x000fd2000000003f */
[----:B------:R-:W-:Y:S01]  /*1cf0*/  @UP0 UMOV UR14, UR6 ;  /* 0x00000006000e0c82 */ /* 0x000fe20008000000 */
[----:B------:R-:W-:Y:S02]  /*1d00*/  PRMT R60, R7, 0x7632, R60 ;  /* 0x00007632073c7816 */ /* 0x000fe4000000003c */
[----:B----4-:R-:W-:Y:S02]  /*1d10*/  PRMT R61, R8, 0x7632, R61 ;  /* 0x00007632083d7816 */ /* 0x010fe4000000003d */
[----:B--2---:R-:W-:Y:S02]  /*1d20*/  PRMT R58, R9, 0x7632, R58 ;  /* 0x00007632093a7816 */ /* 0x004fe4000000003a */
[----:B------:R-:W-:Y:S02]  /*1d30*/  PRMT R59, R10, 0x7632, R59 ;  /* 0x000076320a3b7816 */ /* 0x000fe4000000003b */
[----:B------:R-:W-:Y:S02]  /*1d40*/  PRMT R56, R11, 0x7632, R56 ;  /* 0x000076320b387816 */ /* 0x000fe40000000038 */
[----:B------:R-:W-:Y:S01]  /*1d50*/  PRMT R57, R12, 0x7632, R57 ;  /* 0x000076320c397816 */ /* 0x000fe20000000039 */
[----:B0-----:R-:W-:Y:S06]  /*1d60*/  BRA.U UP1, `(.L_x_96) ;  /* 0x0000001101c87547 */ /* 0x001fec000b800000 */
[----:B------:R-:W-:Y:S02]  /*1d70*/  SHF.L.U32 R20, R52, 0x10, RZ ;  /* 0x0000001034147819 */ /* 0x000fe400000006ff */
[----:B------:R-:W-:Y:S02]  /*1d80*/  SHF.L.U32 R21, R69, 0x10, RZ ;  /* 0x0000001045157819 */ /* 0x000fe400000006ff */
[----:B------:R-:W-:Y:S01]  /*1d90*/  SHF.L.U32 R19, R51, 0x10, RZ ;  /* 0x0000001033137819 */ /* 0x000fe200000006ff */
[----:B------:R-:W-:Y:S01]  /*1da0*/  FADD.FTZ R20, R20, -UR11 ;  /* 0x8000000b14147e21 */ /* 0x000fe20008010000 */
[----:B------:R-:W-:Y:S01]  /*1db0*/  SHF.L.U32 R18, R70, 0x10, RZ ;  /* 0x0000001046127819 */ /* 0x000fe200000006ff */
[----:B------:R-:W-:Y:S01]  /*1dc0*/  FADD.FTZ R21, R21, -UR11 ;  /* 0x8000000b15157e21 */ /* 0x000fe20008010000 */
[----:B------:R-:W-:Y:S01]  /*1dd0*/  SHF.L.U32 R26, R50, 0x10, RZ ;  /* 0x00000010321a7819 */ /* 0x000fe200000006ff */
[----:B-----5:R-:W-:Y:S01]  /*1de0*/  FMUL.FTZ R23, R16, R19 ;  /* 0x0000001310177220 */ /* 0x020fe20000410000 */
[----:B------:R-:W-:Y:S01]  /*1df0*/  FMUL.FTZ R20, R20, UR14 ;  /* 0x0000000e14147c20 */ /* 0x000fe20008410000 */
[----:B------:R-:W-:Y:S01]  /*1e00*/  FMUL.FTZ R22, R17, R18 ;  /* 0x0000001211167220 */ /* 0x000fe20000410000 */
[----:B------:R-:W-:Y:S01]  /*1e10*/  FMUL.FTZ R21, R21, UR14 ;  /* 0x0000000e15157c20 */ /* 0x000fe20008410000 */
[----:B------:R-:W-:Y:S01]  /*1e20*/  FADD.FTZ R25, RZ, R23 ;  /* 0x00000017ff197221 */ /* 0x000fe20000010000 */
[----:B------:R-:W-:Y:S01]  /*1e30*/  FFMA.FTZ R24, R20, R23, RZ ;  /* 0x0000001714187223 */ /* 0x000fe200000100ff */
[----:B------:R-:W-:Y:S01]  /*1e40*/  SHF.L.U32 R27, R49, 0x10, RZ ;  /* 0x00000010311b7819 */ /* 0x000fe200000006ff */
[----:B------:R-:W-:Y:S01]  /*1e50*/  FADD.FTZ R26, R26, -UR11 ;  /* 0x8000000b1a1a7e21 */ /* 0x000fe20008010000 */
[----:B------:R-:W-:Y:S01]  /*1e60*/  FADD.FTZ R25, R22, R25 ;  /* 0x0000001916197221 */ /* 0x000fe20000010000 */
[----:B------:R-:W-:Y:S01]  /*1e70*/  FFMA.FTZ R23, R21, R22, R24 ;  /* 0x0000001615177223 */ /* 0x000fe20000010018 */
[----:B------:R-:W-:Y:S01]  /*1e80*/  FFMA.FTZ R22, R19, R20, RZ ;  /* 0x0000001413167223 */ /* 0x000fe200000100ff */
[----:B------:R-:W-:Y:S01]  /*1e90*/  FMUL.FTZ R26, R26, UR14 ;  /* 0x0000000e1a1a7c20 */ /* 0x000fe20008410000 */
[----:B------:R-:W-:Y:S01]  /*1ea0*/  FMUL.FTZ R28, R16, R27 ;  /* 0x0000001b101c7220 */ /* 0x000fe20000410000 */
[----:B------:R-:W-:Y:S01]  /*1eb0*/  SHF.L.U32 R24, R67, 0x10, RZ ;  /* 0x0000001043187819 */ /* 0x000fe200000006ff */
[----:B------:R-:W-:Y:S01]  /*1ec0*/  FADD.FTZ R20, RZ, R19 ;  /* 0x00000013ff147221 */ /* 0x000fe20000010000 */
[----:B------:R-:W-:Y:S01]  /*1ed0*/  FFMA.FTZ R19, R27, R26, R22 ;  /* 0x0000001a1b137223 */ /* 0x000fe20000010016 */
[----:B------:R-:W-:Y:S01]  /*1ee0*/  FADD.FTZ R22, R25, R28 ;  /* 0x0000001c19167221 */ /* 0x000fe20000010000 */
[----:B------:R-:W-:Y:S01]  /*1ef0*/  FFMA.FTZ R23, R26, R28, R23 ;  /* 0x0000001c1a177223 */ /* 0x000fe20000010017 */
[----:B------:R-:W-:Y:S01]  /*1f00*/  FADD.FTZ R25, R24, -UR11 ;  /* 0x8000000b18197e21 */ /* 0x000fe20008010000 */
[----:B------:R-:W-:Y:S01]  /*1f10*/  SHF.L.U32 R24, R68, 0x10, RZ ;  /* 0x0000001044187819 */ /* 0x000fe200000006ff */
[----:B------:R-:W-:Y:S01]  /*1f20*/  FADD.FTZ R20, R27, R20 ;  /* 0x000000141b147221 */ /* 0x000fe20000010000 */
[----:B------:R-:W-:Y:S01]  /*1f30*/  FFMA.FTZ R21, R18, R21, RZ ;  /* 0x0000001512157223 */ /* 0x000fe200000100ff */
[----:B------:R-:W-:Y:S01]  /*1f40*/  FADD.FTZ R27, RZ, R18 ;  /* 0x00000012ff1b7221 */ /* 0x000fe20000010000 */
[----:B------:R-:W-:Y:S01]  /*1f50*/  FMUL.FTZ R26, R25, UR14 ;  /* 0x0000000e191a7c20 */ /* 0x000fe20008410000 */
[C---:B------:R-:W-:Y:S01]  /*1f60*/  SHF.L.U32 R28, R48.reuse, 0x10, RZ ;  /* 0x00000010301c7819 */ /* 0x040fe200000006ff */
[----:B------:R-:W-:Y:S01]  /*1f70*/  FMUL.FTZ R25, R17, R24 ;  /* 0x0000001811197220 */ /* 0x000fe20000410000 */
[----:B------:R-:W-:Y:S01]  /*1f80*/  PRMT R29, R48, 0x7632, R29 ;  /* 0x00007632301d7816 */ /* 0x000fe2000000001d */
[C---:B------:R-:W-:Y:S01]  /*1f90*/  FADD.FTZ R18, R24.reuse, R27 ;  /* 0x0000001b18127221 */ /* 0x040fe20000010000 */
[----:B------:R-:W-:Y:S01]  /*1fa0*/  FFMA.FTZ R21, R24, R26, R21 ;  /* 0x0000001a18157223 */ /* 0x000fe20000010015 */
[----:B------:R-:W-:Y:S01]  /*1fb0*/  SHF.L.U32 R24, R47, 0x10, RZ ;  /* 0x000000102f187819 */ /* 0x000fe200000006ff */
[----:B------:R-:W-:Y:S01]  /*1fc0*/  FFMA.FTZ R23, R26, R25, R23 ;  /* 0x000000191a177223 */ /* 0x000fe20000010017 */
[----:B------:R-:W-:Y:S01]  /*1fd0*/  FADD.FTZ R28, R28, -UR11 ;  /* 0x8000000b1c1c7e21 */ /* 0x000fe20008010000 */
[----:B------:R-:W-:Y:S01]  /*1fe0*/  SHF.L.U32 R27, R29, 0x10, RZ ;  /* 0x000000101d1b7819 */ /* 0x000fe200000006ff */
[----:B------:R-:W-:Y:S01]  /*1ff0*/  FADD.FTZ R22, R25, R22 ;  /* 0x0000001619167221 */ /* 0x000fe20000010000 */
[----:B------:R-:W-:Y:S01]  /*2000*/  PRMT R26, R47, 0x7632, R26 ;  /* 0x000076322f1a7816 */ /* 0x000fe2000000001a */
[----:B------:R-:W-:Y:S01]  /*2010*/  FMUL.FTZ R25, R16, R24 ;  /* 0x0000001810197220 */ /* 0x000fe20000410000 */
[----:B------:R-:W-:Y:S01]  /*2020*/  FMUL.FTZ R28, R28, UR14 ;  /* 0x0000000e1c1c7c20 */ /* 0x000fe20008410000 */
[----:B------:R-:W-:Y:S01]  /*2030*/  FADD.FTZ R27, R27, -UR11 ;  /* 0x8000000b1b1b7e21 */ /* 0x000fe20008010000 */
[----:B------:R-:W-:Y:S01]  /*2040*/  SHF.L.U32 R26, R26, 0x10, RZ ;  /* 0x000000101a1a7819 */ /* 0x000fe200000006ff */
[----:B------:R-:W-:Y:S01]  /*2050*/  FADD.FTZ R22, R22, R25 ;  /* 0x0000001916167221 */ /* 0x000fe20000010000 */
[----:B------:R-:W-:Y:S01]  /*2060*/  FADD.FTZ R20, R20, R24 ;  /* 0x0000001814147221 */ /* 0x000fe20000010000 */
[----:B------:R-:W-:Y:S01]  /*2070*/  FFMA.FTZ R19, R24, R28, R19 ;  /* 0x0000001c18137223 */ /* 0x000fe20000010013 */
[----:B------:R-:W-:Y:S01]  /*2080*/  FFMA.FTZ R25, R28, R25, R23 ;  /* 0x000000191c197223 */ /* 0x000fe20000010017 */
[----:B------:R-:W-:Y:S01]  /*2090*/  FMUL.FTZ R24, R27, UR14 ;  /* 0x0000000e1b187c20 */ /* 0x000fe20008410000 */
[----:B------:R-:W-:Y:S01]  /*20a0*/  FMUL.FTZ R23, R17, R26 ;  /* 0x0000001a11177220 */ /* 0x000fe20000410000 */
[----:B------:R-:W-:Y:S01]  /*20b0*/  PRMT R28, R46, 0x7632, R28 ;  /* 0x000076322e1c7816 */ /* 0x000fe2000000001c */
[----:B------:R-:W-:Y:S01]  /*20c0*/  FADD.FTZ R18, R18, R26 ;  /* 0x0000001a12127221 */ /* 0x000fe20000010000 */
[----:B------:R-:W-:Y:S01]  /*20d0*/  SHF.L.U32 R27, R46, 0x10, RZ ;  /* 0x000000102e1b7819 */ /* 0x000fe200000006ff */
[----:B------:R-:W-:Y:S01]  /*20e0*/  FADD.FTZ R22, R23, R22 ;  /* 0x0000001617167221 */ /* 0x000fe20000010000 */
[----:B------:R-:W-:Y:S01]  /*20f0*/  FFMA.FTZ R25, R24, R23, R25 ;  /* 0x0000001718197223 */ /* 0x000fe20000010019 */
[----:B------:R-:W-:Y:S01]  /*2100*/  SHF.L.U32 R23, R28, 0x10, RZ ;  /* 0x000000101c177819 */ /* 0x000fe200000006ff */
[----:B------:R-:W-:Y:S01]  /*2110*/  FFMA.FTZ R21, R26, R24, R21 ;  /* 0x000000181a157223 */ /* 0x000fe20000010015 */
[----:B------:R-:W-:Y:S01]  /*2120*/  FADD.FTZ R27, R27, -UR11 ;  /* 0x8000000b1b1b7e21 */ /* 0x000fe20008010000 */
[----:B------:R-:W-:-:S02]  /*2130*/  SHF.L.U32 R26, R45, 0x10, RZ ;  /* 0x000000102d1a7819 */ /* 0x000fc400000006ff */
[----:B------:R-:W-:Y:S01]  /*2140*/  PRMT R24, R45, 0x7632, R24 ;  /* 0x000076322d187816 */ /* 0x000fe20000000018 */
[----:B------:R-:W-:Y:S01]  /*2150*/  FADD.FTZ R23, R23, -UR11 ;  /* 0x8000000b17177e21 */ /* 0x000fe20008010000 */
[----:B------:R-:W-:Y:S01]  /*2160*/  FMUL.FTZ R28, R27, UR14 ;  /* 0x0000000e1b1c7c20 */ /* 0x000fe20008410000 */
[----:B------:R-:W-:Y:S01]  /*2170*/  FMUL.FTZ R27, R16, R26 ;  /* 0x0000001a101b7220 */ /* 0x000fe20000410000 */
[----:B------:R-:W-:Y:S01]  /*2180*/  SHF.L.U32 R24, R24, 0x10, RZ ;  /* 0x0000001018187819 */ /* 0x000fe200000006ff */
[----:B------:R-:W-:Y:S01]  /*2190*/  FMUL.FTZ R23, R23, UR14 ;  /* 0x0000000e17177c20 */ /* 0x000fe20008410000 */
[----:B------:R-:W-:Y:S01]  /*21a0*/  FADD.FTZ R20, R20, R26 ;  /* 0x0000001a14147221 */ /* 0x000fe20000010000 */
[----:B------:R-:W-:Y:S01]  /*21b0*/  FFMA.FTZ R19, R26, R28, R19 ;  /* 0x0000001c1a137223 */ /* 0x000fe20000010013 */
[----:B------:R-:W-:Y:S01]  /*21c0*/  SHF.L.U32 R26, R44, 0x10, RZ ;  /* 0x000000102c1a7819 */ /* 0x000fe200000006ff */
[----:B------:R-:W-:Y:S01]  /*21d0*/  FFMA.FTZ R28, R28, R27, R25 ;  /* 0x0000001b1c1c7223 */ /* 0x000fe20000010019 */
[----:B------:R-:W-:Y:S01]  /*21e0*/  PRMT R29, R44, 0x7632, R29 ;  /* 0x000076322c1d7816 */ /* 0x000fe2000000001d */
[----:B------:R-:W-:Y:S01]  /*21f0*/  FADD.FTZ R18, R18, R24 ;  /* 0x0000001812127221 */ /* 0x000fe20000010000 */
[----:B------:R-:W-:Y:S01]  /*2200*/  FFMA.FTZ R21, R24, R23, R21 ;  /* 0x0000001718157223 */ /* 0x000fe20000010015 */
[----:B------:R-:W-:Y:S01]  /*2210*/  FMUL.FTZ R25, R17, R24 ;  /* 0x0000001811197220 */ /* 0x000fe20000410000 */
[----:B------:R-:W-:Y:S01]  /*2220*/  FADD.FTZ R22, R22, R27 ;  /* 0x0000001b16167221 */ /* 0x000fe20000010000 */
[----:B------:R-:W-:Y:S01]  /*2230*/  SHF.L.U32 R24, R43, 0x10, RZ ;  /* 0x000000102b187819 */ /* 0x000fe200000006ff */
[----:B------:R-:W-:Y:S01]  /*2240*/  FADD.FTZ R27, R26, -UR11 ;  /* 0x8000000b1a1b7e21 */ /* 0x000fe20008010000 */
[----:B------:R-:W-:Y:S01]  /*2250*/  SHF.L.U32 R26, R29, 0x10, RZ ;  /* 0x000000101d1a7819 */ /* 0x000fe200000006ff */
[----:B------:R-:W-:Y:S01]  /*2260*/  FADD.FTZ R22, R25, R22 ;  /* 0x0000001619167221 */ /* 0x000fe20000010000 */
[----:B------:R-:W-:Y:S01]  /*2270*/  FFMA.FTZ R28, R23, R25, R28 ;  /* 0x00000019171c7223 */ /* 0x000fe2000001001c */
[----:B------:R-:W-:Y:S01]  /*2280*/  PRMT R29, R43, 0x7632, R29 ;  /* 0x000076322b1d7816 */ /* 0x000fe2000000001d */
[----:B------:R-:W-:Y:S01]  /*2290*/  FMUL.FTZ R25, R16, R24 ;  /* 0x0000001810197220 */ /* 0x000fe20000410000 */
[----:B------:R-:W-:Y:S01]  /*22a0*/  FMUL.FTZ R27, R27, UR14 ;  /* 0x0000000e1b1b7c20 */ /* 0x000fe20008410000 */
[----:B------:R-:W-:Y:S01]  /*22b0*/  FADD.FTZ R23, R26, -UR11 ;  /* 0x8000000b1a177e21 */ /* 0x000fe20008010000 */
[----:B------:R-:W-:Y:S01]  /*22c0*/  SHF.L.U32 R26, R29, 0x10, RZ ;  /* 0x000000101d1a7819 */ /* 0x000fe200000006ff */
[----:B------:R-:W-:Y:S01]  /*22d0*/  FADD.FTZ R22, R22, R25 ;  /* 0x0000001916167221 */ /* 0x000fe20000010000 */
[----:B------:R-:W-:Y:S01]  /*22e0*/  FFMA.FTZ R19, R24, R27, R19 ;  /* 0x0000001b18137223 */ /* 0x000fe20000010013 */
[----:B------:R-:W-:Y:S01]  /*22f0*/  FFMA.FTZ R25, R27, R25, R28 ;  /* 0x000000191b197223 */ /* 0x000fe2000001001c */
[----:B------:R-:W-:Y:S01]  /*2300*/  SHF.L.U32 R27, R42, 0x10, RZ ;  /* 0x000000102a1b7819 */ /* 0x000fe200000006ff */
[----:B------:R-:W-:Y:S01]  /*2310*/  FADD.FTZ R20, R20, R24 ;  /* 0x0000001814147221 */ /* 0x000fe20000010000 */
[----:B------:R-:W-:Y:S01]  /*2320*/  FMUL.FTZ R24, R23, UR14 ;  /* 0x0000000e17187c20 */ /* 0x000fe20008410000 */
[----:B------:R-:W-:Y:S01]  /*2330*/  FMUL.FTZ R23, R17, R26 ;  /* 0x0000001a11177220 */ /* 0x000fe20000410000 */
[----:B------:R-:W-:Y:S01]  /*2340*/  PRMT R28, R42, 0x7632, R28 ;  /* 0x000076322a1c7816 */ /* 0x000fe2000000001c */
[----:B------:R-:W-:Y:S01]  /*2350*/  FADD.FTZ R27, R27, -UR11 ;  /* 0x8000000b1b1b7e21 */ /* 0x000fe20008010000 */
[----:B------:R-:W-:Y:S01]  /*2360*/  FADD.FTZ R18, R18, R26 ;  /* 0x0000001a12127221 */ /* 0x000fe20000010000 */
[----:B------:R-:W-:Y:S01]  /*2370*/  FFMA.FTZ R21, R26, R24, R21 ;  /* 0x000000181a157223 */ /* 0x000fe20000010015 */
[----:B------:R-:W-:Y:S01]  /*2380*/  FADD.FTZ R22, R23, R22 ;  /* 0x0000001617167221 */ /* 0x000fe20000010000 */
[----:B------:R-:W-:Y:S01]  /*2390*/  FFMA.FTZ R25, R24, R23, R25 ;  /* 0x0000001718197223 */ /* 0x000fe20000010019 */
[----:B------:R-:W-:-:S02]  /*23a0*/  SHF.L.U32 R26, R41, 0x10, RZ ;  /* 0x00000010291a7819 */ /* 0x000fc400000006ff */
[----:B------:R-:W-:Y:S01]  /*23b0*/  SHF.L.U32 R23, R28, 0x10, RZ ;  /* 0x000000101c177819 */ /* 0x000fe200000006ff */
[----:B------:R-:W-:Y:S01]  /*23c0*/  FMUL.FTZ R28, R27, UR14 ;  /* 0x0000000e1b1c7c20 */ /* 0x000fe20008410000 */
[----:B------:R-:W-:Y:S01]  /*23d0*/  PRMT R24, R41, 0x7632, R24 ;  /* 0x0000763229187816 */ /* 0x000fe20000000018 */
[----:B------:R-:W-:Y:S01]  /*23e0*/  FMUL.FTZ R27, R16, R26 ;  /* 0x0000001a101b7220 */ /* 0x000fe20000410000 */
[----:B------:R-:W-:Y:S01]  /*23f0*/  FADD.FTZ R20, R20, R26 ;  /* 0x0000001a14147221 */ /* 0x000fe20000010000 */
[----:B------:R-:W-:Y:S01]  /*2400*/  FFMA.FTZ R19, R26, R28, R19 ;  /* 0x0000001c1a137223 */ /* 0x000fe20000010013 */
[----:B------:R-:W-:Y:S01]  /*2410*/  FADD.FTZ R23, R23, -UR11 ;  /* 0x8000000b17177e21 */ /* 0x000fe20008010000 */
[----:B------:R-:W-:Y:S01]  /*2420*/  SHF.L.U32 R26, R40, 0x10, RZ ;  /* 0x00000010281a7819 */ /* 0x000fe200000006ff */
[----:B------:R-:W-:Y:S01]  /*2430*/  FADD.FTZ R22, R22, R27 ;  /* 0x0000001b16167221 */ /* 0x000fe20000010000 */
[----:B------:R-:W-:Y:S01]  /*2440*/  SHF.L.U32 R24, R24, 0x10, RZ ;  /* 0x0000001018187819 */ /* 0x000fe200000006ff */
[----:B------:R-:W-:Y:S01]  /*2450*/  FMUL.FTZ R23, R23, UR14 ;  /* 0x0000000e17177c20 */ /* 0x000fe20008410000 */
[----:B------:R-:W-:Y:S01]  /*2460*/  PRMT R29, R40, 0x7632, R29 ;  /* 0x00007632281d7816 */ /* 0x000fe2000000001d */
[----:B------:R-:W-:Y:S01]  /*2470*/  FFMA.FTZ R28, R28, R27, R25 ;  /* 0x0000001b1c1c7223 */ /* 0x000fe20000010019 */
[----:B------:R-:W-:Y:S01]  /*2480*/  FADD.FTZ R27, R26, -UR11 ;  /* 0x8000000b1a1b7e21 */ /* 0x000fe20008010000 */
[----:B------:R-:W-:Y:S01]  /*2490*/  FMUL.FTZ R25, R17, R24 ;  /* 0x0000001811197220 */ /* 0x000fe20000410000 */
[----:B------:R-:W-:Y:S01]  /*24a0*/  SHF.L.U32 R26, R29, 0x10, RZ ;  /* 0x000000101d1a7819 */ /* 0x000fe200000006ff */
[----:B------:R-:W-:Y:S01]  /*24b0*/  FADD.FTZ R18, R18, R24 ;  /* 0x0000001812127221 */ /* 0x000fe20000010000 */
[----:B------:R-:W-:Y:S01]  /*24c0*/  FFMA.FTZ R21, R24, R23, R21 ;  /* 0x0000001718157223 */ /* 0x000fe20000010015 */
[----:B------:R-:W-:Y:S01]  /*24d0*/  SHF.L.U32 R24, R39, 0x10, RZ ;  /* 0x0000001027187819 */ /* 0x000fe200000006ff */
[----:B------:R-:W-:Y:S01]  /*24e0*/  FFMA.FTZ R28, R23, R25, R28 ;  /* 0x00000019171c7223 */ /* 0x000fe2000001001c */
[----:B------:R-:W-:Y:S01]  /*24f0*/  PRMT R29, R39, 0x7632, R29 ;  /* 0x00007632271d7816 */ /* 0x000fe2000000001d */
[----:B------:R-:W-:Y:S01]  /*2500*/  FMUL.FTZ R27, R27, UR14 ;  /* 0x0000000e1b1b7c20 */ /* 0x000fe20008410000 */
[----:B------:R-:W-:Y:S01]  /*2510*/  FADD.FTZ R23, R26, -UR11 ;  /* 0x8000000b1a177e21 */ /* 0x000fe20008010000 */
[----:B------:R-:W-:Y:S01]  /*2520*/  FADD.FTZ R22, R25, R22 ;  /* 0x0000001619167221 */ /* 0x000fe20000010000 */
[----:B------:R-:W-:Y:S01]  /*2530*/  FMUL.FTZ R25, R16, R24 ;  /* 0x0000001810197220 */ /* 0x000fe20000410000 */
[----:B------:R-:W-:Y:S01]  /*2540*/  SHF.L.U32 R26, R29, 0x10, RZ ;  /* 0x000000101d1a7819 */ /* 0x000fe200000006ff */
[----:B------:R-:W-:Y:S01]  /*2550*/  FADD.FTZ R20, R20, R24 ;  /* 0x0000001814147221 */ /* 0x000fe20000010000 */
[----:B------:R-:W-:Y:S01]  /*2560*/  FFMA.FTZ R19, R24, R27, R19 ;  /* 0x0000001b18137223 */ /* 0x000fe20000010013 */
[----:B------:R-:W-:Y:S01]  /*2570*/  FMUL.FTZ R24, R23, UR14 ;  /* 0x0000000e17187c20 */ /* 0x000fe20008410000 */
[----:B------:R-:W-:Y:S01]  /*2580*/  SHF.L.U32 R23, R38, 0x10, RZ ;  /* 0x0000001026177819 */ /* 0x000fe200000006ff */
[----:B------:R-:W-:Y:S01]  /*2590*/  FADD.FTZ R30, R22, R25 ;  /* 0x00000019161e7221 */ /* 0x000fe20000010000 */
[--C-:B------:R-:W-:Y:S01]  /*25a0*/  FFMA.FTZ R27, R27, R25, R28.reuse ;  /* 0x000000191b1b7223 */ /* 0x100fe2000001001c */
[----:B------:R-:W-:Y:S01]  /*25b0*/  FMUL.FTZ R25, R17, R26 ;  /* 0x0000001a11197220 */ /* 0x000fe20000410000 */
[----:B------:R-:W-:Y:S01]  /*25c0*/  PRMT R28, R38, 0x7632, R28 ;  /* 0x00007632261c7816 */ /* 0x000fe2000000001c */
[----:B------:R-:W-:Y:S01]  /*25d0*/  FADD.FTZ R18, R18, R26 ;  /* 0x0000001a12127221 */ /* 0x000fe20000010000 */
[----:B------:R-:W-:Y:S01]  /*25e0*/  FFMA.FTZ R21, R26, R24, R21 ;  /* 0x000000181a157223 */ /* 0x000fe20000010015 */
[----:B------:R-:W-:Y:S01]  /*25f0*/  SHF.L.U32 R22, R37, 0x10, RZ ;  /* 0x0000001025167819 */ /* 0x000fe200000006ff */
[----:B------:R-:W-:Y:S01]  /*2600*/  FADD.FTZ R26, R23, -UR11 ;  /* 0x8000000b171a7e21 */ /* 0x000fe20008010000 */
[----:B------:R-:W-:Y:S01]  /*2610*/  FFMA.FTZ R27, R24, R25, R27 ;  /* 0x00000019181b7223 */ /* 0x000fe2000001001b */
[----:B------:R-:W-:Y:S01]  /*2620*/  SHF.L.U32 R24, R28, 0x10, RZ ;  /* 0x000000101c187819 */ /* 0x000fe200000006ff */
[----:B------:R-:W-:Y:S01]  /*2630*/  FADD.FTZ R23, R25, R30 ;  /* 0x0000001e19177221 */ /* 0x000fe20000010000 */
[----:B------:R-:W-:Y:S01]  /*2640*/  FMUL.FTZ R26, R26, UR14 ;  /* 0x0000000e1a1a7c20 */ /* 0x000fe20008410000 */
[----:B------:R-:W-:Y:S01]  /*2650*/  FMUL.FTZ R28, R16, R22 ;  /* 0x00000016101c7220 */ /* 0x000fe20000410000 */
[----:B------:R-:W-:Y:S01]  /*2660*/  PRMT R29, R37, 0x7632, R29 ;  /* 0x00007632251d7816 */ /* 0x000fe2000000001d */
[----:B------:R-:W-:Y:S01]  /*2670*/  FADD.FTZ R20, R20, R22 ;  /* 0x0000001614147221 */ /* 0x000fe20000010000 */
[----:B------:R-:W-:Y:S01]  /*2680*/  FADD.FTZ R25, R24, -UR11 ;  /* 0x8000000b18197e21 */ /* 0x000fe20008010000 */
[----:B------:R-:W-:Y:S01]  /*2690*/  FFMA.FTZ R22, R22, R26, R19 ;  /* 0x0000001a16167223 */ /* 0x000fe20000010013 */
[----:B------:R-:W-:Y:S01]  /*26a0*/  FADD.FTZ R19, R23, R28 ;  /* 0x0000001c17137221 */ /* 0x000fe20000010000 */
[----:B------:R-:W-:Y:S01]  /*26b0*/  SHF.L.U32 R24, R29, 0x10, RZ ;  /* 0x000000101d187819 */ /* 0x000fe200000006ff */
[--C-:B------:R-:W-:Y:S01]  /*26c0*/  FFMA.FTZ R26, R26, R28, R27.reuse ;  /* 0x0000001c1a1a7223 */ /* 0x100fe2000001001b */
[C---:B------:R-:W-:Y:S01]  /*26d0*/  SHF.L.U32 R23, R36.reuse, 0x10, RZ ;  /* 0x0000001024177819 */ /* 0x040fe200000006ff */
[----:B------:R-:W-:Y:S01]  /*26e0*/  FMUL.FTZ R25, R25, UR14 ;  /* 0x0000000e19197c20 */ /* 0x000fe20008410000 */
[----:B------:R-:W-:Y:S01]  /*26f0*/  PRMT R27, R36, 0x7632, R27 ;  /* 0x00007632241b7816 */ /* 0x000fe2000000001b */
[----:B------:R-:W-:Y:S01]  /*2700*/  FADD.FTZ R18, R18, R24 ;  /* 0x0000001812127221 */ /* 0x000fe20000010000 */
[----:B------:R-:W-:Y:S01]  /*2710*/  SHF.L.U32 R29, R35, 0x10, RZ ;  /* 0x00000010231d7819 */ /* 0x000fe200000006ff */
[----:B------:R-:W-:Y:S01]  /*2720*/  FFMA.FTZ R21, R24, R25, R21 ;  /* 0x0000001918157223 */ /* 0x000fe20000010015 */
[----:B------:R-:W-:Y:S01]  /*2730*/  FADD.FTZ R28, R23, -UR11 ;  /* 0x8000000b171c7e21 */ /* 0x000fe20008010000 */
[----:B------:R-:W-:Y:S01]  /*2740*/  FMUL.FTZ R24, R17, R24 ;  /* 0x0000001811187220 */ /* 0x000fe20000410000 */
[----:B------:R-:W-:Y:S01]  /*2750*/  SHF.L.U32 R27, R27, 0x10, RZ ;  /* 0x000000101b1b7819 */ /* 0x000fe200000006ff */
[----:B------:R-:W-:Y:S01]  /*2760*/  FADD.FTZ R20, R20, R29 ;  /* 0x0000001d14147221 */ /* 0x000fe20000010000 */
[----:B------:R-:W-:Y:S01]  /*2770*/  FMUL.FTZ R30, R28, UR14 ;  /* 0x0000000e1c1e7c20 */ /* 0x000fe20008410000 */
[----:B------:R-:W-:Y:S01]  /*2780*/  FFMA.FTZ R23, R25, R24, R26 ;  /* 0x0000001819177223 */ /* 0x000fe2000001001a */
[----:B------:R-:W-:Y:S01]  /*2790*/  PRMT R28, R35, 0x7632, R28 ;  /* 0x00007632231c7816 */ /* 0x000fe2000000001c */
[----:B------:R-:W-:Y:S01]  /*27a0*/  FADD.FTZ R27, R27, -UR11 ;  /* 0x8000000b1b1b7e21 */ /* 0x000fe20008010000 */
[----:B------:R-:W-:Y:S01]  /*27b0*/  FMUL.FTZ R26, R16, R29 ;  /* 0x0000001d101a7220 */ /* 0x000fe20000410000 */
[----:B------:R-:W-:Y:S01]  /*27c0*/  FFMA.FTZ R22, R29, R30, R22 ;  /* 0x0000001e1d167223 */ /* 0x000fe20000010016 */
[----:B------:R-:W-:Y:S01]  /*27d0*/  SHF.L.U32 R28, R28, 0x10, RZ ;  /* 0x000000101c1c7819 */ /* 0x000fe200000006ff */
[----:B------:R-:W-:Y:S01]  /*27e0*/  FADD.FTZ R19, R24, R19 ;  /* 0x0000001318137221 */ /* 0x000fe20000010000 */
[----:B------:R-:W-:Y:S01]  /*27f0*/  FMUL.FTZ R27, R27, UR14 ;  /* 0x0000000e1b1b7c20 */ /* 0x000fe20008410000 */
[--C-:B------:R-:W-:Y:S01]  /*2800*/  FFMA.FTZ R30, R30, R26, R23.reuse ;  /* 0x0000001a1e1e7223 */ /* 0x100fe20000010017 */
[----:B------:R-:W-:Y:S01]  /*2810*/  PRMT R23, R34, 0x7632, R23 ;  /* 0x0000763222177816 */ /* 0x000fe20000000017 */
[----:B------:R-:W-:Y:S01]  /*2820*/  FADD.FTZ R18, R18, R28 ;  /* 0x0000001c12127221 */ /* 0x000fe20000010000 */
[----:B------:R-:W-:Y:S01]  /*2830*/  FFMA.FTZ R21, R28, R27, R21 ;  /* 0x0000001b1c157223 */ /* 0x000fe20000010015 */
[----:B------:R-:W-:Y:S01]  /*2840*/  SHF.L.U32 R24, R34, 0x10, RZ ;  /* 0x0000001022187819 */ /* 0x000fe200000006ff */
[----:B------:R-:W-:Y:S01]  /*2850*/  FADD.FTZ R25, R19, R26 ;  /* 0x0000001a13197221 */ /* 0x000fe20000010000 */
[----:B------:R-:W-:Y:S01]  /*2860*/  FMUL.FTZ R28, R17, R28 ;  /* 0x0000001c111c7220 */ /* 0x000fe20000410000 */
[----:B------:R-:W-:-:S02]  /*2870*/  SHF.L.U32 R26, R23, 0x10, RZ ;  /* 0x00000010171a7819 */ /* 0x000fc400000006ff */
[----:B------:R-:W-:Y:S01]  /*2880*/  FADD.FTZ R24, R24, -UR11 ;  /* 0x8000000b18187e21 */ /* 0x000fe20008010000 */
[----:B------:R-:W-:Y:S01]  /*2890*/  FFMA.FTZ R19, R27, R28, R30 ;  /* 0x0000001c1b137223 */ /* 0x000fe2000001001e */
[C---:B------:R-:W-:Y:S01]  /*28a0*/  PRMT R29, R33.reuse, 0x7632, R29 ;  /* 0x00007632211d7816 */ /* 0x040fe2000000001d */
[----:B------:R-:W-:Y:S01]  /*28b0*/  FADD.FTZ R27, R26, -UR11 ;  /* 0x8000000b1a1b7e21 */ /* 0x000fe20008010000 */
[----:B------:R-:W-:Y:S01]  /*28c0*/  SHF.L.U32 R23, R33, 0x10, RZ ;  /* 0x0000001021177819 */ /* 0x000fe200000006ff */
[----:B------:R-:W-:Y:S01]  /*28d0*/  FADD.FTZ R25, R28, R25 ;  /* 0x000000191c197221 */ /* 0x000fe20000010000 */
[----:B------:R-:W-:Y:S01]  /*28e0*/  FMUL.FTZ R26, R24, UR14 ;  /* 0x0000000e181a7c20 */ /* 0x000fe20008410000 */
[----:B------:R-:W-:Y:S01]  /*28f0*/  SHF.L.U32 R28, R29, 0x10, RZ ;  /* 0x000000101d1c7819 */ /* 0x000fe200000006ff */
[----:B------:R-:W-:Y:S01]  /*2900*/  FMUL.FTZ R24, R27, UR14 ;  /* 0x0000000e1b187c20 */ /* 0x000fe20008410000 */
[----:B------:R-:W-:Y:S01]  /*2910*/  FMUL.FTZ R30, R16, R23 ;  /* 0x00000017101e7220 */ /* 0x000fe20000410000 */
[----:B------:R-:W-:Y:S01]  /*2920*/  FADD.FTZ R20, R20, R23 ;  /* 0x0000001714147221 */ /* 0x000fe20000010000 */
[----:B------:R-:W-:Y:S01]  /*2930*/  FFMA.FTZ R22, R23, R26, R22 ;  /* 0x0000001a17167223 */ /* 0x000fe20000010016 */
[----:B------:R-:W-:Y:S01]  /*2940*/  FADD.FTZ R18, R18, R28 ;  /* 0x0000001c12127221 */ /* 0x000fe20000010000 */
[----:B------:R-:W-:Y:S01]  /*2950*/  FFMA.FTZ R21, R28, R24, R21 ;  /* 0x000000181c157223 */ /* 0x000fe20000010015 */
[----:B------:R-:W-:Y:S01]  /*2960*/  FMUL.FTZ R23, R17, R28 ;  /* 0x0000001c11177220 */ /* 0x000fe20000410000 */
[----:B------:R-:W-:Y:S01]  /*2970*/  FADD.FTZ R28, R25, R30 ;  /* 0x0000001e191c7221 */ /* 0x000fe20000010000 */
[----:B------:R-:W-:Y:S01]  /*2980*/  FFMA.FTZ R25, R26, R30, R19 ;  /* 0x0000001e1a197223 */ /* 0x000fe20000010013 */
[----:B------:R-:W-:-:S02]  /*2990*/  SHF.L.U32 R26, R32, 0x10, RZ ;  /* 0x00000010201a7819 */ /* 0x000fc400000006ff */
[----:B------:R-:W-:Y:S01]  /*29a0*/  SHF.L.U32 R27, R66, 0x10, RZ ;  /* 0x00000010421b7819 */ /* 0x000fe200000006ff */
[--C-:B------:R-:W-:Y:S01]  /*29b0*/  FADD.FTZ R19, R23, R28.reuse ;  /* 0x0000001c17137221 */ /* 0x100fe20000010000 */
[----:B------:R-:W-:Y:S01]  /*29c0*/  FFMA.FTZ R24, R24, R23, R25 ;  /* 0x0000001718187223 */ /* 0x000fe20000010019 */
[C---:B------:R-:W-:Y:S01]  /*29d0*/  SHF.L.U32 R29, R13.reuse, 0x10, RZ ;  /* 0x000000100d1d7819 */ /* 0x040fe200000006ff */
[----:B------:R-:W-:Y:S01]  /*29e0*/  FADD.FTZ R25, R26, -UR11 ;  /* 0x8000000b1a197e21 */ /* 0x000fe20008010000 */
[----:B------:R-:W-:Y:S01]  /*29f0*/  PRMT R28, R13, 0x7632, R28 ;  /* 0x000076320d1c7816 */ /* 0x000fe2000000001c */
[----:B------:R-:W-:Y:S01]  /*2a00*/  FADD.FTZ R26, R27, -UR11 ;  /* 0x8000000b1b1a7e21 */ /* 0x000fe20008010000 */
[----:B------:R-:W-:Y:S01]  /*2a10*/  SHF.L.U32 R23, R3, 0x10, RZ ;  /* 0x0000001003177819 */ /* 0x000fe200000006ff */
[----:B------:R-:W-:Y:S01]  /*2a20*/  FMUL.FTZ R25, R25, UR14 ;  /* 0x0000000e19197c20 */ /* 0x000fe20008410000 */
[----:B------:R-:W-:Y:S01]  /*2a30*/  SHF.L.U32 R28, R28, 0x10, RZ ;  /* 0x000000101c1c7819 */ /* 0x000fe200000006ff */
[----:B------:R-:W-:Y:S01]  /*2a40*/  FMUL.FTZ R30, R16, R29 ;  /* 0x0000001d101e7220 */ /* 0x000fe20000410000 */
[----:B------:R-:W-:Y:S01]  /*2a50*/  FMUL.FTZ R26, R26, UR14 ;  /* 0x0000000e1a1a7c20 */ /* 0x000fe20008410000 */
[----:B------:R-:W-:Y:S01]  /*2a60*/  FFMA.FTZ R22, R29, R25, R22 ;  /* 0x000000191d167223 */ /* 0x000fe20000010016 */
[----:B------:R-:W-:Y:S01]  /*2a70*/  FADD.FTZ R20, R20, R29 ;  /* 0x0000001d14147221 */ /* 0x000fe20000010000 */
[----:B------:R-:W-:Y:S01]  /*2a80*/  FMUL.FTZ R27, R17, R28 ;  /* 0x0000001c111b7220 */ /* 0x000fe20000410000 */
[----:B------:R-:W-:Y:S01]  /*2a90*/  FFMA.FTZ R25, R25, R30, R24 ;  /* 0x0000001e19197223 */ /* 0x000fe20000010018 */
[----:B------:R-:W-:Y:S01]  /*2aa0*/  FADD.FTZ R24, R23, -UR11 ;  /* 0x8000000b17187e21 */ /* 0x000fe20008010000 */
[----:B------:R-:W-:Y:S01]  /*2ab0*/  FADD.FTZ R18, R18, R28 ;  /* 0x0000001c12127221 */ /* 0x000fe20000010000 */
[----:B------:R-:W-:Y:S01]  /*2ac0*/  FFMA.FTZ R21, R28, R26, R21 ;  /* 0x0000001a1c157223 */ /* 0x000fe20000010015 */
[----:B------:R-:W-:Y:S01]  /*2ad0*/  FADD.FTZ R28, R19, R30 ;  /* 0x0000001e131c7221 */ /* 0x000fe20000010000 */
[----:B------:R-:W-:Y:S01]  /*2ae0*/  SHF.L.U32 R29, R4, 0x10, RZ ;  /* 0x00000010041d7819 */ /* 0x000fe200000006ff */
[----:B------:R-:W-:Y:S01]  /*2af0*/  FFMA.FTZ R23, R26, R27, R25 ;  /* 0x0000001b1a177223 */ /* 0x000fe20000010019 */
[----:B------:R-:W-:Y:S01]  /*2b00*/  FMUL.FTZ R26, R24, UR14 ;  /* 0x0000000e181a7c20 */ /* 0x000fe20008410000 */
[----:B------:R-:W-:Y:S01]  /*2b10*/  SHF.L.U32 R24, R64, 0x10, RZ ;  /* 0x0000001040187819 */ /* 0x000fe200000006ff */
[----:B------:R-:W-:Y:S01]  /*2b20*/  FADD.FTZ R19, R27, R28 ;  /* 0x0000001c1b137221 */ /* 0x000fe20000010000 */
[----:B------:R-:W-:Y:S01]  /*2b30*/  FMUL.FTZ R28, R16, R29 ;  /* 0x0000001d101c7220 */ /* 0x000fe20000410000 */
[----:B------:R-:W-:Y:S01]  /*2b40*/  FFMA.FTZ R22, R29, R26, R22 ;  /* 0x0000001a1d167223 */ /* 0x000fe20000010016 */
[----:B------:R-:W-:Y:S01]  /*2b50*/  SHF.L.U32 R25, R5, 0x10, RZ ;  /* 0x0000001005197819 */ /* 0x000fe200000006ff */
[----:B------:R-:W-:Y:S01]  /*2b60*/  FADD.FTZ R24, R24, -UR11 ;  /* 0x8000000b18187e21 */ /* 0x000fe20008010000 */
[----:B------:R-:W-:Y:S01]  /*2b70*/  FADD.FTZ R19, R19, R28 ;  /* 0x0000001c13137221 */ /* 0x000fe20000010000 */
[----:B------:R-:W-:Y:S01]  /*2b80*/  FFMA.FTZ R23, R26, R28, R23 ;  /* 0x0000001c1a177223 */ /* 0x000fe20000010017 */
[----:B------:R-:W-:Y:S01]  /*2b90*/  SHF.L.U32 R28, R65, 0x10, RZ ;  /* 0x00000010411c7819 */ /* 0x000fe200000006ff */
[----:B------:R-:W-:Y:S01]  /*2ba0*/  FMUL.FTZ R26, R24, UR14 ;  /* 0x0000000e181a7c20 */ /* 0x000fe20008410000 */
[----:B------:R-:W-:Y:S01]  /*2bb0*/  SHF.L.U32 R24, R62, 0x10, RZ ;  /* 0x000000103e187819 */ /* 0x000fe200000006ff */
[----:B------:R-:W-:Y:S01]  /*2bc0*/  FADD.FTZ R25, R25, -UR11 ;  /* 0x8000000b19197e21 */ /* 0x000fe20008010000 */
[----:B------:R-:W-:Y:S01]  /*2bd0*/  SHF.L.U32 R27, R6, 0x10, RZ ;  /* 0x00000010061b7819 */ /* 0x000fe200000006ff */
[----:B------:R-:W-:Y:S01]  /*2be0*/  FADD.FTZ R18, R18, R28 ;  /* 0x0000001c12127221 */ /* 0x000fe20000010000 */
[----:B------:R-:W-:Y:S01]  /*2bf0*/  FFMA.FTZ R21, R28, R26, R21 ;  /* 0x0000001a1c157223 */ /* 0x000fe20000010015 */
[----:B------:R-:W-:Y:S01]  /*2c00*/  FMUL.FTZ R28, R17, R28 ;  /* 0x0000001c111c7220 */ /* 0x000fe20000410000 */
[----:B------:R-:W-:Y:S01]  /*2c10*/  FMUL.FTZ R25, R25, UR14 ;  /* 0x0000000e19197c20 */ /* 0x000fe20008410000 */
[----:B------:R-:W-:Y:S01]  /*2c20*/  FMUL.FTZ R30, R16, R27 ;  /* 0x0000001b101e7220 */ /* 0x000fe20000410000 */
[----:B------:R-:W-:Y:S01]  /*2c30*/  FADD.FTZ R20, R20, R29 ;  /* 0x0000001d14147221 */ /* 0x000fe20000010000 */
[----:B------:R-:W-:Y:S01]  /*2c40*/  FFMA.FTZ R26, R26, R28, R23 ;  /* 0x0000001c1a1a7223 */ /* 0x000fe20000010017 */
[----:B------:R-:W-:Y:S01]  /*2c50*/  FADD.FTZ R23, R24, -UR11 ;  /* 0x8000000b18177e21 */ /* 0x000fe20008010000 */
[----:B------:R-:W-:Y:S01]  /*2c60*/  FADD.FTZ R19, R28, R19 ;  /* 0x000000131c137221 */ /* 0x000fe20000010000 */
[----:B------:R-:W-:Y:S01]  /*2c70*/  SHF.L.U32 R24, R63, 0x10, RZ ;  /* 0x000000103f187819 */ /* 0x000fe200000006ff */
[----:B------:R-:W-:Y:S01]  /*2c80*/  FFMA.FTZ R22, R27, R25, R22 ;  /* 0x000000191b167223 */ /* 0x000fe20000010016 */
[----:B------:R-:W-:Y:S01]  /*2c90*/  FMUL.FTZ R23, R23, UR14 ;  /* 0x0000000e17177c20 */ /* 0x000fe20008410000 */
[----:B------:R-:W-:Y:S01]  /*2ca0*/  FADD.FTZ R19, R19, R30 ;  /* 0x0000001e13137221 */ /* 0x000fe20000010000 */
[----:B------:R-:W-:Y:S01]  /*2cb0*/  FFMA.FTZ R30, R25, R30, R26 ;  /* 0x0000001e191e7223 */ /* 0x000fe2000001001a */
[----:B------:R-:W-:Y:S01]  /*2cc0*/  SHF.L.U32 R25, R7, 0x10, RZ ;  /* 0x0000001007197819 */ /* 0x000fe200000006ff */
[----:B------:R-:W-:Y:S01]  /*2cd0*/  FMUL.FTZ R26, R17, R24 ;  /* 0x00000018111a7220 */ /* 0x000fe20000410000 */
[----:B------:R-:W-:Y:S01]  /*2ce0*/  FADD.FTZ R18, R18, R24 ;  /* 0x0000001812127221 */ /* 0x000fe20000010000 */
[----:B------:R-:W-:Y:S01]  /*2cf0*/  FFMA.FTZ R21, R24, R23, R21 ;  /* 0x0000001718157223 */ /* 0x000fe20000010015 */
[----:B------:R-:W-:Y:S01]  /*2d00*/  SHF.L.U32 R24, R60, 0x10, RZ ;  /* 0x000000103c187819 */ /* 0x000fe200000006ff */
[----:B------:R-:W-:Y:S01]  /*2d10*/  FADD.FTZ R19, R26, R19 ;  /* 0x000000131a137221 */ /* 0x000fe20000010000 */
[----:B------:R-:W-:Y:S01]  /*2d20*/  FFMA.FTZ R23, R23, R26, R30 ;  /* 0x0000001a17177223 */ /* 0x000fe2000001001e */
[----:B------:R-:W-:Y:S01]  /*2d30*/  FADD.FTZ R26, R25, -UR11 ;  /* 0x8000000b191a7e21 */ /* 0x000fe20008010000 */
[----:B------:R-:W-:Y:S01]  /*2d40*/  SHF.L.U32 R25, R8, 0x10, RZ ;  /* 0x0000001008197819 */ /* 0x000fe200000006ff */
[----:B------:R-:W-:Y:S01]  /*2d50*/  FADD.FTZ R24, R24, -UR11 ;  /* 0x8000000b18187e21 */ /* 0x000fe20008010000 */
[----:B------:R-:W-:Y:S01]  /*2d60*/  FADD.FTZ R20, R20, R27 ;  /* 0x0000001b14147221 */ /* 0x000fe20000010000 */
[----:B------:R-:W-:Y:S01]  /*2d70*/  SHF.L.U32 R27, R9, 0x10, RZ ;  /* 0x00000010091b7819 */ /* 0x000fe200000006ff */
[----:B------:R-:W-:Y:S01]  /*2d80*/  FMUL.FTZ R26, R26, UR14 ;  /* 0x0000000e1a1a7c20 */ /* 0x000fe20008410000 */
[----:B------:R-:W-:Y:S01]  /*2d90*/  SHF.L.U32 R28, R61, 0x10, RZ ;  /* 0x000000103d1c7819 */ /* 0x000fe200000006ff */
[----:B------:R-:W-:Y:S01]  /*2da0*/  FMUL.FTZ R24, R24, UR14 ;  /* 0x0000000e18187c20 */ /* 0x000fe20008410000 */
[----:B------:R-:W-:Y:S01]  /*2db0*/  FMUL.FTZ R30, R16, R25 ;  /* 0x00000019101e7220 */ /* 0x000fe20000410000 */
[----:B------:R-:W-:Y:S01]  /*2dc0*/  FADD.FTZ R20, R20, R25 ;  /* 0x0000001914147221 */ /* 0x000fe20000010000 */
[----:B------:R-:W-:Y:S01]  /*2dd0*/  FFMA.FTZ R22, R25, R26, R22 ;  /* 0x0000001a19167223 */ /* 0x000fe20000010016 */
[----:B------:R-:W-:Y:S01]  /*2de0*/  FADD.FTZ R29, R27, -UR11 ;  /* 0x8000000b1b1d7e21 */ /* 0x000fe20008010000 */
[----:B------:R-:W-:Y:S01]  /*2df0*/  FADD.FTZ R18, R18, R28 ;  /* 0x0000001c12127221 */ /* 0x000fe20000010000 */
[----:B------:R-:W-:Y:S01]  /*2e00*/  FFMA.FTZ R21, R28, R24, R21 ;  /* 0x000000181c157223 */ /* 0x000fe20000010015 */
[----:B------:R-:W-:Y:S01]  /*2e10*/  FMUL.FTZ R25, R17, R28 ;  /* 0x0000001c11197220 */ /* 0x000fe20000410000 */
[----:B------:R-:W-:Y:S01]  /*2e20*/  FADD.FTZ R28, R19, R30 ;  /* 0x0000001e131c7221 */ /* 0x000fe20000010000 */
[----:B------:R-:W-:Y:S01]  /*2e30*/  FFMA.FTZ R23, R26, R30, R23 ;  /* 0x0000001e1a177223 */ /* 0x000fe20000010017 */
[----:B------:R-:W-:Y:S01]  /*2e40*/  SHF.L.U32 R27, R10, 0x10, RZ ;  /* 0x000000100a1b7819 */ /* 0x000fe200000006ff */
[----:B------:R-:W-:Y:S01]  /*2e50*/  FMUL.FTZ R19, R29, UR14 ;  /* 0x0000000e1d137c20 */ /* 0x000fe20008410000 */
[----:B------:R-:W-:Y:S01]  /*2e60*/  FADD.FTZ R28, R25, R28 ;  /* 0x0000001c191c7221 */ /* 0x000fe20000010000 */
[----:B------:R-:W-:Y:S01]  /*2e70*/  FFMA.FTZ R24, R24, R25, R23 ;  /* 0x0000001918187223 */ /* 0x000fe20000010017 */
[----:B------:R-:W-:Y:S01]  /*2e80*/  SHF.L.U32 R25, R58, 0x10, RZ ;  /* 0x000000103a197819 */ /* 0x000fe200000006ff */
[----:B------:R-:W-:Y:S01]  /*2e90*/  FADD.FTZ R20, R20, R27 ;  /* 0x0000001b14147221 */ /* 0x000fe20000010000 */
[----:B------:R-:W-:Y:S01]  /*2ea0*/  FFMA.FTZ R23, R27, R19, R22 ;  /* 0x000000131b177223 */ /* 0x000fe20000010016 */
[----:B------:R-:W-:Y:S01]  /*2eb0*/  FMUL.FTZ R27, R16, R27 ;  /* 0x0000001b101b7220 */ /* 0x000fe20000410000 */
[----:B------:R-:W-:Y:S01]  /*2ec0*/  SHF.L.U32 R22, R59, 0x10, RZ ;  /* 0x000000103b167819 */ /* 0x000fe200000006ff */
[----:B------:R-:W-:Y:S01]  /*2ed0*/  FADD.FTZ R25, R25, -UR11 ;  /* 0x8000000b19197e21 */ /* 0x000fe20008010000 */
[----:B------:R-:W-:Y:S01]  /*2ee0*/  SHF.L.U32 R30, R11, 0x10, RZ ;  /* 0x000000100b1e7819 */ /* 0x000fe200000006ff */
[----:B------:R-:W-:Y:S01]  /*2ef0*/  FADD.FTZ R29, R28, R27 ;  /* 0x0000001b1c1d7221 */ /* 0x000fe20000010000 */
[----:B------:R-:W-:Y:S01]  /*2f00*/  FFMA.FTZ R28, R19, R27, R24 ;  /* 0x0000001b131c7223 */ /* 0x000fe20000010018 */
[----:B------:R-:W-:Y:S01]  /*2f10*/  FMUL.FTZ R26, R17, R22 ;  /* 0x00000016111a7220 */ /* 0x000fe20000410000 */
[----:B------:R-:W-:Y:S01]  /*2f20*/  SHF.L.U32 R24, R12, 0x10, RZ ;  /* 0x000000100c187819 */ /* 0x000fe200000006ff */
[----:B------:R-:W-:Y:S01]  /*2f30*/  FMUL.FTZ R25, R25, UR14 ;  /* 0x0000000e19197c20 */ /* 0x000fe20008410000 */
[----:B------:R-:W-:Y:S01]  /*2f40*/  FADD.FTZ R30, R30, -UR11 ;  /* 0x8000000b1e1e7e21 */ /* 0x000fe20008010000 */
[----:B------:R-:W-:Y:S01]  /*2f50*/  SHF.L.U32 R19, R56, 0x10, RZ ;  /* 0x0000001038137819 */ /* 0x000fe200000006ff */
[----:B------:R-:W-:Y:S01]  /*2f60*/  FADD.FTZ R29, R26, R29 ;  /* 0x0000001d1a1d7221 */ /* 0x000fe20000010000 */
[----:B------:R-:W-:Y:S01]  /*2f70*/  FFMA.FTZ R21, R22, R25, R21 ;  /* 0x0000001916157223 */ /* 0x000fe20000010015 */
[----:B------:R-:W-:Y:S01]  /*2f80*/  FFMA.FTZ R26, R25, R26, R28 ;  /* 0x0000001a191a7223 */ /* 0x000fe2000001001c */
[----:B------:R-:W-:Y:S01]  /*2f90*/  FMUL.FTZ R76, R16, R24 ;  /* 0x00000018104c7220 */ /* 0x000fe20000410000 */
[----:B------:R-:W-:Y:S01]  /*2fa0*/  FMUL.FTZ R25, R30, UR14 ;  /* 0x0000000e1e197c20 */ /* 0x000fe20008410000 */
[----:B------:R-:W-:Y:S01]  /*2fb0*/  SHF.L.U32 R28, R57, 0x10, RZ ;  /* 0x00000010391c7819 */ /* 0x000fe200000006ff */
[----:B------:R-:W-:Y:S01]  /*2fc0*/  FADD.FTZ R19, R19, -UR11 ;  /* 0x8000000b13137e21 */ /* 0x000fe20008010000 */
[----:B------:R-:W-:Y:S01]  /*2fd0*/  FADD.FTZ R31, R29, R76 ;  /* 0x0000004c1d1f7221 */ /* 0x000fe20000010000 */
[----:B------:R-:W-:Y:S01]  /*2fe0*/  FFMA.FTZ R76, R25, R76, R26 ;  /* 0x0000004c194c7223 */ /* 0x000fe2000001001a */
[----:B------:R-:W-:Y:S01]  /*2ff0*/  FADD.FTZ R27, R18, R22 ;  /* 0x00000016121b7221 */ /* 0x000fe20000010000 */
[----:B------:R-:W-:Y:S01]  /*3000*/  FMUL.FTZ R26, R17, R28 ;  /* 0x0000001c111a7220 */ /* 0x000fe20000410000 */
[----:B------:R-:W-:Y:S01]  /*3010*/  FMUL.FTZ R29, R19, UR14 ;  /* 0x0000000e131d7c20 */ /* 0x000fe20008410000 */
[----:B------:R-:W-:Y:S01]  /*3020*/  FADD.FTZ R22, R20, R24 ;  /* 0x0000001814167221 */ /* 0x000fe20000010000 */
[----:B------:R-:W-:Y:S01]  /*3030*/  FFMA.FTZ R20, R24, R25, R23 ;  /* 0x0000001918147223 */ /* 0x000fe20000010017 */
[----:B------:R-:W-:Y:S01]  /*3040*/  FADD.FTZ R19, R26, R31 ;  /* 0x0000001f1a137221 */ /* 0x000fe20000010000 */
[----:B------:R-:W-:Y:S01]  /*3050*/  FFMA.FTZ R26, R29, R26, R76 ;  /* 0x0000001a1d1a7223 */ /* 0x000fe2000001004c */
[----:B------:R-:W-:Y:S01]  /*3060*/  FADD.FTZ R23, R27, R28 ;  /* 0x0000001c1b177221 */ /* 0x000fe20000010000 */
[----:B------:R-:W-:Y:S01]  /*3070*/  FFMA.FTZ R21, R28, R29, R21 ;  /* 0x0000001d1c157223 */ /* 0x000fe20000010015 */
[----:B------:R-:W-:Y:S06]  /*3080*/  BRA `(.L_x_97) ;  /* 0x0000002400447947 */ /* 0x000fec0003800000 */
.L_x_96:
[----:B------:R-:W-:Y:S02]  /*3090*/  SHF.L.U32 R18, R52, 0x10, RZ ;  /* 0x0000001034127819 */ /* 0x000fe400000006ff */
[----:B------:R-:W-:Y:S02]  /*30a0*/  SHF.L.U32 R22, R50, 0x10, RZ ;  /* 0x0000001032167819 */ /* 0x000fe400000006ff */
[----:B------:R-:W-:Y:S01]  /*30b0*/  SHF.L.U32 R55, R70, 0x10, RZ ;  /* 0x0000001046377819 */ /* 0x000fe200000006ff */
[----:B------:R-:W-:Y:S01]  /*30c0*/  FADD.FTZ R18, R18, -UR11 ;  /* 0x8000000b12127e21 */ /* 0x000fe20008010000 */
[----:B------:R-:W-:Y:S01]  /*30d0*/  SHF.L.U32 R71, R68, 0x10, RZ ;  /* 0x0000001044477819 */ /* 0x000fe200000006ff */
[----:B------:R-:W-:Y:S01]  /*30e0*/  FADD.FTZ R31, R22, -UR11 ;  /* 0x8000000b161f7e21 */ /* 0x000fe20008010000 */
[----:B------:R-:W-:Y:S01]  /*30f0*/  SHF.L.U32 R22, R67, 0x10, RZ ;  /* 0x0000001043167819 */ /* 0x000fe200000006ff */
[----:B------:R-:W-:Y:S01]  /*3100*/  FMUL.FTZ R19, R18, UR14 ;  /* 0x0000000e12137c20 */ /* 0x000fe20008410000 */
[----:B------:R-:W-:Y:S01]  /*3110*/  SHF.L.U32 R18, R69, 0x10, RZ ;  /* 0x0000001045127819 */ /* 0x000fe200000006ff */
[----:B------:R-:W-:-:S02]  /*3120*/  FMUL.FTZ R31, R31, UR14 ;  /* 0x0000000e1f1f7c20 */ /* 0x000fc40008410000 */
[--C-:B-----5:R-:W-:Y:S01]  /*3130*/  FFMA.FTZ R24, R16, R19, R14.reuse ;  /* 0x0000001310187223 */ /* 0x120fe2000001000e */
[----:B------:R-:W-:Y:S01]  /*3140*/  FADD.FTZ R22, R22, -UR11 ;  /* 0x8000000b16167e21 */ /* 0x000fe20008010000 */
[----:B------:R-:W-:Y:S01]  /*3150*/  FADD.FTZ R18, R18, -UR11 ;  /* 0x8000000b12127e21 */ /* 0x000fe20008010000 */
[----:B------:R-:W-:Y:S01]  /*3160*/  FFMA.FTZ R30, R16, R31, R14 ;  /* 0x0000001f101e7223 */ /* 0x000fe2000001000e */
[----:B------:R-:W-:Y:S01]  /*3170*/  FMUL.FTZ R20, R24, -1.4426950216293334961 ;  /* 0xbfb8aa3b18147820 */ /* 0x000fe20000410000 */
[----:B------:R-:W-:Y:S01]  /*3180*/  FMUL.FTZ R22, R22, UR14 ;  /* 0x0000000e16167c20 */ /* 0x000fe20008410000 */
[----:B------:R-:W-:Y:S01]  /*3190*/  FMUL.FTZ R18, R18, UR14 ;  /* 0x0000000e12127c20 */ /* 0x000fe20008410000 */
[----:B------:R-:W-:Y:S02]  /*31a0*/  FMUL.FTZ R28, R30, -1.4426950216293334961 ;  /* 0xbfb8aa3b1e1c7820 */ /* 0x000fe40000410000 */
[C-C-:B------:R-:W-:Y:S01]  /*31b0*/  FFMA.FTZ R27, R17.reuse, R22, R15.reuse ;  /* 0x00000016111b7223 */ /* 0x140fe2000001000f */
[----:B------:R-:W0:Y:S01]  /*31c0*/  MUFU.EX2 R20, R20 ;  /* 0x0000001400147308 */ /* 0x000e220000000800 */
[----:B------:R-:W-:Y:S01]  /*31d0*/  FFMA.FTZ R23, R17, R18, R15 ;  /* 0x0000001211177223 */ /* 0x000fe2000001000f */
[----:B0-----:R-:W-:-:S03]  /*31e0*/  FADD.FTZ R21, R20, 1 ;  /* 0x3f80000014157421 */ /* 0x001fc60000010000 */
[----:B------:R-:W-:-:S03]  /*31f0*/  FMUL.FTZ R20, R23, -1.4426950216293334961 ;  /* 0xbfb8aa3b17147820 */ /* 0x000fc60000410000 */
[----:B------:R-:W0:Y:S08]  /*3200*/  MUFU.RCP R21, R21 ;  /* 0x0000001500157308 */ /* 0x000e300000001000 */
[----:B------:R-:W1:Y:S01]  /*3210*/  MUFU.EX2 R20, R20 ;  /* 0x0000001400147308 */ /* 0x000e620000000800 */
[----:B0-----:R-:W-:-:S04]  /*3220*/  FADD.FTZ R25, -R21, 1 ;  /* 0x3f80000015197421 */ /* 0x001fc80000010100 */
[----:B------:R-:W-:Y:S01]  /*3230*/  FFMA.FTZ R26, R24, R25, 1 ;  /* 0x3f800000181a7423 */ /* 0x000fe20000010019 */
[----:B------:R-:W-:Y:S02]  /*3240*/  SHF.L.U32 R24, R51, 0x10, RZ ;  /* 0x0000001033187819 */ /* 0x000fe400000006ff */
[----:B------:R-:W0:Y:S01]  /*3250*/  MUFU.EX2 R25, R28 ;  /* 0x0000001c00197308 */ /* 0x000e220000000800 */
[----:B-1----:R-:W-:Y:S01]  /*3260*/  FADD.FTZ R29, R20, 1 ;  /* 0x3f800000141d7421 */ /* 0x002fe20000010000 */
[----:B------:R-:W-:Y:S01]  /*3270*/  SHF.L.U32 R20, R48, 0x10, RZ ;  /* 0x0000001030147819 */ /* 0x000fe200000006ff */
[----:B------:R-:W-:Y:S01]  /*3280*/  FMUL.FTZ R21, R24, R21 ;  /* 0x0000001518157220 */ /* 0x000fe20000410000 */
[----:B------:R-:W-:-:S03]  /*3290*/  FMUL.FTZ R24, R27, -1.4426950216293334961 ;  /* 0xbfb8aa3b1b187820 */ /* 0x000fc60000410000 */
[----:B------:R-:W-:Y:S01]  /*32a0*/  FADD.FTZ R20, R20, -UR11 ;  /* 0x8000000b14147e21 */ /* 0x000fe20008010000 */
[----:B------:R-:W-:Y:S01]  /*32b0*/  FMUL.FTZ R21, R21, R26 ;  /* 0x0000001a15157220 */ /* 0x000fe20000410000 */
[----:B------:R-:W1:Y:S01]  /*32c0*/  MUFU.RCP R29, R29 ;  /* 0x0000001d001d7308 */ /* 0x000e620000001000 */
[----:B0-----:R-:W-:Y:S01]  /*32d0*/  FADD.FTZ R26, R25, 1 ;  /* 0x3f800000191a7421 */ /* 0x001fe20000010000 */
[----:B------:R-:W-:-:S06]  /*32e0*/  FMUL.FTZ R25, R20, UR14 ;  /* 0x0000000e14197c20 */ /* 0x000fcc0008410000 */
[----:B------:R-:W0:Y:S01]  /*32f0*/  MUFU.EX2 R24, R24 ;  /* 0x0000001800187308 */ /* 0x000e220000000800 */
[----:B------:R-:W-:-:S04]  /*3300*/  FFMA.FTZ R20, R16, R25, R14 ;  /* 0x0000001910147223 */ /* 0x000fc8000001000e */
[----:B------:R-:W-:-:S03]  /*3310*/  FMUL.FTZ R28, R20, -1.4426950216293334961 ;  /* 0xbfb8aa3b141c7820 */ /* 0x000fc60000410000 */
[----:B------:R-:W2:Y:S01]  /*3320*/  MUFU.RCP R26, R26 ;  /* 0x0000001a001a7308 */ /* 0x000ea20000001000 */
[----:B-1----:R-:W-:Y:S01]  /*3330*/  FADD.FTZ R76, -R29, 1 ;  /* 0x3f8000001d4c7421 */ /* 0x002fe20000010100 */
[----:B------:R-:W-:-:S03]  /*3340*/  FMUL.FTZ R29, R55, R29 ;  /* 0x0000001d371d7220 */ /* 0x000fc60000410000 */
[----:B------:R-:W-:-:S03]  /*3350*/  FFMA.FTZ R76, R23, R76, 1 ;  /* 0x3f800000174c7423 */ /* 0x000fc6000001004c */
[----:B------:R-:W1:Y:S01]  /*3360*/  MUFU.EX2 R28, R28 ;  /* 0x0000001c001c7308 */ /* 0x000e620000000800 */
[----:B0-----:R-:W-:Y:S01]  /*3370*/  FADD.FTZ R24, R24, 1 ;  /* 0x3f80000018187421 */ /* 0x001fe20000010000 */
[----:B------:R-:W-:Y:S01]  /*3380*/  FMUL.FTZ R29, R29, R76 ;  /* 0x0000004c1d1d7220 */ /* 0x000fe20000410000 */
[----:B------:R-:W-:-:S04]  /*3390*/  PRMT R76, R48, 0x7632, R76 ;  /* 0x00007632304c7816 */ /* 0x000fc8000000004c */
[----:B------:R-:W-:Y:S01]  /*33a0*/  SHF.L.U32 R76, R76, 0x10, RZ ;  /* 0x000000104c4c7819 */ /* 0x000fe200000006ff */
[----:B------:R-:W0:Y:S01]  /*33b0*/  MUFU.RCP R24, R24 ;  /* 0x0000001800187308 */ /* 0x000e220000001000 */
[----:B--2---:R-:W-:-:S04]  /*33c0*/  FADD.FTZ R23, -R26, 1 ;  /* 0x3f8000001a177421 */ /* 0x004fc80000010100 */
[----:B------:R-:W-:Y:S01]  /*33d0*/  FFMA.FTZ R30, R30, R23, 1 ;  /* 0x3f8000001e1e7423 */ /* 0x000fe20000010017 */
[----:B------:R-:W-:Y:S01]  /*33e0*/  SHF.L.U32 R23, R49, 0x10, RZ ;  /* 0x0000001031177819 */ /* 0x000fe200000006ff */
[----:B-1----:R-:W-:-:S04]  /*33f0*/  FADD.FTZ R55, R28, 1 ;  /* 0x3f8000001c377421 */ /* 0x002fc80000010000 */
[----:B------:R-:W-:Y:S02]  /*3400*/  FMUL.FTZ R23, R23, R26 ;  /* 0x0000001a17177220 */ /* 0x000fe40000410000 */
[----:B------:R-:W1:Y:S02]  /*3410*/  MUFU.RCP R55, R55 ;  /* 0x0000003700377308 */ /* 0x000e640000001000 */
[----:B------:R-:W-:Y:S01]  /*3420*/  FMUL.FTZ R30, R23, R30 ;  /* 0x0000001e171e7220 */ /* 0x000fe20000410000 */
[----:B0-----:R-:W-:Y:S01]  /*3430*/  FADD.FTZ R26, -R24, 1 ;  /* 0x3f800000181a7421 */ /* 0x001fe20000010100 */
[----:B------:R-:W-:Y:S01]  /*3440*/  FMUL.FTZ R28, R71, R24 ;  /* 0x00000018471c7220 */ /* 0x000fe20000410000 */
[----:B------:R-:W-:Y:S02]  /*3450*/  SHF.L.U32 R24, R47, 0x10, RZ ;  /* 0x000000102f187819 */ /* 0x000fe400000006ff */
[----:B------:R-:W-:Y:S01]  /*3460*/  FFMA.FTZ R27, R27, R26, 1 ;  /* 0x3f8000001b1b7423 */ /* 0x000fe2000001001a */
[----:B------:R-:W-:-:S03]  /*3470*/  FADD.FTZ R26, R76, -UR11 ;  /* 0x8000000b4c1a7e21 */ /* 0x000fc60008010000 */
[----:B------:R-:W-:Y:S01]  /*3480*/  FMUL.FTZ R23, R28, R27 ;  /* 0x0000001b1c177220 */ /* 0x000fe20000410000 */
[----:B------:R-:W-:Y:S01]  /*3490*/  FMUL.FTZ R26, R26, UR14 ;  /* 0x0000000e1a1a7c20 */ /* 0x000fe20008410000 */
[----:B------:R-:W-:Y:S01]  /*34a0*/  FMUL.FTZ R28, R16, R21 ;  /* 0x00000015101c7220 */ /* 0x000fe20000410000 */
[----:B-1----:R-:W-:-:S04]  /*34b0*/  FADD.FTZ R71, -R55, 1 ;  /* 0x3f80000037477421 */ /* 0x002fc80000010100 */
[----:B------:R-:W-:Y:S01]  /*34c0*/  FFMA.FTZ R20, R20, R71, 1 ;  /* 0x3f80000014147423 */ /* 0x000fe20000010047 */
[----:B------:R-:W-:Y:S01]  /*34d0*/  FMUL.FTZ R71, R24, R55 ;  /* 0x0000003718477220 */ /* 0x000fe20000410000 */
[----:B------:R-:W-:-:S03]  /*34e0*/  FFMA.FTZ R24, R17, R26, R15 ;  /* 0x0000001a11187223 */ /* 0x000fc6000001000f */
[----:B------:R-:W-:Y:S01]  /*34f0*/  FMUL.FTZ R20, R71, R20 ;  /* 0x0000001447147220 */ /* 0x000fe20000410000 */
[----:B------:R-:W-:Y:S01]  /*3500*/  FMUL.FTZ R77, R24, -1.4426950216293334961 ;  /* 0xbfb8aa3b184d7820 */ /* 0x000fe20000410000 */
[----:B------:R-:W-:Y:S01]  /*3510*/  FFMA.FTZ R71, R19, R28, RZ ;  /* 0x0000001c13477223 */ /* 0x000fe200000100ff */
[----:B------:R-:W-:Y:S02]  /*3520*/  FADD.FTZ R28, RZ, R28 ;  /* 0x0000001cff1c7221 */ /* 0x000fe40000010000 */
[----:B------:R-:W0:Y:S02]  /*3530*/  MUFU.EX2 R55, R77 ;  /* 0x0000004d00377308 */ /* 0x000e240000000800 */
[----:B0-----:R-:W-:Y:S01]  /*3540*/  FADD.FTZ R27, R55, 1 ;  /* 0x3f800000371b7421 */ /* 0x001fe20000010000 */
[----:B------:R-:W-:-:S04]  /*3550*/  FMUL.FTZ R55, R17, R29 ;  /* 0x0000001d11377220 */ /* 0x000fc80000410000 */
[----:B------:R-:W-:Y:S01]  /*3560*/  FFMA.FTZ R76, R18, R55, R71 ;  /* 0x00000037124c7223 */ /* 0x000fe20000010047 */
[----:B------:R-:W0:Y:S01]  /*3570*/  MUFU.RCP R27, R27 ;  /* 0x0000001b001b7308 */ /* 0x000e220000001000 */
[--C-:B------:R-:W-:Y:S01]  /*3580*/  FADD.FTZ R55, R55, R28.reuse ;  /* 0x0000001c37377221 */ /* 0x100fe20000010000 */
[----:B------:R-:W-:-:S04]  /*3590*/  PRMT R28, R47, 0x7632, R28 ;  /* 0x000076322f1c7816 */ /* 0x000fc8000000001c */
[----:B------:R-:W-:Y:S01]  /*35a0*/  SHF.L.U32 R28, R28, 0x10, RZ ;  /* 0x000000101c1c7819 */ /* 0x000fe200000006ff */
[----:B0-----:R-:W-:-:S04]  /*35b0*/  FADD.FTZ R71, -R27, 1 ;  /* 0x3f8000001b477421 */ /* 0x001fc80000010100 */
[----:B------:R-:W-:Y:S01]  /*35c0*/  FMUL.FTZ R28, R28, R27 ;  /* 0x0000001b1c1c7220 */ /* 0x000fe20000410000 */
[----:B------:R-:W-:Y:S01]  /*35d0*/  FADD.FTZ R27, RZ, R21 ;  /* 0x00000015ff1b7221 */ /* 0x000fe20000010000 */
[----:B------:R-:W-:-:S03]  /*35e0*/  FFMA.FTZ R71, R24, R71, 1 ;  /* 0x3f80000018477423 */ /* 0x000fc60000010047 */
[----:B------:R-:W-:Y:S01]  /*35f0*/  FADD.FTZ R27, R27, R30 ;  /* 0x0000001e1b1b7221 */ /* 0x000fe20000010000 */
[----:B------:R-:W-:Y:S01]  /*3600*/  FMUL.FTZ R24, R28, R71 ;  /* 0x000000471c187220 */ /* 0x000fe20000410000 */
[----:B------:R-:W-:Y:S01]  /*3610*/  FFMA.FTZ R28, R19, R21, RZ ;  /* 0x00000015131c7223 */ /* 0x000fe200000100ff */
[----:B------:R-:W-:-:S03]  /*3620*/  SHF.L.U32 R19, R46, 0x10, RZ ;  /* 0x000000102e137819 */ /* 0x000fc600000006ff */
[-C--:B------:R-:W-:Y:S02]  /*3630*/  FFMA.FTZ R28, R31, R30.reuse, R28 ;  /* 0x0000001e1f1c7223 */ /* 0x080fe4000001001c */
[----:B------:R-:W-:Y:S01]  /*3640*/  FADD.FTZ R21, R19, -UR11 ;  /* 0x8000000b13157e21 */ /* 0x000fe20008010000 */
[C---:B------:R-:W-:Y:S01]  /*3650*/  FMUL.FTZ R19, R16.reuse, R30 ;  /* 0x0000001e10137220 */ /* 0x040fe20000410000 */
[----:B------:R-:W-:Y:S02]  /*3660*/  FFMA.FTZ R28, R25, R20, R28 ;  /* 0x00000014191c7223 */ /* 0x000fe4000001001c */
[----:B------:R-:W-:Y:S01]  /*3670*/  FMUL.FTZ R21, R21, UR14 ;  /* 0x0000000e15157c20 */ /* 0x000fe20008410000 */
        /* <DEDUP_REMOVED lines=8> */
[----:B0-----:R-:W-:Y:S01]  /*3700*/  FMUL.FTZ R19, R19, R31 ;  /* 0x0000001f13137220 */ /* 0x001fe20000410000 */
[----:B------:R-:W-:-:S04]  /*3710*/  FADD.FTZ R31, -R31, 1 ;  /* 0x3f8000001f1f7421 */ /* 0x000fc80000010100 */
[----:B------:R-:W-:Y:S01]  /*3720*/  FFMA.FTZ R30, R30, R31, 1 ;  /* 0x3f8000001e1e7423 */ /* 0x000fe2000001001f */
[----:B------:R-:W-:Y:S01]  /*3730*/  FFMA.FTZ R31, R18, R29, RZ ;  /* 0x0000001d121f7223 */ /* 0x000fe200000100ff */
[----:B------:R-:W-:Y:S02]  /*3740*/  FADD.FTZ R18, RZ, R29 ;  /* 0x0000001dff127221 */ /* 0x000fe40000010000 */
[----:B------:R-:W-:Y:S01]  /*3750*/  FMUL.FTZ R19, R19, R30 ;  /* 0x0000001e13137220 */ /* 0x000fe20000410000 */
[----:B------:R-:W-:Y:S01]  /*3760*/  PRMT R30, R46, 0x7632, R30 ;  /* 0x000076322e1e7816 */ /* 0x000fe2000000001e */
[----:B------:R-:W-:Y:S01]  /*3770*/  FADD.FTZ R29, R18, R23 ;  /* 0x00000017121d7221 */ /* 0x000fe20000010000 */
[----:B------:R-:W-:Y:S01]  /*3780*/  FFMA.FTZ R31, R22, R23, R31 ;  /* 0x00000017161f7223 */ /* 0x000fe2000001001f */
[----:B------:R-:W-:Y:S01]  /*3790*/  FFMA.FTZ R28, R21, R19, R28 ;  /* 0x00000013151c7223 */ /* 0x000fe2000001001c */
[----:B------:R-:W-:Y:S02]  /*37a0*/  SHF.L.U32 R30, R30, 0x10, RZ ;  /* 0x000000101e1e7819 */ /* 0x000fe400000006ff */
[----:B------:R-:W-:-:S03]  /*37b0*/  FFMA.FTZ R31, R26, R24, R31 ;  /* 0x000000181a1f7223 */ /* 0x000fc6000001001f */
[----:B------:R-:W-:Y:S01]  /*37c0*/  FADD.FTZ R76, R30, -UR11 ;  /* 0x8000000b1e4c7e21 */ /* 0x000fe20008010000 */
[----:B------:R-:W-:-:S03]  /*37d0*/  FMUL.FTZ R30, R17, R23 ;  /* 0x00000017111e7220 */ /* 0x000fc60000410000 */
[----:B------:R-:W-:Y:S01]  /*37e0*/  FMUL.FTZ R18, R76, UR14 ;  /* 0x0000000e4c127c20 */ /* 0x000fe20008410000 */
[----:B------:R-:W-:Y:S01]  /*37f0*/  FFMA.FTZ R76, R22, R30, R71 ;  /* 0x0000001e164c7223 */ /* 0x000fe20000010047 */
[----:B------:R-:W-:Y:S01]  /*3800*/  FADD.FTZ R55, R30, R55 ;  /* 0x000000371e377221 */ /* 0x000fe20000010000 */
[----:B------:R-:W-:Y:S01]  /*3810*/  PRMT R30, R45, 0x7632, R30 ;  /* 0x000076322d1e7816 */ /* 0x000fe2000000001e */
[----:B------:R-:W-:-:S03]  /*3820*/  FFMA.FTZ R22, R17, R18, R15 ;  /* 0x0000001211167223 */ /* 0x000fc6000001000f */
[----:B------:R-:W-:Y:S01]  /*3830*/  SHF.L.U32 R30, R30, 0x10, RZ ;  /* 0x000000101e1e7819 */ /* 0x000fe200000006ff */
        /* <DEDUP_REMOVED lines=11> */
[----:B------:R-:W-:Y:S02]  /*38f0*/  FFMA.FTZ R31, R18, R22, R31 ;  /* 0x00000016121f7223 */ /* 0x000fe4000001001f */
[----:B------:R-:W-:Y:S01]  /*3900*/  FADD.FTZ R77, R30, -UR11 ;  /* 0x8000000b1e4d7e21 */ /* 0x000fe20008010000 */
[----:B------:R-:W-:Y:S01]  /*3910*/  FADD.FTZ R30, R27, R20 ;  /* 0x000000141b1e7221 */ /* 0x000fe20000010000 */
[----:B------:R-:W-:Y:S01]  /*3920*/  FFMA.FTZ R27, R25, R71, R76 ;  /* 0x00000047191b7223 */ /* 0x000fe2000001004c */
[----:B------:R-:W-:Y:S01]  /*3930*/  SHF.L.U32 R25, R43, 0x10, RZ ;  /* 0x000000102b197819 */ /* 0x000fe200000006ff */
[----:B------:R-:W-:-:S04]  /*3940*/  FMUL.FTZ R23, R77, UR14 ;  /* 0x0000000e4d177c20 */ /* 0x000fc80008410000 */
        /* <DEDUP_REMOVED lines=8> */
[----:B------:R-:W-:Y:S01]  /*39d0*/  FFMA.FTZ R20, R20, R71, 1 ;  /* 0x3f80000014147423 */ /* 0x000fe20000010047 */
[----:B------:R-:W-:Y:S01]  /*39e0*/  PRMT R71, R44, 0x7632, R71 ;  /* 0x000076322c477816 */ /* 0x000fe20000000047 */
[----:B------:R-:W-:Y:S01]  /*39f0*/  FFMA.FTZ R26, R26, R76, R27 ;  /* 0x0000004c1a1a7223 */ /* 0x000fe2000001001b */
[----:B------:R-:W-:Y:S01]  /*3a00*/  FADD.FTZ R55, R76, R55 ;  /* 0x000000374c377221 */ /* 0x000fe20000010000 */
[----:B------:R-:W-:Y:S01]  /*3a10*/  FMUL.FTZ R20, R25, R20 ;  /* 0x0000001419147220 */ /* 0x000fe20000410000 */
[----:B------:R-:W-:Y:S01]  /*3a20*/  SHF.L.U32 R71, R71, 0x10, RZ ;  /* 0x0000001047477819 */ /* 0x000fe200000006ff */
[----:B------:R-:W-:Y:S01]  /*3a30*/  FADD.FTZ R25, R29, R24 ;  /* 0x000000181d197221 */ /* 0x000fe20000010000 */
[----:B------:R-:W-:Y:S01]  /*3a40*/  PRMT R76, R43, 0x7632, R76 ;  /* 0x000076322b4c7816 */ /* 0x000fe2000000004c */
[----:B------:R-:W-:-:S02]  /*3a50*/  FFMA.FTZ R28, R23, R20, R28 ;  /* 0x00000014171c7223 */ /* 0x000fc4000001001c */
[----:B------:R-:W-:Y:S01]  /*3a60*/  FADD.FTZ R71, R71, -UR11 ;  /* 0x8000000b47477e21 */ /* 0x000fe20008010000 */
[----:B------:R-:W-:-:S03]  /*3a70*/  SHF.L.U32 R76, R76, 0x10, RZ ;  /* 0x000000104c4c7819 */ /* 0x000fc600000006ff */
[----:B------:R-:W-:-:S04]  /*3a80*/  FMUL.FTZ R24, R71, UR14 ;  /* 0x0000000e47187c20 */ /* 0x000fc80008410000 */
[----:B------:R-:W-:-:S04]  /*3a90*/  FFMA.FTZ R27, R17, R24, R15 ;  /* 0x00000018111b7223 */ /* 0x000fc8000001000f */
[----:B------:R-:W-:-:S06]  /*3aa0*/  FMUL.FTZ R71, R27, -1.4426950216293334961 ;  /* 0xbfb8aa3b1b477820 */ /* 0x000fcc0000410000 */
[----:B------:R-:W0:Y:S02]  /*3ab0*/  MUFU.EX2 R71, R71 ;  /* 0x0000004700477308 */ /* 0x000e240000000800 */
[----:B0-----:R-:W-:-:S06]  /*3ac0*/  FADD.FTZ R77, R71, 1 ;  /* 0x3f800000474d7421 */ /* 0x001fcc0000010000 */
[----:B------:R0:W1:Y:S02]  /*3ad0*/  MUFU.RCP R29, R77 ;  /* 0x0000004d001d7308 */ /* 0x0000640000001000 */
[----:B0-----:R-:W-:-:S04]  /*3ae0*/  FMUL.FTZ R77, R16, R19 ;  /* 0x00000013104d7220 */ /* 0x001fc80000410000 */
[----:B------:R-:W-:Y:S01]  /*3af0*/  FADD.FTZ R55, R55, R77 ;  /* 0x0000004d37377221 */ /* 0x000fe20000010000 */
[----:B-1----:R-:W-:Y:S01]  /*3b00*/  FMUL.FTZ R76, R76, R29 ;  /* 0x0000001d4c4c7220 */ /* 0x002fe20000410000 */
[----:B------:R-:W-:-:S04]  /*3b10*/  FADD.FTZ R29, -R29, 1 ;  /* 0x3f8000001d1d7421 */ /* 0x000fc80000010100 */
[----:B------:R-:W-:Y:S01]  /*3b20*/  FFMA.FTZ R27, R27, R29, 1 ;  /* 0x3f8000001b1b7423 */ /* 0x000fe2000001001d */
[----:B------:R-:W-:-:S03]  /*3b30*/  SHF.L.U32 R29, R42, 0x10, RZ ;  /* 0x000000102a1d7819 */ /* 0x000fc600000006ff */
[----:B------:R-:W-:Y:S02]  /*3b40*/  FMUL.FTZ R27, R76, R27 ;  /* 0x0000001b4c1b7220 */ /* 0x000fe40000410000 */
[----:B------:R-:W-:Y:S01]  /*3b50*/  FADD.FTZ R71, R29, -UR11 ;  /* 0x8000000b1d477e21 */ /* 0x000fe20008010000 */
[----:B------:R-:W-:-:S03]  /*3b60*/  FADD.FTZ R29, R30, R19 ;  /* 0x000000131e1d7221 */ /* 0x000fc60000010000 */
[----:B------:R-:W-:Y:S01]  /*3b70*/  FMUL.FTZ R19, R71, UR14 ;  /* 0x0000000e47137c20 */ /* 0x000fe20008410000 */
[----:B------:R-:W-:Y:S01]  /*3b80*/  FFMA.FTZ R71, R21, R77, R26 ;  /* 0x0000004d15477223 */ /* 0x000fe2000001001a */
[----:B------:R-:W-:Y:S02]  /*3b90*/  SHF.L.U32 R77, R41, 0x10, RZ ;  /* 0x00000010294d7819 */ /* 0x000fe400000006ff */
[----:B------:R-:W-:-:S04]  /*3ba0*/  FFMA.FTZ R21, R16, R19, R14 ;  /* 0x0000001310157223 */ /* 0x000fc8000001000e */
[----:B------:R-:W-:-:S06]  /*3bb0*/  FMUL.FTZ R76, R21, -1.4426950216293334961 ;  /* 0xbfb8aa3b154c7820 */ /* 0x000fcc0000410000 */
[----:B------:R-:W0:Y:S02]  /*3bc0*/  MUFU.EX2 R76, R76 ;  /* 0x0000004c004c7308 */ /* 0x000e240000000800 */
[----:B0-----:R-:W-:-:S06]  /*3bd0*/  FADD.FTZ R30, R76, 1 ;  /* 0x3f8000004c1e7421 */ /* 0x001fcc0000010000 */
[----:B------:R-:W0:Y:S02]  /*3be0*/  MUFU.RCP R30, R30 ;  /* 0x0000001e001e7308 */ /* 0x000e240000001000 */
[----:B0-----:R-:W-:Y:S01]  /*3bf0*/  FMUL.FTZ R26, R77, R30 ;  /* 0x0000001e4d1a7220 */ /* 0x001fe20000410000 */
[----:B------:R-:W-:Y:S01]  /*3c00*/  FADD.FTZ R77, -R30, 1 ;  /* 0x3f8000001e4d7421 */ /* 0x000fe20000010100 */
[----:B------:R-:W-:-:S03]  /*3c10*/  FADD.FTZ R30, R25, R22 ;  /* 0x00000016191e7221 */ /* 0x000fc60000010000 */
[----:B------:R-:W-:Y:S01]  /*3c20*/  FFMA.FTZ R21, R21, R77, 1 ;  /* 0x3f80000015157423 */ /* 0x000fe2000001004d */
[----:B------:R-:W-:-:S03]  /*3c30*/  PRMT R77, R42, 0x7632, R77 ;  /* 0x000076322a4d7816 */ /* 0x000fc6000000004d */
[----:B------:R-:W-:Y:S01]  /*3c40*/  FMUL.FTZ R21, R26, R21 ;  /* 0x000000151a157220 */ /* 0x000fe20000410000 */
[----:B------:R-:W-:Y:S01]  /*3c50*/  SHF.L.U32 R77, R77, 0x10, RZ ;  /* 0x000000104d4d7819 */ /* 0x000fe200000006ff */
[----:B------:R-:W-:-:S04]  /*3c60*/  FMUL.FTZ R26, R17, R22 ;  /* 0x00000016111a7220 */ /* 0x000fc80000410000 */
[----:B------:R-:W-:Y:S01]  /*3c70*/  FADD.FTZ R77, R77, -UR11 ;  /* 0x8000000b4d4d7e21 */ /* 0x000fe20008010000 */
[----:B------:R-:W-:Y:S01]  /*3c80*/  FFMA.FTZ R76, R18, R26, R71 ;  /* 0x0000001a124c7223 */ /* 0x000fe20000010047 */
[----:B------:R-:W-:Y:S01]  /*3c90*/  FADD.FTZ R55, R26, R55 ;  /* 0x000000371a377221 */ /* 0x000fe20000010000 */
[----:B------:R-:W-:Y:S01]  /*3ca0*/  PRMT R26, R41, 0x7632, R26 ;  /* 0x00007632291a7816 */ /* 0x000fe2000000001a */
[----:B------:R-:W-:-:S03]  /*3cb0*/  FMUL.FTZ R22, R77, UR14 ;  /* 0x0000000e4d167c20 */ /* 0x000fc60008410000 */
        /* <DEDUP_REMOVED lines=12> */
[----:B------:R-:W-:-:S05]  /*3d80*/  SHF.L.U32 R26, R40, 0x10, RZ ;  /* 0x00000010281a7819 */ /* 0x000fca00000006ff */
        /* <DEDUP_REMOVED lines=13> */
[----:B------:R-:W-:-:S03]  /*3e60*/  PRMT R25, R40, 0x7632, R25 ;  /* 0x0000763228197816 */ /* 0x000fc60000000019 */
[----:B------:R-:W-:Y:S01]  /*3e70*/  FMUL.FTZ R20, R23, R20 ;  /* 0x0000001417147220 */ /* 0x000fe20000410000 */
[----:B------:R-:W-:Y:S01]  /*3e80*/  SHF.L.U32 R25, R25, 0x10, RZ ;  /* 0x0000001019197819 */ /* 0x000fe200000006ff */
[----:B------:R-:W-:-:S04]  /*3e90*/  FFMA.FTZ R23, R24, R27, R31 ;  /* 0x0000001b18177223 */ /* 0x000fc8000001001f */
[----:B------:R-:W-:Y:S01]  /*3ea0*/  FADD.FTZ R77, R25, -UR11 ;  /* 0x8000000b194d7e21 */ /* 0x000fe20008010000 */
[----:B------:R-:W-:Y:S01]  /*3eb0*/  FADD.FTZ R25, R30, R27 ;  /* 0x0000001b1e197221 */ /* 0x000fe20000010000 */
[----:B------:R-:W-:Y:S01]  /*3ec0*/  FMUL.FTZ R27, R17, R27 ;  /* 0x0000001b111b7220 */ /* 0x000fe20000410000 */
[----:B------:R-:W-:Y:S01]  /*3ed0*/  FFMA.FTZ R23, R22, R18, R23 ;  /* 0x0000001216177223 */ /* 0x000fe20000010017 */
[----:B------:R-:W-:Y:S01]  /*3ee0*/  FMUL.FTZ R30, R77, UR14 ;  /* 0x0000000e4d1e7c20 */ /* 0x000fe20008410000 */
[----:B------:R-:W-:Y:S01]  /*3ef0*/  FADD.FTZ R25, R25, R18 ;  /* 0x0000001219197221 */ /* 0x000fe20000010000 */
[----:B------:R-:W-:Y:S01]  /*3f00*/  FFMA.FTZ R76, R24, R27, R71 ;  /* 0x0000001b184c7223 */ /* 0x000fe20000010047 */
[----:B------:R-:W-:Y:S01]  /*3f10*/  FADD.FTZ R55, R27, R55 ;  /* 0x000000371b377221 */ /* 0x000fe20000010000 */
[----:B------:R-:W-:Y:S01]  /*3f20*/  FFMA.FTZ R24, R17, R30, R15 ;  /* 0x0000001e11187223 */ /* 0x000fe2000001000f */
[----:B------:R-:W-:-:S03]  /*3f30*/  PRMT R27, R39, 0x7632, R27 ;  /* 0x00007632271b7816 */ /* 0x000fc6000000001b */
[----:B------:R-:W-:Y:S01]  /*3f40*/  FMUL.FTZ R71, R24, -1.4426950216293334961 ;  /* 0xbfb8aa3b18477820 */ /* 0x000fe20000410000 */
[----:B------:R-:W-:-:S05]  /*3f50*/  SHF.L.U32 R27, R27, 0x10, RZ ;  /* 0x000000101b1b7819 */ /* 0x000fca00000006ff */
[----:B------:R-:W0:Y:S02]  /*3f60*/  MUFU.EX2 R71, R71 ;  /* 0x0000004700477308 */ /* 0x000e240000000800 */
[----:B0-----:R-:W-:-:S06]  /*3f70*/  FADD.FTZ R31, R71, 1 ;  /* 0x3f800000471f7421 */ /* 0x001fcc0000010000 */
        /* <DEDUP_REMOVED lines=9> */
[-C--:B------:R-:W-:Y:S01]  /*4010*/  FFMA.FTZ R26, R19, R21.reuse, R28 ;  /* 0x00000015131a7223 */ /* 0x080fe2000001001c */
[C---:B------:R-:W-:Y:S01]  /*4020*/  FMUL.FTZ R21, R16.reuse, R21 ;  /* 0x0000001510157220 */ /* 0x040fe20000410000 */
[----:B------:R-:W-:Y:S01]  /*4030*/  FMUL.FTZ R31, R71, UR14 ;  /* 0x0000000e471f7c20 */ /* 0x000fe20008410000 */
[----:B------:R-:W-:Y:S01]  /*4040*/  FADD.FTZ R27, R27, R20 ;  /* 0x000000141b1b7221 */ /* 0x000fe20000010000 */
[----:B------:R-:W-:Y:S01]  /*4050*/  FFMA.FTZ R26, R29, R20, R26 ;  /* 0x000000141d1a7223 */ /* 0x000fe2000001001a */
[----:B------:R-:W-:Y:S01]  /*4060*/  FFMA.FTZ R19, R19, R21, R76 ;  /* 0x0000001513137223 */ /* 0x000fe2000001004c */
[----:B------:R-:W-:Y:S01]  /*4070*/  FFMA.FTZ R28, R16, R31, R14 ;  /* 0x0000001f101c7223 */ /* 0x000fe2000001000e */
[----:B------:R-:W-:Y:S01]  /*4080*/  FADD.FTZ R55, R55, R21 ;  /* 0x0000001537377221 */ /* 0x000fe20000010000 */
[----:B------:R-:W-:-:S02]  /*4090*/  SHF.L.U32 R21, R37, 0x10, RZ ;  /* 0x0000001025157819 */ /* 0x000fc400000006ff */
[----:B------:R-:W-:-:S06]  /*40a0*/  FMUL.FTZ R76, R28, -1.4426950216293334961 ;  /* 0xbfb8aa3b1c4c7820 */ /* 0x000fcc0000410000 */
[----:B------:R-:W0:Y:S02]  /*40b0*/  MUFU.EX2 R76, R76 ;  /* 0x0000004c004c7308 */ /* 0x000e240000000800 */
[----:B0-----:R-:W-:Y:S01]  /*40c0*/  FADD.FTZ R71, R76, 1 ;  /* 0x3f8000004c477421 */ /* 0x001fe20000010000 */
[----:B------:R-:W-:-:S04]  /*40d0*/  FMUL.FTZ R76, R17, R18 ;  /* 0x00000012114c7220 */ /* 0x000fc80000410000 */
[----:B------:R-:W-:Y:S01]  /*40e0*/  FFMA.FTZ R22, R22, R76, R19 ;  /* 0x0000004c16167223 */ /* 0x000fe20000010013 */
[----:B------:R-:W0:Y:S01]  /*40f0*/  MUFU.RCP R71, R71 ;  /* 0x0000004700477308 */ /* 0x000e220000001000 */
[----:B------:R-:W-:Y:S01]  /*4100*/  FADD.FTZ R55, R76, R55 ;  /* 0x000000374c377221 */ /* 0x000fe20000010000 */
[----:B------:R-:W-:-:S04]  /*4110*/  PRMT R76, R37, 0x7632, R76 ;  /* 0x00007632254c7816 */ /* 0x000fc8000000004c */
[----:B------:R-:W-:Y:S01]  /*4120*/  SHF.L.U32 R76, R76, 0x10, RZ ;  /* 0x000000104c4c7819 */ /* 0x000fe200000006ff */
[----:B0-----:R-:W-:Y:S01]  /*4130*/  FADD.FTZ R77, -R71, 1 ;  /* 0x3f800000474d7421 */ /* 0x001fe20000010100 */
[----:B------:R-:W-:-:S03]  /*4140*/  FMUL.FTZ R21, R21, R71 ;  /* 0x0000004715157220 */ /* 0x000fc60000410000 */
[----:B------:R-:W-:Y:S01]  /*4150*/  FFMA.FTZ R28, R28, R77, 1 ;  /* 0x3f8000001c1c7423 */ /* 0x000fe2000001004d */
[----:B------:R-:W-:-:S03]  /*4160*/  PRMT R77, R38, 0x7632, R77 ;  /* 0x00007632264d7816 */ /* 0x000fc6000000004d */
[----:B------:R-:W-:Y:S01]  /*4170*/  FMUL.FTZ R28, R21, R28 ;  /* 0x0000001c151c7220 */ /* 0x000fe20000410000 */
[----:B------:R-:W-:-:S03]  /*4180*/  SHF.L.U32 R77, R77, 0x10, RZ ;  /* 0x000000104d4d7819 */ /* 0x000fc600000006ff */
[----:B------:R-:W-:Y:S01]  /*4190*/  FADD.FTZ R27, R27, R28 ;  /* 0x0000001c1b1b7221 */ /* 0x000fe20000010000 */
[----:B------:R-:W-:Y:S01]  /*41a0*/  FFMA.FTZ R26, R31, R28, R26 ;  /* 0x0000001c1f1a7223 */ /* 0x000fe2000001001a */
[----:B------:R-:W-:-:S04]  /*41b0*/  FADD.FTZ R77, R77, -UR11 ;  /* 0x8000000b4d4d7e21 */ /* 0x000fc80008010000 */
[----:B------:R-:W-:-:S04]  /*41c0*/  FMUL.FTZ R18, R77, UR14 ;  /* 0x0000000e4d127c20 */ /* 0x000fc80008410000 */
        /* <DEDUP_REMOVED lines=8> */
[----:B------:R-:W-:Y:S01]  /*4250*/  SHF.L.U32 R71, R35, 0x10, RZ ;  /* 0x0000001023477819 */ /* 0x000fe200000006ff */
[----:B0-----:R-:W-:Y:S01]  /*4260*/  FADD.FTZ R77, -R21, 1 ;  /* 0x3f800000154d7421 */ /* 0x001fe20000010100 */
[----:B------:R-:W-:-:S03]  /*4270*/  FMUL.FTZ R76, R76, R21 ;  /* 0x000000154c4c7220 */ /* 0x000fc60000410000 */
[----:B------:R-:W-:-:S04]  /*4280*/  FFMA.FTZ R19, R19, R77, 1 ;  /* 0x3f80000013137423 */ /* 0x000fc8000001004d */
[----:B------:R-:W-:Y:S01]  /*4290*/  FMUL.FTZ R19, R76, R19 ;  /* 0x000000134c137220 */ /* 0x000fe20000410000 */
[----:B------:R-:W-:-:S03]  /*42a0*/  SHF.L.U32 R76, R36, 0x10, RZ ;  /* 0x00000010244c7819 */ /* 0x000fc600000006ff */
[----:B------:R-:W-:Y:S02]  /*42b0*/  FFMA.FTZ R23, R18, R19, R23 ;  /* 0x0000001312177223 */ /* 0x000fe40000010017 */
[----:B------:R-:W-:-:S04]  /*42c0*/  FADD.FTZ R76, R76, -UR11 ;  /* 0x8000000b4c4c7e21 */ /* 0x000fc80008010000 */
[----:B------:R-:W-:-:S04]  /*42d0*/  FMUL.FTZ R21, R76, UR14 ;  /* 0x0000000e4c157c20 */ /* 0x000fc80008410000 */
        /* <DEDUP_REMOVED lines=8> */
[----:B------:R-:W-:-:S04]  /*4360*/  PRMT R20, R36, 0x7632, R20 ;  /* 0x0000763224147816 */ /* 0x000fc80000000014 */
[----:B------:R-:W-:Y:S01]  /*4370*/  SHF.L.U32 R76, R20, 0x10, RZ ;  /* 0x00000010144c7819 */ /* 0x000fe200000006ff */
[----:B------:R-:W-:Y:S01]  /*4380*/  FMUL.FTZ R20, R22, R71 ;  /* 0x0000004716147220 */ /* 0x000fe20000410000 */
[----:B------:R-:W-:-:S03]  /*4390*/  FADD.FTZ R22, R25, R24 ;  /* 0x0000001819167221 */ /* 0x000fc60000010000 */
[----:B------:R-:W-:Y:S01]  /*43a0*/  FADD.FTZ R71, R76, -UR11 ;  /* 0x8000000b4c477e21 */ /* 0x000fe20008010000 */
[C---:B------:R-:W-:Y:S01]  /*43b0*/  FMUL.FTZ R76, R17.reuse, R24 ;  /* 0x00000018114c7220 */ /* 0x040fe20000410000 */
[----:B------:R-:W-:Y:S01]  /*43c0*/  FADD.FTZ R22, R22, R19 ;  /* 0x0000001316167221 */ /* 0x000fe20000010000 */
[----:B------:R-:W-:Y:S01]  /*43d0*/  FMUL.FTZ R19, R17, R19 ;  /* 0x0000001311137220 */ /* 0x000fe20000410000 */
[----:B------:R-:W-:Y:S01]  /*43e0*/  FMUL.FTZ R24, R71, UR14 ;  /* 0x0000000e47187c20 */ /* 0x000fe20008410000 */
[----:B------:R-:W-:Y:S01]  /*43f0*/  FFMA.FTZ R30, R30, R76, R29 ;  /* 0x0000004c1e1e7223 */ /* 0x000fe2000001001d */
[----:B------:R-:W-:Y:S01]  /*4400*/  FADD.FTZ R55, R76, R55 ;  /* 0x000000374c377221 */ /* 0x000fe20000010000 */
[----:B------:R-:W-:Y:S01]  /*4410*/  PRMT R76, R35, 0x7632, R76 ;  /* 0x00007632234c7816 */ /* 0x000fe2000000004c */
[----:B------:R-:W-:Y:S01]  /*4420*/  FFMA.FTZ R25, R17, R24, R15 ;  /* 0x0000001811197223 */ /* 0x000fe2000001000f */
[----:B------:R-:W-:Y:S01]  /*4430*/  FADD.FTZ R27, R27, R20 ;  /* 0x000000141b1b7221 */ /* 0x000fe20000010000 */
[----:B------:R-:W-:Y:S01]  /*4440*/  FFMA.FTZ R26, R21, R20, R26 ;  /* 0x00000014151a7223 */ /* 0x000fe2000001001a */
[----:B------:R-:W-:Y:S01]  /*4450*/  SHF.L.U32 R76, R76, 0x10, RZ ;  /* 0x000000104c4c7819 */ /* 0x000fe200000006ff */
[----:B------:R-:W-:-:S06]  /*4460*/  FMUL.FTZ R71, R25, -1.4426950216293334961 ;  /* 0xbfb8aa3b19477820 */ /* 0x000fcc0000410000 */
[----:B------:R-:W0:Y:S02]  /*4470*/  MUFU.EX2 R71, R71 ;  /* 0x0000004700477308 */ /* 0x000e240000000800 */
[----:B0-----:R-:W-:Y:S01]  /*4480*/  FADD.FTZ R29, R71, 1 ;  /* 0x3f800000471d7421 */ /* 0x001fe20000010000 */
[----:B------:R-:W-:-:S04]  /*4490*/  FMUL.FTZ R71, R16, R28 ;  /* 0x0000001c10477220 */ /* 0x000fc80000410000 */
[----:B------:R-:W-:Y:S01]  /*44a0*/  FFMA.FTZ R31, R31, R71, R30 ;  /* 0x000000471f1f7223 */ /* 0x000fe2000001001e */
[----:B------:R-:W0:Y:S01]  /*44b0*/  MUFU.RCP R29, R29 ;  /* 0x0000001d001d7308 */ /* 0x000e220000001000 */
[----:B------:R-:W-:Y:S01]  /*44c0*/  FADD.FTZ R55, R55, R71 ;  /* 0x0000004737377221 */ /* 0x000fe20000010000 */
[----:B------:R-:W-:-:S03]  /*44d0*/  SHF.L.U32 R71, R33, 0x10, RZ ;  /* 0x0000001021477819 */ /* 0x000fc600000006ff */
[----:B------:R-:W-:Y:S01]  /*44e0*/  FADD.FTZ R55, R19, R55 ;  /* 0x0000003713377221 */ /* 0x000fe20000010000 */
        /* <DEDUP_REMOVED lines=18> */
[----:B------:R-:W-:-:S04]  /*4610*/  FMUL.FTZ R28, R30, R71 ;  /* 0x000000471e1c7220 */ /* 0x000fc80000410000 */
[----:B------:R-:W-:Y:S01]  /*4620*/  FADD.FTZ R30, R76, -UR11 ;  /* 0x8000000b4c1e7e21 */ /* 0x000fe20008010000 */
[----:B------:R-:W-:Y:S01]  /*4630*/  FFMA.FTZ R76, R18, R19, R31 ;  /* 0x00000013124c7223 */ /* 0x000fe2000001001f */
[----:B------:R-:W-:Y:S01]  /*4640*/  PRMT R19, R33, 0x7632, R19 ;  /* 0x0000763221137816 */ /* 0x000fe20000000013 */
[----:B------:R-:W-:Y:S01]  /*4650*/  FADD.FTZ R27, R27, R28 ;  /* 0x0000001c1b1b7221 */ /* 0x000fe20000010000 */
[----:B------:R-:W-:Y:S01]  /*4660*/  FMUL.FTZ R30, R30, UR14 ;  /* 0x0000000e1e1e7c20 */ /* 0x000fe20008410000 */
[----:B------:R-:W-:Y:S01]  /*4670*/  FFMA.FTZ R26, R29, R28, R26 ;  /* 0x0000001c1d1a7223 */ /* 0x000fe2000001001a */
[----:B------:R-:W-:Y:S02]  /*4680*/  SHF.L.U32 R19, R19, 0x10, RZ ;  /* 0x0000001013137819 */ /* 0x000fe400000006ff */
        /* <DEDUP_REMOVED lines=8> */
[----:B------:R-:W-:Y:S01]  /*4710*/  FMUL.FTZ R19, R19, R31 ;  /* 0x0000001f13137220 */ /* 0x000fe20000410000 */
[----:B------:R-:W-:Y:S01]  /*4720*/  FFMA.FTZ R31, R21, R71, R76 ;  /* 0x00000047151f7223 */ /* 0x000fe2000001004c */
[----:B------:R-:W-:Y:S01]  /*4730*/  SHF.L.U32 R71, R13, 0x10, RZ ;  /* 0x000000100d477819 */ /* 0x000fe200000006ff */
        /* <DEDUP_REMOVED lines=14> */
[----:B------:R-:W-:-:S03]  /*4820*/  SHF.L.U32 R21, R66, 0x10, RZ ;  /* 0x0000001042157819 */ /* 0x000fc600000006ff */
[----:B------:R-:W-:Y:S02]  /*4830*/  FMUL.FTZ R20, R71, R20 ;  /* 0x0000001447147220 */ /* 0x000fe40000410000 */
        /* <DEDUP_REMOVED lines=9> */
[----:B------:R-:W-:Y:S01]  /*48d0*/  PRMT R25, R13, 0x7632, R25 ;  /* 0x000076320d197816 */ /* 0x000fe20000000019 */
[----:B------:R-:W-:-:S02]  /*48e0*/  FADD.FTZ R27, R27, R20 ;  /* 0x000000141b1b7221 */ /* 0x000fc40000010000 */
[----:B------:R-:W-:Y:S01]  /*48f0*/  FMUL.FTZ R71, R24, -1.4426950216293334961 ;  /* 0xbfb8aa3b18477820 */ /* 0x000fe20000410000 */
[----:B------:R-:W-:-:S05]  /*4900*/  SHF.L.U32 R25, R25, 0x10, RZ ;  /* 0x0000001019197819 */ /* 0x000fca00000006ff */
        /* <DEDUP_REMOVED lines=12> */
[----:B------:R-:W-:Y:S02]  /*49d0*/  FFMA.FTZ R23, R22, R24, R23 ;  /* 0x0000001816177223 */ /* 0x000fe40000010017 */
        /* <DEDUP_REMOVED lines=29> */
[----:B------:R-:W-:Y:S01]  /*4bb0*/  SHF.L.U32 R76, R5, 0x10, RZ ;  /* 0x00000010054c7819 */ /* 0x000fe200000006ff */
[----:B------:R-:W-:Y:S01]  /*4bc0*/  FFMA.FTZ R71, R19, R77, R30 ;  /* 0x0000004d13477223 */ /* 0x000fe2000001001e */
[----:B------:R-:W-:Y:S01]  /*4bd0*/  FADD.FTZ R55, R55, R77 ;  /* 0x0000004d37377221 */ /* 0x000fe20000010000 */
[----:B------:R-:W-:Y:S01]  /*4be0*/  SHF.L.U32 R77, R6, 0x10, RZ ;  /* 0x00000010064d7819 */ /* 0x000fe200000006ff */
[----:B------:R-:W-:Y:S01]  /*4bf0*/  FFMA.FTZ R23, R18, R29, R23 ;  /* 0x0000001d12177223 */ /* 0x000fe20000010017 */
[----:B------:R-:W-:-:S04]  /*4c00*/  FADD.FTZ R76, R76, -UR11 ;  /* 0x8000000b4c4c7e21 */ /* 0x000fc80008010000 */
[----:B------:R-:W-:-:S04]  /*4c10*/  FMUL.FTZ R31, R76, UR14 ;  /* 0x0000000e4c1f7c20 */ /* 0x000fc80008410000 */
[----:B------:R-:W-:-:S04]  /*4c20*/  FFMA.FTZ R19, R16, R31, R14 ;  /* 0x0000001f10137223 */ /* 0x000fc8000001000e */
[----:B------:R-:W-:-:S06]  /*4c30*/  FMUL.FTZ R30, R19, -1.4426950216293334961 ;  /* 0xbfb8aa3b131e7820 */ /* 0x000fcc0000410000 */
[----:B------:R-:W0:Y:S02]  /*4c40*/  MUFU.EX2 R30, R30 ;  /* 0x0000001e001e7308 */ /* 0x000e240000000800 */
[----:B0-----:R-:W-:-:S06]  /*4c50*/  FADD.FTZ R76, R30, 1 ;  /* 0x3f8000001e4c7421 */ /* 0x001fcc0000010000 */
[----:B------:R0:W1:Y:S02]  /*4c60*/  MUFU.RCP R20, R76 ;  /* 0x0000004c00147308 */ /* 0x0000640000001000 */
[----:B0-----:R-:W-:-:S04]  /*4c70*/  FMUL.FTZ R76, R17, R24 ;  /* 0x00000018114c7220 */ /* 0x001fc80000410000 */
[----:B------:R-:W-:Y:S01]  /*4c80*/  FFMA.FTZ R30, R22, R76, R71 ;  /* 0x0000004c161e7223 */ /* 0x000fe20000010047 */
[----:B------:R-:W-:Y:S01]  /*4c90*/  FADD.FTZ R55, R76, R55 ;  /* 0x000000374c377221 */ /* 0x000fe20000010000 */
[----:B------:R-:W-:Y:S01]  /*4ca0*/  SHF.L.U32 R76, R63, 0x10, RZ ;  /* 0x000000103f4c7819 */ /* 0x000fe200000006ff */
[----:B-1----:R-:W-:Y:S01]  /*4cb0*/  FMUL.FTZ R77, R77, R20 ;  /* 0x000000144d4d7220 */ /* 0x002fe20000410000 */
[----:B------:R-:W-:-:S04]  /*4cc0*/  FADD.FTZ R20, -R20, 1 ;  /* 0x3f80000014147421 */ /* 0x000fc80000010100 */
[----:B------:R-:W-:-:S04]  /*4cd0*/  FFMA.FTZ R20, R19, R20, 1 ;  /* 0x3f80000013147423 */ /* 0x000fc80000010014 */
[----:B------:R-:W-:Y:S01]  /*4ce0*/  FMUL.FTZ R19, R77, R20 ;  /* 0x000000144d137220 */ /* 0x000fe20000410000 */
[----:B------:R-:W-:-:S03]  /*4cf0*/  SHF.L.U32 R20, R62, 0x10, RZ ;  /* 0x000000103e147819 */ /* 0x000fc600000006ff */
[----:B------:R-:W-:Y:S02]  /*4d00*/  FFMA.FTZ R26, R31, R19, R26 ;  /* 0x000000131f1a7223 */ /* 0x000fe4000001001a */
[----:B------:R-:W-:Y:S01]  /*4d10*/  FADD.FTZ R77, R20, -UR11 ;  /* 0x8000000b144d7e21 */ /* 0x000fe20008010000 */
[----:B------:R-:W-:-:S03]  /*4d20*/  FADD.FTZ R20, R21, R24 ;  /* 0x0000001815147221 */ /* 0x000fc60000010000 */
[----:B------:R-:W-:Y:S01]  /*4d30*/  FMUL.FTZ R24, R77, UR14 ;  /* 0x0000000e4d187c20 */ /* 0x000fe20008410000 */
[----:B------:R-:W-:-:S03]  /*4d40*/  FADD.FTZ R20, R20, R29 ;  /* 0x0000001d14147221 */ /* 0x000fc60000010000 */
        /* <DEDUP_REMOVED lines=11> */
[----:B------:R-:W-:Y:S01]  /*4e00*/  FFMA.FTZ R21, R21, R22, 1 ;  /* 0x3f80000015157423 */ /* 0x000fe20000010016 */
[----:B------:R-:W-:-:S03]  /*4e10*/  SHF.L.U32 R22, R7, 0x10, RZ ;  /* 0x0000001007167819 */ /* 0x000fc600000006ff */
[----:B------:R-:W-:Y:S02]  /*4e20*/  FMUL.FTZ R21, R76, R21 ;  /* 0x000000154c157220 */ /* 0x000fe40000410000 */
[----:B------:R-:W-:Y:S01]  /*4e30*/  FADD.FTZ R76, R22, -UR11 ;  /* 0x8000000b164c7e21 */ /* 0x000fe20008010000 */
[----:B------:R-:W-:Y:S01]  /*4e40*/  FADD.FTZ R22, R27, R28 ;  /* 0x0000001c1b167221 */ /* 0x000fe20000010000 */
[----:B------:R-:W-:Y:S02]  /*4e50*/  FFMA.FTZ R23, R24, R21, R23 ;  /* 0x0000001518177223 */ /* 0x000fe40000010017 */
[----:B------:R-:W-:Y:S01]  /*4e60*/  FMUL.FTZ R27, R76, UR14 ;  /* 0x0000000e4c1b7c20 */ /* 0x000fe20008410000 */
[----:B------:R-:W-:-:S03]  /*4e70*/  FADD.FTZ R22, R22, R19 ;  /* 0x0000001316167221 */ /* 0x000fc60000010000 */
[----:B------:R-:W-:-:S04]  /*4e80*/  FFMA.FTZ R25, R16, R27, R14 ;  /* 0x0000001b10197223 */ /* 0x000fc8000001000e */
        /* <DEDUP_REMOVED lines=8> */
[----:B------:R-:W-:-:S03]  /*4f10*/  SHF.L.U32 R76, R60, 0x10, RZ ;  /* 0x000000103c4c7819 */ /* 0x000fc600000006ff */
[----:B------:R-:W-:Y:S01]  /*4f20*/  FADD.FTZ R22, R22, R25 ;  /* 0x0000001916167221 */ /* 0x000fe20000010000 */
[----:B------:R-:W-:Y:S01]  /*4f30*/  FFMA.FTZ R26, R27, R25, R26 ;  /* 0x000000191b1a7223 */ /* 0x000fe2000001001a */
[----:B------:R-:W-:Y:S01]  /*4f40*/  FADD.FTZ R77, R76, -UR11 ;  /* 0x8000000b4c4d7e21 */ /* 0x000fe20008010000 */
[----:B------:R-:W-:-:S03]  /*4f50*/  FMUL.FTZ R76, R17, R29 ;  /* 0x0000001d114c7220 */ /* 0x000fc60000410000 */
        /* <DEDUP_REMOVED lines=29> */
[----:B------:R-:W-:-:S03]  /*5130*/  FADD.FTZ R31, R20, R21 ;  /* 0x00000015141f7221 */ /* 0x000fc60000010000 */
[----:B------:R-:W-:Y:S01]  /*5140*/  FMUL.FTZ R29, R29, R30 ;  /* 0x0000001e1d1d7220 */ /* 0x000fe20000410000 */
[----:B------:R-:W-:-:S05]  /*5150*/  SHF.L.U32 R30, R58, 0x10, RZ ;  /* 0x000000103a1e7819 */ /* 0x000fca00000006ff */
        /* <DEDUP_REMOVED lines=35> */
[----:B------:R-:W-:Y:S02]  /*5390*/  FMUL.FTZ R31, R17, R18 ;  /* 0x00000012111f7220 */ /* 0x000fe40000410000 */
[----:B------:R-:W-:Y:S02]  /*53a0*/  FMUL.FTZ R18, R71, UR14 ;  /* 0x0000000e47127c20 */ /* 0x000fe40008410000 */
[----:B------:R-:W-:Y:S01]  /*53b0*/  FFMA.FTZ R76, R28, R31, R27 ;  /* 0x0000001f1c4c7223 */ /* 0x000fe2000001001b */
[----:B------:R-:W-:Y:S01]  /*53c0*/  FADD.FTZ R55, R31, R55 ;  /* 0x000000371f377221 */ /* 0x000fe20000010000 */
[----:B------:R-:W-:Y:S01]  /*53d0*/  FFMA.FTZ R27, R17, R18, R15 ;  /* 0x00000012111b7223 */ /* 0x000fe2000001000f */
[----:B------:R-:W-:-:S03]  /*53e0*/  SHF.L.U32 R28, R57, 0x10, RZ ;  /* 0x00000010391c7819 */ /* 0x000fc600000006ff */
[----:B------:R-:W-:-:S06]  /*53f0*/  FMUL.FTZ R77, R27, -1.4426950216293334961 ;  /* 0xbfb8aa3b1b4d7820 */ /* 0x000fcc0000410000 */
[----:B------:R-:W0:Y:S02]  /*5400*/  MUFU.EX2 R77, R77 ;  /* 0x0000004d004d7308 */ /* 0x000e240000000800 */
[----:B0-----:R-:W-:-:S06]  /*5410*/  FADD.FTZ R71, R77, 1 ;  /* 0x3f8000004d477421 */ /* 0x001fcc0000010000 */
[----:B------:R-:W0:Y:S02]  /*5420*/  MUFU.RCP R71, R71 ;  /* 0x0000004700477308 */ /* 0x000e240000001000 */
[----:B0-----:R-:W-:Y:S01]  /*5430*/  FADD.FTZ R31, -R71, 1 ;  /* 0x3f800000471f7421 */ /* 0x001fe20000010100 */
[----:B------:R-:W-:-:S03]  /*5440*/  FMUL.FTZ R28, R28, R71 ;  /* 0x000000471c1c7220 */ /* 0x000fc60000410000 */
[----:B------:R-:W-:Y:S01]  /*5450*/  FFMA.FTZ R31, R27, R31, 1 ;  /* 0x3f8000001b1f7423 */ /* 0x000fe2000001001f */
[----:B------:R-:W-:Y:S01]  /*5460*/  FADD.FTZ R27, R22, R29 ;  /* 0x0000001d161b7221 */ /* 0x000fe20000010000 */
[-C--:B------:R-:W-:Y:S01]  /*5470*/  FFMA.FTZ R22, R19, R29.reuse, R26 ;  /* 0x0000001d13167223 */ /* 0x080fe2000001001a */
[----:B------:R-:W-:Y:S01]  /*5480*/  FMUL.FTZ R29, R16, R29 ;  /* 0x0000001d101d7220 */ /* 0x000fe20000410000 */
[----:B------:R-:W-:-:S03]  /*5490*/  FMUL.FTZ R28, R28, R31 ;  /* 0x0000001f1c1c7220 */ /* 0x000fc60000410000 */
[----:B------:R-:W-:Y:S01]  /*54a0*/  FFMA.FTZ R76, R19, R29, R76 ;  /* 0x0000001d134c7223 */ /* 0x000fe2000001004c */
[----:B------:R-:W-:Y:S01]  /*54b0*/  FADD.FTZ R26, R55, R29 ;  /* 0x0000001d371a7221 */ /* 0x000fe20000010000 */
[----:B------:R-:W-:Y:S01]  /*54c0*/  FMUL.FTZ R19, R17, R21 ;  /* 0x0000001511137220 */ /* 0x000fe20000410000 */
[----:B------:R-:W-:Y:S01]  /*54d0*/  FADD.FTZ R29, R30, R21 ;  /* 0x000000151e1d7221 */ /* 0x000fe20000010000 */
[----:B------:R-:W-:Y:S02]  /*54e0*/  FFMA.FTZ R21, R18, R28, R23 ;  /* 0x0000001c12157223 */ /* 0x000fe40000010017 */
[----:B------:R-:W-:Y:S01]  /*54f0*/  FFMA.FTZ R76, R20, R19, R76 ;  /* 0x00000013144c7223 */ /* 0x000fe2000001004c */
[----:B------:R-:W-:Y:S01]  /*5500*/  FADD.FTZ R26, R19, R26 ;  /* 0x0000001a131a7221 */ /* 0x000fe20000010000 */
[----:B------:R-:W-:Y:S01]  /*5510*/  FMUL.FTZ R19, R16, R24 ;  /* 0x0000001810137220 */ /* 0x000fe20000410000 */
[----:B------:R-:W-:-:S03]  /*5520*/  FADD.FTZ R23, R29, R28 ;  /* 0x0000001c1d177221 */ /* 0x000fc60000010000 */
[----:B------:R-:W-:Y:S01]  /*5530*/  FFMA.FTZ R31, R25, R19, R76 ;  /* 0x00000013191f7223 */ /* 0x000fe2000001004c */
[----:B------:R-:W-:Y:S01]  /*5540*/  FADD.FTZ R20, R26, R19 ;  /* 0x000000131a147221 */ /* 0x000fe20000010000 */
[----:B------:R-:W-:-:S04]  /*5550*/  FMUL.FTZ R19, R17, R28 ;  /* 0x0000001c11137220 */ /* 0x000fc80000410000 */
[----:B------:R-:W-:Y:S01]  /*5560*/  FFMA.FTZ R26, R18, R19, R31 ;  /* 0x00000013121a7223 */ /* 0x000fe2000001001f */
[----:B------:R-:W-:Y:S01]  /*5570*/  FADD.FTZ R19, R19, R20 ;  /* 0x0000001413137221 */ /* 0x000fe20000010000 */
[----:B------:R-:W-:Y:S01]  /*5580*/  FFMA.FTZ R20, R25, R24, R22 ;  /* 0x0000001819147223 */ /* 0x000fe20000010016 */
[----:B------:R-:W-:-:S07]  /*5590*/  FADD.FTZ R22, R27, R24 ;  /* 0x000000181b167221 */ /* 0x000fce0000010000 */
.L_x_97:
[----:B------:R-:W0:Y:S01]  /*55a0*/  SHFL.DOWN PT, R25, R26, 0x1, 0x1f ;  /* 0x08201f001a197f89 */ /* 0x000e2200000e0000 */
[C---:B------:R-:W-:Y:S01]  /*55b0*/  ISETP.GT.AND P0, PT, R0.reuse, 0x1e, PT ;  /* 0x0000001e0000780c */ /* 0x040fe20003f04270 */
[----:B------:R-:W1:Y:S01]  /*55c0*/  S2UR UR9, SR_CgaCtaId ;  /* 0x00000000000979c3 */ /* 0x000e620000008800 */
[----:B------:R-:W-:Y:S01]  /*55d0*/  UMOV UR7, 0x400 ;  /* 0x0000040000077882 */ /* 0x000fe20000000000 */
[----:B------:R-:W2:Y:S01]  /*55e0*/  SHFL.DOWN PT, R18, R19, 0x1, 0x1f ;  /* 0x08201f0013127f89 */ /* 0x000ea200000e0000 */
[----:B------:R-:W-:Y:S01]  /*55f0*/  UIADD3 UR6, UPT, UPT, UR7, 0xd0, URZ ;  /* 0x000000d007067890 */ /* 0x000fe2000fffe0ff */
[C---:B------:R-:W-:Y:S01]  /*5600*/  ISETP.GT.AND P2, PT, R0.reuse, 0xf, PT ;  /* 0x0000000f0000780c */ /* 0x040fe20003f44270 */
[----:B------:R-:W-:Y:S01]  /*5610*/  BSSY.RECONVERGENT B0, `(.L_x_98) ;  /* 0x0000025000007945 */ /* 0x000fe20003800200 */
[----:B------:R-:W3:Y:S01]  /*5620*/  S2R R55, SR_TID.X ;  /* 0x0000000000377919 */ /* 0x000ee20000002100 */
[----:B------:R-:W-:-:S05]  /*5630*/  ISETP.GT.AND P1, PT, R0, 0x17, PT ;  /* 0x000000170000780c */ /* 0x000fca0003f24270 */
[----:B0-----:R-:W-:Y:S01]  /*5640*/  @!P0 FADD.FTZ R26, R25, R26 ;  /* 0x0000001a191a8221 */ /* 0x001fe20000010000 */
[----:B-1----:R-:W-:Y:S01]  /*5650*/  ULEA UR6, UR9, UR6, 0x18 ;  /* 0x0000000609067291 */ /* 0x002fe2000f8ec0ff */
[----:B--2---:R-:W-:-:S03]  /*5660*/  @!P0 FADD.FTZ R19, R18, R19 ;  /* 0x0000001312138221 */ /* 0x004fc60000010000 */
[----:B------:R-:W0:Y:S01]  /*5670*/  SHFL.DOWN PT, R25, R26, 0x2, 0x1f ;  /* 0x08401f001a197f89 */ /* 0x000e2200000e0000 */
[----:B------:R-:W-:-:S03]  /*5680*/  ISETP.GT.AND P0, PT, R0, 0x1d, PT ;  /* 0x0000001d0000780c */ /* 0x000fc60003f04270 */
[----:B------:R-:W1:Y:S01]  /*5690*/  SHFL.DOWN PT, R18, R19, 0x2, 0x1f ;  /* 0x08401f0013127f89 */ /* 0x000e6200000e0000 */
[C---:B---3--:R-:W-:Y:S02]  /*56a0*/  LEA R71, R55.reuse, UR6, 0x4 ;  /* 0x0000000637477c11 */ /* 0x048fe4000f8e20ff */
[----:B------:R-:W-:-:S03]  /*56b0*/  ISETP.GT.U32.AND P3, PT, R55, 0x29, PT ;  /* 0x000000293700780c */ /* 0x000fc60003f64070 */
        /* <DEDUP_REMOVED lines=9> */
[----:B------:R-:W-:-:S03]  /*5750*/  ISETP.NE.AND P0, PT, R55, RZ, PT ;  /* 0x000000ff3700720c */ /* 0x000fc60003f05270 */
        /* <DEDUP_REMOVED lines=16> */
.L_x_99:
[----:B------:R-:W-:Y:S05]  /*5860*/  BSYNC.RECONVERGENT B0 ;  /* 0x0000000000007941 */ /* 0x000fea0003800200 */
.L_x_98:
[----:B------:R-:W-:Y:S06]  /*5870*/  BAR.SYNC.DEFER_BLOCKING 0x0 ;  /* 0x0000000000007b1d */ /* 0x000fec0000010000 */
[----:B------:R-:W-:Y:S04]  /*5880*/  BSSY.RECONVERGENT B0, `(.L_x_100) ;  /* 0x0000035000007945 */ /* 0x000fe80003800200 */
[----:B------:R-:W-:Y:S05]  /*5890*/  @P0 BRA `(.L_x_101) ;  /* 0x0000000000cc0947 */ /* 0x000fea0003800000 */
[----:B------:R-:W-:-:S09]  /*58a0*/  ULEA UR6, UR9, UR7, 0x18 ;  /* 0x0000000709067291 */ /* 0x000fd2000f8ec0ff */
[----:B-123--:R-:W1:Y:S04]  /*58b0*/  LDS.128 R24, [UR6+0x20] ;  /* 0x00002006ff187984 */ /* 0x00ee680008000c00 */
[----:B------:R-:W2:Y:S01]  /*58c0*/  LDS.128 R28, [UR6+0x30] ;  /* 0x00003006ff1c7984 */ /* 0x000ea20008000c00 */
[----:B-1----:R-:W-:Y:S01]  /*58d0*/  FADD.FTZ R77, R18, R24 ;  /* 0x00000018124d7221 */ /* 0x002fe20000010000 */
[----:B0-----:R-:W-:-:S03]  /*58e0*/  FADD.FTZ R18, R19, R25 ;  /* 0x0000001913127221 */ /* 0x001fc60000010000 */
[----:B------:R-:W-:Y:S01]  /*58f0*/  FADD.FTZ R77, R77, R26 ;  /* 0x0000001a4d4d7221 */ /* 0x000fe20000010000 */
[----:B------:R-:W-:Y:S02]  /*5900*/  FADD.FTZ R18, R18, R27 ;  /* 0x0000001b12127221 */ /* 0x000fe40000010000 */
[----:B------:R-:W0:Y:S01]  /*5910*/  LDS.128 R24, [UR6+0x40] ;  /* 0x00004006ff187984 */ /* 0x000e220008000c00 */
[----:B--2---:R-:W-:Y:S01]  /*5920*/  FADD.FTZ R77, R77, R28 ;  /* 0x0000001c4d4d7221 */ /* 0x004fe20000010000 */
        /* <DEDUP_REMOVED lines=37> */
[----:B------:R-:W-:-:S03]  /*5b80*/  FADD.FTZ R18, R18, R27 ;  /* 0x0000001b12127221 */ /* 0x000fc60000010000 */
[----:B-1----:R-:W-:Y:S01]  /*5b90*/  FADD.FTZ R77, R77, R28 ;  /* 0x0000001c4d4d7221 */ /* 0x002fe20000010000 */
[----:B------:R-:W-:-:S03]  /*5ba0*/  FADD.FTZ R24, R18, R29 ;  /* 0x0000001d12187221 */ /* 0x000fc60000010000 */
[----:B------:R-:W-:Y:S01]  /*5bb0*/  FADD.FTZ R18, R77, R30 ;  /* 0x0000001e4d127221 */ /* 0x000fe20000010000 */
[----:B------:R-:W-:-:S07]  /*5bc0*/  FADD.FTZ R19, R24, R31 ;  /* 0x0000001f18137221 */ /* 0x000fce0000010000 */
.L_x_101:
[----:B------:R-:W-:Y:S05]  /*5bd0*/  BSYNC.RECONVERGENT B0 ;  /* 0x0000000000007941 */ /* 0x000fea0003800200 */
.L_x_100:
        /* <DEDUP_REMOVED lines=78> */
.L_x_103:
[----:B------:R-:W-:Y:S05]  /*60c0*/  BSYNC.RECONVERGENT B0 ;  /* 0x0000000000007941 */ /* 0x000fea0003800200 */
.L_x_102:
[----:B------:R-:W-:Y:S04]  /*60d0*/  BSSY.RECONVERGENT B0, `(.L_x_104) ;  /* 0x000001e000007945 */ /* 0x000fe80003800200 */
[----:B------:R-:W-:Y:S05]  /*60e0*/  @P3 BRA `(.L_x_105) ;  /* 0x0000000000703947 */ /* 0x000fea0003800000 */
[----:B------:R-:W4:Y:S01]  /*60f0*/  LDC.64 R28, c[0x0][0x3d8] ;  /* 0x0000f600ff1c7b82 */ /* 0x000f220000000a00 */
[----:B-1----:R-:W-:-:S05]  /*6100*/  MOV R26, UR8 ;  /* 0x00000008001a7c02 */ /* 0x002fca0008000f00 */
[----:B--2---:R-:W-:Y:S02]  /*6110*/  IMAD R27, R26, 0x2a, R55 ;  /* 0x0000002a1a1b7824 */ /* 0x004fe400078e0237 */
[----:B---3--:R-:W1:Y:S02]  /*6120*/  LDC.64 R24, c[0x0][0x3f8] ;  /* 0x0000fe00ff187b82 */ /* 0x008e640000000a00 */
[----:B----4-:R-:W-:-:S05]  /*6130*/  IMAD.WIDE R28, R27, 0x4, R28 ;  /* 0x000000041b1c7825 */ /* 0x010fca00078e021c */
[----:B------:R4:W-:Y:S01]  /*6140*/  REDG.E.ADD.F32.FTZ.RN.STRONG.GPU desc[UR12][R28.64], R20 ;  /* 0x000000141c0079a6 */ /* 0x0009e2000c12f30c */
[----:B-1----:R-:W-:Y:S01]  /*6150*/  IMAD.WIDE.U32 R26, R24, 0x3, RZ ;  /* 0x00000003181a7825 */ /* 0x002fe200078e00ff */
[C---:B------:R-:W-:Y:S02]  /*6160*/  LEA R71, R25.reuse, R25, 0x1 ;  /* 0x0000001919477211 */ /* 0x040fe400078e08ff */
[----:B------:R-:W-:Y:S02]  /*6170*/  LEA.HI R77, P1, R25, R24, RZ, 0x1 ;  /* 0x00000018194d7211 */ /* 0x000fe400078308ff */
[----:B------:R-:W-:-:S04]  /*6180*/  IADD3 R71, PT, PT, R27, R71, RZ ;  /* 0x000000471b477210 */ /* 0x000fc80007ffe0ff */
[----:B------:R-:W-:Y:S02]  /*6190*/  LEA.HI R30, P3, R71, R26, RZ, 0x1 ;  /* 0x0000001a471e7211 */ /* 0x000fe400078708ff */
[----:B------:R-:W-:-:S04]  /*61a0*/  LEA R26, P2, R24, R28, 0x2 ;  /* 0x0000001c181a7211 */ /* 0x000fc800078410ff */
[----:B------:R-:W-:Y:S02]  /*61b0*/  LEA.HI.X R27, R24, R29, R25, 0x2, P2 ;  /* 0x0000001d181b7211 */ /* 0x000fe400010f1419 */
[----:B------:R-:W-:Y:S02]  /*61c0*/  IADD3.X R24, PT, PT, RZ, R25, RZ, P1, !PT ;  /* 0x00000019ff187210 */ /* 0x000fe40000ffe4ff */
[----:B------:R-:W-:Y:S02]  /*61d0*/  IADD3.X R25, PT, PT, RZ, R71, RZ, P3, !PT ;  /* 0x00000047ff197210 */ /* 0x000fe40001ffe4ff */
[C---:B------:R-:W-:Y:S02]  /*61e0*/  SHF.L.U64.HI R31, R77.reuse, 0x1, R24 ;  /* 0x000000014d1f7819 */ /* 0x040fe40000010218 */
[----:B------:R-:W-:Y:S02]  /*61f0*/  SHF.L.U32 R77, R77, 0x1, RZ ;  /* 0x000000014d4d7819 */ /* 0x000fe400000006ff */
[----:B------:R-:W-:-:S02]  /*6200*/  SHF.L.U32 R71, R30, 0x1, RZ ;  /* 0x000000011e477819 */ /* 0x000fc400000006ff */
[----:B------:R-:W-:Y:S02]  /*6210*/  LOP3.LUT R77, R77, 0xfffffffc, RZ, 0xc0, !PT ;  /* 0xfffffffc4d4d7812 */ /* 0x000fe400078ec0ff */
[----:B------:R-:W-:Y:S02]  /*6220*/  SHF.L.U64.HI R25, R30, 0x1, R25 ;  /* 0x000000011e197819 */ /* 0x000fe40000010219 */
[C---:B------:R-:W-:Y:S02]  /*6230*/  IADD3 R30, P1, PT, R28.reuse, R77, RZ ;  /* 0x0000004d1c1e7210 */ /* 0x040fe40007f3e0ff */
[----:B------:R-:W-:Y:S02]  /*6240*/  LOP3.LUT R71, R71, 0xfffffffc, RZ, 0xc0, !PT ;  /* 0xfffffffc47477812 */ /* 0x000fe400078ec0ff */
[----:B------:R-:W-:Y:S02]  /*6250*/  IADD3.X R31, PT, PT, R29, R31, RZ, P1, !PT ;  /* 0x0000001f1d1f7210 */ /* 0x000fe40000ffe4ff */
[----:B------:R-:W-:-:S03]  /*6260*/  IADD3 R24, P1, PT, R28, R71, RZ ;  /* 0x000000471c187210 */ /* 0x000fc60007f3e0ff */
[----:B------:R4:W-:Y:S01]  /*6270*/  REDG.E.ADD.F32.FTZ.RN.STRONG.GPU desc[UR12][R30.64], R21 ;  /* 0x000000151e0079a6 */ /* 0x0009e2000c12f30c */
[----:B------:R-:W-:-:S03]  /*6280*/  IADD3.X R25, PT, PT, R29, R25, RZ, P1, !PT ;  /* 0x000000191d197210 */ /* 0x000fc60000ffe4ff */
[----:B------:R4:W-:Y:S04]  /*6290*/  REDG.E.ADD.F32.FTZ.RN.STRONG.GPU desc[UR12][R26.64], R22 ;  /* 0x000000161a0079a6 */ /* 0x0009e8000c12f30c */
[----:B------:R4:W-:Y:S02]  /*62a0*/  REDG.E.ADD.F32.FTZ.RN.STRONG.GPU desc[UR12][R24.64], R23 ;  /* 0x00000017180079a6 */ /* 0x0009e4000c12f30c */
.L_x_105:
[----:B------:R-:W-:Y:S05]  /*62b0*/  BSYNC.RECONVERGENT B0 ;  /* 0x0000000000007941 */ /* 0x000fea0003800200 */
.L_x_104:
[----:B-1--4-:R-:W1:Y:S02]  /*62c0*/  LDC R26, c[0x0][0x370] ;  /* 0x0000dc00ff1a7b82 */ /* 0x012e640000000800 */
[----:B-1----:R-:W-:-:S13]  /*62d0*/  ISETP.GE.U32.AND P1, PT, R26, 0x2, PT ;  /* 0x000000021a00780c */ /* 0x002fda0003f26070 */
[----:B------:R-:W-:Y:S05]  /*62e0*/  @!P1 BRA `(.L_x_106) ;  /* 0x0000001400489947 */ /* 0x000fea0003800000 */
[----:B------:R-:W-:Y:S05]  /*62f0*/  @P0 BRA `(.L_x_107) ;  /* 0x0000000000900947 */ /* 0x000fea0003800000 */
[----:B------:R-:W1:Y:S01]  /*6300*/  S2R R29, SR_CTAID.Y ;  /* 0x00000000001d7919 */ /* 0x000e620000002600 */
[----:B------:R-:W4:Y:S01]  /*6310*/  LDC R28, c[0x0][0x374] ;  /* 0x0000dd00ff1c7b82 */ /* 0x000f220000000800 */
[----:B------:R-:W-:-:S07]  /*6320*/  ULOP3.LUT UR6, UR4, 0x1, URZ, 0xc0, !UPT ;  /* 0x0000000104067892 */ /* 0x000fce000f8ec0ff */
[----:B---3--:R-:W2:Y:S08]  /*6330*/  LDC R24, c[0x0][0x370] ;  /* 0x0000dc00ff187b82 */ /* 0x008eb00000000800 */
[----:B------:R-:W3:Y:S08]  /*6340*/  LDC.64 R20, c[0x0][0x3c8] ;  /* 0x0000f200ff147b82 */ /* 0x000ef00000000a00 */
[----:B------:R-:W5:Y:S01]  /*6350*/  LDC.64 R22, c[0x0][0x3d0] ;  /* 0x0000f400ff167b82 */ /* 0x000f620000000a00 */
[----:B----4-:R-:W-:Y:S01]  /*6360*/  IMAD R25, R28, UR6, RZ ;  /* 0x000000061c197c24 */ /* 0x010fe2000f8e02ff */
[----:B------:R-:W-:-:S04]  /*6370*/  ULOP3.LUT UP0, UR6, UR4, 0x2, URZ, 0xc0, !UPT ;  /* 0x0000000204067892 */ /* 0x000fc8000f80c0ff */
[----:B------:R-:W-:Y:S01]  /*6380*/  UIADD3 UR6, UPT, UPT, -UR6, 0x1, URZ ;  /* 0x0000000106067890 */ /* 0x000fe2000fffe1ff */
[C---:B--2---:R-:W-:Y:S01]  /*6390*/  IMAD R27, R25.reuse, R24, RZ ;  /* 0x00000018191b7224 */ /* 0x044fe200078e02ff */
[----:B-1----:R-:W-:Y:S02]  /*63a0*/  IADD3 R25, PT, PT, R25, R29, RZ ;  /* 0x0000001d19197210 */ /* 0x002fe40007ffe0ff */
[----:B------:R-:W-:Y:S02]  /*63b0*/  PLOP3.LUT P0, PT, PT, PT, UP0, 0x80, 0x8 ;  /* 0x000000000008781c */ /* 0x000fe40003f0f008 */
[----:B------:R-:W-:Y:S01]  /*63c0*/  SHF.L.U32 R27, R27, 0x1, RZ ;  /* 0x000000011b1b7819 */ /* 0x000fe200000006ff */
[----:B---3--:R-:W-:Y:S01]  /*63d0*/  IMAD.WIDE.U32 R20, R25, 0x4, R20 ;  /* 0x0000000419147825 */ /* 0x008fe200078e0014 */
[----:B------:R-:W-:-:S04]  /*63e0*/  SEL R25, R24, RZ, !P0 ;  /* 0x000000ff18197207 */ /* 0x000fc80004000000 */
[----:B------:R-:W-:Y:S01]  /*63f0*/  ISETP.NE.AND P0, PT, R25, -0x1, PT ;  /* 0xffffffff1900780c */ /* 0x000fe20003f05270 */
[----:B-----5:R-:W-:-:S04]  /*6400*/  IMAD.WIDE R22, R27, 0x4, R22 ;  /* 0x000000041b167825 */ /* 0x020fc800078e0216 */
[----:B------:R-:W-:-:S04]  /*6410*/  IMAD R27, R28, UR10, R29 ;  /* 0x0000000a1c1b7c24 */ /* 0x000fc8000f8e021d */
[----:B------:R-:W-:Y:S01]  /*6420*/  IMAD.WIDE.U32 R22, R27, 0x8, R22 ;  /* 0x000000081b167825 */ /* 0x000fe200078e0016 */
[----:B------:R-:W-:-:S04]  /*6430*/  MOV R27, UR6 ;  /* 0x00000006001b7c02 */ /* 0x000fc80008000f00 */
[----:B------:R1:W-:Y:S01]  /*6440*/  STG.E.64 desc[UR12][R22.64], R18 ;  /* 0x0000001216007986 */ /* 0x0003e2000c101b0c */
[----:B------:R-:W-:Y:S06]  /*6450*/  MEMBAR.ALL.GPU ;  /* 0x0000000000007992 */ /* 0x000fec000000a000 */
[----:B------:R-:W-:-:S00]  /*6460*/  ERRBAR ;  /* 0x00000000000079ab */ /* 0x000fc00000000000 */
[----:B------:R-:W-:Y:S06]  /*6470*/  CGAERRBAR ;  /* 0x00000000000075ab */ /* 0x000fec0000000000 */
[----:B------:R1:W-:Y:S01]  /*6480*/  REDG.E.ADD.S32.STRONG.GPU desc[UR12][R20.64], R27 ;  /* 0x0000001b1400798e */ /* 0x0003e2000c12e30c */
[----:B------:R-:W-:Y:S05]  /*6490*/  @!P0 BRA `(.L_x_107) ;  /* 0x0000000000288947 */ /* 0x000fea0003800000 */
[----:B-1----:R-:W1:Y:S01]  /*64a0*/  LDC R27, c[0x0][0x2f8] ;  /* 0x0000be00ff1b7b82 */ /* 0x002e620000000800 */
[----:B------:R-:W-:-:S07]  /*64b0*/  MOV R22, 0xffffffff ;  /* 0xffffffff00167802 */ /* 0x000fce0000000f00 */
.L_x_108:
[----:B------:R-:W2:Y:S04]  /*64c0*/  LDG.E.STRONG.GPU R24, desc[UR12][R20.64] ;  /* 0x0000000c14187981 */ /* 0x000ea8000c1ef900 */
[----:B--2---:R-:W-:Y:S01]  /*64d0*/  CCTL.IVALL ;  /* 0x00000000ff00798f */ /* 0x004fe20002000000 */
[----:B-1----:R-:W-:Y:S01]  /*64e0*/  IADD3 R23, PT, PT, R27, -R27, RZ ;  /* 0x8000001b1b177210 */ /* 0x002fe20007ffe0ff */
[----:B------:R-:W-:Y:S05]  /*64f0*/  YIELD ;  /* 0x0000000000007946 */ /* 0x000fea0003800000 */
[----:B------:R-:W-:-:S13]  /*6500*/  ISETP.EQ.AND P0, PT, R23, RZ, PT ;  /* 0x000000ff1700720c */ /* 0x000fda0003f02270 */
[----:B------:R-:W-:-:S04]  /*6510*/  @P0 MOV R22, R24 ;  /* 0x0000001800160202 */ /* 0x000fc80000000f00 */
[----:B------:R-:W-:-:S13]  /*6520*/  ISETP.NE.AND P0, PT, R22, R25, PT ;  /* 0x000000191600720c */ /* 0x000fda0003f05270 */
[----:B------:R-:W-:Y:S05]  /*6530*/  @P0 BRA `(.L_x_108) ;  /* 0xfffffffc00e00947 */ /* 0x000fea000383ffff */
.L_x_107:
[----:B------:R-:W-:Y:S05]  /*6540*/  WARPSYNC.ALL ;  /* 0x0000000000007948 */ /* 0x000fea0003800000 */
[----:B------:R-:W-:Y:S01]  /*6550*/  ISETP.GE.U32.AND P0, PT, R26, 0x8, PT ;  /* 0x000000081a00780c */ /* 0x000fe20003f06070 */
[----:B------:R-:W-:Y:S01]  /*6560*/  BAR.SYNC.DEFER_BLOCKING 0x0 ;  /* 0x0000000000007b1d */ /* 0x000fe20000010000 */
[----:B------:R-:W-:-:S11]  /*6570*/  HFMA2 R29, -RZ, RZ, 0, 0 ;  /* 0x00000000ff1d7431 */ /* 0x000fd600000001ff */
[----:B------:R-:W-:Y:S05]  /*6580*/  @!P0 BRA `(.L_x_109) ;  /* 0x0000000800988947 */ /* 0x000fea0003800000 */
[----:B------:R-:W4:Y:S01]  /*6590*/  S2UR UR6, SR_CTAID.Y ;  /* 0x00000000000679c3 */ /* 0x000f220000002600 */
[----:B------:R-:W0:Y:S01]  /*65a0*/  S2R R30, SR_TID.X ;  /* 0x00000000001e7919 */ /* 0x000e220000002100 */
[----:B------:R-:W4:Y:S01]  /*65b0*/  LDCU UR7, c[0x0][0x374] ;  /* 0x00006e80ff0777ac */ /* 0x000f220008000800 */
[----:B------:R-:W-:Y:S01]  /*65c0*/  MOV R31, RZ ;  /* 0x000000ff001f7202 */ /* 0x000fe20000000f00 */
[----:B------:R-:W-:-:S04]  /*65d0*/  UIADD3 UR21, UPT, UPT, -UR10, URZ, URZ ;  /* 0x000000ff0a157290 */ /* 0x000fc8000fffe1ff */
[----:B------:R-:W0:Y:S01]  /*65e0*/  S2UR UR9, SR_CTAID.X ;  /* 0x00000000000979c3 */ /* 0x000e220000002500 */
[----:B----4-:R-:W-:Y:S02]  /*65f0*/  UIMAD UR15, UR7, 0x3, UR6 ;  /* 0x00000003070f78a4 */ /* 0x010fe4000f8e0206 */
[----:B------:R-:W-:Y:S02]  /*6600*/  ULEA UR16, UR7, UR6, 0x1 ;  /* 0x0000000607107291 */ /* 0x000fe4000f8e08ff */
[----:B------:R-:W-:Y:S02]  /*6610*/  UIMAD UR17, UR7, 0x6, UR6 ;  /* 0x00000006071178a4 */ /* 0x000fe4000f8e0206 */
[----:B------:R-:W-:Y:S02]  /*6620*/  ULEA UR18, UR7, UR6, 0x2 ;  /* 0x0000000607127291 */ /* 0x000fe4000f8e10ff */
[----:B------:R-:W-:Y:S02]  /*6630*/  UIMAD UR19, UR7, 0x7, UR6 ;  /* 0x00000007071378a4 */ /* 0x000fe4000f8e0206 */
[----:B------:R-:W-:-:S02]  /*6640*/  UIMAD UR20, UR7, 0x5, UR6 ;  /* 0x00000005071478a4 */ /* 0x000fc4000f8e0206 */
[----:B0-----:R-:W-:-:S12]  /*6650*/  UIADD3 UR7, UPT, UPT, UR6, UR7, URZ ;  /* 0x0000000706077290 */ /* 0x001fd8000fffe0ff */
.L_x_110:
[----:B------:R-:W-:Y:S01]  /*6660*/  ISETP.NE.AND P5, PT, RZ, UR21, PT ;  /* 0x00000015ff007c0c */ /* 0x000fe2000bfa5270 */
[----:B------:R-:W-:Y:S01]  /*6670*/  UMOV UR10, UR9 ;  /* 0x00000009000a7c82 */ /* 0x000fe20008000000 */
[----:B-1----:R-:W-:Y:S02]  /*6680*/  IADD3 R20, PT, PT, R31, 0x1, RZ ;  /* 0x000000011f147810 */ /* 0x002fe40007ffe0ff */
[----:B------:R-:W-:Y:S02]  /*6690*/  ISETP.NE.OR P5, PT, R55, RZ, !P5 ;  /* 0x000000ff3700720c */ /* 0x000fe40006fa5670 */
[----:B------:R-:W-:Y:S02]  /*66a0*/  ISETP.NE.AND P6, PT, R20, UR10, PT ;  /* 0x0000000a14007c0c */ /* 0x000fe4000bfc5270 */
[----:B------:R-:W-:Y:S02]  /*66b0*/  MOV R55, R30 ;  /* 0x0000001e00377202 */ /* 0x000fe40000000f00 */
[----:B--2---:R-:W-:-:S02]  /*66c0*/  IADD3 R27, PT, PT, R31, 0x2, RZ ;  /* 0x000000021f1b7810 */ /* 0x004fc40007ffe0ff */
[----:B------:R-:W-:Y:S02]  /*66d0*/  ISETP.NE.OR P6, PT, R55, RZ, !P6 ;  /* 0x000000ff3700720c */ /* 0x000fe400077c5670 */
[----:B------:R-:W-:Y:S02]  /*66e0*/  MOV R25, UR4 ;  /* 0x0000000400197c02 */ /* 0x000fe40008000f00 */
[----:B------:R-:W-:Y:S01]  /*66f0*/  ISETP.NE.AND P4, PT, R27, UR10, PT ;  /* 0x0000000a1b007c0c */ /* 0x000fe2000bf85270 */
[----:B------:R-:W0:Y:S01]  /*6700*/  @!P5 LDC R22, c[0x0][0x374] ;  /* 0x0000dd00ff16db82 */ /* 0x000e220000000800 */
[----:B------:R-:W-:Y:S02]  /*6710*/  @!P5 LOP3.LUT R25, R25, 0x1, RZ, 0xc0, !PT ;  /* 0x000000011919d812 */ /* 0x000fe400078ec0ff */
[----:B------:R-:W-:Y:S02]  /*6720*/  ISETP.NE.OR P4, PT, R55, RZ, !P4 ;  /* 0x000000ff3700720c */ /* 0x000fe40006785670 */
[----:B------:R-:W-:-:S03]  /*6730*/  MOV R76, UR4 ;  /* 0x00000004004c7c02 */ /* 0x000fc60008000f00 */
[----:B------:R-:W1:Y:S08]  /*6740*/  @!P5 LDC R23, c[0x0][0x370] ;  /* 0x0000dc00ff17db82 */ /* 0x000e700000000800 */
[----:B---3--:R-:W2:Y:S01]  /*6750*/  @!P6 LDC R24, c[0x0][0x374] ;  /* 0x0000dd00ff18eb82 */ /* 0x008ea20000000800 */
[----:B------:R-:W-:-:S07]  /*6760*/  @!P4 LOP3.LUT R76, R76, 0x1, RZ, 0xc0, !PT ;  /* 0x000000014c4cc812 */ /* 0x000fce00078ec0ff */
[----:B------:R-:W3:Y:S01]  /*6770*/  @!P5 LDC.64 R20, c[0x0][0x3d0] ;  /* 0x0000f400ff14db82 */ /* 0x000ee20000000a00 */
[----:B0-----:R-:W-:Y:S01]  /*6780*/  @!P5 IMAD R22, R25, R22, RZ ;  /* 0x000000161916d224 */ /* 0x001fe200078e02ff */
[----:B------:R-:W-:-:S04]  /*6790*/  MOV R25, UR4 ;  /* 0x0000000400197c02 */ /* 0x000fc80008000f00 */
[----:B------:R-:W-:Y:S02]  /*67a0*/  @!P6 LOP3.LUT R25, R25, 0x1, RZ, 0xc0, !PT ;  /* 0x000000011919e812 */ /* 0x000fe400078ec0ff */
[----:B------:R-:W0:Y:S01]  /*67b0*/  @!P6 LDC R26, c[0x0][0x370] ;  /* 0x0000dc00ff1aeb82 */ /* 0x000e220000000800 */
[----:B-1----:R-:W-:Y:S02]  /*67c0*/  @!P5 IMAD R22, R22, R23, RZ ;  /* 0x000000171616d224 */ /* 0x002fe400078e02ff */
[----:B--2---:R-:W-:-:S05]  /*67d0*/  @!P6 IMAD R23, R25, R24, RZ ;  /* 0x000000181917e224 */ /* 0x004fca00078e02ff */
[----:B------:R-:W1:Y:S01]  /*67e0*/  @!P4 LDC R27, c[0x0][0x374] ;  /* 0x0000dd00ff1bcb82 */ /* 0x000e620000000800 */
[----:B------:R-:W-:-:S05]  /*67f0*/  @!P5 SHF.L.U32 R25, R22, 0x1, RZ ;  /* 0x000000011619d819 */ /* 0x000fca00000006ff */
[----:B---3--:R-:W-:Y:S02]  /*6800*/  @!P5 IMAD.WIDE R20, R25, 0x4, R20 ;  /* 0x000000041914d825 */ /* 0x008fe400078e0214 */
[----:B------:R-:W2:Y:S01]  /*6810*/  @!P4 LDC R28, c[0x0][0x370] ;  /* 0x0000dc00ff1ccb82 */ /* 0x000ea20000000800 */
[----:B------:R-:W-:-:S05]  /*6820*/  MOV R25, UR6 ;  /* 0x0000000600197c02 */ /* 0x000fca0008000f00 */
[----:B------:R-:W-:Y:S02]  /*6830*/  @!P5 IMAD.WIDE.U32 R20, R25, 0x8, R20 ;  /* 0x000000081914d825 */ /* 0x000fe400078e0014 */
[----:B------:R-:W3:Y:S02]  /*6840*/  @!P4 LDC.64 R24, c[0x0][0x3d0] ;  /* 0x0000f400ff18cb82 */ /* 0x000ee40000000a00 */
[----:B0-----:R-:W-:Y:S02]  /*6850*/  @!P6 IMAD R26, R23, R26, RZ ;  /* 0x0000001a171ae224 */ /* 0x001fe400078e02ff */
[----:B------:R-:W4:Y:S04]  /*6860*/  @!P5 LDG.E.64 R20, desc[UR12][R20.64] ;  /* 0x0000000c1414d981 */ /* 0x000f28000c1e1b00 */
[----:B------:R-:W0:Y:S01]  /*6870*/  @!P6 LDC.64 R22, c[0x0][0x3d0] ;  /* 0x0000f400ff16eb82 */ /* 0x000e220000000a00 */
[----:B-1----:R-:W-:Y:S01]  /*6880*/  @!P4 IMAD R27, R76, R27, RZ ;  /* 0x0000001b4c1bc224 */ /* 0x002fe200078e02ff */
[----:B------:R-:W-:-:S03]  /*6890*/  @!P6 SHF.L.U32 R29, R26, 0x1, RZ ;  /* 0x000000011a1de819 */ /* 0x000fc600000006ff */
[----:B--2---:R-:W-:-:S05]  /*68a0*/  @!P4 IMAD R27, R27, R28, RZ ;  /* 0x0000001c1b1bc224 */ /* 0x004fca00078e02ff */
[----:B------:R-:W-:-:S05]  /*68b0*/  @!P4 SHF.L.U32 R27, R27, 0x1, RZ ;  /* 0x000000011b1bc819 */ /* 0x000fca00000006ff */
[----:B---3--:R-:W-:Y:S01]  /*68c0*/  @!P4 IMAD.WIDE R24, R27, 0x4, R24 ;  /* 0x000000041b18c825 */ /* 0x008fe200078e0218 */
[----:B------:R-:W-:-:S03]  /*68d0*/  MOV R27, UR16 ;  /* 0x00000010001b7c02 */ /* 0x000fc60008000f00 */
[----:B0-----:R-:W-:Y:S01]  /*68e0*/  @!P6 IMAD.WIDE R22, R29, 0x4, R22 ;  /* 0x000000041d16e825 */ /* 0x001fe200078e0216 */
[----:B------:R-:W-:-:S05]  /*68f0*/  MOV R29, UR7 ;  /* 0x00000007001d7c02 */ /* 0x000fca0008000f00 */
[----:B------:R-:W-:-:S04]  /*6900*/  @!P6 IMAD.WIDE.U32 R22, R29, 0x8, R22 ;  /* 0x000000081d16e825 */ /* 0x000fc800078e0016 */
[----:B------:R-:W-:Y:S02]  /*6910*/  @!P4 IMAD.WIDE.U32 R24, R27, 0x8, R24 ;  /* 0x000000081b18c825 */ /* 0x000fe400078e0018 */
[----:B------:R-:W2:Y:S04]  /*6920*/  @!P6 LDG.E.64 R22, desc[UR12][R22.64] ;  /* 0x0000000c1616e981 */ /* 0x000ea8000c1e1b00 */
[----:B------:R-:W3:Y:S01]  /*6930*/  @!P4 LDG.E.64 R24, desc[UR12][R24.64] ;  /* 0x0000000c1818c981 */ /* 0x000ee2000c1e1b00 */
[----:B------:R-:W-:-:S04]  /*6940*/  IADD3 R26, PT, PT, R31, 0x3, RZ ;  /* 0x000000031f1a7810 */ /* 0x000fc80007ffe0ff */
[----:B------:R-:W-:-:S04]  /*6950*/  ISETP.NE.AND P3, PT, R26, UR10, PT ;  /* 0x0000000a1a007c0c */ /* 0x000fc8000bf65270 */
[----:B------:R-:W-:Y:S02]  /*6960*/  ISETP.NE.OR P3, PT, R55, RZ, !P3 ;  /* 0x000000ff3700720c */ /* 0x000fe40005f65670 */
[----:B------:R-:W-:-:S11]  /*6970*/  IADD3 R26, PT, PT, R31, 0x4, RZ ;  /* 0x000000041f1a7810 */ /* 0x000fd60007ffe0ff */
[----:B------:R-:W0:Y:S01]  /*6980*/  @!P3 LDC R29, c[0x0][0x374] ;  /* 0x0000dd00ff1dbb82 */ /* 0x000e220000000800 */
[----:B------:R-:W-:-:S04]  /*6990*/  ISETP.NE.AND P2, PT, R26, UR10, PT ;  /* 0x0000000a1a007c0c */ /* 0x000fc8000bf45270 */
[----:B------:R-:W-:-:S03]  /*69a0*/  ISETP.NE.OR P2, PT, R55, RZ, !P2 ;  /* 0x000000ff3700720c */ /* 0x000fc60005745670 */
[----:B------:R-:W1:Y:S01]  /*69b0*/  @!P3 LDC R28, c[0x0][0x370] ;  /* 0x0000dc00ff1cbb82 */ /* 0x000e620000000800 */
[----:B------:R-:W-:-:S04]  /*69c0*/  MOV R26, UR4 ;  /* 0x00000004001a7c02 */ /* 0x000fc80008000f00 */
[----:B------:R-:W-:Y:S02]  /*69d0*/  @!P3 LOP3.LUT R26, R26, 0x1, RZ, 0xc0, !PT ;  /* 0x000000011a1ab812 */ /* 0x000fe400078ec0ff */
[----:B------:R-:W-:-:S04]  /*69e0*/  IADD3 R27, PT, PT, R31, 0x5, RZ ;  /* 0x000000051f1b7810 */ /* 0x000fc80007ffe0ff */
[----:B------:R-:W-:Y:S01]  /*69f0*/  ISETP.NE.AND P1, PT, R27, UR10, PT ;  /* 0x0000000a1b007c0c */ /* 0x000fe2000bf25270 */
[----:B0-----:R-:W-:Y:S02]  /*6a00*/  @!P3 IMAD R29, R26, R29, RZ ;  /* 0x0000001d1a1db224 */ /* 0x001fe400078e02ff */
[----:B------:R-:W0:Y:S01]  /*6a10*/  @!P2 LDC R26, c[0x0][0x374] ;  /* 0x0000dd00ff1aab82 */ /* 0x000e220000000800 */
[----:B------:R-:W-:Y:S01]  /*6a20*/  ISETP.NE.OR P1, PT, R55, RZ, !P1 ;  /* 0x000000ff3700720c */ /* 0x000fe20004f25670 */
[----:B-1----:R-:W-:-:S06]  /*6a30*/  @!P3 IMAD R29, R29, R28, RZ ;  /* 0x0000001c1d1db224 */ /* 0x002fcc00078e02ff */
[----:B------:R-:W1:Y:S01]  /*6a40*/  @!P2 LDC R28, c[0x0][0x370] ;  /* 0x0000dc00ff1cab82 */ /* 0x000e620000000800 */
[----:B------:R-:W-:-:S04]  /*6a50*/  MOV R71, UR4 ;  /* 0x0000000400477c02 */ /* 0x000fc80008000f00 */
[----:B------:R-:W-:-:S03]  /*6a60*/  @!P2 LOP3.LUT R71, R71, 0x1, RZ, 0xc0, !PT ;  /* 0x000000014747a812 */ /* 0x000fc600078ec0ff */
[----:B------:R-:W5:Y:S02]  /*6a70*/  @!P1 LDC R27, c[0x0][0x374] ;  /* 0x0000dd00ff1b9b82 */ /* 0x000f640000000800 */
[----:B0-----:R-:W-:Y:S01]  /*6a80*/  @!P2 IMAD R71, R71, R26, RZ ;  /* 0x0000001a4747a224 */ /* 0x001fe200078e02ff */
[----:B------:R-:W-:-:S04]  /*6a90*/  IADD3 R26, PT, PT, R31, 0x6, RZ ;  /* 0x000000061f1a7810 */ /* 0x000fc80007ffe0ff */
[----:B------:R-:W-:Y:S01]  /*6aa0*/  ISETP.NE.AND P0, PT, R26, UR10, PT ;  /* 0x0000000a1a007c0c */ /* 0x000fe2000bf05270 */
[----:B-1----:R-:W-:-:S03]  /*6ab0*/  @!P2 IMAD R26, R71, R28, RZ ;  /* 0x0000001c471aa224 */ /* 0x002fc600078e02ff */
[----:B------:R-:W-:Y:S02]  /*6ac0*/  ISETP.NE.OR P0, PT, R55, RZ, !P0 ;  /* 0x000000ff3700720c */ /* 0x000fe40004705670 */
[----:B------:R-:W-:-:S04]  /*6ad0*/  MOV R28, UR4 ;  /* 0x00000004001c7c02 */ /* 0x000fc80008000f00 */
[----:B------:R-:W-:-:S05]  /*6ae0*/  @!P1 LOP3.LUT R28, R28, 0x1, RZ, 0xc0, !PT ;  /* 0x000000011c1c9812 */ /* 0x000fca00078ec0ff */
[----:B-----5:R-:W-:Y:S02]  /*6af0*/  @!P1 IMAD R27, R28, R27, RZ ;  /* 0x0000001b1c1b9224 */ /* 0x020fe400078e02ff */
[----:B------:R-:W0:Y:S08]  /*6b00*/  @!P1 LDC R28, c[0x0][0x370] ;  /* 0x0000dc00ff1c9b82 */ /* 0x000e300000000800 */
[----:B------:R-:W1:Y:S08]  /*6b10*/  @!P0 LDC R71, c[0x0][0x374] ;  /* 0x0000dd00ff478b82 */ /* 0x000e700000000800 */
[----:B------:R-:W5:Y:S01]  /*6b20*/  @!P0 LDC R76, c[0x0][0x370] ;  /* 0x0000dc00ff4c8b82 */ /* 0x000f620000000800 */
[----:B0-----:R-:W-:Y:S01]  /*6b30*/  @!P1 IMAD R28, R27, R28, RZ ;  /* 0x0000001c1b1c9224 */ /* 0x001fe200078e02ff */
[----:B------:R-:W-:Y:S01]  /*6b40*/  @!P2 SHF.L.U32 R77, R26, 0x1, RZ ;  /* 0x000000011a4da819 */ /* 0x000fe200000006ff */
[----:B----4-:R-:W-:Y:S01]  /*6b50*/  @!P5 FADD.FTZ R18, R18, R20 ;  /* 0x000000141212d221 */ /* 0x010fe20000010000 */
[----:B------:R-:W-:-:S04]  /*6b60*/  MOV R20, UR4 ;  /* 0x0000000400147c02 */ /* 0x000fc80008000f00 */
[----:B------:R-:W-:Y:S01]  /*6b70*/  @!P0 LOP3.LUT R20, R20, 0x1, RZ, 0xc0, !PT ;  /* 0x0000000114148812 */ /* 0x000fe200078ec0ff */
[----:B------:R-:W-:-:S04]  /*6b80*/  @!P5 FADD.FTZ R19, R19, R21 ;  /* 0x000000151313d221 */ /* 0x000fc80000010000 */
[----:B-1----:R-:W-:Y:S01]  /*6b90*/  @!P0 IMAD R71, R20, R71, RZ ;  /* 0x0000004714478224 */ /* 0x002fe200078e02ff */
[----:B------:R-:W-:-:S04]  /*6ba0*/  IADD3 R20, PT, PT, R31, 0x7, RZ ;  /* 0x000000071f147810 */ /* 0x000fc80007ffe0ff */
[----:B------:R-:W-:Y:S02]  /*6bb0*/  ISETP.NE.AND P5, PT, R20, UR10, PT ;  /* 0x0000000a14007c0c */ /* 0x000fe4000bfa5270 */
[----:B------:R-:W0:Y:S02]  /*6bc0*/  @!P3 LDC.64 R20, c[0x0][0x3d0] ;  /* 0x0000f400ff14bb82 */ /* 0x000e240000000a00 */
[----:B------:R-:W-:Y:S01]  /*6bd0*/  ISETP.NE.OR P5, PT, R55, RZ, !P5 ;  /* 0x000000ff3700720c */ /* 0x000fe20006fa5670 */
[----:B-----5:R-:W-:Y:S01]  /*6be0*/  @!P0 IMAD R27, R71, R76, RZ ;  /* 0x0000004c471b8224 */ /* 0x020fe200078e02ff */
[----:B------:R-:W-:-:S11]  /*6bf0*/  @!P3 SHF.L.U32 R71, R29, 0x1, RZ ;  /* 0x000000011d47b819 */ /* 0x000fd600000006ff */
[----:B------:R-:W1:Y:S01]  /*6c00*/  @!P5 LDC R29, c[0x0][0x374] ;  /* 0x0000dd00ff1ddb82 */ /* 0x000e620000000800 */
[----:B--2---:R-:W-:Y:S01]  /*6c10*/  @!P6 FADD.FTZ R18, R18, R22 ;  /* 0x000000161212e221 */ /* 0x004fe20000010000 */
[----:B------:R-:W-:-:S06]  /*6c20*/  @!P6 FADD.FTZ R19, R19, R23 ;  /* 0x000000171313e221 */ /* 0x000fcc0000010000 */
[----:B------:R-:W2:Y:S01]  /*6c30*/  @!P1 LDC.64 R22, c[0x0][0x3d0] ;  /* 0x0000f400ff169b82 */ /* 0x000ea20000000a00 */
[----:B---3--:R-:W-:Y:S01]  /*6c40*/  @!P4 FADD.FTZ R18, R18, R24 ;  /* 0x000000181212c221 */ /* 0x008fe20000010000 */
[----:B------:R-:W-:-:S06]  /*6c50*/  @!P4 FADD.FTZ R19, R19, R25 ;  /* 0x000000191313c221 */ /* 0x000fcc0000010000 */
[----:B------:R-:W3:Y:S01]  /*6c60*/  @!P2 LDC.64 R24, c[0x0][0x3d0] ;  /* 0x0000f400ff18ab82 */ /* 0x000ee20000000a00 */
[----:B0-----:R-:W-:Y:S01]  /*6c70*/  @!P3 IMAD.WIDE R20, R71, 0x4, R20 ;  /* 0x000000044714b825 */ /* 0x001fe200078e0214 */
[----:B------:R-:W-:Y:S02]  /*6c80*/  MOV R71, UR15 ;  /* 0x0000000f00477c02 */ /* 0x000fe40008000f00 */
[----:B------:R-:W-:-:S03]  /*6c90*/  MOV R76, UR4 ;  /* 0x00000004004c7c02 */ /* 0x000fc60008000f00 */
[----:B------:R-:W-:Y:S01]  /*6ca0*/  @!P3 IMAD.WIDE.U32 R20, R71, 0x8, R20 ;  /* 0x000000084714b825 */ /* 0x000fe200078e0014 */
[----:B------:R-:W-:Y:S02]  /*6cb0*/  @!P5 LOP3.LUT R76, R76, 0x1, RZ, 0xc0, !PT ;  /* 0x000000014c4cd812 */ /* 0x000fe400078ec0ff */
[----:B------:R-:W-:-:S03]  /*6cc0*/  @!P1 SHF.L.U32 R71, R28, 0x1, RZ ;  /* 0x000000011c479819 */ /* 0x000fc600000006ff */
[----:B-1----:R-:W-:Y:S01]  /*6cd0*/  @!P5 IMAD R28, R76, R29, RZ ;  /* 0x0000001d4c1cd224 */ /* 0x002fe200078e02ff */
[----:B------:R-:W-:Y:S01]  /*6ce0*/  @!P0 SHF.L.U32 R27, R27, 0x1, RZ ;  /* 0x000000011b1b8819 */ /* 0x000fe200000006ff */
[----:B------:R-:W4:Y:S01]  /*6cf0*/  @!P3 LDG.E.64 R20, desc[UR12][R20.64] ;  /* 0x0000000c1414b981 */ /* 0x000f22000c1e1b00 */
[----:B---3--:R-:W-:-:S04]  /*6d00*/  @!P2 IMAD.WIDE R76, R77, 0x4, R24 ;  /* 0x000000044d4ca825 */ /* 0x008fc800078e0218 */
[----:B--2---:R-:W-:Y:S01]  /*6d10*/  @!P1 IMAD.WIDE R24, R71, 0x4, R22 ;  /* 0x0000000447189825 */ /* 0x004fe200078e0216 */
[----:B------:R-:W-:-:S05]  /*6d20*/  MOV R23, UR18 ;  /* 0x0000001200177c02 */ /* 0x000fca0008000f00 */
[----:B------:R-:W-:Y:S02]  /*6d30*/  @!P2 IMAD.WIDE.U32 R22, R23, 0x8, R76 ;  /* 0x000000081716a825 */ /* 0x000fe400078e004c */
[----:B------:R-:W0:Y:S01]  /*6d40*/  @!P0 LDC.64 R76, c[0x0][0x3d0] ;  /* 0x0000f400ff4c8b82 */ /* 0x000e220000000a00 */
[----:B------:R-:W-:-:S03]  /*6d50*/  MOV R29, UR20 ;  /* 0x00000014001d7c02 */ /* 0x000fc60008000f00 */
[----:B------:R-:W2:Y:S02]  /*6d60*/  @!P2 LDG.E.64 R22, desc[UR12][R22.64] ;  /* 0x0000000c1616a981 */ /* 0x000ea4000c1e1b00 */
[----:B------:R-:W-:Y:S02]  /*6d70*/  @!P1 IMAD.WIDE.U32 R24, R29, 0x8, R24 ;  /* 0x000000081d189825 */ /* 0x000fe400078e0018 */
[----:B------:R-:W1:Y:S04]  /*6d80*/  @!P5 LDC R29, c[0x0][0x370] ;  /* 0x0000dc00ff1ddb82 */ /* 0x000e680000000800 */
[----:B------:R-:W3:Y:S01]  /*6d90*/  @!P1 LDG.E.64 R24, desc[UR12][R24.64] ;  /* 0x0000000c18189981 */ /* 0x000ee2000c1e1b00 */
[----:B0-----:R-:W-:Y:S01]  /*6da0*/  @!P0 IMAD.WIDE R76, R27, 0x4, R76 ;  /* 0x000000041b4c8825 */ /* 0x001fe200078e024c */
[----:B------:R-:W-:-:S05]  /*6db0*/  MOV R27, UR17 ;  /* 0x00000011001b7c02 */ /* 0x000fca0008000f00 */
[----:B------:R-:W-:Y:S02]  /*6dc0*/  @!P0 IMAD.WIDE.U32 R76, R27, 0x8, R76 ;  /* 0x000000081b4c8825 */ /* 0x000fe400078e004c */
[----:B------:R-:W0:Y:S02]  /*6dd0*/  @!P5 LDC.64 R26, c[0x0][0x3d0] ;  /* 0x0000f400ff1adb82 */ /* 0x000e240000000a00 */
[----:B-1----:R-:W-:-:S05]  /*6de0*/  @!P5 IMAD R28, R28, R29, RZ ;  /* 0x0000001d1c1cd224 */ /* 0x002fca00078e02ff */
[----:B------:R-:W-:Y:S02]  /*6df0*/  @!P5 SHF.L.U32 R29, R28, 0x1, RZ ;  /* 0x000000011c1dd819 */ /* 0x000fe400000006ff */
[----:B------:R-:W-:-:S03]  /*6e00*/  MOV R71, UR19 ;  /* 0x0000001300477c02 */ /* 0x000fc60008000f00 */
[----:B0-----:R-:W-:Y:S02]  /*6e10*/  @!P5 IMAD.WIDE R28, R29, 0x4, R26 ;  /* 0x000000041d1cd825 */ /* 0x001fe400078e021a */
[----:B------:R-:W5:Y:S02]  /*6e20*/  @!P0 LDG.E.64 R26, desc[UR12][R76.64] ;  /* 0x0000000c4c1a8981 */ /* 0x000f64000c1e1b00 */
[----:B------:R-:W-:-:S06]  /*6e30*/  @!P5 IMAD.WIDE.U32 R28, R71, 0x8, R28 ;  /* 0x00000008471cd825 */ /* 0x000fcc00078e001c */
[----:B------:R-:W5:Y:S01]  /*6e40*/  @!P5 LDG.E.64 R28, desc[UR12][R28.64] ;  /* 0x0000000c1c1cd981 */ /* 0x000f62000c1e1b00 */
[----:B------:R-:W0:Y:S01]  /*6e50*/  LDCU UR8, c[0x0][0x374] ;  /* 0x00006e80ff0877ac */ /* 0x000e220008000800 */
[----:B------:R-:W1:Y:S01]  /*6e60*/  LDC R71, c[0x0][0x370] ;  /* 0x0000dc00ff477b82 */ /* 0x000e620000000800 */
[----:B------:R-:W-:Y:S01]  /*6e70*/  IADD3 R31, PT, PT, R31, 0x8, RZ ;  /* 0x000000081f1f7810 */ /* 0x000fe20007ffe0ff */
[----:B------:R-:W-:Y:S02]  /*6e80*/  UIADD3 UR21, UPT, UPT, UR21, 0x8, URZ ;  /* 0x0000000815157890 */ /* 0x000fe4000fffe0ff */
[----:B0-----:R-:W-:Y:S02]  /*6e90*/  ULEA UR19, UR8, UR19, 0x3 ;  /* 0x0000001308137291 */ /* 0x001fe4000f8e18ff */
[----:B------:R-:W-:Y:S02]  /*6ea0*/  ULEA UR17, UR8, UR17, 0x3 ;  /* 0x0000001108117291 */ /* 0x000fe4000f8e18ff */
[----:B------:R-:W-:-:S02]  /*6eb0*/  ULEA UR20, UR8, UR20, 0x3 ;  /* 0x0000001408147291 */ /* 0x000fc4000f8e18ff */
[----:B------:R-:W-:Y:S02]  /*6ec0*/  ULEA UR18, UR8, UR18, 0x3 ;  /* 0x0000001208127291 */ /* 0x000fe4000f8e18ff */
[----:B------:R-:W-:Y:S02]  /*6ed0*/  ULEA UR15, UR8, UR15, 0x3 ;  /* 0x0000000f080f7291 */ /* 0x000fe4000f8e18ff */
[----:B------:R-:W-:Y:S02]  /*6ee0*/  ULEA UR16, UR8, UR16, 0x3 ;  /* 0x0000001008107291 */ /* 0x000fe4000f8e18ff */
[----:B------:R-:W-:Y:S02]  /*6ef0*/  ULEA UR7, UR8, UR7, 0x3 ;  /* 0x0000000708077291 */ /* 0x000fe4000f8e18ff */
[----:B------:R-:W-:Y:S01]  /*6f00*/  ULEA UR6, UR8, UR6, 0x3 ;  /* 0x0000000608067291 */ /* 0x000fe2000f8e18ff */
[----:B----4-:R-:W-:Y:S01]  /*6f10*/  @!P3 FADD.FTZ R18, R18, R20 ;  /* 0x000000141212b221 */ /* 0x010fe20000010000 */
[----:B------:R-:W-:Y:S01]  /*6f20*/  @!P3 FADD.FTZ R19, R19, R21 ;  /* 0x000000151313b221 */ /* 0x000fe20000010000 */
[----:B-1----:R-:W-:-:S02]  /*6f30*/  LOP3.LUT R20, R71, 0x7ffffff8, RZ, 0xc0, !PT ;  /* 0x7ffffff847147812 */ /* 0x002fc400078ec0ff */
[----:B--2---:R-:W-:Y:S01]  /*6f40*/  @!P2 FADD.FTZ R18, R18, R22 ;  /* 0x000000161212a221 */ /* 0x004fe20000010000 */
[----:B------:R-:W-:-:S03]  /*6f50*/  @!P2 FADD.FTZ R19, R19, R23 ;  /* 0x000000171313a221 */ /* 0x000fc60000010000 */
[----:B---3--:R-:W-:Y:S01]  /*6f60*/  @!P1 FADD.FTZ R18, R18, R24 ;  /* 0x0000001812129221 */ /* 0x008fe20000010000 */
[----:B------:R-:W-:Y:S01]  /*6f70*/  @!P1 FADD.FTZ R19, R19, R25 ;  /* 0x0000001913139221 */ /* 0x000fe20000010000 */
[----:B------:R-:W-:Y:S02]  /*6f80*/  ISETP.NE.AND P1, PT, R31, R20, PT ;  /* 0x000000141f00720c */ /* 0x000fe40003f25270 */
[----:B-----5:R-:W-:Y:S01]  /*6f90*/  @!P0 FADD.FTZ R18, R18, R26 ;  /* 0x0000001a12128221 */ /* 0x020fe20000010000 */
[----:B------:R-:W-:-:S03]  /*6fa0*/  @!P0 FADD.FTZ R19, R19, R27 ;  /* 0x0000001b13138221 */ /* 0x000fc60000010000 */
[----:B------:R-:W-:Y:S01]  /*6fb0*/  @!P5 FADD.FTZ R18, R18, R28 ;  /* 0x0000001c1212d221 */ /* 0x000fe20000010000 */
[----:B------:R-:W-:-:S06]  /*6fc0*/  @!P5 FADD.FTZ R19, R19, R29 ;  /* 0x0000001d1313d221 */ /* 0x000fcc0000010000 */
[----:B------:R-:W-:Y:S05]  /*6fd0*/  @P1 BRA `(.L_x_110) ;  /* 0xfffffff400a01947 */ /* 0x000fea000383ffff */
[----:B------:R-:W-:-:S07]  /*6fe0*/  MOV R29, R20 ;  /* 0x00000014001d7202 */ /* 0x000fce0000000f00 */
.L_x_109:
[----:B------:R-:W1:Y:S02]  /*6ff0*/  LDC R28, c[0x0][0x370] ;  /* 0x0000dc00ff1c7b82 */ /* 0x000e640000000800 */
[----:B-1----:R-:W-:-:S13]  /*7000*/  LOP3.LUT P0, R20, R28, 0x7, RZ, 0xc0, !PT ;  /* 0x000000071c147812 */ /* 0x002fda000780c0ff */
[----:B------:R-:W-:Y:S05]  /*7010*/  @!P0 BRA `(.L_x_106) ;  /* 0x0000000400fc8947 */ /* 0x000fea0003800000 */
[----:B------:R-:W-:-:S04]  /*7020*/  IADD3 R20, PT, PT, R20, -0x1, RZ ;  /* 0xffffffff14147810 */ /* 0x000fc80007ffe0ff */
[----:B------:R-:W-:-:S13]  /*7030*/  ISETP.GE.U32.AND P0, PT, R20, 0x3, PT ;  /* 0x000000031400780c */ /* 0x000fda0003f06070 */
[----:B------:R-:W-:Y:S05]  /*7040*/  @!P0 BRA `(.L_x_111) ;  /* 0x0000000400088947 */ /* 0x000fea0003800000 */
[----:B------:R-:W-:Y:S02]  /*7050*/  ISETP.NE.AND P0, PT, R55, RZ, PT ;  /* 0x000000ff3700720c */ /* 0x000fe40003f05270 */
[C---:B---3--:R-:W-:Y:S02]  /*7060*/  IADD3 R24, PT, PT, R29.reuse, 0x2, RZ ;  /* 0x000000021d187810 */ /* 0x048fe40007ffe0ff */
[C---:B------:R-:W-:Y:S02]  /*7070*/  IADD3 R20, PT, PT, R29.reuse, 0x1, RZ ;  /* 0x000000011d147810 */ /* 0x040fe40007ffe0ff */
[----:B------:R-:W-:Y:S02]  /*7080*/  ISETP.EQ.OR P3, PT, R24, UR10, P0 ;  /* 0x0000000a18007c0c */ /* 0x000fe40008762670 */
[----:B------:R-:W-:Y:S02]  /*7090*/  ISETP.EQ.OR P1, PT, R29, UR10, P0 ;  /* 0x0000000a1d007c0c */ /* 0x000fe40008722670 */
[----:B------:R-:W-:-:S02]  /*70a0*/  ISETP.EQ.OR P2, PT, R20, UR10, P0 ;  /* 0x0000000a14007c0c */ /* 0x000fc40008742670 */
[----:B------:R-:W-:Y:S02]  /*70b0*/  MOV R26, UR4 ;  /* 0x00000004001a7c02 */ /* 0x000fe40008000f00 */
[----:B------:R-:W-:-:S04]  /*70c0*/  IADD3 R25, PT, PT, R29, 0x3, RZ ;  /* 0x000000031d197810 */ /* 0x000fc80007ffe0ff */
[----:B------:R-:W-:Y:S01]  /*70d0*/  ISETP.EQ.OR P0, PT, R25, UR10, P0 ;  /* 0x0000000a19007c0c */ /* 0x000fe20008702670 */
[----:B------:R-:W1:Y:S01]  /*70e0*/  @!P3 S2R R23, SR_CTAID.Y ;  /* 0x000000000017b919 */ /* 0x000e620000002600 */
[----:B------:R-:W-:Y:S01]  /*70f0*/  @!P3 LOP3.LUT R26, R26, 0x1, RZ, 0xc0, !PT ;  /* 0x000000011a1ab812 */ /* 0x000fe200078ec0ff */
[----:B------:R-:W3:Y:S01]  /*7100*/  @!P1 LDC R77, c[0x0][0x374] ;  /* 0x0000dd00ff4d9b82 */ /* 0x000ee20000000800 */
[----:B------:R-:W4:Y:S01]  /*7110*/  @!P1 S2R R20, SR_CTAID.Y ;  /* 0x0000000000149919 */ /* 0x000f220000002600 */
[----:B------:R-:W5:Y:S06]  /*7120*/  @!P2 S2R R21, SR_CTAID.Y ;  /* 0x000000000015a919 */ /* 0x000f6c0000002600 */
[----:B------:R-:W0:Y:S08]  /*7130*/  @!P2 LDC R22, c[0x0][0x374] ;  /* 0x0000dd00ff16ab82 */ /* 0x000e300000000800 */
[----:B--2---:R-:W1:Y:S08]  /*7140*/  @!P3 LDC R27, c[0x0][0x374] ;  /* 0x0000dd00ff1bbb82 */ /* 0x004e700000000800 */
[----:B------:R-:W2:Y:S01]  /*7150*/  @!P1 LDC.64 R30, c[0x0][0x3d0] ;  /* 0x0000f400ff1e9b82 */ /* 0x000ea20000000a00 */
[-C--:B-1----:R-:W-:Y:S01]  /*7160*/  @!P3 IMAD R24, R24, R27.reuse, R23 ;  /* 0x0000001b1818b224 */ /* 0x082fe200078e0217 */
[----:B------:R-:W-:Y:S01]  /*7170*/  MOV R23, UR4 ;  /* 0x0000000400177c02 */ /* 0x000fe20008000f00 */
[----:B------:R-:W-:Y:S01]  /*7180*/  @!P3 IMAD R27, R26, R27, RZ ;  /* 0x0000001b1a1bb224 */ /* 0x000fe200078e02ff */
[----:B------:R-:W-:-:S02]  /*7190*/  MOV R26, UR4 ;  /* 0x00000004001a7c02 */ /* 0x000fc40008000f00 */
[----:B------:R-:W-:Y:S01]  /*71a0*/  @!P2 LOP3.LUT R23, R23, 0x1, RZ, 0xc0, !PT ;  /* 0x000000011717a812 */ /* 0x000fe200078ec0ff */
[----:B------:R-:W-:Y:S01]  /*71b0*/  @!P3 IMAD R27, R27, R28, RZ ;  /* 0x0000001c1b1bb224 */ /* 0x000fe200078e02ff */
[----:B------:R-:W-:-:S04]  /*71c0*/  @!P1 LOP3.LUT R26, R26, 0x1, RZ, 0xc0, !PT ;  /* 0x000000011a1a9812 */ /* 0x000fc800078ec0ff */
[----:B------:R-:W-:Y:S01]  /*71d0*/  @!P3 SHF.L.U32 R27, R27, 0x1, RZ ;  /* 0x000000011b1bb819 */ /* 0x000fe200000006ff */
[-C--:B---3--:R-:W-:Y:S02]  /*71e0*/  @!P1 IMAD R71, R26, R77.reuse, RZ ;  /* 0x0000004d1a479224 */ /* 0x088fe400078e02ff */
[----:B----4-:R-:W-:Y:S01]  /*71f0*/  @!P1 IMAD R77, R29, R77, R20 ;  /* 0x0000004d1d4d9224 */ /* 0x010fe200078e0214 */
[----:B------:R-:W1:Y:S01]  /*7200*/  @!P0 LDC R26, c[0x0][0x374] ;  /* 0x0000dd00ff1a8b82 */ /* 0x000e620000000800 */
[-C--:B0-----:R-:W-:Y:S02]  /*7210*/  @!P2 IMAD R20, R23, R22.reuse, RZ ;  /* 0x000000161714a224 */ /* 0x081fe400078e02ff */
[----:B------:R-:W-:Y:S02]  /*7220*/  @!P2 IMAD R22, R29, R22, R22 ;  /* 0x000000161d16a224 */ /* 0x000fe400078e0216 */
[-C--:B------:R-:W-:Y:S02]  /*7230*/  @!P1 IMAD R71, R71, R28.reuse, RZ ;  /* 0x0000001c47479224 */ /* 0x080fe400078e02ff */
[----:B------:R-:W-:Y:S01]  /*7240*/  @!P2 IMAD R20, R20, R28, RZ ;  /* 0x0000001c1414a224 */ /* 0x000fe200078e02ff */
[----:B-----5:R-:W-:-:S02]  /*7250*/  @!P2 IADD3 R21, PT, PT, R22, R21, RZ ;  /* 0x000000151615a210 */ /* 0x020fc40007ffe0ff */
[----:B------:R-:W0:Y:S01]  /*7260*/  @!P2 LDC.64 R22, c[0x0][0x3d0] ;  /* 0x0000f400ff16ab82 */ /* 0x000e220000000a00 */
[----:B------:R-:W-:Y:S02]  /*7270*/  @!P1 SHF.L.U32 R71, R71, 0x1, RZ ;  /* 0x0000000147479819 */ /* 0x000fe400000006ff */
[----:B------:R-:W-:-:S03]  /*7280*/  @!P2 SHF.L.U32 R20, R20, 0x1, RZ ;  /* 0x000000011414a819 */ /* 0x000fc600000006ff */
[----:B--2---:R-:W-:Y:S02]  /*7290*/  @!P1 IMAD.WIDE R30, R71, 0x4, R30 ;  /* 0x00000004471e9825 */ /* 0x004fe400078e021e */
[----:B------:R-:W1:Y:S02]  /*72a0*/  @!P0 S2R R71, SR_CTAID.Y ;  /* 0x0000000000478919 */ /* 0x000e640000002600 */
[----:B------:R-:W-:-:S04]  /*72b0*/  @!P1 IMAD.WIDE.U32 R30, R77, 0x8, R30 ;  /* 0x000000084d1e9825 */ /* 0x000fc800078e001e */
[----:B0-----:R-:W-:-:S04]  /*72c0*/  @!P2 IMAD.WIDE R22, R20, 0x4, R22 ;  /* 0x000000041416a825 */ /* 0x001fc800078e0216 */
[----:B------:R-:W-:Y:S02]  /*72d0*/  @!P2 IMAD.WIDE.U32 R22, R21, 0x8, R22 ;  /* 0x000000081516a825 */ /* 0x000fe400078e0016 */
[----:B------:R-:W0:Y:S04]  /*72e0*/  @!P3 LDC.64 R20, c[0x0][0x3d0] ;  /* 0x0000f400ff14bb82 */ /* 0x000e280000000a00 */
[----:B------:R-:W2:Y:S01]  /*72f0*/  @!P2 LDG.E.64 R22, desc[UR12][R22.64] ;  /* 0x0000000c1616a981 */ /* 0x000ea2000c1e1b00 */
[----:B-1----:R-:W-:Y:S01]  /*7300*/  @!P0 IMAD R25, R25, R26, R71 ;  /* 0x0000001a19198224 */ /* 0x002fe200078e0247 */
[----:B------:R-:W-:-:S04]  /*7310*/  MOV R71, UR4 ;  /* 0x0000000400477c02 */ /* 0x000fc80008000f00 */
[----:B------:R-:W-:-:S05]  /*7320*/  @!P0 LOP3.LUT R71, R71, 0x1, RZ, 0xc0, !PT ;  /* 0x0000000147478812 */ /* 0x000fca00078ec0ff */
[----:B------:R-:W-:-:S04]  /*7330*/  @!P0 IMAD R71, R71, R26, RZ ;  /* 0x0000001a47478224 */ /* 0x000fc800078e02ff */
[----:B------:R-:W-:Y:S02]  /*7340*/  @!P0 IMAD R71, R71, R28, RZ ;  /* 0x0000001c47478224 */ /* 0x000fe400078e02ff */
[----:B0-----:R-:W-:Y:S02]  /*7350*/  @!P3 IMAD.WIDE R76, R27, 0x4, R20 ;  /* 0x000000041b4cb825 */ /* 0x001fe400078e0214 */
[----:B------:R-:W0:Y:S01]  /*7360*/  @!P0 LDC.64 R26, c[0x0][0x3d0] ;  /* 0x0000f400ff1a8b82 */ /* 0x000e220000000a00 */
[----:B------:R-:W-:Y:S01]  /*7370*/  @!P0 SHF.L.U32 R71, R71, 0x1, RZ ;  /* 0x0000000147478819 */ /* 0x000fe200000006ff */
[----:B------:R-:W3:Y:S01]  /*7380*/  @!P1 LDG.E.64 R20, desc[UR12][R30.64] ;  /* 0x0000000c1e149981 */ /* 0x000ee2000c1e1b00 */
[----:B------:R-:W-:-:S04]  /*7390*/  @!P3 IMAD.WIDE.U32 R76, R24, 0x8, R76 ;  /* 0x00000008184cb825 */ /* 0x000fc800078e004c */
[----:B0-----:R-:W-:-:S04]  /*73a0*/  @!P0 IMAD.WIDE R26, R71, 0x4, R26 ;  /* 0x00000004471a8825 */ /* 0x001fc800078e021a */
[----:B------:R-:W-:Y:S02]  /*73b0*/  @!P0 IMAD.WIDE.U32 R26, R25, 0x8, R26 ;  /* 0x00000008191a8825 */ /* 0x000fe400078e001a */
[----:B------:R-:W4:Y:S04]  /*73c0*/  @!P3 LDG.E.64 R24, desc[UR12][R76.64] ;  /* 0x0000000c4c18b981 */ /* 0x000f28000c1e1b00 */
[----:B------:R-:W5:Y:S01]  /*73d0*/  @!P0 LDG.E.64 R26, desc[UR12][R26.64] ;  /* 0x0000000c1a1a8981 */ /* 0x000f62000c1e1b00 */
[----:B------:R-:W-:Y:S01]  /*73e0*/  IADD3 R29, PT, PT, R29, 0x4, RZ ;  /* 0x000000041d1d7810 */ /* 0x000fe20007ffe0ff */
[----:B---3--:R-:W-:Y:S01]  /*73f0*/  @!P1 FADD.FTZ R18, R18, R20 ;  /* 0x0000001412129221 */ /* 0x008fe20000010000 */
[----:B------:R-:W-:-:S03]  /*7400*/  @!P1 FADD.FTZ R19, R19, R21 ;  /* 0x0000001513139221 */ /* 0x000fc60000010000 */
[----:B--2---:R-:W-:Y:S01]  /*7410*/  @!P2 FADD.FTZ R18, R18, R22 ;  /* 0x000000161212a221 */ /* 0x004fe20000010000 */
[----:B------:R-:W-:-:S03]  /*7420*/  @!P2 FADD.FTZ R19, R19, R23 ;  /* 0x000000171313a221 */ /* 0x000fc60000010000 */
[----:B----4-:R-:W-:Y:S01]  /*7430*/  @!P3 FADD.FTZ R18, R18, R24 ;  /* 0x000000181212b221 */ /* 0x010fe20000010000 */
[----:B------:R-:W-:-:S03]  /*7440*/  @!P3 FADD.FTZ R19, R19, R25 ;  /* 0x000000191313b221 */ /* 0x000fc60000010000 */
[----:B-----5:R-:W-:Y:S01]  /*7450*/  @!P0 FADD.FTZ R18, R18, R26 ;  /* 0x0000001a12128221 */ /* 0x020fe20000010000 */
[----:B------:R-:W-:-:S07]  /*7460*/  @!P0 FADD.FTZ R19, R19, R27 ;  /* 0x0000001b13138221 */ /* 0x000fce0000010000 */
.L_x_111:
[----:B------:R-:W-:-:S13]  /*7470*/  LOP3.LUT P0, R20, R28, 0x3, RZ, 0xc0, !PT ;  /* 0x000000031c147812 */ /* 0x000fda000780c0ff */
[----:B------:R-:W-:Y:S05]  /*7480*/  @!P0 BRA `(.L_x_106) ;  /* 0x0000000000e08947 */ /* 0x000fea0003800000 */
[----:B------:R-:W-:-:S13]  /*7490*/  ISETP.NE.AND P0, PT, R20, 0x1, PT ;  /* 0x000000011400780c */ /* 0x000fda0003f05270 */
[----:B------:R-:W-:Y:S05]  /*74a0*/  @!P0 BRA `(.L_x_112) ;  /* 0x0000000000888947 */ /* 0x000fea0003800000 */
[----:B------:R-:W-:Y:S02]  /*74b0*/  ISETP.NE.AND P0, PT, R55, RZ, PT ;  /* 0x000000ff3700720c */ /* 0x000fe40003f05270 */
[C---:B------:R-:W-:Y:S02]  /*74c0*/  IADD3 R20, PT, PT, R29.reuse, 0x1, RZ ;  /* 0x000000011d147810 */ /* 0x040fe40007ffe0ff */
[----:B------:R-:W-:Y:S02]  /*74d0*/  ISETP.EQ.OR P1, PT, R29, UR10, P0 ;  /* 0x0000000a1d007c0c */ /* 0x000fe40008722670 */
[----:B------:R-:W-:Y:S02]  /*74e0*/  ISETP.EQ.OR P0, PT, R20, UR10, P0 ;  /* 0x0000000a14007c0c */ /* 0x000fe40008702670 */
[----:B--2---:R-:W-:Y:S02]  /*74f0*/  MOV R27, UR4 ;  /* 0x00000004001b7c02 */ /* 0x004fe40008000f00 */
[----:B------:R-:W-:-:S07]  /*7500*/  MOV R31, UR4 ;  /* 0x00000004001f7c02 */ /* 0x000fce0008000f00 */
[----:B------:R-:W1:Y:S01]  /*7510*/  @!P1 LDC R26, c[0x0][0x374] ;  /* 0x0000dd00ff1a9b82 */ /* 0x000e620000000800 */
[----:B------:R-:W2:Y:S01]  /*7520*/  @!P1 S2R R25, SR_CTAID.Y ;  /* 0x0000000000199919 */ /* 0x000ea20000002600 */
[----:B------:R-:W-:Y:S02]  /*7530*/  @!P1 LOP3.LUT R27, R27, 0x1, RZ, 0xc0, !PT ;  /* 0x000000011b1b9812 */ /* 0x000fe400078ec0ff */
[----:B------:R-:W-:Y:S01]  /*7540*/  @!P0 LOP3.LUT R31, R31, 0x1, RZ, 0xc0, !PT ;  /* 0x000000011f1f8812 */ /* 0x000fe200078ec0ff */
[----:B---3--:R-:W3:Y:S03]  /*7550*/  @!P0 S2R R24, SR_CTAID.Y ;  /* 0x0000000000188919 */ /* 0x008ee60000002600 */
[----:B------:R-:W4:Y:S08]  /*7560*/  @!P0 LDC R30, c[0x0][0x374] ;  /* 0x0000dd00ff1e8b82 */ /* 0x000f300000000800 */
[----:B------:R-:W5:Y:S08]  /*7570*/  @!P1 LDC.64 R20, c[0x0][0x3d0] ;  /* 0x0000f400ff149b82 */ /* 0x000f700000000a00 */
[----:B------:R-:W0:Y:S01]  /*7580*/  @!P0 LDC.64 R22, c[0x0][0x3d0] ;  /* 0x0000f400ff168b82 */ /* 0x000e220000000a00 */
[----:B-1----:R-:W-:-:S04]  /*7590*/  @!P1 IMAD R27, R27, R26, RZ ;  /* 0x0000001a1b1b9224 */ /* 0x002fc800078e02ff */
[----:B------:R-:W-:Y:S02]  /*75a0*/  @!P1 IMAD R27, R27, R28, RZ ;  /* 0x0000001c1b1b9224 */ /* 0x000fe400078e02ff */
[----:B----4-:R-:W-:-:S03]  /*75b0*/  @!P0 IMAD R31, R31, R30, RZ ;  /* 0x0000001e1f1f8224 */ /* 0x010fc600078e02ff */
[----:B------:R-:W-:Y:S01]  /*75c0*/  @!P1 SHF.L.U32 R27, R27, 0x1, RZ ;  /* 0x000000011b1b9819 */ /* 0x000fe200000006ff */
[----:B--2---:R-:W-:Y:S02]  /*75d0*/  @!P1 IMAD R25, R29, R26, R25 ;  /* 0x0000001a1d199224 */ /* 0x004fe400078e0219 */
[----:B------:R-:W-:Y:S02]  /*75e0*/  @!P0 IMAD R31, R31, R28, RZ ;  /* 0x0000001c1f1f8224 */ /* 0x000fe400078e02ff */
[----:B-----5:R-:W-:-:S03]  /*75f0*/  @!P1 IMAD.WIDE R20, R27, 0x4, R20 ;  /* 0x000000041b149825 */ /* 0x020fc600078e0214 */
[----:B------:R-:W-:Y:S01]  /*7600*/  @!P0 SHF.L.U32 R31, R31, 0x1, RZ ;  /* 0x000000011f1f8819 */ /* 0x000fe200000006ff */
[----:B------:R-:W-:Y:S02]  /*7610*/  @!P0 IMAD R27, R29, R30, R30 ;  /* 0x0000001e1d1b8224 */ /* 0x000fe400078e021e */
[----:B------:R-:W-:-:S03]  /*7620*/  @!P1 IMAD.WIDE.U32 R20, R25, 0x8, R20 ;  /* 0x0000000819149825 */ /* 0x000fc600078e0014 */
[----:B---3--:R-:W-:Y:S01]  /*7630*/  @!P0 IADD3 R27, PT, PT, R27, R24, RZ ;  /* 0x000000181b1b8210 */ /* 0x008fe20007ffe0ff */
[----:B0-----:R-:W-:Y:S02]  /*7640*/  @!P0 IMAD.WIDE R22, R31, 0x4, R22 ;  /* 0x000000041f168825 */ /* 0x001fe400078e0216 */
[----:B------:R-:W2:Y:S02]  /*7650*/  @!P1 LDG.E.64 R20, desc[UR12][R20.64] ;  /* 0x0000000c14149981 */ /* 0x000ea4000c1e1b00 */
[----:B------:R-:W-:-:S06]  /*7660*/  @!P0 IMAD.WIDE.U32 R22, R27, 0x8, R22 ;  /* 0x000000081b168825 */ /* 0x000fcc00078e0016 */
[----:B------:R-:W3:Y:S01]  /*7670*/  @!P0 LDG.E.64 R22, desc[UR12][R22.64] ;  /* 0x0000000c16168981 */ /* 0x000ee2000c1e1b00 */
[----:B------:R-:W-:Y:S01]  /*7680*/  IADD3 R29, PT, PT, R29, 0x2, RZ ;  /* 0x000000021d1d7810 */ /* 0x000fe20007ffe0ff */
[----:B--2---:R-:W-:Y:S01]  /*7690*/  @!P1 FADD.FTZ R18, R18, R20 ;  /* 0x0000001412129221 */ /* 0x004fe20000010000 */
[----:B------:R-:W-:-:S03]  /*76a0*/  @!P1 FADD.FTZ R19, R19, R21 ;  /* 0x0000001513139221 */ /* 0x000fc60000010000 */
[----:B---3--:R-:W-:Y:S01]  /*76b0*/  @!P0 FADD.FTZ R18, R18, R22 ;  /* 0x0000001612128221 */ /* 0x008fe20000010000 */
[----:B------:R-:W-:-:S07]  /*76c0*/  @!P0 FADD.FTZ R19, R19, R23 ;  /* 0x0000001713138221 */ /* 0x000fce0000010000 */
.L_x_112:
[----:B------:R-:W-:Y:S01]  /*76d0*/  ISETP.NE.AND P0, PT, R29, UR10, PT ;  /* 0x0000000a1d007c0c */ /* 0x000fe2000bf05270 */
[----:B------:R-:W-:Y:S01]  /*76e0*/  BSSY.RECONVERGENT B0, `(.L_x_106) ;  /* 0x0000012000007945 */ /* 0x000fe20003800200 */
[----:B------:R-:W-:Y:S02]  /*76f0*/  LOP3.LUT R20, R28, 0x1, RZ, 0xc0, !PT ;  /* 0x000000011c147812 */ /* 0x000fe400078ec0ff */
[----:B------:R-:W-:-:S04]  /*7700*/  ISETP.NE.OR P0, PT, R55, RZ, !P0 ;  /* 0x000000ff3700720c */ /* 0x000fc80004705670 */
[----:B------:R-:W-:-:S13]  /*7710*/  ISETP.NE.U32.OR P0, PT, R20, 0x1, P0 ;  /* 0x000000011400780c */ /* 0x000fda0000705470 */
[----:B------:R-:W-:Y:S05]  /*7720*/  @P0 BRA `(.L_x_113) ;  /* 0x0000000000340947 */ /* 0x000fea0003800000 */
[----:B------:R-:W1:Y:S01]  /*7730*/  LDCU UR7, c[0x0][0x374] ;  /* 0x00006e80ff0777ac */ /* 0x000e620008000800 */
[----:B------:R-:W4:Y:S01]  /*7740*/  S2R R22, SR_CTAID.Y ;  /* 0x0000000000167919 */ /* 0x000f220000002600 */
[----:B------:R-:W5:Y:S01]  /*7750*/  LDC.64 R20, c[0x0][0x3d0] ;  /* 0x0000f400ff147b82 */ /* 0x000f620000000a00 */
[----:B------:R-:W-:-:S04]  /*7760*/  ULOP3.LUT UR6, UR4, 0x1, URZ, 0xc0, !UPT ;  /* 0x0000000104067892 */ /* 0x000fc8000f8ec0ff */
[----:B-1----:R-:W-:-:S06]  /*7770*/  UIMAD UR6, UR6, UR7, URZ ;  /* 0x00000007060672a4 */ /* 0x002fcc000f8e02ff */
[----:B------:R-:W-:-:S05]  /*7780*/  IMAD R28, R28, UR6, RZ ;  /* 0x000000061c1c7c24 */ /* 0x000fca000f8e02ff */
[----:B------:R-:W-:Y:S01]  /*7790*/  SHF.L.U32 R23, R28, 0x1, RZ ;  /* 0x000000011c177819 */ /* 0x000fe200000006ff */
[----:B----4-:R-:W-:-:S04]  /*77a0*/  IMAD R29, R29, UR7, R22 ;  /* 0x000000071d1d7c24 */ /* 0x010fc8000f8e0216 */
[----:B-----5:R-:W-:-:S04]  /*77b0*/  IMAD.WIDE R20, R23, 0x4, R20 ;  /* 0x0000000417147825 */ /* 0x020fc800078e0214 */
[----:B------:R-:W-:-:S06]  /*77c0*/  IMAD.WIDE.U32 R20, R29, 0x8, R20 ;  /* 0x000000081d147825 */ /* 0x000fcc00078e0014 */
[----:B------:R-:W0:Y:S02]  /*77d0*/  LDG.E.64 R20, desc[UR12][R20.64] ;  /* 0x0000000c14147981 */ /* 0x000e24000c1e1b00 */
[----:B0--3--:R-:W-:Y:S01]  /*77e0*/  FADD.FTZ R18, R18, R20 ;  /* 0x0000001412127221 */ /* 0x009fe20000010000 */
[----:B------:R-:W-:-:S07]  /*77f0*/  FADD.FTZ R19, R19, R21 ;  /* 0x0000001513137221 */ /* 0x000fce0000010000 */
.L_x_113:
[----:B------:R-:W-:Y:S05]  /*7800*/  BSYNC.RECONVERGENT B0 ;  /* 0x0000000000007941 */ /* 0x000fea0003800200 */
.L_x_106:
[----:B------:R-:W1:Y:S01]  /*7810*/  S2UR UR7, SR_CgaCtaId ;  /* 0x00000000000779c3 */ /* 0x000e620000008800 */
[----:B------:R-:W-:Y:S01]  /*7820*/  ISETP.NE.AND P0, PT, R55, RZ, PT ;  /* 0x000000ff3700720c */ /* 0x000fe20003f05270 */
[----:B------:R-:W-:Y:S01]  /*7830*/  UMOV UR6, 0x400 ;  /* 0x0000040000067882 */ /* 0x000fe20000000000 */
[----:B------:R-:W4:Y:S01]  /*7840*/  LDCU UR9, c[0x0][0x42c] ;  /* 0x00008580ff0977ac */ /* 0x000f220008000800 */
[----:B------:R-:W-:Y:S02]  /*7850*/  SHF.L.U32 R52, R52, 0x10, RZ ;  /* 0x0000001034347819 */ /* 0x000fe400000006ff */
[----:B------:R-:W-:Y:S02]  /*7860*/  SHF.L.U32 R69, R69, 0x10, RZ ;  /* 0x0000001045457819 */ /* 0x000fe400000006ff */
[----:B------:R-:W5:Y:S01]  /*7870*/  LDC R23, c[0x0][0x41c] ;  /* 0x00010700ff177b82 */ /* 0x000f620000000800 */
[----:B------:R-:W-:Y:S01]  /*7880*/  FADD.FTZ R52, R52, -UR11 ;  /* 0x8000000b34347e21 */ /* 0x000fe20008010000 */
[----:B------:R-:W-:-:S02]  /*7890*/  SHF.L.U32 R51, R51, 0x10, RZ ;  /* 0x0000001033337819 */ /* 0x000fc400000006ff */
[----:B------:R-:W-:Y:S01]  /*78a0*/  SHF.L.U32 R70, R70, 0x10, RZ ;  /* 0x0000001046467819 */ /* 0x000fe200000006ff */
[----:B--2---:R-:W-:Y:S01]  /*78b0*/  FMUL.FTZ R27, R52, UR14 ;  /* 0x0000000e341b7c20 */ /* 0x004fe20008410000 */
[----:B------:R-:W-:Y:S01]  /*78c0*/  SHF.L.U32 R50, R50, 0x10, RZ ;  /* 0x0000001032327819 */ /* 0x000fe200000006ff */
[----:B-1----:R-:W-:Y:S01]  /*78d0*/  ULEA UR6, UR7, UR6, 0x18 ;  /* 0x0000000607067291 */ /* 0x002fe2000f8ec0ff */
[----:B-----5:R-:W-:-:S08]  /*78e0*/  IMAD R23, R23, UR10, R54 ;  /* 0x0000000a17177c24 */ /* 0x020fd0000f8e0236 */
[----:B------:R0:W-:Y:S01]  /*78f0*/  @!P0 STS.64 [UR6+0xc8], R18 ;  /* 0x0000c812ff008988 */ /* 0x0001e20008000a06 */
[----:B------:R-:W1:Y:S01]  /*7900*/  LDCU.U8 UR10, c[0x0][0x414] ;  /* 0x00008280ff0a77ac */ /* 0x000e620008000000 */
[----:B------:R-:W-:Y:S01]  /*7910*/  BAR.SYNC.DEFER_BLOCKING 0x0 ;  /* 0x0000000000007b1d */ /* 0x000fe20000010000 */
[C---:B------:R-:W-:Y:S02]  /*7920*/  IADD3 R22, PT, PT, R23.reuse, 0x20, RZ ;  /* 0x0000002017167810 */ /* 0x040fe40007ffe0ff */
[----:B------:R-:W-:Y:S02]  /*7930*/  IADD3 R25, PT, PT, R23, 0x10, RZ ;  /* 0x0000001017197810 */ /* 0x000fe40007ffe0ff */
[----:B---3--:R-:W-:Y:S01]  /*7940*/  SHF.R.S32.HI R24, RZ, 0x1f, R22 ;  /* 0x0000001fff187819 */ /* 0x008fe20000011416 */
[----:B0-----:R-:W-:Y:S01]  /*7950*/  FADD.FTZ R19, R69, -UR11 ;  /* 0x8000000b45137e21 */ /* 0x001fe20008010000 */
[----:B------:R-:W-:Y:S02]  /*7960*/  SHF.R.S32.HI R18, RZ, 0x1f, R23 ;  /* 0x0000001fff127819 */ /* 0x000fe40000011417 */
[----:B------:R-:W-:Y:S01]  /*7970*/  SHF.R.S32.HI R26, RZ, 0x1f, R25 ;  /* 0x0000001fff1a7819 */ /* 0x000fe20000011419 */
[----:B------:R-:W-:Y:S01]  /*7980*/  FMUL.FTZ R19, R19, UR14 ;  /* 0x0000000e13137c20 */ /* 0x000fe20008410000 */
[----:B-1----:R-:W-:Y:S01]  /*7990*/  UISETP.NE.AND UP0, UPT, UR10, URZ, UPT ;  /* 0x000000ff0a00728c */ /* 0x002fe2000bf05270 */
[----:B------:R-:W4:Y:S01]  /*79a0*/  LDS.64 R20, [UR6+0xc8] ;  /* 0x0000c806ff147984 */ /* 0x000f220008000a00 */
[----:B------:R-:W0:Y:S02]  /*79b0*/  LDCU.64 UR6, c[0x0][0x400] ;  /* 0x00008000ff0677ac */ /* 0x000e240008000a00 */
[----:B0-----:R-:W-:-:S02]  /*79c0*/  ISETP.GE.U32.AND P0, PT, R22, UR6, PT ;  /* 0x0000000616007c0c */ /* 0x001fc4000bf06070 */
[----:B------:R-:W-:Y:S02]  /*79d0*/  ISETP.GE.U32.AND P1, PT, R23, UR6, PT ;  /* 0x0000000617007c0c */ /* 0x000fe4000bf26070 */
[----:B------:R-:W-:Y:S02]  /*79e0*/  ISETP.GE.AND.EX P0, PT, R24, UR7, PT, P0 ;  /* 0x0000000718007c0c */ /* 0x000fe4000bf06300 */
[----:B------:R-:W-:Y:S02]  /*79f0*/  ISETP.GE.U32.AND P2, PT, R25, UR6, PT ;  /* 0x0000000619007c0c */ /* 0x000fe4000bf46070 */
[----:B------:R-:W-:Y:S02]  /*7a00*/  ISETP.GE.AND.EX P1, PT, R18, UR7, PT, P1 ;  /* 0x0000000712007c0c */ /* 0x000fe4000bf26310 */
[----:B------:R-:W-:Y:S01]  /*7a10*/  ISETP.GE.AND.EX P2, PT, R26, UR7, PT, P2 ;  /* 0x000000071a007c0c */ /* 0x000fe2000bf46320 */
[----:B----4-:R-:W-:Y:S01]  /*7a20*/  FMUL.FTZ R20, R20, UR9 ;  /* 0x0000000914147c20 */ /* 0x010fe20008410000 */
[----:B------:R-:W-:-:S04]  /*7a30*/  FMUL.FTZ R24, R21, UR9 ;  /* 0x0000000915187c20 */ /* 0x000fc80008410000 */
[----:B------:R-:W-:-:S13]  /*7a40*/  R2UR UR8, R20 ;  /* 0x00000000140872ca */ /* 0x000fda00000e0000 */
[----:B------:R-:W-:Y:S01]  /*7a50*/  FFMA.FTZ R21, R27, UR8, R24 ;  /* 0x000000081b157c23 */ /* 0x000fe20008010018 */
        /* <DEDUP_REMOVED lines=11> */
[----:B0-----:R-:W-:Y:S01]  /*7b10*/  FMUL.FTZ R51, R51, R30 ;  /* 0x0000001e33337220 */ /* 0x001fe20000410000 */
[----:B------:R-:W-:-:S04]  /*7b20*/  FADD.FTZ R30, -R30, 1 ;  /* 0x3f8000001e1e7421 */ /* 0x000fc80000010100 */
[----:B------:R-:W-:Y:S01]  /*7b30*/  FFMA.FTZ R30, R27, R30, 1 ;  /* 0x3f8000001b1e7423 */ /* 0x000fe2000001001e */
[----:B-1----:R-:W-:Y:S01]  /*7b40*/  FADD.FTZ R71, -R69, 1 ;  /* 0x3f80000045477421 */ /* 0x002fe20000010100 */
[----:B------:R-:W-:Y:S02]  /*7b50*/  FMUL.FTZ R70, R70, R69 ;  /* 0x0000004546467220 */ /* 0x000fe40000410000 */
[----:B------:R-:W-:Y:S01]  /*7b60*/  FMUL.FTZ R51, R51, R30 ;  /* 0x0000001e33337220 */ /* 0x000fe20000410000 */
[----:B------:R-:W-:-:S04]  /*7b70*/  FFMA.FTZ R71, R20, R71, 1 ;  /* 0x3f80000014477423 */ /* 0x000fc80000010047 */
[----:B------:R-:W-:-:S07]  /*7b80*/  FMUL.FTZ R70, R70, R71 ;  /* 0x0000004746467220 */ /* 0x000fce0000410000 */
.L_x_114:
[----:B------:R-:W-:Y:S01]  /*7b90*/  FFMA.FTZ R20, R19, UR8, R24 ;  /* 0x0000000813147c23 */ /* 0x000fe20008010018 */
[----:B------:R-:W-:Y:S01]  /*7ba0*/  BSSY.RECONVERGENT B0, `(.L_x_115) ;  /* 0x0000014000007945 */ /* 0x000fe20003800200 */
[----:B------:R-:W-:Y:S01]  /*7bb0*/  FFMA.FTZ R21, R16, R51, -R21 ;  /* 0x0000003310157223 */ /* 0x000fe20000010815 */
[----:B------:R-:W-:Y:S01]  /*7bc0*/  SHF.L.U32 R67, R67, 0x10, RZ ;  /* 0x0000001043437819 */ /* 0x000fe200000006ff */
[----:B------:R-:W-:Y:S01]  /*7bd0*/  FADD.FTZ R50, R50, -UR11 ;  /* 0x8000000b32327e21 */ /* 0x000fe20008010000 */
[----:B------:R-:W-:Y:S01]  /*7be0*/  FFMA.FTZ R20, R17, R70, -R20 ;  /* 0x0000004611147223 */ /* 0x000fe20000010814 */
[----:B------:R-:W-:Y:S06]  /*7bf0*/  @P1 BRA `(.L_x_116) ;  /* 0x0000000000381947 */ /* 0x000fec0003800000 */
[----:B------:R-:W0:Y:S01]  /*7c00*/  LDCU.64 UR18, c[0x0][0x3f8] ;  /* 0x00007f00ff1277ac */ /* 0x000e220008000a00 */
[----:B------:R-:W-:Y:S01]  /*7c10*/  MOV R19, R75 ;  /* 0x0000004b00137202 */ /* 0x000fe20000000f00 */
[----:B------:R-:W-:Y:S01]  /*7c20*/  FMUL.FTZ R27, R20, UR14 ;  /* 0x0000000e141b7c20 */ /* 0x000fe20008410000 */
[----:B------:R-:W1:Y:S01]  /*7c30*/  LDCU.64 UR16, c[0x0][0x380] ;  /* 0x00007000ff1077ac */ /* 0x000e620008000a00 */
[----:B0-----:R-:W-:Y:S01]  /*7c40*/  IMAD R28, R18, UR18, RZ ;  /* 0x00000012121c7c24 */ /* 0x001fe2000f8e02ff */
[----:B------:R-:W-:-:S03]  /*7c50*/  MOV R18, R72 ;  /* 0x0000004800127202 */ /* 0x000fc60000000f00 */
[----:B------:R-:W-:Y:S02]  /*7c60*/  IMAD R29, R23, UR19, R28 ;  /* 0x00000013171d7c24 */ /* 0x000fe4000f8e021c */
[----:B------:R-:W-:Y:S01]  /*7c70*/  FMUL.FTZ R28, R21, UR14 ;  /* 0x0000000e151c7c20 */ /* 0x000fe20008410000 */
[----:B------:R-:W-:-:S04]  /*7c80*/  IMAD.WIDE.U32 R18, R23, UR18, R18 ;  /* 0x0000001217127c25 */ /* 0x000fc8000f8e0012 */
[----:B------:R-:W-:Y:S02]  /*7c90*/  F2FP.BF16.F32.PACK_AB R27, R27, R28 ;  /* 0x0000001c1b1b723e */ /* 0x000fe400000010ff */
[----:B-1----:R-:W-:Y:S02]  /*7ca0*/  LEA R20, P1, R18, UR16, 0x1 ;  /* 0x0000001012147c11 */ /* 0x002fe4000f8208ff */
[----:B------:R-:W-:-:S04]  /*7cb0*/  IADD3 R29, PT, PT, R19, R29, RZ ;  /* 0x0000001d131d7210 */ /* 0x000fc80007ffe0ff */
[----:B------:R-:W-:-:S05]  /*7cc0*/  LEA.HI.X R21, R18, UR17, R29, 0x1, P1 ;  /* 0x0000001112157c11 */ /* 0x000fca00088f0c1d */
[----:B------:R0:W-:Y:S02]  /*7cd0*/  STG.E desc[UR12][R20.64], R27 ;  /* 0x0000001b14007986 */ /* 0x0001e4000c10190c */
.L_x_116:
[----:B------:R-:W-:Y:S05]  /*7ce0*/  BSYNC.RECONVERGENT B0 ;  /* 0x0000000000007941 */ /* 0x000fea0003800200 */
.L_x_115:
[----:B0-----:R-:W-:Y:S01]  /*7cf0*/  FMUL.FTZ R27, R50, UR14 ;  /* 0x0000000e321b7c20 */ /* 0x001fe20008410000 */
[----:B------:R-:W-:Y:S01]  /*7d00*/  FADD.FTZ R21, R67, -UR11 ;  /* 0x8000000b43157e21 */ /* 0x000fe20008010000 */
[----:B------:R-:W-:Y:S02]  /*7d10*/  SHF.L.U32 R49, R49, 0x10, RZ ;  /* 0x0000001031317819 */ /* 0x000fe400000006ff */
[----:B------:R-:W-:Y:S01]  /*7d20*/  SHF.L.U32 R68, R68, 0x10, RZ ;  /* 0x0000001044447819 */ /* 0x000fe200000006ff */
[----:B------:R-:W-:Y:S01]  /*7d30*/  FFMA.FTZ R19, R27, UR8, R24 ;  /* 0x000000081b137c23 */ /* 0x000fe20008010018 */
[----:B------:R-:W-:Y:S01]  /*7d40*/  FMUL.FTZ R21, R21, UR14 ;  /* 0x0000000e15157c20 */ /* 0x000fe20008410000 */
        /* <DEDUP_REMOVED lines=19> */
.L_x_117:
[----:B------:R-:W-:Y:S01]  /*7e80*/  FFMA.FTZ R18, R21, UR8, R24 ;  /* 0x0000000815127c23 */ /* 0x000fe20008010018 */
[----:B------:R-:W-:Y:S01]  /*7e90*/  BSSY.RECONVERGENT B0, `(.L_x_118) ;  /* 0x0000014000007945 */ /* 0x000fe20003800200 */
[----:B------:R-:W-:Y:S01]  /*7ea0*/  PRMT R27, R48, 0x7632, R27 ;  /* 0x00007632301b7816 */ /* 0x000fe2000000001b */
[----:B------:R-:W-:Y:S01]  /*7eb0*/  FFMA.FTZ R49, R16, R49, -R19 ;  /* 0x0000003110317223 */ /* 0x000fe20000010813 */
[----:B------:R-:W-:Y:S01]  /*7ec0*/  SHF.L.U32 R48, R48, 0x10, RZ ;  /* 0x0000001030307819 */ /* 0x000fe200000006ff */
[----:B------:R-:W-:Y:S01]  /*7ed0*/  FFMA.FTZ R68, R17, R68, -R18 ;  /* 0x0000004411447223 */ /* 0x000fe20000010812 */
[----:B------:R-:W-:Y:S06]  /*7ee0*/  @P2 BRA `(.L_x_119) ;  /* 0x0000000000382947 */ /* 0x000fec0003800000 */
[----:B------:R-:W0:Y:S01]  /*7ef0*/  LDCU.64 UR16, c[0x0][0x3f8] ;  /* 0x00007f00ff1077ac */ /* 0x000e220008000a00 */
[----:B------:R-:W-:Y:S02]  /*7f00*/  MOV R18, R72 ;  /* 0x0000004800127202 */ /* 0x000fe40000000f00 */
[----:B------:R-:W-:Y:S01]  /*7f10*/  MOV R19, R75 ;  /* 0x0000004b00137202 */ /* 0x000fe20000000f00 */
[----:B------:R-:W1:Y:S01]  /*7f20*/  LDCU.64 UR18, c[0x0][0x380] ;  /* 0x00007000ff1277ac */ /* 0x000e620008000a00 */
[----:B0-----:R-:W-:Y:S02]  /*7f30*/  IMAD R26, R26, UR16, RZ ;  /* 0x000000101a1a7c24 */ /* 0x001fe4000f8e02ff */
[----:B------:R-:W-:-:S04]  /*7f40*/  IMAD.WIDE.U32 R18, R25, UR16, R18 ;  /* 0x0000001019127c25 */ /* 0x000fc8000f8e0012 */
[----:B------:R-:W-:Y:S02]  /*7f50*/  IMAD R21, R25, UR17, R26 ;  /* 0x0000001119157c24 */ /* 0x000fe4000f8e021a */
[----:B------:R-:W-:Y:S01]  /*7f60*/  FMUL.FTZ R26, R49, UR14 ;  /* 0x0000000e311a7c20 */ /* 0x000fe20008410000 */
[----:B------:R-:W-:Y:S01]  /*7f70*/  FMUL.FTZ R25, R68, UR14 ;  /* 0x0000000e44197c20 */ /* 0x000fe20008410000 */
[C---:B-1----:R-:W-:Y:S02]  /*7f80*/  LEA R20, P1, R18.reuse, UR18, 0x1 ;  /* 0x0000001212147c11 */ /* 0x042fe4000f8208ff */
[----:B------:R-:W-:Y:S02]  /*7f90*/  IADD3 R21, PT, PT, R19, R21, RZ ;  /* 0x0000001513157210 */ /* 0x000fe40007ffe0ff */
[----:B------:R-:W-:Y:S02]  /*7fa0*/  F2FP.BF16.F32.PACK_AB R25, R25, R26 ;  /* 0x0000001a1919723e */ /* 0x000fe400000010ff */
[----:B------:R-:W-:-:S05]  /*7fb0*/  LEA.HI.X R21, R18, UR19, R21, 0x1, P1 ;  /* 0x0000001312157c11 */ /* 0x000fca00088f0c15 */
[----:B------:R0:W-:Y:S02]  /*7fc0*/  STG.E desc[UR12][R20.64], R25 ;  /* 0x0000001914007986 */ /* 0x0001e4000c10190c */
.L_x_119:
[----:B------:R-:W-:Y:S05]  /*7fd0*/  BSYNC.RECONVERGENT B0 ;  /* 0x0000000000007941 */ /* 0x000fea0003800200 */
.L_x_118:
[----:B------:R-:W-:Y:S01]  /*7fe0*/  SHF.L.U32 R19, R27, 0x10, RZ ;  /* 0x000000101b137819 */ /* 0x000fe200000006ff */
[----:B------:R-:W-:Y:S01]  /*7ff0*/  FADD.FTZ R48, R48, -UR11 ;  /* 0x8000000b30307e21 */ /* 0x000fe20008010000 */
[----:B0-----:R-:W-:Y:S02]  /*8000*/  PRMT R20, R47, 0x7632, R20 ;  /* 0x000076322f147816 */ /* 0x001fe40000000014 */
[----:B------:R-:W-:Y:S01]  /*8010*/  IADD3 R25, PT, PT, R23, 0x30, RZ ;  /* 0x0000003017197810 */ /* 0x000fe20007ffe0ff */
[----:B------:R-:W-:Y:S01]  /*8020*/  FMUL.FTZ R49, R48, UR14 ;  /* 0x0000000e30317c20 */ /* 0x000fe20008410000 */
[----:B------:R-:W-:Y:S01]  /*8030*/  FADD.FTZ R19, R19, -UR11 ;  /* 0x8000000b13137e21 */ /* 0x000fe20008010000 */
[C---:B------:R-:W-:Y:S02]  /*8040*/  PRMT R18, R46.reuse, 0x7632, R18 ;  /* 0x000076322e127816 */ /* 0x040fe40000000012 */
[----:B------:R-:W-:Y:S01]  /*8050*/  SHF.L.U32 R47, R47, 0x10, RZ ;  /* 0x000000102f2f7819 */ /* 0x000fe200000006ff */
[----:B------:R-:W-:Y:S01]  /*8060*/  FFMA.FTZ R21, R49, UR8, R24 ;  /* 0x0000000831157c23 */ /* 0x000fe20008010018 */
[----:B------:R-:W-:Y:S01]  /*8070*/  ISETP.GE.U32.AND P1, PT, R25, UR6, PT ;  /* 0x0000000619007c0c */ /* 0x000fe2000bf26070 */
[----:B------:R-:W-:Y:S01]  /*8080*/  FMUL.FTZ R19, R19, UR14 ;  /* 0x0000000e13137c20 */ /* 0x000fe20008410000 */
[----:B------:R-:W-:-:S02]  /*8090*/  SHF.L.U32 R46, R46, 0x10, RZ ;  /* 0x000000102e2e7819 */ /* 0x000fc400000006ff */
[----:B------:R-:W-:Y:S01]  /*80a0*/  SHF.L.U32 R20, R20, 0x10, RZ ;  /* 0x0000001014147819 */ /* 0x000fe200000006ff */
[----:B------:R-:W-:Y:S08]  /*80b0*/  BRA.U !UP0, `(.L_x_120) ;  /* 0x00000001084c7547 */ /* 0x000ff0000b800000 */
[CCC-:B------:R-:W-:Y:S01]  /*80c0*/  FFMA.FTZ R26, R16.reuse, R49.reuse, R14.reuse ;  /* 0x00000031101a7223 */ /* 0x1c0fe2000001000e */
[----:B------:R-:W-:-:S03]  /*80d0*/  FFMA.FTZ R51, R16, R49, R14 ;  /* 0x0000003110337223 */ /* 0x000fc6000001000e */
[----:B------:R-:W-:Y:S01]  /*80e0*/  FMUL.FTZ R27, R26, -1.4426950216293334961 ;  /* 0xbfb8aa3b1a1b7820 */ /* 0x000fe20000410000 */
[----:B------:R-:W-:-:S04]  /*80f0*/  FFMA.FTZ R26, R17, R19, R15 ;  /* 0x00000013111a7223 */ /* 0x000fc8000001000f */
[----:B------:R-:W-:Y:S01]  /*8100*/  FMUL.FTZ R29, R26, -1.4426950216293334961 ;  /* 0xbfb8aa3b1a1d7820 */ /* 0x000fe20000410000 */
        /* <DEDUP_REMOVED lines=14> */
.L_x_120:
[----:B------:R-:W-:Y:S01]  /*81f0*/  FFMA.FTZ R28, R19, UR8, R24 ;  /* 0x00000008131c7c23 */ /* 0x000fe20008010018 */
[----:B------:R-:W-:Y:S01]  /*8200*/  BSSY.RECONVERGENT B0, `(.L_x_121) ;  /* 0x0000016000007945 */ /* 0x000fe20003800200 */
[----:B------:R-:W-:Y:S01]  /*8210*/  FFMA.FTZ R21, R16, R47, -R21 ;  /* 0x0000002f10157223 */ /* 0x000fe20000010815 */
[----:B------:R-:W-:Y:S01]  /*8220*/  SHF.L.U32 R30, R18, 0x10, RZ ;  /* 0x00000010121e7819 */ /* 0x000fe200000006ff */
[----:B------:R-:W-:Y:S01]  /*8230*/  FADD.FTZ R46, R46, -UR11 ;  /* 0x8000000b2e2e7e21 */ /* 0x000fe20008010000 */
[----:B------:R-:W-:Y:S01]  /*8240*/  SHF.R.S32.HI R26, RZ, 0x1f, R25 ;  /* 0x0000001fff1a7819 */ /* 0x000fe20000011419 */
[----:B------:R-:W-:Y:S01]  /*8250*/  FFMA.FTZ R28, R17, R20, -R28 ;  /* 0x00000014111c7223 */ /* 0x000fe2000001081c */
[----:B------:R-:W-:Y:S06]  /*8260*/  @P0 BRA `(.L_x_122) ;  /* 0x00000000003c0947 */ /* 0x000fec0003800000 */
[----:B------:R-:W0:Y:S01]  /*8270*/  LDCU.64 UR16, c[0x0][0x3f8] ;  /* 0x00007f00ff1077ac */ /* 0x000e220008000a00 */
[----:B------:R-:W-:Y:S02]  /*8280*/  SHF.R.S32.HI R27, RZ, 0x1f, R22 ;  /* 0x0000001fff1b7819 */ /* 0x000fe40000011416 */
[----:B------:R-:W-:Y:S01]  /*8290*/  MOV R18, R72 ;  /* 0x0000004800127202 */ /* 0x000fe20000000f00 */
[----:B------:R-:W1:Y:S01]  /*82a0*/  LDCU.64 UR18, c[0x0][0x380] ;  /* 0x00007000ff1277ac */ /* 0x000e620008000a00 */
[----:B------:R-:W-:Y:S01]  /*82b0*/  MOV R19, R75 ;  /* 0x0000004b00137202 */ /* 0x000fe20000000f00 */
[----:B0-----:R-:W-:Y:S02]  /*82c0*/  IMAD R27, R27, UR16, RZ ;  /* 0x000000101b1b7c24 */ /* 0x001fe4000f8e02ff */
[----:B------:R-:W-:-:S04]  /*82d0*/  IMAD.WIDE.U32 R18, R22, UR16, R18 ;  /* 0x0000001016127c25 */ /* 0x000fc8000f8e0012 */
[----:B------:R-:W-:Y:S02]  /*82e0*/  IMAD R29, R22, UR17, R27 ;  /* 0x00000011161d7c24 */ /* 0x000fe4000f8e021b */
[----:B------:R-:W-:Y:S01]  /*82f0*/  FMUL.FTZ R27, R21, UR14 ;  /* 0x0000000e151b7c20 */ /* 0x000fe20008410000 */
[----:B------:R-:W-:Y:S01]  /*8300*/  FMUL.FTZ R22, R28, UR14 ;  /* 0x0000000e1c167c20 */ /* 0x000fe20008410000 */
[----:B-1----:R-:W-:Y:S02]  /*8310*/  LEA R20, P0, R18, UR18, 0x1 ;  /* 0x0000001212147c11 */ /* 0x002fe4000f8008ff */
[----:B------:R-:W-:Y:S02]  /*8320*/  IADD3 R29, PT, PT, R19, R29, RZ ;  /* 0x0000001d131d7210 */ /* 0x000fe40007ffe0ff */
[----:B------:R-:W-:Y:S02]  /*8330*/  F2FP.BF16.F32.PACK_AB R19, R22, R27 ;  /* 0x0000001b1613723e */ /* 0x000fe400000010ff */
[----:B------:R-:W-:-:S05]  /*8340*/  LEA.HI.X R21, R18, UR19, R29, 0x1, P0 ;  /* 0x0000001312157c11 */ /* 0x000fca00080f0c1d */
[----:B------:R0:W-:Y:S02]  /*8350*/  STG.E desc[UR12][R20.64], R19 ;  /* 0x0000001314007986 */ /* 0x0001e4000c10190c */
.L_x_122:
[----:B------:R-:W-:Y:S05]  /*8360*/  BSYNC.RECONVERGENT B0 ;  /* 0x0000000000007941 */ /* 0x000fea0003800200 */
.L_x_121:
[C---:B------:R-:W-:Y:S01]  /*8370*/  PRMT R18, R45.reuse, 0x7632, R18 ;  /* 0x000076322d127816 */ /* 0x040fe20000000012 */
[----:B0-----:R-:W-:Y:S01]  /*8380*/  FMUL.FTZ R19, R46, UR14 ;  /* 0x0000000e2e137c20 */ /* 0x001fe20008410000 */
[----:B------:R-:W-:Y:S01]  /*8390*/  FADD.FTZ R30, R30, -UR11 ;  /* 0x8000000b1e1e7e21 */ /* 0x000fe20008010000 */
[----:B------:R-:W-:Y:S02]  /*83a0*/  ISETP.GE.AND.EX P1, PT, R26, UR7, PT, P1 ;  /* 0x000000071a007c0c */ /* 0x000fe4000bf26310 */
[----:B------:R-:W-:Y:S01]  /*83b0*/  SHF.L.U32 R45, R45, 0x10, RZ ;  /* 0x000000102d2d7819 */ /* 0x000fe200000006ff */
[----:B------:R-:W-:Y:S01]  /*83c0*/  FFMA.FTZ R47, R19, UR8, R24 ;  /* 0x00000008132f7c23 */ /* 0x000fe20008010018 */
[----:B------:R-:W-:Y:S01]  /*83d0*/  SHF.L.U32 R18, R18, 0x10, RZ ;  /* 0x0000001012127819 */ /* 0x000fe200000006ff */
[----:B------:R-:W-:Y:S01]  /*83e0*/  FMUL.FTZ R49, R30, UR14 ;  /* 0x0000000e1e317c20 */ /* 0x000fe20008410000 */
[----:B------:R-:W-:Y:S07]  /*83f0*/  BRA.U !UP0, `(.L_x_123) ;  /* 0x0000000108487547 */ /* 0x000fee000b800000 */
        /* <DEDUP_REMOVED lines=18> */
.L_x_123:
        /* <DEDUP_REMOVED lines=8> */
[----:B------:R-:W-:Y:S01]  /*85a0*/  MOV R18, R72 ;  /* 0x0000004800127202 */ /* 0x000fe20000000f00 */
[----:B------:R-:W-:Y:S01]  /*85b0*/  FMUL.FTZ R47, R47, UR14 ;  /* 0x0000000e2f2f7c20 */ /* 0x000fe20008410000 */
[----:B------:R-:W-:Y:S01]  /*85c0*/  MOV R19, R75 ;  /* 0x0000004b00137202 */ /* 0x000fe20000000f00 */
[----:B------:R-:W1:Y:S01]  /*85d0*/  LDCU.64 UR18, c[0x0][0x380] ;  /* 0x00007000ff1277ac */ /* 0x000e620008000a00 */
[----:B------:R-:W-:Y:S01]  /*85e0*/  FMUL.FTZ R22, R20, UR14 ;  /* 0x0000000e14167c20 */ /* 0x000fe20008410000 */
        /* <DEDUP_REMOVED lines=8> */
.L_x_125:
[----:B------:R-:W-:Y:S05]  /*8670*/  BSYNC.RECONVERGENT B0 ;  /* 0x0000000000007941 */ /* 0x000fea0003800200 */
.L_x_124:
[----:B0-----:R-:W-:Y:S01]  /*8680*/  SHF.L.U32 R20, R27, 0x10, RZ ;  /* 0x000000101b147819 */ /* 0x001fe200000006ff */
[----:B------:R-:W-:Y:S01]  /*8690*/  FADD.FTZ R44, R44, -UR11 ;  /* 0x8000000b2c2c7e21 */ /* 0x000fe20008010000 */
[----:B------:R-:W-:Y:S02]  /*86a0*/  IADD3 R21, PT, PT, R23, 0x40, RZ ;  /* 0x0000004017157810 */ /* 0x000fe40007ffe0ff */
[----:B------:R-:W-:Y:S01]  /*86b0*/  PRMT R26, R43, 0x7632, R26 ;  /* 0x000076322b1a7816 */ /* 0x000fe2000000001a */
[----:B------:R-:W-:Y:S01]  /*86c0*/  FMUL.FTZ R27, R44, UR14 ;  /* 0x0000000e2c1b7c20 */ /* 0x000fe20008410000 */
[----:B------:R-:W-:Y:S01]  /*86d0*/  IADD3 R25, PT, PT, R23, 0x50, RZ ;  /* 0x0000005017197810 */ /* 0x000fe20007ffe0ff */
[----:B------:R-:W-:Y:S01]  /*86e0*/  FADD.FTZ R22, R20, -UR11 ;  /* 0x8000000b14167e21 */ /* 0x000fe20008010000 */
[----:B------:R-:W-:Y:S01]  /*86f0*/  ISETP.GE.U32.AND P0, PT, R21, UR6, PT ;  /* 0x0000000615007c0c */ /* 0x000fe2000bf06070 */
[----:B------:R-:W-:Y:S01]  /*8700*/  FFMA.FTZ R49, R27, UR8, R24 ;  /* 0x000000081b317c23 */ /* 0x000fe20008010018 */
[----:B------:R-:W-:Y:S01]  /*8710*/  SHF.R.S32.HI R18, RZ, 0x1f, R21 ;  /* 0x0000001fff127819 */ /* 0x000fe20000011415 */
[----:B------:R-:W-:Y:S01]  /*8720*/  FMUL.FTZ R51, R22, UR14 ;  /* 0x0000000e16337c20 */ /* 0x000fe20008410000 */
[----:B------:R-:W-:-:S02]  /*8730*/  PRMT R19, R42, 0x7632, R19 ;  /* 0x000076322a137816 */ /* 0x000fc40000000013 */
[----:B------:R-:W-:Y:S02]  /*8740*/  SHF.L.U32 R43, R43, 0x10, RZ ;  /* 0x000000102b2b7819 */ /* 0x000fe400000006ff */
[----:B------:R-:W-:Y:S02]  /*8750*/  ISETP.GE.U32.AND P1, PT, R25, UR6, PT ;  /* 0x0000000619007c0c */ /* 0x000fe4000bf26070 */
        /* <DEDUP_REMOVED lines=22> */
.L_x_126:
        /* <DEDUP_REMOVED lines=9> */
[----:B------:R-:W-:Y:S01]  /*8950*/  MOV R19, R75 ;  /* 0x0000004b00137202 */ /* 0x000fe20000000f00 */
[----:B------:R-:W-:Y:S01]  /*8960*/  FMUL.FTZ R49, R49, UR14 ;  /* 0x0000000e31317c20 */ /* 0x000fe20008410000 */
[----:B------:R-:W-:Y:S01]  /*8970*/  FMUL.FTZ R26, R26, UR14 ;  /* 0x0000000e1a1a7c20 */ /* 0x000fe20008410000 */
[----:B------:R-:W1:Y:S01]  /*8980*/  LDCU.64 UR18, c[0x0][0x380] ;  /* 0x00007000ff1277ac */ /* 0x000e620008000a00 */
[----:B0-----:R-:W-:Y:S01]  /*8990*/  IMAD R20, R18, UR16, RZ ;  /* 0x0000001012147c24 */ /* 0x001fe2000f8e02ff */
[----:B------:R-:W-:-:S05]  /*89a0*/  MOV R18, R72 ;  /* 0x0000004800127202 */ /* 0x000fca0000000f00 */
[----:B------:R-:W-:-:S04]  /*89b0*/  IMAD.WIDE.U32 R18, R21, UR16, R18 ;  /* 0x0000001015127c25 */ /* 0x000fc8000f8e0012 */
[----:B------:R-:W-:Y:S01]  /*89c0*/  IMAD R21, R21, UR17, R20 ;  /* 0x0000001115157c24 */ /* 0x000fe2000f8e0214 */
[----:B-1----:R-:W-:-:S04]  /*89d0*/  LEA R20, P0, R18, UR18, 0x1 ;  /* 0x0000001212147c11 */ /* 0x002fc8000f8008ff */
[----:B------:R-:W-:Y:S02]  /*89e0*/  IADD3 R21, PT, PT, R19, R21, RZ ;  /* 0x0000001513157210 */ /* 0x000fe40007ffe0ff */
[----:B------:R-:W-:Y:S02]  /*89f0*/  F2FP.BF16.F32.PACK_AB R19, R26, R49 ;  /* 0x000000311a13723e */ /* 0x000fe400000010ff */
[----:B------:R-:W-:-:S05]  /*8a00*/  LEA.HI.X R21, R18, UR19, R21, 0x1, P0 ;  /* 0x0000001312157c11 */ /* 0x000fca00080f0c15 */
[----:B------:R0:W-:Y:S02]  /*8a10*/  STG.E desc[UR12][R20.64], R19 ;  /* 0x0000001314007986 */ /* 0x0001e4000c10190c */
.L_x_128:
[----:B------:R-:W-:Y:S05]  /*8a20*/  BSYNC.RECONVERGENT B0 ;  /* 0x0000000000007941 */ /* 0x000fea0003800200 */
.L_x_127:
[----:B------:R-:W-:Y:S01]  /*8a30*/  PRMT R18, R41, 0x7632, R18 ;  /* 0x0000763229127816 */ /* 0x000fe20000000012 */
        /* <DEDUP_REMOVED lines=26> */
.L_x_129:
[----:B------:R-:W-:Y:S01]  /*8be0*/  FFMA.FTZ R20, R45, UR8, R24 ;  /* 0x000000082d147c23 */ /* 0x000fe20008010018 */
[----:B------:R-:W-:Y:S01]  /*8bf0*/  BSSY.RECONVERGENT B0, `(.L_x_130) ;  /* 0x0000014000007945 */ /* 0x000fe20003800200 */
[C---:B------:R-:W-:Y:S01]  /*8c00*/  PRMT R26, R39.reuse, 0x7632, R26 ;  /* 0x00007632271a7816 */ /* 0x040fe2000000001a */
        /* <DEDUP_REMOVED lines=9> */
[----:B0-----:R-:W-:Y:S02]  /*8ca0*/  IMAD R22, R22, UR16, RZ ;  /* 0x0000001016167c24 */ /* 0x001fe4000f8e02ff */
[----:B------:R-:W-:-:S04]  /*8cb0*/  IMAD.WIDE.U32 R18, R25, UR16, R18 ;  /* 0x0000001019127c25 */ /* 0x000fc8000f8e0012 */
[----:B------:R-:W-:Y:S02]  /*8cc0*/  IMAD R25, R25, UR17, R22 ;  /* 0x0000001119197c24 */ /* 0x000fe4000f8e0216 */
[----:B------:R-:W-:Y:S01]  /*8cd0*/  FMUL.FTZ R22, R20, UR14 ;  /* 0x0000000e14167c20 */ /* 0x000fe20008410000 */
[----:B-1----:R-:W-:Y:S02]  /*8ce0*/  LEA R20, P0, R18, UR18, 0x1 ;  /* 0x0000001212147c11 */ /* 0x002fe4000f8008ff */
[----:B------:R-:W-:Y:S02]  /*8cf0*/  IADD3 R25, PT, PT, R19, R25, RZ ;  /* 0x0000001913197210 */ /* 0x000fe40007ffe0ff */
[----:B------:R-:W-:Y:S02]  /*8d00*/  F2FP.BF16.F32.PACK_AB R19, R22, R43 ;  /* 0x0000002b1613723e */ /* 0x000fe400000010ff */
[----:B------:R-:W-:-:S05]  /*8d10*/  LEA.HI.X R21, R18, UR19, R25, 0x1, P0 ;  /* 0x0000001312157c11 */ /* 0x000fca00080f0c19 */
[----:B------:R0:W-:Y:S02]  /*8d20*/  STG.E desc[UR12][R20.64], R19 ;  /* 0x0000001314007986 */ /* 0x0001e4000c10190c */
.L_x_131:
[----:B------:R-:W-:Y:S05]  /*8d30*/  BSYNC.RECONVERGENT B0 ;  /* 0x0000000000007941 */ /* 0x000fea0003800200 */
.L_x_130:
[C---:B0-----:R-:W-:Y:S02]  /*8d40*/  PRMT R19, R40.reuse, 0x7632, R19 ;  /* 0x0000763228137816 */ /* 0x041fe40000000013 */
[----:B------:R-:W-:Y:S02]  /*8d50*/  SHF.L.U32 R40, R40, 0x10, RZ ;  /* 0x0000001028287819 */ /* 0x000fe400000006ff */
[----:B------:R-:W-:Y:S02]  /*8d60*/  SHF.L.U32 R19, R19, 0x10, RZ ;  /* 0x0000001013137819 */ /* 0x000fe400000006ff */
[C---:B------:R-:W-:Y:S01]  /*8d70*/  IADD3 R21, PT, PT, R23.reuse, 0x60, RZ ;  /* 0x0000006017157810 */ /* 0x040fe20007ffe0ff */
[----:B------:R-:W-:Y:S01]  /*8d80*/  FADD.FTZ R40, R40, -UR11 ;  /* 0x8000000b28287e21 */ /* 0x000fe20008010000 */
[----:B------:R-:W-:Y:S01]  /*8d90*/  IADD3 R25, PT, PT, R23, 0x70, RZ ;  /* 0x0000007017197810 */ /* 0x000fe20007ffe0ff */
[----:B------:R-:W-:Y:S01]  /*8da0*/  FADD.FTZ R19, R19, -UR11 ;  /* 0x8000000b13137e21 */ /* 0x000fe20008010000 */
[----:B------:R-:W-:Y:S01]  /*8db0*/  ISETP.GE.U32.AND P0, PT, R21, UR6, PT ;  /* 0x0000000615007c0c */ /* 0x000fe2000bf06070 */
[----:B------:R-:W-:Y:S01]  /*8dc0*/  FMUL.FTZ R27, R40, UR14 ;  /* 0x0000000e281b7c20 */ /* 0x000fe20008410000 */
[----:B------:R-:W-:Y:S01]  /*8dd0*/  SHF.R.S32.HI R18, RZ, 0x1f, R21 ;  /* 0x0000001fff127819 */ /* 0x000fe20000011415 */
[----:B------:R-:W-:Y:S01]  /*8de0*/  FMUL.FTZ R45, R19, UR14 ;  /* 0x0000000e132d7c20 */ /* 0x000fe20008410000 */
[----:B------:R-:W-:Y:S01]  /*8df0*/  ISETP.GE.U32.AND P1, PT, R25, UR6, PT ;  /* 0x0000000619007c0c */ /* 0x000fe2000bf26070 */
[----:B------:R-:W-:Y:S01]  /*8e00*/  FFMA.FTZ R43, R27, UR8, R24 ;  /* 0x000000081b2b7c23 */ /* 0x000fe20008010018 */
[----:B------:R-:W-:-:S02]  /*8e10*/  ISETP.GE.AND.EX P0, PT, R18, UR7, PT, P0 ;  /* 0x0000000712007c0c */ /* 0x000fc4000bf06300 */
[C---:B------:R-:W-:Y:S02]  /*8e20*/  PRMT R42, R38.reuse, 0x7632, R42 ;  /* 0x00007632262a7816 */ /* 0x040fe4000000002a */
[----:B------:R-:W-:Y:S02]  /*8e30*/  SHF.L.U32 R40, R38, 0x10, RZ ;  /* 0x0000001026287819 */ /* 0x000fe400000006ff */
        /* <DEDUP_REMOVED lines=20> */
.L_x_132:
        /* <DEDUP_REMOVED lines=22> */
.L_x_134:
[----:B------:R-:W-:Y:S05]  /*90e0*/  BSYNC.RECONVERGENT B0 ;  /* 0x0000000000007941 */ /* 0x000fea0003800200 */
.L_x_133:
        /* <DEDUP_REMOVED lines=27> */
.L_x_135:
        /* <DEDUP_REMOVED lines=21> */
.L_x_137:
[----:B------:R-:W-:Y:S05]  /*93f0*/  BSYNC.RECONVERGENT B0 ;  /* 0x0000000000007941 */ /* 0x000fea0003800200 */
.L_x_136:
        /* <DEDUP_REMOVED lines=11> */
[----:B------:R-:W-:-:S02]  /*94b0*/  SHF.L.U32 R35, R35, 0x10, RZ ;  /* 0x0000001023237819 */ /* 0x000fc400000006ff */
[----:B------:R-:W-:Y:S02]  /*94c0*/  ISETP.GE.U32.AND P1, PT, R22, UR6, PT ;  /* 0x0000000616007c0c */ /* 0x000fe4000bf26070 */
[----:B------:R-:W-:Y:S02]  /*94d0*/  ISETP.GE.AND.EX P0, PT, R18, UR7, PT, P0 ;  /* 0x0000000712007c0c */ /* 0x000fe4000bf06300 */
        /* <DEDUP_REMOVED lines=22> */
.L_x_138:
        /* <DEDUP_REMOVED lines=12> */
[----:B------:R-:W1:Y:S04]  /*9700*/  LDCU.64 UR18, c[0x0][0x380] ;  /* 0x00007000ff1277ac */ /* 0x000e680008000a00 */
[----:B------:R-:W-:Y:S01]  /*9710*/  F2FP.BF16.F32.PACK_AB R25, R25, R26 ;  /* 0x0000001a1919723e */ /* 0x000fe200000010ff */
[----:B0-----:R-:W-:Y:S01]  /*9720*/  IMAD R20, R18, UR16, RZ ;  /* 0x0000001012147c24 */ /* 0x001fe2000f8e02ff */
[----:B------:R-:W-:-:S05]  /*9730*/  MOV R18, R72 ;  /* 0x0000004800127202 */ /* 0x000fca0000000f00 */
[----:B------:R-:W-:-:S04]  /*9740*/  IMAD.WIDE.U32 R18, R21, UR16, R18 ;  /* 0x0000001015127c25 */ /* 0x000fc8000f8e0012 */
[----:B------:R-:W-:Y:S01]  /*9750*/  IMAD R21, R21, UR17, R20 ;  /* 0x0000001115157c24 */ /* 0x000fe2000f8e0214 */
[----:B-1----:R-:W-:-:S04]  /*9760*/  LEA R20, P0, R18, UR18, 0x1 ;  /* 0x0000001212147c11 */ /* 0x002fc8000f8008ff */
[----:B------:R-:W-:-:S04]  /*9770*/  IADD3 R21, PT, PT, R19, R21, RZ ;  /* 0x0000001513157210 */ /* 0x000fc80007ffe0ff */
[----:B------:R-:W-:-:S05]  /*9780*/  LEA.HI.X R21, R18, UR19, R21, 0x1, P0 ;  /* 0x0000001312157c11 */ /* 0x000fca00080f0c15 */
[----:B------:R0:W-:Y:S02]  /*9790*/  STG.E desc[UR12][R20.64], R25 ;  /* 0x0000001914007986 */ /* 0x0001e4000c10190c */
.L_x_140:
[----:B------:R-:W-:Y:S05]  /*97a0*/  BSYNC.RECONVERGENT B0 ;  /* 0x0000000000007941 */ /* 0x000fea0003800200 */
.L_x_139:
[----:B------:R-:W-:Y:S01]  /*97b0*/  PRMT R18, R33, 0x7632, R18 ;  /* 0x0000763221127816 */ /* 0x000fe20000000012 */
[----:B------:R-:W-:Y:S01]  /*97c0*/  FMUL.FTZ R19, R38, UR14 ;  /* 0x0000000e26137c20 */ /* 0x000fe20008410000 */
[----:B------:R-:W-:Y:S01]  /*97d0*/  FADD.FTZ R28, R28, -UR11 ;  /* 0x8000000b1c1c7e21 */ /* 0x000fe20008010000 */
[----:B------:R-:W-:Y:S02]  /*97e0*/  ISETP.GE.AND.EX P1, PT, R27, UR7, PT, P1 ;  /* 0x000000071b007c0c */ /* 0x000fe4000bf26310 */
[----:B------:R-:W-:Y:S01]  /*97f0*/  SHF.L.U32 R33, R33, 0x10, RZ ;  /* 0x0000001021217819 */ /* 0x000fe200000006ff */
[----:B------:R-:W-:Y:S01]  /*9800*/  FFMA.FTZ R35, R19, UR8, R24 ;  /* 0x0000000813237c23 */ /* 0x000fe20008010018 */
[----:B------:R-:W-:Y:S01]  /*9810*/  SHF.L.U32 R18, R18, 0x10, RZ ;  /* 0x0000001012127819 */ /* 0x000fe200000006ff */
[----:B------:R-:W-:Y:S01]  /*9820*/  FMUL.FTZ R37, R28, UR14 ;  /* 0x0000000e1c257c20 */ /* 0x000fe20008410000 */
[----:B------:R-:W-:Y:S07]  /*9830*/  BRA.U !UP0, `(.L_x_141) ;  /* 0x0000000108487547 */ /* 0x000fee000b800000 */
[----:B0-----:R-:W-:Y:S01]  /*9840*/  FFMA.FTZ R20, R17, R37, R15 ;  /* 0x0000002511147223 */ /* 0x001fe2000001000f */
        /* <DEDUP_REMOVED lines=17> */
.L_x_141:
[----:B0-----:R-:W-:Y:S01]  /*9960*/  FFMA.FTZ R20, R37, UR8, R24 ;  /* 0x0000000825147c23 */ /* 0x001fe20008010018 */
[----:B------:R-:W-:Y:S01]  /*9970*/  BSSY.RECONVERGENT B0, `(.L_x_142) ;  /* 0x0000014000007945 */ /* 0x000fe20003800200 */
[----:B------:R-:W-:Y:S01]  /*9980*/  FFMA.FTZ R35, R16, R33, -R35 ;  /* 0x0000002110237223 */ /* 0x000fe20000010823 */
[----:B------:R-:W-:Y:S01]  /*9990*/  IADD3 R26, PT, PT, R23, 0xa0, RZ ;  /* 0x000000a0171a7810 */ /* 0x000fe20007ffe0ff */
[----:B------:R-:W-:Y:S01]  /*99a0*/  FFMA.FTZ R20, R17, R18, -R20 ;  /* 0x0000001211147223 */ /* 0x000fe20000010814 */
[----:B------:R-:W-:Y:S01]  /*99b0*/  IADD3 R25, PT, PT, R23, 0xb0, RZ ;  /* 0x000000b017197810 */ /* 0x000fe20007ffe0ff */
        /* <DEDUP_REMOVED lines=15> */
.L_x_143:
[----:B------:R-:W-:Y:S05]  /*9ab0*/  BSYNC.RECONVERGENT B0 ;  /* 0x0000000000007941 */ /* 0x000fea0003800200 */
.L_x_142:
[----:B------:R-:W-:Y:S02]  /*9ac0*/  SHF.L.U32 R32, R32, 0x10, RZ ;  /* 0x0000001020207819 */ /* 0x000fe400000006ff */
[----:B------:R-:W-:Y:S02]  /*9ad0*/  SHF.L.U32 R66, R66, 0x10, RZ ;  /* 0x0000001042427819 */ /* 0x000fe400000006ff */
[----:B------:R-:W-:Y:S01]  /*9ae0*/  ISETP.GE.U32.AND P0, PT, R26, UR6, PT ;  /* 0x000000061a007c0c */ /* 0x000fe2000bf06070 */
[----:B------:R-:W-:Y:S01]  /*9af0*/  FADD.FTZ R32, R32, -UR11 ;  /* 0x8000000b20207e21 */ /* 0x000fe20008010000 */
[----:B------:R-:W-:Y:S01]  /*9b00*/  ISETP.GE.U32.AND P1, PT, R25, UR6, PT ;  /* 0x0000000619007c0c */ /* 0x000fe2000bf26070 */
[----:B------:R-:W-:Y:S01]  /*9b10*/  FADD.FTZ R66, R66, -UR11 ;  /* 0x8000000b42427e21 */ /* 0x000fe20008010000 */
[----:B------:R-:W-:Y:S01]  /*9b20*/  SHF.R.S32.HI R34, RZ, 0x1f, R26 ;  /* 0x0000001fff227819 */ /* 0x000fe2000001141a */
[----:B0-----:R-:W-:Y:S01]  /*9b30*/  FMUL.FTZ R19, R32, UR14 ;  /* 0x0000000e20137c20 */ /* 0x001fe20008410000 */
[----:B------:R-:W-:Y:S01]  /*9b40*/  SHF.R.S32.HI R18, RZ, 0x1f, R25 ;  /* 0x0000001fff127819 */ /* 0x000fe20000011419 */
[----:B------:R-:W-:Y:S01]  /*9b50*/  FMUL.FTZ R33, R66, UR14 ;  /* 0x0000000e42217c20 */ /* 0x000fe20008410000 */
[----:B------:R-:W-:Y:S01]  /*9b60*/  PRMT R20, R13, 0x7632, R20 ;  /* 0x000076320d147816 */ /* 0x000fe20000000014 */
[----:B------:R-:W-:Y:S01]  /*9b70*/  FFMA.FTZ R31, R19, UR8, R24 ;  /* 0x00000008131f7c23 */ /* 0x000fe20008010018 */
[----:B------:R-:W-:-:S02]  /*9b80*/  ISETP.GE.AND.EX P0, PT, R34, UR7, PT, P0 ;  /* 0x0000000722007c0c */ /* 0x000fc4000bf06300 */
[----:B------:R-:W-:Y:S02]  /*9b90*/  ISETP.GE.AND.EX P1, PT, R18, UR7, PT, P1 ;  /* 0x0000000712007c0c */ /* 0x000fe4000bf26310 */
[----:B------:R-:W-:Y:S02]  /*9ba0*/  SHF.L.U32 R13, R13, 0x10, RZ ;  /* 0x000000100d0d7819 */ /* 0x000fe400000006ff */
        /* <DEDUP_REMOVED lines=21> */
.L_x_144:
        /* <DEDUP_REMOVED lines=10> */
[----:B------:R-:W-:Y:S01]  /*9da0*/  MOV R21, R75 ;  /* 0x0000004b00157202 */ /* 0x000fe20000000f00 */
[----:B------:R-:W1:Y:S01]  /*9db0*/  LDCU.64 UR18, c[0x0][0x380] ;  /* 0x00007000ff1277ac */ /* 0x000e620008000a00 */
[----:B------:R-:W-:-:S05]  /*9dc0*/  FMUL.FTZ R3, R3, UR14 ;  /* 0x0000000e03037c20 */ /* 0x000fca0008410000 */
        /* <DEDUP_REMOVED lines=8> */
.L_x_146:
[----:B------:R-:W-:Y:S05]  /*9e50*/  BSYNC.RECONVERGENT B0 ;  /* 0x0000000000007941 */ /* 0x000fea0003800200 */
.L_x_145:
[----:B------:R-:W-:Y:S01]  /*9e60*/  FMUL.FTZ R35, R35, UR14 ;  /* 0x0000000e23237c20 */ /* 0x000fe20008410000 */
[----:B------:R-:W-:Y:S01]  /*9e70*/  FADD.FTZ R64, R64, -UR11 ;  /* 0x8000000b40407e21 */ /* 0x000fe20008010000 */
[----:B0-----:R-:W-:Y:S02]  /*9e80*/  SHF.L.U32 R3, R4, 0x10, RZ ;  /* 0x0000001004037819 */ /* 0x001fe400000006ff */
        /* <DEDUP_REMOVED lines=22> */
.L_x_147:
[----:B------:R-:W-:Y:S01]  /*9ff0*/  FFMA.FTZ R20, R31, UR8, R24 ;  /* 0x000000081f147c23 */ /* 0x000fe20008010018 */
[----:B------:R-:W-:Y:S01]  /*a000*/  BSSY.RECONVERGENT B0, `(.L_x_148) ;  /* 0x0000014000007945 */ /* 0x000fe20003800200 */
[----:B------:R-:W-:Y:S01]  /*a010*/  FFMA.FTZ R29, R16, R3, -R29 ;  /* 0x00000003101d7223 */ /* 0x000fe2000001081d */
[----:B------:R-:W-:Y:S01]  /*a020*/  SHF.L.U32 R21, R5, 0x10, RZ ;  /* 0x0000001005157819 */ /* 0x000fe200000006ff */
        /* <DEDUP_REMOVED lines=12> */
[C---:B-1----:R-:W-:Y:S02]  /*a0f0*/  LEA R4, P0, R18.reuse, UR18, 0x1 ;  /* 0x0000001212047c11 */ /* 0x042fe4000f8008ff */
[----:B------:R-:W-:Y:S02]  /*a100*/  IADD3 R25, PT, PT, R19, R25, RZ ;  /* 0x0000001913197210 */ /* 0x000fe40007ffe0ff */
[----:B------:R-:W-:Y:S02]  /*a110*/  F2FP.BF16.F32.PACK_AB R3, R3, R20 ;  /* 0x000000140303723e */ /* 0x000fe400000010ff */
[----:B------:R-:W-:-:S05]  /*a120*/  LEA.HI.X R5, R18, UR19, R25, 0x1, P0 ;  /* 0x0000001312057c11 */ /* 0x000fca00080f0c19 */
[----:B------:R0:W-:Y:S02]  /*a130*/  STG.E desc[UR12][R4.64], R3 ;  /* 0x0000000304007986 */ /* 0x0001e4000c10190c */
.L_x_149:
[----:B------:R-:W-:Y:S05]  /*a140*/  BSYNC.RECONVERGENT B0 ;  /* 0x0000000000007941 */ /* 0x000fea0003800200 */
.L_x_148:
[----:B------:R-:W-:Y:S01]  /*a150*/  SHF.L.U32 R62, R62, 0x10, RZ ;  /* 0x000000103e3e7819 */ /* 0x000fe200000006ff */
[----:B------:R-:W-:Y:S01]  /*a160*/  FADD.FTZ R21, R21, -UR11 ;  /* 0x8000000b15157e21 */ /* 0x000fe20008010000 */
[C---:B0-----:R-:W-:Y:S02]  /*a170*/  IADD3 R4, PT, PT, R23.reuse, 0xd0, RZ ;  /* 0x000000d017047810 */ /* 0x041fe40007ffe0ff */
[----:B------:R-:W-:Y:S01]  /*a180*/  IADD3 R3, PT, PT, R23, 0xe0, RZ ;  /* 0x000000e017037810 */ /* 0x000fe20007ffe0ff */
[----:B------:R-:W-:Y:S01]  /*a190*/  FADD.FTZ R62, R62, -UR11 ;  /* 0x8000000b3e3e7e21 */ /* 0x000fe20008010000 */
[----:B------:R-:W-:Y:S01]  /*a1a0*/  ISETP.GE.U32.AND P0, PT, R13, UR6, PT ;  /* 0x000000060d007c0c */ /* 0x000fe2000bf06070 */
[----:B------:R-:W-:Y:S01]  /*a1b0*/  FMUL.FTZ R31, R21, UR14 ;  /* 0x0000000e151f7c20 */ /* 0x000fe20008410000 */
[----:B------:R-:W-:Y:S01]  /*a1c0*/  ISETP.GE.U32.AND P1, PT, R4, UR6, PT ;  /* 0x0000000604007c0c */ /* 0x000fe2000bf26070 */
[----:B------:R-:W-:Y:S01]  /*a1d0*/  FMUL.FTZ R33, R62, UR14 ;  /* 0x0000000e3e217c20 */ /* 0x000fe20008410000 */
[----:B------:R-:W-:-:S02]  /*a1e0*/  SHF.R.S32.HI R30, RZ, 0x1f, R13 ;  /* 0x0000001fff1e7819 */ /* 0x000fc4000001140d */
[----:B------:R-:W-:Y:S02]  /*a1f0*/  SHF.R.S32.HI R5, RZ, 0x1f, R4 ;  /* 0x0000001fff057819 */ /* 0x000fe40000011404 */
[----:B------:R-:W-:Y:S02]  /*a200*/  SHF.L.U32 R19, R6, 0x10, RZ ;  /* 0x0000001006137819 */ /* 0x000fe400000006ff */
[----:B------:R-:W-:Y:S02]  /*a210*/  ISETP.GE.U32.AND P2, PT, R3, UR6, PT ;  /* 0x0000000603007c0c */ /* 0x000fe4000bf46070 */
[----:B------:R-:W-:Y:S02]  /*a220*/  ISETP.GE.AND.EX P0, PT, R30, UR7, PT, P0 ;  /* 0x000000071e007c0c */ /* 0x000fe4000bf06300 */
[----:B------:R-:W-:Y:S02]  /*a230*/  ISETP.GE.AND.EX P1, PT, R5, UR7, PT, P1 ;  /* 0x0000000705007c0c */ /* 0x000fe4000bf26310 */
[----:B------:R-:W-:-:S02]  /*a240*/  SHF.L.U32 R6, R63, 0x10, RZ ;  /* 0x000000103f067819 */ /* 0x000fc400000006ff */
        /* <DEDUP_REMOVED lines=21> */
.L_x_150:
[--C-:B------:R-:W-:Y:S01]  /*a3a0*/  FFMA.FTZ R7, R31, UR8, R24.reuse ;  /* 0x000000081f077c23 */ /* 0x100fe20008010018 */
[----:B------:R-:W-:Y:S01]  /*a3b0*/  FADD.FTZ R32, R32, -UR11 ;  /* 0x8000000b20207e21 */ /* 0x000fe20008010000 */
[----:B------:R-:W-:Y:S01]  /*a3c0*/  FADD.FTZ R60, R60, -UR11 ;  /* 0x8000000b3c3c7e21 */ /* 0x000fe20008010000 */
[----:B------:R-:W-:Y:S01]  /*a3d0*/  FFMA.FTZ R18, R33, UR8, R24 ;  /* 0x0000000821127c23 */ /* 0x000fe20008010018 */
[----:B------:R-:W-:Y:S01]  /*a3e0*/  BSSY.RECONVERGENT B0, `(.L_x_151) ;  /* 0x0000014000007945 */ /* 0x000fe20003800200 */
[----:B------:R-:W-:Y:S01]  /*a3f0*/  FFMA.FTZ R20, R16, R19, -R7 ;  /* 0x0000001310147223 */ /* 0x000fe20000010807 */
[----:B------:R-:W-:Y:S01]  /*a400*/  FMUL.FTZ R25, R32, UR14 ;  /* 0x0000000e20197c20 */ /* 0x000fe20008410000 */
[----:B------:R-:W-:Y:S01]  /*a410*/  FMUL.FTZ R27, R60, UR14 ;  /* 0x0000000e3c1b7c20 */ /* 0x000fe20008410000 */
        /* <DEDUP_REMOVED lines=16> */
.L_x_152:
[----:B------:R-:W-:Y:S05]  /*a520*/  BSYNC.RECONVERGENT B0 ;  /* 0x0000000000007941 */ /* 0x000fea0003800200 */
.L_x_151:
[----:B0-----:R-:W-:Y:S01]  /*a530*/  SHF.L.U32 R7, R8, 0x10, RZ ;  /* 0x0000001008077819 */ /* 0x001fe200000006ff */
[--C-:B------:R-:W-:Y:S01]  /*a540*/  FFMA.FTZ R29, R25, UR8, R24.reuse ;  /* 0x00000008191d7c23 */ /* 0x100fe20008010018 */
[----:B------:R-:W-:Y:S01]  /*a550*/  FFMA.FTZ R28, R27, UR8, R24 ;  /* 0x000000081b1c7c23 */ /* 0x000fe20008010018 */
        /* <DEDUP_REMOVED lines=20> */
.L_x_153:
[----:B------:R-:W-:Y:S01]  /*a6a0*/  BSSY.RECONVERGENT B0, `(.L_x_154) ;  /* 0x0000013000007945 */ /* 0x000fe20003800200 */
        /* <DEDUP_REMOVED lines=18> */
.L_x_155:
[----:B------:R-:W-:Y:S05]  /*a7d0*/  BSYNC.RECONVERGENT B0 ;  /* 0x0000000000007941 */ /* 0x000fea0003800200 */
.L_x_154:
[----:B------:R-:W-:Y:S01]  /*a7e0*/  SHF.L.U32 R58, R58, 0x10, RZ ;  /* 0x000000103a3a7819 */ /* 0x000fe200000006ff */
[----:B------:R-:W-:Y:S01]  /*a7f0*/  FADD.FTZ R9, R9, -UR11 ;  /* 0x8000000b09097e21 */ /* 0x000fe20008010000 */
[----:B------:R-:W-:Y:S02]  /*a800*/  SHF.R.S32.HI R20, RZ, 0x1f, R3 ;  /* 0x0000001fff147819 */ /* 0x000fe40000011403 */
[----:B0-----:R-:W-:Y:S01]  /*a810*/  SHF.L.U32 R5, R10, 0x10, RZ ;  /* 0x000000100a057819 */ /* 0x001fe200000006ff */
[----:B------:R-:W-:Y:S01]  /*a820*/  FMUL.FTZ R9, R9, UR14 ;  /* 0x0000000e09097c20 */ /* 0x000fe20008410000 */
[----:B------:R-:W-:Y:S01]  /*a830*/  FADD.FTZ R58, R58, -UR11 ;  /* 0x8000000b3a3a7e21 */ /* 0x000fe20008010000 */
[----:B------:R-:W-:Y:S02]  /*a840*/  ISETP.GE.AND.EX P2, PT, R20, UR7, PT, P2 ;  /* 0x0000000714007c0c */ /* 0x000fe4000bf46320 */
[----:B------:R-:W-:Y:S01]  /*a850*/  SHF.L.U32 R4, R59, 0x10, RZ ;  /* 0x000000103b047819 */ /* 0x000fe200000006ff */
[----:B------:R-:W-:Y:S01]  /*a860*/  FFMA.FTZ R21, R9, UR8, R24 ;  /* 0x0000000809157c23 */ /* 0x000fe20008010018 */
[----:B------:R-:W-:Y:S01]  /*a870*/  SHF.L.U32 R22, R11, 0x10, RZ ;  /* 0x000000100b167819 */ /* 0x000fe200000006ff */
[----:B------:R-:W-:Y:S01]  /*a880*/  FMUL.FTZ R25, R58, UR14 ;  /* 0x0000000e3a197c20 */ /* 0x000fe20008410000 */
        /* <DEDUP_REMOVED lines=20> */
.L_x_156:
[----:B------:R-:W-:Y:S01]  /*a9d0*/  FFMA.FTZ R6, R25, UR8, R24 ;  /* 0x0000000819067c23 */ /* 0x000fe20008010018 */
[----:B------:R-:W-:Y:S01]  /*a9e0*/  BSSY.RECONVERGENT B0, `(.L_x_157) ;  /* 0x0000015000007945 */ /* 0x000fe20003800200 */
[----:B------:R-:W-:Y:S01]  /*a9f0*/  FFMA.FTZ R21, R16, R5, -R21 ;  /* 0x0000000510157223 */ /* 0x000fe20000010815 */
[----:B------:R-:W-:Y:S01]  /*aa00*/  FADD.FTZ R22, R22, -UR11 ;  /* 0x8000000b16167e21 */ /* 0x000fe20008010000 */
[----:B------:R-:W-:Y:S01]  /*aa10*/  FADD.FTZ R56, R56, -UR11 ;  /* 0x8000000b38387e21 */ /* 0x000fe20008010000 */
[----:B------:R-:W-:Y:S01]  /*aa20*/  IADD3 R23, PT, PT, R23, 0xf0, RZ ;  /* 0x000000f017177810 */ /* 0x000fe20007ffe0ff */
        /* <DEDUP_REMOVED lines=16> */
.L_x_158:
[----:B------:R-:W-:Y:S05]  /*ab30*/  BSYNC.RECONVERGENT B0 ;  /* 0x0000000000007941 */ /* 0x000fea0003800200 */
.L_x_157:
[----:B0-----:R-:W-:Y:S01]  /*ab40*/  FMUL.FTZ R5, R22, UR14 ;  /* 0x0000000e16057c20 */ /* 0x001fe20008410000 */
[----:B------:R-:W-:Y:S01]  /*ab50*/  FMUL.FTZ R7, R56, UR14 ;  /* 0x0000000e38077c20 */ /* 0x000fe20008410000 */
[----:B------:R-:W-:Y:S02]  /*ab60*/  SHF.L.U32 R3, R12, 0x10, RZ ;  /* 0x000000100c037819 */ /* 0x000fe400000006ff */
[--C-:B------:R-:W-:Y:S01]  /*ab70*/  FFMA.FTZ R13, R5, UR8, R24.reuse ;  /* 0x00000008050d7c23 */ /* 0x100fe20008010018 */
[----:B------:R-:W-:Y:S01]  /*ab80*/  ISETP.GE.U32.AND P0, PT, R23, UR6, PT ;  /* 0x0000000617007c0c */ /* 0x000fe2000bf06070 */
[----:B------:R-:W-:Y:S01]  /*ab90*/  FFMA.FTZ R24, R7, UR8, R24 ;  /* 0x0000000807187c23 */ /* 0x000fe20008010018 */
[----:B------:R-:W-:Y:S02]  /*aba0*/  SHF.R.S32.HI R12, RZ, 0x1f, R23 ;  /* 0x0000001fff0c7819 */ /* 0x000fe40000011417 */
        /* <DEDUP_REMOVED lines=20> */
.L_x_159:
[----:B------:R-:W-:Y:S01]  /*acf0*/  ISETP.GE.AND.EX P0, PT, R12, UR7, PT, P0 ;  /* 0x000000070c007c0c */ /* 0x000fe2000bf06300 */
[----:B------:R-:W-:Y:S01]  /*ad00*/  FFMA.FTZ R13, R16, R3, -R13 ;  /* 0x00000003100d7223 */ /* 0x000fe2000001080d */
[----:B------:R-:W-:Y:S01]  /*ad10*/  FFMA.FTZ R24, R17, R4, -R24 ;  /* 0x0000000411187223 */ /* 0x000fe20000010818 */
[----:B------:R-:W-:Y:S02]  /*ad20*/  BSSY.RECONVERGENT B0, `(.L_x_160) ;  /* 0x000000f000007945 */ /* 0x000fe40003800200 */
[----:B------:R-:W-:Y:S01]  /*ad30*/  FMUL.FTZ R3, R13, UR14 ;  /* 0x0000000e0d037c20 */ /* 0x000fe20008410000 */
[----:B------:R-:W-:-:S07]  /*ad40*/  FMUL.FTZ R24, R24, UR14 ;  /* 0x0000000e18187c20 */ /* 0x000fce0008410000 */
[----:B------:R-:W-:Y:S05]  /*ad50*/  @P0 BRA `(.L_x_161) ;  /* 0x00000000002c0947 */ /* 0x000fea0003800000 */
[----:B------:R-:W0:Y:S01]  /*ad60*/  LDCU.64 UR6, c[0x0][0x3f8] ;  /* 0x00007f00ff0677ac */ /* 0x000e220008000a00 */
[----:B------:R-:W-:Y:S02]  /*ad70*/  MOV R73, R75 ;  /* 0x0000004b00497202 */ /* 0x000fe40000000f00 */
[----:B------:R-:W-:Y:S01]  /*ad80*/  F2FP.BF16.F32.PACK_AB R3, R24, R3 ;  /* 0x000000031803723e */ /* 0x000fe200000010ff */
[----:B------:R-:W1:Y:S01]  /*ad90*/  LDCU.64 UR8, c[0x0][0x380] ;  /* 0x00007000ff0877ac */ /* 0x000e620008000a00 */
[----:B0-----:R-:W-:Y:S02]  /*ada0*/  IMAD R12, R12, UR6, RZ ;  /* 0x000000060c0c7c24 */ /* 0x001fe4000f8e02ff */
[----:B------:R-:W-:-:S04]  /*adb0*/  IMAD.WIDE.U32 R72, R23, UR6, R72 ;  /* 0x0000000617487c25 */ /* 0x000fc8000f8e0048 */
[----:B------:R-:W-:Y:S01]  /*adc0*/  IMAD R23, R23, UR7, R12 ;  /* 0x0000000717177c24 */ /* 0x000fe2000f8e020c */
[----:B-1----:R-:W-:-:S04]  /*add0*/  LEA R4, P0, R72, UR8, 0x1 ;  /* 0x0000000848047c11 */ /* 0x002fc8000f8008ff */
[----:B------:R-:W-:-:S04]  /*ade0*/  IADD3 R23, PT, PT, R73, R23, RZ ;  /* 0x0000001749177210 */ /* 0x000fc80007ffe0ff */
[----:B------:R-:W-:-:S05]  /*adf0*/  LEA.HI.X R5, R72, UR9, R23, 0x1, P0 ;  /* 0x0000000948057c11 */ /* 0x000fca00080f0c17 */
[----:B------:R0:W-:Y:S02]  /*ae00*/  STG.E desc[UR12][R4.64], R3 ;  /* 0x0000000304007986 */ /* 0x0001e4000c10190c */
.L_x_161:
[----:B------:R-:W-:Y:S05]  /*ae10*/  BSYNC.RECONVERGENT B0 ;  /* 0x0000000000007941 */ /* 0x000fea0003800200 */
.L_x_160:
[----:B------:R-:W1:Y:S01]  /*ae20*/  LDCU UR6, c[0x0][0x374] ;  /* 0x00006e80ff0677ac */ /* 0x000e620008000800 */
[----:B------:R-:W2:Y:S01]  /*ae30*/  LDCU UR7, c[0x0][0x410] ;  /* 0x00008200ff0777ac */ /* 0x000ea20008000800 */
[----:B------:R-:W2:Y:S01]  /*ae40*/  LDCU UR8, c[0x0][0x3e0] ;  /* 0x00007c00ff0877ac */ /* 0x000ea20008000800 */
[----:B------:R-:W-:Y:S02]  /*ae50*/  UIADD3 UR4, UPT, UPT, UR4, 0x1, URZ ;  /* 0x0000000104047890 */ /* 0x000fe4000fffe0ff */
[----:B-1----:R-:W-:Y:S02]  /*ae60*/  UIADD3 UR5, UPT, UPT, UR6, UR5, URZ ;  /* 0x0000000506057290 */ /* 0x002fe4000fffe0ff */
[----:B--2---:R-:W-:-:S04]  /*ae70*/  UIMAD UR7, UR7, UR8, URZ ;  /* 0x00000008070772a4 */ /* 0x004fc8000f8e02ff */
[----:B------:R-:W-:-:S09]  /*ae80*/  UISETP.GE.AND UP0, UPT, UR5, UR7, UPT ;  /* 0x000000070500728c */ /* 0x000fd2000bf06270 */
[----:B------:R-:W-:Y:S05]  /*ae90*/  BRA.U !UP0, `(.L_x_162) ;  /* 0xffffff5108ac7547 */ /* 0x000fea000b83ffff */
.L_x_95:
[----:B0-----:R-:W0:Y:S01]  /*aea0*/  LDC R4, c[0x0][0x370] ;  /* 0x0000dc00ff047b82 */ /* 0x001e220000000800 */
[----:B------:R-:W-:Y:S01]  /*aeb0*/  ISETP.NE.AND P1, PT, R55, RZ, PT ;  /* 0x000000ff3700720c */ /* 0x000fe20003f25270 */
[----:B------:R-:W-:Y:S06]  /*aec0*/  BSSY.RECONVERGENT B0, `(.L_x_163) ;  /* 0x000000d000007945 */ /* 0x000fec0003800200 */
[----:B------:R-:W1:Y:S08]  /*aed0*/  LDC R7, c[0x0][0x374] ;  /* 0x0000dd00ff077b82 */ /* 0x000e700000000800 */
[----:B------:R-:W2:Y:S01]  /*aee0*/  LDC.64 R2, c[0x0][0x3c8] ;  /* 0x0000f200ff027b82 */ /* 0x000ea20000000a00 */
[----:B0-----:R-:W-:-:S02]  /*aef0*/  ISETP.NE.AND P0, PT, R4, 0x1, PT ;  /* 0x000000010400780c */ /* 0x001fc40003f05270 */
[----:B-1----:R-:W-:-:S04]  /*af00*/  SHF.L.U32 R0, R7, 0x1, RZ ;  /* 0x0000000107007819 */ /* 0x002fc800000006ff */
[----:B------:R-:W-:-:S05]  /*af10*/  SEL R5, R0, RZ, P0 ;  /* 0x000000ff00057207 */ /* 0x000fca0000000000 */
[----:B--2---:R-:W-:Y:S01]  /*af20*/  IMAD.WIDE.U32 R2, R5, 0x4, R2 ;  /* 0x0000000405027825 */ /* 0x004fe200078e0002 */
[----:B------:R-:W-:Y:S06]  /*af30*/  @P1 BRA `(.L_x_164) ;  /* 0x0000000000141947 */ /* 0x000fec0003800000 */
[----:B------:R-:W-:Y:S01]  /*af40*/  HFMA2 R5, -RZ, RZ, 0, 5.9604644775390625e-08 ;  /* 0x00000001ff057431 */ /* 0x000fe200000001ff */
[----:B------:R-:W-:Y:S06]  /*af50*/  MEMBAR.ALL.GPU ;  /* 0x0000000000007992 */ /* 0x000fec000000a000 */
[----:B------:R-:W-:-:S00]  /*af60*/  ERRBAR ;  /* 0x00000000000079ab */ /* 0x000fc00000000000 */
[----:B------:R-:W-:Y:S06]  /*af70*/  CGAERRBAR ;  /* 0x00000000000075ab */ /* 0x000fec0000000000 */
[----:B------:R0:W-:Y:S02]  /*af80*/  REDG.E.ADD.S32.STRONG.GPU desc[UR12][R2.64], R5 ;  /* 0x000000050200798e */ /* 0x0001e4000c12e30c */
.L_x_164:
[----:B------:R-:W-:Y:S05]  /*af90*/  BSYNC.RECONVERGENT B0 ;  /* 0x0000000000007941 */ /* 0x000fea0003800200 */
.L_x_163:
        /* <DEDUP_REMOVED lines=11> */
.L_x_166:
[----:B------:R-:W2:Y:S04]  /*b050*/  LDG.E.STRONG.GPU R5, desc[UR12][R2.64] ;  /* 0x0000000c02057981 */ /* 0x000ea8000c1ef900 */
[----:B--2---:R-:W-:Y:S01]  /*b060*/  CCTL.IVALL ;  /* 0x00000000ff00798f */ /* 0x004fe20002000000 */
[----:B------:R-:W-:Y:S05]  /*b070*/  YIELD ;  /* 0x0000000000007946 */ /* 0x000fea0003800000 */
[----:B------:R-:W-:-:S13]  /*b080*/  ISETP.NE.AND P0, PT, R5, R0, PT ;  /* 0x000000000500720c */ /* 0x000fda0003f05270 */
[----:B------:R-:W-:Y:S05]  /*b090*/  @P0 BRA `(.L_x_166) ;  /* 0xfffffffc00ec0947 */ /* 0x000fea000383ffff */
.L_x_165:
        /* <DEDUP_REMOVED lines=33> */
[----:B------:R-:W-:Y:S01]  /*b2b0*/  IMAD.WIDE.U32 R8, R6, 0x3, RZ ;  /* 0x0000000306087825 */ /* 0x000fe200078e00ff */
[----:B------:R-:W-:-:S03]  /*b2c0*/  LEA R11, R7, R7, 0x1 ;  /* 0x00000007070b7211 */ /* 0x000fc600078e08ff */
[----:B------:R-:W-:Y:S01]  /*b2d0*/  IMAD.WIDE.U32.X R4, R15, 0xc30c30c, R12, P0 ;  /* 0x0c30c30c0f047825 */ /* 0x000fe200000e040c */
[----:B------:R-:W-:Y:S02]  /*b2e0*/  IADD3 R11, PT, PT, R9, R11, RZ ;  /* 0x0000000b090b7210 */ /* 0x000fe40007ffe0ff */
[----:B------:R-:W-:Y:S02]  /*b2f0*/  IADD3 R14, P0, PT, R14, R4, RZ ;  /* 0x000000040e0e7210 */ /* 0x000fe40007f1e0ff */
[----:B------:R-:W-:Y:S02]  /*b300*/  LEA.HI R28, P2, R11, R8, RZ, 0x1 ;  /* 0x000000080b1c7211 */ /* 0x000fe400078508ff */
[----:B------:R-:W-:Y:S02]  /*b310*/  LOP3.LUT R2, R14, 0x3, RZ, 0xc0, !PT ;  /* 0x000000030e027812 */ /* 0x000fe400078ec0ff */
[----:B------:R-:W-:Y:S02]  /*b320*/  IADD3.X R4, PT, PT, RZ, R5, RZ, P0, !PT ;  /* 0x00000005ff047210 */ /* 0x000fe400007fe4ff */
[----:B------:R-:W-:-:S02]  /*b330*/  ISETP.NE.U32.AND P1, PT, R2, 0x3, PT ;  /* 0x000000030200780c */ /* 0x000fc40003f25070 */
[----:B------:R-:W-:Y:S02]  /*b340*/  ISETP.GE.U32.AND P0, PT, R14, 0x3, PT ;  /* 0x000000030e00780c */ /* 0x000fe40003f06070 */
[----:B------:R-:W-:Y:S02]  /*b350*/  ISETP.NE.AND.EX P1, PT, RZ, RZ, PT, P1 ;  /* 0x000000ffff00720c */ /* 0x000fe40003f25310 */
[----:B------:R-:W-:Y:S02]  /*b360*/  IADD3.X R11, PT, PT, RZ, R11, RZ, P2, !PT ;  /* 0x0000000bff0b7210 */ /* 0x000fe400017fe4ff */
[----:B------:R-:W-:Y:S02]  /*b370*/  ISETP.GE.U32.AND.EX P0, PT, R4, RZ, PT, P0 ;  /* 0x000000ff0400720c */ /* 0x000fe40003f06100 */
[--C-:B------:R-:W-:Y:S02]  /*b380*/  SHF.R.S64 R28, R28, 0x1, R11.reuse ;  /* 0x000000011c1c7819 */ /* 0x100fe4000000100b */
[----:B------:R-:W-:-:S05]  /*b390*/  SHF.R.S32.HI R35, RZ, 0x1, R11 ;  /* 0x00000001ff237819 */ /* 0x000fca000001140b */
[----:B------:R-:W-:Y:S05]  /*b3a0*/  @!P1 BRA `(.L_x_168) ;  /* 0x0000000000dc9947 */ /* 0x000fea0003800000 */
[----:B------:R-:W0:Y:S01]  /*b3b0*/  LDCU.64 UR4, c[0x0][0x3d8] ;  /* 0x00007b00ff0477ac */ /* 0x000e220008000a00 */
[----:B------:R-:W-:Y:S02]  /*b3c0*/  IADD3 R9, PT, PT, R14, 0x1, RZ ;  /* 0x000000010e097810 */ /* 0x000fe40007ffe0ff */
[----:B------:R-:W-:Y:S01]  /*b3d0*/  MOV R4, R55 ;  /* 0x0000003700047202 */ /* 0x000fe20000000f00 */
[----:B------:R-:W1:Y:S01]  /*b3e0*/  LDCU.64 UR6, c[0x0][0x390] ;  /* 0x00007200ff0677ac */ /* 0x000e620008000a00 */
[----:B------:R-:W-:Y:S02]  /*b3f0*/  LOP3.LUT R9, R9, 0x3, RZ, 0xc0, !PT ;  /* 0x0000000309097812 */ /* 0x000fe400078ec0ff */
[----:B------:R-:W-:Y:S01]  /*b400*/  MOV R5, R10 ;  /* 0x0000000a00057202 */ /* 0x000fe20000000f00 */
[----:B------:R-:W2:Y:S01]  /*b410*/  LDCU.64 UR8, c[0x0][0x388] ;  /* 0x00007100ff0877ac */ /* 0x000ea20008000a00 */
[C---:B------:R-:W-:Y:S02]  /*b420*/  SHF.L.U32 R22, R55.reuse, 0x3, RZ ;  /* 0x0000000337167819 */ /* 0x040fe400000006ff */
[----:B------:R-:W-:Y:S01]  /*b430*/  SHF.L.U64.HI R23, R55, 0x3, R10 ;  /* 0x0000000337177819 */ /* 0x000fe2000001020a */
        /* <DEDUP_REMOVED lines=17> */
.L_x_169:
        /* <DEDUP_REMOVED lines=29> */
.L_x_168:
[----:B------:R-:W-:Y:S05]  /*b720*/  BSYNC.RECONVERGENT B0 ;  /* 0x0000000000007941 */ /* 0x000fea0003800200 */
.L_x_167:
[----:B------:R-:W-:Y:S05]  /*b730*/  @!P0 EXIT ;  /* 0x000000000000894d */ /* 0x000fea0003800000 */
[C---:B------:R-:W-:Y:S01]  /*b740*/  SHF.L.U64.HI R2, R6.reuse, 0x2, R7 ;  /* 0x0000000206027819 */ /* 0x040fe20000010207 */
[----:B------:R-:W1:Y:S01]  /*b750*/  LDCU.64 UR4, c[0x0][0x3d8] ;  /* 0x00007b00ff0477ac */ /* 0x000e620008000a00 */
[----:B------:R-:W-:Y:S02]  /*b760*/  SHF.L.U32 R6, R6, 0x2, RZ ;  /* 0x0000000206067819 */ /* 0x000fe400000006ff */
[C---:B------:R-:W-:Y:S01]  /*b770*/  SHF.L.U64.HI R7, R28.reuse, 0x2, R35 ;  /* 0x000000021c077819 */ /* 0x040fe20000010223 */
[----:B------:R-:W2:Y:S01]  /*b780*/  LDCU.64 UR6, c[0x0][0x388] ;  /* 0x00007100ff0677ac */ /* 0x000ea20008000a00 */
[----:B0-----:R-:W-:Y:S02]  /*b790*/  SHF.L.U32 R8, R28, 0x2, RZ ;  /* 0x000000021c087819 */ /* 0x001fe400000006ff */
[C---:B------:R-:W-:Y:S01]  /*b7a0*/  SHF.L.U64.HI R4, R0.reuse, 0x2, R3 ;  /* 0x0000000200047819 */ /* 0x040fe20000010203 */
[----:B------:R-:W0:Y:S01]  /*b7b0*/  LDCU.64 UR8, c[0x0][0x390] ;  /* 0x00007200ff0877ac */ /* 0x000e220008000a00 */
[----:B------:R-:W-:-:S07]  /*b7c0*/  SHF.L.U32 R5, R0, 0x2, RZ ;  /* 0x0000000200057819 */ /* 0x000fce00000006ff */
.L_x_170:
        /* <DEDUP_REMOVED lines=18> */
[C---:B--2---:R-:W-:Y:S02]  /*b8f0*/  IADD3 R20, P0, PT, R22.reuse, UR6, RZ ;  /* 0x0000000616147c10 */ /* 0x044fe4000ff1e0ff */
[----:B------:R-:W-:Y:S02]  /*b900*/  LOP3.LUT R10, R35, 0x3, RZ, 0xc0, !PT ;  /* 0x00000003230a7812 */ /* 0x000fe400078ec0ff */
[----:B0-----:R-:W-:Y:S02]  /*b910*/  IADD3 R22, P1, PT, R22, UR8, RZ ;  /* 0x0000000816167c10 */ /* 0x001fe4000ff3e0ff */
[----:B------:R-:W-:Y:S02]  /*b920*/  LOP3.LUT R9, R9, 0x3, RZ, 0xc0, !PT ;  /* 0x0000000309097812 */ /* 0x000fe400078ec0ff */
[----:B------:R-:W-:Y:S02]  /*b930*/  IADD3 R24, P2, PT, R24, UR4, RZ ;  /* 0x0000000418187c10 */ /* 0x000fe4000ff5e0ff */
        /* <DEDUP_REMOVED lines=43> */
[----:B------:R-:W-:-:S04]  /*bbf0*/  IADD3 R9, P0, PT, R34, 0x3f00, RZ ;  /* 0x00003f0022097810 */ /* 0x000fc80007f1e0ff */
[----:B--2---:R-:W-:Y:S02]  /*bc00*/  IADD3.X R32, PT, PT, RZ, R35, RZ, P0, !PT ;  /* 0x00000023ff207210 */ /* 0x004fe400007fe4ff */
        /* <DEDUP_REMOVED lines=14> */
.L_x_171:
        /* <DEDUP_REMOVED lines=9> */
.L_x_4495:


//--------------------- .text._Z35group_norm_nhwc_bwd_one_pass_kernelI11Bf16IOFp32WLi512ELi84ELi672EEv26Group_norm_nhwc_bwd_params --------------------------
	.section	.text._Z35group_norm_nhwc_bwd_one_pass_kernelI11Bf16IOFp32WLi512ELi84ELi672EEv26Group_norm_nhwc_bwd_params,"ax",@progbits
	.align	128
        .global         _Z35group_norm_nhwc_bwd_one_pass_kernelI11Bf16IOFp32WLi512ELi84ELi672EEv26Group_norm_nhwc_bwd_params
        .type           _Z35group_norm_nhwc_bwd_one_pass_kernelI11Bf16IOFp32WLi512ELi84ELi672EEv26Group_norm_nhwc_bwd_params,@function
        .size           _Z35group_norm_nhwc_bwd_one_pass_kernelI11Bf16IOFp32WLi512ELi84ELi672EEv26Group_norm_nhwc_bwd_params,(.L_x_4496 - _Z35group_norm_nhwc_bwd_one_pass_kernelI11Bf16IOFp32WLi512ELi84ELi672EEv26Group_norm_nhwc_bwd_params)
        .other          _Z35group_norm_nhwc_bwd_one_pass_kernelI11Bf16IOFp32WLi512ELi84ELi672EEv26Group_norm_nhwc_bwd_params,@"STO_CUDA_ENTRY STV_DEFAULT"
_Z35group_norm_nhwc_bwd_one_pass_kernelI11Bf16IOFp32WLi512ELi84ELi672EEv26Group_norm_nhwc_bwd_params:
.text._Z35group_norm_nhwc_bwd_one_pass_kernelI11Bf16IOFp32WLi512ELi84ELi672EEv26Group_norm_nhwc_bwd_params:
[----:B------:R-:W0:Y:S01]  /*0000*/  LDC R1, c[0x0][0x37c] ;  /* 0x0000df00ff017b82 */ /* 0x000e220000000800 */
[----:B------:R-:W1:Y:S07]  /*0010*/  S2R R3, SR_TID.X ;  /* 0x0000000000037919 */ /* 0x000e6e0000002100 */
[----:B------:R-:W2:Y:S01]  /*0020*/  S2UR UR8, SR_CTAID.Y ;  /* 0x00000000000879c3 */ /* 0x000ea20000002600 */
[----:B------:R-:W3:Y:S01]  /*0030*/  LDCU UR4, c[0x0][0x410] ;  /* 0x00008200ff0477ac */ /* 0x000ee20008000800 */
[----:B0-----:R-:W-:Y:S01]  /*0040*/  IADD3 R1, PT, PT, R1, -0x530, RZ ;  /* 0xfffffad001017810 */ /* 0x001fe20007ffe0ff */
[----:B------:R-:W3:Y:S03]  /*0050*/  LDCU UR5, c[0x0][0x3e0] ;  /* 0x00007c00ff0577ac */ /* 0x000ee60008000800 */
[----:B------:R-:W-:-:S02]  /*0060*/  R2UR UR15, R1 ;  /* 0x00000000010f72ca */ /* 0x000fc400000e0000 */
[----:B------:R-:W0:Y:S01]  /*0070*/  S2UR UR6, SR_CTAID.X ;  /* 0x00000000000679c3 */ /* 0x000e220000002500 */
[----:B------:R-:W4:Y:S07]  /*0080*/  LDCU.64 UR10, c[0x0][0x358] ;  /* 0x00006b00ff0a77ac */ /* 0x000f2e0008000a00 */
[----:B------:R-:W0:Y:S01]  /*0090*/  LDC R5, c[0x0][0x41c] ;  /* 0x00010700ff057b82 */ /* 0x000e220000000800 */
[----:B---3--:R-:W-:-:S04]  /*00a0*/  UIMAD UR4, UR4, UR5, URZ ;  /* 0x00000005040472a4 */ /* 0x008fc8000f8e02ff */
[----:B--2---:R-:W-:Y:S01]  /*00b0*/  UISETP.GE.AND UP0, UPT, UR8, UR4, UPT ;  /* 0x000000040800728c */ /* 0x004fe2000bf06270 */
[----:B-1----:R-:W-:-:S05]  /*00c0*/  LOP3.LUT R0, R3, 0xffff, RZ, 0xc0, !PT ;  /* 0x0000ffff03007812 */ /* 0x002fca00078ec0ff */
[----:B------:R-:W-:-:S05]  /*00d0*/  IMAD R0, R0, 0x619, RZ ;  /* 0x0000061900007824 */ /* 0x000fca00078e02ff */
[----:B------:R-:W-:-:S04]  /*00e0*/  SHF.R.U32.HI R0, RZ, 0x10, R0 ;  /* 0x00000010ff007819 */ /* 0x000fc80000011600 */
[----:B------:R-:W-:Y:S01]  /*00f0*/  PRMT R2, R0, 0x9910, RZ ;  /* 0x0000991000027816 */ /* 0x000fe200000000ff */
[----:B0-----:R-:W-:-:S04]  /*0100*/  IMAD R0, R5, UR6, R0 ;  /* 0x0000000605007c24 */ /* 0x001fc8000f8e0200 */
[----:B------:R-:W-:-:S05]  /*0110*/  IMAD R2, R2, 0x2a, RZ ;  /* 0x0000002a02027824 */ /* 0x000fca00078e02ff */
[----:B------:R-:W-:-:S04]  /*0120*/  IADD3 R2, PT, PT, RZ, -R2, RZ ;  /* 0x80000002ff027210 */ /* 0x000fc80007ffe0ff */
[----:B------:R-:W-:-:S04]  /*0130*/  PRMT R2, R2, 0x7710, RZ ;  /* 0x0000771002027816 */ /* 0x000fc800000000ff */
[----:B------:R-:W-:Y:S01]  /*0140*/  IADD3 R2, PT, PT, R2, R3, RZ ;  /* 0x0000000302027210 */ /* 0x000fe20007ffe0ff */
[----:B----4-:R-:W-:Y:S06]  /*0150*/  BRA.U UP0, `(.L_x_172) ;  /* 0x0000011d00007547 */ /* 0x010fec000b800000 */
[----:B------:R-:W-:Y:S01]  /*0160*/  SHF.L.U32 R2, R2, 0x1, RZ ;  /* 0x0000000102027819 */ /* 0x000fe200000006ff */
[----:B------:R-:W-:Y:S01]  /*0170*/  UMOV UR4, URZ ;  /* 0x000000ff00047c82 */ /* 0x000fe20008000000 */
[----:B------:R-:W-:Y:S02]  /*0180*/  SHF.R.S32.HI R3, RZ, 0x1f, R0 ;  /* 0x0000001fff037819 */ /* 0x000fe40000011400 */
[----:B------:R-:W-:-:S03]  /*0190*/  LOP3.LUT R2, R2, 0xffff, RZ, 0xc0, !PT ;  /* 0x0000ffff02027812 */ /* 0x000fc600078ec0ff */
[----:B------:R0:W-:Y:S04]  /*01a0*/  STL [R1+0x3b0], R3 ;  /* 0x0003b00301007387 */ /* 0x0001e80000100800 */
[----:B------:R0:W-:Y:S02]  /*01b0*/  STL [R1+0x3ac], R2 ;  /* 0x0003ac0201007387 */ /* 0x0001e40000100800 */
.L_x_198:
[----:B------:R-:W2:Y:S01]  /*01c0*/  LDL R12, [R1+0x3b0] ;  /* 0x0003b000010c7983 */ /* 0x000ea20000100800 */
[----:B0-----:R-:W0:Y:S03]  /*01d0*/  LDCU UR14, c[0x0][0x410] ;  /* 0x00008200ff0e77ac */ /* 0x001e260008000800 */
[----:B------:R-:W3:Y:S01]  /*01e0*/  LDL.LU R5, [R1+0x3ac] ;  /* 0x0003ac0001057983 */ /* 0x000ee20000300800 */
[----:B------:R-:W-:Y:S01]  /*01f0*/  IABS R4, UR8 ;  /* 0x0000000800047c13 */ /* 0x000fe20008000000 */
[----:B------:R-:W-:Y:S01]  /*0200*/  UMOV UR6, URZ ;  /* 0x000000ff00067c82 */ /* 0x000fe20008000000 */
[----:B------:R-:W1:Y:S01]  /*0210*/  LDCU.128 UR16, c[0x0][0x400] ;  /* 0x00008000ff1077ac */ /* 0x000e620008000c00 */
[----:B0-----:R-:W-:-:S04]  /*0220*/  MOV R2, UR14 ;  /* 0x0000000e00027c02 */ /* 0x001fc80008000f00 */
[----:B------:R-:W-:-:S04]  /*0230*/  IABS R2, R2 ;  /* 0x0000000200027213 */ /* 0x000fc80000000000 */
[----:B------:R-:W-:-:S13]  /*0240*/  R2UR UR13, R2 ;  /* 0x00000000020d72ca */ /* 0x000fda00000e0000 */
[----:B------:R-:W0:Y:S08]  /*0250*/  I2F.RP R2, UR13 ;  /* 0x0000000d00027d06 */ /* 0x000e300008209400 */
[----:B0-----:R-:W0:Y:S02]  /*0260*/  MUFU.RCP R2, R2 ;  /* 0x0000000200027308 */ /* 0x001e240000001000 */
[----:B0-----:R-:W-:-:S06]  /*0270*/  IADD3 R3, PT, PT, R2, 0xffffffe, RZ ;  /* 0x0ffffffe02037810 */ /* 0x001fcc0007ffe0ff */
[----:B------:R-:W0:Y:S01]  /*0280*/  F2I.FTZ.U32.TRUNC.NTZ R3, R3 ;  /* 0x0000000300037305 */ /* 0x000e22000021f000 */
[----:B------:R-:W-:Y:S02]  /*0290*/  R2UR UR9, R4 ;  /* 0x00000000040972ca */ /* 0x000fe400000e0000 */
[----:B0-----:R-:W-:-:S13]  /*02a0*/  R2UR UR7, R3 ;  /* 0x00000000030772ca */ /* 0x001fda00000e0000 */
[----:B------:R-:W-:-:S04]  /*02b0*/  UIADD3 UR5, UPT, UPT, URZ, -UR7, URZ ;  /* 0x80000007ff057290 */ /* 0x000fc8000fffe0ff */
[----:B------:R-:W-:-:S04]  /*02c0*/  UIMAD UR5, UR5, UR13, URZ ;  /* 0x0000000d050572a4 */ /* 0x000fc8000f8e02ff */
[----:B------:R-:W-:-:S04]  /*02d0*/  UIMAD.WIDE.U32 UR6, UR7, UR5, UR6 ;  /* 0x00000005070672a5 */ /* 0x000fc8000f8e0006 */
[----:B------:R-:W-:-:S04]  /*02e0*/  UIMAD.WIDE.U32 UR6, UR7, UR9, URZ ;  /* 0x00000009070672a5 */ /* 0x000fc8000f8e00ff */
[----:B------:R-:W-:-:S04]  /*02f0*/  UIADD3 UR5, UPT, UPT, -UR7, URZ, URZ ;  /* 0x000000ff07057290 */ /* 0x000fc8000fffe1ff */
[----:B------:R-:W-:-:S04]  /*0300*/  UIMAD UR5, UR13, UR5, UR9 ;  /* 0x000000050d0572a4 */ /* 0x000fc8000f8e0209 */
[----:B------:R-:W-:Y:S01]  /*0310*/  UISETP.GT.U32.AND UP2, UPT, UR13, UR5, UPT ;  /* 0x000000050d00728c */ /* 0x000fe2000bf44070 */
[----:B-1----:R-:W-:Y:S01]  /*0320*/  ISETP.GE.U32.AND P0, PT, R0, UR16, PT ;  /* 0x0000001000007c0c */ /* 0x002fe2000bf06070 */
[----:B------:R-:W-:Y:S02]  /*0330*/  UISETP.GE.AND UP4, UPT, UR8, URZ, UPT ;  /* 0x000000ff0800728c */ /* 0x000fe4000bf86270 */
[----:B------:R-:W-:-:S07]  /*0340*/  ULOP3.LUT UR12, UR8, UR14, URZ, 0x3c, !UPT ;  /* 0x0000000e080c7292 */ /* 0x000fce000f8e3cff */
[----:B------:R-:W-:-:S04]  /*0350*/  @!UP2 UIADD3 UR5, UPT, UPT, UR5, -UR13, URZ ;  /* 0x8000000d0505a290 */ /* 0x000fc8000fffe0ff */
[----:B------:R-:W-:Y:S02]  /*0360*/  UIADD3 UR6, UPT, UPT, UR5, -UR13, URZ ;  /* 0x8000000d05067290 */ /* 0x000fe4000fffe0ff */
[----:B------:R-:W-:Y:S02]  /*0370*/  UISETP.GT.U32.AND UP3, UPT, UR13, UR5, UPT ;  /* 0x000000050d00728c */ /* 0x000fe4000bf64070 */
[----:B------:R-:W-:Y:S02]  /*0380*/  UISETP.GE.U32.AND UP1, UPT, UR5, UR13, UPT ;  /* 0x0000000d0500728c */ /* 0x000fe4000bf26070 */
[----:B------:R-:W-:Y:S02]  /*0390*/  @!UP2 UIADD3 UR7, UPT, UPT, UR7, 0x1, URZ ;  /* 0x000000010707a890 */ /* 0x000fe4000fffe0ff */
[----:B------:R-:W-:Y:S02]  /*03a0*/  USEL UR5, UR6, UR5, !UP3 ;  /* 0x0000000506057287 */ /* 0x000fe4000d800000 */
[----:B------:R-:W-:-:S02]  /*03b0*/  UISETP.GE.AND UP2, UPT, UR12, URZ, UPT ;  /* 0x000000ff0c00728c */ /* 0x000fc4000bf46270 */
[----:B------:R-:W-:Y:S02]  /*03c0*/  ULOP3.LUT UR9, URZ, UR14, URZ, 0x33, !UPT ;  /* 0x0000000eff097292 */ /* 0x000fe4000f8e33ff */
[----:B------:R-:W-:Y:S02]  /*03d0*/  UISETP.NE.AND UP0, UPT, UR14, URZ, UPT ;  /* 0x000000ff0e00728c */ /* 0x000fe4000bf05270 */
[----:B------:R-:W-:Y:S02]  /*03e0*/  @!UP4 UIADD3 UR5, UPT, UPT, -UR5, URZ, URZ ;  /* 0x000000ff0505c290 */ /* 0x000fe4000fffe1ff */
[----:B------:R-:W-:Y:S02]  /*03f0*/  @UP1 UIADD3 UR7, UPT, UPT, UR7, 0x1, URZ ;  /* 0x0000000107071890 */ /* 0x000fe4000fffe0ff */
[----:B------:R-:W-:Y:S01]  /*0400*/  USEL UR13, UR9, UR5, !UP0 ;  /* 0x00000005090d7287 */ /* 0x000fe2000c000000 */
[----:B------:R-:W-:Y:S01]  /*0410*/  IADD3 R17, PT, PT, R0, 0x10, RZ ;  /* 0x0000001000117810 */ /* 0x000fe20007ffe0ff */
[----:B------:R-:W-:-:S02]  /*0420*/  @!UP2 UIADD3 UR7, UPT, UPT, -UR7, URZ, URZ ;  /* 0x000000ff0707a290 */ /* 0x000fc4000fffe1ff */
[----:B------:R-:W-:Y:S01]  /*0430*/  UIMAD UR5, UR13, 0x54, URZ ;  /* 0x000000540d0578a4 */ /* 0x000fe2000f8e02ff */
[----:B------:R-:W-:Y:S01]  /*0440*/  ISETP.GE.U32.AND P1, PT, R17, UR16, PT ;  /* 0x0000001011007c0c */ /* 0x000fe2000bf26070 */
[----:B------:R-:W-:Y:S01]  /*0450*/  USEL UR7, UR9, UR7, !UP0 ;  /* 0x0000000709077287 */ /* 0x000fe2000c000000 */
[----:B------:R-:W-:Y:S02]  /*0460*/  SHF.R.S32.HI R15, RZ, 0x1f, R17 ;  /* 0x0000001fff0f7819 */ /* 0x000fe40000011411 */
[----:B------:R-:W-:Y:S02]  /*0470*/  IADD3 R35, PT, PT, R0, 0x20, RZ ;  /* 0x0000002000237810 */ /* 0x000fe40007ffe0ff */
[----:B------:R-:W-:Y:S01]  /*0480*/  LOP3.LUT R31, R31, 0xfeffffff, RZ, 0xc0, !PT ;  /* 0xfeffffff1f1f7812 */ /* 0x000fe200078ec0ff */
[----:B------:R-:W-:Y:S01]  /*0490*/  STL [R1+0x508], R30 ;  /* 0x0005081e01007387 */ /* 0x000fe20000100800 */
[----:B------:R-:W-:Y:S01]  /*04a0*/  MOV R2, UR5 ;  /* 0x0000000500027c02 */ /* 0x000fe20008000f00 */
[----:B------:R-:W0:Y:S01]  /*04b0*/  LDCU.U8 UR9, c[0x0][0x414] ;  /* 0x00008280ff0977ac */ /* 0x000e220008000000 */
[----:B------:R-:W-:-:S02]  /*04c0*/  ISETP.GE.AND.EX P4, PT, R15, UR17, PT, P1 ;  /* 0x000000110f007c0c */ /* 0x000fc4000bf86310 */
[----:B------:R-:W-:Y:S02]  /*04d0*/  MOV R3, UR18 ;  /* 0x0000001200037c02 */ /* 0x000fe40008000f00 */
[----:B------:R-:W-:-:S09]  /*04e0*/  ISETP.GE.U32.AND P1, PT, R35, UR16, PT ;  /* 0x0000001023007c0c */ /* 0x000fd2000bf26070 */
[----:B------:R-:W1:Y:S01]  /*04f0*/  @!P4 LDC.64 R18, c[0x0][0x3f8] ;  /* 0x0000fe00ff12cb82 */ /* 0x000e620000000a00 */
[----:B------:R-:W-:-:S04]  /*0500*/  @P4 LOP3.LUT R31, R31, 0x1000000, RZ, 0xfc, !PT ;  /* 0x010000001f1f4812 */ /* 0x000fc800078efcff */
[----:B------:R-:W-:-:S03]  /*0510*/  LOP3.LUT R31, R31, 0xff7fffff, RZ, 0xc0, !PT ;  /* 0xff7fffff1f1f7812 */ /* 0x000fc600078ec0ff */
[----:B------:R-:W4:Y:S08]  /*0520*/  @!P4 LDC.64 R28, c[0x0][0x3a0] ;  /* 0x0000e800ff1ccb82 */ /* 0x000f300000000a00 */
[----:B------:R-:W0:Y:S01]  /*0530*/  @!P4 LDC.64 R26, c[0x0][0x398] ;  /* 0x0000e600ff1acb82 */ /* 0x000e220000000a00 */
[----:B--2---:R-:W-:Y:S02]  /*0540*/  ISETP.GE.AND.EX P0, PT, R12, UR17, PT, P0 ;  /* 0x000000110c007c0c */ /* 0x004fe4000bf06300 */
[----:B---3--:R-:W-:-:S11]  /*0550*/  IADD3 R6, P2, PT, R5, UR5, RZ ;  /* 0x0000000505067c10 */ /* 0x008fd6000ff5e0ff */
[----:B------:R-:W2:Y:S01]  /*0560*/  @!P0 LDC.64 R20, c[0x0][0x3f8] ;  /* 0x0000fe00ff148b82 */ /* 0x000ea20000000a00 */
[----:B------:R-:W-:Y:S01]  /*0570*/  USHF.R.S32.HI UR5, URZ, 0x1f, UR7 ;  /* 0x0000001fff057899 */ /* 0x000fe20008011407 */
[----:B------:R-:W-:-:S03]  /*0580*/  LEA.HI.X.SX32 R7, R2, RZ, 0x1, P2 ;  /* 0x000000ff02077211 */ /* 0x000fc600010f0eff */
[----:B------:R-:W-:Y:S01]  /*0590*/  UIMAD UR5, UR5, UR18, URZ ;  /* 0x00000012050572a4 */ /* 0x000fe2000f8e02ff */
[----:B------:R-:W-:Y:S02]  /*05a0*/  SHF.R.S32.HI R5, RZ, 0x1f, R35 ;  /* 0x0000001fff057819 */ /* 0x000fe40000011423 */
[----:B------:R-:W3:Y:S01]  /*05b0*/  @!P0 LDC.64 R10, c[0x0][0x3a0] ;  /* 0x0000e800ff0a8b82 */ /* 0x000ee20000000a00 */
[----:B------:R-:W-:Y:S02]  /*05c0*/  UIMAD UR5, UR7, UR19, UR5 ;  /* 0x00000013070572a4 */ /* 0x000fe4000f8e0205 */
[----:B------:R-:W-:Y:S01]  /*05d0*/  IMAD.WIDE.U32 R6, R3, UR7, R6 ;  /* 0x0000000703067c25 */ /* 0x000fe2000f8e0006 */
[----:B------:R-:W-:Y:S01]  /*05e0*/  @!P0 SHF.R.S32.HI R12, RZ, 0x1f, R0 ;  /* 0x0000001fff0c8819 */ /* 0x000fe20000011400 */
[----:B------:R-:W-:Y:S03]  /*05f0*/  STL [R1+0x520], R30 ;  /* 0x0005201e01007387 */ /* 0x000fe60000100800 */
[----:B------:R-:W1:Y:S01]  /*0600*/  @!P0 LDC.64 R8, c[0x0][0x398] ;  /* 0x0000e600ff088b82 */ /* 0x000e620000000a00 */
[----:B------:R-:W-:Y:S01]  /*0610*/  ISETP.GE.AND.EX P3, PT, R5, UR17, PT, P1 ;  /* 0x0000001105007c0c */ /* 0x000fe2000bf66310 */
[----:B------:R-:W-:Y:S01]  /*0620*/  STL [R1+0x3b4], R0 ;  /* 0x0003b40001007387 */ /* 0x000fe20000100800 */
[----:B------:R-:W-:Y:S01]  /*0630*/  IADD3 R25, PT, PT, R7, UR5, RZ ;  /* 0x0000000507197c10 */ /* 0x000fe2000fffe0ff */
[----:B------:R-:W0:Y:S01]  /*0640*/  LDCU.64 UR6, c[0x0][0x3b8] ;  /* 0x00007700ff0677ac */ /* 0x000e220008000a00 */
[----:B------:R-:W-:Y:S01]  /*0650*/  @!P0 MOV R24, R6 ;  /* 0x0000000600188202 */ /* 0x000fe20000000f00 */
[----:B--2---:R-:W-:-:S04]  /*0660*/  @!P0 IMAD R2, R12, R20, RZ ;  /* 0x000000140c028224 */ /* 0x004fc800078e02ff */
[C---:B------:R-:W-:Y:S02]  /*0670*/  @!P0 IMAD R23, R0.reuse, R21, R2 ;  /* 0x0000001500178224 */ /* 0x040fe400078e0202 */
[C---:B------:R-:W-:Y:S01]  /*0680*/  @!P0 IMAD.WIDE.U32 R20, R0.reuse, R20, R24 ;  /* 0x0000001400148225 */ /* 0x040fe200078e0018 */
[----:B------:R-:W-:Y:S01]  /*0690*/  IADD3 R3, PT, PT, R0, 0x30, RZ ;  /* 0x0000003000037810 */ /* 0x000fe20007ffe0ff */
[----:B------:R2:W-:Y:S03]  /*06a0*/  @!P0 STL [R1+0x3b0], R12 ;  /* 0x0003b00c01008387 */ /* 0x0005e60000100800 */
[----:B------:R-:W-:Y:S02]  /*06b0*/  @!P0 IADD3 R23, PT, PT, R21, R23, RZ ;  /* 0x0000001715178210 */ /* 0x000fe40007ffe0ff */
[----:B------:R-:W-:Y:S02]  /*06c0*/  @!P0 SHF.L.U32 R21, R20, 0x1, RZ ;  /* 0x0000000114158819 */ /* 0x000fe400000006ff */
[----:B------:R-:W-:Y:S01]  /*06d0*/  ISETP.GE.U32.AND P1, PT, R3, UR16, PT ;  /* 0x0000001003007c0c */ /* 0x000fe2000bf26070 */
[----:B--2---:R-:W2:Y:S01]  /*06e0*/  @!P3 LDC.64 R12, c[0x0][0x3f8] ;  /* 0x0000fe00ff0cbb82 */ /* 0x004ea20000000a00 */
[----:B------:R-:W-:-:S02]  /*06f0*/  SHF.R.S32.HI R4, RZ, 0x1f, R3 ;  /* 0x0000001fff047819 */ /* 0x000fc40000011403 */
[----:B------:R-:W-:Y:S02]  /*0700*/  @P3 LOP3.LUT R31, R31, 0x800000, RZ, 0xfc, !PT ;  /* 0x008000001f1f3812 */ /* 0x000fe400078efcff */
[C---:B---3--:R-:W-:Y:S02]  /*0710*/  @!P0 IADD3 R10, P2, PT, R21.reuse, R10, RZ ;  /* 0x0000000a150a8210 */ /* 0x048fe40007f5e0ff */
[----:B-1----:R-:W-:Y:S02]  /*0720*/  @!P0 IADD3 R8, P3, PT, R21, R8, RZ ;  /* 0x0000000815088210 */ /* 0x002fe40007f7e0ff */
[----:B------:R-:W-:Y:S02]  /*0730*/  @!P0 SHF.L.U64.HI R20, R20, 0x1, R23 ;  /* 0x0000000114148819 */ /* 0x000fe40000010217 */
[----:B------:R-:W-:Y:S02]  /*0740*/  ISETP.GE.AND.EX P6, PT, R4, UR17, PT, P1 ;  /* 0x0000001104007c0c */ /* 0x000fe4000bfc6310 */
[----:B------:R-:W-:-:S02]  /*0750*/  IADD3 R21, PT, PT, R0, 0x40, RZ ;  /* 0x0000004000157810 */ /* 0x000fc40007ffe0ff */
[----:B------:R-:W-:Y:S02]  /*0760*/  @!P0 IADD3.X R9, PT, PT, R20, R9, RZ, P3, !PT ;  /* 0x0000000914098210 */ /* 0x000fe40001ffe4ff */
[----:B------:R-:W-:Y:S02]  /*0770*/  ISETP.GE.U32.AND P1, PT, R21, UR16, PT ;  /* 0x0000001015007c0c */ /* 0x000fe4000bf26070 */
[----:B------:R-:W-:Y:S02]  /*0780*/  SHF.R.S32.HI R32, RZ, 0x1f, R21 ;  /* 0x0000001fff207819 */ /* 0x000fe40000011415 */
[----:B------:R-:W-:Y:S01]  /*0790*/  LOP3.LUT P3, RZ, R31, 0x800000, RZ, 0xc0, !PT ;  /* 0x008000001fff7812 */ /* 0x000fe2000786c0ff */
[----:B------:R-:W-:Y:S01]  /*07a0*/  @!P4 IMAD R2, R15, R18, RZ ;  /* 0x000000120f02c224 */ /* 0x000fe200078e02ff */
[----:B------:R-:W-:Y:S02]  /*07b0*/  ISETP.GE.AND.EX P5, PT, R32, UR17, PT, P1 ;  /* 0x0000001120007c0c */ /* 0x000fe4000bfa6310 */
[----:B------:R-:W-:-:S02]  /*07c0*/  LOP3.LUT R31, R31, 0xffbfffff, RZ, 0xc0, !PT ;  /* 0xffbfffff1f1f7812 */ /* 0x000fc400078ec0ff */
[----:B------:R-:W-:Y:S02]  /*07d0*/  @!P4 MOV R14, R6 ;  /* 0x00000006000ec202 */ /* 0x000fe40000000f00 */
[----:B------:R-:W-:Y:S01]  /*07e0*/  @!P4 MOV R15, R25 ;  /* 0x00000019000fc202 */ /* 0x000fe20000000f00 */
[----:B------:R-:W-:Y:S01]  /*07f0*/  @!P4 IMAD R33, R17, R19, R2 ;  /* 0x000000131121c224 */ /* 0x000fe200078e0202 */
[----:B------:R-:W-:Y:S01]  /*0800*/  @P6 LOP3.LUT R31, R31, 0x400000, RZ, 0xfc, !PT ;  /* 0x004000001f1f6812 */ /* 0x000fe200078efcff */
[----:B------:R-:W-:Y:S01]  /*0810*/  @!P4 IMAD.WIDE.U32 R18, R17, R18, R14 ;  /* 0x000000121112c225 */ /* 0x000fe200078e000e */
[----:B------:R-:W-:Y:S01]  /*0820*/  IADD3 R2, PT, PT, R0, 0x50, RZ ;  /* 0x0000005000027810 */ /* 0x000fe20007ffe0ff */
[----:B------:R-:W1:Y:S01]  /*0830*/  @!P3 LDC.64 R22, c[0x0][0x3a0] ;  /* 0x0000e800ff16bb82 */ /* 0x000e620000000a00 */
[----:B------:R-:W-:Y:S01]  /*0840*/  LOP3.LUT R31, R31, 0xffdfffff, RZ, 0xc0, !PT ;  /* 0xffdfffff1f1f7812 */ /* 0x000fe200078ec0ff */
[----:B--2---:R-:W-:Y:S01]  /*0850*/  @!P3 IMAD R34, R5, R12, RZ ;  /* 0x0000000c0522b224 */ /* 0x004fe200078e02ff */
[----:B------:R-:W-:-:S02]  /*0860*/  @!P0 IADD3.X R11, PT, PT, R20, R11, RZ, P2, !PT ;  /* 0x0000000b140b8210 */ /* 0x000fc400017fe4ff */
[----:B------:R-:W-:Y:S02]  /*0870*/  @!P4 IADD3 R19, PT, PT, R19, R33, RZ ;  /* 0x000000211313c210 */ /* 0x000fe40007ffe0ff */
[----:B------:R-:W-:Y:S01]  /*0880*/  @!P4 SHF.L.U32 R5, R18, 0x1, RZ ;  /* 0x000000011205c819 */ /* 0x000fe200000006ff */
[----:B------:R-:W2:Y:S01]  /*0890*/  @!P6 LDC.64 R16, c[0x0][0x3f8] ;  /* 0x0000fe00ff10eb82 */ /* 0x000ea20000000a00 */
[----:B------:R-:W-:Y:S02]  /*08a0*/  ISETP.GE.U32.AND P2, PT, R2, UR16, PT ;  /* 0x0000001002007c0c */ /* 0x000fe4000bf46070 */
[----:B------:R-:W-:Y:S02]  /*08b0*/  SHF.R.S32.HI R33, RZ, 0x1f, R2 ;  /* 0x0000001fff217819 */ /* 0x000fe40000011402 */
[----:B------:R-:W-:Y:S02]  /*08c0*/  @P5 LOP3.LUT R31, R31, 0x200000, RZ, 0xfc, !PT ;  /* 0x002000001f1f5812 */ /* 0x000fe400078efcff */
[----:B------:R-:W-:Y:S01]  /*08d0*/  @!P4 SHF.L.U64.HI R20, R18, 0x1, R19 ;  /* 0x000000011214c819 */ /* 0x000fe20000010213 */
[----:B------:R-:W3:Y:S01]  /*08e0*/  @!P3 LDC.64 R14, c[0x0][0x398] ;  /* 0x0000e600ff0ebb82 */ /* 0x000ee20000000a00 */
[----:B----4-:R-:W-:-:S02]  /*08f0*/  @!P4 IADD3 R36, P1, PT, R5, R28, RZ ;  /* 0x0000001c0524c210 */ /* 0x010fc40007f3e0ff */
[----:B------:R-:W-:Y:S02]  /*0900*/  ISETP.GE.AND.EX P4, PT, R33, UR17, PT, P2 ;  /* 0x0000001121007c0c */ /* 0x000fe4000bf86320 */
[----:B------:R-:W-:Y:S02]  /*0910*/  LOP3.LUT P2, RZ, R31, 0x1000000, RZ, 0xc0, !PT ;  /* 0x010000001fff7812 */ /* 0x000fe4000784c0ff */
[----:B------:R-:W-:Y:S02]  /*0920*/  @!P3 MOV R18, R6 ;  /* 0x000000060012b202 */ /* 0x000fe40000000f00 */
[----:B------:R-:W-:Y:S01]  /*0930*/  @!P3 MOV R19, R25 ;  /* 0x000000190013b202 */ /* 0x000fe20000000f00 */
[----:B------:R-:W-:-:S08]  /*0940*/  @!P3 IMAD R34, R35, R13, R34 ;  /* 0x0000000d2322b224 */ /* 0x000fd000078e0222 */
[----:B------:R-:W-:Y:S01]  /*0950*/  @!P2 IADD3.X R37, PT, PT, R20, R29, RZ, P1, !PT ;  /* 0x0000001d1425a210 */ /* 0x000fe20000ffe4ff */
[----:B------:R-:W-:Y:S01]  /*0960*/  @!P3 IMAD.WIDE.U32 R12, R35, R12, R18 ;  /* 0x0000000c230cb225 */ /* 0x000fe200078e0012 */
[----:B------:R-:W4:Y:S03]  /*0970*/  @!P6 LDC.64 R28, c[0x0][0x3a0] ;  /* 0x0000e800ff1ceb82 */ /* 0x000f260000000a00 */
[----:B------:R0:W-:Y:S01]  /*0980*/  STL.64 [R1+0x168], R36 ;  /* 0x0001682401007387 */ /* 0x0001e20000100a00 */
[----:B------:R-:W-:-:S04]  /*0990*/  @!P3 IADD3 R34, PT, PT, R13, R34, RZ ;  /* 0x000000220d22b210 */ /* 0x000fc80007ffe0ff */
[----:B------:R-:W4:Y:S01]  /*09a0*/  @!P5 LDC.64 R18, c[0x0][0x3f8] ;  /* 0x0000fe00ff12db82 */ /* 0x000f220000000a00 */
[----:B0-----:R-:W-:Y:S02]  /*09b0*/  @!P2 IADD3 R36, P1, PT, R5, R26, RZ ;  /* 0x0000001a0524a210 */ /* 0x001fe40007f3e0ff */
[----:B------:R-:W-:Y:S02]  /*09c0*/  @!P3 SHF.L.U32 R26, R12, 0x1, RZ ;  /* 0x000000010c1ab819 */ /* 0x000fe400000006ff */
[----:B------:R-:W-:Y:S02]  /*09d0*/  @!P2 IADD3.X R37, PT, PT, R20, R27, RZ, P1, !PT ;  /* 0x0000001b1425a210 */ /* 0x000fe40000ffe4ff */
[----:B------:R-:W-:Y:S02]  /*09e0*/  @!P3 SHF.L.U64.HI R20, R12, 0x1, R34 ;  /* 0x000000010c14b819 */ /* 0x000fe40000010222 */
[----:B------:R-:W0:Y:S01]  /*09f0*/  @!P6 LDC.64 R12, c[0x0][0x398] ;  /* 0x0000e600ff0ceb82 */ /* 0x000e220000000a00 */
[----:B------:R1:W-:Y:S02]  /*0a00*/  @!P2 STL.64 [R1+0x158], R36 ;  /* 0x000158240100a387 */ /* 0x0003e40000100a00 */
[----:B-1----:R-:W-:Y:S01]  /*0a10*/  @!P3 IADD3 R36, P1, PT, R26, R22, RZ ;  /* 0x000000161a24b210 */ /* 0x002fe20007f3e0ff */
[----:B--2---:R-:W-:-:S04]  /*0a20*/  @!P6 IMAD R22, R4, R16, RZ ;  /* 0x000000100416e224 */ /* 0x004fc800078e02ff */
[----:B------:R-:W1:Y:S01]  /*0a30*/  @!P4 LDC.64 R4, c[0x0][0x3f8] ;  /* 0x0000fe00ff04cb82 */ /* 0x000e620000000a00 */
[----:B------:R-:W-:Y:S02]  /*0a40*/  @!P3 IADD3.X R37, PT, PT, R20, R23, RZ, P1, !PT ;  /* 0x000000171425b210 */ /* 0x000fe40000ffe4ff */
[----:B---3--:R-:W-:Y:S01]  /*0a50*/  @!P3 IADD3 R34, P1, PT, R26, R14, RZ ;  /* 0x0000000e1a22b210 */ /* 0x008fe20007f3e0ff */
[C---:B------:R-:W-:Y:S01]  /*0a60*/  @!P6 IMAD R14, R3.reuse, R17, R22 ;  /* 0x00000011030ee224 */ /* 0x040fe200078e0216 */
[----:B------:R-:W-:Y:S02]  /*0a70*/  @!P6 MOV R22, R6 ;  /* 0x000000060016e202 */ /* 0x000fe40000000f00 */
[----:B------:R-:W-:Y:S01]  /*0a80*/  @!P6 MOV R23, R25 ;  /* 0x000000190017e202 */ /* 0x000fe20000000f00 */
[----:B------:R-:W2:Y:S02]  /*0a90*/  @!P5 LDC.64 R26, c[0x0][0x3a0] ;  /* 0x0000e800ff1adb82 */ /* 0x000ea40000000a00 */
[----:B------:R-:W-:Y:S01]  /*0aa0*/  @!P6 IMAD.WIDE.U32 R16, R3, R16, R22 ;  /* 0x000000100310e225 */ /* 0x000fe200078e0016 */
[----:B------:R-:W-:-:S05]  /*0ab0*/  @!P3 IADD3.X R35, PT, PT, R20, R15, RZ, P1, !PT ;  /* 0x0000000f1423b210 */ /* 0x000fca0000ffe4ff */
[----:B------:R-:W3:Y:S01]  /*0ac0*/  @!P4 LDC.64 R22, c[0x0][0x3a0] ;  /* 0x0000e800ff16cb82 */ /* 0x000ee20000000a00 */
[----:B------:R-:W-:Y:S01]  /*0ad0*/  @!P6 IADD3 R3, PT, PT, R17, R14, RZ ;  /* 0x0000000e1103e210 */ /* 0x000fe20007ffe0ff */
[----:B----4-:R-:W-:Y:S01]  /*0ae0*/  @!P5 IMAD R20, R32, R18, RZ ;  /* 0x000000122014d224 */ /* 0x010fe200078e02ff */
[C---:B------:R-:W-:Y:S02]  /*0af0*/  @!P6 SHF.L.U32 R32, R16.reuse, 0x1, RZ ;  /* 0x000000011020e819 */ /* 0x040fe400000006ff */
[----:B------:R-:W-:Y:S02]  /*0b00*/  @!P6 SHF.L.U64.HI R3, R16, 0x1, R3 ;  /* 0x000000011003e819 */ /* 0x000fe40000010203 */
[----:B------:R-:W-:Y:S01]  /*0b10*/  @!P5 MOV R16, R6 ;  /* 0x000000060010d202 */ /* 0x000fe20000000f00 */
[----:B------:R-:W4:Y:S01]  /*0b20*/  @!P5 LDC.64 R14, c[0x0][0x398] ;  /* 0x0000e600ff0edb82 */ /* 0x000f220000000a00 */
[----:B------:R-:W-:Y:S01]  /*0b30*/  @!P5 MOV R17, R25 ;  /* 0x000000190011d202 */ /* 0x000fe20000000f00 */
[C---:B------:R-:W-:Y:S01]  /*0b40*/  @!P5 IMAD R20, R21.reuse, R19, R20 ;  /* 0x000000131514d224 */ /* 0x040fe200078e0214 */
[----:B------:R-:W-:Y:S01]  /*0b50*/  @!P6 IADD3 R28, P1, PT, R32, R28, RZ ;  /* 0x0000001c201ce210 */ /* 0x000fe20007f3e0ff */
[----:B------:R-:W-:-:S03]  /*0b60*/  @!P5 IMAD.WIDE.U32 R18, R21, R18, R16 ;  /* 0x000000121512d225 */ /* 0x000fc600078e0010 */
[----:B------:R-:W-:Y:S01]  /*0b70*/  @!P6 IADD3.X R29, PT, PT, R3, R29, RZ, P1, !PT ;  /* 0x0000001d031de210 */ /* 0x000fe20000ffe4ff */
[----:B------:R-:W3:Y:S01]  /*0b80*/  @!P4 LDC.64 R16, c[0x0][0x398] ;  /* 0x0000e600ff10cb82 */ /* 0x000ee20000000a00 */
[----:B0-----:R-:W-:Y:S02]  /*0b90*/  @!P6 IADD3 R12, P1, PT, R32, R12, RZ ;  /* 0x0000000c200ce210 */ /* 0x001fe40007f3e0ff */
[----:B------:R-:W-:Y:S02]  /*0ba0*/  @!P5 IADD3 R20, PT, PT, R19, R20, RZ ;  /* 0x000000141314d210 */ /* 0x000fe40007ffe0ff */
[----:B------:R-:W-:Y:S02]  /*0bb0*/  @!P6 IADD3.X R13, PT, PT, R3, R13, RZ, P1, !PT ;  /* 0x0000000d030de210 */ /* 0x000fe40000ffe4ff */
[C---:B------:R-:W-:Y:S02]  /*0bc0*/  @!P5 SHF.L.U32 R3, R18.reuse, 0x1, RZ ;  /* 0x000000011203d819 */ /* 0x040fe400000006ff */
[----:B------:R-:W-:Y:S01]  /*0bd0*/  @!P5 SHF.L.U64.HI R20, R18, 0x1, R20 ;  /* 0x000000011214d819 */ /* 0x000fe20000010214 */
[----:B-1----:R-:W-:Y:S01]  /*0be0*/  @!P4 IMAD R33, R33, R4, RZ ;  /* 0x000000042121c224 */ /* 0x002fe200078e02ff */
[----:B------:R-:W-:-:S02]  /*0bf0*/  @!P4 MOV R18, R6 ;  /* 0x000000060012c202 */ /* 0x000fc40000000f00 */
[----:B------:R-:W-:Y:S01]  /*0c00*/  @!P4 MOV R19, R25 ;  /* 0x000000190013c202 */ /* 0x000fe20000000f00 */
[C---:B------:R-:W-:Y:S01]  /*0c10*/  @!P4 IMAD R5, R2.reuse, R5, R33 ;  /* 0x000000050205c224 */ /* 0x040fe200078e0221 */
[----:B--2---:R-:W-:Y:S01]  /*0c20*/  @!P5 IADD3 R26, P1, PT, R3, R26, RZ ;  /* 0x0000001a031ad210 */ /* 0x004fe20007f3e0ff */
[----:B------:R-:W-:-:S03]  /*0c30*/  @!P4 IMAD.WIDE.U32 R18, R2, R4, R18 ;  /* 0x000000040212c225 */ /* 0x000fc600078e0012 */
[----:B------:R-:W-:Y:S02]  /*0c40*/  @!P5 IADD3.X R27, PT, PT, R20, R27, RZ, P1, !PT ;  /* 0x0000001b141bd210 */ /* 0x000fe40000ffe4ff */
[----:B----4-:R-:W-:Y:S02]  /*0c50*/  @!P5 IADD3 R14, P1, PT, R3, R14, RZ ;  /* 0x0000000e030ed210 */ /* 0x010fe40007f3e0ff */
[----:B------:R-:W-:Y:S02]  /*0c60*/  @!P4 IADD3 R5, PT, PT, R19, R5, RZ ;  /* 0x000000051305c210 */ /* 0x000fe40007ffe0ff */
[----:B------:R-:W-:Y:S02]  /*0c70*/  @!P4 SHF.L.U32 R2, R18, 0x1, RZ ;  /* 0x000000011202c819 */ /* 0x000fe400000006ff */
[----:B------:R-:W-:Y:S02]  /*0c80*/  @!P5 IADD3.X R15, PT, PT, R20, R15, RZ, P1, !PT ;  /* 0x0000000f140fd210 */ /* 0x000fe40000ffe4ff */
[----:B------:R-:W-:-:S02]  /*0c90*/  @!P4 SHF.L.U64.HI R19, R18, 0x1, R5 ;  /* 0x000000011213c819 */ /* 0x000fc40000010205 */
[----:B---3--:R-:W-:Y:S02]  /*0ca0*/  @!P4 IADD3 R22, P1, PT, R2, R22, RZ ;  /* 0x000000160216c210 */ /* 0x008fe40007f3e0ff */
[----:B------:R-:W-:Y:S02]  /*0cb0*/  IADD3 R18, PT, PT, R0, 0x60, RZ ;  /* 0x0000006000127810 */ /* 0x000fe40007ffe0ff */
[C---:B------:R-:W-:Y:S02]  /*0cc0*/  @!P4 IADD3.X R23, PT, PT, R19.reuse, R23, RZ, P1, !PT ;  /* 0x000000171317c210 */ /* 0x040fe40000ffe4ff */
[----:B------:R-:W-:Y:S02]  /*0cd0*/  @!P4 IADD3 R16, P1, PT, R2, R16, RZ ;  /* 0x000000100210c210 */ /* 0x000fe40007f3e0ff */
[----:B------:R-:W-:Y:S02]  /*0ce0*/  SHF.R.S32.HI R4, RZ, 0x1f, R18 ;  /* 0x0000001fff047819 */ /* 0x000fe40000011412 */
[----:B------:R-:W-:-:S02]  /*0cf0*/  @!P4 IADD3.X R17, PT, PT, R19, R17, RZ, P1, !PT ;  /* 0x000000111311c210 */ /* 0x000fc40000ffe4ff */
[----:B------:R-:W-:-:S04]  /*0d00*/  ISETP.GE.U32.AND P1, PT, R18, UR16, PT ;  /* 0x0000001012007c0c */ /* 0x000fc8000bf26070 */
[----:B------:R-:W-:-:S13]  /*0d10*/  ISETP.GE.AND.EX P2, PT, R4, UR17, PT, P1 ;  /* 0x0000001104007c0c */ /* 0x000fda000bf46310 */
[----:B------:R-:W0:Y:S01]  /*0d20*/  @!P2 LDC.64 R2, c[0x0][0x3f8] ;  /* 0x0000fe00ff02ab82 */ /* 0x000e220000000a00 */
[----:B------:R-:W-:-:S07]  /*0d30*/  @!P2 MOV R5, R25 ;  /* 0x000000190005a202 */ /* 0x000fce0000000f00 */
[----:B------:R-:W1:Y:S01]  /*0d40*/  @!P2 LDC.64 R20, c[0x0][0x3a0] ;  /* 0x0000e800ff14ab82 */ /* 0x000e620000000a00 */
[----:B0-----:R-:W-:Y:S01]  /*0d50*/  @!P2 IMAD R19, R4, R2, RZ ;  /* 0x000000020413a224 */ /* 0x001fe200078e02ff */
[----:B------:R-:W-:-:S03]  /*0d60*/  @!P2 MOV R4, R6 ;  /* 0x000000060004a202 */ /* 0x000fc60000000f00 */
[C---:B------:R-:W-:Y:S02]  /*0d70*/  @!P2 IMAD R19, R18.reuse, R3, R19 ;  /* 0x000000031213a224 */ /* 0x040fe400078e0213 */
[----:B------:R-:W-:-:S05]  /*0d80*/  @!P2 IMAD.WIDE.U32 R2, R18, R2, R4 ;  /* 0x000000021202a225 */ /* 0x000fca00078e0004 */
[----:B------:R-:W-:Y:S02]  /*0d90*/  @!P2 IADD3 R19, PT, PT, R3, R19, RZ ;  /* 0x000000130313a210 */ /* 0x000fe40007ffe0ff */
[C---:B------:R-:W-:Y:S02]  /*0da0*/  @!P2 SHF.L.U32 R3, R2.reuse, 0x1, RZ ;  /* 0x000000010203a819 */ /* 0x040fe400000006ff */
[----:B------:R-:W-:Y:S02]  /*0db0*/  @!P2 SHF.L.U64.HI R2, R2, 0x1, R19 ;  /* 0x000000010202a819 */ /* 0x000fe40000010213 */
[----:B------:R-:W0:Y:S01]  /*0dc0*/  @!P2 LDC.64 R18, c[0x0][0x398] ;  /* 0x0000e600ff12ab82 */ /* 0x000e220000000a00 */
[----:B-1----:R-:W-:Y:S02]  /*0dd0*/  @!P2 IADD3 R20, P1, PT, R3, R20, RZ ;  /* 0x000000140314a210 */ /* 0x002fe40007f3e0ff */
[----:B------:R-:W-:Y:S01]  /*0de0*/  LOP3.LUT R31, R31, 0xffefffff, RZ, 0xc0, !PT ;  /* 0xffefffff1f1f7812 */ /* 0x000fe200078ec0ff */
[----:B------:R1:W-:Y:S01]  /*0df0*/  @!P3 STL.64 [R1+0x150], R34 ;  /* 0x000150220100b387 */ /* 0x0003e20000100a00 */
[----:B------:R-:W-:-:S02]  /*0e00*/  @!P2 IADD3.X R21, PT, PT, R2, R21, RZ, P1, !PT ;  /* 0x000000150215a210 */ /* 0x000fc40000ffe4ff */
[----:B------:R-:W-:-:S04]  /*0e10*/  @P4 LOP3.LUT R31, R31, 0x100000, RZ, 0xfc, !PT ;  /* 0x001000001f1f4812 */ /* 0x000fc800078efcff */
[----:B------:R-:W-:Y:S02]  /*0e20*/  LOP3.LUT R31, R31, 0xfff7ffff, RZ, 0xc0, !PT ;  /* 0xfff7ffff1f1f7812 */ /* 0x000fe400078ec0ff */
[----:B-1----:R-:W-:Y:S02]  /*0e30*/  IADD3 R35, PT, PT, R0, 0x70, RZ ;  /* 0x0000007000237810 */ /* 0x002fe40007ffe0ff */
[----:B0-----:R-:W-:Y:S02]  /*0e40*/  @!P2 IADD3 R18, P1, PT, R3, R18, RZ ;  /* 0x000000120312a210 */ /* 0x001fe40007f3e0ff */
[----:B------:R-:W-:Y:S02]  /*0e50*/  SHF.R.S32.HI R32, RZ, 0x1f, R35 ;  /* 0x0000001fff207819 */ /* 0x000fe40000011423 */
[----:B------:R-:W-:Y:S02]  /*0e60*/  @!P2 IADD3.X R19, PT, PT, R2, R19, RZ, P1, !PT ;  /* 0x000000130213a210 */ /* 0x000fe40000ffe4ff */
[----:B------:R-:W-:-:S02]  /*0e70*/  ISETP.GE.U32.AND P1, PT, R35, UR16, PT ;  /* 0x0000001023007c0c */ /* 0x000fc4000bf26070 */
[----:B------:R-:W-:Y:S02]  /*0e80*/  @P2 LOP3.LUT R31, R31, 0x80000, RZ, 0xfc, !PT ;  /* 0x000800001f1f2812 */ /* 0x000fe400078efcff */
[----:B------:R-:W-:-:S13]  /*0e90*/  ISETP.GE.AND.EX P2, PT, R32, UR17, PT, P1 ;  /* 0x0000001120007c0c */ /* 0x000fda000bf46310 */
[----:B------:R-:W0:Y:S08]  /*0ea0*/  @!P2 LDC.64 R4, c[0x0][0x3f8] ;  /* 0x0000fe00ff04ab82 */ /* 0x000e300000000a00 */
[----:B------:R-:W1:Y:S01]  /*0eb0*/  @!P2 LDC.64 R2, c[0x0][0x3a0] ;  /* 0x0000e800ff02ab82 */ /* 0x000e620000000a00 */
[----:B------:R-:W-:Y:S01]  /*0ec0*/  @!P2 MOV R33, R25 ;  /* 0x000000190021a202 */ /* 0x000fe20000000f00 */
[----:B0-----:R-:W-:Y:S01]  /*0ed0*/  @!P2 IMAD R34, R32, R4, RZ ;  /* 0x000000042022a224 */ /* 0x001fe200078e02ff */
[----:B------:R-:W-:-:S03]  /*0ee0*/  @!P2 MOV R32, R6 ;  /* 0x000000060020a202 */ /* 0x000fc60000000f00 */
[C---:B------:R-:W-:Y:S02]  /*0ef0*/  @!P2 IMAD R34, R35.reuse, R5, R34 ;  /* 0x000000052322a224 */ /* 0x040fe400078e0222 */
[----:B------:R-:W-:Y:S01]  /*0f00*/  @!P2 IMAD.WIDE.U32 R4, R35, R4, R32 ;  /* 0x000000042304a225 */ /* 0x000fe200078e0020 */
[----:B------:R1:W-:Y:S04]  /*0f10*/  @!P3 STL.64 [R1+0x160], R36 ;  /* 0x000160240100b387 */ /* 0x0003e80000100a00 */
[----:B------:R-:W-:Y:S02]  /*0f20*/  @!P2 IADD3 R34, PT, PT, R5, R34, RZ ;  /* 0x000000220522a210 */ /* 0x000fe40007ffe0ff */
[C---:B------:R-:W-:Y:S02]  /*0f30*/  @!P2 SHF.L.U32 R5, R4.reuse, 0x1, RZ ;  /* 0x000000010405a819 */ /* 0x040fe400000006ff */
[----:B------:R-:W-:-:S02]  /*0f40*/  @!P2 SHF.L.U64.HI R4, R4, 0x1, R34 ;  /* 0x000000010404a819 */ /* 0x000fc40000010222 */
[----:B-1----:R-:W-:-:S04]  /*0f50*/  @!P2 IADD3 R36, P1, PT, R5, R2, RZ ;  /* 0x000000020524a210 */ /* 0x002fc80007f3e0ff */
[----:B------:R-:W-:Y:S02]  /*0f60*/  @!P2 IADD3.X R37, PT, PT, R4, R3, RZ, P1, !PT ;  /* 0x000000030425a210 */ /* 0x000fe40000ffe4ff */
[----:B------:R-:W0:Y:S01]  /*0f70*/  @!P2 LDC.64 R2, c[0x0][0x398] ;  /* 0x0000e600ff02ab82 */ /* 0x000e220000000a00 */
[----:B------:R0:W-:Y:S01]  /*0f80*/  STL.64 [R1+0x500], R12 ;  /* 0x0005000c01007387 */ /* 0x0001e20000100a00 */
[----:B------:R-:W-:Y:S02]  /*0f90*/  IADD3 R34, PT, PT, R0, 0x80, RZ ;  /* 0x0000008000227810 */ /* 0x000fe40007ffe0ff */
[----:B------:R-:W-:Y:S02]  /*0fa0*/  LOP3.LUT R31, R31, 0xfffbffff, RZ, 0xc0, !PT ;  /* 0xfffbffff1f1f7812 */ /* 0x000fe400078ec0ff */
[----:B------:R-:W-:Y:S01]  /*0fb0*/  SHF.R.S32.HI R32, RZ, 0x1f, R34 ;  /* 0x0000001fff207819 */ /* 0x000fe20000011422 */
[----:B------:R-:W-:Y:S01]  /*0fc0*/  @!P2 STL.64 [R1+0x148], R36 ;  /* 0x000148240100a387 */ /* 0x000fe20000100a00 */
[----:B------:R-:W-:-:S02]  /*0fd0*/  @P2 LOP3.LUT R31, R31, 0x40000, RZ, 0xfc, !PT ;  /* 0x000400001f1f2812 */ /* 0x000fc400078efcff */
[----:B0-----:R-:W-:-:S04]  /*0fe0*/  @!P2 IADD3 R12, P1, PT, R5, R2, RZ ;  /* 0x00000002050ca210 */ /* 0x001fc80007f3e0ff */
[----:B------:R-:W-:Y:S02]  /*0ff0*/  @!P2 IADD3.X R13, PT, PT, R4, R3, RZ, P1, !PT ;  /* 0x00000003040da210 */ /* 0x000fe40000ffe4ff */
[----:B------:R-:W-:-:S03]  /*1000*/  ISETP.GE.U32.AND P1, PT, R34, UR16, PT ;  /* 0x0000001022007c0c */ /* 0x000fc6000bf26070 */
[----:B------:R0:W-:Y:S01]  /*1010*/  @!P2 STL.64 [R1+0x310], R12 ;  /* 0x0003100c0100a387 */ /* 0x0001e20000100a00 */
[----:B------:R-:W-:-:S13]  /*1020*/  ISETP.GE.AND.EX P2, PT, R32, UR17, PT, P1 ;  /* 0x0000001120007c0c */ /* 0x000fda000bf46310 */
[----:B------:R-:W1:Y:S01]  /*1030*/  @!P2 LDC.64 R2, c[0x0][0x3f8] ;  /* 0x0000fe00ff02ab82 */ /* 0x000e620000000a00 */
[----:B------:R-:W-:-:S07]  /*1040*/  @!P2 MOV R33, R25 ;  /* 0x000000190021a202 */ /* 0x000fce0000000f00 */
[----:B------:R-:W0:Y:S01]  /*1050*/  @!P2 LDC.64 R4, c[0x0][0x3a0] ;  /* 0x0000e800ff04ab82 */ /* 0x000e220000000a00 */
[----:B-1----:R-:W-:-:S04]  /*1060*/  @!P2 IMAD R32, R32, R2, RZ ;  /* 0x000000022020a224 */ /* 0x002fc800078e02ff */
[----:B------:R-:W-:Y:S01]  /*1070*/  @!P2 IMAD R3, R34, R3, R32 ;  /* 0x000000032203a224 */ /* 0x000fe200078e0220 */
[----:B------:R-:W-:-:S05]  /*1080*/  @!P2 MOV R32, R6 ;  /* 0x000000060020a202 */ /* 0x000fca0000000f00 */
[----:B------:R-:W-:-:S05]  /*1090*/  @!P2 IMAD.WIDE.U32 R32, R34, R2, R32 ;  /* 0x000000022220a225 */ /* 0x000fca00078e0020 */
[----:B------:R-:W-:Y:S02]  /*10a0*/  @!P2 IADD3 R3, PT, PT, R33, R3, RZ ;  /* 0x000000032103a210 */ /* 0x000fe40007ffe0ff */
[C---:B------:R-:W-:Y:S02]  /*10b0*/  @!P2 SHF.L.U32 R33, R32.reuse, 0x1, RZ ;  /* 0x000000012021a819 */ /* 0x040fe400000006ff */
[----:B------:R-:W-:Y:S02]  /*10c0*/  @!P2 SHF.L.U64.HI R32, R32, 0x1, R3 ;  /* 0x000000012020a819 */ /* 0x000fe40000010203 */
[----:B------:R-:W1:Y:S01]  /*10d0*/  @!P2 LDC.64 R2, c[0x0][0x398] ;  /* 0x0000e600ff02ab82 */ /* 0x000e620000000a00 */
[----:B0-----:R-:W-:-:S04]  /*10e0*/  @!P2 IADD3 R12, P1, PT, R33, R4, RZ ;  /* 0x00000004210ca210 */ /* 0x001fc80007f3e0ff */
[----:B------:R-:W-:Y:S02]  /*10f0*/  @!P2 IADD3.X R13, PT, PT, R32, R5, RZ, P1, !PT ;  /* 0x00000005200da210 */ /* 0x000fe40000ffe4ff */
[----:B------:R-:W-:-:S03]  /*1100*/  IADD3 R34, PT, PT, R0, 0x90, RZ ;  /* 0x0000009000227810 */ /* 0x000fc60007ffe0ff */
[----:B------:R1:W-:Y:S01]  /*1110*/  @!P2 STL.64 [R1+0x308], R12 ;  /* 0x0003080c0100a387 */ /* 0x0003e20000100a00 */
[----:B------:R-:W-:-:S04]  /*1120*/  LOP3.LUT R31, R31, 0xfffdffff, RZ, 0xc0, !PT ;  /* 0xfffdffff1f1f7812 */ /* 0x000fc800078ec0ff */
[----:B------:R-:W-:Y:S02]  /*1130*/  @P2 LOP3.LUT R31, R31, 0x20000, RZ, 0xfc, !PT ;  /* 0x000200001f1f2812 */ /* 0x000fe400078efcff */
[----:B-1----:R-:W-:-:S04]  /*1140*/  @!P2 IADD3 R12, P1, PT, R33, R2, RZ ;  /* 0x00000002210ca210 */ /* 0x002fc80007f3e0ff */
[----:B------:R-:W-:Y:S02]  /*1150*/  @!P2 IADD3.X R13, PT, PT, R32, R3, RZ, P1, !PT ;  /* 0x00000003200da210 */ /* 0x000fe40000ffe4ff */
[----:B------:R-:W-:Y:S02]  /*1160*/  SHF.R.S32.HI R32, RZ, 0x1f, R34 ;  /* 0x0000001fff207819 */ /* 0x000fe40000011422 */
[----:B------:R-:W-:Y:S01]  /*1170*/  ISETP.GE.U32.AND P1, PT, R34, UR16, PT ;  /* 0x0000001022007c0c */ /* 0x000fe2000bf26070 */
[----:B------:R0:W-:Y:S03]  /*1180*/  @!P2 STL.64 [R1+0x300], R12 ;  /* 0x0003000c0100a387 */ /* 0x0001e60000100a00 */
        /* <DEDUP_REMOVED lines=24> */
[----:B------:R-:W1:Y:S08]  /*1310*/  @!P2 LDC.64 R4, c[0x0][0x3f8] ;  /* 0x0000fe00ff04ab82 */ /* 0x000e700000000a00 */
[----:B------:R-:W0:Y:S01]  /*1320*/  @!P2 LDC.64 R2, c[0x0][0x3a0] ;  /* 0x0000e800ff02ab82 */ /* 0x000e220000000a00 */
[----:B------:R-:W-:Y:S01]  /*1330*/  @!P2 MOV R33, R25 ;  /* 0x000000190021a202 */ /* 0x000fe20000000f00 */
[----:B-1----:R-:W-:Y:S01]  /*1340*/  @!P2 IMAD R34, R32, R4, RZ ;  /* 0x000000042022a224 */ /* 0x002fe200078e02ff */
[----:B------:R-:W-:-:S03]  /*1350*/  @!P2 MOV R32, R6 ;  /* 0x000000060020a202 */ /* 0x000fc60000000f00 */
[C---:B------:R-:W-:Y:S02]  /*1360*/  @!P2 IMAD R34, R35.reuse, R5, R34 ;  /* 0x000000052322a224 */ /* 0x040fe400078e0222 */
[----:B------:R-:W-:-:S05]  /*1370*/  @!P2 IMAD.WIDE.U32 R4, R35, R4, R32 ;  /* 0x000000042304a225 */ /* 0x000fca00078e0020 */
[----:B------:R-:W-:Y:S02]  /*1380*/  @!P2 IADD3 R34, PT, PT, R5, R34, RZ ;  /* 0x000000220522a210 */ /* 0x000fe40007ffe0ff */
[C---:B------:R-:W-:Y:S02]  /*1390*/  @!P2 SHF.L.U32 R5, R4.reuse, 0x1, RZ ;  /* 0x000000010405a819 */ /* 0x040fe400000006ff */
[----:B------:R-:W-:Y:S02]  /*13a0*/  @!P2 SHF.L.U64.HI R4, R4, 0x1, R34 ;  /* 0x000000010404a819 */ /* 0x000fe40000010222 */
[----:B0-----:R-:W-:-:S04]  /*13b0*/  @!P2 IADD3 R12, P1, PT, R5, R2, RZ ;  /* 0x00000002050ca210 */ /* 0x001fc80007f3e0ff */
[----:B------:R-:W-:Y:S02]  /*13c0*/  @!P2 IADD3.X R13, PT, PT, R4, R3, RZ, P1, !PT ;  /* 0x00000003040da210 */ /* 0x000fe40000ffe4ff */
[----:B------:R-:W0:Y:S03]  /*13d0*/  @!P2 LDC.64 R2, c[0x0][0x398] ;  /* 0x0000e600ff02ab82 */ /* 0x000e260000000a00 */
[----:B------:R0:W-:Y:S01]  /*13e0*/  @!P2 STL.64 [R1+0x2d8], R12 ;  /* 0x0002d80c0100a387 */ /* 0x0001e20000100a00 */
[----:B------:R-:W-:Y:S02]  /*13f0*/  IADD3 R35, PT, PT, R0, 0xb0, RZ ;  /* 0x000000b000237810 */ /* 0x000fe40007ffe0ff */
[----:B------:R-:W-:Y:S02]  /*1400*/  LOP3.LUT R31, R31, 0xffff7fff, RZ, 0xc0, !PT ;  /* 0xffff7fff1f1f7812 */ /* 0x000fe400078ec0ff */
[----:B------:R-:W-:-:S02]  /*1410*/  SHF.R.S32.HI R32, RZ, 0x1f, R35 ;  /* 0x0000001fff207819 */ /* 0x000fc40000011423 */
[----:B------:R-:W-:Y:S02]  /*1420*/  @P2 LOP3.LUT R31, R31, 0x8000, RZ, 0xfc, !PT ;  /* 0x000080001f1f2812 */ /* 0x000fe400078efcff */
[----:B0-----:R-:W-:-:S04]  /*1430*/  @!P2 IADD3 R12, P1, PT, R5, R2, RZ ;  /* 0x00000002050ca210 */ /* 0x001fc80007f3e0ff */
[----:B------:R-:W-:Y:S02]  /*1440*/  @!P2 IADD3.X R13, PT, PT, R4, R3, RZ, P1, !PT ;  /* 0x00000003040da210 */ /* 0x000fe40000ffe4ff */
[----:B------:R-:W-:-:S03]  /*1450*/  ISETP.GE.U32.AND P1, PT, R35, UR16, PT ;  /* 0x0000001023007c0c */ /* 0x000fc6000bf26070 */
[----:B------:R0:W-:Y:S01]  /*1460*/  @!P2 STL.64 [R1+0x2e0], R12 ;  /* 0x0002e00c0100a387 */ /* 0x0001e20000100a00 */
        /* <DEDUP_REMOVED lines=62> */
[----:B------:R-:W-:-:S04]  /*1850*/  LOP3.LUT R31, R31, 0xffffefff, RZ, 0xc0, !PT ;  /* 0xffffefff1f1f7812 */ /* 0x000fc800078ec0ff */
[----:B------:R-:W-:Y:S02]  /*1860*/  @P2 LOP3.LUT R31, R31, 0x1000, RZ, 0xfc, !PT ;  /* 0x000010001f1f2812 */ /* 0x000fe400078efcff */
[----:B0-----:R-:W-:-:S04]  /*1870*/  @!P2 IADD3 R12, P1, PT, R5, R2, RZ ;  /* 0x00000002050ca210 */ /* 0x001fc80007f3e0ff */
[----:B------:R-:W-:Y:S02]  /*1880*/  @!P2 IADD3.X R13, PT, PT, R4, R3, RZ, P1, !PT ;  /* 0x00000003040da210 */ /* 0x000fe40000ffe4ff */
[----:B------:R-:W-:Y:S02]  /*1890*/  SHF.R.S32.HI R4, RZ, 0x1f, R32 ;  /* 0x0000001fff047819 */ /* 0x000fe40000011420 */
[----:B------:R-:W-:Y:S01]  /*18a0*/  ISETP.GE.U32.AND P1, PT, R32, UR16, PT ;  /* 0x0000001020007c0c */ /* 0x000fe2000bf26070 */
[----:B------:R0:W-:Y:S03]  /*18b0*/  @!P2 STL.64 [R1+0x2c0], R12 ;  /* 0x0002c00c0100a387 */ /* 0x0001e60000100a00 */
[----:B------:R-:W-:-:S13]  /*18c0*/  ISETP.GE.AND.EX P2, PT, R4, UR17, PT, P1 ;  /* 0x0000001104007c0c */ /* 0x000fda000bf46310 */
[----:B------:R-:W1:Y:S01]  /*18d0*/  @!P2 LDC.64 R2, c[0x0][0x3f8] ;  /* 0x0000fe00ff02ab82 */ /* 0x000e620000000a00 */
[----:B------:R-:W-:-:S07]  /*18e0*/  @!P2 MOV R5, R25 ;  /* 0x000000190005a202 */ /* 0x000fce0000000f00 */
[----:B------:R-:W2:Y:S01]  /*18f0*/  @!P2 LDC.64 R36, c[0x0][0x3a0] ;  /* 0x0000e800ff24ab82 */ /* 0x000ea20000000a00 */
[----:B-1----:R-:W-:-:S04]  /*1900*/  @!P2 IMAD R4, R4, R2, RZ ;  /* 0x000000020404a224 */ /* 0x002fc800078e02ff */
[----:B------:R-:W-:Y:S01]  /*1910*/  @!P2 IMAD R3, R32, R3, R4 ;  /* 0x000000032003a224 */ /* 0x000fe200078e0204 */
[----:B------:R-:W-:-:S05]  /*1920*/  @!P2 MOV R4, R6 ;  /* 0x000000060004a202 */ /* 0x000fca0000000f00 */
[----:B------:R-:W-:-:S05]  /*1930*/  @!P2 IMAD.WIDE.U32 R4, R32, R2, R4 ;  /* 0x000000022004a225 */ /* 0x000fca00078e0004 */
[----:B------:R-:W-:Y:S02]  /*1940*/  @!P2 IADD3 R3, PT, PT, R5, R3, RZ ;  /* 0x000000030503a210 */ /* 0x000fe40007ffe0ff */
[C---:B------:R-:W-:Y:S02]  /*1950*/  @!P2 SHF.L.U32 R5, R4.reuse, 0x1, RZ ;  /* 0x000000010405a819 */ /* 0x040fe400000006ff */
[----:B------:R-:W-:Y:S02]  /*1960*/  @!P2 SHF.L.U64.HI R4, R4, 0x1, R3 ;  /* 0x000000010404a819 */ /* 0x000fe40000010203 */
[----:B------:R-:W0:Y:S01]  /*1970*/  @!P2 LDC.64 R2, c[0x0][0x398] ;  /* 0x0000e600ff02ab82 */ /* 0x000e220000000a00 */
[----:B--2---:R-:W-:-:S04]  /*1980*/  @!P2 IADD3 R36, P1, PT, R5, R36, RZ ;  /* 0x000000240524a210 */ /* 0x004fc80007f3e0ff */
[----:B------:R-:W-:Y:S02]  /*1990*/  @!P2 IADD3.X R37, PT, PT, R4, R37, RZ, P1, !PT ;  /* 0x000000250425a210 */ /* 0x000fe40000ffe4ff */
[----:B------:R-:W-:Y:S02]  /*19a0*/  IADD3 R35, PT, PT, R0, 0xf0, RZ ;  /* 0x000000f000237810 */ /* 0x000fe40007ffe0ff */
[----:B------:R-:W-:Y:S02]  /*19b0*/  LOP3.LUT R31, R31, 0xfffff7ff, RZ, 0xc0, !PT ;  /* 0xfffff7ff1f1f7812 */ /* 0x000fe400078ec0ff */
[----:B------:R-:W-:Y:S02]  /*19c0*/  SHF.R.S32.HI R32, RZ, 0x1f, R35 ;  /* 0x0000001fff207819 */ /* 0x000fe40000011423 */
        /* <DEDUP_REMOVED lines=78> */
[----:B-1----:R-:W-:-:S04]  /*1eb0*/  @!P2 IMAD R32, R32, R2, RZ ;  /* 0x000000022020a224 */ /* 0x002fc800078e02ff */
[----:B------:R-:W-:Y:S01]  /*1ec0*/  @!P2 IMAD R3, R34, R3, R32 ;  /* 0x000000032203a224 */ /* 0x000fe200078e0220 */
[----:B------:R-:W-:-:S05]  /*1ed0*/  @!P2 MOV R32, R6 ;  /* 0x000000060020a202 */ /* 0x000fca0000000f00 */
[----:B------:R-:W-:-:S05]  /*1ee0*/  @!P2 IMAD.WIDE.U32 R32, R34, R2, R32 ;  /* 0x000000022220a225 */ /* 0x000fca00078e0020 */
[----:B------:R-:W-:Y:S02]  /*1ef0*/  @!P2 IADD3 R3, PT, PT, R33, R3, RZ ;  /* 0x000000032103a210 */ /* 0x000fe40007ffe0ff */
[C---:B------:R-:W-:Y:S02]  /*1f00*/  @!P2 SHF.L.U32 R2, R32.reuse, 0x1, RZ ;  /* 0x000000012002a819 */ /* 0x040fe400000006ff */
[----:B------:R-:W-:Y:S02]  /*1f10*/  @!P2 SHF.L.U64.HI R32, R32, 0x1, R3 ;  /* 0x000000012020a819 */ /* 0x000fe40000010203 */
[----:B0-----:R-:W-:-:S04]  /*1f20*/  @!P2 IADD3 R12, P1, PT, R2, R4, RZ ;  /* 0x00000004020ca210 */ /* 0x001fc80007f3e0ff */
[----:B------:R-:W-:Y:S02]  /*1f30*/  @!P2 IADD3.X R13, PT, PT, R32, R5, RZ, P1, !PT ;  /* 0x00000005200da210 */ /* 0x000fe40000ffe4ff */
[----:B------:R-:W0:Y:S01]  /*1f40*/  @!P2 LDC.64 R4, c[0x0][0x398] ;  /* 0x0000e600ff04ab82 */ /* 0x000e220000000a00 */
[----:B------:R-:W-:Y:S02]  /*1f50*/  IADD3 R34, PT, PT, R0, 0x130, RZ ;  /* 0x0000013000227810 */ /* 0x000fe40007ffe0ff */
[----:B------:R-:W-:Y:S01]  /*1f60*/  LOP3.LUT R31, R31, 0xffffff7f, RZ, 0xc0, !PT ;  /* 0xffffff7f1f1f7812 */ /* 0x000fe200078ec0ff */
[----:B------:R-:W-:Y:S03]  /*1f70*/  @!P2 STL.64 [R1+0x120], R12 ;  /* 0x0001200c0100a387 */ /* 0x000fe60000100a00 */
[----:B------:R-:W-:Y:S02]  /*1f80*/  @P2 LOP3.LUT R31, R31, 0x80, RZ, 0xfc, !PT ;  /* 0x000000801f1f2812 */ /* 0x000fe400078efcff */
[----:B0-----:R-:W-:-:S04]  /*1f90*/  @!P2 IADD3 R2, P1, PT, R2, R4, RZ ;  /* 0x000000040202a210 */ /* 0x001fc80007f3e0ff */
[----:B------:R-:W-:Y:S02]  /*1fa0*/  @!P2 IADD3.X R3, PT, PT, R32, R5, RZ, P1, !PT ;  /* 0x000000052003a210 */ /* 0x000fe40000ffe4ff */
[----:B------:R-:W-:Y:S02]  /*1fb0*/  SHF.R.S32.HI R32, RZ, 0x1f, R34 ;  /* 0x0000001fff207819 */ /* 0x000fe40000011422 */
[----:B------:R-:W-:Y:S01]  /*1fc0*/  ISETP.GE.U32.AND P1, PT, R34, UR16, PT ;  /* 0x0000001022007c0c */ /* 0x000fe2000bf26070 */
[----:B------:R0:W-:Y:S03]  /*1fd0*/  @!P2 STL.64 [R1+0x2a0], R2 ;  /* 0x0002a0020100a387 */ /* 0x0001e60000100a00 */
[----:B------:R-:W-:-:S13]  /*1fe0*/  ISETP.GE.AND.EX P2, PT, R32, UR17, PT, P1 ;  /* 0x0000001120007c0c */ /* 0x000fda000bf46310 */
[----:B0-----:R-:W0:Y:S08]  /*1ff0*/  @!P2 LDC.64 R2, c[0x0][0x3f8] ;  /* 0x0000fe00ff02ab82 */ /* 0x001e300000000a00 */
[----:B------:R-:W1:Y:S01]  /*2000*/  @!P2 LDC.64 R4, c[0x0][0x3a0] ;  /* 0x0000e800ff04ab82 */ /* 0x000e620000000a00 */
[----:B------:R-:W-:Y:S01]  /*2010*/  @!P2 MOV R33, R25 ;  /* 0x000000190021a202 */ /* 0x000fe20000000f00 */
[----:B0-----:R-:W-:-:S04]  /*2020*/  @!P2 IMAD R32, R32, R2, RZ ;  /* 0x000000022020a224 */ /* 0x001fc800078e02ff */
[----:B------:R-:W-:Y:S01]  /*2030*/  @!P2 IMAD R3, R34, R3, R32 ;  /* 0x000000032203a224 */ /* 0x000fe200078e0220 */
[----:B------:R-:W-:-:S05]  /*2040*/  @!P2 MOV R32, R6 ;  /* 0x000000060020a202 */ /* 0x000fca0000000f00 */
[----:B------:R-:W-:-:S05]  /*2050*/  @!P2 IMAD.WIDE.U32 R32, R34, R2, R32 ;  /* 0x000000022220a225 */ /* 0x000fca00078e0020 */
[----:B------:R-:W-:Y:S02]  /*2060*/  @!P2 IADD3 R3, PT, PT, R33, R3, RZ ;  /* 0x000000032103a210 */ /* 0x000fe40007ffe0ff */
[C---:B------:R-:W-:Y:S02]  /*2070*/  @!P2 SHF.L.U32 R2, R32.reuse, 0x1, RZ ;  /* 0x000000012002a819 */ /* 0x040fe400000006ff */
[----:B------:R-:W-:Y:S02]  /*2080*/  @!P2 SHF.L.U64.HI R32, R32, 0x1, R3 ;  /* 0x000000012020a819 */ /* 0x000fe40000010203 */
[----:B-1----:R-:W-:-:S04]  /*2090*/  @!P2 IADD3 R12, P1, PT, R2, R4, RZ ;  /* 0x00000004020ca210 */ /* 0x002fc80007f3e0ff */
        /* <DEDUP_REMOVED lines=58> */
[----:B0-----:R-:W0:Y:S01]  /*2440*/  @!P2 LDC.64 R2, c[0x0][0x3f8] ;  /* 0x0000fe00ff02ab82 */ /* 0x001e220000000a00 */
[----:B------:R-:W-:-:S07]  /*2450*/  @!P2 MOV R33, R25 ;  /* 0x000000190021a202 */ /* 0x000fce0000000f00 */
[----:B------:R-:W1:Y:S01]  /*2460*/  @!P2 LDC.64 R4, c[0x0][0x3a0] ;  /* 0x0000e800ff04ab82 */ /* 0x000e620000000a00 */
[----:B0-----:R-:W-:-:S04]  /*2470*/  @!P2 IMAD R32, R32, R2, RZ ;  /* 0x000000022020a224 */ /* 0x001fc800078e02ff */
[----:B------:R-:W-:Y:S01]  /*2480*/  @!P2 IMAD R3, R34, R3, R32 ;  /* 0x000000032203a224 */ /* 0x000fe200078e0220 */
[----:B------:R-:W-:-:S05]  /*2490*/  @!P2 MOV R32, R6 ;  /* 0x000000060020a202 */ /* 0x000fca0000000f00 */
[----:B------:R-:W-:-:S05]  /*24a0*/  @!P2 IMAD.WIDE.U32 R32, R34, R2, R32 ;  /* 0x000000022220a225 */ /* 0x000fca00078e0020 */
[----:B------:R-:W-:Y:S02]  /*24b0*/  @!P2 IADD3 R3, PT, PT, R33, R3, RZ ;  /* 0x000000032103a210 */ /* 0x000fe40007ffe0ff */
[C---:B------:R-:W-:Y:S02]  /*24c0*/  @!P2 SHF.L.U32 R33, R32.reuse, 0x1, RZ ;  /* 0x000000012021a819 */ /* 0x040fe400000006ff */
[----:B------:R-:W-:Y:S02]  /*24d0*/  @!P2 SHF.L.U64.HI R32, R32, 0x1, R3 ;  /* 0x000000012020a819 */ /* 0x000fe40000010203 */
[----:B------:R-:W0:Y:S01]  /*24e0*/  @!P2 LDC.64 R2, c[0x0][0x398] ;  /* 0x0000e600ff02ab82 */ /* 0x000e220000000a00 */
[----:B-1----:R-:W-:-:S04]  /*24f0*/  @!P2 IADD3 R12, P1, PT, R33, R4, RZ ;  /* 0x00000004210ca210 */ /* 0x002fc80007f3e0ff */
[----:B------:R-:W-:Y:S02]  /*2500*/  @!P2 IADD3.X R13, PT, PT, R32, R5, RZ, P1, !PT ;  /* 0x00000005200da210 */ /* 0x000fe40000ffe4ff */
[----:B------:R-:W-:-:S03]  /*2510*/  IADD3 R34, PT, PT, R0, 0x170, RZ ;  /* 0x0000017000227810 */ /* 0x000fc60007ffe0ff */
[----:B------:R0:W-:Y:S01]  /*2520*/  @!P2 STL.64 [R1+0x258], R12 ;  /* 0x0002580c0100a387 */ /* 0x0001e20000100a00 */
        /* <DEDUP_REMOVED lines=68> */
[----:B------:R0:W-:Y:S02]  /*2970*/  @!P2 STL.64 [R1+0x210], R12 ;  /* 0x0002100c0100a387 */ /* 0x0001e40000100a00 */
[----:B------:R-:W-:Y:S02]  /*2980*/  SHF.R.S32.HI R32, RZ, 0x1f, R35 ;  /* 0x0000001fff207819 */ /* 0x000fe40000011423 */
[----:B0-----:R-:W-:-:S04]  /*2990*/  @!P2 IADD3 R12, P1, PT, R5, R2, RZ ;  /* 0x00000002050ca210 */ /* 0x001fc80007f3e0ff */
[----:B------:R-:W-:Y:S02]  /*29a0*/  @!P2 IADD3.X R13, PT, PT, R4, R3, RZ, P1, !PT ;  /* 0x00000003040da210 */ /* 0x000fe40000ffe4ff */
[----:B------:R-:W-:-:S04]  /*29b0*/  ISETP.GE.U32.AND P1, PT, R35, UR16, PT ;  /* 0x0000001023007c0c */ /* 0x000fc8000bf26070 */
[----:B------:R-:W-:-:S13]  /*29c0*/  ISETP.GE.AND.EX P1, PT, R32, UR17, PT, P1 ;  /* 0x0000001120007c0c */ /* 0x000fda000bf26310 */
[----:B------:R-:W0:Y:S08]  /*29d0*/  @!P1 LDC.64 R4, c[0x0][0x3f8] ;  /* 0x0000fe00ff049b82 */ /* 0x000e300000000a00 */
[----:B------:R-:W1:Y:S01]  /*29e0*/  @!P1 LDC.64 R2, c[0x0][0x3a0] ;  /* 0x0000e800ff029b82 */ /* 0x000e620000000a00 */
[----:B------:R-:W-:Y:S02]  /*29f0*/  @!P1 MOV R33, R25 ;  /* 0x0000001900219202 */ /* 0x000fe40000000f00 */
[----:B------:R-:W-:Y:S01]  /*2a00*/  LOP3.LUT R31, R31, 0xfffffffe, RZ, 0xc0, !PT ;  /* 0xfffffffe1f1f7812 */ /* 0x000fe200078ec0ff */
[----:B0-----:R-:W-:Y:S01]  /*2a10*/  @!P1 IMAD R34, R32, R4, RZ ;  /* 0x0000000420229224 */ /* 0x001fe200078e02ff */
[----:B------:R-:W-:-:S03]  /*2a20*/  @!P1 MOV R32, R6 ;  /* 0x0000000600209202 */ /* 0x000fc60000000f00 */
[C---:B------:R-:W-:Y:S02]  /*2a30*/  @!P1 IMAD R34, R35.reuse, R5, R34 ;  /* 0x0000000523229224 */ /* 0x040fe400078e0222 */
[----:B------:R-:W-:Y:S01]  /*2a40*/  @!P1 IMAD.WIDE.U32 R4, R35, R4, R32 ;  /* 0x0000000423049225 */ /* 0x000fe200078e0020 */
[----:B------:R-:W-:-:S04]  /*2a50*/  @P2 LOP3.LUT R31, R31, 0x1, RZ, 0xfc, !PT ;  /* 0x000000011f1f2812 */ /* 0x000fc800078efcff */
[----:B------:R-:W-:Y:S02]  /*2a60*/  @!P1 IADD3 R34, PT, PT, R5, R34, RZ ;  /* 0x0000002205229210 */ /* 0x000fe40007ffe0ff */
[C---:B------:R-:W-:Y:S01]  /*2a70*/  @!P1 SHF.L.U32 R5, R4.reuse, 0x1, RZ ;  /* 0x0000000104059819 */ /* 0x040fe200000006ff */
[----:B------:R1:W-:Y:S01]  /*2a80*/  @!P2 STL.64 [R1+0x218], R12 ;  /* 0x0002180c0100a387 */ /* 0x0003e20000100a00 */
[----:B------:R-:W-:Y:S02]  /*2a90*/  @!P1 SHF.L.U64.HI R4, R4, 0x1, R34 ;  /* 0x0000000104049819 */ /* 0x000fe40000010222 */
[----:B-1----:R-:W-:-:S04]  /*2aa0*/  @!P1 IADD3 R12, P2, PT, R5, R2, RZ ;  /* 0x00000002050c9210 */ /* 0x002fc80007f5e0ff */
        /* <DEDUP_REMOVED lines=96> */
[----:B------:R-:W-:-:S04]  /*30b0*/  LOP3.LUT R31, R31, 0x7fffffff, RZ, 0xc0, !PT ;  /* 0x7fffffff1f1f7812 */ /* 0x000fc800078ec0ff */
[----:B------:R-:W-:Y:S01]  /*30c0*/  @P1 LOP3.LUT R31, R31, 0x80000000, RZ, 0xfc, !PT ;  /* 0x800000001f1f1812 */ /* 0x000fe200078efcff */
[----:B0-----:R-:W-:Y:S01]  /*30d0*/  @!P6 IMAD R34, R32, R4, RZ ;  /* 0x000000042022e224 */ /* 0x001fe200078e02ff */
[----:B------:R-:W-:-:S03]  /*30e0*/  @!P6 MOV R32, R6 ;  /* 0x000000060020e202 */ /* 0x000fc60000000f00 */
[C---:B------:R-:W-:Y:S02]  /*30f0*/  @!P6 IMAD R34, R35.reuse, R5, R34 ;  /* 0x000000052322e224 */ /* 0x040fe400078e0222 */
[----:B------:R-:W-:Y:S01]  /*3100*/  @!P6 IMAD.WIDE.U32 R4, R35, R4, R32 ;  /* 0x000000042304e225 */ /* 0x000fe200078e0020 */
[C---:B------:R-:W-:Y:S02]  /*3110*/  LOP3.LUT P1, RZ, R31.reuse, 0x1000000, RZ, 0xc0, !PT ;  /* 0x010000001fff7812 */ /* 0x040fe4000782c0ff */
[----:B------:R-:W-:Y:S02]  /*3120*/  LOP3.LUT R31, R31, 0xbfffffff, RZ, 0xc0, !PT ;  /* 0xbfffffff1f1f7812 */ /* 0x000fe400078ec0ff */
[----:B------:R-:W-:Y:S02]  /*3130*/  @!P6 IADD3 R34, PT, PT, R5, R34, RZ ;  /* 0x000000220522e210 */ /* 0x000fe40007ffe0ff */
[----:B------:R-:W-:Y:S01]  /*3140*/  @!P6 SHF.L.U32 R5, R4, 0x1, RZ ;  /* 0x000000010405e819 */ /* 0x000fe200000006ff */
[----:B------:R1:W-:Y:S01]  /*3150*/  @!P5 STL.64 [R1+0x1c0], R12 ;  /* 0x0001c00c0100d387 */ /* 0x0003e20000100a00 */
[----:B------:R-:W-:-:S02]  /*3160*/  @P2 LOP3.LUT R31, R31, 0x40000000, RZ, 0xfc, !PT ;  /* 0x400000001f1f2812 */ /* 0x000fc400078efcff */
[----:B------:R-:W-:Y:S02]  /*3170*/  @!P6 SHF.L.U64.HI R4, R4, 0x1, R34 ;  /* 0x000000010404e819 */ /* 0x000fe40000010222 */
[----:B-1----:R-:W-:-:S04]  /*3180*/  @!P6 IADD3 R12, P2, PT, R5, R2, RZ ;  /* 0x00000002050ce210 */ /* 0x002fc80007f5e0ff */
[----:B------:R-:W-:Y:S02]  /*3190*/  @!P6 IADD3.X R13, PT, PT, R4, R3, RZ, P2, !PT ;  /* 0x00000003040de210 */ /* 0x000fe400017fe4ff */
[----:B------:R-:W0:Y:S03]  /*31a0*/  @!P6 LDC.64 R2, c[0x0][0x398] ;  /* 0x0000e600ff02eb82 */ /* 0x000e260000000a00 */
[----:B------:R0:W-:Y:S02]  /*31b0*/  @!P6 STL.64 [R1+0x188], R12 ;  /* 0x0001880c0100e387 */ /* 0x0001e40000100a00 */
[----:B0-----:R-:W-:-:S04]  /*31c0*/  @!P6 IADD3 R12, P2, PT, R5, R2, RZ ;  /* 0x00000002050ce210 */ /* 0x001fc80007f5e0ff */
[----:B------:R-:W-:Y:S02]  /*31d0*/  @!P6 IADD3.X R13, PT, PT, R4, R3, RZ, P2, !PT ;  /* 0x00000003040de210 */ /* 0x000fe400017fe4ff */
[----:B------:R-:W-:-:S06]  /*31e0*/  MOV R4, RZ ;  /* 0x000000ff00047202 */ /* 0x000fcc0000000f00 */
[----:B------:R-:W2:Y:S04]  /*31f0*/  @!P0 LDG.E R4, desc[UR10][R8.64] ;  /* 0x0000000a08048981 */ /* 0x000ea8000c1e1900 */
[----:B------:R0:W-:Y:S04]  /*3200*/  STL.64 [R1+0x510], R26 ;  /* 0x0005101a01007387 */ /* 0x0001e80000100a00 */
[----:B0-----:R-:W3:Y:S01]  /*3210*/  LDL.LU.64 R26, [R1+0x158] ;  /* 0x00015800011a7983 */ /* 0x001ee20000300a00 */
[----:B------:R-:W-:-:S03]  /*3220*/  PRMT R5, RZ, 0x7610, R5 ;  /* 0x00007610ff057816 */ /* 0x000fc60000000005 */
[----:B------:R0:W-:Y:S04]  /*3230*/  STL.64 [R1+0x4f8], R28 ;  /* 0x0004f81c01007387 */ /* 0x0001e80000100a00 */
[----:B0-----:R-:W4:Y:S04]  /*3240*/  LDL.LU.64 R28, [R1+0x150] ;  /* 0x00015000011c7983 */ /* 0x001f280000300a00 */
[----:B------:R0:W-:Y:S04]  /*3250*/  @!P6 STL.64 [R1+0x1b0], R12 ;  /* 0x0001b00c0100e387 */ /* 0x0001e80000100a00 */
[----:B0-----:R-:W4:Y:S01]  /*3260*/  LDL.LU.64 R12, [R1+0x160] ;  /* 0x00016000010c7983 */ /* 0x001f220000300a00 */
[----:B--2---:R-:W-:-:S05]  /*3270*/  @!P0 PRMT R5, R4, 0x7632, R5 ;  /* 0x0000763204058816 */ /* 0x004fca0000000005 */
[----:B------:R0:W-:Y:S02]  /*3280*/  STL.S16 [R1+0x1a8], R5 ;  /* 0x0001a80501007387 */ /* 0x0001e40000100600 */
[----:B0-----:R-:W-:-:S06]  /*3290*/  MOV R5, RZ ;  /* 0x000000ff00057202 */ /* 0x001fcc0000000f00 */
[----:B---3--:R-:W2:Y:S01]  /*32a0*/  @!P1 LDG.E R5, desc[UR10][R26.64] ;  /* 0x0000000a1a059981 */ /* 0x008ea2000c1e1900 */
[----:B------:R-:W-:-:S04]  /*32b0*/  LOP3.LUT R31, R31, 0xdfffffff, RZ, 0xc0, !PT ;  /* 0xdfffffff1f1f7812 */ /* 0x000fc800078ec0ff */
[----:B------:R-:W-:-:S04]  /*32c0*/  @P3 LOP3.LUT R31, R31, 0x20000000, RZ, 0xfc, !PT ;  /* 0x200000001f1f3812 */ /* 0x000fc800078efcff */
[----:B------:R-:W-:Y:S01]  /*32d0*/  LOP3.LUT R31, R31, 0xefffffff, RZ, 0xc0, !PT ;  /* 0xefffffff1f1f7812 */ /* 0x000fe200078ec0ff */
[----:B------:R0:W-:Y:S03]  /*32e0*/  STL.64 [R1+0x518], R14 ;  /* 0x0005180e01007387 */ /* 0x0001e60000100a00 */
[----:B------:R-:W-:Y:S01]  /*32f0*/  @P4 LOP3.LUT R31, R31, 0x10000000, RZ, 0xfc, !PT ;  /* 0x100000001f1f4812 */ /* 0x000fe200078efcff */
[----:B------:R-:W-:Y:S01]  /*3300*/  HFMA2 R2, -RZ, RZ, 0, 0 ;  /* 0x00000000ff027431 */ /* 0x000fe200000001ff */
[----:B------:R-:W-:Y:S02]  /*3310*/  PRMT R9, RZ, 0x7610, R9 ;  /* 0x00007610ff097816 */ /* 0x000fe40000000009 */
[----:B------:R-:W-:Y:S01]  /*3320*/  PRMT R30, RZ, 0x7610, R30 ;  /* 0x00007610ff1e7816 */ /* 0x000fe2000000001e */
[----:B------:R-:W-:Y:S01]  /*3330*/  STL [R1+0x524], R23 ;  /* 0x0005241701007387 */ /* 0x000fe20000100800 */
[----:B------:R-:W-:-:S02]  /*3340*/  LOP3.LUT R31, R31, 0xf7ffffff, RZ, 0xc0, !PT ;  /* 0xf7ffffff1f1f7812 */ /* 0x000fc400078ec0ff */
[----:B------:R-:W-:Y:S01]  /*3350*/  PRMT R8, RZ, 0x7610, R8 ;  /* 0x00007610ff087816 */ /* 0x000fe20000000008 */
[----:B0-----:R-:W3:Y:S01]  /*3360*/  LDL.LU.64 R14, [R1+0x168] ;  /* 0x00016800010e7983 */ /* 0x001ee20000300a00 */
[----:B------:R-:W-:-:S03]  /*3370*/  @P5 LOP3.LUT R31, R31, 0x8000000, RZ, 0xfc, !PT ;  /* 0x080000001f1f5812 */ /* 0x000fc600078efcff */
[----:B------:R0:W3:Y:S01]  /*3380*/  @!P0 LDG.E R2, desc[UR10][R10.64] ;  /* 0x0000000a0a028981 */ /* 0x0000e2000c1e1900 */
[----:B------:R-:W-:Y:S02]  /*3390*/  LOP3.LUT P4, RZ, R31, 0x800000, RZ, 0xc0, !PT ;  /* 0x008000001fff7812 */ /* 0x000fe4000788c0ff */
[----:B------:R-:W-:Y:S01]  /*33a0*/  PRMT R3, RZ, 0x7610, R3 ;  /* 0x00007610ff037816 */ /* 0x000fe20000000003 */
[----:B------:R-:W3:Y:S01]  /*33b0*/  LDL.LU.64 R26, [R1+0x510] ;  /* 0x00051000011a7983 */ /* 0x000ee20000300a00 */
[C---:B--2---:R-:W-:Y:S02]  /*33c0*/  @!P1 PRMT R9, R5.reuse, 0x7610, R9 ;  /* 0x0000761005099816 */ /* 0x044fe40000000009 */
[----:B------:R-:W-:-:S03]  /*33d0*/  @!P1 PRMT R8, R5, 0x7632, R8 ;  /* 0x0000763205089816 */ /* 0x000fc60000000008 */
[----:B------:R-:W-:Y:S04]  /*33e0*/  STL.S16 [R1+0x1ac], R9 ;  /* 0x0001ac0901007387 */ /* 0x000fe80000100600 */
[----:B------:R1:W-:Y:S02]  /*33f0*/  STL.S16 [R1+0x1f8], R8 ;  /* 0x0001f80801007387 */ /* 0x0003e40000100600 */
[----:B-1----:R-:W-:-:S06]  /*3400*/  CS2R R8, SRZ ;  /* 0x0000000000087805 */ /* 0x002fcc000001ff00 */
[----:B----4-:R-:W2:Y:S04]  /*3410*/  @!P4 LDG.E R9, desc[UR10][R28.64] ;  /* 0x0000000a1c09c981 */ /* 0x010ea8000c1e1900 */
[----:B------:R-:W4:Y:S01]  /*3420*/  @!P4 LDG.E R8, desc[UR10][R12.64] ;  /* 0x0000000a0c08c981 */ /* 0x000f22000c1e1900 */
[----:B0-----:R-:W-:Y:S02]  /*3430*/  PRMT R11, RZ, 0x7610, R11 ;  /* 0x00007610ff0b7816 */ /* 0x001fe4000000000b */
[----:B------:R-:W-:Y:S02]  /*3440*/  PRMT R10, RZ, 0x7610, R10 ;  /* 0x00007610ff0a7816 */ /* 0x000fe4000000000a */
[----:B------:R-:W-:Y:S01]  /*3450*/  LOP3.LUT P3, RZ, R31, 0x400000, RZ, 0xc0, !PT ;  /* 0x004000001fff7812 */ /* 0x000fe2000786c0ff */
[----:B------:R-:W4:Y:S04]  /*3460*/  LDL.LU.64 R28, [R1+0x4f8] ;  /* 0x0004f800011c7983 */ /* 0x000f280000300a00 */
[----:B------:R-:W4:Y:S01]  /*3470*/  LDL.LU.64 R12, [R1+0x500] ;  /* 0x00050000010c7983 */ /* 0x000f220000300a00 */
[----:B------:R-:W-:-:S05]  /*3480*/  @!P0 PRMT R3, R4, 0x7610, R3 ;  /* 0x0000761004038816 */ /* 0x000fca0000000003 */
[----:B------:R0:W-:Y:S02]  /*3490*/  STL.S16 [R1+0x1a4], R3 ;  /* 0x0001a40301007387 */ /* 0x0001e40000100600 */
[----:B0-----:R-:W-:-:S06]  /*34a0*/  HFMA2 R3, -RZ, RZ, 0, 0 ;  /* 0x00000000ff037431 */ /* 0x001fcc00000001ff */
[----:B---3--:R-:W3:Y:S04]  /*34b0*/  @!P1 LDG.E R3, desc[UR10][R14.64] ;  /* 0x0000000a0e039981 */ /* 0x008ee8000c1e1900 */
[----:B------:R-:W3:Y:S01]  /*34c0*/  LDL.LU.64 R14, [R1+0x518] ;  /* 0x00051800010e7983 */ /* 0x000ee20000300a00 */
[C---:B--2---:R-:W-:Y:S02]  /*34d0*/  @!P4 PRMT R11, R9.reuse, 0x7610, R11 ;  /* 0x00007610090bc816 */ /* 0x044fe4000000000b */
[----:B------:R-:W-:-:S03]  /*34e0*/  @!P4 PRMT R10, R9, 0x7632, R10 ;  /* 0x00007632090ac816 */ /* 0x000fc6000000000a */
[----:B------:R-:W-:Y:S04]  /*34f0*/  STL.S16 [R1+0x1fc], R11 ;  /* 0x0001fc0b01007387 */ /* 0x000fe80000100600 */
[----:B------:R0:W-:Y:S02]  /*3500*/  STL.S16 [R1+0x238], R10 ;  /* 0x0002380a01007387 */ /* 0x0001e40000100600 */
[----:B0-----:R-:W-:-:S06]  /*3510*/  CS2R R10, SRZ ;  /* 0x00000000000a7805 */ /* 0x001fcc000001ff00 */
[----:B----4-:R0:W2:Y:S01]  /*3520*/  @!P3 LDG.E R11, desc[UR10][R12.64] ;  /* 0x0000000a0c0bb981 */ /* 0x0100a2000c1e1900 */
[----:B------:R-:W-:Y:S02]  /*3530*/  LOP3.LUT P2, RZ, R31, 0x200000, RZ, 0xc0, !PT ;  /* 0x002000001fff7812 */ /* 0x000fe4000784c0ff */
[----:B------:R-:W-:Y:S01]  /*3540*/  @!P0 PRMT R30, R2, 0x7632, R30 ;  /* 0x00007632021e8816 */ /* 0x000fe2000000001e */
[----:B------:R-:W4:Y:S01]  /*3550*/  @!P3 LDG.E R10, desc[UR10][R28.64] ;  /* 0x0000000a1c0ab981 */ /* 0x000f22000c1e1900 */
[----:B0-----:R-:W-:Y:S02]  /*3560*/  PRMT R13, RZ, 0x7610, R13 ;  /* 0x00007610ff0d7816 */ /* 0x001fe4000000000d */
[----:B------:R-:W-:Y:S01]  /*3570*/  PRMT R12, RZ, 0x7610, R12 ;  /* 0x00007610ff0c7816 */ /* 0x000fe2000000000c */
[----:B------:R0:W-:Y:S01]  /*3580*/  STL.S16 [R1+0x1a0], R30 ;  /* 0x0001a01e01007387 */ /* 0x0001e20000100600 */
[----:B------:R-:W-:-:S03]  /*3590*/  PRMT R23, RZ, 0x7610, R23 ;  /* 0x00007610ff177816 */ /* 0x000fc60000000017 */
[----:B0-----:R-:W4:Y:S01]  /*35a0*/  LDL.LU R30, [R1+0x520] ;  /* 0x00052000011e7983 */ /* 0x001f220000300800 */
[----:B------:R-:W-:-:S05]  /*35b0*/  @!P0 PRMT R23, R2, 0x7610, R23 ;  /* 0x0000761002178816 */ /* 0x000fca0000000017 */
[----:B------:R0:W-:Y:S04]  /*35c0*/  STL.S16 [R1+0x19c], R23 ;  /* 0x00019c1701007387 */ /* 0x0001e80000100600 */
[----:B0-----:R-:W4:Y:S01]  /*35d0*/  LDL.LU R23, [R1+0x524] ;  /* 0x0005240001177983 */ /* 0x001f220000300800 */
[C---:B--2---:R-:W-:Y:S02]  /*35e0*/  @!P3 PRMT R13, R11.reuse, 0x7610, R13 ;  /* 0x000076100b0db816 */ /* 0x044fe4000000000d */
[----:B------:R-:W-:-:S03]  /*35f0*/  @!P3 PRMT R12, R11, 0x7632, R12 ;  /* 0x000076320b0cb816 */ /* 0x000fc6000000000c */
[----:B------:R-:W-:Y:S04]  /*3600*/  STL.S16 [R1+0x184], R13 ;  /* 0x0001840d01007387 */ /* 0x000fe80000100600 */
[----:B------:R0:W-:Y:S02]  /*3610*/  STL.S16 [R1+0x230], R12 ;  /* 0x0002300c01007387 */ /* 0x0001e40000100600 */
[----:B0-----:R-:W-:-:S06]  /*3620*/  CS2R R12, SRZ ;  /* 0x00000000000c7805 */ /* 0x001fcc000001ff00 */
[----:B---3--:R0:W2:Y:S01]  /*3630*/  @!P2 LDG.E R13, desc[UR10][R14.64] ;  /* 0x0000000a0e0da981 */ /* 0x0080a2000c1e1900 */
[----:B------:R-:W-:Y:S02]  /*3640*/  LOP3.LUT R31, R31, 0xfbffffff, RZ, 0xc0, !PT ;  /* 0xfbffffff1f1f7812 */ /* 0x000fe400078ec0ff */
[----:B----4-:R-:W-:Y:S01]  /*3650*/  PRMT R30, RZ, 0x7610, R30 ;  /* 0x00007610ff1e7816 */ /* 0x010fe2000000001e */
[----:B------:R1:W-:Y:S01]  /*3660*/  STL.64 [R1+0x4e8], R36 ;  /* 0x0004e82401007387 */ /* 0x0003e20000100a00 */
[----:B------:R-:W-:Y:S02]  /*3670*/  @P6 LOP3.LUT R31, R31, 0x4000000, RZ, 0xfc, !PT ;  /* 0x040000001f1f6812 */ /* 0x000fe400078efcff */
[----:B------:R-:W-:Y:S01]  /*3680*/  @!P1 PRMT R30, R3, 0x7610, R30 ;  /* 0x00007610031e9816 */ /* 0x000fe2000000001e */
[----:B------:R-:W3:Y:S01]  /*3690*/  @!P2 LDG.E R12, desc[UR10][R26.64] ;  /* 0x0000000a1a0ca981 */ /* 0x000ee2000c1e1900 */
[----:B0-----:R-:W-:Y:S02]  /*36a0*/  PRMT R15, RZ, 0x7610, R15 ;  /* 0x00007610ff0f7816 */ /* 0x001fe4000000000f */
[----:B------:R-:W-:-:S02]  /*36b0*/  PRMT R14, RZ, 0x7610, R14 ;  /* 0x00007610ff0e7816 */ /* 0x000fc4000000000e */
[----:B-1----:R-:W-:-:S04]  /*36c0*/  PRMT R37, RZ, 0x7610, R37 ;  /* 0x00007610ff257816 */ /* 0x002fc80000000025 */
[----:B------:R-:W-:Y:S02]  /*36d0*/  @!P1 PRMT R37, R3, 0x7632, R37 ;  /* 0x0000763203259816 */ /* 0x000fe40000000025 */
[----:B------:R-:W-:Y:S02]  /*36e0*/  LOP3.LUT P1, RZ, R31, 0x100000, RZ, 0xc0, !PT ;  /* 0x001000001fff7812 */ /* 0x000fe4000782c0ff */
[C---:B--2---:R-:W-:Y:S02]  /*36f0*/  @!P2 PRMT R15, R13.reuse, 0x7610, R15 ;  /* 0x000076100d0fa816 */ /* 0x044fe4000000000f */
[----:B------:R-:W-:-:S03]  /*3700*/  @!P2 PRMT R14, R13, 0x7632, R14 ;  /* 0x000076320d0ea816 */ /* 0x000fc6000000000e */
[----:B------:R-:W-:Y:S04]  /*3710*/  STL.S16 [R1+0x174], R15 ;  /* 0x0001740f01007387 */ /* 0x000fe80000100600 */
[----:B------:R0:W-:Y:S02]  /*3720*/  STL.S16 [R1+0x178], R14 ;  /* 0x0001780e01007387 */ /* 0x0001e40000100600 */
[----:B0-----:R-:W-:-:S06]  /*3730*/  CS2R R14, SRZ ;  /* 0x00000000000e7805 */ /* 0x001fcc000001ff00 */
[----:B------:R-:W2:Y:S04]  /*3740*/  @!P1 LDG.E R14, desc[UR10][R22.64] ;  /* 0x0000000a160e9981 */ /* 0x000ea8000c1e1900 */
[----:B------:R0:W4:Y:S01]  /*3750*/  @!P1 LDG.E R15, desc[UR10][R16.64] ;  /* 0x0000000a100f9981 */ /* 0x000122000c1e1900 */
[----:B------:R-:W-:Y:S02]  /*3760*/  PRMT R34, RZ, 0x7610, R34 ;  /* 0x00007610ff227816 */ /* 0x000fe40000000022 */
[----:B------:R-:W-:Y:S02]  /*3770*/  PRMT R29, RZ, 0x7610, R29 ;  /* 0x00007610ff1d7816 */ /* 0x000fe4000000001d */
[C---:B------:R-:W-:Y:S02]  /*3780*/  @!P3 PRMT R34, R10.reuse, 0x7610, R34 ;  /* 0x000076100a22b816 */ /* 0x040fe40000000022 */
[----:B------:R-:W-:-:S02]  /*3790*/  @!P3 PRMT R29, R10, 0x7632, R29 ;  /* 0x000076320a1db816 */ /* 0x000fc4000000001d */
[----:B------:R-:W-:Y:S02]  /*37a0*/  LOP3.LUT P3, RZ, R31, 0x80000, RZ, 0xc0, !PT ;  /* 0x000800001fff7812 */ /* 0x000fe4000786c0ff */
[----:B0-----:R-:W-:Y:S01]  /*37b0*/  CS2R R16, SRZ ;  /* 0x0000000000107805 */ /* 0x001fe2000001ff00 */
[----:B------:R-:W-:Y:S01]  /*37c0*/  STL [R1+0x3cc], R6 ;  /* 0x0003cc0601007387 */ /* 0x000fe20000100800 */
[----:B------:R-:W-:-:S03]  /*37d0*/  PRMT R28, RZ, 0x7610, R28 ;  /* 0x00007610ff1c7816 */ /* 0x000fc6000000001c */
[----:B------:R-:W-:Y:S04]  /*37e0*/  STL [R1+0x3d4], R6 ;  /* 0x0003d40601007387 */ /* 0x000fe80000100800 */
[----:B------:R-:W-:Y:S04]  /*37f0*/  STL [R1+0x3c8], R7 ;  /* 0x0003c80701007387 */ /* 0x000fe80000100800 */
[----:B------:R-:W4:Y:S04]  /*3800*/  @!P3 LDG.E R17, desc[UR10][R18.64] ;  /* 0x0000000a1211b981 */ /* 0x000f28000c1e1900 */
[----:B------:R-:W-:Y:S04]  /*3810*/  STL [R1+0x3d8], R7 ;  /* 0x0003d80701007387 */ /* 0x000fe80000100800 */
[----:B------:R0:W-:Y:S01]  /*3820*/  STL.64 [R1+0x4f0], R6 ;  /* 0x0004f00601007387 */ /* 0x0001e20000100a00 */
[----:B---3--:R-:W-:-:S03]  /*3830*/  @!P2 PRMT R28, R12, 0x7610, R28 ;  /* 0x000076100c1ca816 */ /* 0x008fc6000000001c */
[----:B------:R-:W-:Y:S01]  /*3840*/  STL.S16 [R1+0x180], R29 ;  /* 0x0001801d01007387 */ /* 0x000fe20000100600 */
[----:B------:R-:W-:Y:S02]  /*3850*/  PRMT R36, RZ, 0x7610, R36 ;  /* 0x00007610ff247816 */ /* 0x000fe40000000024 */
[----:B------:R-:W-:Y:S01]  /*3860*/  PRMT R35, RZ, 0x7610, R35 ;  /* 0x00007610ff237816 */ /* 0x000fe20000000023 */
[----:B------:R-:W-:Y:S01]  /*3870*/  STL [R1+0x4a8], R9 ;  /* 0x0004a80901007387 */ /* 0x000fe20000100800 */
[----:B0-----:R-:W-:-:S03]  /*3880*/  PRMT R7, RZ, 0x7610, R7 ;  /* 0x00007610ff077816 */ /* 0x001fc60000000007 */
[----:B------:R-:W-:Y:S01]  /*3890*/  STL.64 [R1+0x4b0], R8 ;  /* 0x0004b00801007387 */ /* 0x000fe20000100a00 */
[----:B------:R-:W-:-:S03]  /*38a0*/  PRMT R6, RZ, 0x7610, R6 ;  /* 0x00007610ff067816 */ /* 0x000fc60000000006 */
[----:B------:R0:W-:Y:S04]  /*38b0*/  STL.S16 [R1+0x16c], R28 ;  /* 0x00016c1c01007387 */ /* 0x0001e80000100600 */
[----:B------:R1:W-:Y:S04]  /*38c0*/  STL.64 [R1+0x4d8], R8 ;  /* 0x0004d80801007387 */ /* 0x0003e80000100a00 */
[----:B------:R3:W3:Y:S04]  /*38d0*/  @!P3 LDG.E R16, desc[UR10][R20.64] ;  /* 0x0000000a1410b981 */ /* 0x0006e8000c1e1900 */
[----:B0-----:R-:W3:Y:S01]  /*38e0*/  LDL.LU.64 R28, [R1+0x148] ;  /* 0x00014800011c7983 */ /* 0x001ee20000300a00 */
[----:B------:R-:W-:-:S02]  /*38f0*/  @!P4 PRMT R36, R8, 0x7610, R36 ;  /* 0x000076100824c816 */ /* 0x000fc40000000024 */
[----:B------:R-:W-:Y:S02]  /*3900*/  @!P4 PRMT R35, R8, 0x7632, R35 ;  /* 0x000076320823c816 */ /* 0x000fe40000000023 */
[----:B-1----:R-:W-:Y:S02]  /*3910*/  PRMT R9, RZ, 0x7610, R9 ;  /* 0x00007610ff097816 */ /* 0x002fe40000000009 */
[----:B------:R-:W-:Y:S02]  /*3920*/  PRMT R8, RZ, 0x7610, R8 ;  /* 0x00007610ff087816 */ /* 0x000fe40000000008 */
[C---:B--2---:R-:W-:Y:S02]  /*3930*/  @!P1 PRMT R7, R14.reuse, 0x7610, R7 ;  /* 0x000076100e079816 */ /* 0x044fe40000000007 */
[----:B------:R-:W-:-:S03]  /*3940*/  @!P1 PRMT R6, R14, 0x7632, R6 ;  /* 0x000076320e069816 */ /* 0x000fc60000000006 */
[----:B------:R-:W-:Y:S04]  /*3950*/  STL.S16 [R1+0x15c], R7 ;  /* 0x00015c0701007387 */ /* 0x000fe80000100600 */
[----:B------:R0:W-:Y:S04]  /*3960*/  STL.S16 [R1+0x164], R6 ;  /* 0x0001640601007387 */ /* 0x0001e80000100600 */
[----:B0-----:R-:W2:Y:S01]  /*3970*/  LDL.LU.64 R6, [R1+0x310] ;  /* 0x0003100001067983 */ /* 0x001ea20000300a00 */
[C---:B----4-:R-:W-:Y:S02]  /*3980*/  @!P1 PRMT R9, R15.reuse, 0x7610, R9 ;  /* 0x000076100f099816 */ /* 0x050fe40000000009 */
[----:B------:R-:W-:-:S03]  /*3990*/  @!P1 PRMT R8, R15, 0x7632, R8 ;  /* 0x000076320f089816 */ /* 0x000fc60000000008 */
[----:B------:R-:W-:Y:S04]  /*39a0*/  STL.S16 [R1+0x168], R9 ;  /* 0x0001680901007387 */ /* 0x000fe80000100600 */
[----:B------:R0:W-:Y:S04]  /*39b0*/  STL.S16 [R1+0x2bc], R8 ;  /* 0x0002bc0801007387 */ /* 0x0001e80000100600 */
[----:B0-----:R-:W4:Y:S01]  /*39c0*/  LDL.LU.64 R8, [R1+0x308] ;  /* 0x0003080001087983 */ /* 0x001f220000300a00 */
[----:B---3--:R-:W-:Y:S02]  /*39d0*/  PRMT R21, RZ, 0x7610, R21 ;  /* 0x00007610ff157816 */ /* 0x008fe40000000015 */
[----:B------:R-:W-:-:S02]  /*39e0*/  PRMT R20, RZ, 0x7610, R20 ;  /* 0x00007610ff147816 */ /* 0x000fc40000000014 */
[----:B------:R-:W-:Y:S02]  /*39f0*/  LOP3.LUT P5, RZ, R31, 0x40000, RZ, 0xc0, !PT ;  /* 0x000400001fff7812 */ /* 0x000fe400078ac0ff */
[C---:B------:R-:W-:Y:S02]  /*3a00*/  @!P3 PRMT R21, R17.reuse, 0x7610, R21 ;  /* 0x000076101115b816 */ /* 0x040fe40000000015 */
[----:B------:R-:W-:Y:S01]  /*3a10*/  @!P3 PRMT R20, R17, 0x7632, R20 ;  /* 0x000076321114b816 */ /* 0x000fe20000000014 */
[----:B------:R-:W-:Y:S02]  /*3a20*/  HFMA2 R19, -RZ, RZ, 0, 0 ;  /* 0x00000000ff137431 */ /* 0x000fe400000001ff */
[----:B------:R-:W-:Y:S04]  /*3a30*/  STL.S16 [R1+0x158], R21 ;  /* 0x0001581501007387 */ /* 0x000fe80000100600 */
[----:B------:R0:W-:Y:S04]  /*3a40*/  STL.S16 [R1+0x2f8], R20 ;  /* 0x0002f81401007387 */ /* 0x0001e80000100600 */
[----:B------:R-:W3:Y:S01]  /*3a50*/  @!P5 LDG.E R19, desc[UR10][R28.64] ;  /* 0x0000000a1c13d981 */ /* 0x000ee2000c1e1900 */
[----:B0-----:R-:W-:-:S03]  /*3a60*/  CS2R R20, SRZ ;  /* 0x0000000000147805 */ /* 0x001fc6000001ff00 */
[----:B------:R0:W-:Y:S01]  /*3a70*/  STL.S16 [R1+0x194], R30 ;  /* 0x0001941e01007387 */ /* 0x0001e20000100600 */
[----:B------:R-:W-:-:S03]  /*3a80*/  LOP3.LUT P0, RZ, R31, 0x20000, RZ, 0xc0, !PT ;  /* 0x000200001fff7812 */ /* 0x000fc6000780c0ff */
[----:B------:R-:W-:Y:S04]  /*3a90*/  STL.S16 [R1+0x198], R37 ;  /* 0x0001982501007387 */ /* 0x000fe80000100600 */
[----:B------:R1:W-:Y:S04]  /*3aa0*/  STL.S16 [R1+0x190], R36 ;  /* 0x0001902401007387 */ /* 0x0003e80000100600 */
[----:B0-----:R-:W3:Y:S04]  /*3ab0*/  LDL.LU R30, [R1+0x508] ;  /* 0x00050800011e7983 */ /* 0x001ee80000300800 */
[----:B------:R-:W3:Y:S04]  /*3ac0*/  LDL.LU.64 R28, [R1+0x2d8] ;  /* 0x0002d800011c7983 */ /* 0x000ee80000300a00 */
[----:B-1----:R-:W3:Y:S04]  /*3ad0*/  LDL.LU.64 R36, [R1+0x300] ;  /* 0x0003000001247983 */ /* 0x002ee80000300a00 */
[----:B--2---:R-:W2:Y:S04]  /*3ae0*/  @!P5 LDG.E R21, desc[UR10][R6.64] ;  /* 0x0000000a0615d981 */ /* 0x004ea8000c1e1900 */
[----:B------:R-:W2:Y:S04]  /*3af0*/  LDL.LU.64 R6, [R1+0x2e8] ;  /* 0x0002e80001067983 */ /* 0x000ea80000300a00 */
[----:B----4-:R-:W4:Y:S04]  /*3b00*/  @!P0 LDG.E R20, desc[UR10][R8.64] ;  /* 0x0000000a08148981 */ /* 0x010f28000c1e1900 */
[----:B------:R-:W4:Y:S04]  /*3b10*/  LDL.LU.64 R8, [R1+0x2e0] ;  /* 0x0002e00001087983 */ /* 0x000f280000300a00 */
[----:B------:R-:W-:Y:S04]  /*3b20*/  STL [R1+0x3bc], R24 ;  /* 0x0003bc1801007387 */ /* 0x000fe80000100800 */
[----:B------:R0:W-:Y:S04]  /*3b30*/  STL [R1+0x3dc], R24 ;  /* 0x0003dc1801007387 */ /* 0x0001e80000100800 */
[----:B------:R-:W-:Y:S04]  /*3b40*/  STL [R1+0x3b8], R25 ;  /* 0x0003b81901007387 */ /* 0x000fe80000100800 */
[----:B------:R1:W-:Y:S01]  /*3b50*/  STL [R1+0x3e0], R25 ;  /* 0x0003e01901007387 */ /* 0x0003e20000100800 */
[----:B0-----:R-:W-:-:S03]  /*3b60*/  PRMT R24, RZ, 0x7610, R24 ;  /* 0x00007610ff187816 */ /* 0x001fc60000000018 */
[----:B------:R-:W-:Y:S04]  /*3b70*/  STL [R1+0x498], R11 ;  /* 0x0004980b01007387 */ /* 0x000fe80000100800 */
[----:B------:R-:W-:Y:S01]  /*3b80*/  STL.64 [R1+0x4a0], R10 ;  /* 0x0004a00a01007387 */ /* 0x000fe20000100a00 */
[----:B-1----:R-:W-:-:S03]  /*3b90*/  PRMT R25, RZ, 0x7610, R25 ;  /* 0x00007610ff197816 */ /* 0x002fc60000000019 */
[----:B------:R-:W-:Y:S04]  /*3ba0*/  STL [R1+0x4c0], R10 ;  /* 0x0004c00a01007387 */ /* 0x000fe80000100800 */
[----:B------:R0:W-:Y:S01]  /*3bb0*/  STL.64 [R1+0x4e0], R10 ;  /* 0x0004e00a01007387 */ /* 0x0001e20000100a00 */
[C---:B---3--:R-:W-:Y:S02]  /*3bc0*/  @!P5 PRMT R25, R19.reuse, 0x7610, R25 ;  /* 0x000076101319d816 */ /* 0x048fe40000000019 */
[----:B------:R-:W-:Y:S02]  /*3bd0*/  @!P5 PRMT R24, R19, 0x7632, R24 ;  /* 0x000076321318d816 */ /* 0x000fe40000000018 */
[----:B0-----:R-:W-:Y:S02]  /*3be0*/  PRMT R11, RZ, 0x7610, R11 ;  /* 0x00007610ff0b7816 */ /* 0x001fe4000000000b */
[----:B------:R-:W-:-:S02]  /*3bf0*/  PRMT R10, RZ, 0x7610, R10 ;  /* 0x00007610ff0a7816 */ /* 0x000fc4000000000a */
[----:B------:R-:W-:Y:S02]  /*3c00*/  LOP3.LUT R30, R30, 0xffffffef, RZ, 0xc0, !PT ;  /* 0xffffffef1e1e7812 */ /* 0x000fe400078ec0ff */
[----:B------:R-:W-:Y:S02]  /*3c10*/  PRMT R26, RZ, 0x7610, R26 ;  /* 0x00007610ff1a7816 */ /* 0x000fe4000000001a */
[----:B------:R-:W-:Y:S02]  /*3c20*/  PRMT R23, RZ, 0x7610, R23 ;  /* 0x00007610ff177816 */ /* 0x000fe40000000017 */
[----:B------:R-:W-:Y:S02]  /*3c30*/  @!P2 PRMT R26, R12, 0x7632, R26 ;  /* 0x000076320c1aa816 */ /* 0x000fe4000000001a */
[----:B------:R-:W-:Y:S02]  /*3c40*/  PRMT R22, RZ, 0x7610, R22 ;  /* 0x00007610ff167816 */ /* 0x000fe40000000016 */
[C---:B------:R-:W-:Y:S01]  /*3c50*/  @!P3 PRMT R23, R16.reuse, 0x7610, R23 ;  /* 0x000076101017b816 */ /* 0x040fe20000000017 */
[----:B------:R0:W-:Y:S01]  /*3c60*/  STL.S16 [R1+0x170], R26 ;  /* 0x0001701a01007387 */ /* 0x0001e20000100600 */
[----:B------:R-:W-:-:S02]  /*3c70*/  @!P3 PRMT R22, R16, 0x7632, R22 ;  /* 0x000076321016b816 */ /* 0x000fc40000000016 */
[----:B------:R-:W-:Y:S01]  /*3c80*/  LOP3.LUT P1, RZ, R31, 0x8000, RZ, 0xc0, !PT ;  /* 0x000080001fff7812 */ /* 0x000fe2000782c0ff */
[----:B------:R-:W-:Y:S01]  /*3c90*/  STL.S16 [R1+0x14c], R23 ;  /* 0x00014c1701007387 */ /* 0x000fe20000100600 */
[----:B0-----:R-:W-:-:S03]  /*3ca0*/  CS2R R26, SRZ ;  /* 0x00000000001a7805 */ /* 0x001fc6000001ff00 */
[----:B------:R0:W-:Y:S08]  /*3cb0*/  STL.S16 [R1+0x154], R22 ;  /* 0x0001541601007387 */ /* 0x0001f00000100600 */
[----:B------:R1:W3:Y:S01]  /*3cc0*/  @!P1 LDG.E R26, desc[UR10][R28.64] ;  /* 0x0000000a1c1a9981 */ /* 0x0002e2000c1e1900 */
[----:B0-----:R-:W-:-:S06]  /*3cd0*/  CS2R R22, SRZ ;  /* 0x0000000000167805 */ /* 0x001fcc000001ff00 */
[----:B------:R-:W3:Y:S01]  /*3ce0*/  @!P0 LDG.E R23, desc[UR10][R36.64] ;  /* 0x0000000a24178981 */ /* 0x000ee2000c1e1900 */
[----:B-1----:R-:W-:-:S03]  /*3cf0*/  CS2R R28, SRZ ;  /* 0x00000000001c7805 */ /* 0x002fc6000001ff00 */
[----:B------:R-:W-:Y:S04]  /*3d00*/  STL.S16 [R1+0x234], R35 ;  /* 0x0002342301007387 */ /* 0x000fe80000100600 */
[----:B------:R0:W-:Y:S04]  /*3d10*/  STL.S16 [R1+0x17c], R34 ;  /* 0x00017c2201007387 */ /* 0x0001e80000100600 */
[----:B------:R-:W3:Y:S04]  /*3d20*/  LDL.LU.64 R36, [R1+0x2c8] ;  /* 0x0002c80001247983 */ /* 0x000ee80000300a00 */
[----:B0-----:R-:W3:Y:S01]  /*3d30*/  LDL.LU.64 R34, [R1+0x2f0] ;  /* 0x0002f00001227983 */ /* 0x001ee20000300a00 */
[----:B--2---:R-:W-:-:S02]  /*3d40*/  @!P5 PRMT R11, R21, 0x7610, R11 ;  /* 0x00007610150bd816 */ /* 0x004fc4000000000b */
[----:B------:R-:W-:Y:S02]  /*3d50*/  @!P5 PRMT R10, R21, 0x7632, R10 ;  /* 0x00007632150ad816 */ /* 0x000fe4000000000a */
[----:B------:R-:W-:-:S13]  /*3d60*/  LOP3.LUT P5, RZ, R31, 0x800, RZ, 0xc0, !PT ;  /* 0x000008001fff7812 */ /* 0x000fda00078ac0ff */
[----:B------:R-:W-:Y:S02]  /*3d70*/  @P5 LOP3.LUT R30, R30, 0x10, RZ, 0xfc, !PT ;  /* 0x000000101e1e5812 */ /* 0x000fe400078efcff */
[----:B------:R-:W-:Y:S01]  /*3d80*/  LOP3.LUT P5, RZ, R31, 0x10000, RZ, 0xc0, !PT ;  /* 0x000100001fff7812 */ /* 0x000fe200078ac0ff */
[----:B----4-:R-:W2:-:S12]  /*3d90*/  @!P1 LDG.E R29, desc[UR10][R8.64] ;  /* 0x0000000a081d9981 */ /* 0x010e98000c1e1900 */
[----:B------:R0:W4:Y:S04]  /*3da0*/  @!P5 LDG.E R27, desc[UR10][R6.64] ;  /* 0x0000000a061bd981 */ /* 0x000128000c1e1900 */
[----:B------:R-:W2:Y:S04]  /*3db0*/  LDL.LU.64 R8, [R1+0x110] ;  /* 0x0001100001087983 */ /* 0x000ea80000300a00 */
[----:B------:R-:W0:Y:S01]  /*3dc0*/  LDL.LU.64 R6, [R1+0x4f0] ;  /* 0x0004f00001067983 */ /* 0x000e220000300a00 */
[C---:B------:R-:W-:Y:S02]  /*3dd0*/  LOP3.LUT P4, RZ, R31.reuse, 0x1000, RZ, 0xc0, !PT ;  /* 0x000010001fff7812 */ /* 0x040fe4000788c0ff */
[----:B------:R-:W-:-:S02]  /*3de0*/  LOP3.LUT P2, RZ, R31, 0x4000, RZ, 0xc0, !PT ;  /* 0x000040001fff7812 */ /* 0x000fc4000784c0ff */
[----:B------:R-:W-:Y:S01]  /*3df0*/  LOP3.LUT P6, RZ, R31, 0x10000, RZ, 0xc0, !PT ;  /* 0x000100001fff7812 */ /* 0x000fe200078cc0ff */
[----:B------:R-:W-:Y:S04]  /*3e00*/  STL.S16 [R1+0x2f0], R25 ;  /* 0x0002f01901007387 */ /* 0x000fe80000100600 */
[----:B------:R1:W-:Y:S04]  /*3e10*/  STL.S16 [R1+0x2f4], R24 ;  /* 0x0002f41801007387 */ /* 0x0003e80000100600 */
[----:B-1----:R-:W4:Y:S04]  /*3e20*/  LDL.LU.64 R24, [R1+0x2b0] ;  /* 0x0002b00001187983 */ /* 0x002f280000300a00 */
[----:B---3--:R-:W3:Y:S04]  /*3e30*/  @!P2 LDG.E R28, desc[UR10][R36.64] ;  /* 0x0000000a241ca981 */ /* 0x008ee8000c1e1900 */
[----:B------:R-:W3:Y:S04]  /*3e40*/  @!P6 LDG.E R22, desc[UR10][R34.64] ;  /* 0x0000000a2216e981 */ /* 0x000ee8000c1e1900 */
[----:B------:R-:W3:Y:S04]  /*3e50*/  LDL.LU.64 R36, [R1+0x2c0] ;  /* 0x0002c00001247983 */ /* 0x000ee80000300a00 */
[----:B------:R-:W4:Y:S01]  /*3e60*/  LDL.LU.64 R34, [R1+0x118] ;  /* 0x0001180001227983 */ /* 0x000f220000300a00 */
[----:B0-----:R-:W-:-:S04]  /*3e70*/  PRMT R6, RZ, 0x7610, R6 ;  /* 0x00007610ff067816 */ /* 0x001fc80000000006 */
[----:B------:R-:W-:-:S05]  /*3e80*/  @!P0 PRMT R6, R23, 0x7632, R6 ;  /* 0x0000763217068816 */ /* 0x000fca0000000006 */
[----:B------:R0:W-:Y:S02]  /*3e90*/  STL.S16 [R1+0x2d8], R6 ;  /* 0x0002d80601007387 */ /* 0x0001e40000100600 */
[----:B0-----:R-:W-:-:S06]  /*3ea0*/  MOV R6, RZ ;  /* 0x000000ff00067202 */ /* 0x001fcc0000000f00 */
[----:B--2---:R-:W2:Y:S01]  /*3eb0*/  @!P4 LDG.E R6, desc[UR10][R8.64] ;  /* 0x0000000a0806c981 */ /* 0x004ea2000c1e1900 */
[----:B------:R-:W-:Y:S02]  /*3ec0*/  PRMT R33, RZ, 0x7610, R33 ;  /* 0x00007610ff217816 */ /* 0x000fe40000000021 */
[----:B------:R-:W-:Y:S02]  /*3ed0*/  PRMT R32, RZ, 0x7610, R32 ;  /* 0x00007610ff207816 */ /* 0x000fe40000000020 */
[----:B------:R-:W-:Y:S02]  /*3ee0*/  LOP3.LUT P3, RZ, R31, 0x2000, RZ, 0xc0, !PT ;  /* 0x000020001fff7812 */ /* 0x000fe4000786c0ff */
[C---:B------:R-:W-:Y:S02]  /*3ef0*/  @!P0 PRMT R33, R20.reuse, 0x7610, R33 ;  /* 0x0000761014218816 */ /* 0x040fe40000000021 */
[----:B------:R-:W-:Y:S01]  /*3f00*/  @!P0 PRMT R32, R20, 0x7632, R32 ;  /* 0x0000763214208816 */ /* 0x000fe20000000020 */
[----:B------:R-:W-:Y:S04]  /*3f10*/  STL.S16 [R1+0x300], R10 ;  /* 0x0003000a01007387 */ /* 0x000fe80000100600 */
[----:B------:R-:W-:Y:S04]  /*3f20*/  STL.S16 [R1+0x160], R33 ;  /* 0x0001602101007387 */ /* 0x000fe80000100600 */
[----:B------:R0:W-:Y:S04]  /*3f30*/  STL.S16 [R1+0x2c8], R32 ;  /* 0x0002c82001007387 */ /* 0x0001e80000100600 */
[----:B------:R1:W-:Y:S04]  /*3f40*/  STL.S16 [R1+0x2fc], R11 ;  /* 0x0002fc0b01007387 */ /* 0x0003e80000100600 */
[----:B------:R-:W3:Y:S01]  /*3f50*/  LDL.LU.64 R8, [R1+0x290] ;  /* 0x0002900001087983 */ /* 0x000ee20000300a00 */
[----:B0-----:R-:W-:-:S03]  /*3f60*/  CS2R R32, SRZ ;  /* 0x0000000000207805 */ /* 0x001fc6000001ff00 */
[----:B-1----:R-:W3:Y:S04]  /*3f70*/  LDL.LU.64 R10, [R1+0x2d0] ;  /* 0x0002d000010a7983 */ /* 0x002ee80000300a00 */
[----:B----4-:R0:W4:Y:S02]  /*3f80*/  @!P3 LDG.E R32, desc[UR10][R34.64] ;  /* 0x0000000a2220b981 */ /* 0x010124000c1e1900 */
[----:B0-----:R-:W-:-:S06]  /*3f90*/  CS2R R34, SRZ ;  /* 0x0000000000227805 */ /* 0x001fcc000001ff00 */
[----:B------:R-:W4:Y:S04]  /*3fa0*/  @!P3 LDG.E R34, desc[UR10][R24.64] ;  /* 0x0000000a1822b981 */ /* 0x000f28000c1e1900 */
[----:B------:R-:W4:Y:S04]  /*3fb0*/  LDL.LU.64 R24, [R1+0x138] ;  /* 0x0001380001187983 */ /* 0x000f280000300a00 */
[----:B--2---:R0:W-:Y:S02]  /*3fc0*/  STL [R1+0x11c], R6 ;  /* 0x00011c0601007387 */ /* 0x0041e40000100800 */
[----:B0-----:R-:W-:-:S06]  /*3fd0*/  HFMA2 R6, -RZ, RZ, 0, 0 ;  /* 0x00000000ff067431 */ /* 0x001fcc00000001ff */
[----:B---3--:R-:W2:Y:S04]  /*3fe0*/  @!P4 LDG.E R6, desc[UR10][R36.64] ;  /* 0x0000000a2406c981 */ /* 0x008ea8000c1e1900 */
[----:B------:R-:W3:Y:S01]  /*3ff0*/  LDL.LU.64 R36, [R1+0x4e8] ;  /* 0x0004e80001247983 */ /* 0x000ee20000300a00 */
[----:B------:R-:W-:-:S03]  /*4000*/  LOP3.LUT R30, R30, 0xfffffff7, RZ, 0xc0, !PT ;  /* 0xfffffff71e1e7812 */ /* 0x000fc600078ec0ff */
[----:B------:R0:W-:Y:S01]  /*4010*/  STL.64 [R1+0x4c8], R2 ;  /* 0x0004c80201007387 */ /* 0x0001e20000100a00 */
[----:B------:R-:W-:-:S03]  /*4020*/  @P3 LOP3.LUT R30, R30, 0x8, RZ, 0xfc, !PT ;  /* 0x000000081e1e3812 */ /* 0x000fc600078efcff */
[----:B------:R-:W-:Y:S04]  /*4030*/  STL [R1+0x4bc], R5 ;  /* 0x0004bc0501007387 */ /* 0x000fe80000100800 */
[----:B------:R1:W-:Y:S01]  /*4040*/  STL.64 [R1+0x4d0], R4 ;  /* 0x0004d00401007387 */ /* 0x0003e20000100a00 */
[----:B0-----:R-:W-:-:S03]  /*4050*/  PRMT R3, RZ, 0x7610, R3 ;  /* 0x00007610ff037816 */ /* 0x001fc60000000003 */
[----:B------:R-:W-:Y:S01]  /*4060*/  STL [R1+0x470], R15 ;  /* 0x0004700f01007387 */ /* 0x000fe20000100800 */
[----:B------:R-:W-:-:S03]  /*4070*/  PRMT R2, RZ, 0x7610, R2 ;  /* 0x00007610ff027816 */ /* 0x000fc60000000002 */
[----:B------:R0:W-:Y:S01]  /*4080*/  STL.64 [R1+0x480], R14 ;  /* 0x0004800e01007387 */ /* 0x0001e20000100a00 */
[----:B-1----:R-:W-:Y:S02]  /*4090*/  PRMT R5, RZ, 0x7610, R5 ;  /* 0x00007610ff057816 */ /* 0x002fe40000000005 */
[----:B------:R-:W-:Y:S02]  /*40a0*/  LOP3.LUT P6, RZ, R31, 0x400, RZ, 0xc0, !PT ;  /* 0x000004001fff7812 */ /* 0x000fe400078cc0ff */
[----:B------:R-:W-:Y:S01]  /*40b0*/  PRMT R18, RZ, 0x7610, R18 ;  /* 0x00007610ff127816 */ /* 0x000fe20000000012 */
[----:B------:R-:W-:Y:S01]  /*40c0*/  STL [R1+0x440], R23 ;  /* 0x0004401701007387 */ /* 0x000fe20000100800 */
[----:B------:R-:W-:Y:S02]  /*40d0*/  PRMT R4, RZ, 0x7610, R4 ;  /* 0x00007610ff047816 */ /* 0x000fe40000000004 */
[----:B0-----:R-:W-:Y:S01]  /*40e0*/  PRMT R15, RZ, 0x7610, R15 ;  /* 0x00007610ff0f7816 */ /* 0x001fe2000000000f */
[----:B------:R-:W-:Y:S01]  /*40f0*/  STL [R1+0x444], R23 ;  /* 0x0004441701007387 */ /* 0x000fe20000100800 */
[----:B------:R-:W-:-:S02]  /*4100*/  @!P5 PRMT R5, R22, 0x7610, R5 ;  /* 0x000076101605d816 */ /* 0x000fc40000000005 */
[----:B------:R-:W-:Y:S01]  /*4110*/  @!P5 PRMT R4, R22, 0x7632, R4 ;  /* 0x000076321604d816 */ /* 0x000fe20000000004 */
[----:B------:R-:W-:Y:S01]  /*4120*/  STL [R1+0x44c], R23 ;  /* 0x00044c1701007387 */ /* 0x000fe20000100800 */
[C---:B------:R-:W-:Y:S02]  /*4130*/  @!P5 PRMT R3, R27.reuse, 0x7610, R3 ;  /* 0x000076101b03d816 */ /* 0x040fe40000000003 */
[----:B------:R-:W-:Y:S01]  /*4140*/  @!P5 PRMT R2, R27, 0x7632, R2 ;  /* 0x000076321b02d816 */ /* 0x000fe20000000002 */
[----:B------:R-:W-:Y:S01]  /*4150*/  STL [R1+0x464], R23 ;  /* 0x0004641701007387 */ /* 0x000fe20000100800 */
[----:B------:R-:W-:Y:S02]  /*4160*/  LOP3.LUT P5, RZ, R30, 0x10, RZ, 0xc0, !PT ;  /* 0x000000101eff7812 */ /* 0x000fe400078ac0ff */
[----:B------:R-:W-:Y:S01]  /*4170*/  @!P0 PRMT R15, R23, 0x7610, R15 ;  /* 0x00007610170f8816 */ /* 0x000fe2000000000f */
[----:B------:R-:W-:Y:S04]  /*4180*/  STL [R1+0x478], R23 ;  /* 0x0004781701007387 */ /* 0x000fe80000100800 */
[----:B------:R0:W-:Y:S01]  /*4190*/  STL.S16 [R1+0x2cc], R15 ;  /* 0x0002cc0f01007387 */ /* 0x0001e20000100600 */
[----:B------:R-:W-:-:S03]  /*41a0*/  @!P1 PRMT R18, R29, 0x7632, R18 ;  /* 0x000076321d129816 */ /* 0x000fc60000000012 */
[----:B------:R1:W-:Y:S04]  /*41b0*/  STL [R1+0x47c], R22 ;  /* 0x00047c1601007387 */ /* 0x0003e80000100800 */
[----:B------:R-:W2:Y:S01]  /*41c0*/  @!P2 LDG.E R33, desc[UR10][R10.64] ;  /* 0x0000000a0a21a981 */ /* 0x000ea2000c1e1900 */
[----:B0-----:R-:W-:-:S03]  /*41d0*/  MOV R15, RZ ;  /* 0x000000ff000f7202 */ /* 0x001fc60000000f00 */
[----:B-1----:R-:W2:Y:S04]  /*41e0*/  LDL.LU.64 R22, [R1+0x130] ;  /* 0x0001300001167983 */ /* 0x002ea80000300a00 */
[----:B------:R0:W-:Y:S04]  /*41f0*/  STL.S16 [R1+0x2c4], R18 ;  /* 0x0002c41201007387 */ /* 0x0001e80000100600 */
[----:B------:R-:W-:Y:S04]  /*4200*/  STL.S16 [R1+0x2d0], R3 ;  /* 0x0002d00301007387 */ /* 0x000fe80000100600 */
[----:B------:R1:W-:Y:S01]  /*4210*/  STL.S16 [R1+0x2d4], R2 ;  /* 0x0002d40201007387 */ /* 0x0003e20000100600 */
[----:B0-----:R-:W-:-:S03]  /*4220*/  HFMA2 R18, -RZ, RZ, 0, 0 ;  /* 0x00000000ff127431 */ /* 0x001fc600000001ff */
[----:B------:R-:W2:Y:S04]  /*4230*/  LDL.LU.64 R10, [R1+0x2a8] ;  /* 0x0002a800010a7983 */ /* 0x000ea80000300a00 */
[----:B-1----:R-:W2:Y:S04]  /*4240*/  LDL.LU.64 R2, [R1+0x128] ;  /* 0x0001280001027983 */ /* 0x002ea80000300a00 */
[----:B------:R-:W2:Y:S04]  /*4250*/  @!P6 LDG.E R18, desc[UR10][R8.64] ;  /* 0x0000000a0812e981 */ /* 0x000ea8000c1e1900 */
[----:B------:R-:W2:Y:S04]  /*4260*/  LDL.LU.64 R8, [R1+0x4d8] ;  /* 0x0004d80001087983 */ /* 0x000ea80000300a00 */
[----:B---3--:R0:W3:Y:S02]  /*4270*/  @!P5 LDG.E R15, desc[UR10][R36.64] ;  /* 0x0000000a240fd981 */ /* 0x0080e4000c1e1900 */
[----:B0-----:R-:W-:-:S06]  /*4280*/  MOV R36, RZ ;  /* 0x000000ff00247202 */ /* 0x001fcc0000000f00 */
[----:B----4-:R-:W4:Y:S04]  /*4290*/  @!P6 LDG.E R36, desc[UR10][R24.64] ;  /* 0x0000000a1824e981 */ /* 0x010f28000c1e1900 */
[----:B------:R-:W4:Y:S01]  /*42a0*/  LDL.LU.64 R24, [R1+0x260] ;  /* 0x0002600001187983 */ /* 0x000f220000300a00 */
[----:B------:R-:W-:-:S03]  /*42b0*/  LOP3.LUT P0, RZ, R31, 0x200, RZ, 0xc0, !PT ;  /* 0x000002001fff7812 */ /* 0x000fc6000780c0ff */
[----:B------:R-:W-:Y:S04]  /*42c0*/  STL [R1+0x48c], R13 ;  /* 0x00048c0d01007387 */ /* 0x000fe80000100800 */
[----:B------:R0:W-:Y:S04]  /*42d0*/  STL.64 [R1+0x490], R12 ;  /* 0x0004900c01007387 */ /* 0x0001e80000100a00 */
[----:B------:R1:W-:Y:S04]  /*42e0*/  STL [R1+0x4b8], R13 ;  /* 0x0004b80d01007387 */ /* 0x0003e80000100800 */
[----:B------:R-:W-:Y:S04]  /*42f0*/  STL [R1+0x468], R17 ;  /* 0x0004681101007387 */ /* 0x000fe80000100800 */
[----:B------:R1:W-:Y:S01]  /*4300*/  STL [R1+0x46c], R16 ;  /* 0x00046c1001007387 */ /* 0x0003e20000100800 */
[----:B0-----:R-:W-:-:S02]  /*4310*/  PRMT R12, RZ, 0x7610, R12 ;  /* 0x00007610ff0c7816 */ /* 0x001fc4000000000c */
[----:B-1----:R-:W-:Y:S01]  /*4320*/  PRMT R13, RZ, 0x7610, R13 ;  /* 0x00007610ff0d7816 */ /* 0x002fe2000000000d */
[----:B------:R0:W-:Y:S01]  /*4330*/  STL [R1+0x4c4], R17 ;  /* 0x0004c41101007387 */ /* 0x0001e20000100800 */
[----:B------:R-:W-:Y:S02]  /*4340*/  LOP3.LUT P3, RZ, R31, 0x100, RZ, 0xc0, !PT ;  /* 0x000001001fff7812 */ /* 0x000fe4000786c0ff */
[----:B------:R-:W-:Y:S02]  /*4350*/  PRMT R16, RZ, 0x7610, R16 ;  /* 0x00007610ff107816 */ /* 0x000fe40000000010 */
[----:B0-----:R-:W-:Y:S01]  /*4360*/  PRMT R17, RZ, 0x7610, R17 ;  /* 0x00007610ff117816 */ /* 0x001fe20000000011 */
[----:B------:R-:W-:Y:S01]  /*4370*/  STL [R1+0x450], R21 ;  /* 0x0004501501007387 */ /* 0x000fe20000100800 */
[C---:B------:R-:W-:Y:S02]  /*4380*/  @!P1 PRMT R13, R26.reuse, 0x7610, R13 ;  /* 0x000076101a0d9816 */ /* 0x040fe4000000000d */
[----:B------:R-:W-:Y:S01]  /*4390*/  @!P1 PRMT R12, R26, 0x7632, R12 ;  /* 0x000076321a0c9816 */ /* 0x000fe2000000000c */
[----:B------:R0:W-:Y:S01]  /*43a0*/  STL.64 [R1+0x458], R20 ;  /* 0x0004581401007387 */ /* 0x0001e20000100a00 */
[----:B------:R-:W-:-:S02]  /*43b0*/  @!P2 PRMT R17, R28, 0x7610, R17 ;  /* 0x000076101c11a816 */ /* 0x000fc40000000011 */
[----:B------:R-:W-:Y:S01]  /*43c0*/  @!P2 PRMT R16, R28, 0x7632, R16 ;  /* 0x000076321c10a816 */ /* 0x000fe20000000010 */
[----:B------:R-:W-:Y:S01]  /*43d0*/  STL.S16 [R1+0x2ac], R13 ;  /* 0x0002ac0d01007387 */ /* 0x000fe20000100600 */
[----:B------:R-:W-:-:S03]  /*43e0*/  LOP3.LUT R30, R30, 0xfffffffb, RZ, 0xc0, !PT ;  /* 0xfffffffb1e1e7812 */ /* 0x000fc600078ec0ff */
[----:B------:R1:W-:Y:S01]  /*43f0*/  STL.S16 [R1+0x2b0], R12 ;  /* 0x0002b00c01007387 */ /* 0x0003e20000100600 */
[----:B0-----:R-:W-:-:S03]  /*4400*/  PRMT R21, RZ, 0x7610, R21 ;  /* 0x00007610ff157816 */ /* 0x001fc60000000015 */
[----:B------:R-:W-:Y:S01]  /*4410*/  STL [R1+0x428], R29 ;  /* 0x0004281d01007387 */ /* 0x000fe20000100800 */
[----:B------:R-:W-:-:S03]  /*4420*/  @!P1 PRMT R21, R29, 0x7610, R21 ;  /* 0x000076101d159816 */ /* 0x000fc60000000015 */
[----:B--2---:R0:W2:Y:S04]  /*4430*/  @!P0 LDG.E R35, desc[UR10][R22.64] ;  /* 0x0000000a16238981 */ /* 0x0040a8000c1e1900 */
[----:B------:R-:W-:Y:S04]  /*4440*/  STL.S16 [R1+0x290], R17 ;  /* 0x0002901101007387 */ /* 0x000fe80000100600 */
[----:B------:R1:W-:Y:S01]  /*4450*/  STL.64 [R1+0x430], R28 ;  /* 0x0004301c01007387 */ /* 0x0003e20000100a00 */
[----:B0-----:R-:W-:-:S03]  /*4460*/  CS2R R22, SRZ ;  /* 0x0000000000167805 */ /* 0x001fc6000001ff00 */
[----:B------:R0:W-:Y:S01]  /*4470*/  STL.S16 [R1+0x294], R16 ;  /* 0x0002941001007387 */ /* 0x0001e20000100600 */
[----:B------:R-:W-:-:S03]  /*4480*/  @P4 LOP3.LUT R30, R30, 0x4, RZ, 0xfc, !PT ;  /* 0x000000041e1e4812 */ /* 0x000fc600078efcff */
[----:B-1----:R-:W2:Y:S01]  /*4490*/  LDL.LU.64 R12, [R1+0x120] ;  /* 0x00012000010c7983 */ /* 0x002ea20000300a00 */
[----:B------:R-:W-:-:S03]  /*44a0*/  MOV R29, RZ ;  /* 0x000000ff001d7202 */ /* 0x000fc60000000f00 */
[----:B------:R-:W2:Y:S04]  /*44b0*/  @!P3 LDG.E R23, desc[UR10][R2.64] ;  /* 0x0000000a0217b981 */ /* 0x000ea8000c1e1900 */
[----:B0-----:R-:W2:Y:S01]  /*44c0*/  LDL.LU.64 R16, [R1+0x2a0] ;  /* 0x0002a00001107983 */ /* 0x001ea20000300a00 */
[----:B------:R-:W-:Y:S02]  /*44d0*/  PRMT R9, RZ, 0x7610, R9 ;  /* 0x00007610ff097816 */ /* 0x000fe40000000009 */
[----:B------:R-:W-:Y:S01]  /*44e0*/  PRMT R8, RZ, 0x7610, R8 ;  /* 0x00007610ff087816 */ /* 0x000fe20000000008 */
[----:B------:R-:W-:Y:S04]  /*44f0*/  STL.S16 [R1+0x2b4], R5 ;  /* 0x0002b40501007387 */ /* 0x000fe80000100600 */
[----:B------:R0:W-:Y:S04]  /*4500*/  STL.S16 [R1+0x2b8], R4 ;  /* 0x0002b80401007387 */ /* 0x0001e80000100600 */
[----:B------:R-:W2:Y:S04]  /*4510*/  LDL.LU.64 R2, [R1+0x4c8] ;  /* 0x0004c80001027983 */ /* 0x000ea80000300a00 */
[----:B0-----:R-:W2:Y:S04]  /*4520*/  LDL.LU.64 R4, [R1+0x268] ;  /* 0x0002680001047983 */ /* 0x001ea80000300a00 */
[----:B---3--:R0:W-:Y:S02]  /*4530*/  STL [R1+0x114], R15 ;  /* 0x0001140f01007387 */ /* 0x0081e40000100800 */
[----:B0-----:R-:W-:-:S06]  /*4540*/  HFMA2 R15, -RZ, RZ, 0, 0 ;  /* 0x00000000ff0f7431 */ /* 0x001fcc00000001ff */
[----:B------:R-:W3:Y:S04]  /*4550*/  @!P5 LDG.E R15, desc[UR10][R10.64] ;  /* 0x0000000a0a0fd981 */ /* 0x000ee8000c1e1900 */
[----:B----4-:R0:W4:Y:S01]  /*4560*/  @!P3 LDG.E R29, desc[UR10][R24.64] ;  /* 0x0000000a181db981 */ /* 0x010122000c1e1900 */
[----:B------:R-:W-:-:S03]  /*4570*/  LOP3.LUT P3, RZ, R30, 0x8, RZ, 0xc0, !PT ;  /* 0x000000081eff7812 */ /* 0x000fc6000786c0ff */
[----:B------:R-:W3:Y:S10]  /*4580*/  LDL.LU.64 R10, [R1+0x4e0] ;  /* 0x0004e000010a7983 */ /* 0x000ef40000300a00 */
[----:B------:R-:W-:-:S02]  /*4590*/  @!P3 PRMT R9, R32, 0x7610, R9 ;  /* 0x000076102009b816 */ /* 0x000fc40000000009 */
[----:B------:R-:W-:-:S03]  /*45a0*/  @!P3 PRMT R8, R32, 0x7632, R8 ;  /* 0x000076322008b816 */ /* 0x000fc60000000008 */
[----:B------:R-:W-:Y:S04]  /*45b0*/  STL.S16 [R1+0x260], R9 ;  /* 0x0002600901007387 */ /* 0x000fe80000100600 */
[----:B------:R1:W-:Y:S04]  /*45c0*/  STL.S16 [R1+0x26c], R8 ;  /* 0x00026c0801007387 */ /* 0x0003e80000100600 */
[----:B-1----:R-:W4:Y:S01]  /*45d0*/  LDL.LU.64 R8, [R1+0x278] ;  /* 0x0002780001087983 */ /* 0x002f220000300a00 */
[----:B------:R-:W-:Y:S02]  /*45e0*/  LOP3.LUT P4, RZ, R31, 0x80, RZ, 0xc0, !PT ;  /* 0x000000801fff7812 */ /* 0x000fe4000788c0ff */
[----:B0-----:R-:W-:Y:S01]  /*45f0*/  CS2R R24, SRZ ;  /* 0x0000000000187805 */ /* 0x001fe2000001ff00 */
[----:B------:R-:W-:Y:S04]  /*4600*/  STL [R1+0x3c0], R0 ;  /* 0x0003c00001007387 */ /* 0x000fe80000100800 */
[----:B------:R-:W-:Y:S04]  /*4610*/  STL [R1+0x3c4], R0 ;  /* 0x0003c40001007387 */ /* 0x000fe80000100800 */
[----:B------:R0:W-:Y:S02]  /*4620*/  STL [R1+0x3d0], R0 ;  /* 0x0003d00001007387 */ /* 0x0001e40000100800 */
[----:B0-----:R-:W-:-:S02]  /*4630*/  PRMT R0, RZ, 0x7610, R0 ;  /* 0x00007610ff007816 */ /* 0x001fc40000000000 */
[----:B--2---:R-:W2:Y:S04]  /*4640*/  @!P4 LDG.E R25, desc[UR10][R12.64] ;  /* 0x0000000a0c19c981 */ /* 0x004ea8000c1e1900 */
[----:B------:R0:W2:Y:S01]  /*4650*/  @!P4 LDG.E R24, desc[UR10][R16.64] ;  /* 0x0000000a1018c981 */ /* 0x0000a2000c1e1900 */
[----:B------:R-:W-:-:S03]  /*4660*/  LOP3.LUT P4, RZ, R30, 0x4, RZ, 0xc0, !PT ;  /* 0x000000041eff7812 */ /* 0x000fc6000788c0ff */
[----:B------:R-:W-:Y:S01]  /*4670*/  STL [R1+0x4ac], R14 ;  /* 0x0004ac0e01007387 */ /* 0x000fe20000100800 */
[----:B------:R-:W-:Y:S02]  /*4680*/  PRMT R7, RZ, 0x7610, R7 ;  /* 0x00007610ff077816 */ /* 0x000fe40000000007 */
[----:B------:R-:W-:Y:S01]  /*4690*/  LOP3.LUT P1, RZ, R31, 0x40, RZ, 0xc0, !PT ;  /* 0x000000401fff7812 */ /* 0x000fe2000782c0ff */
[----:B------:R-:W-:Y:S04]  /*46a0*/  STL [R1+0x448], R20 ;  /* 0x0004481401007387 */ /* 0x000fe80000100800 */
[----:B------:R1:W-:Y:S02]  /*46b0*/  STL [R1+0x10], R2 ;  /* 0x0000100201007387 */ /* 0x0003e40000100800 */
[----:B------:R-:W-:-:S02]  /*46c0*/  @!P4 PRMT R0, R6, 0x7632, R0 ;  /* 0x000076320600c816 */ /* 0x000fc40000000000 */
[----:B------:R-:W2:Y:S04]  /*46d0*/  LDL.LU R17, [R1+0x4c4] ;  /* 0x0004c40001117983 */ /* 0x000ea80000300800 */
[----:B------:R-:W2:Y:S04]  /*46e0*/  LDL.LU.64 R12, [R1+0x298] ;  /* 0x00029800010c7983 */ /* 0x000ea80000300a00 */
[----:B-1----:R-:W2:Y:S04]  /*46f0*/  LDL.LU R2, [R1+0x11c] ;  /* 0x00011c0001027983 */ /* 0x002ea80000300800 */
[----:B------:R-:W-:Y:S04]  /*4700*/  STL [R1+0x118], R6 ;  /* 0x0001180601007387 */ /* 0x000fe80000100800 */
[----:B------:R-:W2:Y:S01]  /*4710*/  @!P0 LDG.E R22, desc[UR10][R4.64] ;  /* 0x0000000a04168981 */ /* 0x000ea2000c1e1900 */
[----:B---3--:R-:W-:-:S03]  /*4720*/  PRMT R11, RZ, 0x7610, R11 ;  /* 0x00007610ff0b7816 */ /* 0x008fc6000000000b */
[----:B------:R-:W3:Y:S01]  /*4730*/  LDL.LU.64 R4, [R1+0x4d0] ;  /* 0x0004d00001047983 */ /* 0x000ee20000300a00 */
[----:B------:R-:W-:Y:S02]  /*4740*/  PRMT R10, RZ, 0x7610, R10 ;  /* 0x00007610ff0a7816 */ /* 0x000fe4000000000a */
[C---:B------:R-:W-:Y:S02]  /*4750*/  @!P2 PRMT R11, R33.reuse, 0x7610, R11 ;  /* 0x00007610210ba816 */ /* 0x040fe4000000000b */
[----:B------:R-:W-:Y:S02]  /*4760*/  @!P2 PRMT R10, R33, 0x7632, R10 ;  /* 0x00007632210aa816 */ /* 0x000fe4000000000a */
[----:B------:R-:W-:Y:S01]  /*4770*/  LOP3.LUT P2, RZ, R31, 0x20, RZ, 0xc0, !PT ;  /* 0x000000201fff7812 */ /* 0x000fe2000784c0ff */
[----:B------:R-:W-:Y:S04]  /*4780*/  STL.S16 [R1+0x2a8], R11 ;  /* 0x0002a80b01007387 */ /* 0x000fe80000100600 */
[----:B------:R1:W-:Y:S04]  /*4790*/  STL.S16 [R1+0x2dc], R10 ;  /* 0x0002dc0a01007387 */ /* 0x0003e80000100600 */
[----:B-1----:R-:W3:Y:S04]  /*47a0*/  LDL.LU.64 R10, [R1+0x288] ;  /* 0x00028800010a7983 */ /* 0x002ee80000300a00 */
[----:B------:R1:W-:Y:S02]  /*47b0*/  STL.S16 [R1+0x28c], R0 ;  /* 0x00028c0001007387 */ /* 0x0003e40000100600 */
[----:B-1----:R-:W-:-:S06]  /*47c0*/  MOV R0, RZ ;  /* 0x000000ff00007202 */ /* 0x002fcc0000000f00 */
[----:B----4-:R1:W4:Y:S04]  /*47d0*/  @!P2 LDG.E R0, desc[UR10][R8.64] ;  /* 0x0000000a0800a981 */ /* 0x010328000c1e1900 */
[----:B------:R-:W1:Y:S01]  /*47e0*/  LDL.LU.64 R8, [R1+0x4b0] ;  /* 0x0004b00001087983 */ /* 0x000e620000300a00 */
[----:B------:R-:W-:-:S04]  /*47f0*/  PRMT R14, RZ, 0x7610, R14 ;  /* 0x00007610ff0e7816 */ /* 0x000fc8000000000e */
[----:B0-----:R-:W-:Y:S02]  /*4800*/  MOV R16, R14 ;  /* 0x0000000e00107202 */ /* 0x001fe40000000f00 */
[----:B------:R-:W-:Y:S01]  /*4810*/  @!P3 PRMT R7, R34, 0x7610, R7 ;  /* 0x000076102207b816 */ /* 0x000fe20000000007 */
[----:B------:R-:W-:Y:S04]  /*4820*/  STL.S16 [R1+0x268], R14 ;  /* 0x0002680e01007387 */ /* 0x000fe80000100600 */
[----:B------:R0:W-:Y:S01]  /*4830*/  STL.S16 [R1+0x2e0], R7 ;  /* 0x0002e00701007387 */ /* 0x0001e20000100600 */
[----:B------:R-:W-:Y:S01]  /*4840*/  PRMT R20, RZ, 0x7610, R20 ;  /* 0x00007610ff147816 */ /* 0x000fe20000000014 */
[----:B0-----:R-:W-:-:S04]  /*4850*/  HFMA2 R7, -RZ, RZ, 0, 0 ;  /* 0x00000000ff077431 */ /* 0x001fc800000001ff */
[----:B------:R-:W-:Y:S04]  /*4860*/  STL.S16 [R1+0x288], R20 ;  /* 0x0002881401007387 */ /* 0x000fe80000100600 */
[----:B------:R-:W4:Y:S01]  /*4870*/  LDL R14, [R1+0x288] ;  /* 0x00028800010e7983 */ /* 0x000f220000100800 */
[----:B--2---:R-:W-:Y:S02]  /*4880*/  PRMT R17, RZ, 0x7610, R17 ;  /* 0x00007610ff117816 */ /* 0x004fe40000000011 */
[----:B------:R-:W-:-:S03]  /*4890*/  @!P4 PRMT R16, R2, 0x7632, R16 ;  /* 0x000076320210c816 */ /* 0x000fc60000000010 */
[----:B------:R-:W-:Y:S04]  /*48a0*/  STL.S16 [R1+0x278], R17 ;  /* 0x0002781101007387 */ /* 0x000fe80000100600 */
[----:B------:R0:W-:Y:S04]  /*48b0*/  @!P4 STL.S16 [R1+0x268], R16 ;  /* 0x000268100100c387 */ /* 0x0001e80000100600 */
[----:B---3--:R2:W3:Y:S04]  /*48c0*/  @!P1 LDG.E R7, desc[UR10][R10.64] ;  /* 0x0000000a0a079981 */ /* 0x0084e8000c1e1900 */
[----:B------:R-:W2:Y:S01]  /*48d0*/  LDL.LU R10, [R1+0x4c0] ;  /* 0x0004c000010a7983 */ /* 0x000ea20000300800 */
[----:B-1----:R-:W-:-:S04]  /*48e0*/  PRMT R9, RZ, 0x7610, R9 ;  /* 0x00007610ff097816 */ /* 0x002fc80000000009 */
[----:B0-----:R-:W-:Y:S01]  /*48f0*/  MOV R16, R9 ;  /* 0x0000000900107202 */ /* 0x001fe20000000f00 */
[----:B------:R0:W-:Y:S04]  /*4900*/  STL.S16 [R1+0x264], R9 ;  /* 0x0002640901007387 */ /* 0x0001e80000100600 */
[----:B0-----:R-:W3:Y:S01]  /*4910*/  LDL R9, [R1+0x278] ;  /* 0x0002780001097983 */ /* 0x001ee20000100800 */
[----:B----4-:R-:W-:Y:S01]  /*4920*/  @!P4 PRMT R14, R6, 0x7610, R14 ;  /* 0x00007610060ec816 */ /* 0x010fe2000000000e */
[----:B------:R-:W-:-:S06]  /*4930*/  HFMA2 R6, -RZ, RZ, 0, 0 ;  /* 0x00000000ff067431 */ /* 0x000fcc00000001ff */
[----:B------:R0:W4:Y:S04]  /*4940*/  @!P1 LDG.E R6, desc[UR10][R12.64] ;  /* 0x0000000a0c069981 */ /* 0x000128000c1e1900 */
[----:B------:R-:W0:Y:S01]  /*4950*/  LDL.LU R13, [R1+0x4b8] ;  /* 0x0004b800010d7983 */ /* 0x000e220000300800 */
[----:B--2---:R-:W-:-:S05]  /*4960*/  PRMT R10, RZ, 0x7610, R10 ;  /* 0x00007610ff0a7816 */ /* 0x004fca000000000a */
[----:B------:R1:W-:Y:S04]  /*4970*/  STL.S16 [R1+0x23c], R10 ;  /* 0x00023c0a01007387 */ /* 0x0003e80000100600 */
[----:B-1----:R-:W2:Y:S01]  /*4980*/  LDL.LU.64 R10, [R1+0x280] ;  /* 0x00028000010a7983 */ /* 0x002ea20000300a00 */
[----:B---3--:R-:W-:-:S05]  /*4990*/  @!P5 PRMT R9, R15, 0x7610, R9 ;  /* 0x000076100f09d816 */ /* 0x008fca0000000009 */
[----:B------:R1:W-:Y:S04]  /*49a0*/  @!P5 STL.S16 [R1+0x278], R9 ;  /* 0x000278090100d387 */ /* 0x0003e80000100600 */
[----:B-1----:R-:W3:Y:S04]  /*49b0*/  LDL.LU R9, [R1+0x4a8] ;  /* 0x0004a80001097983 */ /* 0x002ee80000300800 */
[----:B------:R-:W-:Y:S04]  /*49c0*/  STL [R1+0x90], R4 ;  /* 0x0000900401007387 */ /* 0x000fe80000100800 */
[----:B------:R1:W-:Y:S01]  /*49d0*/  STL [R1+0x3ec], R4 ;  /* 0x0003ec0401007387 */ /* 0x0003e20000100800 */
[----:B0-----:R-:W-:-:S03]  /*49e0*/  PRMT R13, RZ, 0x7610, R13 ;  /* 0x00007610ff0d7816 */ /* 0x001fc6000000000d */
[----:B-1----:R-:W4:Y:S04]  /*49f0*/  LDL.LU R4, [R1+0x114] ;  /* 0x0001140001047983 */ /* 0x002f280000300800 */
[----:B------:R-:W-:Y:S04]  /*4a00*/  STL.S16 [R1+0x150], R13 ;  /* 0x0001500d01007387 */ /* 0x000fe80000100600 */
[----:B------:R-:W4:Y:S04]  /*4a10*/  LDL R12, [R1+0x150] ;  /* 0x00015000010c7983 */ /* 0x000f280000100800 */
[----:B---3--:R0:W-:Y:S02]  /*4a20*/  STL [R1+0x98], R9 ;  /* 0x0000980901007387 */ /* 0x0081e40000100800 */
[----:B0-----:R-:W-:-:S06]  /*4a30*/  HFMA2 R9, -RZ, RZ, 0, 0 ;  /* 0x00000000ff097431 */ /* 0x001fcc00000001ff */
[----:B--2---:R0:W2:Y:S04]  /*4a40*/  @!P2 LDG.E R9, desc[UR10][R10.64] ;  /* 0x0000000a0a09a981 */ /* 0x0040a8000c1e1900 */
[----:B------:R-:W0:Y:S01]  /*4a50*/  LDL.LU.64 R10, [R1+0x4a0] ;  /* 0x0004a000010a7983 */ /* 0x000e220000300a00 */
[----:B----4-:R-:W-:-:S05]  /*4a60*/  @!P5 PRMT R12, R4, 0x7610, R12 ;  /* 0x00007610040cd816 */ /* 0x010fca000000000c */
[----:B------:R1:W-:Y:S04]  /*4a70*/  @!P5 STL.S16 [R1+0x150], R12 ;  /* 0x0001500c0100d387 */ /* 0x0003e80000100600 */
[----:B-1----:R-:W3:Y:S01]  /*4a80*/  LDL.LU.64 R12, [R1+0x270] ;  /* 0x00027000010c7983 */ /* 0x002ee20000300a00 */
[----:B0-----:R-:W-:-:S04]  /*4a90*/  PRMT R11, RZ, 0x7610, R11 ;  /* 0x00007610ff0b7816 */ /* 0x001fc8000000000b */
[----:B------:R-:W-:-:S05]  /*4aa0*/  @!P6 PRMT R11, R18, 0x7610, R11 ;  /* 0x00007610120be816 */ /* 0x000fca000000000b */
[----:B------:R0:W-:Y:S04]  /*4ab0*/  STL.S16 [R1+0x27c], R11 ;  /* 0x00027c0b01007387 */ /* 0x0001e80000100600 */
[----:B0-----:R-:W4:Y:S01]  /*4ac0*/  LDL.LU R11, [R1+0x498] ;  /* 0x00049800010b7983 */ /* 0x001f220000300800 */
[----:B------:R-:W-:-:S03]  /*4ad0*/  PRMT R5, RZ, 0x7610, R5 ;  /* 0x00007610ff057816 */ /* 0x000fc60000000005 */
[----:B------:R0:W-:Y:S01]  /*4ae0*/  STL [R1+0x1c], R10 ;  /* 0x00001c0a01007387 */ /* 0x0001e20000100800 */
[----:B------:R-:W-:Y:S02]  /*4af0*/  @!P3 PRMT R5, R34, 0x7632, R5 ;  /* 0x000076322205b816 */ /* 0x000fe40000000005 */
[----:B------:R-:W-:Y:S02]  /*4b00*/  LOP3.LUT P3, RZ, R31, 0x10, RZ, 0xc0, !PT ;  /* 0x000000101fff7812 */ /* 0x000fe4000786c0ff */
[----:B0-----:R-:W-:-:S04]  /*4b10*/  PRMT R10, RZ, 0x7610, R10 ;  /* 0x00007610ff0a7816 */ /* 0x001fc8000000000a */
[----:B------:R-:W-:-:S05]  /*4b20*/  @!P6 PRMT R10, R18, 0x7632, R10 ;  /* 0x00007632120ae816 */ /* 0x000fca000000000a */
[----:B------:R-:W-:Y:S04]  /*4b30*/  STL.S16 [R1+0x280], R10 ;  /* 0x0002800a01007387 */ /* 0x000fe80000100600 */
[----:B------:R0:W-:Y:S04]  /*4b40*/  @!P4 STL.S16 [R1+0x288], R14 ;  /* 0x0002880e0100c387 */ /* 0x0001e80000100600 */
[----:B0-----:R-:W2:Y:S04]  /*4b50*/  LDL.LU R14, [R1+0x4ac] ;  /* 0x0004ac00010e7983 */ /* 0x001ea80000300800 */
[----:B----4-:R0:W-:Y:S02]  /*4b60*/  STL [R1+0x9c], R11 ;  /* 0x00009c0b01007387 */ /* 0x0101e40000100800 */
[----:B0-----:R-:W-:-:S06]  /*4b70*/  CS2R R10, SRZ ;  /* 0x00000000000a7805 */ /* 0x001fcc000001ff00 */
[----:B---3--:R0:W3:Y:S04]  /*4b80*/  @!P3 LDG.E R11, desc[UR10][R12.64] ;  /* 0x0000000a0c0bb981 */ /* 0x0080e8000c1e1900 */
[----:B------:R-:W4:Y:S01]  /*4b90*/  LDL.LU.64 R12, [R1+0x490] ;  /* 0x00049000010c7983 */ /* 0x000f220000300a00 */
[----:B------:R-:W-:-:S03]  /*4ba0*/  @!P5 PRMT R16, R4, 0x7632, R16 ;  /* 0x000076320410d816 */ /* 0x000fc60000000010 */
[----:B------:R1:W-:Y:S04]  /*4bb0*/  STL.S16 [R1+0x2e4], R5 ;  /* 0x0002e40501007387 */ /* 0x0003e80000100600 */
[----:B------:R0:W-:Y:S04]  /*4bc0*/  @!P5 STL.S16 [R1+0x264], R16 ;  /* 0x000264100100d387 */ /* 0x0001e80000100600 */
[----:B-1----:R-:W3:Y:S04]  /*4bd0*/  LDL R5, [R1+0x23c] ;  /* 0x00023c0001057983 */ /* 0x002ee80000100800 */
[----:B0-----:R-:W3:Y:S01]  /*4be0*/  LDL.LU.64 R16, [R1+0x258] ;  /* 0x0002580001107983 */ /* 0x001ee20000300a00 */
[----:B--2---:R-:W-:-:S03]  /*4bf0*/  PRMT R14, RZ, 0x7610, R14 ;  /* 0x00007610ff0e7816 */ /* 0x004fc6000000000e */
[----:B------:R0:W-:Y:S01]  /*4c00*/  STL.S16 [R1+0x2c0], R21 ;  /* 0x0002c01501007387 */ /* 0x0001e20000100600 */
[----:B------:R-:W-:-:S03]  /*4c10*/  @!P6 PRMT R14, R36, 0x7610, R14 ;  /* 0x00007610240ee816 */ /* 0x000fc6000000000e */
[----:B------:R1:W-:Y:S04]  /*4c20*/  STL [R1+0x18], R8 ;  /* 0x0000180801007387 */ /* 0x0003e80000100800 */
[----:B0-----:R-:W2:Y:S01]  /*4c30*/  LDL.LU.64 R20, [R1+0x140] ;  /* 0x0001400001147983 */ /* 0x001ea20000300a00 */
[----:B-1----:R-:W-:-:S03]  /*4c40*/  PRMT R8, RZ, 0x7610, R8 ;  /* 0x00007610ff087816 */ /* 0x002fc60000000008 */
[----:B------:R-:W-:Y:S01]  /*4c50*/  STL [R1+0x110], R15 ;  /* 0x0001100f01007387 */ /* 0x000fe20000100800 */
[----:B------:R-:W-:-:S03]  /*4c60*/  @!P5 PRMT R8, R15, 0x7632, R8 ;  /* 0x000076320f08d816 */ /* 0x000fc60000000008 */
[----:B------:R0:W-:Y:S04]  /*4c70*/  STL.S16 [R1+0x144], R14 ;  /* 0x0001440e01007387 */ /* 0x0001e80000100600 */
[----:B0-----:R-:W2:Y:S04]  /*4c80*/  LDL.LU.64 R14, [R1+0x250] ;  /* 0x00025000010e7983 */ /* 0x001ea80000300a00 */
[----:B----4-:R0:W-:Y:S01]  /*4c90*/  STL [R1+0x20], R12 ;  /* 0x0000200c01007387 */ /* 0x0101e20000100800 */
[----:B------:R-:W-:-:S04]  /*4ca0*/  PRMT R13, RZ, 0x7610, R13 ;  /* 0x00007610ff0d7816 */ /* 0x000fc8000000000d */
[----:B------:R-:W-:Y:S02]  /*4cb0*/  @!P0 PRMT R13, R35, 0x7610, R13 ;  /* 0x00007610230d8816 */ /* 0x000fe4000000000d */
[----:B0-----:R-:W-:-:S05]  /*4cc0*/  PRMT R12, RZ, 0x7610, R12 ;  /* 0x00007610ff0c7816 */ /* 0x001fca000000000c */
[----:B------:R0:W-:Y:S04]  /*4cd0*/  STL.S16 [R1+0x258], R12 ;  /* 0x0002580c01007387 */ /* 0x0001e80000100600 */
[----:B------:R1:W-:Y:S04]  /*4ce0*/  STL.S16 [R1+0x140], R13 ;  /* 0x0001400d01007387 */ /* 0x0003e80000100600 */
[----:B0-----:R-:W4:Y:S04]  /*4cf0*/  LDL R12, [R1+0x258] ;  /* 0x00025800010c7983 */ /* 0x001f280000100800 */
[----:B-1----:R-:W2:Y:S01]  /*4d00*/  LDL.LU R13, [R1+0x48c] ;  /* 0x00048c00010d7983 */ /* 0x002ea20000300800 */
[----:B---3--:R-:W-:-:S05]  /*4d10*/  @!P4 PRMT R5, R2, 0x7610, R5 ;  /* 0x000076100205c816 */ /* 0x008fca0000000005 */
[----:B------:R-:W-:Y:S01]  /*4d20*/  @!P4 STL.S16 [R1+0x23c], R5 ;  /* 0x00023c050100c387 */ /* 0x000fe20000100600 */
[----:B------:R-:W-:-:S03]  /*4d30*/  LOP3.LUT P4, RZ, R31, 0x8, RZ, 0xc0, !PT ;  /* 0x000000081fff7812 */ /* 0x000fc6000788c0ff */
[----:B------:R-:W-:Y:S04]  /*4d40*/  STL [R1+0x460], R19 ;  /* 0x0004601301007387 */ /* 0x000fe80000100800 */
[----:B------:R-:W-:Y:S04]  /*4d50*/  STL [R1+0x474], R19 ;  /* 0x0004741301007387 */ /* 0x000fe80000100800 */
[----:B------:R-:W-:Y:S04]  /*4d60*/  STL [R1+0x488], R19 ;  /* 0x0004881301007387 */ /* 0x000fe80000100800 */
[----:B------:R-:W-:Y:S04]  /*4d70*/  STL [R1+0x49c], R19 ;  /* 0x00049c1301007387 */ /* 0x000fe80000100800 */
[----:B------:R-:W-:Y:S01]  /*4d80*/  STL.S16 [R1+0x298], R8 ;  /* 0x0002980801007387 */ /* 0x000fe20000100600 */
[----:B------:R-:W-:-:S03]  /*4d90*/  LOP3.LUT R30, R30, 0xfffffffe, RZ, 0xc0, !PT ;  /* 0xfffffffe1e1e7812 */ /* 0x000fc600078ec0ff */
[----:B------:R-:W-:Y:S01]  /*4da0*/  STL [R1+0x3f8], R2 ;  /* 0x0003f80201007387 */ /* 0x000fe20000100800 */
[----:B----4-:R-:W-:-:S03]  /*4db0*/  @!P0 PRMT R12, R22, 0x7610, R12 ;  /* 0x00007610160c8816 */ /* 0x010fc6000000000c */
[----:B------:R-:W-:Y:S04]  /*4dc0*/  STL [R1+0x14], R3 ;  /* 0x0000140301007387 */ /* 0x000fe80000100800 */
[----:B------:R-:W-:Y:S04]  /*4dd0*/  @!P0 STL.S16 [R1+0x258], R12 ;  /* 0x0002580c01008387 */ /* 0x000fe80000100600 */
[----:B--2---:R0:W-:Y:S04]  /*4de0*/  STL [R1+0xa0], R13 ;  /* 0x0000a00d01007387 */ /* 0x0041e80000100800 */
[----:B------:R-:W2:Y:S01]  /*4df0*/  @!P4 LDG.E R10, desc[UR10][R16.64] ;  /* 0x0000000a100ac981 */ /* 0x000ea2000c1e1900 */
[----:B------:R-:W-:-:S02]  /*4e00*/  LOP3.LUT P5, RZ, R31, 0x4, RZ, 0xc0, !PT ;  /* 0x000000041fff7812 */ /* 0x000fc400078ac0ff */
[----:B------:R-:W-:Y:S01]  /*4e10*/  PRMT R28, RZ, 0x7610, R28 ;  /* 0x00007610ff1c7816 */ /* 0x000fe2000000001c */
[----:B------:R-:W-:Y:S01]  /*4e20*/  STL [R1+0x138], R23 ;  /* 0x0001381701007387 */ /* 0x000fe20000100800 */
[----:B0-----:R-:W-:Y:S02]  /*4e30*/  CS2R R12, SRZ ;  /* 0x00000000000c7805 */ /* 0x001fe4000001ff00 */
[----:B------:R-:W-:Y:S01]  /*4e40*/  PRMT R19, RZ, 0x7610, R19 ;  /* 0x00007610ff137816 */ /* 0x000fe20000000013 */
[----:B------:R-:W-:Y:S04]  /*4e50*/  STL [R1+0x408], R34 ;  /* 0x0004082201007387 */ /* 0x000fe80000100800 */
[----:B------:R0:W3:Y:S01]  /*4e60*/  @!P4 LDG.E R13, desc[UR10][R14.64] ;  /* 0x0000000a0e0dc981 */ /* 0x0000e2000c1e1900 */
[----:B------:R-:W-:-:S02]  /*4e70*/  MOV R8, RZ ;  /* 0x000000ff00087202 */ /* 0x000fc40000000f00 */
[----:B------:R-:W-:Y:S01]  /*4e80*/  @!P6 PRMT R19, R36, 0x7632, R19 ;  /* 0x000076322413e816 */ /* 0x000fe20000000013 */
[----:B------:R-:W4:Y:S04]  /*4e90*/  LDL.LU.64 R16, [R1+0x240] ;  /* 0x0002400001107983 */ /* 0x000f280000300a00 */
[----:B------:R-:W2:Y:S04]  /*4ea0*/  @!P3 LDG.E R8, desc[UR10][R20.64] ;  /* 0x0000000a1408b981 */ /* 0x000ea8000c1e1900 */
[----:B------:R-:W0:Y:S04]  /*4eb0*/  LDL.LU.64 R14, [R1+0x480] ;  /* 0x00048000010e7983 */ /* 0x000e280000300a00 */
[----:B------:R1:W-:Y:S04]  /*4ec0*/  STL.S16 [R1+0x148], R19 ;  /* 0x0001481301007387 */ /* 0x0003e80000100600 */
[----:B------:R-:W3:Y:S04]  /*4ed0*/  LDL.LU.64 R20, [R1+0x248] ;  /* 0x0002480001147983 */ /* 0x000ee80000300a00 */
[----:B------:R-:W-:Y:S04]  /*4ee0*/  STL [R1+0x410], R34 ;  /* 0x0004102201007387 */ /* 0x000fe80000100800 */
[----:B-1----:R-:W4:Y:S04]  /*4ef0*/  LDL.LU R19, [R1+0x49c] ;  /* 0x00049c0001137983 */ /* 0x002f280000300800 */
[----:B------:R-:W-:Y:S04]  /*4f00*/  STL.64 [R1+0x418], R34 ;  /* 0x0004182201007387 */ /* 0x000fe80000100a00 */
[----:B------:R-:W2:Y:S01]  /*4f10*/  LDL.LU R5, [R1+0x4bc] ;  /* 0x0004bc0001057983 */ /* 0x000ea20000300800 */
[----:B0-----:R-:W-:-:S05]  /*4f20*/  PRMT R15, RZ, 0x7610, R15 ;  /* 0x00007610ff0f7816 */ /* 0x001fca000000000f */
[----:B------:R0:W-:Y:S01]  /*4f30*/  STL.S16 [R1+0x24c], R15 ;  /* 0x00024c0f01007387 */ /* 0x0001e20000100600 */
[----:B------:R-:W-:Y:S02]  /*4f40*/  @P1 LOP3.LUT R30, R30, 0x1, RZ, 0xfc, !PT ;  /* 0x000000011e1e1812 */ /* 0x000fe400078efcff */
[----:B------:R-:W-:Y:S02]  /*4f50*/  PRMT R2, RZ, 0x7610, R2 ;  /* 0x00007610ff027816 */ /* 0x000fe40000000002 */
[----:B------:R-:W-:Y:S01]  /*4f60*/  PRMT R3, RZ, 0x7610, R3 ;  /* 0x00007610ff037816 */ /* 0x000fe20000000003 */
[----:B------:R-:W-:Y:S04]  /*4f70*/  STL.S16 [R1+0x244], R28 ;  /* 0x0002441c01007387 */ /* 0x000fe80000100600 */
[----:B0-----:R-:W2:Y:S01]  /*4f80*/  LDL R15, [R1+0x24c] ;  /* 0x00024c00010f7983 */ /* 0x001ea20000100800 */
[----:B------:R-:W-:-:S03]  /*4f90*/  LOP3.LUT R30, R30, 0xfffffffd, RZ, 0xc0, !PT ;  /* 0xfffffffd1e1e7812 */ /* 0x000fc600078ec0ff */
[----:B------:R0:W-:Y:S01]  /*4fa0*/  STL [R1+0x24], R14 ;  /* 0x0000240e01007387 */ /* 0x0001e20000100800 */
[----:B------:R-:W-:Y:S02]  /*4fb0*/  @P2 LOP3.LUT R30, R30, 0x2, RZ, 0xfc, !PT ;  /* 0x000000021e1e2812 */ /* 0x000fe400078efcff */
[C---:B------:R-:W-:Y:S01]  /*4fc0*/  LOP3.LUT P2, RZ, R31.reuse, 0x100, RZ, 0xc0, !PT ;  /* 0x000001001fff7812 */ /* 0x040fe2000784c0ff */
[----:B------:R-:W-:Y:S01]  /*4fd0*/  STL [R1+0x13c], R22 ;  /* 0x00013c1601007387 */ /* 0x000fe20000100800 */
[----:B----4-:R-:W-:Y:S02]  /*4fe0*/  PRMT R19, RZ, 0x7610, R19 ;  /* 0x00007610ff137816 */ /* 0x010fe40000000013 */
[----:B------:R-:W-:Y:S01]  /*4ff0*/  LOP3.LUT P6, RZ, R31, 0x2, RZ, 0xc0, !PT ;  /* 0x000000021fff7812 */ /* 0x000fe200078cc0ff */
[----:B------:R-:W-:Y:S01]  /*5000*/  STL [R1+0x134], R29 ;  /* 0x0001341d01007387 */ /* 0x000fe20000100800 */
[----:B------:R-:W-:Y:S02]  /*5010*/  @!P0 PRMT R19, R35, 0x7632, R19 ;  /* 0x0000763223138816 */ /* 0x000fe40000000013 */
[----:B------:R-:W-:Y:S01]  /*5020*/  @!P0 PRMT R2, R22, 0x7632, R2 ;  /* 0x0000763216028816 */ /* 0x000fe20000000002 */
[----:B------:R-:W-:Y:S04]  /*5030*/  STL.S16 [R1+0x248], R3 ;  /* 0x0002480301007387 */ /* 0x000fe80000100600 */
[----:B------:R1:W-:Y:S04]  /*5040*/  STL.S16 [R1+0x25c], R19 ;  /* 0x00025c1301007387 */ /* 0x0003e80000100600 */
[----:B------:R-:W4:Y:S01]  /*5050*/  LDL.LU.64 R34, [R1+0x220] ;  /* 0x0002200001227983 */ /* 0x000f220000300a00 */
[----:B------:R-:W-:-:S02]  /*5060*/  LOP3.LUT P1, RZ, R31, 0x80, RZ, 0xc0, !PT ;  /* 0x000000801fff7812 */ /* 0x000fc4000782c0ff */
[----:B0-----:R-:W-:Y:S01]  /*5070*/  PRMT R14, RZ, 0x7610, R14 ;  /* 0x00007610ff0e7816 */ /* 0x001fe2000000000e */
[----:B---3--:R-:W3:Y:S04]  /*5080*/  @!P5 LDG.E R12, desc[UR10][R20.64] ;  /* 0x0000000a140cd981 */ /* 0x008ee8000c1e1900 */
[----:B-1----:R-:W4:Y:S04]  /*5090*/  LDL.LU R19, [R1+0x488] ;  /* 0x0004880001137983 */ /* 0x002f280000300800 */
[----:B------:R0:W-:Y:S01]  /*50a0*/  STL.S16 [R1+0x270], R2 ;  /* 0x0002700201007387 */ /* 0x0001e20000100600 */
[----:B--2---:R-:W-:-:S03]  /*50b0*/  @!P2 PRMT R15, R29, 0x7610, R15 ;  /* 0x000076101d0fa816 */ /* 0x004fc6000000000f */
[----:B0-----:R-:W2:Y:S04]  /*50c0*/  LDL R2, [R1+0x248] ;  /* 0x0002480001027983 */ /* 0x001ea80000100800 */
[----:B------:R0:W-:Y:S01]  /*50d0*/  @!P2 STL.S16 [R1+0x24c], R15 ;  /* 0x00024c0f0100a387 */ /* 0x0001e20000100600 */
[----:B------:R-:W-:-:S03]  /*50e0*/  @!P2 PRMT R14, R29, 0x7632, R14 ;  /* 0x000076321d0ea816 */ /* 0x000fc6000000000e */
[----:B------:R-:W-:Y:S04]  /*50f0*/  STL [R1+0x438], R27 ;  /* 0x0004381b01007387 */ /* 0x000fe80000100800 */
[----:B------:R-:W-:Y:S04]  /*5100*/  STL [R1+0x43c], R27 ;  /* 0x00043c1b01007387 */ /* 0x000fe80000100800 */
[----:B0-----:R-:W3:Y:S04]  /*5110*/  LDL.LU R15, [R1+0x470] ;  /* 0x00047000010f7983 */ /* 0x001ee80000300800 */
[----:B------:R-:W-:Y:S04]  /*5120*/  STL.64 [R1+0x3f0], R4 ;  /* 0x0003f00401007387 */ /* 0x000fe80000100a00 */
[----:B------:R-:W-:Y:S04]  /*5130*/  STL [R1+0x40c], R36 ;  /* 0x00040c2401007387 */ /* 0x000fe80000100800 */
[----:B------:R-:W3:Y:S01]  /*5140*/  LDL.LU.64 R20, [R1+0x228] ;  /* 0x0002280001147983 */ /* 0x000ee20000300a00 */
[----:B----4-:R-:W-:-:S03]  /*5150*/  PRMT R19, RZ, 0x7610, R19 ;  /* 0x00007610ff137816 */ /* 0x010fc60000000013 */
[----:B------:R-:W4:Y:S01]  /*5160*/  LDL.LU R22, [R1+0x47c] ;  /* 0x00047c0001167983 */ /* 0x000f220000300800 */
[----:B------:R-:W-:-:S03]  /*5170*/  @!P2 PRMT R19, R23, 0x7632, R19 ;  /* 0x000076321713a816 */ /* 0x000fc60000000013 */
[----:B------:R-:W4:Y:S04]  /*5180*/  LDL.LU.64 R28, [R1+0x200] ;  /* 0x00020000011c7983 */ /* 0x000f280000300a00 */
[----:B------:R0:W-:Y:S04]  /*5190*/  STL.S16 [R1+0x250], R19 ;  /* 0x0002501301007387 */ /* 0x0001e80000100600 */
[----:B0-----:R-:W4:Y:S01]  /*51a0*/  LDL.LU R19, [R1+0x474] ;  /* 0x0004740001137983 */ /* 0x001f220000300800 */
[----:B--2---:R-:W-:-:S03]  /*51b0*/  @!P2 PRMT R2, R23, 0x7610, R2 ;  /* 0x000076101702a816 */ /* 0x004fc60000000002 */
[----:B------:R-:W2:Y:S04]  /*51c0*/  LDL.LU R23, [R1+0x478] ;  /* 0x0004780001177983 */ /* 0x000ea80000300800 */
[----:B---3--:R0:W-:Y:S02]  /*51d0*/  STL [R1+0xa4], R15 ;  /* 0x0000a40f01007387 */ /* 0x0081e40000100800 */
[----:B0-----:R-:W-:-:S06]  /*51e0*/  HFMA2 R15, -RZ, RZ, 0, 0 ;  /* 0x00000000ff0f7431 */ /* 0x001fcc00000001ff */
[----:B------:R0:W3:Y:S04]  /*51f0*/  @!P5 LDG.E R15, desc[UR10][R16.64] ;  /* 0x0000000a100fd981 */ /* 0x0000e8000c1e1900 */
[----:B------:R-:W0:Y:S04]  /*5200*/  LDL R17, [R1+0x244] ;  /* 0x0002440001117983 */ /* 0x000e280000100800 */
[----:B------:R-:W3:Y:S04]  /*5210*/  LDL.LU R16, [R1+0x46c] ;  /* 0x00046c0001107983 */ /* 0x000ee80000300800 */
[----:B------:R1:W-:Y:S01]  /*5220*/  STL.S16 [R1+0x274], R14 ;  /* 0x0002740e01007387 */ /* 0x0003e20000100600 */
[----:B----4-:R-:W-:-:S03]  /*5230*/  PRMT R19, RZ, 0x7610, R19 ;  /* 0x00007610ff137816 */ /* 0x010fc60000000013 */
[----:B------:R4:W-:Y:S01]  /*5240*/  @!P2 STL.S16 [R1+0x248], R2 ;  /* 0x000248020100a387 */ /* 0x0009e20000100600 */
[----:B-1----:R-:W-:-:S03]  /*5250*/  MOV R14, RZ ;  /* 0x000000ff000e7202 */ /* 0x002fc60000000f00 */
[----:B----4-:R-:W4:Y:S04]  /*5260*/  LDL.LU.64 R2, [R1+0x210] ;  /* 0x0002100001027983 */ /* 0x010f280000300a00 */
[----:B------:R-:W4:Y:S04]  /*5270*/  @!P6 LDG.E R14, desc[UR10][R34.64] ;  /* 0x0000000a220ee981 */ /* 0x000f28000c1e1900 */
[----:B------:R-:W4:Y:S01]  /*5280*/  LDL.LU.64 R34, [R1+0x218] ;  /* 0x0002180001227983 */ /* 0x000f220000300a00 */
[----:B--2---:R-:W-:-:S05]  /*5290*/  PRMT R23, RZ, 0x7610, R23 ;  /* 0x00007610ff177816 */ /* 0x004fca0000000017 */
[----:B------:R-:W-:Y:S01]  /*52a0*/  STL.S16 [R1+0x29c], R23 ;  /* 0x00029c1701007387 */ /* 0x000fe20000100600 */
[----:B0-----:R-:W-:-:S03]  /*52b0*/  @!P1 PRMT R17, R25, 0x7610, R17 ;  /* 0x0000761019119816 */ /* 0x001fc60000000011 */
[----:B---3--:R0:W-:Y:S04]  /*52c0*/  STL [R1+0x28], R16 ;  /* 0x0000281001007387 */ /* 0x0081e80000100800 */
[----:B------:R1:W-:Y:S01]  /*52d0*/  @!P1 STL.S16 [R1+0x244], R17 ;  /* 0x0002441101009387 */ /* 0x0003e20000100600 */
[----:B0-----:R-:W-:-:S03]  /*52e0*/  PRMT R16, RZ, 0x7610, R16 ;  /* 0x00007610ff107816 */ /* 0x001fc60000000010 */
[----:B-1----:R-:W2:Y:S04]  /*52f0*/  LDL.LU R17, [R1+0x468] ;  /* 0x0004680001117983 */ /* 0x002ea80000300800 */
[----:B------:R0:W-:Y:S04]  /*5300*/  STL.S16 [R1+0x284], R19 ;  /* 0x0002841301007387 */ /* 0x0001e80000100600 */
[----:B------:R1:W-:Y:S04]  /*5310*/  STL.S16 [R1+0x2a0], R16 ;  /* 0x0002a01001007387 */ /* 0x0003e80000100600 */
[----:B0-----:R-:W3:Y:S04]  /*5320*/  LDL R19, [R1+0x284] ;  /* 0x0002840001137983 */ /* 0x001ee80000100800 */
[----:B-1----:R-:W4:Y:S01]  /*5330*/  LDL R16, [R1+0x2a0] ;  /* 0x0002a00001107983 */ /* 0x002f220000100800 */
[----:B------:R-:W-:-:S05]  /*5340*/  @!P1 PRMT R23, R25, 0x7632, R23 ;  /* 0x0000763219179816 */ /* 0x000fca0000000017 */
[----:B------:R0:W-:Y:S04]  /*5350*/  @!P1 STL.S16 [R1+0x29c], R23 ;  /* 0x00029c1701009387 */ /* 0x0001e80000100600 */
[----:B0-----:R-:W3:Y:S04]  /*5360*/  LDL.LU R23, [R1+0x464] ;  /* 0x0004640001177983 */ /* 0x001ee80000300800 */
[----:B--2---:R-:W-:Y:S01]  /*5370*/  STL [R1+0xa8], R17 ;  /* 0x0000a81101007387 */ /* 0x004fe20000100800 */
[----:B----4-:R-:W-:-:S05]  /*5380*/  @!P1 PRMT R16, R24, 0x7632, R16 ;  /* 0x0000763218109816 */ /* 0x010fca0000000010 */
[----:B------:R0:W-:Y:S02]  /*5390*/  @!P1 STL.S16 [R1+0x2a0], R16 ;  /* 0x0002a01001009387 */ /* 0x0001e40000100600 */
[----:B0-----:R-:W-:-:S06]  /*53a0*/  CS2R R16, SRZ ;  /* 0x0000000000107805 */ /* 0x001fcc000001ff00 */
[----:B------:R0:W2:Y:S04]  /*53b0*/  @!P6 LDG.E R16, desc[UR10][R20.64] ;  /* 0x0000000a1410e981 */ /* 0x0000a8000c1e1900 */
[----:B------:R-:W0:Y:S01]  /*53c0*/  LDL.LU.64 R20, [R1+0x458] ;  /* 0x0004580001147983 */ /* 0x000e220000300a00 */
[----:B---3--:R-:W-:-:S05]  /*53d0*/  @!P1 PRMT R19, R24, 0x7610, R19 ;  /* 0x0000761018139816 */ /* 0x008fca0000000013 */
[----:B------:R1:W-:Y:S01]  /*53e0*/  @!P1 STL.S16 [R1+0x284], R19 ;  /* 0x0002841301009387 */ /* 0x0003e20000100600 */
[----:B------:R-:W-:Y:S02]  /*53f0*/  LOP3.LUT P1, RZ, R30, 0x1, RZ, 0xc0, !PT ;  /* 0x000000011eff7812 */ /* 0x000fe4000782c0ff */
[----:B------:R-:W-:-:S05]  /*5400*/  PRMT R23, RZ, 0x7610, R23 ;  /* 0x00007610ff177816 */ /* 0x000fca0000000017 */
[----:B------:R3:W-:Y:S04]  /*5410*/  STL.S16 [R1+0x2e8], R23 ;  /* 0x0002e81701007387 */ /* 0x0007e80000100600 */
[----:B-1----:R-:W4:Y:S02]  /*5420*/  LDL.LU R19, [R1+0x460] ;  /* 0x0004600001137983 */ /* 0x002f240000300800 */
[----:B---3--:R-:W-:-:S05]  /*5430*/  @!P1 PRMT R23, R7, 0x7632, R23 ;  /* 0x0000763207179816 */ /* 0x008fca0000000017 */
[----:B------:R1:W-:Y:S04]  /*5440*/  @!P1 STL.S16 [R1+0x2e8], R23 ;  /* 0x0002e81701009387 */ /* 0x0003e80000100600 */
[----:B-1----:R-:W3:Y:S01]  /*5450*/  LDL.LU R23, [R1+0x44c] ;  /* 0x00044c0001177983 */ /* 0x002ee20000300800 */
[----:B0-----:R-:W-:-:S05]  /*5460*/  PRMT R21, RZ, 0x7610, R21 ;  /* 0x00007610ff157816 */ /* 0x001fca0000000015 */
[----:B------:R0:W-:Y:S04]  /*5470*/  STL.S16 [R1+0x210], R21 ;  /* 0x0002101501007387 */ /* 0x0001e80000100600 */
[----:B0-----:R-:W2:Y:S01]  /*5480*/  LDL R21, [R1+0x210] ;  /* 0x0002100001157983 */ /* 0x001ea20000100800 */
[----:B------:R-:W-:-:S03]  /*5490*/  PRMT R20, RZ, 0x7610, R20 ;  /* 0x00007610ff147816 */ /* 0x000fc60000000014 */
[----:B----4-:R-:W-:Y:S04]  /*54a0*/  STL [R1+0x2c], R19 ;  /* 0x00002c1301007387 */ /* 0x010fe80000100800 */
[----:B------:R0:W-:Y:S01]  /*54b0*/  STL.S16 [R1+0x2a4], R20 ;  /* 0x0002a41401007387 */ /* 0x0001e20000100600 */
[----:B---3--:R-:W-:-:S03]  /*54c0*/  PRMT R23, RZ, 0x7610, R23 ;  /* 0x00007610ff177816 */ /* 0x008fc60000000017 */
[----:B0-----:R-:W3:Y:S04]  /*54d0*/  LDL R20, [R1+0x2a4] ;  /* 0x0002a40001147983 */ /* 0x001ee80000100800 */
[----:B------:R0:W-:Y:S01]  /*54e0*/  STL.S16 [R1+0x200], R23 ;  /* 0x0002001701007387 */ /* 0x0001e20000100600 */
[----:B------:R-:W-:-:S03]  /*54f0*/  PRMT R19, RZ, 0x7610, R19 ;  /* 0x00007610ff137816 */ /* 0x000fc60000000013 */
[----:B0-----:R-:W4:Y:S04]  /*5500*/  LDL R23, [R1+0x200] ;  /* 0x0002000001177983 */ /* 0x001f280000100800 */
[----:B------:R0:W-:Y:S01]  /*5510*/  STL.S16 [R1+0x2ec], R19 ;  /* 0x0002ec1301007387 */ /* 0x0001e20000100600 */
[----:B------:R-:W-:-:S03]  /*5520*/  LOP3.LUT P0, RZ, R31, 0x1, RZ, 0xc0, !PT ;  /* 0x000000011fff7812 */ /* 0x000fc6000780c0ff */
[----:B0-----:R-:W4:Y:S01]  /*5530*/  LDL R19, [R1+0x2ec] ;  /* 0x0002ec0001137983 */ /* 0x001f220000100800 */
[----:B------:R-:W-:-:S09]  /*5540*/  PRMT R27, RZ, 0x7610, R27 ;  /* 0x00007610ff1b7816 */ /* 0x000fd2000000001b */
[----:B------:R-:W4:Y:S01]  /*5550*/  @!P0 LDG.E R17, desc[UR10][R2.64] ;  /* 0x0000000a02118981 */ /* 0x000f22000c1e1900 */
[----:B------:R-:W-:-:S03]  /*5560*/  @!P3 PRMT R27, R8, 0x7610, R27 ;  /* 0x00007610081bb816 */ /* 0x000fc6000000001b */
[----:B------:R-:W4:Y:S04]  /*5570*/  LDL.LU.64 R2, [R1+0x1e8] ;  /* 0x0001e80001027983 */ /* 0x000f280000300a00 */
[----:B------:R0:W-:Y:S04]  /*5580*/  STL.S16 [R1+0x1e8], R27 ;  /* 0x0001e81b01007387 */ /* 0x0001e80000100600 */
[----:B0-----:R-:W4:Y:S01]  /*5590*/  LDL.LU R27, [R1+0x43c] ;  /* 0x00043c00011b7983 */ /* 0x001f220000300800 */
[----:B--2---:R-:W-:-:S05]  /*55a0*/  @!P1 PRMT R21, R7, 0x7610, R21 ;  /* 0x0000761007159816 */ /* 0x004fca0000000015 */
[----:B------:R0:W-:Y:S04]  /*55b0*/  @!P1 STL.S16 [R1+0x210], R21 ;  /* 0x0002101501009387 */ /* 0x0001e80000100600 */
[----:B0-----:R-:W2:Y:S01]  /*55c0*/  LDL.LU R21, [R1+0x450] ;  /* 0x0004500001157983 */ /* 0x001ea20000300800 */
[----:B------:R-:W-:Y:S02]  /*55d0*/  LOP3.LUT P2, RZ, R30, 0x2, RZ, 0xc0, !PT ;  /* 0x000000021eff7812 */ /* 0x000fe4000784c0ff */
[----:B---3--:R-:W-:-:S11]  /*55e0*/  @!P1 PRMT R20, R6, 0x7610, R20 ;  /* 0x0000761006149816 */ /* 0x008fd60000000014 */
[----:B----4-:R-:W-:-:S05]  /*55f0*/  @!P2 PRMT R23, R0, 0x7610, R23 ;  /* 0x000076100017a816 */ /* 0x010fca0000000017 */
[----:B------:R0:W-:Y:S04]  /*5600*/  @!P2 STL.S16 [R1+0x200], R23 ;  /* 0x000200170100a387 */ /* 0x0001e80000100600 */
[----:B------:R1:W-:Y:S04]  /*5610*/  @!P1 STL.S16 [R1+0x2a4], R20 ;  /* 0x0002a41401009387 */ /* 0x0003e80000100600 */
[----:B0-----:R-:W3:Y:S01]  /*5620*/  LDL.LU R23, [R1+0x444] ;  /* 0x0004440001177983 */ /* 0x001ee20000300800 */
[----:B------:R-:W-:-:S03]  /*5630*/  @!P1 PRMT R19, R6, 0x7632, R19 ;  /* 0x0000763206139816 */ /* 0x000fc60000000013 */
[----:B-1----:R-:W4:Y:S04]  /*5640*/  LDL.LU R20, [R1+0x448] ;  /* 0x0004480001147983 */ /* 0x002f280000300800 */
[----:B------:R0:W-:Y:S01]  /*5650*/  @!P1 STL.S16 [R1+0x2ec], R19 ;  /* 0x0002ec1301009387 */ /* 0x0001e20000100600 */
[----:B------:R-:W-:Y:S02]  /*5660*/  LOP3.LUT P1, RZ, R31, 0x80000000, RZ, 0xc0, !PT ;  /* 0x800000001fff7812 */ /* 0x000fe4000782c0ff */
[----:B0-----:R-:W-:-:S11]  /*5670*/  MOV R19, RZ ;  /* 0x000000ff00137202 */ /* 0x001fd60000000f00 */
[----:B------:R-:W4:Y:S01]  /*5680*/  @!P1 LDG.E R19, desc[UR10][R28.64] ;  /* 0x0000000a1c139981 */ /* 0x000f22000c1e1900 */
[----:B------:R-:W-:-:S03]  /*5690*/  PRMT R27, RZ, 0x7610, R27 ;  /* 0x00007610ff1b7816 */ /* 0x000fc6000000001b */
[----:B------:R-:W4:Y:S01]  /*56a0*/  LDL.LU.64 R28, [R1+0x1f0] ;  /* 0x0001f000011c7983 */ /* 0x000f220000300a00 */
[----:B------:R-:W-:-:S05]  /*56b0*/  @!P3 PRMT R27, R8, 0x7632, R27 ;  /* 0x00007632081bb816 */ /* 0x000fca000000001b */
[----:B------:R0:W-:Y:S04]  /*56c0*/  STL.S16 [R1+0x30c], R27 ;  /* 0x00030c1b01007387 */ /* 0x0001e80000100600 */
[----:B0-----:R-:W4:Y:S04]  /*56d0*/  LDL.LU R27, [R1+0x438] ;  /* 0x00043800011b7983 */ /* 0x001f280000300800 */
[----:B--2---:R0:W-:Y:S02]  /*56e0*/  STL [R1+0xac], R21 ;  /* 0x0000ac1501007387 */ /* 0x0041e40000100800 */
[----:B0-----:R-:W-:-:S06]  /*56f0*/  HFMA2 R21, -RZ, RZ, 0, 0 ;  /* 0x00000000ff157431 */ /* 0x001fcc00000001ff */
[----:B------:R-:W2:Y:S04]  /*5700*/  @!P0 LDG.E R21, desc[UR10][R34.64] ;  /* 0x0000000a22158981 */ /* 0x000ea8000c1e1900 */
[----:B------:R-:W2:Y:S01]  /*5710*/  LDL.LU.64 R34, [R1+0x1d8] ;  /* 0x0001d80001227983 */ /* 0x000ea20000300a00 */
[----:B------:R-:W-:Y:S02]  /*5720*/  PRMT R37, RZ, 0x7610, R37 ;  /* 0x00007610ff257816 */ /* 0x000fe40000000025 */
[----:B---3--:R-:W-:Y:S02]  /*5730*/  PRMT R23, RZ, 0x7610, R23 ;  /* 0x00007610ff177816 */ /* 0x008fe40000000017 */
[----:B------:R-:W-:Y:S01]  /*5740*/  PRMT R30, RZ, 0x7610, R30 ;  /* 0x00007610ff1e7816 */ /* 0x000fe2000000001e */
[----:B----4-:R0:W-:Y:S04]  /*5750*/  STL [R1+0x30], R20 ;  /* 0x0000301401007387 */ /* 0x0101e80000100800 */
[----:B------:R1:W-:Y:S01]  /*5760*/  STL.S16 [R1+0x304], R23 ;  /* 0x0003041701007387 */ /* 0x0003e20000100600 */
[----:B------:R-:W-:-:S02]  /*5770*/  @!P3 PRMT R37, R11, 0x7610, R37 ;  /* 0x000076100b25b816 */ /* 0x000fc40000000025 */
[----:B0-----:R-:W-:Y:S02]  /*5780*/  PRMT R20, RZ, 0x7610, R20 ;  /* 0x00007610ff147816 */ /* 0x001fe40000000014 */
[----:B-1----:R-:W-:Y:S02]  /*5790*/  @!P2 PRMT R23, R0, 0x7632, R23 ;  /* 0x000076320017a816 */ /* 0x002fe40000000017 */
[C---:B------:R-:W-:Y:S02]  /*57a0*/  @!P2 PRMT R30, R9.reuse, 0x7610, R30 ;  /* 0x00007610091ea816 */ /* 0x040fe4000000001e */
[----:B------:R-:W-:Y:S01]  /*57b0*/  @!P2 PRMT R20, R9, 0x7632, R20 ;  /* 0x000076320914a816 */ /* 0x000fe20000000014 */
[----:B------:R-:W-:Y:S01]  /*57c0*/  @!P2 STL.S16 [R1+0x304], R23 ;  /* 0x000304170100a387 */ /* 0x000fe20000100600 */
[----:B------:R-:W-:-:S03]  /*57d0*/  LOP3.LUT P2, RZ, R31, 0x40000000, RZ, 0xc0, !PT ;  /* 0x400000001fff7812 */ /* 0x000fc6000784c0ff */
[----:B------:R0:W-:Y:S04]  /*57e0*/  STL.S16 [R1+0x1ec], R37 ;  /* 0x0001ec2501007387 */ /* 0x0001e80000100600 */
[----:B------:R1:W-:Y:S04]  /*57f0*/  STL.64 [R1+0x420], R16 ;  /* 0x0004201001007387 */ /* 0x0003e80000100a00 */
[----:B------:R3:W-:Y:S01]  /*5800*/  STL [R1+0xb4], R27 ;  /* 0x0000b41b01007387 */ /* 0x0007e20000100800 */
[----:B0-----:R-:W-:Y:S01]  /*5810*/  HFMA2 R37, -RZ, RZ, 0, 0 ;  /* 0x00000000ff257431 */ /* 0x001fe200000001ff */
[----:B-1----:R-:W-:-:S02]  /*5820*/  PRMT R17, RZ, 0x7610, R17 ;  /* 0x00007610ff117816 */ /* 0x002fc40000000011 */
[----:B------:R-:W-:Y:S02]  /*5830*/  STL [R1+0x3e4], R25 ;  /* 0x0003e41901007387 */ /* 0x000fe40000100800 */
[----:B------:R-:W-:Y:S02]  /*5840*/  @!P3 PRMT R17, R11, 0x7632, R17 ;  /* 0x000076320b11b816 */ /* 0x000fe40000000011 */
[----:B------:R0:W-:Y:S04]  /*5850*/  STL [R1+0x3e8], R24 ;  /* 0x0003e81801007387 */ /* 0x0001e80000100800 */
[----:B------:R1:W4:Y:S01]  /*5860*/  @!P2 LDG.E R37, desc[UR10][R28.64] ;  /* 0x0000000a1c25a981 */ /* 0x000322000c1e1900 */
[----:B------:R-:W-:Y:S02]  /*5870*/  LOP3.LUT P3, RZ, R31, 0x20000000, RZ, 0xc0, !PT ;  /* 0x200000001fff7812 */ /* 0x000fe4000786c0ff */
[----:B------:R-:W-:Y:S01]  /*5880*/  PRMT R4, RZ, 0x7610, R4 ;  /* 0x00007610ff047816 */ /* 0x000fe20000000004 */
[----:B------:R1:W-:Y:S04]  /*5890*/  STL.S16 [R1+0x308], R20 ;  /* 0x0003081401007387 */ /* 0x0003e80000100600 */
[----:B------:R-:W-:Y:S04]  /*58a0*/  STL [R1+0x94], R5 ;  /* 0x0000940501007387 */ /* 0x000fe80000100800 */
[----:B------:R-:W4:Y:S01]  /*58b0*/  LDL.LU.64 R28, [R1+0x430] ;  /* 0x00043000011c7983 */ /* 0x000f220000300a00 */
[----:B---3--:R-:W-:-:S03]  /*58c0*/  MOV R27, RZ ;  /* 0x000000ff001b7202 */ /* 0x008fc60000000f00 */
[----:B------:R3:W-:Y:S04]  /*58d0*/  STL [R1+0x38], R26 ;  /* 0x0000381a01007387 */ /* 0x0007e80000100800 */
[----:B------:R3:W-:Y:S04]  /*58e0*/  STL [R1+0xbc], R33 ;  /* 0x0000bc2101007387 */ /* 0x0007e80000100800 */
[----:B------:R-:W-:Y:S04]  /*58f0*/  STL.64 [R1+0x400], R6 ;  /* 0x0004000601007387 */ /* 0x000fe80000100a00 */
[----:B------:R-:W-:Y:S01]  /*5900*/  STL.S16 [R1+0x204], R30 ;  /* 0x0002041e01007387 */ /* 0x000fe20000100600 */
[----:B------:R-:W-:-:S03]  /*5910*/  PRMT R36, RZ, 0x7610, R36 ;  /* 0x00007610ff247816 */ /* 0x000fc60000000024 */
[----:B------:R-:W-:Y:S04]  /*5920*/  STL [R1+0x40], R32 ;  /* 0x0000402001007387 */ /* 0x000fe80000100800 */
[----:B------:R-:W-:Y:S04]  /*5930*/  STL [R1+0x60], R0 ;  /* 0x0000600001007387 */ /* 0x000fe80000100800 */
[----:B------:R-:W3:Y:S04]  /*5940*/  LDL.LU R23, [R1+0x440] ;  /* 0x0004400001177983 */ /* 0x000ee80000300800 */
[----:B--2---:R-:W2:Y:S01]  /*5950*/  @!P3 LDG.E R27, desc[UR10][R34.64] ;  /* 0x0000000a221bb981 */ /* 0x004ea2000c1e1900 */
[----:B0-----:R-:W-:-:S02]  /*5960*/  PRMT R24, RZ, 0x7610, R24 ;  /* 0x00007610ff187816 */ /* 0x001fc40000000018 */
[----:B------:R-:W-:Y:S02]  /*5970*/  PRMT R25, RZ, 0x7610, R25 ;  /* 0x00007610ff197816 */ /* 0x000fe40000000019 */
[----:B-1----:R-:W-:Y:S02]  /*5980*/  MOV R20, RZ ;  /* 0x000000ff00147202 */ /* 0x002fe40000000f00 */
[C---:B------:R-:W-:Y:S02]  /*5990*/  @!P5 PRMT R4, R12.reuse, 0x7610, R4 ;  /* 0x000076100c04d816 */ /* 0x040fe40000000004 */
[----:B------:R-:W-:Y:S01]  /*59a0*/  PRMT R16, RZ, 0x7610, R16 ;  /* 0x00007610ff107816 */ /* 0x000fe20000000010 */
[----:B------:R-:W2:Y:S01]  /*59b0*/  LDL.LU.64 R34, [R1+0x1b8] ;  /* 0x0001b80001227983 */ /* 0x000ea20000300a00 */
[----:B------:R-:W-:Y:S02]  /*59c0*/  @!P5 PRMT R24, R12, 0x7632, R24 ;  /* 0x000076320c18d816 */ /* 0x000fe40000000018 */
[----:B------:R-:W-:Y:S01]  /*59d0*/  @!P5 PRMT R25, R15, 0x7632, R25 ;  /* 0x000076320f19d816 */ /* 0x000fe20000000019 */
[----:B------:R-:W2:Y:S04]  /*59e0*/  @!P2 LDG.E R20, desc[UR10][R2.64] ;  /* 0x0000000a0214a981 */ /* 0x000ea8000c1e1900 */
[----:B------:R-:W-:Y:S04]  /*59f0*/  STL.S16 [R1+0x310], R17 ;  /* 0x0003101101007387 */ /* 0x000fe80000100600 */
[----:B----4-:R0:W-:Y:S04]  /*5a00*/  STL [R1+0x3c], R28 ;  /* 0x00003c1c01007387 */ /* 0x0101e80000100800 */
[----:B------:R-:W4:Y:S01]  /*5a10*/  LDL.LU.64 R2, [R1+0x1c8] ;  /* 0x0001c80001027983 */ /* 0x000f220000300a00 */
[----:B------:R-:W-:-:S02]  /*5a20*/  PRMT R29, RZ, 0x7610, R29 ;  /* 0x00007610ff1d7816 */ /* 0x000fc4000000001d */
[----:B---3--:R-:W-:Y:S02]  /*5a30*/  PRMT R26, RZ, 0x7610, R26 ;  /* 0x00007610ff1a7816 */ /* 0x008fe4000000001a */
[----:B------:R-:W-:Y:S01]  /*5a40*/  PRMT R5, RZ, 0x7610, R5 ;  /* 0x00007610ff057816 */ /* 0x000fe20000000005 */
[----:B------:R-:W-:Y:S01]  /*5a50*/  HFMA2 R33, -RZ, RZ, 0, 0 ;  /* 0x00000000ff217431 */ /* 0x000fe200000001ff */
[----:B0-----:R-:W-:Y:S01]  /*5a60*/  PRMT R28, RZ, 0x7610, R28 ;  /* 0x00007610ff1c7816 */ /* 0x001fe2000000001c */
[----:B------:R-:W3:Y:S03]  /*5a70*/  LDL.LU.64 R6, [R1+0x208] ;  /* 0x0002080001067983 */ /* 0x000ee60000300a00 */
[----:B------:R-:W-:Y:S01]  /*5a80*/  @!P5 PRMT R28, R15, 0x7610, R28 ;  /* 0x000076100f1cd816 */ /* 0x000fe2000000001c */
[----:B------:R-:W-:Y:S01]  /*5a90*/  HFMA2 R30, -RZ, RZ, 0, 0 ;  /* 0x00000000ff1e7431 */ /* 0x000fe200000001ff */
[----:B------:R-:W-:Y:S01]  /*5aa0*/  LOP3.LUT P5, RZ, R31, 0x8000000, RZ, 0xc0, !PT ;  /* 0x080000001fff7812 */ /* 0x000fe200078ac0ff */
[----:B------:R-:W4:Y:S04]  /*5ab0*/  LDL.LU R0, [R1+0x3d0] ;  /* 0x0003d00001007983 */ /* 0x000f280000300800 */
[----:B------:R0:W-:Y:S02]  /*5ac0*/  STL.S16 [R1+0x1cc], R28 ;  /* 0x0001cc1c01007387 */ /* 0x0001e40000100600 */
[----:B0-----:R-:W-:-:S02]  /*5ad0*/  MOV R28, RZ ;  /* 0x000000ff001c7202 */ /* 0x001fc40000000f00 */
[----:B------:R-:W-:-:S05]  /*5ae0*/  @!P4 PRMT R16, R10, 0x7610, R16 ;  /* 0x000076100a10c816 */ /* 0x000fca0000000010 */
[----:B------:R0:W-:Y:S04]  /*5af0*/  STL.S16 [R1+0x1d8], R16 ;  /* 0x0001d81001007387 */ /* 0x0001e80000100600 */
[----:B0-----:R-:W4:Y:S04]  /*5b00*/  LDL.LU.64 R16, [R1+0x1d0] ;  /* 0x0001d00001107983 */ /* 0x001f280000300a00 */
[----:B--2---:R0:W2:Y:S04]  /*5b10*/  @!P5 LDG.E R28, desc[UR10][R34.64] ;  /* 0x0000000a221cd981 */ /* 0x0040a8000c1e1900 */
[----:B------:R-:W0:Y:S01]  /*5b20*/  LDL.LU.64 R34, [R1+0x418] ;  /* 0x0004180001227983 */ /* 0x000e220000300a00 */
[----:B------:R-:W-:-:S02]  /*5b30*/  @!P4 PRMT R29, R10, 0x7632, R29 ;  /* 0x000076320a1dc816 */ /* 0x000fc4000000001d */
[C---:B------:R-:W-:Y:S02]  /*5b40*/  @!P4 PRMT R26, R13.reuse, 0x7610, R26 ;  /* 0x000076100d1ac816 */ /* 0x040fe4000000001a */
[----:B------:R-:W-:Y:S02]  /*5b50*/  @!P4 PRMT R5, R13, 0x7632, R5 ;  /* 0x000076320d05c816 */ /* 0x000fe40000000005 */
[----:B------:R-:W-:Y:S01]  /*5b60*/  LOP3.LUT P4, RZ, R31, 0x10000000, RZ, 0xc0, !PT ;  /* 0x100000001fff7812 */ /* 0x000fe2000788c0ff */
[----:B------:R-:W-:Y:S04]  /*5b70*/  STL.S16 [R1+0x1c8], R4 ;  /* 0x0001c80401007387 */ /* 0x000fe80000100600 */
[----:B------:R-:W-:Y:S04]  /*5b80*/  STL.S16 [R1+0x330], R25 ;  /* 0x0003301901007387 */ /* 0x000fe80000100600 */
[----:B---3--:R-:W3:Y:S01]  /*5b90*/  @!P1 LDG.E R30, desc[UR10][R6.64] ;  /* 0x0000000a061e9981 */ /* 0x008ee2000c1e1900 */
[----:B0-----:R-:W-:-:S03]  /*5ba0*/  PRMT R34, RZ, 0x7610, R34 ;  /* 0x00007610ff227816 */ /* 0x001fc60000000022 */
[----:B----4-:R-:W4:Y:S01]  /*5bb0*/  @!P4 LDG.E R33, desc[UR10][R16.64] ;  /* 0x0000000a1021c981 */ /* 0x010f22000c1e1900 */
[----:B------:R-:W-:-:S03]  /*5bc0*/  @!P6 PRMT R34, R14, 0x7610, R34 ;  /* 0x000076100e22e816 */ /* 0x000fc60000000022 */
[----:B------:R0:W-:Y:S04]  /*5bd0*/  STL.S16 [R1+0x1f0], R29 ;  /* 0x0001f01d01007387 */ /* 0x0001e80000100600 */
[----:B------:R1:W-:Y:S04]  /*5be0*/  STL.S16 [R1+0x1b8], R34 ;  /* 0x0001b82201007387 */ /* 0x0003e80000100600 */
[----:B------:R-:W2:Y:S04]  /*5bf0*/  LDL.LU.64 R16, [R1+0x420] ;  /* 0x0004200001107983 */ /* 0x000ea80000300a00 */
[----:B0-----:R-:W3:Y:S04]  /*5c00*/  LDL.LU R29, [R1+0x428] ;  /* 0x00042800011d7983 */ /* 0x001ee80000300800 */
[----:B-1----:R-:W4:Y:S04]  /*5c10*/  LDL.LU R34, [R1+0x410] ;  /* 0x0004100001227983 */ /* 0x002f280000300800 */
[----:B------:R0:W-:Y:S04]  /*5c20*/  STL.S16 [R1+0x324], R5 ;  /* 0x0003240501007387 */ /* 0x0001e80000100600 */
[----:B------:R-:W3:Y:S04]  /*5c30*/  LDL.LU.64 R6, [R1+0x1e0] ;  /* 0x0001e00001067983 */ /* 0x000ee80000300a00 */
[----:B------:R-:W3:Y:S04]  /*5c40*/  LDL.LU R25, [R1+0x110] ;  /* 0x0001100001197983 */ /* 0x000ee80000300800 */
[----:B0-----:R-:W3:Y:S04]  /*5c50*/  LDL.LU.64 R4, [R1+0x1b0] ;  /* 0x0001b00001047983 */ /* 0x001ee80000300a00 */
[----:B------:R0:W-:Y:S04]  /*5c60*/  STL.S16 [R1+0x1e0], R24 ;  /* 0x0001e01801007387 */ /* 0x0001e80000100600 */
[----:B0-----:R-:W3:Y:S01]  /*5c70*/  LDL.LU R24, [R1+0x118] ;  /* 0x0001180001187983 */ /* 0x001ee20000300800 */
[----:B----4-:R-:W-:-:S04]  /*5c80*/  PRMT R34, RZ, 0x7610, R34 ;  /* 0x00007610ff227816 */ /* 0x010fc80000000022 */
[----:B--2---:R-:W-:-:S05]  /*5c90*/  @!P6 PRMT R34, R16, 0x7610, R34 ;  /* 0x000076101022e816 */ /* 0x004fca0000000022 */
[----:B------:R0:W-:Y:S04]  /*5ca0*/  STL.S16 [R1+0x1d0], R34 ;  /* 0x0001d02201007387 */ /* 0x0001e80000100600 */
[----:B0-----:R-:W2:Y:S01]  /*5cb0*/  LDL.LU R34, [R1+0x408] ;  /* 0x0004080001227983 */ /* 0x001ea20000300800 */
[----:B------:R-:W-:-:S03]  /*5cc0*/  PRMT R32, RZ, 0x7610, R32 ;  /* 0x00007610ff207816 */ /* 0x000fc60000000020 */
[----:B---3--:R0:W-:Y:S01]  /*5cd0*/  STL [R1+0xb8], R29 ;  /* 0x0000b81d01007387 */ /* 0x0081e20000100800 */
[----:B------:R-:W-:Y:S02]  /*5ce0*/  @!P6 PRMT R36, R14, 0x7632, R36 ;  /* 0x000076320e24e816 */ /* 0x000fe40000000024 */
[----:B------:R-:W-:Y:S02]  /*5cf0*/  @!P6 PRMT R32, R16, 0x7632, R32 ;  /* 0x000076321020e816 */ /* 0x000fe40000000020 */
[----:B------:R-:W-:Y:S02]  /*5d00*/  LOP3.LUT P6, RZ, R31, 0x4000000, RZ, 0xc0, !PT ;  /* 0x040000001fff7812 */ /* 0x000fe400078cc0ff */
[----:B0-----:R-:W-:-:S06]  /*5d10*/  MOV R29, RZ ;  /* 0x000000ff001d7202 */ /* 0x001fcc0000000f00 */
[----:B------:R-:W3:Y:S04]  /*5d20*/  @!P4 LDG.E R29, desc[UR10][R2.64] ;  /* 0x0000000a021dc981 */ /* 0x000ee8000c1e1900 */
[----:B------:R-:W4:Y:S04]  /*5d30*/  LDL.LU.64 R2, [R1+0x188] ;  /* 0x0001880001027983 */ /* 0x000f280000300a00 */
[----:B------:R0:W-:Y:S02]  /*5d40*/  STL.S16 [R1+0x1dc], R26 ;  /* 0x0001dc1a01007387 */ /* 0x0001e40000100600 */
[----:B0-----:R-:W-:-:S02]  /*5d50*/  HFMA2 R26, -RZ, RZ, 0, 0 ;  /* 0x00000000ff1a7431 */ /* 0x001fc400000001ff */
[----:B------:R0:W-:Y:S04]  /*5d60*/  STL [R1+0xc4], R24 ;  /* 0x0000c41801007387 */ /* 0x0001e80000100800 */
[----:B------:R1:W-:Y:S04]  /*5d70*/  STL [R1+0xc8], R25 ;  /* 0x0000c81901007387 */ /* 0x0003e80000100800 */
[----:B------:R-:W3:Y:S04]  /*5d80*/  @!P3 LDG.E R26, desc[UR10][R6.64] ;  /* 0x0000000a061ab981 */ /* 0x000ee8000c1e1900 */
[----:B0-----:R-:W3:Y:S04]  /*5d90*/  LDL.LU R24, [R1+0x13c] ;  /* 0x00013c0001187983 */ /* 0x001ee80000300800 */
[----:B-1----:R-:W3:Y:S04]  /*5da0*/  LDL.LU R25, [R1+0x138] ;  /* 0x0001380001197983 */ /* 0x002ee80000300800 */
[----:B------:R-:W3:Y:S04]  /*5db0*/  LDL.LU.64 R6, [R1+0x1c0] ;  /* 0x0001c00001067983 */ /* 0x000ee80000300a00 */
[----:B--2---:R0:W-:Y:S02]  /*5dc0*/  STL [R1+0xc0], R34 ;  /* 0x0000c02201007387 */ /* 0x0041e40000100800 */
[----:B0-----:R-:W-:-:S06]  /*5dd0*/  HFMA2 R34, -RZ, RZ, 0, 0 ;  /* 0x00000000ff227431 */ /* 0x001fcc00000001ff */
[----:B------:R-:W2:Y:S04]  /*5de0*/  @!P6 LDG.E R34, desc[UR10][R4.64] ;  /* 0x0000000a0422e981 */ /* 0x000ea8000c1e1900 */
[----:B------:R-:W2:Y:S04]  /*5df0*/  LDL.LU.64 R4, [R1+0x3f0] ;  /* 0x0003f00001047983 */ /* 0x000ea80000300a00 */
[----:B------:R0:W-:Y:S02]  /*5e00*/  STL.S16 [R1+0x34c], R32 ;  /* 0x00034c2001007387 */ /* 0x0001e40000100600 */
[----:B0-----:R-:W-:-:S06]  /*5e10*/  MOV R32, RZ ;  /* 0x000000ff00207202 */ /* 0x001fcc0000000f00 */
[----:B----4-:R0:W4:Y:S04]  /*5e20*/  @!P6 LDG.E R32, desc[UR10][R2.64] ;  /* 0x0000000a0220e981 */ /* 0x010128000c1e1900 */
[----:B------:R-:W4:Y:S01]  /*5e30*/  LDL.LU R2, [R1+0x3f8] ;  /* 0x0003f80001027983 */ /* 0x000f220000300800 */
[----:B------:R-:W-:Y:S01]  /*5e40*/  PRMT R0, RZ, 0x7610, R0 ;  /* 0x00007610ff007816 */ /* 0x000fe20000000000 */
[----:B------:R-:W-:-:S03]  /*5e50*/  HFMA2 R31, -RZ, RZ, 0, 0 ;  /* 0x00000000ff1f7431 */ /* 0x000fc600000001ff */
[----:B------:R-:W-:-:S05]  /*5e60*/  @!P1 PRMT R0, R30, 0x7632, R0 ;  /* 0x000076321e009816 */ /* 0x000fca0000000000 */
[----:B------:R1:W-:Y:S04]  /*5e70*/  STL.S16 [R1+0x128], R0 ;  /* 0x0001280001007387 */ /* 0x0003e80000100600 */
[----:B---3--:R-:W3:Y:S04]  /*5e80*/  @!P5 LDG.E R31, desc[UR10][R6.64] ;  /* 0x0000000a061fd981 */ /* 0x008ee8000c1e1900 */
[----:B-1----:R-:W3:Y:S04]  /*5e90*/  LDL.LU R0, [R1+0x3c4] ;  /* 0x0003c40001007983 */ /* 0x002ee80000300800 */
[----:B------:R-:W3:Y:S04]  /*5ea0*/  LDL.LU.64 R6, [R1+0x400] ;  /* 0x0004000001067983 */ /* 0x000ee80000300a00 */
[----:B------:R1:W-:Y:S04]  /*5eb0*/  STL [R1+0xd0], R24 ;  /* 0x0000d01801007387 */ /* 0x0003e80000100800 */
[----:B------:R0:W-:Y:S04]  /*5ec0*/  STL [R1+0x54], R25 ;  /* 0x0000541901007387 */ /* 0x0001e80000100800 */
[----:B-1----:R-:W3:Y:S04]  /*5ed0*/  LDL.LU R24, [R1+0x3e8] ;  /* 0x0003e80001187983 */ /* 0x002ee80000300800 */
[----:B0-----:R-:W3:Y:S04]  /*5ee0*/  LDL.LU R25, [R1+0x3e4] ;  /* 0x0003e40001197983 */ /* 0x001ee80000300800 */
[----:B--2---:R0:W-:Y:S04]  /*5ef0*/  STL [R1+0x48], R4 ;  /* 0x0000480401007387 */ /* 0x0041e80000100800 */
[----:B0-----:R-:W2:Y:S01]  /*5f00*/  LDL.LU R4, [R1+0x3ec] ;  /* 0x0003ec0001047983 */ /* 0x001ea20000300800 */
[----:B------:R-:W0:Y:S01]  /*5f10*/  S2R R3, SR_TID.X ;  /* 0x0000000000037919 */ /* 0x000e220000002100 */
[----:B------:R-:W-:-:S02]  /*5f20*/  PRMT R5, RZ, 0x7610, R5 ;  /* 0x00007610ff057816 */ /* 0x000fc40000000005 */
[----:B------:R1:W-:Y:S04]  /*5f30*/  STL [R1+0xb0], R23 ;  /* 0x0000b01701007387 */ /* 0x0003e80000100800 */
[----:B------:R1:W-:Y:S04]  /*5f40*/  STL [R1+0x34], R22 ;  /* 0x0000341601007387 */ /* 0x0003e80000100800 */
[----:B----4-:R0:W-:Y:S01]  /*5f50*/  STL [R1+0x44], R2 ;  /* 0x0000440201007387 */ /* 0x0101e20000100800 */
[----:B-1----:R-:W-:Y:S02]  /*5f60*/  PRMT R23, RZ, 0x7610, R23 ;  /* 0x00007610ff177816 */ /* 0x002fe40000000017 */
[----:B------:R-:W-:-:S02]  /*5f70*/  PRMT R22, RZ, 0x7610, R22 ;  /* 0x00007610ff167816 */ /* 0x000fc40000000016 */
[----:B0-----:R-:W-:-:S05]  /*5f80*/  LOP3.LUT R2, R3, 0xffff, RZ, 0xc0, !PT ;  /* 0x0000ffff03027812 */ /* 0x001fca00078ec0ff */
[----:B------:R-:W-:Y:S01]  /*5f90*/  IMAD R2, R2, 0x619, RZ ;  /* 0x0000061902027824 */ /* 0x000fe200078e02ff */
[C---:B------:R-:W-:Y:S02]  /*5fa0*/  @!P0 PRMT R23, R17.reuse, 0x7610, R23 ;  /* 0x0000761011178816 */ /* 0x040fe40000000017 */
[----:B------:R-:W-:Y:S02]  /*5fb0*/  @!P0 PRMT R22, R17, 0x7632, R22 ;  /* 0x0000763211168816 */ /* 0x000fe40000000016 */
[----:B------:R-:W-:Y:S02]  /*5fc0*/  SHF.R.U32.HI R2, RZ, 0x10, R2 ;  /* 0x00000010ff027819 */ /* 0x000fe40000011602 */
[----:B------:R-:W-:Y:S02]  /*5fd0*/  @!P0 PRMT R5, R21, 0x7610, R5 ;  /* 0x0000761015058816 */ /* 0x000fe40000000005 */
[----:B------:R-:W-:-:S05]  /*5fe0*/  PRMT R2, R2, 0x9910, RZ ;  /* 0x0000991002027816 */ /* 0x000fca00000000ff */
[----:B------:R-:W-:Y:S01]  /*5ff0*/  IMAD R2, R2, 0x2a, RZ ;  /* 0x0000002a02027824 */ /* 0x000fe200078e02ff */
[----:B------:R-:W-:Y:S04]  /*6000*/  STL.S16 [R1+0x11c], R23 ;  /* 0x00011c1701007387 */ /* 0x000fe80000100600 */
[----:B------:R-:W-:Y:S01]  /*6010*/  IADD3 R2, PT, PT, RZ, -R2, RZ ;  /* 0x80000002ff027210 */ /* 0x000fe20007ffe0ff */
[----:B------:R0:W-:Y:S04]  /*6020*/  STL.S16 [R1+0x348], R22 ;  /* 0x0003481601007387 */ /* 0x0001e80000100600 */
[----:B------:R-:W-:Y:S01]  /*6030*/  STL.S16 [R1+0x344], R5 ;  /* 0x0003440501007387 */ /* 0x000fe20000100600 */
[----:B------:R-:W-:Y:S01]  /*6040*/  PRMT R2, R2, 0x7710, RZ ;  /* 0x0000771002027816 */ /* 0x000fe200000000ff */
[----:B0-----:R-:W0:Y:S03]  /*6050*/  LDC.64 R22, c[0x0][0x3a8] ;  /* 0x0000ea00ff167b82 */ /* 0x001e260000000a00 */
[----:B------:R-:W-:-:S04]  /*6060*/  IADD3 R2, PT, PT, R2, R3, RZ ;  /* 0x0000000302027210 */ /* 0x000fc80007ffe0ff */
[----:B------:R-:W-:-:S04]  /*6070*/  SHF.L.U32 R2, R2, 0x1, RZ ;  /* 0x0000000102027819 */ /* 0x000fc800000006ff */
[----:B------:R-:W-:Y:S02]  /*6080*/  LOP3.LUT R3, R2, 0xffff, RZ, 0xc0, !PT ;  /* 0x0000ffff02037812 */ /* 0x000fe400078ec0ff */
[----:B------:R-:W-:-:S05]  /*6090*/  MOV R2, UR13 ;  /* 0x0000000d00027c02 */ /* 0x000fca0008000f00 */
[----:B------:R-:W-:Y:S01]  /*60a0*/  IMAD R2, R2, 0x54, R3 ;  /* 0x0000005402027824 */ /* 0x000fe200078e0203 */
[----:B------:R-:W-:Y:S01]  /*60b0*/  STL [R1+0x3ac], R3 ;  /* 0x0003ac0301007387 */ /* 0x000fe20000100800 */
[----:B------:R-:W-:Y:S02]  /*60c0*/  UIMAD.WIDE UR6, UR8, 0x8, UR6 ;  /* 0x00000008080678a5 */ /* 0x000fe4000f8e0206 */
[----:B0-----:R-:W-:Y:S01]  /*60d0*/  IMAD.WIDE R22, R2, 0x4, R22 ;  /* 0x0000000402167825 */ /* 0x001fe200078e0216 */
[----:B---3--:R-:W-:Y:S01]  /*60e0*/  PRMT R0, RZ, 0x7610, R0 ;  /* 0x00007610ff007816 */ /* 0x008fe20000000000 */
[----:B------:R0:W-:Y:S03]  /*60f0*/  STL.S16 [R1+0x1d4], R36 ;  /* 0x0001d42401007387 */ /* 0x0001e60000100600 */
[----:B------:R-:W-:Y:S01]  /*6100*/  @!P2 PRMT R0, R20, 0x7632, R0 ;  /* 0x000076321400a816 */ /* 0x000fe20000000000 */
[----:B------:R1:W-:Y:S04]  /*6110*/  STL [R1+0xdc], R6 ;  /* 0x0000dc0601007387 */ /* 0x0003e80000100800 */
[----:B0-----:R-:W3:Y:S04]  /*6120*/  LDL.LU R36, [R1+0x40c] ;  /* 0x00040c0001247983 */ /* 0x001ee80000300800 */
[----:B-1----:R-:W4:Y:S04]  /*6130*/  LDL.LU R6, [R1+0x3d4] ;  /* 0x0003d40001067983 */ /* 0x002f280000300800 */
[----:B------:R0:W-:Y:S04]  /*6140*/  STL [R1+0x58], R25 ;  /* 0x0000581901007387 */ /* 0x0001e80000100800 */
[----:B------:R1:W-:Y:S04]  /*6150*/  STL [R1+0xd8], R24 ;  /* 0x0000d81801007387 */ /* 0x0003e80000100800 */
[----:B------:R1:W-:Y:S04]  /*6160*/  STL [R1+0x5c], R7 ;  /* 0x00005c0701007387 */ /* 0x0003e80000100800 */
[----:B------:R1:W-:Y:S04]  /*6170*/  STL.S16 [R1+0x350], R0 ;  /* 0x0003500001007387 */ /* 0x0003e80000100600 */
[----:B0-----:R-:W4:Y:S04]  /*6180*/  LDL.LU R25, [R1+0x3e0] ;  /* 0x0003e00001197983 */ /* 0x001f280000300800 */
[----:B-1----:R-:W4:Y:S04]  /*6190*/  LDL.LU R24, [R1+0x3dc] ;  /* 0x0003dc0001187983 */ /* 0x002f280000300800 */
[----:B------:R-:W4:Y:S04]  /*61a0*/  LDL.LU R7, [R1+0x3d8] ;  /* 0x0003d80001077983 */ /* 0x000f280000300800 */
[----:B------:R-:W4:Y:S04]  /*61b0*/  LDL.LU R0, [R1+0x3c0] ;  /* 0x0003c00001007983 */ /* 0x000f280000300800 */
[----:B------:R0:W-:Y:S04]  /*61c0*/  STL [R1+0x50], R35 ;  /* 0x0000502301007387 */ /* 0x0001e80000100800 */
[----:B0-----:R-:W4:Y:S01]  /*61d0*/  LDL.LU R35, [R1+0x134] ;  /* 0x0001340001237983 */ /* 0x001f220000300800 */
[----:B--2---:R-:W-:-:S04]  /*61e0*/  PRMT R4, RZ, 0x7610, R4 ;  /* 0x00007610ff047816 */ /* 0x004fc80000000004 */
[----:B------:R-:W-:Y:S02]  /*61f0*/  @!P0 PRMT R4, R21, 0x7632, R4 ;  /* 0x0000763215048816 */ /* 0x000fe40000000004 */
[----:B------:R-:W-:-:S03]  /*6200*/  ISETP.NE.AND P0, PT, RZ, UR9, PT ;  /* 0x00000009ff007c0c */ /* 0x000fc6000bf05270 */
[----:B------:R0:W-:Y:S10]  /*6210*/  STL.S16 [R1+0x358], R4 ;  /* 0x0003580401007387 */ /* 0x0001f40000100600 */
[----:B0-----:R-:W0:Y:S02]  /*6220*/  @P0 LDC.64 R4, c[0x0][0x3b0] ;  /* 0x0000ec00ff040b82 */ /* 0x001e240000000a00 */
[----:B0-----:R-:W-:Y:S01]  /*6230*/  @P0 IMAD.WIDE R4, R2, 0x4, R4 ;  /* 0x0000000402040825 */ /* 0x001fe200078e0204 */
[----:B------:R-:W-:-:S06]  /*6240*/  CS2R R2, SRZ ;  /* 0x0000000000027805 */ /* 0x000fcc000001ff00 */
[----:B------:R0:W5:Y:S02]  /*6250*/  @P0 LDG.E.64 R2, desc[UR10][R4.64] ;  /* 0x0000000a04020981 */ /* 0x000164000c1e1b00 */
[----:B0-----:R-:W-:Y:S02]  /*6260*/  MOV R4, R22 ;  /* 0x0000001600047202 */ /* 0x001fe40000000f00 */
[----:B------:R-:W-:Y:S02]  /*6270*/  MOV R5, R23 ;  /* 0x0000001700057202 */ /* 0x000fe40000000f00 */
[----:B------:R-:W-:Y:S02]  /*6280*/  MOV R22, UR6 ;  /* 0x0000000600167c02 */ /* 0x000fe40008000f00 */
[----:B------:R-:W-:Y:S01]  /*6290*/  MOV R23, UR7 ;  /* 0x0000000700177c02 */ /* 0x000fe20008000f00 */
[----:B------:R-:W-:Y:S04]  /*62a0*/  STL [R1+0xe0], R9 ;  /* 0x0000e00901007387 */ /* 0x000fe80000100800 */
[----:B------:R0:W-:Y:S04]  /*62b0*/  STL [R1+0xe8], R13 ;  /* 0x0000e80d01007387 */ /* 0x0001e80000100800 */
[----:B------:R-:W2:Y:S04]  /*62c0*/  LDG.E.64 R22, desc[UR10][R22.64] ;  /* 0x0000000a16167981 */ /* 0x000ea8000c1e1b00 */
[----:B------:R1:W-:Y:S01]  /*62d0*/  STL [R1+0x70], R14 ;  /* 0x0000700e01007387 */ /* 0x0003e20000100800 */
[----:B0-----:R-:W-:-:S03]  /*62e0*/  PRMT R13, RZ, 0x7610, R13 ;  /* 0x00007610ff0d7816 */ /* 0x001fc6000000000d */
[----:B------:R-:W-:Y:S01]  /*62f0*/  STL [R1+0x78], R19 ;  /* 0x0000781301007387 */ /* 0x000fe20000100800 */
[----:B------:R-:W-:-:S03]  /*6300*/  @!P4 PRMT R13, R33, 0x7632, R13 ;  /* 0x00007632210dc816 */ /* 0x000fc6000000000d */
[----:B------:R-:W-:Y:S01]  /*6310*/  STL [R1+0xcc], R18 ;  /* 0x0000cc1201007387 */ /* 0x000fe20000100800 */
[----:B-1----:R-:W-:-:S03]  /*6320*/  PRMT R14, RZ, 0x7610, R14 ;  /* 0x00007610ff0e7816 */ /* 0x002fc6000000000e */
[----:B------:R-:W-:Y:S01]  /*6330*/  STL [R1+0x64], R8 ;  /* 0x0000640801007387 */ /* 0x000fe20000100800 */
[----:B------:R-:W-:-:S03]  /*6340*/  @!P4 PRMT R14, R33, 0x7610, R14 ;  /* 0x00007610210ec816 */ /* 0x000fc6000000000e */
[----:B------:R-:W-:Y:S04]  /*6350*/  STL [R1+0xe4], R11 ;  /* 0x0000e40b01007387 */ /* 0x000fe80000100800 */
[----:B---3--:R0:W-:Y:S01]  /*6360*/  STL [R1+0x4c], R36 ;  /* 0x00004c2401007387 */ /* 0x0081e20000100800 */
[----:B----4-:R-:W-:-:S03]  /*6370*/  PRMT R6, RZ, 0x7610, R6 ;  /* 0x00007610ff067816 */ /* 0x010fc60000000006 */
[----:B------:R-:W-:Y:S04]  /*6380*/  STL [R1+0x68], R10 ;  /* 0x0000680a01007387 */ /* 0x000fe80000100800 */
[----:B------:R-:W-:Y:S01]  /*6390*/  STL [R1+0x6c], R12 ;  /* 0x00006c0c01007387 */ /* 0x000fe20000100800 */
[----:B0-----:R-:W-:Y:S02]  /*63a0*/  PRMT R36, RZ, 0x7610, R36 ;  /* 0x00007610ff247816 */ /* 0x001fe40000000024 */
[C---:B------:R-:W-:Y:S01]  /*63b0*/  @!P1 PRMT R6, R19.reuse, 0x7632, R6 ;  /* 0x0000763213069816 */ /* 0x040fe20000000006 */
[----:B------:R-:W-:Y:S01]  /*63c0*/  STL [R1+0xec], R15 ;  /* 0x0000ec0f01007387 */ /* 0x000fe20000100800 */
[----:B------:R-:W-:Y:S02]  /*63d0*/  @!P1 PRMT R36, R19, 0x7610, R36 ;  /* 0x0000761013249816 */ /* 0x000fe40000000024 */
[----:B------:R-:W-:Y:S01]  /*63e0*/  PRMT R19, RZ, 0x7610, R19 ;  /* 0x00007610ff137816 */ /* 0x000fe20000000013 */
[----:B------:R-:W-:Y:S01]  /*63f0*/  STL [R1+0xf0], R16 ;  /* 0x0000f01001007387 */ /* 0x000fe20000100800 */
[----:B------:R-:W-:-:S02]  /*6400*/  PRMT R18, RZ, 0x7610, R18 ;  /* 0x00007610ff127816 */ /* 0x000fc40000000012 */
[----:B------:R-:W-:Y:S01]  /*6410*/  @!P2 PRMT R19, R20, 0x7610, R19 ;  /* 0x000076101413a816 */ /* 0x000fe20000000013 */
[----:B------:R-:W-:Y:S01]  /*6420*/  STL [R1+0x74], R17 ;  /* 0x0000741101007387 */ /* 0x000fe20000100800 */
[----:B------:R-:W-:-:S03]  /*6430*/  PRMT R25, RZ, 0x7610, R25 ;  /* 0x00007610ff197816 */ /* 0x000fc60000000019 */
[----:B------:R-:W-:Y:S01]  /*6440*/  STL [R1+0xf4], R21 ;  /* 0x0000f41501007387 */ /* 0x000fe20000100800 */
[----:B------:R-:W-:-:S03]  /*6450*/  PRMT R24, RZ, 0x7610, R24 ;  /* 0x00007610ff187816 */ /* 0x000fc60000000018 */
[----:B------:R0:W-:Y:S01]  /*6460*/  STL [R1+0x7c], R20 ;  /* 0x00007c1401007387 */ /* 0x0001e20000100800 */
[----:B------:R-:W-:-:S03]  /*6470*/  PRMT R7, RZ, 0x7610, R7 ;  /* 0x00007610ff077816 */ /* 0x000fc60000000007 */
[----:B------:R1:W-:Y:S01]  /*6480*/  STL [R1+0x104], R33 ;  /* 0x0001042101007387 */ /* 0x0003e20000100800 */
[----:B------:R-:W-:-:S03]  /*6490*/  PRMT R0, RZ, 0x7610, R0 ;  /* 0x00007610ff007816 */ /* 0x000fc60000000000 */
[----:B------:R-:W-:Y:S01]  /*64a0*/  STL [R1+0xf8], R30 ;  /* 0x0000f81e01007387 */ /* 0x000fe20000100800 */
[----:B------:R-:W-:Y:S02]  /*64b0*/  @!P1 PRMT R7, R30, 0x7610, R7 ;  /* 0x000076101e079816 */ /* 0x000fe40000000007 */
[----:B------:R-:W-:Y:S01]  /*64c0*/  @!P2 PRMT R24, R37, 0x7632, R24 ;  /* 0x000076322518a816 */ /* 0x000fe20000000018 */
[----:B------:R-:W-:Y:S01]  /*64d0*/  STL [R1+0xfc], R37 ;  /* 0x0000fc2501007387 */ /* 0x000fe20000100800 */
[C---:B------:R-:W-:Y:S02]  /*64e0*/  @!P3 PRMT R25, R27.reuse, 0x7610, R25 ;  /* 0x000076101b19b816 */ /* 0x040fe40000000019 */
[----:B------:R-:W-:Y:S01]  /*64f0*/  @!P3 PRMT R0, R27, 0x7632, R0 ;  /* 0x000076321b00b816 */ /* 0x000fe20000000000 */
[----:B------:R-:W-:Y:S01]  /*6500*/  STL [R1+0x80], R27 ;  /* 0x0000801b01007387 */ /* 0x000fe20000100800 */
[----:B0-----:R-:W-:Y:S02]  /*6510*/  PRMT R20, RZ, 0x7610, R20 ;  /* 0x00007610ff147816 */ /* 0x001fe40000000014 */
[----:B------:R-:W-:Y:S01]  /*6520*/  PRMT R17, RZ, 0x7610, R17 ;  /* 0x00007610ff117816 */ /* 0x000fe20000000011 */
[----:B------:R-:W-:Y:S01]  /*6530*/  STL [R1+0x100], R26 ;  /* 0x0001001a01007387 */ /* 0x000fe20000100800 */
[----:B------:R-:W-:-:S02]  /*6540*/  PRMT R16, RZ, 0x7610, R16 ;  /* 0x00007610ff107816 */ /* 0x000fc40000000010 */
[----:B------:R-:W-:Y:S01]  /*6550*/  PRMT R15, RZ, 0x7610, R15 ;  /* 0x00007610ff0f7816 */ /* 0x000fe2000000000f */
[----:B------:R0:W-:Y:S01]  /*6560*/  STL [R1+0xd4], R35 ;  /* 0x0000d42301007387 */ /* 0x0001e20000100800 */
[----:B------:R-:W-:Y:S02]  /*6570*/  PRMT R12, RZ, 0x7610, R12 ;  /* 0x00007610ff0c7816 */ /* 0x000fe4000000000c */
[----:B------:R-:W-:Y:S01]  /*6580*/  PRMT R11, RZ, 0x7610, R11 ;  /* 0x00007610ff0b7816 */ /* 0x000fe2000000000b */
[----:B------:R-:W-:Y:S01]  /*6590*/  STL [R1+0x84], R29 ;  /* 0x0000841d01007387 */ /* 0x000fe20000100800 */
[----:B-1----:R-:W-:Y:S02]  /*65a0*/  PRMT R33, RZ, 0x7610, R33 ;  /* 0x00007610ff217816 */ /* 0x002fe40000000021 */
[----:B------:R-:W-:Y:S01]  /*65b0*/  PRMT R21, RZ, 0x7610, R21 ;  /* 0x00007610ff157816 */ /* 0x000fe20000000015 */
[----:B------:R-:W-:Y:S01]  /*65c0*/  STL [R1+0x88], R28 ;  /* 0x0000881c01007387 */ /* 0x000fe20000100800 */
[----:B------:R-:W-:-:S02]  /*65d0*/  PRMT R10, RZ, 0x7610, R10 ;  /* 0x00007610ff0a7816 */ /* 0x000fc4000000000a */
[----:B------:R-:W-:Y:S01]  /*65e0*/  PRMT R8, RZ, 0x7610, R8 ;  /* 0x00007610ff087816 */ /* 0x000fe20000000008 */
[----:B------:R1:W-:Y:S01]  /*65f0*/  STL.S16 [R1+0x124], R6 ;  /* 0x0001240601007387 */ /* 0x0003e20000100600 */
[----:B------:R-:W-:Y:S02]  /*6600*/  @!P2 PRMT R20, R37, 0x7610, R20 ;  /* 0x000076102514a816 */ /* 0x000fe40000000014 */
[C---:B------:R-:W-:Y:S01]  /*6610*/  @!P3 PRMT R18, R26.reuse, 0x7610, R18 ;  /* 0x000076101a12b816 */ /* 0x040fe20000000012 */
[----:B------:R3:W-:Y:S01]  /*6620*/  STL.S16 [R1+0x114], R7 ;  /* 0x0001140701007387 */ /* 0x0007e20000100600 */
[----:B------:R-:W-:Y:S02]  /*6630*/  @!P3 PRMT R17, R26, 0x7632, R17 ;  /* 0x000076321a11b816 */ /* 0x000fe40000000011 */
[C---:B------:R-:W-:Y:S01]  /*6640*/  @!P4 PRMT R16, R29.reuse, 0x7610, R16 ;  /* 0x000076101d10c816 */ /* 0x040fe20000000010 */
[----:B------:R4:W-:Y:S01]  /*6650*/  STL.S16 [R1+0x35c], R24 ;  /* 0x00035c1801007387 */ /* 0x0009e20000100600 */
[----:B------:R-:W-:-:S02]  /*6660*/  @!P4 PRMT R15, R29, 0x7632, R15 ;  /* 0x000076321d0fc816 */ /* 0x000fc4000000000f */
[C---:B------:R-:W-:Y:S01]  /*6670*/  @!P5 PRMT R12, R28.reuse, 0x7610, R12 ;  /* 0x000076101c0cd816 */ /* 0x040fe2000000000c */
[----:B------:R4:W-:Y:S01]  /*6680*/  STL.S16 [R1+0x360], R25 ;  /* 0x0003601901007387 */ /* 0x0009e20000100600 */
[----:B------:R-:W-:Y:S02]  /*6690*/  @!P5 PRMT R11, R28, 0x7632, R11 ;  /* 0x000076321c0bd816 */ /* 0x000fe4000000000b */
[C---:B------:R-:W-:Y:S01]  /*66a0*/  @!P5 PRMT R33, R31.reuse, 0x7610, R33 ;  /* 0x000076101f21d816 */ /* 0x040fe20000000021 */
[----:B------:R4:W-:Y:S01]  /*66b0*/  STL.S16 [R1+0x368], R0 ;  /* 0x0003680001007387 */ /* 0x0009e20000100600 */
[----:B------:R-:W-:Y:S02]  /*66c0*/  @!P5 PRMT R21, R31, 0x7632, R21 ;  /* 0x000076321f15d816 */ /* 0x000fe40000000015 */
[----:B------:R-:W-:Y:S01]  /*66d0*/  @!P6 PRMT R10, R32, 0x7632, R10 ;  /* 0x00007632200ae816 */ /* 0x000fe2000000000a */
[----:B------:R4:W-:Y:S01]  /*66e0*/  STL [R1+0x108], R31 ;  /* 0x0001081f01007387 */ /* 0x0009e20000100800 */
[----:B------:R-:W-:-:S03]  /*66f0*/  @!P6 PRMT R8, R34, 0x7610, R8 ;  /* 0x000076102208e816 */ /* 0x000fc60000000008 */
[----:B------:R2:W-:Y:S04]  /*6700*/  STL [R1+0x8c], R32 ;  /* 0x00008c2001007387 */ /* 0x0005e80000100800 */
[----:B------:R2:W-:Y:S04]  /*6710*/  STL [R1+0x10c], R34 ;  /* 0x00010c2201007387 */ /* 0x0005e80000100800 */
[----:B------:R-:W5:Y:S04]  /*6720*/  LDG.E.64 R4, desc[UR10][R4.64] ;  /* 0x0000000a04047981 */ /* 0x000f68000c1e1b00 */
[----:B0-----:R0:W5:Y:S04]  /*6730*/  LDL R35, [R1+0x164] ;  /* 0x0001640001237983 */ /* 0x0011680000100800 */
[----:B-1----:R0:W5:Y:S04]  /*6740*/  LDL.LU R6, [R1+0x3cc] ;  /* 0x0003cc0001067983 */ /* 0x0021680000300800 */
[----:B---3--:R0:W5:Y:S04]  /*6750*/  LDL.LU R7, [R1+0x3c8] ;  /* 0x0003c80001077983 */ /* 0x0081680000300800 */
[----:B------:R0:W5:Y:S04]  /*6760*/  LDL R30, [R1+0x14c] ;  /* 0x00014c00011e7983 */ /* 0x0001680000100800 */
[----:B----4-:R0:W5:Y:S04]  /*6770*/  LDL.LU R24, [R1+0x3bc] ;  /* 0x0003bc0001187983 */ /* 0x0101680000300800 */
[----:B------:R0:W5:Y:S04]  /*6780*/  LDL R37, [R1+0x170] ;  /* 0x0001700001257983 */ /* 0x0001680000100800 */
[----:B------:R0:W5:Y:S04]  /*6790*/  LDL.LU R25, [R1+0x3b8] ;  /* 0x0003b80001197983 */ /* 0x0001680000300800 */
[----:B------:R0:W5:Y:S04]  /*67a0*/  LDL.LU R0, [R1+0x3b4] ;  /* 0x0003b40001007983 */ /* 0x0001680000300800 */
[----:B------:R0:W5:Y:S04]  /*67b0*/  LDL R27, [R1+0x290] ;  /* 0x00029000011b7983 */ /* 0x0001680000100800 */
[----:B------:R0:W5:Y:S04]  /*67c0*/  LDL R26, [R1+0x150] ;  /* 0x00015000011a7983 */ /* 0x0001680000100800 */
[----:B------:R0:W5:Y:S04]  /*67d0*/  LDL R29, [R1+0x2f0] ;  /* 0x0002f000011d7983 */ /* 0x0001680000100800 */
[----:B------:R0:W5:Y:S04]  /*67e0*/  LDL R28, [R1+0x26c] ;  /* 0x00026c00011c7983 */ /* 0x0001680000100800 */
[----:B------:R0:W5:Y:S01]  /*67f0*/  LDL R31, [R1+0x15c] ;  /* 0x00015c00011f7983 */ /* 0x0001620000100800 */
[----:B--2---:R-:W-:-:S02]  /*6800*/  R2UR UR28, R22 ;  /* 0x00000000161c72ca */ /* 0x004fc400000e0000 */
[----:B------:R-:W-:-:S11]  /*6810*/  PRMT R22, RZ, 0x7610, R22 ;  /* 0x00007610ff167816 */ /* 0x000fd60000000016 */
[----:B------:R-:W-:-:S05]  /*6820*/  MOV R9, UR28 ;  /* 0x0000001c00097c02 */ /* 0x000fca0008000f00 */
[--C-:B------:R-:W-:Y:S01]  /*6830*/  FFMA.FTZ R9, -R9, UR28, R23.reuse ;  /* 0x0000001c09097c23 */ /* 0x100fe20008010117 */
[----:B------:R-:W-:Y:S02]  /*6840*/  PRMT R23, RZ, 0x7610, R23 ;  /* 0x00007610ff177816 */ /* 0x000fe40000000017 */
[----:B------:R-:W-:Y:S02]  /*6850*/  @!P6 PRMT R22, R32, 0x7610, R22 ;  /* 0x000076102016e816 */ /* 0x000fe40000000016 */
[----:B------:R-:W-:Y:S01]  /*6860*/  @!P6 PRMT R23, R34, 0x7632, R23 ;  /* 0x000076322217e816 */ /* 0x000fe20000000017 */
[----:B------:R0:W5:Y:S04]  /*6870*/  LDL R32, [R1+0x2b8] ;  /* 0x0002b80001207983 */ /* 0x0001680000100800 */
[----:B------:R0:W5:Y:S01]  /*6880*/  LDL R34, [R1+0x154] ;  /* 0x0001540001227983 */ /* 0x0001620000100800 */
[----:B------:R-:W-:-:S13]  /*6890*/  FSETP.GTU.FTZ.AND P0, PT, R9, RZ, PT ;  /* 0x000000ff0900720b */ /* 0x000fda0003f1c000 */
[----:B------:R-:W-:-:S05]  /*68a0*/  VOTEU.ANY UP0, P0 ;  /* 0x0000000000ff7886 */ /* 0x000fca0000000100 */
[----:B------:R-:W1:Y:S01]  /*68b0*/  @UP0 LDCU UR5, c[0x0][0x3c0] ;  /* 0x00007800ff0507ac */ /* 0x000e620008000800 */
[----:B------:R-:W-:Y:S01]  /*68c0*/  PLOP3.LUT P0, PT, PT, PT, UP0, 0x80, 0x8 ;  /* 0x000000000008781c */ /* 0x000fe20003f0f008 */
[----:B------:R0:W-:-:S12]  /*68d0*/  STL.S16 [R1+0x364], R18 ;  /* 0x0003641201007387 */ /* 0x0001d80000100600 */
[----:B-1----:R-:W-:-:S06]  /*68e0*/  @P0 FADD.FTZ R9, R9, UR5 ;  /* 0x0000000509090e21 */ /* 0x002fcc0008010000 */
[----:B------:R-:W1:Y:S01]  /*68f0*/  @P0 MUFU.RSQ R9, R9 ;  /* 0x0000000900090308 */ /* 0x000e620000001400 */
[----:B------:R0:W-:Y:S04]  /*6900*/  STL.S16 [R1+0x36c], R17 ;  /* 0x00036c1101007387 */ /* 0x0001e80000100600 */
        /* <DEDUP_REMOVED lines=10> */
[----:B------:R0:W-:Y:S01]  /*69b0*/  STL.S16 [R1+0x398], R23 ;  /* 0x0003981701007387 */ /* 0x0001e20000100600 */
[----:B------:R-:W-:Y:S01]  /*69c0*/  UISETP.NE.AND UP1, UPT, UR9, URZ, UPT ;  /* 0x000000ff0900728c */ /* 0x000fe2000bf25270 */
[----:B-1----:R-:W-:Y:S01]  /*69d0*/  @P0 R2UR UR5, R9 ;  /* 0x00000000090502ca */ /* 0x002fe200000e0000 */
[----:B------:R-:W-:-:S12]  /*69e0*/  UMOV UR16, 0x3f800000 ;  /* 0x3f80000000107882 */ /* 0x000fd80000000000 */
[----:B------:R-:W-:Y:S01]  /*69f0*/  @UP0 UMOV UR16, UR5 ;  /* 0x0000000500100c82 */ /* 0x000fe20008000000 */
[----:B0-----:R-:W-:Y:S05]  /*6a00*/  BRA.U UP1, `(.L_x_173) ;  /* 0x0000002901c07547 */ /* 0x001fea000b800000 */
[----:B------:R-:W2:Y:S04]  /*6a10*/  LDL.LU R12, [R1+0x19c] ;  /* 0x00019c00010c7983 */ /* 0x000ea80000300800 */
[----:B------:R-:W3:Y:S04]  /*6a20*/  LDL.LU R8, [R1+0x1a4] ;  /* 0x0001a40001087983 */ /* 0x000ee80000300800 */
[----:B------:R-:W4:Y:S04]  /*6a30*/  LDL.LU R10, [R1+0x1a0] ;  /* 0x0001a000010a7983 */ /* 0x000f280000300800 */
[----:B------:R-:W4:Y:S04]  /*6a40*/  LDL.LU R11, [R1+0x1a8] ;  /* 0x0001a800010b7983 */ /* 0x000f280000300800 */
[----:B------:R-:W4:Y:S04]  /*6a50*/  LDL.LU R13, [R1+0x194] ;  /* 0x00019400010d7983 */ /* 0x000f280000300800 */
[----:B------:R-:W4:Y:S04]  /*6a60*/  LDL.LU R18, [R1+0x1ac] ;  /* 0x0001ac0001127983 */ /* 0x000f280000300800 */
[----:B------:R-:W4:Y:S04]  /*6a70*/  LDL.LU R16, [R1+0x198] ;  /* 0x0001980001107983 */ /* 0x000f280000300800 */
[----:B------:R-:W4:Y:S01]  /*6a80*/  LDL.LU R17, [R1+0x1fc] ;  /* 0x0001fc0001117983 */ /* 0x000f220000300800 */
[----:B--2---:R-:W-:-:S02]  /*6a90*/  SHF.L.U32 R9, R12, 0x10, RZ ;  /* 0x000000100c097819 */ /* 0x004fc400000006ff */
[----:B---3--:R-:W-:-:S03]  /*6aa0*/  SHF.L.U32 R8, R8, 0x10, RZ ;  /* 0x0000001008087819 */ /* 0x008fc600000006ff */
[----:B------:R-:W-:Y:S01]  /*6ab0*/  FADD.FTZ R9, R9, -UR28 ;  /* 0x8000001c09097e21 */ /* 0x000fe20008010000 */
[----:B----4-:R-:W-:-:S03]  /*6ac0*/  SHF.L.U32 R12, R10, 0x10, RZ ;  /* 0x000000100a0c7819 */ /* 0x010fc600000006ff */
[----:B------:R-:W-:Y:S01]  /*6ad0*/  FMUL.FTZ R9, R9, UR16 ;  /* 0x0000001009097c20 */ /* 0x000fe20008410000 */
[----:B------:R-:W-:Y:S01]  /*6ae0*/  SHF.L.U32 R10, R11, 0x10, RZ ;  /* 0x000000100b0a7819 */ /* 0x000fe200000006ff */
[----:B-----5:R-:W-:Y:S01]  /*6af0*/  FMUL.FTZ R11, R4, R8 ;  /* 0x00000008040b7220 */ /* 0x020fe20000410000 */
[----:B------:R-:W-:Y:S01]  /*6b00*/  FADD.FTZ R12, R12, -UR28 ;  /* 0x8000001c0c0c7e21 */ /* 0x000fe20008010000 */
[----:B------:R-:W-:Y:S02]  /*6b10*/  SHF.L.U32 R14, R13, 0x10, RZ ;  /* 0x000000100d0e7819 */ /* 0x000fe400000006ff */
[----:B------:R-:W-:Y:S01]  /*6b20*/  FADD.FTZ R13, RZ, R11 ;  /* 0x0000000bff0d7221 */ /* 0x000fe20000010000 */
[----:B------:R-:W-:Y:S01]  /*6b30*/  FFMA.FTZ R15, R9, R11, RZ ;  /* 0x0000000b090f7223 */ /* 0x000fe200000100ff */
[----:B------:R-:W-:Y:S01]  /*6b40*/  FMUL.FTZ R12, R12, UR16 ;  /* 0x000000100c0c7c20 */ /* 0x000fe20008410000 */
[----:B------:R-:W-:Y:S01]  /*6b50*/  FMUL.FTZ R11, R5, R10 ;  /* 0x0000000a050b7220 */ /* 0x000fe20000410000 */
[----:B------:R-:W-:Y:S01]  /*6b60*/  FADD.FTZ R14, R14, -UR28 ;  /* 0x8000001c0e0e7e21 */ /* 0x000fe20008010000 */
[----:B------:R-:W-:-:S02]  /*6b70*/  FFMA.FTZ R9, R8, R9, RZ ;  /* 0x0000000908097223 */ /* 0x000fc400000100ff */
[----:B------:R-:W-:Y:S01]  /*6b80*/  FFMA.FTZ R15, R12, R11, R15 ;  /* 0x0000000b0c0f7223 */ /* 0x000fe2000001000f */
[----:B------:R-:W-:Y:S01]  /*6b90*/  FADD.FTZ R13, R11, R13 ;  /* 0x0000000d0b0d7221 */ /* 0x000fe20000010000 */
[----:B------:R-:W-:Y:S01]  /*6ba0*/  SHF.L.U32 R11, R18, 0x10, RZ ;  /* 0x00000010120b7819 */ /* 0x000fe200000006ff */
[----:B------:R-:W-:Y:S01]  /*6bb0*/  FADD.FTZ R8, RZ, R8 ;  /* 0x00000008ff087221 */ /* 0x000fe20000010000 */
[----:B------:R-:W-:Y:S01]  /*6bc0*/  FMUL.FTZ R14, R14, UR16 ;  /* 0x000000100e0e7c20 */ /* 0x000fe20008410000 */
[----:B------:R-:W-:Y:S01]  /*6bd0*/  SHF.L.U32 R16, R16, 0x10, RZ ;  /* 0x0000001010107819 */ /* 0x000fe200000006ff */
[----:B------:R-:W-:Y:S01]  /*6be0*/  FFMA.FTZ R12, R10, R12, RZ ;  /* 0x0000000c0a0c7223 */ /* 0x000fe200000100ff */
[C---:B------:R-:W-:Y:S01]  /*6bf0*/  FADD.FTZ R8, R11.reuse, R8 ;  /* 0x000000080b087221 */ /* 0x040fe20000010000 */
[----:B------:R-:W-:Y:S01]  /*6c00*/  FFMA.FTZ R9, R11, R14, R9 ;  /* 0x0000000e0b097223 */ /* 0x000fe20000010009 */
[----:B------:R-:W-:Y:S01]  /*6c10*/  FMUL.FTZ R11, R4, R11 ;  /* 0x0000000b040b7220 */ /* 0x000fe20000410000 */
[----:B------:R-:W2:Y:S03]  /*6c20*/  LDL.LU R18, [R1+0x238] ;  /* 0x0002380001127983 */ /* 0x000ea60000300800 */
[----:B------:R-:W-:-:S02]  /*6c30*/  FFMA.FTZ R15, R14, R11, R15 ;  /* 0x0000000b0e0f7223 */ /* 0x000fc4000001000f */
[----:B------:R-:W3:Y:S01]  /*6c40*/  LDL.LU R14, [R1+0x1f8] ;  /* 0x0001f800010e7983 */ /* 0x000ee20000300800 */
[----:B------:R-:W-:Y:S01]  /*6c50*/  FADD.FTZ R16, R16, -UR28 ;  /* 0x8000001c10107e21 */ /* 0x000fe20008010000 */
[----:B------:R-:W-:-:S03]  /*6c60*/  FADD.FTZ R10, RZ, R10 ;  /* 0x0000000aff0a7221 */ /* 0x000fc60000010000 */
[----:B------:R-:W-:Y:S01]  /*6c70*/  FMUL.FTZ R16, R16, UR16 ;  /* 0x0000001010107c20 */ /* 0x000fe20008410000 */
[----:B------:R-:W-:Y:S02]  /*6c80*/  FADD.FTZ R13, R13, R11 ;  /* 0x0000000b0d0d7221 */ /* 0x000fe40000010000 */
[----:B------:R-:W4:Y:S01]  /*6c90*/  LDL.LU R11, [R1+0x190] ;  /* 0x00019000010b7983 */ /* 0x000f220000300800 */
[----:B---3--:R-:W-:-:S05]  /*6ca0*/  SHF.L.U32 R14, R14, 0x10, RZ ;  /* 0x000000100e0e7819 */ /* 0x008fca00000006ff */
[C---:B------:R-:W-:Y:S01]  /*6cb0*/  FADD.FTZ R10, R14.reuse, R10 ;  /* 0x0000000a0e0a7221 */ /* 0x040fe20000010000 */
[----:B------:R-:W-:Y:S01]  /*6cc0*/  FFMA.FTZ R12, R14, R16, R12 ;  /* 0x000000100e0c7223 */ /* 0x000fe2000001000c */
[----:B------:R-:W-:-:S04]  /*6cd0*/  FMUL.FTZ R14, R5, R14 ;  /* 0x0000000e050e7220 */ /* 0x000fc80000410000 */
[----:B------:R-:W-:Y:S02]  /*6ce0*/  FFMA.FTZ R15, R16, R14, R15 ;  /* 0x0000000e100f7223 */ /* 0x000fe4000001000f */
[----:B------:R-:W3:Y:S01]  /*6cf0*/  LDL.LU R16, [R1+0x234] ;  /* 0x0002340001107983 */ /* 0x000ee20000300800 */
[----:B----4-:R-:W-:Y:S01]  /*6d00*/  SHF.L.U32 R11, R11, 0x10, RZ ;  /* 0x000000100b0b7819 */ /* 0x010fe200000006ff */
[----:B------:R-:W-:Y:S01]  /*6d10*/  FADD.FTZ R13, R14, R13 ;  /* 0x0000000d0e0d7221 */ /* 0x000fe20000010000 */
[----:B------:R-:W-:-:S03]  /*6d20*/  SHF.L.U32 R14, R17, 0x10, RZ ;  /* 0x00000010110e7819 */ /* 0x000fc600000006ff */
[----:B------:R-:W-:-:S04]  /*6d30*/  FADD.FTZ R17, R11, -UR28 ;  /* 0x8000001c0b117e21 */ /* 0x000fc80008010000 */
[----:B------:R-:W-:Y:S01]  /*6d40*/  FMUL.FTZ R17, R17, UR16 ;  /* 0x0000001011117c20 */ /* 0x000fe20008410000 */
[----:B------:R-:W-:-:S03]  /*6d50*/  FADD.FTZ R8, R8, R14 ;  /* 0x0000000e08087221 */ /* 0x000fc60000010000 */
[----:B------:R-:W-:Y:S01]  /*6d60*/  FFMA.FTZ R9, R14, R17, R9 ;  /* 0x000000110e097223 */ /* 0x000fe20000010009 */
[----:B---3--:R-:W-:Y:S01]  /*6d70*/  SHF.L.U32 R11, R16, 0x10, RZ ;  /* 0x00000010100b7819 */ /* 0x008fe200000006ff */
[----:B------:R-:W-:Y:S01]  /*6d80*/  FMUL.FTZ R16, R4, R14 ;  /* 0x0000000e04107220 */ /* 0x000fe20000410000 */
[----:B--2---:R-:W-:Y:S02]  /*6d90*/  SHF.L.U32 R14, R18, 0x10, RZ ;  /* 0x00000010120e7819 */ /* 0x004fe400000006ff */
[----:B------:R-:W2:Y:S01]  /*6da0*/  LDL.LU R18, [R1+0x178] ;  /* 0x0001780001127983 */ /* 0x000ea20000300800 */
[----:B------:R-:W-:Y:S01]  /*6db0*/  FADD.FTZ R11, R11, -UR28 ;  /* 0x8000001c0b0b7e21 */ /* 0x000fe20008010000 */
[----:B------:R-:W-:Y:S02]  /*6dc0*/  FFMA.FTZ R15, R17, R16, R15 ;  /* 0x00000010110f7223 */ /* 0x000fe4000001000f */
[----:B------:R-:W3:Y:S01]  /*6dd0*/  LDL.LU R17, [R1+0x17c] ;  /* 0x00017c0001117983 */ /* 0x000ee20000300800 */
[----:B------:R-:W-:Y:S01]  /*6de0*/  FMUL.FTZ R11, R11, UR16 ;  /* 0x000000100b0b7c20 */ /* 0x000fe20008410000 */
[----:B------:R-:W-:-:S03]  /*6df0*/  FADD.FTZ R10, R10, R14 ;  /* 0x0000000e0a0a7221 */ /* 0x000fc60000010000 */
[----:B------:R-:W-:Y:S01]  /*6e00*/  FFMA.FTZ R12, R14, R11, R12 ;  /* 0x0000000b0e0c7223 */ /* 0x000fe2000001000c */
[----:B------:R-:W-:-:S04]  /*6e10*/  FMUL.FTZ R14, R5, R14 ;  /* 0x0000000e050e7220 */ /* 0x000fc80000410000 */
[----:B------:R-:W-:Y:S02]  /*6e20*/  FFMA.FTZ R15, R11, R14, R15 ;  /* 0x0000000e0b0f7223 */ /* 0x000fe4000001000f */
[----:B------:R-:W4:Y:S01]  /*6e30*/  LDL.LU R11, [R1+0x184] ;  /* 0x00018400010b7983 */ /* 0x000f220000300800 */
[----:B---3--:R-:W-:-:S05]  /*6e40*/  SHF.L.U32 R17, R17, 0x10, RZ ;  /* 0x0000001011117819 */ /* 0x008fca00000006ff */
[----:B------:R-:W-:-:S04]  /*6e50*/  FADD.FTZ R17, R17, -UR28 ;  /* 0x8000001c11117e21 */ /* 0x000fc80008010000 */
[----:B------:R-:W-:Y:S01]  /*6e60*/  FMUL.FTZ R17, R17, UR16 ;  /* 0x0000001011117c20 */ /* 0x000fe20008410000 */
[----:B----4-:R-:W-:-:S05]  /*6e70*/  SHF.L.U32 R11, R11, 0x10, RZ ;  /* 0x000000100b0b7819 */ /* 0x010fca00000006ff */
[----:B------:R-:W-:Y:S01]  /*6e80*/  FADD.FTZ R8, R8, R11 ;  /* 0x0000000b08087221 */ /* 0x000fe20000010000 */
[----:B------:R-:W-:Y:S01]  /*6e90*/  FFMA.FTZ R9, R11, R17, R9 ;  /* 0x000000110b097223 */ /* 0x000fe20000010009 */
[----:B------:R-:W-:-:S04]  /*6ea0*/  FMUL.FTZ R11, R4, R11 ;  /* 0x0000000b040b7220 */ /* 0x000fc80000410000 */
[----:B------:R-:W-:Y:S02]  /*6eb0*/  FFMA.FTZ R15, R17, R11, R15 ;  /* 0x0000000b110f7223 */ /* 0x000fe4000001000f */
[----:B------:R-:W3:Y:S01]  /*6ec0*/  LDL.LU R17, [R1+0x16c] ;  /* 0x00016c0001117983 */ /* 0x000ee20000300800 */
[----:B------:R-:W-:-:S03]  /*6ed0*/  FADD.FTZ R13, R13, R16 ;  /* 0x000000100d0d7221 */ /* 0x000fc60000010000 */
[----:B------:R-:W4:Y:S01]  /*6ee0*/  LDL.LU R16, [R1+0x180] ;  /* 0x0001800001107983 */ /* 0x000f220000300800 */
[----:B------:R-:W-:-:S03]  /*6ef0*/  FADD.FTZ R13, R14, R13 ;  /* 0x0000000d0e0d7221 */ /* 0x000fc60000010000 */
[----:B------:R-:W2:Y:S01]  /*6f00*/  LDL.LU R14, [R1+0x230] ;  /* 0x00023000010e7983 */ /* 0x000ea20000300800 */
[----:B------:R-:W-:Y:S01]  /*6f10*/  FADD.FTZ R13, R13, R11 ;  /* 0x0000000b0d0d7221 */ /* 0x000fe20000010000 */
[----:B---3--:R-:W-:Y:S02]  /*6f20*/  SHF.L.U32 R11, R17, 0x10, RZ ;  /* 0x00000010110b7819 */ /* 0x008fe400000006ff */
[----:B------:R-:W-:Y:S02]  /*6f30*/  SHF.L.U32 R17, R37, 0x10, RZ ;  /* 0x0000001025117819 */ /* 0x000fe400000006ff */
[----:B------:R-:W3:Y:S01]  /*6f40*/  LDL.LU R37, [R1+0x174] ;  /* 0x0001740001257983 */ /* 0x000ee20000300800 */
[----:B----4-:R-:W-:-:S05]  /*6f50*/  SHF.L.U32 R16, R16, 0x10, RZ ;  /* 0x0000001010107819 */ /* 0x010fca00000006ff */
[----:B------:R-:W-:Y:S01]  /*6f60*/  FADD.FTZ R16, R16, -UR28 ;  /* 0x8000001c10107e21 */ /* 0x000fe20008010000 */
[----:B--2---:R-:W-:-:S03]  /*6f70*/  SHF.L.U32 R14, R14, 0x10, RZ ;  /* 0x000000100e0e7819 */ /* 0x004fc600000006ff */
[----:B------:R-:W-:Y:S02]  /*6f80*/  FMUL.FTZ R16, R16, UR16 ;  /* 0x0000001010107c20 */ /* 0x000fe40008410000 */
[----:B------:R-:W-:Y:S02]  /*6f90*/  FADD.FTZ R10, R10, R14 ;  /* 0x0000000e0a0a7221 */ /* 0x000fe40000010000 */
[----:B------:R-:W-:Y:S01]  /*6fa0*/  FFMA.FTZ R12, R14, R16, R12 ;  /* 0x000000100e0c7223 */ /* 0x000fe2000001000c */
[----:B------:R-:W-:Y:S01]  /*6fb0*/  FMUL.FTZ R14, R5, R14 ;  /* 0x0000000e050e7220 */ /* 0x000fe20000410000 */
[----:B------:R-:W-:-:S03]  /*6fc0*/  FADD.FTZ R11, R11, -UR28 ;  /* 0x8000001c0b0b7e21 */ /* 0x000fc60008010000 */
[----:B------:R-:W-:Y:S01]  /*6fd0*/  FADD.FTZ R13, R14, R13 ;  /* 0x0000000d0e0d7221 */ /* 0x000fe20000010000 */
[----:B------:R-:W-:Y:S01]  /*6fe0*/  FFMA.FTZ R15, R16, R14, R15 ;  /* 0x0000000e100f7223 */ /* 0x000fe2000001000f */
[----:B------:R-:W-:Y:S01]  /*6ff0*/  FMUL.FTZ R11, R11, UR16 ;  /* 0x000000100b0b7c20 */ /* 0x000fe20008410000 */
[----:B------:R-:W-:Y:S02]  /*7000*/  SHF.L.U32 R16, R18, 0x10, RZ ;  /* 0x0000001012107819 */ /* 0x000fe400000006ff */
[----:B------:R-:W-:Y:S02]  /*7010*/  SHF.L.U32 R18, R31, 0x10, RZ ;  /* 0x000000101f127819 */ /* 0x000fe400000006ff */
[----:B------:R-:W2:Y:S01]  /*7020*/  LDL.LU R31, [R1+0x2bc] ;  /* 0x0002bc00011f7983 */ /* 0x000ea20000300800 */
[----:B---3--:R-:W-:-:S03]  /*7030*/  SHF.L.U32 R14, R37, 0x10, RZ ;  /* 0x00000010250e7819 */ /* 0x008fc600000006ff */
[----:B------:R-:W3:Y:S02]  /*7040*/  LDL.LU R37, [R1+0x2f8] ;  /* 0x0002f80001257983 */ /* 0x000ee40000300800 */
[----:B------:R-:W-:Y:S01]  /*7050*/  FADD.FTZ R8, R8, R14 ;  /* 0x0000000e08087221 */ /* 0x000fe20000010000 */
[----:B------:R-:W-:Y:S01]  /*7060*/  FFMA.FTZ R9, R14, R11, R9 ;  /* 0x0000000b0e097223 */ /* 0x000fe20000010009 */
[----:B------:R-:W-:-:S04]  /*7070*/  FMUL.FTZ R14, R4, R14 ;  /* 0x0000000e040e7220 */ /* 0x000fc80000410000 */
[----:B------:R-:W-:Y:S01]  /*7080*/  FADD.FTZ R13, R13, R14 ;  /* 0x0000000e0d0d7221 */ /* 0x000fe20000010000 */
[----:B------:R-:W-:Y:S02]  /*7090*/  FFMA.FTZ R15, R11, R14, R15 ;  /* 0x0000000e0b0f7223 */ /* 0x000fe4000001000f */
[----:B------:R-:W4:Y:S01]  /*70a0*/  LDL.LU R14, [R1+0x168] ;  /* 0x00016800010e7983 */ /* 0x000f220000300800 */
[----:B------:R-:W-:Y:S01]  /*70b0*/  FADD.FTZ R17, R17, -UR28 ;  /* 0x8000001c11117e21 */ /* 0x000fe20008010000 */
[----:B------:R-:W-:-:S03]  /*70c0*/  FADD.FTZ R18, R18, -UR28 ;  /* 0x8000001c12127e21 */ /* 0x000fc60008010000 */
[----:B------:R-:W-:Y:S01]  /*70d0*/  FMUL.FTZ R17, R17, UR16 ;  /* 0x0000001011117c20 */ /* 0x000fe20008410000 */
[----:B------:R-:W-:Y:S01]  /*70e0*/  FADD.FTZ R10, R10, R16 ;  /* 0x000000100a0a7221 */ /* 0x000fe20000010000 */
[----:B------:R-:W-:Y:S02]  /*70f0*/  FMUL.FTZ R18, R18, UR16 ;  /* 0x0000001012127c20 */ /* 0x000fe40008410000 */
[----:B------:R-:W-:Y:S01]  /*7100*/  FFMA.FTZ R12, R16, R17, R12 ;  /* 0x00000011100c7223 */ /* 0x000fe2000001000c */
[----:B------:R-:W-:-:S04]  /*7110*/  FMUL.FTZ R16, R5, R16 ;  /* 0x0000001005107220 */ /* 0x000fc80000410000 */
[----:B------:R-:W-:Y:S01]  /*7120*/  FADD.FTZ R13, R16, R13 ;  /* 0x0000000d100d7221 */ /* 0x000fe20000010000 */
[----:B------:R-:W-:Y:S01]  /*7130*/  FFMA.FTZ R15, R17, R16, R15 ;  /* 0x00000010110f7223 */ /* 0x000fe2000001000f */
[----:B----4-:R-:W-:-:S05]  /*7140*/  SHF.L.U32 R11, R14, 0x10, RZ ;  /* 0x000000100e0b7819 */ /* 0x010fca00000006ff */
[----:B------:R-:W-:Y:S01]  /*7150*/  FMUL.FTZ R16, R4, R11 ;  /* 0x0000000b04107220 */ /* 0x000fe20000410000 */
[----:B------:R-:W-:Y:S01]  /*7160*/  FADD.FTZ R8, R8, R11 ;  /* 0x0000000b08087221 */ /* 0x000fe20000010000 */
[----:B------:R-:W-:Y:S01]  /*7170*/  FFMA.FTZ R9, R11, R18, R9 ;  /* 0x000000120b097223 */ /* 0x000fe20000010009 */
[----:B------:R-:W-:Y:S02]  /*7180*/  SHF.L.U32 R11, R30, 0x10, RZ ;  /* 0x000000101e0b7819 */ /* 0x000fe400000006ff */
[----:B------:R-:W4:Y:S01]  /*7190*/  LDL.LU R30, [R1+0x158] ;  /* 0x00015800011e7983 */ /* 0x000f220000300800 */
[----:B------:R-:W-:Y:S01]  /*71a0*/  SHF.L.U32 R14, R35, 0x10, RZ ;  /* 0x00000010230e7819 */ /* 0x000fe200000006ff */
[----:B------:R-:W-:Y:S02]  /*71b0*/  FADD.FTZ R13, R13, R16 ;  /* 0x000000100d0d7221 */ /* 0x000fe40000010000 */
[----:B------:R-:W4:Y:S02]  /*71c0*/  LDL.LU R35, [R1+0x2f4] ;  /* 0x0002f40001237983 */ /* 0x000f240000300800 */
[----:B------:R-:W-:Y:S01]  /*71d0*/  FADD.FTZ R14, R14, -UR28 ;  /* 0x8000001c0e0e7e21 */ /* 0x000fe20008010000 */
[----:B------:R-:W-:Y:S01]  /*71e0*/  FFMA.FTZ R15, R18, R16, R15 ;  /* 0x00000010120f7223 */ /* 0x000fe2000001000f */
[----:B--2---:R-:W-:-:S02]  /*71f0*/  SHF.L.U32 R16, R31, 0x10, RZ ;  /* 0x000000101f107819 */ /* 0x004fc400000006ff */
[----:B------:R-:W2:Y:S01]  /*7200*/  LDL.LU R31, [R1+0x2fc] ;  /* 0x0002fc00011f7983 */ /* 0x000ea20000300800 */
[----:B------:R-:W-:Y:S02]  /*7210*/  FMUL.FTZ R14, R14, UR16 ;  /* 0x000000100e0e7c20 */ /* 0x000fe40008410000 */
[----:B------:R-:W-:Y:S02]  /*7220*/  FADD.FTZ R10, R10, R16 ;  /* 0x000000100a0a7221 */ /* 0x000fe40000010000 */
[----:B------:R-:W-:Y:S01]  /*7230*/  FFMA.FTZ R12, R16, R14, R12 ;  /* 0x0000000e100c7223 */ /* 0x000fe2000001000c */
[----:B------:R-:W-:-:S04]  /*7240*/  FMUL.FTZ R16, R5, R16 ;  /* 0x0000001005107220 */ /* 0x000fc80000410000 */
[----:B------:R-:W-:Y:S01]  /*7250*/  FFMA.FTZ R15, R14, R16, R15 ;  /* 0x000000100e0f7223 */ /* 0x000fe2000001000f */
[----:B---3--:R-:W-:Y:S02]  /*7260*/  SHF.L.U32 R14, R37, 0x10, RZ ;  /* 0x00000010250e7819 */ /* 0x008fe400000006ff */
[----:B------:R-:W3:Y:S01]  /*7270*/  LDL.LU R37, [R1+0x2cc] ;  /* 0x0002cc0001257983 */ /* 0x000ee20000300800 */
[----:B------:R-:W-:-:S04]  /*7280*/  FADD.FTZ R11, R11, -UR28 ;  /* 0x8000001c0b0b7e21 */ /* 0x000fc80008010000 */
[----:B------:R-:W-:Y:S01]  /*7290*/  FMUL.FTZ R11, R11, UR16 ;  /* 0x000000100b0b7c20 */ /* 0x000fe20008410000 */
[----:B------:R-:W-:Y:S01]  /*72a0*/  FADD.FTZ R13, R16, R13 ;  /* 0x0000000d100d7221 */ /* 0x000fe20000010000 */
[----:B------:R-:W-:Y:S02]  /*72b0*/  SHF.L.U32 R17, R34, 0x10, RZ ;  /* 0x0000001022117819 */ /* 0x000fe400000006ff */
[----:B------:R-:W3:Y:S03]  /*72c0*/  LDL.LU R34, [R1+0x160] ;  /* 0x0001600001227983 */ /* 0x000ee60000300800 */
[----:B------:R-:W-:-:S04]  /*72d0*/  FADD.FTZ R17, R17, -UR28 ;  /* 0x8000001c11117e21 */ /* 0x000fc80008010000 */
[----:B------:R-:W-:Y:S01]  /*72e0*/  FMUL.FTZ R17, R17, UR16 ;  /* 0x0000001011117c20 */ /* 0x000fe20008410000 */
[----:B------:R-:W-:Y:S01]  /*72f0*/  FMUL.FTZ R16, R5, R14 ;  /* 0x0000000e05107220 */ /* 0x000fe20000410000 */
[----:B------:R-:W-:Y:S02]  /*7300*/  FADD.FTZ R10, R10, R14 ;  /* 0x0000000e0a0a7221 */ /* 0x000fe40000010000 */
[----:B------:R-:W-:Y:S01]  /*7310*/  FFMA.FTZ R12, R14, R17, R12 ;  /* 0x000000110e0c7223 */ /* 0x000fe2000001000c */
[----:B----4-:R-:W-:Y:S02]  /*7320*/  SHF.L.U32 R18, R30, 0x10, RZ ;  /* 0x000000101e127819 */ /* 0x010fe400000006ff */
[----:B------:R-:W4:Y:S03]  /*7330*/  LDL.LU R30, [R1+0x2c8] ;  /* 0x0002c800011e7983 */ /* 0x000f260000300800 */
[----:B------:R-:W-:Y:S01]  /*7340*/  FADD.FTZ R8, R8, R18 ;  /* 0x0000001208087221 */ /* 0x000fe20000010000 */
[----:B------:R-:W-:Y:S01]  /*7350*/  FFMA.FTZ R9, R18, R11, R9 ;  /* 0x0000000b12097223 */ /* 0x000fe20000010009 */
[----:B------:R-:W-:-:S04]  /*7360*/  FMUL.FTZ R18, R4, R18 ;  /* 0x0000001204127220 */ /* 0x000fc80000410000 */
[----:B------:R-:W-:Y:S01]  /*7370*/  FADD.FTZ R13, R13, R18 ;  /* 0x000000120d0d7221 */ /* 0x000fe20000010000 */
[----:B------:R-:W-:Y:S02]  /*7380*/  FFMA.FTZ R15, R11, R18, R15 ;  /* 0x000000120b0f7223 */ /* 0x000fe4000001000f */
[----:B------:R-:W4:Y:S01]  /*7390*/  LDL.LU R18, [R1+0x300] ;  /* 0x0003000001127983 */ /* 0x000f220000300800 */
[----:B------:R-:W-:Y:S02]  /*73a0*/  SHF.L.U32 R11, R29, 0x10, RZ ;  /* 0x000000101d0b7819 */ /* 0x000fe400000006ff */
[----:B------:R-:W-:Y:S01]  /*73b0*/  SHF.L.U32 R14, R35, 0x10, RZ ;  /* 0x00000010230e7819 */ /* 0x000fe200000006ff */
[----:B------:R-:W-:Y:S01]  /*73c0*/  FADD.FTZ R13, R16, R13 ;  /* 0x0000000d100d7221 */ /* 0x000fe20000010000 */
[----:B------:R-:W4:Y:S01]  /*73d0*/  LDL.LU R35, [R1+0x2b4] ;  /* 0x0002b40001237983 */ /* 0x000f220000300800 */
[----:B------:R-:W-:Y:S01]  /*73e0*/  FADD.FTZ R11, R11, -UR28 ;  /* 0x8000001c0b0b7e21 */ /* 0x000fe20008010000 */
[----:B------:R-:W-:Y:S01]  /*73f0*/  FFMA.FTZ R15, R17, R16, R15 ;  /* 0x00000010110f7223 */ /* 0x000fe2000001000f */
[----:B--2---:R-:W-:Y:S01]  /*7400*/  SHF.L.U32 R16, R31, 0x10, RZ ;  /* 0x000000101f107819 */ /* 0x004fe200000006ff */
[----:B------:R-:W2:Y:S01]  /*7410*/  LDL.LU R29, [R1+0x2d0] ;  /* 0x0002d000011d7983 */ /* 0x000ea20000300800 */
[----:B------:R-:W-:-:S03]  /*7420*/  FMUL.FTZ R11, R11, UR16 ;  /* 0x000000100b0b7c20 */ /* 0x000fc60008410000 */
[----:B------:R-:W2:Y:S01]  /*7430*/  LDL.LU R31, [R1+0x2d8] ;  /* 0x0002d800011f7983 */ /* 0x000ea20000300800 */
[----:B------:R-:W-:Y:S01]  /*7440*/  FADD.FTZ R8, R8, R16 ;  /* 0x0000001008087221 */ /* 0x000fe20000010000 */
        /* <DEDUP_REMOVED lines=8> */
[----:B------:R-:W-:Y:S01]  /*74d0*/  FMUL.FTZ R16, R4, R11 ;  /* 0x0000000b04107220 */ /* 0x000fe20000410000 */
[----:B------:R-:W-:Y:S01]  /*74e0*/  FADD.FTZ R8, R8, R11 ;  /* 0x0000000b08087221 */ /* 0x000fe20000010000 */
[----:B----4-:R-:W-:Y:S02]  /*74f0*/  SHF.L.U32 R17, R18, 0x10, RZ ;  /* 0x0000001012117819 */ /* 0x010fe400000006ff */
[----:B------:R-:W-:Y:S02]  /*7500*/  SHF.L.U32 R18, R34, 0x10, RZ ;  /* 0x0000001022127819 */ /* 0x000fe400000006ff */
[----:B------:R-:W4:Y:S01]  /*7510*/  LDL.LU R34, [R1+0x2c4] ;  /* 0x0002c40001227983 */ /* 0x000f220000300800 */
[----:B------:R-:W-:Y:S01]  /*7520*/  FADD.FTZ R10, R10, R17 ;  /* 0x000000110a0a7221 */ /* 0x000fe20000010000 */
[----:B------:R-:W-:Y:S01]  /*7530*/  FFMA.FTZ R12, R17, R14, R12 ;  /* 0x0000000e110c7223 */ /* 0x000fe2000001000c */
[----:B------:R-:W-:Y:S01]  /*7540*/  FMUL.FTZ R17, R5, R17 ;  /* 0x0000001105117220 */ /* 0x000fe20000410000 */
[----:B------:R-:W-:-:S03]  /*7550*/  FADD.FTZ R18, R18, -UR28 ;  /* 0x8000001c12127e21 */ /* 0x000fc60008010000 */
[----:B------:R-:W-:Y:S01]  /*7560*/  FFMA.FTZ R15, R14, R17, R15 ;  /* 0x000000110e0f7223 */ /* 0x000fe2000001000f */
[----:B------:R-:W-:Y:S01]  /*7570*/  FMUL.FTZ R18, R18, UR16 ;  /* 0x0000001012127c20 */ /* 0x000fe20008410000 */
[----:B------:R-:W-:Y:S02]  /*7580*/  SHF.L.U32 R14, R30, 0x10, RZ ;  /* 0x000000101e0e7819 */ /* 0x000fe400000006ff */
[----:B------:R-:W4:Y:S01]  /*7590*/  LDL.LU R30, [R1+0x2ac] ;  /* 0x0002ac00011e7983 */ /* 0x000f220000300800 */
[----:B------:R-:W-:Y:S01]  /*75a0*/  FADD.FTZ R13, R17, R13 ;  /* 0x0000000d110d7221 */ /* 0x000fe20000010000 */
[----:B------:R-:W-:Y:S01]  /*75b0*/  FFMA.FTZ R9, R11, R18, R9 ;  /* 0x000000120b097223 */ /* 0x000fe20000010009 */
[----:B------:R-:W-:Y:S01]  /*75c0*/  SHF.L.U32 R11, R35, 0x10, RZ ;  /* 0x00000010230b7819 */ /* 0x000fe200000006ff */
[----:B------:R-:W-:Y:S01]  /*75d0*/  FADD.FTZ R14, R14, -UR28 ;  /* 0x8000001c0e0e7e21 */ /* 0x000fe20008010000 */
[----:B------:R-:W4:Y:S01]  /*75e0*/  LDL.LU R35, [R1+0x2b0] ;  /* 0x0002b00001237983 */ /* 0x000f220000300800 */
[----:B------:R-:W-:Y:S01]  /*75f0*/  FADD.FTZ R13, R13, R16 ;  /* 0x000000100d0d7221 */ /* 0x000fe20000010000 */
[----:B------:R-:W-:Y:S01]  /*7600*/  FFMA.FTZ R15, R18, R16, R15 ;  /* 0x00000010120f7223 */ /* 0x000fe2000001000f */
[----:B--2---:R-:W-:Y:S01]  /*7610*/  SHF.L.U32 R16, R31, 0x10, RZ ;  /* 0x000000101f107819 */ /* 0x004fe200000006ff */
[----:B------:R-:W-:Y:S01]  /*7620*/  FMUL.FTZ R14, R14, UR16 ;  /* 0x000000100e0e7c20 */ /* 0x000fe20008410000 */
[----:B------:R-:W2:Y:S03]  /*7630*/  LDL.LU R31, [R1+0x2c0] ;  /* 0x0002c000011f7983 */ /* 0x000ea60000300800 */
[----:B------:R-:W-:Y:S01]  /*7640*/  FADD.FTZ R10, R10, R16 ;  /* 0x000000100a0a7221 */ /* 0x000fe20000010000 */
[----:B------:R-:W-:Y:S01]  /*7650*/  FFMA.FTZ R12, R16, R14, R12 ;  /* 0x0000000e100c7223 */ /* 0x000fe2000001000c */
[----:B------:R-:W-:-:S04]  /*7660*/  FMUL.FTZ R16, R5, R16 ;  /* 0x0000001005107220 */ /* 0x000fc80000410000 */
[----:B------:R-:W-:Y:S01]  /*7670*/  FFMA.FTZ R15, R14, R16, R15 ;  /* 0x000000100e0f7223 */ /* 0x000fe2000001000f */
[----:B---3--:R-:W-:Y:S02]  /*7680*/  SHF.L.U32 R14, R37, 0x10, RZ ;  /* 0x00000010250e7819 */ /* 0x008fe400000006ff */
[----:B------:R-:W3:Y:S01]  /*7690*/  LDL.LU R37, [R1+0x2a8] ;  /* 0x0002a80001257983 */ /* 0x000ee20000300800 */
[----:B------:R-:W-:Y:S01]  /*76a0*/  FADD.FTZ R11, R11, -UR28 ;  /* 0x8000001c0b0b7e21 */ /* 0x000fe20008010000 */
[----:B------:R-:W-:Y:S02]  /*76b0*/  SHF.L.U32 R18, R29, 0x10, RZ ;  /* 0x000000101d127819 */ /* 0x000fe400000006ff */
[----:B------:R-:W-:Y:S01]  /*76c0*/  SHF.L.U32 R17, R32, 0x10, RZ ;  /* 0x0000001020117819 */ /* 0x000fe200000006ff */
[----:B------:R-:W-:Y:S01]  /*76d0*/  FMUL.FTZ R11, R11, UR16 ;  /* 0x000000100b0b7c20 */ /* 0x000fe20008410000 */
[----:B------:R-:W-:Y:S01]  /*76e0*/  FADD.FTZ R13, R16, R13 ;  /* 0x0000000d100d7221 */ /* 0x000fe20000010000 */
[----:B------:R-:W-:Y:S01]  /*76f0*/  FADD.FTZ R8, R8, R18 ;  /* 0x0000001208087221 */ /* 0x000fe20000010000 */
[----:B------:R-:W-:Y:S01]  /*7700*/  FADD.FTZ R10, R10, R14 ;  /* 0x0000000e0a0a7221 */ /* 0x000fe20000010000 */
[----:B------:R-:W-:Y:S01]  /*7710*/  FFMA.FTZ R9, R18, R11, R9 ;  /* 0x0000000b12097223 */ /* 0x000fe20000010009 */
[----:B------:R-:W-:Y:S01]  /*7720*/  FMUL.FTZ R18, R4, R18 ;  /* 0x0000001204127220 */ /* 0x000fe20000410000 */
[----:B------:R-:W-:Y:S01]  /*7730*/  FADD.FTZ R17, R17, -UR28 ;  /* 0x8000001c11117e21 */ /* 0x000fe20008010000 */
[----:B------:R-:W3:Y:S02]  /*7740*/  LDL.LU R29, [R1+0x2e0] ;  /* 0x0002e000011d7983 */ /* 0x000ee40000300800 */
[----:B------:R-:W-:Y:S01]  /*7750*/  FFMA.FTZ R15, R11, R18, R15 ;  /* 0x000000120b0f7223 */ /* 0x000fe2000001000f */
[----:B------:R-:W-:Y:S01]  /*7760*/  FMUL.FTZ R17, R17, UR16 ;  /* 0x0000001011117c20 */ /* 0x000fe20008410000 */
[----:B------:R-:W-:Y:S01]  /*7770*/  FADD.FTZ R13, R13, R18 ;  /* 0x000000120d0d7221 */ /* 0x000fe20000010000 */
[----:B------:R-:W-:Y:S01]  /*7780*/  FMUL.FTZ R16, R5, R14 ;  /* 0x0000000e05107220 */ /* 0x000fe20000410000 */
[----:B------:R-:W3:Y:S01]  /*7790*/  LDL.LU R32, [R1+0x330] ;  /* 0x0003300001207983 */ /* 0x000ee20000300800 */
[----:B------:R-:W-:-:S02]  /*77a0*/  FFMA.FTZ R12, R14, R17, R12 ;  /* 0x000000110e0c7223 */ /* 0x000fc4000001000c */
[----:B------:R-:W-:Y:S01]  /*77b0*/  FADD.FTZ R13, R16, R13 ;  /* 0x0000000d100d7221 */ /* 0x000fe20000010000 */
[----:B------:R-:W-:Y:S01]  /*77c0*/  FFMA.FTZ R15, R17, R16, R15 ;  /* 0x00000010110f7223 */ /* 0x000fe2000001000f */
[----:B----4-:R-:W-:Y:S02]  /*77d0*/  SHF.L.U32 R11, R30, 0x10, RZ ;  /* 0x000000101e0b7819 */ /* 0x010fe400000006ff */
[----:B------:R-:W4:Y:S01]  /*77e0*/  LDL.LU R30, [R1+0x294] ;  /* 0x00029400011e7983 */ /* 0x000f220000300800 */
[----:B------:R-:W-:Y:S02]  /*77f0*/  SHF.L.U32 R14, R35, 0x10, RZ ;  /* 0x00000010230e7819 */ /* 0x000fe400000006ff */
[----:B------:R-:W-:Y:S01]  /*7800*/  FADD.FTZ R11, R11, -UR28 ;  /* 0x8000001c0b0b7e21 */ /* 0x000fe20008010000 */
[----:B------:R-:W4:Y:S01]  /*7810*/  LDL.LU R35, [R1+0x260] ;  /* 0x0002600001237983 */ /* 0x000f220000300800 */
[----:B--2---:R-:W-:Y:S02]  /*7820*/  SHF.L.U32 R16, R31, 0x10, RZ ;  /* 0x000000101f107819 */ /* 0x004fe400000006ff */
[----:B------:R-:W-:Y:S01]  /*7830*/  FMUL.FTZ R11, R11, UR16 ;  /* 0x000000100b0b7c20 */ /* 0x000fe20008410000 */
[----:B------:R-:W2:Y:S02]  /*7840*/  LDL.LU R31, [R1+0x2dc] ;  /* 0x0002dc00011f7983 */ /* 0x000ea40000300800 */
        /* <DEDUP_REMOVED lines=12> */
[----:B------:R-:W3:Y:S01]  /*7910*/  LDL.LU R34, [R1+0x23c] ;  /* 0x00023c0001227983 */ /* 0x000ee20000300800 */
[----:B------:R-:W-:Y:S01]  /*7920*/  FFMA.FTZ R12, R17, R14, R12 ;  /* 0x0000000e110c7223 */ /* 0x000fe2000001000c */
[----:B------:R-:W-:Y:S01]  /*7930*/  FMUL.FTZ R17, R5, R17 ;  /* 0x0000001105117220 */ /* 0x000fe20000410000 */
[----:B------:R-:W-:-:S03]  /*7940*/  FADD.FTZ R18, R18, -UR28 ;  /* 0x8000001c12127e21 */ /* 0x000fc60008010000 */
[----:B------:R-:W-:Y:S01]  /*7950*/  FFMA.FTZ R15, R14, R17, R15 ;  /* 0x000000110e0f7223 */ /* 0x000fe2000001000f */
[----:B------:R-:W-:Y:S01]  /*7960*/  FMUL.FTZ R18, R18, UR16 ;  /* 0x0000001012127c20 */ /* 0x000fe20008410000 */
[----:B------:R-:W-:Y:S01]  /*7970*/  FADD.FTZ R13, R17, R13 ;  /* 0x0000000d110d7221 */ /* 0x000fe20000010000 */
[----:B------:R-:W-:Y:S01]  /*7980*/  FMUL.FTZ R16, R4, R11 ;  /* 0x0000000b04107220 */ /* 0x000fe20000410000 */
[----:B------:R-:W-:Y:S01]  /*7990*/  FADD.FTZ R8, R8, R11 ;  /* 0x0000000b08087221 */ /* 0x000fe20000010000 */
[----:B------:R-:W-:Y:S02]  /*79a0*/  FFMA.FTZ R9, R11, R18, R9 ;  /* 0x000000120b097223 */ /* 0x000fe40000010009 */
[----:B------:R-:W-:Y:S01]  /*79b0*/  FADD.FTZ R13, R13, R16 ;  /* 0x000000100d0d7221 */ /* 0x000fe20000010000 */
[----:B------:R-:W-:Y:S01]  /*79c0*/  FFMA.FTZ R15, R18, R16, R15 ;  /* 0x00000010120f7223 */ /* 0x000fe2000001000f */
[----:B----4-:R-:W-:Y:S02]  /*79d0*/  SHF.L.U32 R14, R30, 0x10, RZ ;  /* 0x000000101e0e7819 */ /* 0x010fe400000006ff */
[----:B------:R-:W4:Y:S01]  /*79e0*/  LDL.LU R30, [R1+0x288] ;  /* 0x00028800011e7983 */ /* 0x000f220000300800 */
[----:B------:R-:W-:-:S02]  /*79f0*/  SHF.L.U32 R11, R35, 0x10, RZ ;  /* 0x00000010230b7819 */ /* 0x000fc400000006ff */
        /* <DEDUP_REMOVED lines=24> */
[----:B------:R-:W-:-:S02]  /*7b80*/  SHF.L.U32 R11, R34, 0x10, RZ ;  /* 0x00000010220b7819 */ /* 0x000fc400000006ff */
[----:B------:R-:W3:Y:S01]  /*7b90*/  LDL.LU R34, [R1+0x264] ;  /* 0x0002640001227983 */ /* 0x000ee20000300800 */
[----:B------:R-:W-:Y:S01]  /*7ba0*/  FADD.FTZ R13, R13, R18 ;  /* 0x000000120d0d7221 */ /* 0x000fe20000010000 */
[----:B------:R-:W-:Y:S01]  /*7bb0*/  FMUL.FTZ R16, R5, R14 ;  /* 0x0000000e05107220 */ /* 0x000fe20000410000 */
[----:B------:R-:W-:Y:S01]  /*7bc0*/  FFMA.FTZ R12, R14, R17, R12 ;  /* 0x000000110e0c7223 */ /* 0x000fe2000001000c */
[----:B------:R-:W-:Y:S02]  /*7bd0*/  FADD.FTZ R11, R11, -UR28 ;  /* 0x8000001c0b0b7e21 */ /* 0x000fe40008010000 */
[----:B------:R-:W-:Y:S01]  /*7be0*/  FADD.FTZ R13, R16, R13 ;  /* 0x0000000d100d7221 */ /* 0x000fe20000010000 */
[----:B------:R-:W-:Y:S01]  /*7bf0*/  FFMA.FTZ R15, R17, R16, R15 ;  /* 0x00000010110f7223 */ /* 0x000fe2000001000f */
[----:B------:R-:W-:Y:S01]  /*7c00*/  FMUL.FTZ R11, R11, UR16 ;  /* 0x000000100b0b7c20 */ /* 0x000fe20008410000 */
[----:B----4-:R-:W-:Y:S02]  /*7c10*/  SHF.L.U32 R16, R30, 0x10, RZ ;  /* 0x000000101e107819 */ /* 0x010fe400000006ff */
[----:B------:R-:W4:Y:S01]  /*7c20*/  LDL.LU R30, [R1+0x148] ;  /* 0x00014800011e7983 */ /* 0x000f220000300800 */
[----:B------:R-:W-:-:S03]  /*7c30*/  SHF.L.U32 R14, R35, 0x10, RZ ;  /* 0x00000010230e7819 */ /* 0x000fc600000006ff */
[----:B------:R-:W4:Y:S01]  /*7c40*/  LDL.LU R35, [R1+0x144] ;  /* 0x0001440001237983 */ /* 0x000f220000300800 */
[----:B------:R-:W-:Y:S01]  /*7c50*/  FADD.FTZ R8, R8, R16 ;  /* 0x0000001008087221 */ /* 0x000fe20000010000 */
[----:B------:R-:W-:Y:S01]  /*7c60*/  FFMA.FTZ R9, R16, R11, R9 ;  /* 0x0000000b10097223 */ /* 0x000fe20000010009 */
[----:B------:R-:W-:Y:S01]  /*7c70*/  FMUL.FTZ R16, R4, R16 ;  /* 0x0000001004107220 */ /* 0x000fe20000410000 */
[----:B--2---:R-:W-:Y:S02]  /*7c80*/  SHF.L.U32 R17, R31, 0x10, RZ ;  /* 0x000000101f117819 */ /* 0x004fe400000006ff */
[----:B------:R-:W2:Y:S01]  /*7c90*/  LDL.LU R31, [R1+0x27c] ;  /* 0x00027c00011f7983 */ /* 0x000ea20000300800 */
[----:B------:R-:W-:Y:S01]  /*7ca0*/  FFMA.FTZ R15, R11, R16, R15 ;  /* 0x000000100b0f7223 */ /* 0x000fe2000001000f */
[----:B---3--:R-:W-:Y:S02]  /*7cb0*/  SHF.L.U32 R11, R37, 0x10, RZ ;  /* 0x00000010250b7819 */ /* 0x008fe400000006ff */
[----:B------:R-:W3:Y:S01]  /*7cc0*/  LDL.LU R37, [R1+0x280] ;  /* 0x0002800001257983 */ /* 0x000ee20000300800 */
[----:B------:R-:W-:Y:S01]  /*7cd0*/  FADD.FTZ R14, R14, -UR28 ;  /* 0x8000001c0e0e7e21 */ /* 0x000fe20008010000 */
[----:B------:R-:W-:-:S03]  /*7ce0*/  SHF.L.U32 R18, R26, 0x10, RZ ;  /* 0x000000101a127819 */ /* 0x000fc600000006ff */
[----:B------:R-:W-:Y:S01]  /*7cf0*/  FMUL.FTZ R14, R14, UR16 ;  /* 0x000000100e0e7c20 */ /* 0x000fe20008410000 */
[----:B------:R-:W-:Y:S01]  /*7d00*/  FADD.FTZ R10, R10, R17 ;  /* 0x000000110a0a7221 */ /* 0x000fe20000010000 */
[----:B------:R-:W-:Y:S02]  /*7d10*/  FADD.FTZ R18, R18, -UR28 ;  /* 0x8000001c12127e21 */ /* 0x000fe40008010000 */
[----:B------:R-:W-:Y:S01]  /*7d20*/  FFMA.FTZ R12, R17, R14, R12 ;  /* 0x0000000e110c7223 */ /* 0x000fe2000001000c */
[----:B------:R-:W-:Y:S01]  /*7d30*/  FMUL.FTZ R17, R5, R17 ;  /* 0x0000001105117220 */ /* 0x000fe20000410000 */
[----:B------:R-:W-:Y:S01]  /*7d40*/  FADD.FTZ R13, R13, R16 ;  /* 0x000000100d0d7221 */ /* 0x000fe20000010000 */
[----:B------:R-:W-:Y:S02]  /*7d50*/  FMUL.FTZ R18, R18, UR16 ;  /* 0x0000001012127c20 */ /* 0x000fe40008410000 */
[----:B------:R-:W-:Y:S01]  /*7d60*/  FFMA.FTZ R15, R14, R17, R15 ;  /* 0x000000110e0f7223 */ /* 0x000fe2000001000f */
[----:B------:R-:W-:-:S02]  /*7d70*/  SHF.L.U32 R14, R34, 0x10, RZ ;  /* 0x00000010220e7819 */ /* 0x000fc400000006ff */
[----:B------:R-:W3:Y:S01]  /*7d80*/  LDL.LU R34, [R1+0x140] ;  /* 0x0001400001227983 */ /* 0x000ee20000300800 */
[----:B------:R-:W-:Y:S01]  /*7d90*/  FADD.FTZ R13, R17, R13 ;  /* 0x0000000d110d7221 */ /* 0x000fe20000010000 */
[----:B------:R-:W-:Y:S01]  /*7da0*/  FMUL.FTZ R16, R4, R11 ;  /* 0x0000000b04107220 */ /* 0x000fe20000410000 */
[----:B------:R-:W-:Y:S01]  /*7db0*/  FADD.FTZ R8, R8, R11 ;  /* 0x0000000b08087221 */ /* 0x000fe20000010000 */
[----:B------:R-:W-:Y:S01]  /*7dc0*/  FFMA.FTZ R9, R11, R18, R9 ;  /* 0x000000120b097223 */ /* 0x000fe20000010009 */
[----:B------:R-:W-:Y:S01]  /*7dd0*/  FADD.FTZ R14, R14, -UR28 ;  /* 0x8000001c0e0e7e21 */ /* 0x000fe20008010000 */
[----:B------:R-:W-:Y:S01]  /*7de0*/  FADD.FTZ R13, R13, R16 ;  /* 0x000000100d0d7221 */ /* 0x000fe20000010000 */
[----:B------:R-:W-:Y:S01]  /*7df0*/  FFMA.FTZ R15, R18, R16, R15 ;  /* 0x00000010120f7223 */ /* 0x000fe2000001000f */
[----:B------:R-:W-:Y:S01]  /*7e00*/  SHF.L.U32 R16, R29, 0x10, RZ ;  /* 0x000000101d107819 */ /* 0x000fe200000006ff */
[----:B------:R-:W-:Y:S01]  /*7e10*/  FMUL.FTZ R14, R14, UR16 ;  /* 0x000000100e0e7c20 */ /* 0x000fe20008410000 */
[----:B------:R-:W3:Y:S03]  /*7e20*/  LDL.LU R29, [R1+0x258] ;  /* 0x00025800011d7983 */ /* 0x000ee60000300800 */
[----:B------:R-:W-:Y:S01]  /*7e30*/  FADD.FTZ R10, R10, R16 ;  /* 0x000000100a0a7221 */ /* 0x000fe20000010000 */
[----:B------:R-:W-:Y:S01]  /*7e40*/  FFMA.FTZ R12, R16, R14, R12 ;  /* 0x0000000e100c7223 */ /* 0x000fe2000001000c */
[----:B------:R-:W-:-:S04]  /*7e50*/  FMUL.FTZ R16, R5, R16 ;  /* 0x0000001005107220 */ /* 0x000fc80000410000 */
[----:B------:R-:W-:Y:S01]  /*7e60*/  FFMA.FTZ R15, R14, R16, R15 ;  /* 0x000000100e0f7223 */ /* 0x000fe2000001000f */
[----:B----4-:R-:W-:Y:S02]  /*7e70*/  SHF.L.U32 R17, R30, 0x10, RZ ;  /* 0x000000101e117819 */ /* 0x010fe400000006ff */
[----:B------:R-:W4:Y:S01]  /*7e80*/  LDL.LU R30, [R1+0x270] ;  /* 0x00027000011e7983 */ /* 0x000f220000300800 */
[----:B------:R-:W-:-:S03]  /*7e90*/  SHF.L.U32 R11, R35, 0x10, RZ ;  /* 0x00000010230b7819 */ /* 0x000fc600000006ff */
[----:B------:R-:W4:Y:S01]  /*7ea0*/  LDL.LU R35, [R1+0x25c] ;  /* 0x00025c0001237983 */ /* 0x000f220000300800 */
[----:B--2---:R-:W-:-:S03]  /*7eb0*/  SHF.L.U32 R18, R31, 0x10, RZ ;  /* 0x000000101f127819 */ /* 0x004fc600000006ff */
[----:B------:R-:W2:Y:S01]  /*7ec0*/  LDL.LU R31, [R1+0x248] ;  /* 0x00024800011f7983 */ /* 0x000ea20000300800 */
[----:B---3--:R-:W-:-:S03]  /*7ed0*/  SHF.L.U32 R14, R37, 0x10, RZ ;  /* 0x00000010250e7819 */ /* 0x008fc600000006ff */
[----:B------:R-:W3:Y:S01]  /*7ee0*/  LDL.LU R37, [R1+0x24c] ;  /* 0x00024c0001257983 */ /* 0x000ee20000300800 */
[----:B------:R-:W-:-:S04]  /*7ef0*/  FADD.FTZ R11, R11, -UR28 ;  /* 0x8000001c0b0b7e21 */ /* 0x000fc80008010000 */
        /* <DEDUP_REMOVED lines=184> */
[----:B------:R-:W-:Y:S01]  /*8a80*/  SHF.L.U32 R36, R36, 0x10, RZ ;  /* 0x0000001024247819 */ /* 0x000fe200000006ff */
[----:B------:R-:W3:Y:S02]  /*8a90*/  LDL.LU R32, [R1+0x364] ;  /* 0x0003640001207983 */ /* 0x000ee40000300800 */
        /* <DEDUP_REMOVED lines=21> */
[----:B------:R-:W-:Y:S01]  /*8bf0*/  SHF.L.U32 R11, R29, 0x10, RZ ;  /* 0x000000101d0b7819 */ /* 0x000fe200000006ff */
[----:B------:R-:W-:Y:S01]  /*8c00*/  FADD.FTZ R13, R13, R18 ;  /* 0x000000120d0d7221 */ /* 0x000fe20000010000 */
[----:B------:R-:W-:Y:S01]  /*8c10*/  FMUL.FTZ R16, R5, R14 ;  /* 0x0000000e05107220 */ /* 0x000fe20000410000 */
[----:B------:R-:W-:Y:S01]  /*8c20*/  FADD.FTZ R10, R10, R14 ;  /* 0x0000000e0a0a7221 */ /* 0x000fe20000010000 */
[----:B------:R-:W-:Y:S01]  /*8c30*/  FFMA.FTZ R12, R14, R17, R12 ;  /* 0x000000110e0c7223 */ /* 0x000fe2000001000c */
[----:B------:R-:W-:Y:S01]  /*8c40*/  SHF.L.U32 R14, R34, 0x10, RZ ;  /* 0x00000010220e7819 */ /* 0x000fe200000006ff */
[----:B------:R-:W-:Y:S01]  /*8c50*/  FADD.FTZ R11, R11, -UR28 ;  /* 0x8000001c0b0b7e21 */ /* 0x000fe20008010000 */
[----:B------:R-:W-:Y:S01]  /*8c60*/  FADD.FTZ R13, R16, R13 ;  /* 0x0000000d100d7221 */ /* 0x000fe20000010000 */
[----:B------:R-:W-:Y:S01]  /*8c70*/  FFMA.FTZ R15, R17, R16, R15 ;  /* 0x00000010110f7223 */ /* 0x000fe2000001000f */
[----:B------:R-:W3:Y:S01]  /*8c80*/  LDL.LU R34, [R1+0x128] ;  /* 0x0001280001227983 */ /* 0x000ee20000300800 */
[----:B------:R-:W-:Y:S01]  /*8c90*/  FADD.FTZ R14, R14, -UR28 ;  /* 0x8000001c0e0e7e21 */ /* 0x000fe20008010000 */
[----:B------:R-:W-:Y:S01]  /*8ca0*/  FMUL.FTZ R11, R11, UR16 ;  /* 0x000000100b0b7c20 */ /* 0x000fe20008410000 */
[----:B------:R-:W-:Y:S01]  /*8cb0*/  FADD.FTZ R36, R36, -UR28 ;  /* 0x8000001c24247e21 */ /* 0x000fe20008010000 */
[----:B------:R-:W-:Y:S01]  /*8cc0*/  SHF.L.U32 R19, R19, 0x10, RZ ;  /* 0x0000001013137819 */ /* 0x000fe200000006ff */
[----:B------:R-:W-:Y:S01]  /*8cd0*/  FMUL.FTZ R14, R14, UR16 ;  /* 0x000000100e0e7c20 */ /* 0x000fe20008410000 */
[----:B------:R-:W3:Y:S01]  /*8ce0*/  LDL.LU R29, [R1+0x370] ;  /* 0x00037000011d7983 */ /* 0x000ee20000300800 */
[----:B----4-:R-:W-:-:S02]  /*8cf0*/  SHF.L.U32 R17, R30, 0x10, RZ ;  /* 0x000000101e117819 */ /* 0x010fc400000006ff */
[----:B------:R-:W-:Y:S01]  /*8d00*/  SHF.L.U32 R16, R35, 0x10, RZ ;  /* 0x0000001023107819 */ /* 0x000fe200000006ff */
[----:B------:R-:W-:Y:S01]  /*8d10*/  FMUL.FTZ R36, R36, UR16 ;  /* 0x0000001024247c20 */ /* 0x000fe20008410000 */
[----:B------:R-:W4:Y:S03]  /*8d20*/  LDL.LU R35, [R1+0x350] ;  /* 0x0003500001237983 */ /* 0x000f260000300800 */
[----:B------:R-:W-:Y:S01]  /*8d30*/  FADD.FTZ R8, R8, R16 ;  /* 0x0000001008087221 */ /* 0x000fe20000010000 */
[----:B------:R-:W-:Y:S01]  /*8d40*/  FFMA.FTZ R9, R16, R11, R9 ;  /* 0x0000000b10097223 */ /* 0x000fe20000010009 */
[----:B------:R-:W-:Y:S01]  /*8d50*/  FMUL.FTZ R16, R4, R16 ;  /* 0x0000001004107220 */ /* 0x000fe20000410000 */
[----:B------:R-:W-:Y:S01]  /*8d60*/  FADD.FTZ R10, R10, R17 ;  /* 0x000000110a0a7221 */ /* 0x000fe20000010000 */
[----:B------:R-:W-:Y:S01]  /*8d70*/  FFMA.FTZ R12, R17, R14, R12 ;  /* 0x0000000e110c7223 */ /* 0x000fe2000001000c */
[----:B------:R-:W-:Y:S01]  /*8d80*/  FMUL.FTZ R17, R5, R17 ;  /* 0x0000001105117220 */ /* 0x000fe20000410000 */
[----:B------:R-:W-:Y:S01]  /*8d90*/  FFMA.FTZ R15, R11, R16, R15 ;  /* 0x000000100b0f7223 */ /* 0x000fe2000001000f */
[----:B--2---:R-:W-:Y:S01]  /*8da0*/  SHF.L.U32 R11, R31, 0x10, RZ ;  /* 0x000000101f0b7819 */ /* 0x004fe200000006ff */
[----:B------:R-:W2:Y:S02]  /*8db0*/  LDL.LU R30, [R1+0x368] ;  /* 0x00036800011e7983 */ /* 0x000ea40000300800 */
[----:B------:R-:W-:-:S02]  /*8dc0*/  FFMA.FTZ R15, R14, R17, R15 ;  /* 0x000000110e0f7223 */ /* 0x000fc4000001000f */
[----:B------:R-:W2:Y:S01]  /*8dd0*/  LDL.LU R31, [R1+0x35c] ;  /* 0x00035c00011f7983 */ /* 0x000ea20000300800 */
[----:B---3--:R-:W-:-:S03]  /*8de0*/  SHF.L.U32 R14, R37, 0x10, RZ ;  /* 0x00000010250e7819 */ /* 0x008fc600000006ff */
[----:B------:R-:W3:Y:S01]  /*8df0*/  LDL.LU R37, [R1+0x360] ;  /* 0x0003600001257983 */ /* 0x000ee20000300800 */
[----:B------:R-:W-:Y:S01]  /*8e00*/  FADD.FTZ R13, R13, R16 ;  /* 0x000000100d0d7221 */ /* 0x000fe20000010000 */
[----:B------:R-:W-:-:S03]  /*8e10*/  FMUL.FTZ R16, R4, R11 ;  /* 0x0000000b04107220 */ /* 0x000fc60000410000 */
[----:B------:R-:W-:Y:S01]  /*8e20*/  FADD.FTZ R13, R17, R13 ;  /* 0x0000000d110d7221 */ /* 0x000fe20000010000 */
[----:B------:R-:W-:Y:S01]  /*8e30*/  FADD.FTZ R14, R14, -UR28 ;  /* 0x8000001c0e0e7e21 */ /* 0x000fe20008010000 */
[----:B------:R-:W-:Y:S01]  /*8e40*/  FFMA.FTZ R15, R36, R16, R15 ;  /* 0x00000010240f7223 */ /* 0x000fe2000001000f */
[----:B------:R-:W-:Y:S01]  /*8e50*/  FADD.FTZ R8, R8, R11 ;  /* 0x0000000b08087221 */ /* 0x000fe20000010000 */
[----:B------:R-:W-:Y:S01]  /*8e60*/  FADD.FTZ R13, R13, R16 ;  /* 0x000000100d0d7221 */ /* 0x000fe20000010000 */
[----:B------:R-:W-:Y:S01]  /*8e70*/  FFMA.FTZ R9, R11, R36, R9 ;  /* 0x000000240b097223 */ /* 0x000fe20000010009 */
[----:B------:R-:W-:Y:S01]  /*8e80*/  FMUL.FTZ R14, R14, UR16 ;  /* 0x000000100e0e7c20 */ /* 0x000fe20008410000 */
[----:B------:R-:W-:Y:S01]  /*8e90*/  SHF.L.U32 R11, R34, 0x10, RZ ;  /* 0x00000010220b7819 */ /* 0x000fe200000006ff */
[----:B------:R-:W-:Y:S01]  /*8ea0*/  FADD.FTZ R19, R19, -UR28 ;  /* 0x8000001c13137e21 */ /* 0x000fe20008010000 */
[----:B------:R-:W-:Y:S01]  /*8eb0*/  SHF.L.U32 R20, R20, 0x10, RZ ;  /* 0x0000001014147819 */ /* 0x000fe200000006ff */
[----:B------:R-:W3:Y:S02]  /*8ec0*/  LDL.LU R34, [R1+0x37c] ;  /* 0x00037c0001227983 */ /* 0x000ee40000300800 */
[----:B------:R-:W-:Y:S01]  /*8ed0*/  FADD.FTZ R10, R10, R11 ;  /* 0x0000000b0a0a7221 */ /* 0x000fe20000010000 */
[----:B------:R-:W-:Y:S01]  /*8ee0*/  FFMA.FTZ R12, R11, R14, R12 ;  /* 0x0000000e0b0c7223 */ /* 0x000fe2000001000c */
[----:B------:R-:W-:-:S04]  /*8ef0*/  FMUL.FTZ R11, R5, R11 ;  /* 0x0000000b050b7220 */ /* 0x000fc80000410000 */
[----:B------:R-:W-:Y:S01]  /*8f00*/  FADD.FTZ R13, R11, R13 ;  /* 0x0000000d0b0d7221 */ /* 0x000fe20000010000 */
[----:B------:R-:W-:Y:S01]  /*8f10*/  FFMA.FTZ R14, R14, R11, R15 ;  /* 0x0000000b0e0e7223 */ /* 0x000fe2000001000f */
[----:B----4-:R-:W-:Y:S02]  /*8f20*/  SHF.L.U32 R16, R35, 0x10, RZ ;  /* 0x0000001023107819 */ /* 0x010fe400000006ff */
[----:B------:R-:W4:Y:S03]  /*8f30*/  LDL.LU R35, [R1+0x36c] ;  /* 0x00036c0001237983 */ /* 0x000f260000300800 */
[----:B------:R-:W-:-:S04]  /*8f40*/  FADD.FTZ R16, R16, -UR28 ;  /* 0x8000001c10107e21 */ /* 0x000fc80008010000 */
[----:B------:R-:W-:Y:S01]  /*8f50*/  FMUL.FTZ R15, R16, UR16 ;  /* 0x00000010100f7c20 */ /* 0x000fe20008410000 */
[----:B--2---:R-:W-:Y:S02]  /*8f60*/  SHF.L.U32 R11, R31, 0x10, RZ ;  /* 0x000000101f0b7819 */ /* 0x004fe400000006ff */
[----:B------:R-:W2:Y:S01]  /*8f70*/  LDL.LU R31, [R1+0x374] ;  /* 0x00037400011f7983 */ /* 0x000ea20000300800 */
[----:B---3--:R-:W-:-:S03]  /*8f80*/  SHF.L.U32 R16, R37, 0x10, RZ ;  /* 0x0000001025107819 */ /* 0x008fc600000006ff */
[----:B------:R-:W3:Y:S01]  /*8f90*/  LDL.LU R37, [R1+0x378] ;  /* 0x0003780001257983 */ /* 0x000ee20000300800 */
[----:B------:R-:W-:Y:S01]  /*8fa0*/  FMUL.FTZ R19, R19, UR16 ;  /* 0x0000001013137c20 */ /* 0x000fe20008410000 */
[----:B------:R-:W-:-:S03]  /*8fb0*/  FADD.FTZ R8, R8, R20 ;  /* 0x0000001408087221 */ /* 0x000fc60000010000 */
[----:B------:R-:W-:Y:S01]  /*8fc0*/  FFMA.FTZ R9, R20, R19, R9 ;  /* 0x0000001314097223 */ /* 0x000fe20000010009 */
[----:B------:R-:W-:Y:S01]  /*8fd0*/  FMUL.FTZ R20, R4, R20 ;  /* 0x0000001404147220 */ /* 0x000fe20000410000 */
[----:B------:R-:W-:Y:S01]  /*8fe0*/  FMUL.FTZ R18, R5, R11 ;  /* 0x0000000b05127220 */ /* 0x000fe20000410000 */
[----:B------:R-:W-:Y:S01]  /*8ff0*/  FADD.FTZ R10, R10, R11 ;  /* 0x0000000b0a0a7221 */ /* 0x000fe20000010000 */
[----:B------:R-:W-:Y:S01]  /*9000*/  FFMA.FTZ R12, R11, R15, R12 ;  /* 0x0000000f0b0c7223 */ /* 0x000fe2000001000c */
[----:B------:R-:W-:Y:S01]  /*9010*/  SHF.L.U32 R11, R30, 0x10, RZ ;  /* 0x000000101e0b7819 */ /* 0x000fe200000006ff */
[----:B------:R-:W-:Y:S01]  /*9020*/  FADD.FTZ R13, R13, R20 ;  /* 0x000000140d0d7221 */ /* 0x000fe20000010000 */
[----:B------:R-:W-:Y:S01]  /*9030*/  FFMA.FTZ R14, R19, R20, R14 ;  /* 0x00000014130e7223 */ /* 0x000fe2000001000e */
[----:B------:R-:W3:Y:S01]  /*9040*/  LDL.LU R30, [R1+0x380] ;  /* 0x00038000011e7983 */ /* 0x000ee20000300800 */
[----:B------:R-:W-:Y:S01]  /*9050*/  FADD.FTZ R17, R16, -UR28 ;  /* 0x8000001c10117e21 */ /* 0x000fe20008010000 */
[----:B------:R-:W-:Y:S01]  /*9060*/  FADD.FTZ R13, R18, R13 ;  /* 0x0000000d120d7221 */ /* 0x000fe20000010000 */
[----:B------:R-:W-:Y:S01]  /*9070*/  FFMA.FTZ R14, R15, R18, R14 ;  /* 0x000000120f0e7223 */ /* 0x000fe2000001000e */
[----:B------:R-:W-:Y:S01]  /*9080*/  SHF.L.U32 R16, R32, 0x10, RZ ;  /* 0x0000001020107819 */ /* 0x000fe200000006ff */
[----:B------:R-:W-:Y:S01]  /*9090*/  FADD.FTZ R18, R11, -UR28 ;  /* 0x8000001c0b127e21 */ /* 0x000fe20008010000 */
[----:B------:R-:W-:-:S03]  /*90a0*/  FMUL.FTZ R11, R17, UR16 ;  /* 0x00000010110b7c20 */ /* 0x000fc60008410000 */
[----:B------:R-:W-:Y:S01]  /*90b0*/  FADD.FTZ R8, R8, R16 ;  /* 0x0000001008087221 */ /* 0x000fe20000010000 */
[----:B------:R-:W-:Y:S01]  /*90c0*/  FFMA.FTZ R9, R16, R11, R9 ;  /* 0x0000000b10097223 */ /* 0x000fe20000010009 */
[----:B------:R-:W-:-:S04]  /*90d0*/  FMUL.FTZ R16, R4, R16 ;  /* 0x0000001004107220 */ /* 0x000fc80000410000 */
[----:B------:R-:W-:Y:S01]  /*90e0*/  FADD.FTZ R20, R13, R16 ;  /* 0x000000100d147221 */ /* 0x000fe20000010000 */
[----:B------:R-:W-:Y:S01]  /*90f0*/  FFMA.FTZ R13, R11, R16, R14 ;  /* 0x000000100b0d7223 */ /* 0x000fe2000001000e */
[----:B----4-:R-:W-:Y:S02]  /*9100*/  SHF.L.U32 R15, R35, 0x10, RZ ;  /* 0x00000010230f7819 */ /* 0x010fe400000006ff */
[----:B------:R-:W4:Y:S01]  /*9110*/  LDL.LU R35, [R1+0x384] ;  /* 0x0003840001237983 */ /* 0x000f220000300800 */
[----:B--2---:R-:W-:-:S03]  /*9120*/  SHF.L.U32 R16, R31, 0x10, RZ ;  /* 0x000000101f107819 */ /* 0x004fc600000006ff */
[----:B------:R-:W2:Y:S01]  /*9130*/  LDL.LU R31, [R1+0x390] ;  /* 0x00039000011f7983 */ /* 0x000ea20000300800 */
[----:B---3--:R-:W-:-:S03]  /*9140*/  SHF.L.U32 R14, R37, 0x10, RZ ;  /* 0x00000010250e7819 */ /* 0x008fc600000006ff */
[----:B------:R-:W3:Y:S01]  /*9150*/  LDL.LU R37, [R1+0x394] ;  /* 0x0003940001257983 */ /* 0x000ee20000300800 */
[----:B------:R-:W-:Y:S01]  /*9160*/  FMUL.FTZ R18, R18, UR16 ;  /* 0x0000001012127c20 */ /* 0x000fe20008410000 */
[----:B------:R-:W-:Y:S01]  /*9170*/  SHF.L.U32 R17, R29, 0x10, RZ ;  /* 0x000000101d117819 */ /* 0x000fe200000006ff */
[----:B------:R-:W-:Y:S02]  /*9180*/  FADD.FTZ R10, R10, R15 ;  /* 0x0000000f0a0a7221 */ /* 0x000fe40000010000 */
[----:B------:R-:W-:Y:S01]  /*9190*/  FFMA.FTZ R12, R15, R18, R12 ;  /* 0x000000120f0c7223 */ /* 0x000fe2000001000c */
[----:B------:R-:W-:Y:S01]  /*91a0*/  FMUL.FTZ R15, R5, R15 ;  /* 0x0000000f050f7220 */ /* 0x000fe20000410000 */
[----:B------:R-:W-:-:S03]  /*91b0*/  FADD.FTZ R17, R17, -UR28 ;  /* 0x8000001c11117e21 */ /* 0x000fc60008010000 */
[----:B------:R-:W-:Y:S01]  /*91c0*/  FADD.FTZ R11, R15, R20 ;  /* 0x000000140f0b7221 */ /* 0x000fe20000010000 */
[----:B------:R-:W-:Y:S01]  /*91d0*/  FFMA.FTZ R15, R18, R15, R13 ;  /* 0x0000000f120f7223 */ /* 0x000fe2000001000d */
[----:B------:R-:W-:Y:S01]  /*91e0*/  FMUL.FTZ R18, R17, UR16 ;  /* 0x0000001011127c20 */ /* 0x000fe20008410000 */
[----:B------:R-:W-:Y:S01]  /*91f0*/  FMUL.FTZ R20, R4, R16 ;  /* 0x0000001004147220 */ /* 0x000fe20000410000 */
[----:B------:R-:W-:Y:S02]  /*9200*/  SHF.L.U32 R13, R34, 0x10, RZ ;  /* 0x00000010220d7819 */ /* 0x000fe400000006ff */
[----:B------:R-:W-:Y:S01]  /*9210*/  FFMA.FTZ R9, R16, R18, R9 ;  /* 0x0000001210097223 */ /* 0x000fe20000010009 */
[----:B------:R-:W-:Y:S01]  /*9220*/  FADD.FTZ R17, R11, R20 ;  /* 0x000000140b117221 */ /* 0x000fe20000010000 */
[----:B------:R-:W-:Y:S01]  /*9230*/  FFMA.FTZ R18, R18, R20, R15 ;  /* 0x0000001412127223 */ /* 0x000fe2000001000f */
[----:B------:R-:W-:Y:S01]  /*9240*/  FADD.FTZ R11, R14, -UR28 ;  /* 0x8000001c0e0b7e21 */ /* 0x000fe20008010000 */
[----:B------:R-:W-:Y:S01]  /*9250*/  SHF.L.U32 R15, R30, 0x10, RZ ;  /* 0x000000101e0f7819 */ /* 0x000fe200000006ff */
[----:B------:R-:W-:Y:S01]  /*9260*/  FADD.FTZ R8, R8, R16 ;  /* 0x0000001008087221 */ /* 0x000fe20000010000 */
[----:B------:R-:W-:Y:S01]  /*9270*/  SHF.L.U32 R14, R33, 0x10, RZ ;  /* 0x00000010210e7819 */ /* 0x000fe200000006ff */
[----:B------:R-:W-:Y:S01]  /*9280*/  FMUL.FTZ R16, R5, R13 ;  /* 0x0000000d05107220 */ /* 0x000fe20000410000 */
[----:B------:R-:W-:Y:S01]  /*9290*/  FMUL.FTZ R11, R11, UR16 ;  /* 0x000000100b0b7c20 */ /* 0x000fe20008410000 */
[----:B------:R-:W-:-:S02]  /*92a0*/  FADD.FTZ R15, R15, -UR28 ;  /* 0x8000001c0f0f7e21 */ /* 0x000fc40008010000 */
[----:B------:R-:W-:Y:S01]  /*92b0*/  FADD.FTZ R17, R16, R17 ;  /* 0x0000001110117221 */ /* 0x000fe20000010000 */
[----:B------:R-:W-:Y:S01]  /*92c0*/  FFMA.FTZ R18, R11, R16, R18 ;  /* 0x000000100b127223 */ /* 0x000fe20000010012 */
[----:B------:R-:W-:Y:S01]  /*92d0*/  FMUL.FTZ R20, R4, R14 ;  /* 0x0000000e04147220 */ /* 0x000fe20000410000 */
[----:B------:R-:W-:Y:S01]  /*92e0*/  FMUL.FTZ R15, R15, UR16 ;  /* 0x000000100f0f7c20 */ /* 0x000fe20008410000 */
[----:B------:R-:W-:Y:S02]  /*92f0*/  SHF.L.U32 R16, R21, 0x10, RZ ;  /* 0x0000001015107819 */ /* 0x000fe400000006ff */
[----:B------:R-:W-:Y:S01]  /*9300*/  FADD.FTZ R21, R17, R20 ;  /* 0x0000001411157221 */ /* 0x000fe20000010000 */
[----:B------:R-:W-:Y:S02]  /*9310*/  FFMA.FTZ R20, R15, R20, R18 ;  /* 0x000000140f147223 */ /* 0x000fe40000010012 */
[----:B------:R-:W-:Y:S01]  /*9320*/  FMUL.FTZ R18, R5, R16 ;  /* 0x0000001005127220 */ /* 0x000fe20000410000 */
[----:B------:R-:W-:Y:S01]  /*9330*/  SHF.L.U32 R22, R22, 0x10, RZ ;  /* 0x0000001016167819 */ /* 0x000fe200000006ff */
[----:B------:R-:W-:Y:S01]  /*9340*/  FADD.FTZ R8, R8, R14 ;  /* 0x0000000e08087221 */ /* 0x000fe20000010000 */
[----:B------:R-:W-:Y:S01]  /*9350*/  FFMA.FTZ R14, R14, R15, R9 ;  /* 0x0000000f0e0e7223 */ /* 0x000fe20000010009 */
[----:B----4-:R-:W-:-:S05]  /*9360*/  SHF.L.U32 R19, R35, 0x10, RZ ;  /* 0x0000001023137819 */ /* 0x010fca00000006ff */
[----:B------:R-:W-:-:S04]  /*9370*/  FADD.FTZ R19, R19, -UR28 ;  /* 0x8000001c13137e21 */ /* 0x000fc80008010000 */
[----:B------:R-:W-:Y:S01]  /*9380*/  FMUL.FTZ R17, R19, UR16 ;  /* 0x0000001013117c20 */ /* 0x000fe20008410000 */
[----:B------:R-:W-:Y:S01]  /*9390*/  FADD.FTZ R19, R10, R13 ;  /* 0x0000000d0a137221 */ /* 0x000fe20000010000 */
[----:B------:R-:W-:Y:S01]  /*93a0*/  FFMA.FTZ R13, R13, R11, R12 ;  /* 0x0000000b0d0d7223 */ /* 0x000fe2000001000c */
[----:B------:R-:W-:Y:S01]  /*93b0*/  FADD.FTZ R10, R18, R21 ;  /* 0x00000015120a7221 */ /* 0x000fe20000010000 */
[----:B------:R-:W-:Y:S01]  /*93c0*/  FFMA.FTZ R21, R17, R18, R20 ;  /* 0x0000001211157223 */ /* 0x000fe20000010014 */
[----:B--2---:R-:W-:Y:S01]  /*93d0*/  SHF.L.U32 R11, R31, 0x10, RZ ;  /* 0x000000101f0b7819 */ /* 0x004fe200000006ff */
[----:B------:R-:W-:Y:S01]  /*93e0*/  FADD.FTZ R18, R22, -UR28 ;  /* 0x8000001c16127e21 */ /* 0x000fe20008010000 */
[----:B------:R-:W-:Y:S02]  /*93f0*/  SHF.L.U32 R12, R23, 0x10, RZ ;  /* 0x00000010170c7819 */ /* 0x000fe400000006ff */
[----:B---3--:R-:W-:Y:S01]  /*9400*/  SHF.L.U32 R20, R37, 0x10, RZ ;  /* 0x0000001025147819 */ /* 0x008fe200000006ff */
[----:B------:R-:W-:Y:S01]  /*9410*/  FMUL.FTZ R23, R4, R11 ;  /* 0x0000000b04177220 */ /* 0x000fe20000410000 */
[----:B------:R-:W-:Y:S01]  /*9420*/  FMUL.FTZ R18, R18, UR16 ;  /* 0x0000001012127c20 */ /* 0x000fe20008410000 */
[----:B------:R-:W-:-:S02]  /*9430*/  FMUL.FTZ R9, R5, R12 ;  /* 0x0000000c05097220 */ /* 0x000fc40000410000 */
[----:B------:R-:W-:Y:S01]  /*9440*/  FADD.FTZ R20, R20, -UR28 ;  /* 0x8000001c14147e21 */ /* 0x000fe20008010000 */
[----:B------:R-:W-:Y:S01]  /*9450*/  FADD.FTZ R10, R10, R23 ;  /* 0x000000170a0a7221 */ /* 0x000fe20000010000 */
[----:B------:R-:W-:Y:S01]  /*9460*/  FFMA.FTZ R21, R18, R23, R21 ;  /* 0x0000001712157223 */ /* 0x000fe20000010015 */
[----:B------:R-:W-:Y:S01]  /*9470*/  FADD.FTZ R19, R19, R16 ;  /* 0x0000001013137221 */ /* 0x000fe20000010000 */
[----:B------:R-:W-:Y:S01]  /*9480*/  FMUL.FTZ R20, R20, UR16 ;  /* 0x0000001014147c20 */ /* 0x000fe20008410000 */
[----:B------:R-:W-:Y:S01]  /*9490*/  FFMA.FTZ R13, R16, R17, R13 ;  /* 0x00000011100d7223 */ /* 0x000fe2000001000d */
[----:B------:R-:W-:Y:S01]  /*94a0*/  FADD.FTZ R15, R9, R10 ;  /* 0x0000000a090f7221 */ /* 0x000fe20000010000 */
[----:B------:R-:W-:Y:S01]  /*94b0*/  FADD.FTZ R10, R8, R11 ;  /* 0x0000000b080a7221 */ /* 0x000fe20000010000 */
[----:B------:R-:W-:Y:S01]  /*94c0*/  FFMA.FTZ R21, R20, R9, R21 ;  /* 0x0000000914157223 */ /* 0x000fe20000010015 */
[----:B------:R-:W-:Y:S01]  /*94d0*/  FFMA.FTZ R8, R11, R18, R14 ;  /* 0x000000120b087223 */ /* 0x000fe2000001000e */
[----:B------:R-:W-:Y:S01]  /*94e0*/  FADD.FTZ R11, R19, R12 ;  /* 0x0000000c130b7221 */ /* 0x000fe20000010000 */
[----:B------:R-:W-:Y:S01]  /*94f0*/  FFMA.FTZ R9, R12, R20, R13 ;  /* 0x000000140c097223 */ /* 0x000fe2000001000d */
[----:B------:R-:W-:Y:S06]  /*9500*/  BRA `(.L_x_174) ;  /* 0x0000005c00687947 */ /* 0x000fec0003800000 */
.L_x_173:
[----:B------:R-:W2:Y:S04]  /*9510*/  LDL.LU R16, [R1+0x1a4] ;  /* 0x0001a40001107983 */ /* 0x000ea80000300800 */
[----:B------:R-:W3:Y:S04]  /*9520*/  LDL.LU R17, [R1+0x19c] ;  /* 0x00019c0001117983 */ /* 0x000ee80000300800 */
[----:B------:R-:W4:Y:S04]  /*9530*/  LDL.LU R12, [R1+0x1a0] ;  /* 0x0001a000010c7983 */ /* 0x000f280000300800 */
[----:B------:R-:W4:Y:S04]  /*9540*/  LDL.LU R14, [R1+0x1a8] ;  /* 0x0001a800010e7983 */ /* 0x000f280000300800 */
[----:B------:R-:W4:Y:S04]  /*9550*/  LDL.LU R13, [R1+0x194] ;  /* 0x00019400010d7983 */ /* 0x000f280000300800 */
[----:B------:R-:W4:Y:S04]  /*9560*/  LDL.LU R22, [R1+0x1ac] ;  /* 0x0001ac0001167983 */ /* 0x000f280000300800 */
[----:B-----5:R0:W-:Y:S04]  /*9570*/  STL [R1+0x3b4], R0 ;  /* 0x0003b40001007387 */ /* 0x0201e80000100800 */
[----:B------:R1:W-:Y:S04]  /*9580*/  STL [R1+0x3b8], R6 ;  /* 0x0003b80601007387 */ /* 0x0003e80000100800 */
[----:B------:R-:W4:Y:S04]  /*9590*/  LDL.LU R18, [R1+0x1f8] ;  /* 0x0001f80001127983 */ /* 0x000f280000300800 */
[----:B------:R-:W4:Y:S04]  /*95a0*/  LDL.LU R21, [R1+0x238] ;  /* 0x0002380001157983 */ /* 0x000f280000300800 */
[----:B------:R-:W-:Y:S04]  /*95b0*/  STL [R1+0x3bc], R7 ;  /* 0x0003bc0701007387 */ /* 0x000fe80000100800 */
[----:B------:R-:W4:Y:S01]  /*95c0*/  LDL.LU R23, [R1+0x184] ;  /* 0x0001840001177983 */ /* 0x000f220000300800 */
[----:B--2---:R-:W-:-:S03]  /*95d0*/  SHF.L.U32 R11, R16, 0x10, RZ ;  /* 0x00000010100b7819 */ /* 0x004fc600000006ff */
[----:B------:R-:W2:Y:S01]  /*95e0*/  LDL.LU R16, [R1+0x198] ;  /* 0x0001980001107983 */ /* 0x000ea20000300800 */
[----:B---3--:R-:W-:-:S03]  /*95f0*/  SHF.L.U32 R8, R17, 0x10, RZ ;  /* 0x0000001011087819 */ /* 0x008fc600000006ff */
[----:B------:R-:W3:Y:S02]  /*9600*/  LDL.LU R17, [R1+0x190] ;  /* 0x0001900001117983 */ /* 0x000ee40000300800 */
[----:B------:R-:W-:-:S04]  /*9610*/  FADD.FTZ R8, R8, -UR28 ;  /* 0x8000001c08087e21 */ /* 0x000fc80008010000 */
[----:B------:R-:W-:-:S04]  /*9620*/  FMUL.FTZ R8, R8, UR16 ;  /* 0x0000001008087c20 */ /* 0x000fc80008410000 */
[----:B------:R-:W-:-:S04]  /*9630*/  FFMA.FTZ R10, R4, R8, R2 ;  /* 0x00000008040a7223 */ /* 0x000fc80000010002 */
[----:B------:R-:W-:-:S06]  /*9640*/  FMUL.FTZ R9, R10, -1.4426950216293334961 ;  /* 0xbfb8aa3b0a097820 */ /* 0x000fcc0000410000 */
[----:B------:R-:W0:Y:S02]  /*9650*/  MUFU.EX2 R9, R9 ;  /* 0x0000000900097308 */ /* 0x000e240000000800 */
[----:B0-----:R-:W-:-:S06]  /*9660*/  FADD.FTZ R9, R9, 1 ;  /* 0x3f80000009097421 */ /* 0x001fcc0000010000 */
[----:B------:R-:W0:Y:S01]  /*9670*/  MUFU.RCP R9, R9 ;  /* 0x0000000900097308 */ /* 0x000e220000001000 */
[----:B----4-:R-:W-:-:S05]  /*9680*/  SHF.L.U32 R12, R12, 0x10, RZ ;  /* 0x000000100c0c7819 */ /* 0x010fca00000006ff */
[----:B------:R-:W-:-:S04]  /*9690*/  FADD.FTZ R12, R12, -UR28 ;  /* 0x8000001c0c0c7e21 */ /* 0x000fc80008010000 */
[----:B------:R-:W-:Y:S01]  /*96a0*/  FMUL.FTZ R0, R12, UR16 ;  /* 0x000000100c007c20 */ /* 0x000fe20008410000 */
[----:B0-----:R-:W-:Y:S01]  /*96b0*/  FMUL.FTZ R11, R11, R9 ;  /* 0x000000090b0b7220 */ /* 0x001fe20000410000 */
[----:B------:R-:W-:-:S04]  /*96c0*/  FADD.FTZ R9, -R9, 1 ;  /* 0x3f80000009097421 */ /* 0x000fc80000010100 */
[----:B------:R-:W-:-:S04]  /*96d0*/  FFMA.FTZ R9, R10, R9, 1 ;  /* 0x3f8000000a097423 */ /* 0x000fc80000010009 */
[----:B------:R-:W-:Y:S01]  /*96e0*/  FMUL.FTZ R11, R11, R9 ;  /* 0x000000090b0b7220 */ /* 0x000fe20000410000 */
[----:B------:R-:W-:-:S04]  /*96f0*/  FFMA.FTZ R9, R5, R0, R3 ;  /* 0x0000000005097223 */ /* 0x000fc80000010003 */
[----:B------:R-:W-:-:S06]  /*9700*/  FMUL.FTZ R10, R9, -1.4426950216293334961 ;  /* 0xbfb8aa3b090a7820 */ /* 0x000fcc0000410000 */
[----:B------:R-:W0:Y:S02]  /*9710*/  MUFU.EX2 R10, R10 ;  /* 0x0000000a000a7308 */ /* 0x000e240000000800 */
[----:B0-----:R-:W-:-:S06]  /*9720*/  FADD.FTZ R10, R10, 1 ;  /* 0x3f8000000a0a7421 */ /* 0x001fcc0000010000 */
[----:B------:R-:W0:Y:S01]  /*9730*/  MUFU.RCP R10, R10 ;  /* 0x0000000a000a7308 */ /* 0x000e220000001000 */
[----:B------:R-:W-:-:S05]  /*9740*/  SHF.L.U32 R12, R14, 0x10, RZ ;  /* 0x000000100e0c7819 */ /* 0x000fca00000006ff */
[----:B0-----:R-:W-:Y:S01]  /*9750*/  FMUL.FTZ R12, R12, R10 ;  /* 0x0000000a0c0c7220 */ /* 0x001fe20000410000 */
[----:B------:R-:W-:-:S04]  /*9760*/  FADD.FTZ R10, -R10, 1 ;  /* 0x3f8000000a0a7421 */ /* 0x000fc80000010100 */
[----:B------:R-:W-:-:S04]  /*9770*/  FFMA.FTZ R10, R9, R10, 1 ;  /* 0x3f800000090a7423 */ /* 0x000fc8000001000a */
[----:B-1----:R-:W-:Y:S01]  /*9780*/  FMUL.FTZ R6, R12, R10 ;  /* 0x0000000a0c067220 */ /* 0x002fe20000410000 */
[----:B------:R-:W-:Y:S01]  /*9790*/  SHF.L.U32 R12, R13, 0x10, RZ ;  /* 0x000000100d0c7819 */ /* 0x000fe200000006ff */
[----:B------:R-:W-:-:S04]  /*97a0*/  FMUL.FTZ R10, R4, R11 ;  /* 0x0000000b040a7220 */ /* 0x000fc80000410000 */
[----:B------:R-:W-:Y:S01]  /*97b0*/  FADD.FTZ R12, R12, -UR28 ;  /* 0x8000001c0c0c7e21 */ /* 0x000fe20008010000 */
[----:B------:R-:W-:Y:S01]  /*97c0*/  FFMA.FTZ R9, R8, R10, RZ ;  /* 0x0000000a08097223 */ /* 0x000fe200000100ff */
[----:B------:R-:W-:Y:S01]  /*97d0*/  FADD.FTZ R10, RZ, R10 ;  /* 0x0000000aff0a7221 */ /* 0x000fe20000010000 */
[----:B------:R-:W-:Y:S01]  /*97e0*/  FMUL.FTZ R13, R5, R6 ;  /* 0x00000006050d7220 */ /* 0x000fe20000410000 */
[----:B------:R-:W-:-:S03]  /*97f0*/  FMUL.FTZ R12, R12, UR16 ;  /* 0x000000100c0c7c20 */ /* 0x000fc60008410000 */
[----:B------:R-:W-:Y:S01]  /*9800*/  FFMA.FTZ R9, R0, R13, R9 ;  /* 0x0000000d00097223 */ /* 0x000fe20000010009 */
[----:B------:R-:W-:Y:S01]  /*9810*/  FADD.FTZ R10, R13, R10 ;  /* 0x0000000a0d0a7221 */ /* 0x000fe20000010000 */
[----:B------:R-:W-:-:S04]  /*9820*/  FFMA.FTZ R13, R4, R12, R2 ;  /* 0x0000000c040d7223 */ /* 0x000fc80000010002 */
[----:B------:R-:W-:-:S06]  /*9830*/  FMUL.FTZ R14, R13, -1.4426950216293334961 ;  /* 0xbfb8aa3b0d0e7820 */ /* 0x000fcc0000410000 */
[----:B------:R-:W0:Y:S02]  /*9840*/  MUFU.EX2 R14, R14 ;  /* 0x0000000e000e7308 */ /* 0x000e240000000800 */
[----:B0-----:R-:W-:-:S06]  /*9850*/  FADD.FTZ R14, R14, 1 ;  /* 0x3f8000000e0e7421 */ /* 0x001fcc0000010000 */
[----:B------:R-:W0:Y:S01]  /*9860*/  MUFU.RCP R14, R14 ;  /* 0x0000000e000e7308 */ /* 0x000e220000001000 */
[----:B------:R-:W-:Y:S02]  /*9870*/  SHF.L.U32 R15, R22, 0x10, RZ ;  /* 0x00000010160f7819 */ /* 0x000fe400000006ff */
[----:B------:R-:W4:Y:S03]  /*9880*/  LDL.LU R22, [R1+0x1fc] ;  /* 0x0001fc0001167983 */ /* 0x000f260000300800 */
[----:B0-----:R-:W-:Y:S01]  /*9890*/  FMUL.FTZ R15, R15, R14 ;  /* 0x0000000e0f0f7220 */ /* 0x001fe20000410000 */
[----:B------:R-:W-:-:S04]  /*98a0*/  FADD.FTZ R14, -R14, 1 ;  /* 0x3f8000000e0e7421 */ /* 0x000fc80000010100 */
[----:B------:R-:W-:Y:S01]  /*98b0*/  FFMA.FTZ R14, R13, R14, 1 ;  /* 0x3f8000000d0e7423 */ /* 0x000fe2000001000e */
[----:B--2---:R-:W-:Y:S02]  /*98c0*/  SHF.L.U32 R13, R16, 0x10, RZ ;  /* 0x00000010100d7819 */ /* 0x004fe400000006ff */
[----:B------:R-:W2:Y:S01]  /*98d0*/  LDL.LU R16, [R1+0x234] ;  /* 0x0002340001107983 */ /* 0x000ea20000300800 */
[----:B------:R-:W-:Y:S01]  /*98e0*/  FFMA.FTZ R8, R8, R11, RZ ;  /* 0x0000000b08087223 */ /* 0x000fe200000100ff */
[----:B------:R-:W-:Y:S01]  /*98f0*/  FMUL.FTZ R14, R15, R14 ;  /* 0x0000000e0f0e7220 */ /* 0x000fe20000410000 */
[----:B------:R-:W-:Y:S01]  /*9900*/  FADD.FTZ R11, RZ, R11 ;  /* 0x0000000bff0b7221 */ /* 0x000fe20000010000 */
[----:B------:R0:W-:Y:S01]  /*9910*/  STL [R1+0x354], R0 ;  /* 0x0003540001007387 */ /* 0x0001e20000100800 */
[----:B------:R-:W-:-:S03]  /*9920*/  FADD.FTZ R13, R13, -UR28 ;  /* 0x8000001c0d0d7e21 */ /* 0x000fc60008010000 */
[----:B------:R1:W-:Y:S01]  /*9930*/  STL [R1+0x110], R6 ;  /* 0x0001100601007387 */ /* 0x0003e20000100800 */
[----:B0-----:R-:W-:-:S05]  /*9940*/  FADD.FTZ R0, R11, R14 ;  /* 0x0000000e0b007221 */ /* 0x001fca0000010000 */
[----:B------:R0:W-:Y:S01]  /*9950*/  STL [R1+0x3a8], R0 ;  /* 0x0003a80001007387 */ /* 0x0001e20000100800 */
[-C--:B-1----:R-:W-:Y:S01]  /*9960*/  FFMA.FTZ R6, R12, R14.reuse, R8 ;  /* 0x0000000e0c067223 */ /* 0x082fe20000010008 */
[----:B------:R-:W-:Y:S01]  /*9970*/  FMUL.FTZ R14, R4, R14 ;  /* 0x0000000e040e7220 */ /* 0x000fe20000410000 */
[----:B------:R-:W-:Y:S02]  /*9980*/  SHF.L.U32 R11, R18, 0x10, RZ ;  /* 0x00000010120b7819 */ /* 0x000fe400000006ff */
[----:B------:R-:W4:Y:S01]  /*9990*/  LDL.LU R18, [R1+0x17c] ;  /* 0x00017c0001127983 */ /* 0x000f220000300800 */
[----:B0-----:R-:W-:-:S03]  /*99a0*/  FMUL.FTZ R0, R13, UR16 ;  /* 0x000000100d007c20 */ /* 0x001fc60008410000 */
[----:B------:R0:W-:Y:S01]  /*99b0*/  STL [R1+0x3a4], R6 ;  /* 0x0003a40601007387 */ /* 0x0001e20000100800 */
[----:B------:R-:W-:Y:S01]  /*99c0*/  FFMA.FTZ R8, R5, R0, R3 ;  /* 0x0000000005087223 */ /* 0x000fe20000010003 */
[----:B0-----:R-:W-:-:S03]  /*99d0*/  FFMA.FTZ R6, R12, R14, R9 ;  /* 0x0000000e0c067223 */ /* 0x001fc60000010009 */
[----:B------:R-:W-:-:S06]  /*99e0*/  FMUL.FTZ R9, R8, -1.4426950216293334961 ;  /* 0xbfb8aa3b08097820 */ /* 0x000fcc0000410000 */
[----:B------:R-:W0:Y:S02]  /*99f0*/  MUFU.EX2 R9, R9 ;  /* 0x0000000900097308 */ /* 0x000e240000000800 */
[----:B0-----:R-:W-:-:S06]  /*9a00*/  FADD.FTZ R9, R9, 1 ;  /* 0x3f80000009097421 */ /* 0x001fcc0000010000 */
[----:B------:R-:W0:Y:S02]  /*9a10*/  MUFU.RCP R9, R9 ;  /* 0x0000000900097308 */ /* 0x000e240000001000 */
[----:B0-----:R-:W-:Y:S01]  /*9a20*/  FMUL.FTZ R11, R11, R9 ;  /* 0x000000090b0b7220 */ /* 0x001fe20000410000 */
[----:B------:R-:W-:-:S04]  /*9a30*/  FADD.FTZ R9, -R9, 1 ;  /* 0x3f80000009097421 */ /* 0x000fc80000010100 */
[----:B------:R-:W-:Y:S01]  /*9a40*/  FFMA.FTZ R9, R8, R9, 1 ;  /* 0x3f80000008097423 */ /* 0x000fe20000010009 */
[----:B---3--:R-:W-:Y:S02]  /*9a50*/  SHF.L.U32 R8, R17, 0x10, RZ ;  /* 0x0000001011087819 */ /* 0x008fe400000006ff */
[----:B------:R-:W3:Y:S01]  /*9a60*/  LDL.LU R17, [R1+0x180] ;  /* 0x0001800001117983 */ /* 0x000ee20000300800 */
[----:B------:R-:W-:-:S03]  /*9a70*/  FMUL.FTZ R7, R11, R9 ;  /* 0x000000090b077220 */ /* 0x000fc60000410000 */
[----:B------:R0:W-:Y:S01]  /*9a80*/  STL [R1+0x3a0], R6 ;  /* 0x0003a00601007387 */ /* 0x0001e20000100800 */
[----:B------:R-:W-:Y:S01]  /*9a90*/  FADD.FTZ R8, R8, -UR28 ;  /* 0x8000001c08087e21 */ /* 0x000fe20008010000 */
[----:B0-----:R-:W-:Y:S02]  /*9aa0*/  FADD.FTZ R6, R10, R14 ;  /* 0x0000000e0a067221 */ /* 0x001fe40000010000 */
[----:B------:R0:W-:Y:S01]  /*9ab0*/  STL [R1+0x340], R0 ;  /* 0x0003400001007387 */ /* 0x0001e20000100800 */
[----:B--2---:R-:W-:-:S03]  /*9ac0*/  SHF.L.U32 R11, R16, 0x10, RZ ;  /* 0x00000010100b7819 */ /* 0x004fc600000006ff */
[----:B------:R-:W2:Y:S01]  /*9ad0*/  LDL.LU R16, [R1+0x16c] ;  /* 0x00016c0001107983 */ /* 0x000ea20000300800 */
[----:B----4-:R-:W-:-:S03]  /*9ae0*/  SHF.L.U32 R10, R22, 0x10, RZ ;  /* 0x00000010160a7819 */ /* 0x010fc600000006ff */
[----:B------:R-:W4:Y:S01]  /*9af0*/  LDL.LU R22, [R1+0x230] ;  /* 0x0002300001167983 */ /* 0x000f220000300800 */
[----:B0-----:R-:W-:-:S04]  /*9b00*/  FMUL.FTZ R0, R8, UR16 ;  /* 0x0000001008007c20 */ /* 0x001fc80008410000 */
[----:B------:R-:W-:-:S04]  /*9b10*/  FFMA.FTZ R9, R4, R0, R2 ;  /* 0x0000000004097223 */ /* 0x000fc80000010002 */
[----:B------:R-:W-:-:S06]  /*9b20*/  FMUL.FTZ R8, R9, -1.4426950216293334961 ;  /* 0xbfb8aa3b09087820 */ /* 0x000fcc0000410000 */
[----:B------:R-:W0:Y:S01]  /*9b30*/  MUFU.EX2 R8, R8 ;  /* 0x0000000800087308 */ /* 0x000e220000000800 */
[----:B------:R-:W-:Y:S01]  /*9b40*/  FADD.FTZ R11, R11, -UR28 ;  /* 0x8000001c0b0b7e21 */ /* 0x000fe20008010000 */
[----:B------:R1:W-:Y:S01]  /*9b50*/  STL [R1+0x12c], R0 ;  /* 0x00012c0001007387 */ /* 0x0003e20000100800 */
[----:B0-----:R-:W-:-:S06]  /*9b60*/  FADD.FTZ R8, R8, 1 ;  /* 0x3f80000008087421 */ /* 0x001fcc0000010000 */
[----:B------:R-:W0:Y:S01]  /*9b70*/  MUFU.RCP R8, R8 ;  /* 0x0000000800087308 */ /* 0x000e220000001000 */
[----:B-1----:R-:W-:Y:S01]  /*9b80*/  FMUL.FTZ R0, R11, UR16 ;  /* 0x000000100b007c20 */ /* 0x002fe20008410000 */
[----:B------:R-:W-:Y:S02]  /*9b90*/  SHF.L.U32 R11, R18, 0x10, RZ ;  /* 0x00000010120b7819 */ /* 0x000fe400000006ff */
[----:B------:R-:W4:Y:S04]  /*9ba0*/  LDL.LU R18, [R1+0x174] ;  /* 0x0001740001127983 */ /* 0x000f280000300800 */
[----:B------:R1:W-:Y:S01]  /*9bb0*/  STL [R1+0x39c], R6 ;  /* 0x00039c0601007387 */ /* 0x0003e20000100800 */
[----:B0-----:R-:W-:Y:S01]  /*9bc0*/  FMUL.FTZ R10, R10, R8 ;  /* 0x000000080a0a7220 */ /* 0x001fe20000410000 */
[----:B------:R-:W-:-:S04]  /*9bd0*/  FADD.FTZ R8, -R8, 1 ;  /* 0x3f80000008087421 */ /* 0x000fc80000010100 */
[----:B------:R-:W-:Y:S01]  /*9be0*/  FFMA.FTZ R8, R9, R8, 1 ;  /* 0x3f80000009087423 */ /* 0x000fe20000010008 */
[----:B------:R-:W-:-:S03]  /*9bf0*/  FFMA.FTZ R9, R5, R0, R3 ;  /* 0x0000000005097223 */ /* 0x000fc60000010003 */
[----:B-1----:R-:W-:Y:S01]  /*9c00*/  FMUL.FTZ R6, R10, R8 ;  /* 0x000000080a067220 */ /* 0x002fe20000410000 */
[----:B------:R-:W-:-:S06]  /*9c10*/  FMUL.FTZ R8, R9, -1.4426950216293334961 ;  /* 0xbfb8aa3b09087820 */ /* 0x000fcc0000410000 */
[----:B------:R-:W0:Y:S01]  /*9c20*/  MUFU.EX2 R8, R8 ;  /* 0x0000000800087308 */ /* 0x000e220000000800 */
[----:B------:R-:W-:Y:S01]  /*9c30*/  FADD.FTZ R11, R11, -UR28 ;  /* 0x8000001c0b0b7e21 */ /* 0x000fe20008010000 */
[----:B------:R1:W-:Y:S01]  /*9c40*/  STL [R1+0x33c], R0 ;  /* 0x00033c0001007387 */ /* 0x0003e20000100800 */
[----:B0-----:R-:W-:-:S06]  /*9c50*/  FADD.FTZ R8, R8, 1 ;  /* 0x3f80000008087421 */ /* 0x001fcc0000010000 */
[----:B------:R-:W0:Y:S01]  /*9c60*/  MUFU.RCP R8, R8 ;  /* 0x0000000800087308 */ /* 0x000e220000001000 */
[----:B-1----:R-:W-:Y:S01]  /*9c70*/  FMUL.FTZ R0, R11, UR16 ;  /* 0x000000100b007c20 */ /* 0x002fe20008410000 */
[----:B---3--:R-:W-:Y:S02]  /*9c80*/  SHF.L.U32 R11, R17, 0x10, RZ ;  /* 0x00000010110b7819 */ /* 0x008fe400000006ff */
[----:B------:R-:W3:Y:S01]  /*9c90*/  LDL.LU R17, [R1+0x178] ;  /* 0x0001780001117983 */ /* 0x000ee20000300800 */
[----:B------:R-:W-:Y:S02]  /*9ca0*/  SHF.L.U32 R10, R21, 0x10, RZ ;  /* 0x00000010150a7819 */ /* 0x000fe400000006ff */
[----:B------:R-:W-:Y:S01]  /*9cb0*/  FADD.FTZ R11, R11, -UR28 ;  /* 0x8000001c0b0b7e21 */ /* 0x000fe20008010000 */
[----:B------:R1:W-:Y:S04]  /*9cc0*/  STL [R1+0x338], R0 ;  /* 0x0003380001007387 */ /* 0x0003e80000100800 */
[----:B------:R1:W-:Y:S04]  /*9cd0*/  STL [R1+0x118], R6 ;  /* 0x0001180601007387 */ /* 0x0003e80000100800 */
[----:B------:R-:W3:Y:S01]  /*9ce0*/  LDL.LU R21, [R1+0x300] ;  /* 0x0003000001157983 */ /* 0x000ee20000300800 */
[----:B0-----:R-:W-:Y:S01]  /*9cf0*/  FMUL.FTZ R10, R10, R8 ;  /* 0x000000080a0a7220 */ /* 0x001fe20000410000 */
[----:B------:R-:W-:-:S04]  /*9d00*/  FADD.FTZ R8, -R8, 1 ;  /* 0x3f80000008087421 */ /* 0x000fc80000010100 */
[----:B------:R-:W-:Y:S01]  /*9d10*/  FFMA.FTZ R8, R9, R8, 1 ;  /* 0x3f80000009087423 */ /* 0x000fe20000010008 */
[----:B------:R-:W-:Y:S01]  /*9d20*/  FFMA.FTZ R9, R4, R0, R2 ;  /* 0x0000000004097223 */ /* 0x000fe20000010002 */
[----:B-1----:R-:W-:Y:S02]  /*9d30*/  FMUL.FTZ R0, R11, UR16 ;  /* 0x000000100b007c20 */ /* 0x002fe40008410000 */
[----:B------:R-:W-:Y:S01]  /*9d40*/  FMUL.FTZ R6, R10, R8 ;  /* 0x000000080a067220 */ /* 0x000fe20000410000 */
[----:B------:R-:W-:-:S06]  /*9d50*/  FMUL.FTZ R8, R9, -1.4426950216293334961 ;  /* 0xbfb8aa3b09087820 */ /* 0x000fcc0000410000 */
[----:B------:R-:W0:Y:S02]  /*9d60*/  MUFU.EX2 R8, R8 ;  /* 0x0000000800087308 */ /* 0x000e240000000800 */
[----:B0-----:R-:W-:-:S06]  /*9d70*/  FADD.FTZ R8, R8, 1 ;  /* 0x3f80000008087421 */ /* 0x001fcc0000010000 */
[----:B------:R-:W0:Y:S01]  /*9d80*/  MUFU.RCP R8, R8 ;  /* 0x0000000800087308 */ /* 0x000e220000001000 */
[----:B------:R-:W-:Y:S01]  /*9d90*/  SHF.L.U32 R10, R23, 0x10, RZ ;  /* 0x00000010170a7819 */ /* 0x000fe200000006ff */
[----:B------:R1:W-:Y:S01]  /*9da0*/  STL [R1+0x22c], R6 ;  /* 0x00022c0601007387 */ /* 0x0003e20000100800 */
[----:B--2---:R-:W-:-:S03]  /*9db0*/  SHF.L.U32 R11, R16, 0x10, RZ ;  /* 0x00000010100b7819 */ /* 0x004fc600000006ff */
[----:B------:R2:W-:Y:S04]  /*9dc0*/  STL [R1+0x334], R0 ;  /* 0x0003340001007387 */ /* 0x0005e80000100800 */
[----:B------:R-:W3:Y:S01]  /*9dd0*/  LDL.LU R16, [R1+0x168] ;  /* 0x0001680001107983 */ /* 0x000ee20000300800 */
[----:B0-----:R-:W-:Y:S01]  /*9de0*/  FMUL.FTZ R10, R10, R8 ;  /* 0x000000080a0a7220 */ /* 0x001fe20000410000 */
[----:B------:R-:W-:Y:S02]  /*9df0*/  FADD.FTZ R8, -R8, 1 ;  /* 0x3f80000008087421 */ /* 0x000fe40000010100 */
[----:B------:R-:W3:Y:S02]  /*9e00*/  LDL.LU R23, [R1+0x2cc] ;  /* 0x0002cc0001177983 */ /* 0x000ee40000300800 */
[----:B------:R-:W-:Y:S01]  /*9e10*/  FFMA.FTZ R8, R9, R8, 1 ;  /* 0x3f80000009087423 */ /* 0x000fe20000010008 */
[----:B------:R-:W-:-:S03]  /*9e20*/  FFMA.FTZ R9, R5, R0, R3 ;  /* 0x0000000005097223 */ /* 0x000fc60000010003 */
[----:B-1----:R-:W-:Y:S01]  /*9e30*/  FMUL.FTZ R6, R10, R8 ;  /* 0x000000080a067220 */ /* 0x002fe20000410000 */
[----:B------:R-:W-:-:S06]  /*9e40*/  FMUL.FTZ R8, R9, -1.4426950216293334961 ;  /* 0xbfb8aa3b09087820 */ /* 0x000fcc0000410000 */
[----:B------:R-:W0:Y:S02]  /*9e50*/  MUFU.EX2 R8, R8 ;  /* 0x0000000800087308 */ /* 0x000e240000000800 */
[----:B0-----:R-:W-:-:S06]  /*9e60*/  FADD.FTZ R8, R8, 1 ;  /* 0x3f80000008087421 */ /* 0x001fcc0000010000 */
[----:B------:R-:W0:Y:S01]  /*9e70*/  MUFU.RCP R8, R8 ;  /* 0x0000000800087308 */ /* 0x000e220000001000 */
[----:B----4-:R-:W-:Y:S01]  /*9e80*/  SHF.L.U32 R10, R22, 0x10, RZ ;  /* 0x00000010160a7819 */ /* 0x010fe200000006ff */
[----:B------:R-:W-:Y:S01]  /*9e90*/  FADD.FTZ R11, R11, -UR28 ;  /* 0x8000001c0b0b7e21 */ /* 0x000fe20008010000 */
[----:B------:R1:W-:Y:S03]  /*9ea0*/  STL [R1+0x224], R6 ;  /* 0x0002240601007387 */ /* 0x0003e60000100800 */
[----:B--2---:R-:W-:Y:S01]  /*9eb0*/  FMUL.FTZ R0, R11, UR16 ;  /* 0x000000100b007c20 */ /* 0x004fe20008410000 */
[----:B------:R-:W2:Y:S01]  /*9ec0*/  LDL.LU R22, [R1+0x2c8] ;  /* 0x0002c80001167983 */ /* 0x000ea20000300800 */
[----:B0-----:R-:W-:Y:S01]  /*9ed0*/  FMUL.FTZ R10, R10, R8 ;  /* 0x000000080a0a7220 */ /* 0x001fe20000410000 */
[----:B------:R-:W-:-:S04]  /*9ee0*/  FADD.FTZ R8, -R8, 1 ;  /* 0x3f80000008087421 */ /* 0x000fc80000010100 */
[----:B------:R-:W-:Y:S01]  /*9ef0*/  FFMA.FTZ R8, R9, R8, 1 ;  /* 0x3f80000009087423 */ /* 0x000fe20000010008 */
[----:B------:R-:W-:-:S03]  /*9f00*/  FFMA.FTZ R9, R4, R0, R2 ;  /* 0x0000000004097223 */ /* 0x000fc60000010002 */
[----:B-1----:R-:W-:Y:S01]  /*9f10*/  FMUL.FTZ R6, R10, R8 ;  /* 0x000000080a067220 */ /* 0x002fe20000410000 */
[----:B------:R-:W-:-:S06]  /*9f20*/  FMUL.FTZ R8, R9, -1.4426950216293334961 ;  /* 0xbfb8aa3b09087820 */ /* 0x000fcc0000410000 */
[----:B------:R-:W0:Y:S01]  /*9f30*/  MUFU.EX2 R8, R8 ;  /* 0x0000000800087308 */ /* 0x000e220000000800 */
[----:B------:R-:W-:Y:S01]  /*9f40*/  SHF.L.U32 R11, R37, 0x10, RZ ;  /* 0x00000010250b7819 */ /* 0x000fe200000006ff */
[----:B0-----:R-:W-:-:S06]  /*9f50*/  FADD.FTZ R8, R8, 1 ;  /* 0x3f80000008087421 */ /* 0x001fcc0000010000 */
[----:B------:R-:W0:Y:S01]  /*9f60*/  MUFU.RCP R8, R8 ;  /* 0x0000000800087308 */ /* 0x000e220000001000 */
[----:B------:R-:W-:Y:S02]  /*9f70*/  SHF.L.U32 R10, R18, 0x10, RZ ;  /* 0x00000010120a7819 */ /* 0x000fe400000006ff */
[----:B------:R-:W4:Y:S01]  /*9f80*/  LDL.LU R18, [R1+0x2bc] ;  /* 0x0002bc0001127983 */ /* 0x000f220000300800 */
[----:B------:R-:W-:-:S03]  /*9f90*/  FADD.FTZ R11, R11, -UR28 ;  /* 0x8000001c0b0b7e21 */ /* 0x000fc60008010000 */
[----:B------:R1:W-:Y:S01]  /*9fa0*/  STL [R1+0x32c], R0 ;  /* 0x00032c0001007387 */ /* 0x0003e20000100800 */
[----:B0-----:R-:W-:Y:S01]  /*9fb0*/  FMUL.FTZ R10, R10, R8 ;  /* 0x000000080a0a7220 */ /* 0x001fe20000410000 */
[----:B------:R-:W-:Y:S01]  /*9fc0*/  FADD.FTZ R8, -R8, 1 ;  /* 0x3f80000008087421 */ /* 0x000fe20000010100 */
[----:B-1----:R-:W-:-:S03]  /*9fd0*/  FMUL.FTZ R0, R11, UR16 ;  /* 0x000000100b007c20 */ /* 0x002fc60008410000 */
[----:B------:R-:W-:Y:S01]  /*9fe0*/  FFMA.FTZ R8, R9, R8, 1 ;  /* 0x3f80000009087423 */ /* 0x000fe20000010008 */
[----:B------:R-:W-:-:S03]  /*9ff0*/  FFMA.FTZ R9, R5, R0, R3 ;  /* 0x0000000005097223 */ /* 0x000fc60000010003 */
[----:B------:R-:W-:Y:S01]  /*a000*/  FMUL.FTZ R37, R10, R8 ;  /* 0x000000080a257220 */ /* 0x000fe20000410000 */
[----:B------:R-:W-:-:S06]  /*a010*/  FMUL.FTZ R8, R9, -1.4426950216293334961 ;  /* 0xbfb8aa3b09087820 */ /* 0x000fcc0000410000 */
[----:B------:R-:W0:Y:S02]  /*a020*/  MUFU.EX2 R8, R8 ;  /* 0x0000000800087308 */ /* 0x000e240000000800 */
[----:B0-----:R-:W-:-:S06]  /*a030*/  FADD.FTZ R8, R8, 1 ;  /* 0x3f80000008087421 */ /* 0x001fcc0000010000 */
[----:B------:R-:W0:Y:S01]  /*a040*/  MUFU.RCP R8, R8 ;  /* 0x0000000800087308 */ /* 0x000e220000001000 */
[----:B---3--:R-:W-:Y:S02]  /*a050*/  SHF.L.U32 R10, R17, 0x10, RZ ;  /* 0x00000010110a7819 */ /* 0x008fe400000006ff */
[----:B------:R-:W3:Y:S01]  /*a060*/  LDL.LU R17, [R1+0x158] ;  /* 0x0001580001117983 */ /* 0x000ee20000300800 */
[----:B------:R-:W-:Y:S02]  /*a070*/  SHF.L.U32 R11, R31, 0x10, RZ ;  /* 0x000000101f0b7819 */ /* 0x000fe400000006ff */
[----:B0-----:R-:W-:Y:S01]  /*a080*/  FMUL.FTZ R10, R10, R8 ;  /* 0x000000080a0a7220 */ /* 0x001fe20000410000 */
[----:B------:R-:W-:-:S04]  /*a090*/  FADD.FTZ R8, -R8, 1 ;  /* 0x3f80000008087421 */ /* 0x000fc80000010100 */
[----:B------:R-:W-:-:S04]  /*a0a0*/  FFMA.FTZ R8, R9, R8, 1 ;  /* 0x3f80000009087423 */ /* 0x000fc80000010008 */
[----:B------:R-:W-:Y:S01]  /*a0b0*/  FMUL.FTZ R31, R10, R8 ;  /* 0x000000080a1f7220 */ /* 0x000fe20000410000 */
[----:B------:R-:W-:Y:S01]  /*a0c0*/  FADD.FTZ R11, R11, -UR28 ;  /* 0x8000001c0b0b7e21 */ /* 0x000fe20008010000 */
[----:B------:R-:W-:Y:S02]  /*a0d0*/  SHF.L.U32 R10, R16, 0x10, RZ ;  /* 0x00000010100a7819 */ /* 0x000fe400000006ff */
[----:B------:R-:W2:Y:S04]  /*a0e0*/  LDL.LU R16, [R1+0x2f8] ;  /* 0x0002f80001107983 */ /* 0x000ea80000300800 */
[----:B------:R0:W-:Y:S02]  /*a0f0*/  STL [R1+0x328], R0 ;  /* 0x0003280001007387 */ /* 0x0001e40000100800 */
[----:B0-----:R-:W-:-:S04]  /*a100*/  FMUL.FTZ R0, R11, UR16 ;  /* 0x000000100b007c20 */ /* 0x001fc80008410000 */
[----:B------:R-:W-:-:S04]  /*a110*/  FFMA.FTZ R9, R4, R0, R2 ;  /* 0x0000000004097223 */ /* 0x000fc80000010002 */
[----:B------:R-:W-:-:S06]  /*a120*/  FMUL.FTZ R8, R9, -1.4426950216293334961 ;  /* 0xbfb8aa3b09087820 */ /* 0x000fcc0000410000 */
[----:B------:R-:W0:Y:S01]  /*a130*/  MUFU.EX2 R8, R8 ;  /* 0x0000000800087308 */ /* 0x000e220000000800 */
[----:B------:R-:W-:Y:S01]  /*a140*/  SHF.L.U32 R11, R35, 0x10, RZ ;  /* 0x00000010230b7819 */ /* 0x000fe200000006ff */
[----:B0-----:R-:W-:-:S06]  /*a150*/  FADD.FTZ R8, R8, 1 ;  /* 0x3f80000008087421 */ /* 0x001fcc0000010000 */
[----:B------:R-:W0:Y:S01]  /*a160*/  MUFU.RCP R8, R8 ;  /* 0x0000000800087308 */ /* 0x000e220000001000 */
[----:B------:R-:W-:Y:S01]  /*a170*/  FADD.FTZ R11, R11, -UR28 ;  /* 0x8000001c0b0b7e21 */ /* 0x000fe20008010000 */
[----:B------:R1:W-:Y:S03]  /*a180*/  STL [R1+0x320], R0 ;  /* 0x0003200001007387 */ /* 0x0003e60000100800 */
[----:B-1----:R-:W-:Y:S01]  /*a190*/  FMUL.FTZ R0, R11, UR16 ;  /* 0x000000100b007c20 */ /* 0x002fe20008410000 */
[----:B0-----:R-:W-:Y:S01]  /*a1a0*/  FMUL.FTZ R10, R10, R8 ;  /* 0x000000080a0a7220 */ /* 0x001fe20000410000 */
[----:B------:R-:W-:-:S04]  /*a1b0*/  FADD.FTZ R8, -R8, 1 ;  /* 0x3f80000008087421 */ /* 0x000fc80000010100 */
[----:B------:R-:W-:Y:S01]  /*a1c0*/  FFMA.FTZ R8, R9, R8, 1 ;  /* 0x3f80000009087423 */ /* 0x000fe20000010008 */
[----:B------:R-:W-:-:S03]  /*a1d0*/  FFMA.FTZ R9, R5, R0, R3 ;  /* 0x0000000005097223 */ /* 0x000fc60000010003 */
[----:B------:R-:W-:Y:S01]  /*a1e0*/  FMUL.FTZ R35, R10, R8 ;  /* 0x000000080a237220 */ /* 0x000fe20000410000 */
[----:B------:R-:W-:-:S06]  /*a1f0*/  FMUL.FTZ R8, R9, -1.4426950216293334961 ;  /* 0xbfb8aa3b09087820 */ /* 0x000fcc0000410000 */
[----:B------:R-:W0:Y:S01]  /*a200*/  MUFU.EX2 R8, R8 ;  /* 0x0000000800087308 */ /* 0x000e220000000800 */
[----:B------:R-:W-:Y:S01]  /*a210*/  SHF.L.U32 R11, R30, 0x10, RZ ;  /* 0x000000101e0b7819 */ /* 0x000fe200000006ff */
[----:B0-----:R-:W-:-:S06]  /*a220*/  FADD.FTZ R8, R8, 1 ;  /* 0x3f80000008087421 */ /* 0x001fcc0000010000 */
[----:B------:R-:W0:Y:S01]  /*a230*/  MUFU.RCP R8, R8 ;  /* 0x0000000800087308 */ /* 0x000e220000001000 */
[----:B----4-:R-:W-:Y:S01]  /*a240*/  SHF.L.U32 R10, R18, 0x10, RZ ;  /* 0x00000010120a7819 */ /* 0x010fe200000006ff */
[----:B------:R-:W-:Y:S01]  /*a250*/  FADD.FTZ R11, R11, -UR28 ;  /* 0x8000001c0b0b7e21 */ /* 0x000fe20008010000 */
[----:B------:R1:W-:Y:S04]  /*a260*/  STL [R1+0x31c], R0 ;  /* 0x00031c0001007387 */ /* 0x0003e80000100800 */
[----:B------:R-:W4:Y:S01]  /*a270*/  LDL.LU R18, [R1+0x2fc] ;  /* 0x0002fc0001127983 */ /* 0x000f220000300800 */
[----:B-1----:R-:W-:Y:S01]  /*a280*/  FMUL.FTZ R0, R11, UR16 ;  /* 0x000000100b007c20 */ /* 0x002fe20008410000 */
[----:B0-----:R-:W-:Y:S01]  /*a290*/  FMUL.FTZ R10, R10, R8 ;  /* 0x000000080a0a7220 */ /* 0x001fe20000410000 */
[----:B------:R-:W-:-:S04]  /*a2a0*/  FADD.FTZ R8, -R8, 1 ;  /* 0x3f80000008087421 */ /* 0x000fc80000010100 */
        /* <DEDUP_REMOVED lines=14> */
[----:B--2---:R-:W-:Y:S02]  /*a390*/  SHF.L.U32 R10, R16, 0x10, RZ ;  /* 0x00000010100a7819 */ /* 0x004fe400000006ff */
[----:B------:R-:W2:Y:S01]  /*a3a0*/  LDL.LU R16, [R1+0x160] ;  /* 0x0001600001107983 */ /* 0x000ea20000300800 */
[----:B------:R-:W-:-:S03]  /*a3b0*/  FADD.FTZ R11, R11, -UR28 ;  /* 0x8000001c0b0b7e21 */ /* 0x000fc60008010000 */
[----:B------:R0:W-:Y:S02]  /*a3c0*/  STL [R1+0x318], R0 ;  /* 0x0003180001007387 */ /* 0x0001e40000100800 */
[----:B0-----:R-:W-:-:S04]  /*a3d0*/  FMUL.FTZ R0, R11, UR16 ;  /* 0x000000100b007c20 */ /* 0x001fc80008410000 */
[----:B------:R-:W-:-:S04]  /*a3e0*/  FFMA.FTZ R9, R5, R0, R3 ;  /* 0x0000000005097223 */ /* 0x000fc80000010003 */
[----:B------:R-:W-:-:S06]  /*a3f0*/  FMUL.FTZ R8, R9, -1.4426950216293334961 ;  /* 0xbfb8aa3b09087820 */ /* 0x000fcc0000410000 */
[----:B------:R-:W0:Y:S02]  /*a400*/  MUFU.EX2 R8, R8 ;  /* 0x0000000800087308 */ /* 0x000e240000000800 */
[----:B0-----:R-:W-:-:S06]  /*a410*/  FADD.FTZ R8, R8, 1 ;  /* 0x3f80000008087421 */ /* 0x001fcc0000010000 */
[----:B------:R-:W0:Y:S01]  /*a420*/  MUFU.RCP R8, R8 ;  /* 0x0000000800087308 */ /* 0x000e220000001000 */
[----:B------:R-:W-:Y:S01]  /*a430*/  SHF.L.U32 R11, R29, 0x10, RZ ;  /* 0x000000101d0b7819 */ /* 0x000fe200000006ff */
[----:B------:R1:W-:Y:S04]  /*a440*/  STL [R1+0x314], R0 ;  /* 0x0003140001007387 */ /* 0x0003e80000100800 */
[----:B------:R-:W-:Y:S01]  /*a450*/  FADD.FTZ R11, R11, -UR28 ;  /* 0x8000001c0b0b7e21 */ /* 0x000fe20008010000 */
[----:B0-----:R-:W-:Y:S01]  /*a460*/  FMUL.FTZ R10, R10, R8 ;  /* 0x000000080a0a7220 */ /* 0x001fe20000410000 */
[----:B------:R-:W-:-:S04]  /*a470*/  FADD.FTZ R8, -R8, 1 ;  /* 0x3f80000008087421 */ /* 0x000fc80000010100 */
[----:B------:R-:W-:-:S04]  /*a480*/  FFMA.FTZ R8, R9, R8, 1 ;  /* 0x3f80000009087423 */ /* 0x000fc80000010008 */
[----:B------:R-:W-:Y:S01]  /*a490*/  FMUL.FTZ R29, R10, R8 ;  /* 0x000000080a1d7220 */ /* 0x000fe20000410000 */
[----:B-1----:R-:W-:-:S04]  /*a4a0*/  FMUL.FTZ R0, R11, UR16 ;  /* 0x000000100b007c20 */ /* 0x002fc80008410000 */
[----:B------:R-:W-:Y:S01]  /*a4b0*/  FFMA.FTZ R9, R4, R0, R2 ;  /* 0x0000000004097223 */ /* 0x000fe20000010002 */
[----:B------:R0:W-:Y:S01]  /*a4c0*/  STL [R1+0x2f8], R0 ;  /* 0x0002f80001007387 */ /* 0x0001e20000100800 */
[----:B----4-:R-:W-:-:S03]  /*a4d0*/  SHF.L.U32 R10, R18, 0x10, RZ ;  /* 0x00000010120a7819 */ /* 0x010fc600000006ff */
[----:B------:R-:W4:Y:S01]  /*a4e0*/  LDL.LU R18, [R1+0x2d8] ;  /* 0x0002d80001127983 */ /* 0x000f220000300800 */
[----:B---3--:R-:W-:Y:S01]  /*a4f0*/  SHF.L.U32 R11, R17, 0x10, RZ ;  /* 0x00000010110b7819 */ /* 0x008fe200000006ff */
[----:B------:R-:W-:Y:S02]  /*a500*/  FMUL.FTZ R8, R9, -1.4426950216293334961 ;  /* 0xbfb8aa3b09087820 */ /* 0x000fe40000410000 */
[----:B------:R1:W-:Y:S02]  /*a510*/  STL [R1+0x1e4], R6 ;  /* 0x0001e40601007387 */ /* 0x0003e40000100800 */
[----:B------:R-:W-:Y:S02]  /*a520*/  FADD.FTZ R11, R11, -UR28 ;  /* 0x8000001c0b0b7e21 */ /* 0x000fe40008010000 */
[----:B------:R-:W3:Y:S02]  /*a530*/  LDL.LU R17, [R1+0x2b4] ;  /* 0x0002b40001117983 */ /* 0x000ee40000300800 */
[----:B0-----:R-:W-:Y:S01]  /*a540*/  FMUL.FTZ R0, R11, UR16 ;  /* 0x000000100b007c20 */ /* 0x001fe20008410000 */
[----:B------:R-:W0:Y:S02]  /*a550*/  MUFU.EX2 R8, R8 ;  /* 0x0000000800087308 */ /* 0x000e240000000800 */
[----:B0-----:R-:W-:Y:S01]  /*a560*/  FADD.FTZ R8, R8, 1 ;  /* 0x3f80000008087421 */ /* 0x001fe20000010000 */
[----:B--2---:R-:W-:-:S02]  /*a570*/  SHF.L.U32 R11, R16, 0x10, RZ ;  /* 0x00000010100b7819 */ /* 0x004fc400000006ff */
[----:B------:R-:W2:Y:S03]  /*a580*/  LDL.LU R16, [R1+0x2d0] ;  /* 0x0002d00001107983 */ /* 0x000ea60000300800 */
[----:B------:R-:W0:Y:S02]  /*a590*/  MUFU.RCP R8, R8 ;  /* 0x0000000800087308 */ /* 0x000e240000001000 */
[----:B0-----:R-:W-:Y:S01]  /*a5a0*/  FMUL.FTZ R10, R10, R8 ;  /* 0x000000080a0a7220 */ /* 0x001fe20000410000 */
[----:B------:R-:W-:-:S04]  /*a5b0*/  FADD.FTZ R8, -R8, 1 ;  /* 0x3f80000008087421 */ /* 0x000fc80000010100 */
[----:B------:R-:W-:Y:S01]  /*a5c0*/  FFMA.FTZ R8, R9, R8, 1 ;  /* 0x3f80000009087423 */ /* 0x000fe20000010008 */
[----:B------:R-:W-:-:S03]  /*a5d0*/  FFMA.FTZ R9, R5, R0, R3 ;  /* 0x0000000005097223 */ /* 0x000fc60000010003 */
[----:B-1----:R-:W-:Y:S01]  /*a5e0*/  FMUL.FTZ R6, R10, R8 ;  /* 0x000000080a067220 */ /* 0x002fe20000410000 */
[----:B------:R-:W-:-:S06]  /*a5f0*/  FMUL.FTZ R8, R9, -1.4426950216293334961 ;  /* 0xbfb8aa3b09087820 */ /* 0x000fcc0000410000 */
[----:B------:R-:W0:Y:S02]  /*a600*/  MUFU.EX2 R8, R8 ;  /* 0x0000000800087308 */ /* 0x000e240000000800 */
[----:B0-----:R-:W-:-:S06]  /*a610*/  FADD.FTZ R8, R8, 1 ;  /* 0x3f80000008087421 */ /* 0x001fcc0000010000 */
[----:B------:R-:W0:Y:S01]  /*a620*/  MUFU.RCP R8, R8 ;  /* 0x0000000800087308 */ /* 0x000e220000001000 */
[----:B------:R-:W-:Y:S01]  /*a630*/  SHF.L.U32 R10, R21, 0x10, RZ ;  /* 0x00000010150a7819 */ /* 0x000fe200000006ff */
[----:B------:R-:W-:Y:S01]  /*a640*/  FADD.FTZ R11, R11, -UR28 ;  /* 0x8000001c0b0b7e21 */ /* 0x000fe20008010000 */
[----:B------:R1:W-:Y:S04]  /*a650*/  STL [R1+0x2f4], R0 ;  /* 0x0002f40001007387 */ /* 0x0003e80000100800 */
[----:B------:R0:W-:Y:S04]  /*a660*/  STL [R1+0x130], R6 ;  /* 0x0001300601007387 */ /* 0x0001e80000100800 */
[----:B------:R-:W3:Y:S01]  /*a670*/  LDL.LU R21, [R1+0x1cc] ;  /* 0x0001cc0001157983 */ /* 0x000ee20000300800 */
        /* <DEDUP_REMOVED lines=8> */
[----:B------:R-:W-:Y:S02]  /*a700*/  SHF.L.U32 R11, R22, 0x10, RZ ;  /* 0x00000010160b7819 */ /* 0x000fe400000006ff */
[----:B------:R-:W-:Y:S01]  /*a710*/  SHF.L.U32 R10, R23, 0x10, RZ ;  /* 0x00000010170a7819 */ /* 0x000fe200000006ff */
[----:B------:R1:W-:Y:S01]  /*a720*/  STL [R1+0x2f0], R0 ;  /* 0x0002f00001007387 */ /* 0x0003e20000100800 */
[----:B0-----:R-:W-:Y:S01]  /*a730*/  FADD.FTZ R8, R8, 1 ;  /* 0x3f80000008087421 */ /* 0x001fe20000010000 */
[----:B------:R-:W-:Y:S02]  /*a740*/  FADD.FTZ R11, R11, -UR28 ;  /* 0x8000001c0b0b7e21 */ /* 0x000fe40008010000 */
[----:B------:R0:W-:Y:S03]  /*a750*/  STL [R1+0x134], R6 ;  /* 0x0001340601007387 */ /* 0x0001e60000100800 */
[----:B------:R-:W4:Y:S01]  /*a760*/  MUFU.RCP R8, R8 ;  /* 0x0000000800087308 */ /* 0x000f220000001000 */
[----:B-1----:R-:W-:Y:S01]  /*a770*/  FMUL.FTZ R0, R11, UR16 ;  /* 0x000000100b007c20 */ /* 0x002fe20008410000 */
[----:B------:R-:W3:Y:S04]  /*a780*/  LDL.LU R23, [R1+0x2d4] ;  /* 0x0002d40001177983 */ /* 0x000ee80000300800 */
[----:B------:R-:W3:Y:S01]  /*a790*/  LDL.LU R22, [R1+0x2ac] ;  /* 0x0002ac0001167983 */ /* 0x000ee20000300800 */
[----:B----4-:R-:W-:Y:S01]  /*a7a0*/  FMUL.FTZ R10, R10, R8 ;  /* 0x000000080a0a7220 */ /* 0x010fe20000410000 */
[----:B------:R-:W-:-:S04]  /*a7b0*/  FADD.FTZ R8, -R8, 1 ;  /* 0x3f80000008087421 */ /* 0x000fc80000010100 */
[----:B------:R-:W-:Y:S01]  /*a7c0*/  FFMA.FTZ R8, R9, R8, 1 ;  /* 0x3f80000009087423 */ /* 0x000fe20000010008 */
[----:B------:R-:W-:-:S03]  /*a7d0*/  FFMA.FTZ R9, R5, R0, R3 ;  /* 0x0000000005097223 */ /* 0x000fc60000010003 */
[----:B0-----:R-:W-:Y:S01]  /*a7e0*/  FMUL.FTZ R6, R10, R8 ;  /* 0x000000080a067220 */ /* 0x001fe20000410000 */
[----:B------:R-:W-:-:S06]  /*a7f0*/  FMUL.FTZ R8, R9, -1.4426950216293334961 ;  /* 0xbfb8aa3b09087820 */ /* 0x000fcc0000410000 */
[----:B------:R-:W0:Y:S02]  /*a800*/  MUFU.EX2 R8, R8 ;  /* 0x0000000800087308 */ /* 0x000e240000000800 */
[----:B0-----:R-:W-:-:S06]  /*a810*/  FADD.FTZ R8, R8, 1 ;  /* 0x3f80000008087421 */ /* 0x001fcc0000010000 */
[----:B------:R-:W0:Y:S01]  /*a820*/  MUFU.RCP R8, R8 ;  /* 0x0000000800087308 */ /* 0x000e220000001000 */
[----:B------:R-:W-:Y:S01]  /*a830*/  SHF.L.U32 R10, R18, 0x10, RZ ;  /* 0x00000010120a7819 */ /* 0x000fe200000006ff */
[----:B------:R1:W-:Y:S04]  /*a840*/  STL [R1+0x138], R6 ;  /* 0x0001380601007387 */ /* 0x0003e80000100800 */
[----:B------:R-:W4:Y:S01]  /*a850*/  LDL.LU R18, [R1+0x2c0] ;  /* 0x0002c00001127983 */ /* 0x000f220000300800 */
[----:B0-----:R-:W-:Y:S01]  /*a860*/  FMUL.FTZ R10, R10, R8 ;  /* 0x000000080a0a7220 */ /* 0x001fe20000410000 */
[----:B------:R-:W-:-:S04]  /*a870*/  FADD.FTZ R8, -R8, 1 ;  /* 0x3f80000008087421 */ /* 0x000fc80000010100 */
[----:B------:R-:W-:-:S04]  /*a880*/  FFMA.FTZ R8, R9, R8, 1 ;  /* 0x3f80000009087423 */ /* 0x000fc80000010008 */
[----:B-1----:R-:W-:Y:S01]  /*a890*/  FMUL.FTZ R6, R10, R8 ;  /* 0x000000080a067220 */ /* 0x002fe20000410000 */
[----:B--2---:R-:W-:Y:S02]  /*a8a0*/  SHF.L.U32 R10, R16, 0x10, RZ ;  /* 0x00000010100a7819 */ /* 0x004fe400000006ff */
[----:B------:R-:W2:Y:S01]  /*a8b0*/  LDL.LU R16, [R1+0x2b0] ;  /* 0x0002b00001107983 */ /* 0x000ea20000300800 */
[----:B---3--:R-:W-:-:S03]  /*a8c0*/  SHF.L.U32 R11, R17, 0x10, RZ ;  /* 0x00000010110b7819 */ /* 0x008fc600000006ff */
[----:B------:R-:W3:Y:S02]  /*a8d0*/  LDL.LU R17, [R1+0x2c4] ;  /* 0x0002c40001117983 */ /* 0x000ee40000300800 */
[----:B------:R-:W-:Y:S02]  /*a8e0*/  FADD.FTZ R11, R11, -UR28 ;  /* 0x8000001c0b0b7e21 */ /* 0x000fe40008010000 */
        /* <DEDUP_REMOVED lines=17> */
[----:B------:R-:W-:-:S03]  /*aa00*/  SHF.L.U32 R10, R23, 0x10, RZ ;  /* 0x00000010170a7819 */ /* 0x000fc600000006ff */
[----:B------:R-:W3:Y:S01]  /*aa10*/  LDL.LU R23, [R1+0x2a8] ;  /* 0x0002a80001177983 */ /* 0x000ee20000300800 */
[----:B------:R-:W-:Y:S01]  /*aa20*/  SHF.L.U32 R11, R22, 0x10, RZ ;  /* 0x00000010160b7819 */ /* 0x000fe200000006ff */
[----:B------:R-:W-:Y:S02]  /*aa30*/  FMUL.FTZ R8, R9, -1.4426950216293334961 ;  /* 0xbfb8aa3b09087820 */ /* 0x000fe40000410000 */
[----:B------:R-:W3:Y:S02]  /*aa40*/  LDL.LU R22, [R1+0x294] ;  /* 0x0002940001167983 */ /* 0x000ee40000300800 */
[----:B------:R-:W-:-:S04]  /*aa50*/  FADD.FTZ R11, R11, -UR28 ;  /* 0x8000001c0b0b7e21 */ /* 0x000fc80008010000 */
[----:B0-----:R-:W-:Y:S01]  /*aa60*/  FMUL.FTZ R0, R11, UR16 ;  /* 0x000000100b007c20 */ /* 0x001fe20008410000 */
[----:B------:R-:W0:Y:S02]  /*aa70*/  MUFU.EX2 R8, R8 ;  /* 0x0000000800087308 */ /* 0x000e240000000800 */
[----:B0-----:R-:W-:-:S06]  /*aa80*/  FADD.FTZ R8, R8, 1 ;  /* 0x3f80000008087421 */ /* 0x001fcc0000010000 */
[----:B------:R-:W0:Y:S01]  /*aa90*/  MUFU.RCP R8, R8 ;  /* 0x0000000800087308 */ /* 0x000e220000001000 */
[----:B------:R1:W-:Y:S01]  /*aaa0*/  STL [R1+0x13c], R6 ;  /* 0x00013c0601007387 */ /* 0x0003e20000100800 */
[----:B0-----:R-:W-:Y:S01]  /*aab0*/  FMUL.FTZ R10, R10, R8 ;  /* 0x000000080a0a7220 */ /* 0x001fe20000410000 */
[----:B------:R-:W-:-:S04]  /*aac0*/  FADD.FTZ R8, -R8, 1 ;  /* 0x3f80000008087421 */ /* 0x000fc80000010100 */
[----:B------:R-:W-:Y:S01]  /*aad0*/  FFMA.FTZ R8, R9, R8, 1 ;  /* 0x3f80000009087423 */ /* 0x000fe20000010008 */
[----:B--2---:R-:W-:Y:S02]  /*aae0*/  SHF.L.U32 R11, R16, 0x10, RZ ;  /* 0x00000010100b7819 */ /* 0x004fe400000006ff */
[----:B------:R-:W2:Y:S01]  /*aaf0*/  LDL.LU R16, [R1+0x2dc] ;  /* 0x0002dc0001107983 */ /* 0x000ea20000300800 */
[----:B------:R-:W-:Y:S01]  /*ab00*/  FFMA.FTZ R9, R4, R0, R2 ;  /* 0x0000000004097223 */ /* 0x000fe20000010002 */
[----:B-1----:R-:W-:-:S03]  /*ab10*/  FMUL.FTZ R6, R10, R8 ;  /* 0x000000080a067220 */ /* 0x002fc60000410000 */
[----:B------:R-:W-:-:S06]  /*ab20*/  FMUL.FTZ R8, R9, -1.4426950216293334961 ;  /* 0xbfb8aa3b09087820 */ /* 0x000fcc0000410000 */
[----:B------:R-:W0:Y:S01]  /*ab30*/  MUFU.EX2 R8, R8 ;  /* 0x0000000800087308 */ /* 0x000e220000000800 */
[----:B----4-:R-:W-:Y:S02]  /*ab40*/  SHF.L.U32 R10, R18, 0x10, RZ ;  /* 0x00000010120a7819 */ /* 0x010fe400000006ff */
[----:B------:R-:W4:Y:S01]  /*ab50*/  LDL.LU R18, [R1+0x260] ;  /* 0x0002600001127983 */ /* 0x000f220000300800 */
[----:B0-----:R-:W-:-:S06]  /*ab60*/  FADD.FTZ R8, R8, 1 ;  /* 0x3f80000008087421 */ /* 0x001fcc0000010000 */
[----:B------:R-:W0:Y:S01]  /*ab70*/  MUFU.RCP R8, R8 ;  /* 0x0000000800087308 */ /* 0x000e220000001000 */
[----:B------:R-:W-:Y:S01]  /*ab80*/  FADD.FTZ R11, R11, -UR28 ;  /* 0x8000001c0b0b7e21 */ /* 0x000fe20008010000 */
[----:B------:R1:W-:Y:S04]  /*ab90*/  STL [R1+0x2b4], R0 ;  /* 0x0002b40001007387 */ /* 0x0003e80000100800 */
[----:B------:R0:W-:Y:S01]  /*aba0*/  STL [R1+0x14c], R6 ;  /* 0x00014c0601007387 */ /* 0x0001e20000100800 */
[----:B-1----:R-:W-:Y:S01]  /*abb0*/  FMUL.FTZ R0, R11, UR16 ;  /* 0x000000100b007c20 */ /* 0x002fe20008410000 */
[----:B0-----:R-:W-:Y:S01]  /*abc0*/  FMUL.FTZ R10, R10, R8 ;  /* 0x000000080a0a7220 */ /* 0x001fe20000410000 */
[----:B------:R-:W-:-:S04]  /*abd0*/  FADD.FTZ R8, -R8, 1 ;  /* 0x3f80000008087421 */ /* 0x000fc80000010100 */
[----:B------:R-:W-:Y:S01]  /*abe0*/  FFMA.FTZ R8, R9, R8, 1 ;  /* 0x3f80000009087423 */ /* 0x000fe20000010008 */
[----:B------:R-:W-:-:S03]  /*abf0*/  FFMA.FTZ R9, R5, R0, R3 ;  /* 0x0000000005097223 */ /* 0x000fc60000010003 */
[----:B------:R-:W-:Y:S01]  /*ac00*/  FMUL.FTZ R6, R10, R8 ;  /* 0x000000080a067220 */ /* 0x000fe20000410000 */
[----:B------:R-:W-:Y:S01]  /*ac10*/  FMUL.FTZ R8, R9, -1.4426950216293334961 ;  /* 0xbfb8aa3b09087820 */ /* 0x000fe20000410000 */
[----:B---3--:R-:W-:Y:S02]  /*ac20*/  SHF.L.U32 R10, R17, 0x10, RZ ;  /* 0x00000010110a7819 */ /* 0x008fe400000006ff */
[----:B------:R-:W3:Y:S03]  /*ac30*/  LDL.LU R17, [R1+0x2e0] ;  /* 0x0002e00001117983 */ /* 0x000ee60000300800 */
        /* <DEDUP_REMOVED lines=16> */
[----:B------:R-:W-:Y:S01]  /*ad40*/  SHF.L.U32 R10, R23, 0x10, RZ ;  /* 0x00000010170a7819 */ /* 0x000fe200000006ff */
[----:B------:R1:W-:Y:S04]  /*ad50*/  STL [R1+0x154], R6 ;  /* 0x0001540601007387 */ /* 0x0003e80000100800 */
[----:B------:R-:W3:Y:S01]  /*ad60*/  LDL.LU R23, [R1+0x2e4] ;  /* 0x0002e40001177983 */ /* 0x000ee20000300800 */
[----:B0-----:R-:W-:Y:S01]  /*ad70*/  FMUL.FTZ R10, R10, R8 ;  /* 0x000000080a0a7220 */ /* 0x001fe20000410000 */
[----:B------:R-:W-:-:S04]  /*ad80*/  FADD.FTZ R8, -R8, 1 ;  /* 0x3f80000008087421 */ /* 0x000fc80000010100 */
[----:B------:R-:W-:-:S04]  /*ad90*/  FFMA.FTZ R8, R9, R8, 1 ;  /* 0x3f80000009087423 */ /* 0x000fc80000010008 */
[----:B-1----:R-:W-:Y:S01]  /*ada0*/  FMUL.FTZ R6, R10, R8 ;  /* 0x000000080a067220 */ /* 0x002fe20000410000 */
[----:B------:R-:W-:Y:S01]  /*adb0*/  SHF.L.U32 R11, R22, 0x10, RZ ;  /* 0x00000010160b7819 */ /* 0x000fe200000006ff */
[----:B------:R0:W-:Y:S01]  /*adc0*/  STL [R1+0x2ac], R0 ;  /* 0x0002ac0001007387 */ /* 0x0001e20000100800 */
[----:B--2---:R-:W-:-:S03]  /*add0*/  SHF.L.U32 R10, R16, 0x10, RZ ;  /* 0x00000010100a7819 */ /* 0x004fc600000006ff */
[----:B------:R-:W2:Y:S04]  /*ade0*/  LDL.LU R22, [R1+0x288] ;  /* 0x0002880001167983 */ /* 0x000ea80000300800 */
[----:B------:R-:W2:Y:S01]  /*adf0*/  LDL.LU R16, [R1+0x23c] ;  /* 0x00023c0001107983 */ /* 0x000ea20000300800 */
[----:B------:R-:W-:-:S04]  /*ae00*/  FADD.FTZ R11, R11, -UR28 ;  /* 0x8000001c0b0b7e21 */ /* 0x000fc80008010000 */
[----:B0-----:R-:W-:-:S04]  /*ae10*/  FMUL.FTZ R0, R11, UR16 ;  /* 0x000000100b007c20 */ /* 0x001fc80008410000 */
[----:B------:R-:W-:-:S04]  /*ae20*/  FFMA.FTZ R9, R5, R0, R3 ;  /* 0x0000000005097223 */ /* 0x000fc80000010003 */
[----:B------:R-:W-:Y:S01]  /*ae30*/  FMUL.FTZ R8, R9, -1.4426950216293334961 ;  /* 0xbfb8aa3b09087820 */ /* 0x000fe20000410000 */
[----:B----4-:R-:W-:Y:S02]  /*ae40*/  SHF.L.U32 R11, R18, 0x10, RZ ;  /* 0x00000010120b7819 */ /* 0x010fe400000006ff */
[----:B------:R-:W4:Y:S03]  /*ae50*/  LDL.LU R18, [R1+0x268] ;  /* 0x0002680001127983 */ /* 0x000f260000300800 */
[----:B------:R-:W0:Y:S02]  /*ae60*/  MUFU.EX2 R8, R8 ;  /* 0x0000000800087308 */ /* 0x000e240000000800 */
[----:B0-----:R-:W-:-:S06]  /*ae70*/  FADD.FTZ R8, R8, 1 ;  /* 0x3f80000008087421 */ /* 0x001fcc0000010000 */
[----:B------:R-:W0:Y:S01]  /*ae80*/  MUFU.RCP R8, R8 ;  /* 0x0000000800087308 */ /* 0x000e220000001000 */
[----:B------:R1:W-:Y:S01]  /*ae90*/  STL [R1+0x158], R6 ;  /* 0x0001580601007387 */ /* 0x0003e20000100800 */
[----:B0-----:R-:W-:Y:S01]  /*aea0*/  FMUL.FTZ R10, R10, R8 ;  /* 0x000000080a0a7220 */ /* 0x001fe20000410000 */
[----:B------:R-:W-:-:S04]  /*aeb0*/  FADD.FTZ R8, -R8, 1 ;  /* 0x3f80000008087421 */ /* 0x000fc80000010100 */
[----:B------:R-:W-:-:S04]  /*aec0*/  FFMA.FTZ R8, R9, R8, 1 ;  /* 0x3f80000009087423 */ /* 0x000fc80000010008 */
[----:B-1----:R-:W-:Y:S01]  /*aed0*/  FMUL.FTZ R6, R10, R8 ;  /* 0x000000080a067220 */ /* 0x002fe20000410000 */
[----:B---3--:R-:W-:Y:S02]  /*aee0*/  SHF.L.U32 R10, R17, 0x10, RZ ;  /* 0x00000010110a7819 */ /* 0x008fe400000006ff */
[----:B------:R-:W3:Y:S01]  /*aef0*/  LDL.LU R17, [R1+0x28c] ;  /* 0x00028c0001117983 */ /* 0x000ee20000300800 */
[----:B------:R-:W-:-:S03]  /*af00*/  FADD.FTZ R11, R11, -UR28 ;  /* 0x8000001c0b0b7e21 */ /* 0x000fc60008010000 */
[----:B------:R0:W-:Y:S02]  /*af10*/  STL [R1+0x294], R0 ;  /* 0x0002940001007387 */ /* 0x0001e40000100800 */
[----:B0-----:R-:W-:Y:S01]  /*af20*/  FMUL.FTZ R0, R11, UR16 ;  /* 0x000000100b007c20 */ /* 0x001fe20008410000 */
[----:B------:R-:W-:-:S05]  /*af30*/  SHF.L.U32 R11, R28, 0x10, RZ ;  /* 0x000000101c0b7819 */ /* 0x000fca00000006ff */
[----:B------:R-:W-:Y:S01]  /*af40*/  FADD.FTZ R11, R11, -UR28 ;  /* 0x8000001c0b0b7e21 */ /* 0x000fe20008010000 */
[----:B------:R0:W-:Y:S01]  /*af50*/  STL [R1+0x290], R0 ;  /* 0x0002900001007387 */ /* 0x0001e20000100800 */
[----:B------:R-:W-:Y:S02]  /*af60*/  FFMA.FTZ R9, R4, R0, R2 ;  /* 0x0000000004097223 */ /* 0x000fe40000010002 */
[----:B0-----:R-:W-:Y:S02]  /*af70*/  FMUL.FTZ R0, R11, UR16 ;  /* 0x000000100b007c20 */ /* 0x001fe40008410000 */
[----:B------:R-:W-:-:S06]  /*af80*/  FMUL.FTZ R8, R9, -1.4426950216293334961 ;  /* 0xbfb8aa3b09087820 */ /* 0x000fcc0000410000 */
[----:B------:R-:W0:Y:S02]  /*af90*/  MUFU.EX2 R8, R8 ;  /* 0x0000000800087308 */ /* 0x000e240000000800 */
[----:B0-----:R-:W-:-:S06]  /*afa0*/  FADD.FTZ R8, R8, 1 ;  /* 0x3f80000008087421 */ /* 0x001fcc0000010000 */
[----:B------:R-:W0:Y:S02]  /*afb0*/  MUFU.RCP R8, R8 ;  /* 0x0000000800087308 */ /* 0x000e240000001000 */
        /* <DEDUP_REMOVED lines=8> */
[----:B------:R-:W3:Y:S01]  /*b040*/  LDL.LU R23, [R1+0x264] ;  /* 0x0002640001177983 */ /* 0x000ee20000300800 */
[----:B0-----:R-:W-:Y:S01]  /*b050*/  FADD.FTZ R8, R8, 1 ;  /* 0x3f80000008087421 */ /* 0x001fe20000010000 */
[----:B--2---:R-:W-:Y:S02]  /*b060*/  SHF.L.U32 R11, R16, 0x10, RZ ;  /* 0x00000010100b7819 */ /* 0x004fe400000006ff */
[----:B------:R-:W2:Y:S03]  /*b070*/  LDL.LU R16, [R1+0x278] ;  /* 0x0002780001107983 */ /* 0x000ea60000300800 */
        /* <DEDUP_REMOVED lines=9> */
[----:B----4-:R-:W-:Y:S01]  /*b110*/  FMUL.FTZ R6, R10, R8 ;  /* 0x000000080a067220 */ /* 0x010fe20000410000 */
[----:B------:R-:W-:Y:S01]  /*b120*/  FMUL.FTZ R8, R9, -1.4426950216293334961 ;  /* 0xbfb8aa3b09087820 */ /* 0x000fe20000410000 */
[----:B------:R-:W-:Y:S02]  /*b130*/  SHF.L.U32 R11, R18, 0x10, RZ ;  /* 0x00000010120b7819 */ /* 0x000fe400000006ff */
[----:B------:R-:W4:Y:S03]  /*b140*/  LDL.LU R18, [R1+0x298] ;  /* 0x0002980001127983 */ /* 0x000f260000300800 */
[----:B------:R-:W0:Y:S02]  /*b150*/  MUFU.EX2 R8, R8 ;  /* 0x0000000800087308 */ /* 0x000e240000000800 */
[----:B0-----:R-:W-:-:S06]  /*b160*/  FADD.FTZ R8, R8, 1 ;  /* 0x3f80000008087421 */ /* 0x001fcc0000010000 */
[----:B------:R-:W0:Y:S01]  /*b170*/  MUFU.RCP R8, R8 ;  /* 0x0000000800087308 */ /* 0x000e220000001000 */
[----:B------:R-:W-:Y:S01]  /*b180*/  SHF.L.U32 R10, R22, 0x10, RZ ;  /* 0x00000010160a7819 */ /* 0x000fe200000006ff */
[----:B------:R1:W-:Y:S01]  /*b190*/  STL [R1+0x160], R6 ;  /* 0x0001600601007387 */ /* 0x0003e20000100800 */
[----:B------:R-:W-:-:S03]  /*b1a0*/  FADD.FTZ R11, R11, -UR28 ;  /* 0x8000001c0b0b7e21 */ /* 0x000fc60008010000 */
[----:B------:R3:W-:Y:S04]  /*b1b0*/  STL [R1+0x260], R0 ;  /* 0x0002600001007387 */ /* 0x0007e80000100800 */
[----:B------:R-:W4:Y:S01]  /*b1c0*/  LDL.LU R22, [R1+0x27c] ;  /* 0x00027c0001167983 */ /* 0x000f220000300800 */
[----:B0-----:R-:W-:Y:S01]  /*b1d0*/  FMUL.FTZ R10, R10, R8 ;  /* 0x000000080a0a7220 */ /* 0x001fe20000410000 */
[----:B------:R-:W-:-:S04]  /*b1e0*/  FADD.FTZ R8, -R8, 1 ;  /* 0x3f80000008087421 */ /* 0x000fc80000010100 */
[----:B------:R-:W-:-:S04]  /*b1f0*/  FFMA.FTZ R8, R9, R8, 1 ;  /* 0x3f80000009087423 */ /* 0x000fc80000010008 */
[----:B-1----:R-:W-:Y:S01]  /*b200*/  FMUL.FTZ R6, R10, R8 ;  /* 0x000000080a067220 */ /* 0x002fe20000410000 */
[----:B---3--:R-:W-:Y:S02]  /*b210*/  SHF.L.U32 R10, R17, 0x10, RZ ;  /* 0x00000010110a7819 */ /* 0x008fe400000006ff */
[----:B------:R-:W3:Y:S01]  /*b220*/  LDL.LU R17, [R1+0x144] ;  /* 0x0001440001117983 */ /* 0x000ee20000300800 */
[----:B------:R-:W-:-:S04]  /*b230*/  FMUL.FTZ R0, R11, UR16 ;  /* 0x000000100b007c20 */ /* 0x000fc80008410000 */
[----:B------:R-:W-:-:S04]  /*b240*/  FFMA.FTZ R9, R5, R0, R3 ;  /* 0x0000000005097223 */ /* 0x000fc80000010003 */
[----:B------:R-:W-:-:S06]  /*b250*/  FMUL.FTZ R8, R9, -1.4426950216293334961 ;  /* 0xbfb8aa3b09087820 */ /* 0x000fcc0000410000 */
[----:B------:R-:W0:Y:S02]  /*b260*/  MUFU.EX2 R8, R8 ;  /* 0x0000000800087308 */ /* 0x000e240000000800 */
[----:B0-----:R-:W-:-:S06]  /*b270*/  FADD.FTZ R8, R8, 1 ;  /* 0x3f80000008087421 */ /* 0x001fcc0000010000 */
[----:B------:R-:W0:Y:S01]  /*b280*/  MUFU.RCP R8, R8 ;  /* 0x0000000800087308 */ /* 0x000e220000001000 */
[----:B------:R-:W-:Y:S01]  /*b290*/  SHF.L.U32 R11, R26, 0x10, RZ ;  /* 0x000000101a0b7819 */ /* 0x000fe200000006ff */
[----:B0-----:R-:W-:Y:S01]  /*b2a0*/  FMUL.FTZ R10, R10, R8 ;  /* 0x000000080a0a7220 */ /* 0x001fe20000410000 */
[----:B------:R-:W-:-:S04]  /*b2b0*/  FADD.FTZ R8, -R8, 1 ;  /* 0x3f80000008087421 */ /* 0x000fc80000010100 */
[----:B------:R-:W-:-:S04]  /*b2c0*/  FFMA.FTZ R8, R9, R8, 1 ;  /* 0x3f80000009087423 */ /* 0x000fc80000010008 */
[----:B------:R-:W-:Y:S01]  /*b2d0*/  FMUL.FTZ R26, R10, R8 ;  /* 0x000000080a1a7220 */ /* 0x000fe20000410000 */
[----:B------:R-:W-:Y:S01]  /*b2e0*/  FADD.FTZ R11, R11, -UR28 ;  /* 0x8000001c0b0b7e21 */ /* 0x000fe20008010000 */
[----:B------:R0:W-:Y:S03]  /*b2f0*/  STL [R1+0x254], R0 ;  /* 0x0002540001007387 */ /* 0x0001e60000100800 */
[----:B0-----:R-:W-:-:S04]  /*b300*/  FMUL.FTZ R0, R11, UR16 ;  /* 0x000000100b007c20 */ /* 0x001fc80008410000 */
[----:B------:R-:W-:-:S04]  /*b310*/  FFMA.FTZ R9, R4, R0, R2 ;  /* 0x0000000004097223 */ /* 0x000fc80000010002 */
[----:B------:R-:W-:Y:S01]  /*b320*/  FMUL.FTZ R8, R9, -1.4426950216293334961 ;  /* 0xbfb8aa3b09087820 */ /* 0x000fe20000410000 */
[----:B------:R-:W-:Y:S02]  /*b330*/  SHF.L.U32 R11, R23, 0x10, RZ ;  /* 0x00000010170b7819 */ /* 0x000fe400000006ff */
[----:B------:R-:W3:Y:S03]  /*b340*/  LDL.LU R23, [R1+0x280] ;  /* 0x0002800001177983 */ /* 0x000ee60000300800 */
[----:B------:R-:W0:Y:S01]  /*b350*/  MUFU.EX2 R8, R8 ;  /* 0x0000000800087308 */ /* 0x000e220000000800 */
[----:B--2---:R-:W-:Y:S02]  /*b360*/  SHF.L.U32 R10, R16, 0x10, RZ ;  /* 0x00000010100a7819 */ /* 0x004fe400000006ff */
[----:B------:R-:W2:Y:S01]  /*b370*/  LDL.LU R16, [R1+0x148] ;  /* 0x0001480001107983 */ /* 0x000ea20000300800 */
[----:B0-----:R-:W-:-:S06]  /*b380*/  FADD.FTZ R8, R8, 1 ;  /* 0x3f80000008087421 */ /* 0x001fcc0000010000 */
[----:B------:R-:W0:Y:S01]  /*b390*/  MUFU.RCP R8, R8 ;  /* 0x0000000800087308 */ /* 0x000e220000001000 */
[----:B------:R1:W-:Y:S01]  /*b3a0*/  STL [R1+0x164], R6 ;  /* 0x0001640601007387 */ /* 0x0003e20000100800 */
[----:B0-----:R-:W-:Y:S01]  /*b3b0*/  FMUL.FTZ R10, R10, R8 ;  /* 0x000000080a0a7220 */ /* 0x001fe20000410000 */
[----:B------:R-:W-:-:S04]  /*b3c0*/  FADD.FTZ R8, -R8, 1 ;  /* 0x3f80000008087421 */ /* 0x000fc80000010100 */
[----:B------:R-:W-:-:S04]  /*b3d0*/  FFMA.FTZ R8, R9, R8, 1 ;  /* 0x3f80000009087423 */ /* 0x000fc80000010008 */
[----:B-1----:R-:W-:Y:S01]  /*b3e0*/  FMUL.FTZ R6, R10, R8 ;  /* 0x000000080a067220 */ /* 0x002fe20000410000 */
[----:B----4-:R-:W-:Y:S02]  /*b3f0*/  SHF.L.U32 R10, R18, 0x10, RZ ;  /* 0x00000010120a7819 */ /* 0x010fe400000006ff */
[----:B------:R-:W4:Y:S01]  /*b400*/  LDL.LU R18, [R1+0x140] ;  /* 0x0001400001127983 */ /* 0x000f220000300800 */
[----:B------:R-:W-:-:S03]  /*b410*/  FADD.FTZ R11, R11, -UR28 ;  /* 0x8000001c0b0b7e21 */ /* 0x000fc60008010000 */
[----:B------:R0:W-:Y:S02]  /*b420*/  STL [R1+0x240], R0 ;  /* 0x0002400001007387 */ /* 0x0001e40000100800 */
[----:B0-----:R-:W-:-:S04]  /*b430*/  FMUL.FTZ R0, R11, UR16 ;  /* 0x000000100b007c20 */ /* 0x001fc80008410000 */
[----:B------:R-:W-:-:S04]  /*b440*/  FFMA.FTZ R9, R5, R0, R3 ;  /* 0x0000000005097223 */ /* 0x000fc80000010003 */
[----:B------:R-:W-:-:S06]  /*b450*/  FMUL.FTZ R8, R9, -1.4426950216293334961 ;  /* 0xbfb8aa3b09087820 */ /* 0x000fcc0000410000 */
[----:B------:R-:W0:Y:S01]  /*b460*/  MUFU.EX2 R8, R8 ;  /* 0x0000000800087308 */ /* 0x000e220000000800 */
[----:B---3--:R-:W-:Y:S02]  /*b470*/  SHF.L.U32 R11, R17, 0x10, RZ ;  /* 0x00000010110b7819 */ /* 0x008fe400000006ff */
[----:B------:R-:W3:Y:S01]  /*b480*/  LDL.LU R17, [R1+0x258] ;  /* 0x0002580001117983 */ /* 0x000ee20000300800 */
[----:B0-----:R-:W-:-:S06]  /*b490*/  FADD.FTZ R8, R8, 1 ;  /* 0x3f80000008087421 */ /* 0x001fcc0000010000 */
[----:B------:R-:W0:Y:S01]  /*b4a0*/  MUFU.RCP R8, R8 ;  /* 0x0000000800087308 */ /* 0x000e220000001000 */
[----:B------:R1:W-:Y:S01]  /*b4b0*/  STL [R1+0x168], R6 ;  /* 0x0001680601007387 */ /* 0x0003e20000100800 */
[----:B0-----:R-:W-:Y:S01]  /*b4c0*/  FMUL.FTZ R10, R10, R8 ;  /* 0x000000080a0a7220 */ /* 0x001fe20000410000 */
[----:B------:R-:W-:-:S04]  /*b4d0*/  FADD.FTZ R8, -R8, 1 ;  /* 0x3f80000008087421 */ /* 0x000fc80000010100 */
[----:B------:R-:W-:-:S04]  /*b4e0*/  FFMA.FTZ R8, R9, R8, 1 ;  /* 0x3f80000009087423 */ /* 0x000fc80000010008 */
[----:B-1----:R-:W-:Y:S01]  /*b4f0*/  FMUL.FTZ R6, R10, R8 ;  /* 0x000000080a067220 */ /* 0x002fe20000410000 */
[----:B------:R-:W-:Y:S02]  /*b500*/  SHF.L.U32 R10, R22, 0x10, RZ ;  /* 0x00000010160a7819 */ /* 0x000fe400000006ff */
[----:B------:R-:W3:Y:S01]  /*b510*/  LDL.LU R22, [R1+0x25c] ;  /* 0x00025c0001167983 */ /* 0x000ee20000300800 */
        /* <DEDUP_REMOVED lines=8> */
[----:B------:R-:W-:Y:S04]  /*b5a0*/  STL [R1+0x238], R0 ;  /* 0x0002380001007387 */ /* 0x000fe80000100800 */
[----:B------:R1:W-:Y:S01]  /*b5b0*/  STL [R1+0x16c], R6 ;  /* 0x00016c0601007387 */ /* 0x0003e20000100800 */
[----:B0-----:R-:W-:Y:S01]  /*b5c0*/  FMUL.FTZ R10, R10, R8 ;  /* 0x000000080a0a7220 */ /* 0x001fe20000410000 */
[----:B------:R-:W-:-:S04]  /*b5d0*/  FADD.FTZ R8, -R8, 1 ;  /* 0x3f80000008087421 */ /* 0x000fc80000010100 */
[----:B------:R-:W-:Y:S01]  /*b5e0*/  FFMA.FTZ R8, R9, R8, 1 ;  /* 0x3f80000009087423 */ /* 0x000fe20000010008 */
[----:B--2---:R-:W-:Y:S02]  /*b5f0*/  SHF.L.U32 R11, R16, 0x10, RZ ;  /* 0x00000010100b7819 */ /* 0x004fe400000006ff */
[----:B------:R-:W2:Y:S03]  /*b600*/  LDL.LU R16, [R1+0x270] ;  /* 0x0002700001107983 */ /* 0x000ea60000300800 */
[----:B------:R-:W-:Y:S01]  /*b610*/  FADD.FTZ R11, R11, -UR28 ;  /* 0x8000001c0b0b7e21 */ /* 0x000fe20008010000 */
[----:B-1----:R-:W-:Y:S01]  /*b620*/  FMUL.FTZ R6, R10, R8 ;  /* 0x000000080a067220 */ /* 0x002fe20000410000 */
[----:B------:R-:W-:Y:S02]  /*b630*/  SHF.L.U32 R10, R23, 0x10, RZ ;  /* 0x00000010170a7819 */ /* 0x000fe400000006ff */
[----:B------:R-:W-:Y:S01]  /*b640*/  FMUL.FTZ R0, R11, UR16 ;  /* 0x000000100b007c20 */ /* 0x000fe20008410000 */
[----:B------:R-:W2:Y:S03]  /*b650*/  LDL.LU R23, [R1+0x248] ;  /* 0x0002480001177983 */ /* 0x000ea60000300800 */
[----:B------:R-:W-:-:S04]  /*b660*/  FFMA.FTZ R9, R5, R0, R3 ;  /* 0x0000000005097223 */ /* 0x000fc80000010003 */
[----:B------:R-:W-:-:S06]  /*b670*/  FMUL.FTZ R8, R9, -1.4426950216293334961 ;  /* 0xbfb8aa3b09087820 */ /* 0x000fcc0000410000 */
[----:B------:R-:W0:Y:S02]  /*b680*/  MUFU.EX2 R8, R8 ;  /* 0x0000000800087308 */ /* 0x000e240000000800 */
[----:B0-----:R-:W-:-:S06]  /*b690*/  FADD.FTZ R8, R8, 1 ;  /* 0x3f80000008087421 */ /* 0x001fcc0000010000 */
[----:B------:R-:W0:Y:S01]  /*b6a0*/  MUFU.RCP R8, R8 ;  /* 0x0000000800087308 */ /* 0x000e220000001000 */
[----:B----4-:R-:W-:Y:S02]  /*b6b0*/  SHF.L.U32 R11, R18, 0x10, RZ ;  /* 0x00000010120b7819 */ /* 0x010fe400000006ff */
[----:B------:R-:W4:Y:S03]  /*b6c0*/  LDL.LU R18, [R1+0x24c] ;  /* 0x00024c0001127983 */ /* 0x000f260000300800 */
[----:B------:R-:W-:Y:S01]  /*b6d0*/  FADD.FTZ R11, R11, -UR28 ;  /* 0x8000001c0b0b7e21 */ /* 0x000fe20008010000 */
[----:B------:R1:W-:Y:S01]  /*b6e0*/  STL [R1+0x234], R0 ;  /* 0x0002340001007387 */ /* 0x0003e20000100800 */
[----:B0-----:R-:W-:Y:S01]  /*b6f0*/  FMUL.FTZ R10, R10, R8 ;  /* 0x000000080a0a7220 */ /* 0x001fe20000410000 */
[----:B------:R-:W-:Y:S01]  /*b700*/  FADD.FTZ R8, -R8, 1 ;  /* 0x3f80000008087421 */ /* 0x000fe20000010100 */
[----:B-1----:R-:W-:-:S03]  /*b710*/  FMUL.FTZ R0, R11, UR16 ;  /* 0x000000100b007c20 */ /* 0x002fc60008410000 */
[----:B------:R-:W-:Y:S01]  /*b720*/  FFMA.FTZ R8, R9, R8, 1 ;  /* 0x3f80000009087423 */ /* 0x000fe20000010008 */
[----:B------:R-:W-:Y:S01]  /*b730*/  FFMA.FTZ R9, R4, R0, R2 ;  /* 0x0000000004097223 */ /* 0x000fe20000010002 */
[----:B------:R0:W-:Y:S02]  /*b740*/  STL [R1+0x170], R6 ;  /* 0x0001700601007387 */ /* 0x0001e40000100800 */
[----:B0-----:R-:W-:Y:S01]  /*b750*/  FMUL.FTZ R6, R10, R8 ;  /* 0x000000080a067220 */ /* 0x001fe20000410000 */
[----:B------:R-:W-:-:S06]  /*b760*/  FMUL.FTZ R8, R9, -1.4426950216293334961 ;  /* 0xbfb8aa3b09087820 */ /* 0x000fcc0000410000 */
[----:B------:R-:W0:Y:S02]  /*b770*/  MUFU.EX2 R8, R8 ;  /* 0x0000000800087308 */ /* 0x000e240000000800 */
[----:B0-----:R-:W-:-:S06]  /*b780*/  FADD.FTZ R8, R8, 1 ;  /* 0x3f80000008087421 */ /* 0x001fcc0000010000 */
[----:B------:R3:W0:Y:S02]  /*b790*/  MUFU.RCP R11, R8 ;  /* 0x00000008000b7308 */ /* 0x0006240000001000 */
[----:B---3--:R-:W-:Y:S02]  /*b7a0*/  SHF.L.U32 R8, R17, 0x10, RZ ;  /* 0x0000001011087819 */ /* 0x008fe400000006ff */
[----:B------:R-:W3:Y:S01]  /*b7b0*/  LDL.LU R17, [R1+0x250] ;  /* 0x0002500001117983 */ /* 0x000ee20000300800 */
[----:B------:R-:W-:-:S03]  /*b7c0*/  SHF.L.U32 R10, R22, 0x10, RZ ;  /* 0x00000010160a7819 */ /* 0x000fc600000006ff */
[----:B------:R-:W3:Y:S01]  /*b7d0*/  LDL.LU R22, [R1+0x274] ;  /* 0x0002740001167983 */ /* 0x000ee20000300800 */
[----:B0-----:R-:W-:Y:S01]  /*b7e0*/  FMUL.FTZ R8, R8, R11 ;  /* 0x0000000b08087220 */ /* 0x001fe20000410000 */
[----:B------:R-:W-:Y:S02]  /*b7f0*/  FADD.FTZ R10, R10, -UR28 ;  /* 0x8000001c0a0a7e21 */ /* 0x000fe40008010000 */
[----:B------:R0:W-:Y:S01]  /*b800*/  STL [R1+0x230], R0 ;  /* 0x0002300001007387 */ /* 0x0001e20000100800 */
[----:B------:R-:W-:-:S04]  /*b810*/  FADD.FTZ R11, -R11, 1 ;  /* 0x3f8000000b0b7421 */ /* 0x000fc80000010100 */
[----:B------:R-:W-:Y:S01]  /*b820*/  FFMA.FTZ R11, R9, R11, 1 ;  /* 0x3f800000090b7423 */ /* 0x000fe2000001000b */
[----:B0-----:R-:W-:Y:S01]  /*b830*/  FMUL.FTZ R0, R10, UR16 ;  /* 0x000000100a007c20 */ /* 0x001fe20008410000 */
[----:B------:R0:W-:Y:S03]  /*b840*/  STL [R1+0x174], R6 ;  /* 0x0001740601007387 */ /* 0x0001e60000100800 */
[----:B------:R-:W-:Y:S01]  /*b850*/  FFMA.FTZ R9, R5, R0, R3 ;  /* 0x0000000005097223 */ /* 0x000fe20000010003 */
[----:B0-----:R-:W-:-:S03]  /*b860*/  FMUL.FTZ R6, R8, R11 ;  /* 0x0000000b08067220 */ /* 0x001fc60000410000 */
[----:B------:R-:W-:-:S06]  /*b870*/  FMUL.FTZ R8, R9, -1.4426950216293334961 ;  /* 0xbfb8aa3b09087820 */ /* 0x000fcc0000410000 */
[----:B------:R-:W0:Y:S02]  /*b880*/  MUFU.EX2 R8, R8 ;  /* 0x0000000800087308 */ /* 0x000e240000000800 */
[----:B0-----:R-:W-:-:S06]  /*b890*/  FADD.FTZ R8, R8, 1 ;  /* 0x3f80000008087421 */ /* 0x001fcc0000010000 */
[----:B------:R2:W0:Y:S01]  /*b8a0*/  MUFU.RCP R11, R8 ;  /* 0x00000008000b7308 */ /* 0x0004220000001000 */
[----:B------:R1:W-:Y:S01]  /*b8b0*/  STL [R1+0x228], R0 ;  /* 0x0002280001007387 */ /* 0x0003e20000100800 */
[----:B--2---:R-:W-:-:S03]  /*b8c0*/  SHF.L.U32 R8, R16, 0x10, RZ ;  /* 0x0000001010087819 */ /* 0x004fc600000006ff */
[----:B------:R-:W2:Y:S01]  /*b8d0*/  LDL.LU R16, [R1+0x244] ;  /* 0x0002440001107983 */ /* 0x000ea20000300800 */
[----:B------:R-:W-:-:S03]  /*b8e0*/  SHF.L.U32 R10, R23, 0x10, RZ ;  /* 0x00000010170a7819 */ /* 0x000fc600000006ff */
[----:B------:R-:W2:Y:S01]  /*b8f0*/  LDL.LU R23, [R1+0x284] ;  /* 0x0002840001177983 */ /* 0x000ea20000300800 */
[----:B0-----:R-:W-:Y:S01]  /*b900*/  FMUL.FTZ R8, R8, R11 ;  /* 0x0000000b08087220 */ /* 0x001fe20000410000 */
[----:B------:R-:W-:Y:S01]  /*b910*/  FADD.FTZ R10, R10, -UR28 ;  /* 0x8000001c0a0a7e21 */ /* 0x000fe20008010000 */
[----:B------:R-:W-:-:S03]  /*b920*/  FADD.FTZ R11, -R11, 1 ;  /* 0x3f8000000b0b7421 */ /* 0x000fc60000010100 */
[----:B-1----:R-:W-:Y:S01]  /*b930*/  FMUL.FTZ R0, R10, UR16 ;  /* 0x000000100a007c20 */ /* 0x002fe20008410000 */
[----:B------:R-:W-:Y:S01]  /*b940*/  FFMA.FTZ R11, R9, R11, 1 ;  /* 0x3f800000090b7423 */ /* 0x000fe2000001000b */
[----:B------:R0:W-:Y:S02]  /*b950*/  STL [R1+0x1c4], R6 ;  /* 0x0001c40601007387 */ /* 0x0001e40000100800 */
[----:B------:R-:W-:Y:S01]  /*b960*/  FFMA.FTZ R9, R4, R0, R2 ;  /* 0x0000000004097223 */ /* 0x000fe20000010002 */
[----:B0-----:R-:W-:-:S03]  /*b970*/  FMUL.FTZ R6, R8, R11 ;  /* 0x0000000b08067220 */ /* 0x001fc60000410000 */
[----:B------:R-:W-:-:S06]  /*b980*/  FMUL.FTZ R8, R9, -1.4426950216293334961 ;  /* 0xbfb8aa3b09087820 */ /* 0x000fcc0000410000 */
[----:B------:R-:W0:Y:S02]  /*b990*/  MUFU.EX2 R8, R8 ;  /* 0x0000000800087308 */ /* 0x000e240000000800 */
[----:B0-----:R-:W-:-:S06]  /*b9a0*/  FADD.FTZ R8, R8, 1 ;  /* 0x3f80000008087421 */ /* 0x001fcc0000010000 */
[----:B------:R4:W0:Y:S02]  /*b9b0*/  MUFU.RCP R11, R8 ;  /* 0x00000008000b7308 */ /* 0x0008240000001000 */
[----:B----4-:R-:W-:Y:S02]  /*b9c0*/  SHF.L.U32 R8, R18, 0x10, RZ ;  /* 0x0000001012087819 */ /* 0x010fe400000006ff */
[----:B------:R-:W4:Y:S04]  /*b9d0*/  LDL.LU R18, [R1+0x29c] ;  /* 0x00029c0001127983 */ /* 0x000f280000300800 */
[----:B------:R-:W-:Y:S01]  /*b9e0*/  STL [R1+0x220], R0 ;  /* 0x0002200001007387 */ /* 0x000fe20000100800 */
[----:B0-----:R-:W-:Y:S01]  /*b9f0*/  FMUL.FTZ R8, R8, R11 ;  /* 0x0000000b08087220 */ /* 0x001fe20000410000 */
[----:B------:R-:W-:-:S02]  /*ba00*/  FADD.FTZ R11, -R11, 1 ;  /* 0x3f8000000b0b7421 */ /* 0x000fc40000010100 */
[----:B------:R0:W-:Y:S02]  /*ba10*/  STL [R1+0x1c0], R6 ;  /* 0x0001c00601007387 */ /* 0x0001e40000100800 */
[----:B------:R-:W-:-:S04]  /*ba20*/  FFMA.FTZ R11, R9, R11, 1 ;  /* 0x3f800000090b7423 */ /* 0x000fc8000001000b */
[----:B0-----:R-:W-:Y:S01]  /*ba30*/  FMUL.FTZ R6, R8, R11 ;  /* 0x0000000b08067220 */ /* 0x001fe20000410000 */
[----:B---3--:R-:W-:Y:S02]  /*ba40*/  SHF.L.U32 R10, R17, 0x10, RZ ;  /* 0x00000010110a7819 */ /* 0x008fe400000006ff */
[----:B------:R-:W3:Y:S03]  /*ba50*/  LDL.LU R17, [R1+0x2a0] ;  /* 0x0002a00001117983 */ /* 0x000ee60000300800 */
[----:B------:R-:W-:-:S04]  /*ba60*/  FADD.FTZ R10, R10, -UR28 ;  /* 0x8000001c0a0a7e21 */ /* 0x000fc80008010000 */
[----:B------:R-:W-:-:S04]  /*ba70*/  FMUL.FTZ R0, R10, UR16 ;  /* 0x000000100a007c20 */ /* 0x000fc80008410000 */
[----:B------:R-:W-:-:S04]  /*ba80*/  FFMA.FTZ R9, R5, R0, R3 ;  /* 0x0000000005097223 */ /* 0x000fc80000010003 */
[----:B------:R-:W-:-:S06]  /*ba90*/  FMUL.FTZ R8, R9, -1.4426950216293334961 ;  /* 0xbfb8aa3b09087820 */ /* 0x000fcc0000410000 */
[----:B------:R-:W0:Y:S02]  /*baa0*/  MUFU.EX2 R8, R8 ;  /* 0x0000000800087308 */ /* 0x000e240000000800 */
[----:B0-----:R-:W-:-:S06]  /*bab0*/  FADD.FTZ R8, R8, 1 ;  /* 0x3f80000008087421 */ /* 0x001fcc0000010000 */
[----:B------:R0:W1:Y:S02]  /*bac0*/  MUFU.RCP R11, R8 ;  /* 0x00000008000b7308 */ /* 0x0000640000001000 */
[----:B0-----:R-:W-:Y:S02]  /*bad0*/  SHF.L.U32 R8, R22, 0x10, RZ ;  /* 0x0000001016087819 */ /* 0x001fe400000006ff */
[----:B------:R-:W3:Y:S04]  /*bae0*/  LDL.LU R22, [R1+0x210] ;  /* 0x0002100001167983 */ /* 0x000ee80000300800 */
[----:B------:R-:W-:Y:S01]  /*baf0*/  STL [R1+0x21c], R0 ;  /* 0x00021c0001007387 */ /* 0x000fe20000100800 */
[----:B-1----:R-:W-:Y:S01]  /*bb00*/  FMUL.FTZ R8, R8, R11 ;  /* 0x0000000b08087220 */ /* 0x002fe20000410000 */
[----:B------:R-:W-:-:S02]  /*bb10*/  FADD.FTZ R11, -R11, 1 ;  /* 0x3f8000000b0b7421 */ /* 0x000fc40000010100 */
[----:B------:R0:W-:Y:S02]  /*bb20*/  STL [R1+0x1bc], R6 ;  /* 0x0001bc0601007387 */ /* 0x0001e40000100800 */
[----:B------:R-:W-:-:S04]  /*bb30*/  FFMA.FTZ R11, R9, R11, 1 ;  /* 0x3f800000090b7423 */ /* 0x000fc8000001000b */
[----:B0-----:R-:W-:Y:S01]  /*bb40*/  FMUL.FTZ R6, R8, R11 ;  /* 0x0000000b08067220 */ /* 0x001fe20000410000 */
[----:B--2---:R-:W-:Y:S02]  /*bb50*/  SHF.L.U32 R10, R16, 0x10, RZ ;  /* 0x00000010100a7819 */ /* 0x004fe400000006ff */
[----:B------:R-:W2:Y:S03]  /*bb60*/  LDL.LU R16, [R1+0x2a4] ;  /* 0x0002a40001107983 */ /* 0x000ea60000300800 */
        /* <DEDUP_REMOVED lines=8> */
[----:B------:R-:W2:Y:S01]  /*bbf0*/  LDL.LU R23, [R1+0x2e8] ;  /* 0x0002e80001177983 */ /* 0x000ea20000300800 */
[----:B----4-:R-:W-:-:S03]  /*bc00*/  SHF.L.U32 R10, R18, 0x10, RZ ;  /* 0x00000010120a7819 */ /* 0x010fc600000006ff */
[----:B------:R-:W4:Y:S01]  /*bc10*/  LDL.LU R18, [R1+0x2ec] ;  /* 0x0002ec0001127983 */ /* 0x000f220000300800 */
[----:B-1----:R-:W-:Y:S01]  /*bc20*/  FMUL.FTZ R8, R8, R11 ;  /* 0x0000000b08087220 */ /* 0x002fe20000410000 */
        /* <DEDUP_REMOVED lines=11> */
[----:B------:R3:W0:Y:S02]  /*bce0*/  MUFU.RCP R11, R8 ;  /* 0x00000008000b7308 */ /* 0x0006240000001000 */
[----:B---3--:R-:W-:Y:S02]  /*bcf0*/  SHF.L.U32 R8, R17, 0x10, RZ ;  /* 0x0000001011087819 */ /* 0x008fe400000006ff */
[----:B------:R-:W3:Y:S04]  /*bd00*/  LDL.LU R17, [R1+0x200] ;  /* 0x0002000001117983 */ /* 0x000ee80000300800 */
[----:B------:R-:W-:Y:S01]  /*bd10*/  STL [R1+0x214], R0 ;  /* 0x0002140001007387 */ /* 0x000fe20000100800 */
[----:B0-----:R-:W-:Y:S01]  /*bd20*/  FMUL.FTZ R8, R8, R11 ;  /* 0x0000000b08087220 */ /* 0x001fe20000410000 */
[----:B------:R-:W-:-:S02]  /*bd30*/  FADD.FTZ R11, -R11, 1 ;  /* 0x3f8000000b0b7421 */ /* 0x000fc40000010100 */
[----:B------:R0:W-:Y:S02]  /*bd40*/  STL [R1+0x1b0], R6 ;  /* 0x0001b00601007387 */ /* 0x0001e40000100800 */
[----:B------:R-:W-:-:S04]  /*bd50*/  FFMA.FTZ R11, R9, R11, 1 ;  /* 0x3f800000090b7423 */ /* 0x000fc8000001000b */
[----:B0-----:R-:W-:Y:S01]  /*bd60*/  FMUL.FTZ R6, R8, R11 ;  /* 0x0000000b08067220 */ /* 0x001fe20000410000 */
[----:B------:R-:W-:Y:S02]  /*bd70*/  SHF.L.U32 R10, R22, 0x10, RZ ;  /* 0x00000010160a7819 */ /* 0x000fe400000006ff */
[----:B------:R-:W3:Y:S03]  /*bd80*/  LDL.LU R22, [R1+0x204] ;  /* 0x0002040001167983 */ /* 0x000ee60000300800 */
[----:B------:R-:W-:-:S04]  /*bd90*/  FADD.FTZ R10, R10, -UR28 ;  /* 0x8000001c0a0a7e21 */ /* 0x000fc80008010000 */
[----:B------:R-:W-:-:S04]  /*bda0*/  FMUL.FTZ R0, R10, UR16 ;  /* 0x000000100a007c20 */ /* 0x000fc80008410000 */
[----:B------:R-:W-:-:S04]  /*bdb0*/  FFMA.FTZ R9, R4, R0, R2 ;  /* 0x0000000004097223 */ /* 0x000fc80000010002 */
[----:B------:R-:W-:-:S06]  /*bdc0*/  FMUL.FTZ R8, R9, -1.4426950216293334961 ;  /* 0xbfb8aa3b09087820 */ /* 0x000fcc0000410000 */
[----:B------:R-:W0:Y:S02]  /*bdd0*/  MUFU.EX2 R8, R8 ;  /* 0x0000000800087308 */ /* 0x000e240000000800 */
[----:B0-----:R-:W-:-:S06]  /*bde0*/  FADD.FTZ R8, R8, 1 ;  /* 0x3f80000008087421 */ /* 0x001fcc0000010000 */
[----:B------:R2:W0:Y:S02]  /*bdf0*/  MUFU.RCP R11, R8 ;  /* 0x00000008000b7308 */ /* 0x0004240000001000 */
[----:B--2---:R-:W-:Y:S02]  /*be00*/  SHF.L.U32 R8, R16, 0x10, RZ ;  /* 0x0000001010087819 */ /* 0x004fe400000006ff */
[----:B------:R-:W2:Y:S03]  /*be10*/  LDL.LU R16, [R1+0x304] ;  /* 0x0003040001107983 */ /* 0x000ea60000300800 */
[----:B0-----:R-:W-:Y:S01]  /*be20*/  FMUL.FTZ R8, R8, R11 ;  /* 0x0000000b08087220 */ /* 0x001fe20000410000 */
[----:B------:R-:W-:Y:S01]  /*be30*/  STL [R1+0x210], R0 ;  /* 0x0002100001007387 */ /* 0x000fe20000100800 */
[----:B------:R-:W-:-:S04]  /*be40*/  FADD.FTZ R11, -R11, 1 ;  /* 0x3f8000000b0b7421 */ /* 0x000fc80000010100 */
[----:B------:R-:W-:Y:S01]  /*be50*/  FFMA.FTZ R11, R9, R11, 1 ;  /* 0x3f800000090b7423 */ /* 0x000fe2000001000b */
[----:B------:R0:W-:Y:S03]  /*be60*/  STL [R1+0x1ac], R6 ;  /* 0x0001ac0601007387 */ /* 0x0001e60000100800 */
[----:B0-----:R-:W-:Y:S01]  /*be70*/  FMUL.FTZ R6, R8, R11 ;  /* 0x0000000b08067220 */ /* 0x001fe20000410000 */
[----:B------:R-:W-:Y:S02]  /*be80*/  SHF.L.U32 R10, R23, 0x10, RZ ;  /* 0x00000010170a7819 */ /* 0x000fe400000006ff */
[----:B------:R-:W2:Y:S03]  /*be90*/  LDL.LU R23, [R1+0x308] ;  /* 0x0003080001177983 */ /* 0x000ea60000300800 */
[----:B------:R-:W-:-:S04]  /*bea0*/  FADD.FTZ R10, R10, -UR28 ;  /* 0x8000001c0a0a7e21 */ /* 0x000fc80008010000 */
[----:B------:R-:W-:-:S04]  /*beb0*/  FMUL.FTZ R0, R10, UR16 ;  /* 0x000000100a007c20 */ /* 0x000fc80008410000 */
[----:B------:R-:W-:-:S04]  /*bec0*/  FFMA.FTZ R9, R5, R0, R3 ;  /* 0x0000000005097223 */ /* 0x000fc80000010003 */
[----:B------:R-:W-:-:S06]  /*bed0*/  FMUL.FTZ R8, R9, -1.4426950216293334961 ;  /* 0xbfb8aa3b09087820 */ /* 0x000fcc0000410000 */
[----:B------:R-:W0:Y:S02]  /*bee0*/  MUFU.EX2 R8, R8 ;  /* 0x0000000800087308 */ /* 0x000e240000000800 */
[----:B0-----:R-:W-:-:S06]  /*bef0*/  FADD.FTZ R8, R8, 1 ;  /* 0x3f80000008087421 */ /* 0x001fcc0000010000 */
[----:B------:R4:W0:Y:S02]  /*bf00*/  MUFU.RCP R11, R8 ;  /* 0x00000008000b7308 */ /* 0x0008240000001000 */
[----:B----4-:R-:W-:Y:S02]  /*bf10*/  SHF.L.U32 R8, R18, 0x10, RZ ;  /* 0x0000001012087819 */ /* 0x010fe400000006ff */
[----:B------:R-:W4:Y:S01]  /*bf20*/  LDL.LU R18, [R1+0x1e8] ;  /* 0x0001e80001127983 */ /* 0x000f220000300800 */
[----:B---3--:R-:W-:-:S03]  /*bf30*/  SHF.L.U32 R10, R17, 0x10, RZ ;  /* 0x00000010110a7819 */ /* 0x008fc600000006ff */
        /* <DEDUP_REMOVED lines=32> */
[----:B------:R-:W2:Y:S04]  /*c140*/  LDL.LU R23, [R1+0x1d8] ;  /* 0x0001d80001177983 */ /* 0x000ea80000300800 */
[----:B------:R-:W-:Y:S01]  /*c150*/  STL [R1+0x204], R0 ;  /* 0x0002040001007387 */ /* 0x000fe20000100800 */
[----:B-1----:R-:W-:Y:S01]  /*c160*/  FMUL.FTZ R8, R8, R11 ;  /* 0x0000000b08087220 */ /* 0x002fe20000410000 */
[----:B------:R-:W-:-:S02]  /*c170*/  FADD.FTZ R11, -R11, 1 ;  /* 0x3f8000000b0b7421 */ /* 0x000fc40000010100 */
[----:B------:R0:W-:Y:S02]  /*c180*/  STL [R1+0x19c], R6 ;  /* 0x00019c0601007387 */ /* 0x0001e40000100800 */
[----:B------:R-:W-:-:S04]  /*c190*/  FFMA.FTZ R11, R9, R11, 1 ;  /* 0x3f800000090b7423 */ /* 0x000fc8000001000b */
[----:B0-----:R-:W-:Y:S01]  /*c1a0*/  FMUL.FTZ R6, R8, R11 ;  /* 0x0000000b08067220 */ /* 0x001fe20000410000 */
[----:B----4-:R-:W-:Y:S02]  /*c1b0*/  SHF.L.U32 R10, R18, 0x10, RZ ;  /* 0x00000010120a7819 */ /* 0x010fe400000006ff */
[----:B------:R-:W4:Y:S03]  /*c1c0*/  LDL.LU R18, [R1+0x1dc] ;  /* 0x0001dc0001127983 */ /* 0x000f260000300800 */
[----:B------:R-:W-:-:S04]  /*c1d0*/  FADD.FTZ R10, R10, -UR28 ;  /* 0x8000001c0a0a7e21 */ /* 0x000fc80008010000 */
[----:B------:R-:W-:-:S04]  /*c1e0*/  FMUL.FTZ R0, R10, UR16 ;  /* 0x000000100a007c20 */ /* 0x000fc80008410000 */
[----:B------:R-:W-:-:S04]  /*c1f0*/  FFMA.FTZ R9, R4, R0, R2 ;  /* 0x0000000004097223 */ /* 0x000fc80000010002 */
        /* <DEDUP_REMOVED lines=10> */
[----:B------:R-:W-:Y:S01]  /*c2a0*/  FFMA.FTZ R11, R9, R11, 1 ;  /* 0x3f800000090b7423 */ /* 0x000fe2000001000b */
[----:B------:R-:W-:-:S03]  /*c2b0*/  SHF.L.U32 R10, R22, 0x10, RZ ;  /* 0x00000010160a7819 */ /* 0x000fc600000006ff */
[----:B0-----:R-:W-:Y:S01]  /*c2c0*/  FMUL.FTZ R6, R8, R11 ;  /* 0x0000000b08067220 */ /* 0x001fe20000410000 */
[----:B------:R-:W3:Y:S01]  /*c2d0*/  LDL.LU R22, [R1+0x324] ;  /* 0x0003240001167983 */ /* 0x000ee20000300800 */
        /* <DEDUP_REMOVED lines=27> */
[----:B------:R-:W3:Y:S02]  /*c490*/  LDL.LU R17, [R1+0x330] ;  /* 0x0003300001117983 */ /* 0x000ee40000300800 */
[----:B------:R-:W-:Y:S02]  /*c4a0*/  FADD.FTZ R10, R10, -UR28 ;  /* 0x8000001c0a0a7e21 */ /* 0x000fe40008010000 */
[----:B------:R1:W-:Y:S02]  /*c4b0*/  STL [R1+0x1f8], R0 ;  /* 0x0001f80001007387 */ /* 0x0003e40000100800 */
[----:B-1----:R-:W-:Y:S01]  /*c4c0*/  FMUL.FTZ R0, R10, UR16 ;  /* 0x000000100a007c20 */ /* 0x002fe20008410000 */
[----:B0-----:R-:W-:Y:S01]  /*c4d0*/  FMUL.FTZ R8, R8, R11 ;  /* 0x0000000b08087220 */ /* 0x001fe20000410000 */
[----:B------:R-:W-:Y:S01]  /*c4e0*/  FADD.FTZ R11, -R11, 1 ;  /* 0x3f8000000b0b7421 */ /* 0x000fe20000010100 */
[----:B------:R0:W-:Y:S03]  /*c4f0*/  STL [R1+0x18c], R6 ;  /* 0x00018c0601007387 */ /* 0x0001e60000100800 */
[----:B------:R-:W-:Y:S01]  /*c500*/  FFMA.FTZ R11, R9, R11, 1 ;  /* 0x3f800000090b7423 */ /* 0x000fe2000001000b */
[----:B------:R-:W-:-:S03]  /*c510*/  FFMA.FTZ R9, R5, R0, R3 ;  /* 0x0000000005097223 */ /* 0x000fc60000010003 */
[----:B0-----:R-:W-:Y:S01]  /*c520*/  FMUL.FTZ R6, R8, R11 ;  /* 0x0000000b08067220 */ /* 0x001fe20000410000 */
[----:B------:R-:W-:-:S06]  /*c530*/  FMUL.FTZ R8, R9, -1.4426950216293334961 ;  /* 0xbfb8aa3b09087820 */ /* 0x000fcc0000410000 */
[----:B------:R-:W0:Y:S02]  /*c540*/  MUFU.EX2 R8, R8 ;  /* 0x0000000800087308 */ /* 0x000e240000000800 */
[----:B0-----:R-:W-:Y:S01]  /*c550*/  FADD.FTZ R8, R8, 1 ;  /* 0x3f80000008087421 */ /* 0x001fe20000010000 */
[----:B--2---:R-:W-:Y:S02]  /*c560*/  SHF.L.U32 R10, R16, 0x10, RZ ;  /* 0x00000010100a7819 */ /* 0x004fe400000006ff */
[----:B------:R-:W2:Y:S03]  /*c570*/  LDL.LU R16, [R1+0x1d4] ;  /* 0x0001d40001107983 */ /* 0x000ea60000300800 */
[----:B------:R0:W1:Y:S01]  /*c580*/  MUFU.RCP R11, R8 ;  /* 0x00000008000b7308 */ /* 0x0000620000001000 */
[----:B------:R-:W-:Y:S01]  /*c590*/  FADD.FTZ R10, R10, -UR28 ;  /* 0x8000001c0a0a7e21 */ /* 0x000fe20008010000 */
[----:B------:R0:W-:Y:S02]  /*c5a0*/  STL [R1+0x1f4], R0 ;  /* 0x0001f40001007387 */ /* 0x0001e40000100800 */
[----:B0-----:R-:W-:-:S02]  /*c5b0*/  SHF.L.U32 R8, R22, 0x10, RZ ;  /* 0x0000001016087819 */ /* 0x001fc400000006ff */
[----:B------:R-:W2:Y:S01]  /*c5c0*/  LDL.LU R22, [R1+0x1d0] ;  /* 0x0001d00001167983 */ /* 0x000ea20000300800 */
[----:B------:R-:W-:Y:S02]  /*c5d0*/  FMUL.FTZ R0, R10, UR16 ;  /* 0x000000100a007c20 */ /* 0x000fe40008410000 */
[----:B-1----:R-:W-:Y:S01]  /*c5e0*/  FMUL.FTZ R8, R8, R11 ;  /* 0x0000000b08087220 */ /* 0x002fe20000410000 */
[----:B------:R-:W-:Y:S01]  /*c5f0*/  FADD.FTZ R11, -R11, 1 ;  /* 0x3f8000000b0b7421 */ /* 0x000fe20000010100 */
[----:B------:R0:W-:Y:S03]  /*c600*/  STL [R1+0x188], R6 ;  /* 0x0001880601007387 */ /* 0x0001e60000100800 */
[----:B------:R-:W-:Y:S01]  /*c610*/  FFMA.FTZ R11, R9, R11, 1 ;  /* 0x3f800000090b7423 */ /* 0x000fe2000001000b */
[----:B------:R-:W-:-:S03]  /*c620*/  FFMA.FTZ R9, R4, R0, R2 ;  /* 0x0000000004097223 */ /* 0x000fc60000010002 */
[----:B0-----:R-:W-:Y:S01]  /*c630*/  FMUL.FTZ R6, R8, R11 ;  /* 0x0000000b08067220 */ /* 0x001fe20000410000 */
[----:B------:R-:W-:-:S06]  /*c640*/  FMUL.FTZ R8, R9, -1.4426950216293334961 ;  /* 0xbfb8aa3b09087820 */ /* 0x000fcc0000410000 */
[----:B------:R-:W0:Y:S02]  /*c650*/  MUFU.EX2 R8, R8 ;  /* 0x0000000800087308 */ /* 0x000e240000000800 */
[----:B0-----:R-:W-:-:S06]  /*c660*/  FADD.FTZ R8, R8, 1 ;  /* 0x3f80000008087421 */ /* 0x001fcc0000010000 */
[----:B------:R0:W1:Y:S01]  /*c670*/  MUFU.RCP R11, R8 ;  /* 0x00000008000b7308 */ /* 0x0000620000001000 */
[----:B------:R-:W-:Y:S01]  /*c680*/  STL [R1+0x1f0], R0 ;  /* 0x0001f00001007387 */ /* 0x000fe20000100800 */
[----:B0-----:R-:W-:-:S03]  /*c690*/  SHF.L.U32 R8, R21, 0x10, RZ ;  /* 0x0000001015087819 */ /* 0x001fc600000006ff */
[----:B------:R0:W-:Y:S04]  /*c6a0*/  STL [R1+0x184], R6 ;  /* 0x0001840601007387 */ /* 0x0001e80000100800 */
[----:B------:R-:W2:Y:S01]  /*c6b0*/  LDL.LU R21, [R1+0x114] ;  /* 0x0001140001157983 */ /* 0x000ea20000300800 */
[----:B-1----:R-:W-:Y:S01]  /*c6c0*/  FMUL.FTZ R8, R8, R11 ;  /* 0x0000000b08087220 */ /* 0x002fe20000410000 */
[----:B------:R-:W-:-:S04]  /*c6d0*/  FADD.FTZ R11, -R11, 1 ;  /* 0x3f8000000b0b7421 */ /* 0x000fc80000010100 */
        /* <DEDUP_REMOVED lines=12> */
[----:B------:R-:W3:Y:S01]  /*c7a0*/  LDL.LU R17, [R1+0x11c] ;  /* 0x00011c0001117983 */ /* 0x000ee20000300800 */
[----:B------:R-:W-:Y:S02]  /*c7b0*/  SHF.L.U32 R10, R23, 0x10, RZ ;  /* 0x00000010170a7819 */ /* 0x000fe400000006ff */
[----:B0-----:R-:W-:Y:S01]  /*c7c0*/  FMUL.FTZ R8, R8, R11 ;  /* 0x0000000b08087220 */ /* 0x001fe20000410000 */
[----:B------:R-:W-:Y:S02]  /*c7d0*/  FADD.FTZ R11, -R11, 1 ;  /* 0x3f8000000b0b7421 */ /* 0x000fe40000010100 */
[----:B------:R-:W-:Y:S01]  /*c7e0*/  FADD.FTZ R10, R10, -UR28 ;  /* 0x8000001c0a0a7e21 */ /* 0x000fe20008010000 */
[----:B------:R0:W-:Y:S01]  /*c7f0*/  STL [R1+0x1ec], R0 ;  /* 0x0001ec0001007387 */ /* 0x0001e20000100800 */
[----:B------:R-:W-:-:S03]  /*c800*/  FFMA.FTZ R11, R9, R11, 1 ;  /* 0x3f800000090b7423 */ /* 0x000fc6000001000b */
[----:B------:R1:W-:Y:S01]  /*c810*/  STL [R1+0x17c], R6 ;  /* 0x00017c0601007387 */ /* 0x0003e20000100800 */
[----:B0-----:R-:W-:Y:S01]  /*c820*/  FMUL.FTZ R0, R10, UR16 ;  /* 0x000000100a007c20 */ /* 0x001fe20008410000 */
[----:B-1----:R-:W-:-:S03]  /*c830*/  FMUL.FTZ R6, R8, R11 ;  /* 0x0000000b08067220 */ /* 0x002fc60000410000 */
[----:B------:R-:W-:-:S04]  /*c840*/  FFMA.FTZ R8, R4, R0, R2 ;  /* 0x0000000004087223 */ /* 0x000fc80000010002 */
[----:B------:R-:W-:-:S06]  /*c850*/  FMUL.FTZ R9, R8, -1.4426950216293334961 ;  /* 0xbfb8aa3b08097820 */ /* 0x000fcc0000410000 */
[----:B------:R-:W0:Y:S02]  /*c860*/  MUFU.EX2 R9, R9 ;  /* 0x0000000900097308 */ /* 0x000e240000000800 */
[----:B0-----:R-:W-:-:S06]  /*c870*/  FADD.FTZ R9, R9, 1 ;  /* 0x3f80000009097421 */ /* 0x001fcc0000010000 */
[----:B------:R2:W0:Y:S02]  /*c880*/  MUFU.RCP R10, R9 ;  /* 0x00000009000a7308 */ /* 0x0004240000001000 */
[----:B--2---:R-:W-:Y:S02]  /*c890*/  SHF.L.U32 R9, R16, 0x10, RZ ;  /* 0x0000001010097819 */ /* 0x004fe400000006ff */
[----:B------:R-:W2:Y:S01]  /*c8a0*/  LDL.LU R16, [R1+0x348] ;  /* 0x0003480001107983 */ /* 0x000ea20000300800 */
[----:B------:R-:W-:-:S03]  /*c8b0*/  SHF.L.U32 R23, R22, 0x10, RZ ;  /* 0x0000001016177819 */ /* 0x000fc600000006ff */
[----:B------:R-:W2:Y:S01]  /*c8c0*/  LDL.LU R22, [R1+0x344] ;  /* 0x0003440001167983 */ /* 0x000ea20000300800 */
[----:B------:R-:W-:Y:S01]  /*c8d0*/  FADD.FTZ R9, R9, -UR28 ;  /* 0x8000001c09097e21 */ /* 0x000fe20008010000 */
[----:B0-----:R-:W-:Y:S02]  /*c8e0*/  FMUL.FTZ R23, R23, R10 ;  /* 0x0000000a17177220 */ /* 0x001fe40000410000 */
[----:B------:R0:W-:Y:S01]  /*c8f0*/  STL [R1+0x1e8], R0 ;  /* 0x0001e80001007387 */ /* 0x0001e20000100800 */
[----:B------:R-:W-:-:S04]  /*c900*/  FADD.FTZ R10, -R10, 1 ;  /* 0x3f8000000a0a7421 */ /* 0x000fc80000010100 */
[----:B------:R-:W-:Y:S01]  /*c910*/  FFMA.FTZ R10, R8, R10, 1 ;  /* 0x3f800000080a7423 */ /* 0x000fe2000001000a */
[----:B0-----:R-:W-:-:S04]  /*c920*/  FMUL.FTZ R0, R9, UR16 ;  /* 0x0000001009007c20 */ /* 0x001fc80008410000 */
[----:B------:R-:W-:-:S04]  /*c930*/  FFMA.FTZ R8, R5, R0, R3 ;  /* 0x0000000005087223 */ /* 0x000fc80000010003 */
[----:B------:R-:W-:-:S06]  /*c940*/  FMUL.FTZ R9, R8, -1.4426950216293334961 ;  /* 0xbfb8aa3b08097820 */ /* 0x000fcc0000410000 */
[----:B------:R-:W0:Y:S01]  /*c950*/  MUFU.EX2 R9, R9 ;  /* 0x0000000900097308 */ /* 0x000e220000000800 */
[----:B------:R-:W-:Y:S01]  /*c960*/  FMUL.FTZ R23, R23, R10 ;  /* 0x0000000a17177220 */ /* 0x000fe20000410000 */
[----:B0-----:R-:W-:-:S06]  /*c970*/  FADD.FTZ R9, R9, 1 ;  /* 0x3f80000009097421 */ /* 0x001fcc0000010000 */
[----:B------:R3:W0:Y:S01]  /*c980*/  MUFU.RCP R10, R9 ;  /* 0x00000009000a7308 */ /* 0x0006220000001000 */
        /* <DEDUP_REMOVED lines=15> */
[----:B------:R2:W0:Y:S02]  /*ca80*/  MUFU.RCP R10, R9 ;  /* 0x00000009000a7308 */ /* 0x0004240000001000 */
[----:B--2---:R-:W-:Y:S02]  /*ca90*/  SHF.L.U32 R9, R16, 0x10, RZ ;  /* 0x0000001010097819 */ /* 0x004fe400000006ff */
[----:B------:R-:W2:Y:S03]  /*caa0*/  LDL.LU R16, [R1+0x128] ;  /* 0x0001280001107983 */ /* 0x000ea60000300800 */
[----:B------:R-:W-:Y:S01]  /*cab0*/  FADD.FTZ R9, R9, -UR28 ;  /* 0x8000001c09097e21 */ /* 0x000fe20008010000 */
[----:B------:R1:W-:Y:S01]  /*cac0*/  STL [R1+0x1dc], R0 ;  /* 0x0001dc0001007387 */ /* 0x0003e20000100800 */
[----:B------:R-:W-:-:S05]  /*cad0*/  SHF.L.U32 R22, R22, 0x10, RZ ;  /* 0x0000001016167819 */ /* 0x000fca00000006ff */
[----:B0-----:R-:W-:Y:S01]  /*cae0*/  FMUL.FTZ R22, R22, R10 ;  /* 0x0000000a16167220 */ /* 0x001fe20000410000 */
[----:B------:R-:W-:Y:S01]  /*caf0*/  FADD.FTZ R10, -R10, 1 ;  /* 0x3f8000000a0a7421 */ /* 0x000fe20000010100 */
[----:B-1----:R-:W-:-:S03]  /*cb00*/  FMUL.FTZ R0, R9, UR16 ;  /* 0x0000001009007c20 */ /* 0x002fc60008410000 */
[----:B------:R-:W-:Y:S01]  /*cb10*/  FFMA.FTZ R10, R8, R10, 1 ;  /* 0x3f800000080a7423 */ /* 0x000fe2000001000a */
[----:B------:R-:W-:-:S04]  /*cb20*/  FFMA.FTZ R8, R5, R0, R3 ;  /* 0x0000000005087223 */ /* 0x000fc80000010003 */
[----:B------:R-:W-:-:S06]  /*cb30*/  FMUL.FTZ R9, R8, -1.4426950216293334961 ;  /* 0xbfb8aa3b08097820 */ /* 0x000fcc0000410000 */
[----:B------:R-:W0:Y:S01]  /*cb40*/  MUFU.EX2 R9, R9 ;  /* 0x0000000900097308 */ /* 0x000e220000000800 */
[----:B------:R-:W-:Y:S01]  /*cb50*/  FMUL.FTZ R22, R22, R10 ;  /* 0x0000000a16167220 */ /* 0x000fe20000410000 */
[----:B------:R1:W-:Y:S04]  /*cb60*/  STL [R1+0x120], R7 ;  /* 0x0001200701007387 */ /* 0x0003e80000100800 */
[----:B-1----:R-:W2:Y:S01]  /*cb70*/  LDL.LU R7, [R1+0x350] ;  /* 0x0003500001077983 */ /* 0x002ea20000300800 */
[----:B0-----:R-:W-:-:S04]  /*cb80*/  FADD.FTZ R9, R9, 1 ;  /* 0x3f80000009097421 */ /* 0x001fc80000010000 */
[----:B------:R0:W1:Y:S01]  /*cb90*/  MUFU.RCP R10, R9 ;  /* 0x00000009000a7308 */ /* 0x0000620000001000 */
[----:B------:R1:W-:Y:S01]  /*cba0*/  STL [R1+0x1d8], R0 ;  /* 0x0001d80001007387 */ /* 0x0003e20000100800 */
[----:B0-----:R-:W-:-:S05]  /*cbb0*/  SHF.L.U32 R9, R36, 0x10, RZ ;  /* 0x0000001024097819 */ /* 0x001fca00000006ff */
[----:B------:R-:W-:-:S04]  /*cbc0*/  FADD.FTZ R9, R9, -UR28 ;  /* 0x8000001c09097e21 */ /* 0x000fc80008010000 */
[----:B-1----:R-:W-:Y:S01]  /*cbd0*/  FMUL.FTZ R0, R9, UR16 ;  /* 0x0000001009007c20 */ /* 0x002fe20008410000 */
[----:B----4-:R-:W-:-:S05]  /*cbe0*/  SHF.L.U32 R18, R18, 0x10, RZ ;  /* 0x0000001012127819 */ /* 0x010fca00000006ff */
[----:B------:R-:W-:Y:S01]  /*cbf0*/  FMUL.FTZ R18, R18, R10 ;  /* 0x0000000a12127220 */ /* 0x000fe20000410000 */
[----:B------:R-:W-:-:S04]  /*cc00*/  FADD.FTZ R10, -R10, 1 ;  /* 0x3f8000000a0a7421 */ /* 0x000fc80000010100 */
[----:B------:R-:W-:Y:S01]  /*cc10*/  FFMA.FTZ R10, R8, R10, 1 ;  /* 0x3f800000080a7423 */ /* 0x000fe2000001000a */
[----:B------:R-:W-:-:S04]  /*cc20*/  FFMA.FTZ R8, R4, R0, R2 ;  /* 0x0000000004087223 */ /* 0x000fc80000010002 */
[----:B------:R-:W-:-:S06]  /*cc30*/  FMUL.FTZ R9, R8, -1.4426950216293334961 ;  /* 0xbfb8aa3b08097820 */ /* 0x000fcc0000410000 */
[----:B------:R-:W0:Y:S01]  /*cc40*/  MUFU.EX2 R9, R9 ;  /* 0x0000000900097308 */ /* 0x000e220000000800 */
[----:B------:R-:W-:Y:S01]  /*cc50*/  FMUL.FTZ R18, R18, R10 ;  /* 0x0000000a12127220 */ /* 0x000fe20000410000 */
[----:B0-----:R-:W-:-:S06]  /*cc60*/  FADD.FTZ R9, R9, 1 ;  /* 0x3f80000009097421 */ /* 0x001fcc0000010000 */
[----:B------:R3:W0:Y:S02]  /*cc70*/  MUFU.RCP R10, R9 ;  /* 0x00000009000a7308 */ /* 0x0006240000001000 */
[----:B---3--:R-:W-:Y:S02]  /*cc80*/  SHF.L.U32 R9, R17, 0x10, RZ ;  /* 0x0000001011097819 */ /* 0x008fe400000006ff */
[----:B------:R-:W3:Y:S04]  /*cc90*/  LDL.LU R17, [R1+0x35c] ;  /* 0x00035c0001117983 */ /* 0x000ee80000300800 */
[----:B------:R1:W-:Y:S04]  /*cca0*/  STL [R1+0x3c4], R25 ;  /* 0x0003c41901007387 */ /* 0x0003e80000100800 */
[----:B-1----:R-:W4:Y:S04]  /*ccb0*/  LDL.LU R25, [R1+0x360] ;  /* 0x0003600001197983 */ /* 0x002f280000300800 */
[----:B------:R1:W-:Y:S04]  /*ccc0*/  STL [R1+0x3c0], R24 ;  /* 0x0003c01801007387 */ /* 0x0003e80000100800 */
[----:B-1----:R-:W4:Y:S01]  /*ccd0*/  LDL.LU R24, [R1+0x364] ;  /* 0x0003640001187983 */ /* 0x002f220000300800 */
[----:B------:R-:W-:Y:S01]  /*cce0*/  SHF.L.U32 R21, R21, 0x10, RZ ;  /* 0x0000001015157819 */ /* 0x000fe200000006ff */
[----:B------:R-:W-:-:S02]  /*ccf0*/  FADD.FTZ R9, R9, -UR28 ;  /* 0x8000001c09097e21 */ /* 0x000fc40008010000 */
[----:B------:R1:W-:Y:S02]  /*cd00*/  STL [R1+0x1d4], R0 ;  /* 0x0001d40001007387 */ /* 0x0003e40000100800 */
[----:B0-----:R-:W-:Y:S01]  /*cd10*/  FMUL.FTZ R21, R21, R10 ;  /* 0x0000000a15157220 */ /* 0x001fe20000410000 */
[----:B------:R-:W-:-:S04]  /*cd20*/  FADD.FTZ R10, -R10, 1 ;  /* 0x3f8000000a0a7421 */ /* 0x000fc80000010100 */
[----:B------:R-:W-:Y:S01]  /*cd30*/  FFMA.FTZ R10, R8, R10, 1 ;  /* 0x3f800000080a7423 */ /* 0x000fe2000001000a */
[----:B-1----:R-:W-:-:S04]  /*cd40*/  FMUL.FTZ R0, R9, UR16 ;  /* 0x0000001009007c20 */ /* 0x002fc80008410000 */
[----:B------:R-:W-:-:S04]  /*cd50*/  FFMA.FTZ R8, R5, R0, R3 ;  /* 0x0000000005087223 */ /* 0x000fc80000010003 */
[----:B------:R-:W-:-:S06]  /*cd60*/  FMUL.FTZ R9, R8, -1.4426950216293334961 ;  /* 0xbfb8aa3b08097820 */ /* 0x000fcc0000410000 */
[----:B------:R-:W0:Y:S01]  /*cd70*/  MUFU.EX2 R9, R9 ;  /* 0x0000000900097308 */ /* 0x000e220000000800 */
[----:B--2---:R-:W-:Y:S02]  /*cd80*/  SHF.L.U32 R13, R16, 0x10, RZ ;  /* 0x00000010100d7819 */ /* 0x004fe400000006ff */
[----:B------:R-:W2:Y:S01]  /*cd90*/  LDL.LU R16, [R1+0x368] ;  /* 0x0003680001107983 */ /* 0x000ea20000300800 */
[----:B0-----:R-:W-:Y:S01]  /*cda0*/  FADD.FTZ R9, R9, 1 ;  /* 0x3f80000009097421 */ /* 0x001fe20000010000 */
[----:B------:R-:W-:-:S03]  /*cdb0*/  FMUL.FTZ R21, R21, R10 ;  /* 0x0000000a15157220 */ /* 0x000fc60000410000 */
[----:B------:R0:W1:Y:S01]  /*cdc0*/  MUFU.RCP R10, R9 ;  /* 0x00000009000a7308 */ /* 0x0000620000001000 */
[----:B------:R1:W-:Y:S01]  /*cdd0*/  STL [R1+0x1d0], R0 ;  /* 0x0001d00001007387 */ /* 0x0003e20000100800 */
[----:B0-----:R-:W-:-:S05]  /*cde0*/  SHF.L.U32 R9, R19, 0x10, RZ ;  /* 0x0000001013097819 */ /* 0x001fca00000006ff */
[----:B------:R-:W-:Y:S01]  /*cdf0*/  FADD.FTZ R9, R9, -UR28 ;  /* 0x8000001c09097e21 */ /* 0x000fe20008010000 */
[----:B-1----:R-:W-:Y:S01]  /*ce00*/  FMUL.FTZ R13, R13, R10 ;  /* 0x0000000a0d0d7220 */ /* 0x002fe20000410000 */
[----:B------:R-:W-:Y:S02]  /*ce10*/  FADD.FTZ R10, -R10, 1 ;  /* 0x3f8000000a0a7421 */ /* 0x000fe40000010100 */
[----:B------:R-:W-:Y:S02]  /*ce20*/  FMUL.FTZ R0, R9, UR16 ;  /* 0x0000001009007c20 */ /* 0x000fe40008410000 */
[----:B------:R-:W-:Y:S02]  /*ce30*/  FFMA.FTZ R10, R8, R10, 1 ;  /* 0x3f800000080a7423 */ /* 0x000fe4000001000a */
[----:B------:R-:W-:-:S04]  /*ce40*/  FFMA.FTZ R8, R4, R0, R2 ;  /* 0x0000000004087223 */ /* 0x000fc80000010002 */
[----:B------:R-:W-:-:S06]  /*ce50*/  FMUL.FTZ R9, R8, -1.4426950216293334961 ;  /* 0xbfb8aa3b08097820 */ /* 0x000fcc0000410000 */
[----:B------:R-:W0:Y:S01]  /*ce60*/  MUFU.EX2 R9, R9 ;  /* 0x0000000900097308 */ /* 0x000e220000000800 */
[----:B------:R-:W-:Y:S01]  /*ce70*/  FMUL.FTZ R13, R13, R10 ;  /* 0x0000000a0d0d7220 */ /* 0x000fe20000410000 */
[----:B0-----:R-:W-:-:S06]  /*ce80*/  FADD.FTZ R9, R9, 1 ;  /* 0x3f80000009097421 */ /* 0x001fcc0000010000 */
[----:B------:R0:W1:Y:S01]  /*ce90*/  MUFU.RCP R10, R9 ;  /* 0x00000009000a7308 */ /* 0x0000620000001000 */
[----:B------:R-:W-:Y:S02]  /*cea0*/  SHF.L.U32 R20, R20, 0x10, RZ ;  /* 0x0000001014147819 */ /* 0x000fe400000006ff */
[----:B0-----:R-:W-:Y:S01]  /*ceb0*/  SHF.L.U32 R9, R7, 0x10, RZ ;  /* 0x0000001007097819 */ /* 0x001fe200000006ff */
[----:B------:R0:W-:Y:S04]  /*cec0*/  STL [R1+0x1cc], R0 ;  /* 0x0001cc0001007387 */ /* 0x0001e80000100800 */
[----:B------:R-:W-:Y:S01]  /*ced0*/  FADD.FTZ R9, R9, -UR28 ;  /* 0x8000001c09097e21 */ /* 0x000fe20008010000 */
[----:B------:R-:W2:Y:S01]  /*cee0*/  LDL.LU R7, [R1+0x370] ;  /* 0x0003700001077983 */ /* 0x000ea20000300800 */
[----:B-1----:R-:W-:Y:S01]  /*cef0*/  FMUL.FTZ R20, R20, R10 ;  /* 0x0000000a14147220 */ /* 0x002fe20000410000 */
[----:B------:R-:W-:Y:S01]  /*cf00*/  FADD.FTZ R10, -R10, 1 ;  /* 0x3f8000000a0a7421 */ /* 0x000fe20000010100 */
[----:B0-----:R-:W-:-:S03]  /*cf10*/  FMUL.FTZ R0, R9, UR16 ;  /* 0x0000001009007c20 */ /* 0x001fc60008410000 */
[----:B------:R-:W-:Y:S01]  /*cf20*/  FFMA.FTZ R10, R8, R10, 1 ;  /* 0x3f800000080a7423 */ /* 0x000fe2000001000a */
[----:B------:R-:W-:-:S04]  /*cf30*/  FFMA.FTZ R8, R5, R0, R3 ;  /* 0x0000000005087223 */ /* 0x000fc80000010003 */
[----:B------:R-:W-:-:S06]  /*cf40*/  FMUL.FTZ R9, R8, -1.4426950216293334961 ;  /* 0xbfb8aa3b08097820 */ /* 0x000fcc0000410000 */
[----:B------:R-:W0:Y:S02]  /*cf50*/  MUFU.EX2 R9, R9 ;  /* 0x0000000900097308 */ /* 0x000e240000000800 */
[----:B0-----:R-:W-:-:S06]  /*cf60*/  FADD.FTZ R9, R9, 1 ;  /* 0x3f80000009097421 */ /* 0x001fcc0000010000 */
[----:B------:R3:W0:Y:S02]  /*cf70*/  MUFU.RCP R11, R9 ;  /* 0x00000009000b7308 */ /* 0x0006240000001000 */
[----:B---3--:R-:W-:Y:S02]  /*cf80*/  SHF.L.U32 R9, R17, 0x10, RZ ;  /* 0x0000001011097819 */ /* 0x008fe400000006ff */
[----:B------:R-:W3:Y:S01]  /*cf90*/  LDL.LU R17, [R1+0x36c] ;  /* 0x00036c0001117983 */ /* 0x000ee20000300800 */
[----:B------:R-:W-:-:S03]  /*cfa0*/  FMUL.FTZ R20, R20, R10 ;  /* 0x0000000a14147220 */ /* 0x000fc60000410000 */
[----:B------:R1:W-:Y:S01]  /*cfb0*/  STL [R1+0x178], R6 ;  /* 0x0001780601007387 */ /* 0x0003e20000100800 */
[----:B----4-:R-:W-:-:S03]  /*cfc0*/  SHF.L.U32 R10, R25, 0x10, RZ ;  /* 0x00000010190a7819 */ /* 0x010fc600000006ff */
[----:B------:R-:W4:Y:S04]  /*cfd0*/  LDL.LU R25, [R1+0x378] ;  /* 0x0003780001197983 */ /* 0x000f280000300800 */
[----:B-1----:R-:W4:Y:S01]  /*cfe0*/  LDL.LU R6, [R1+0x374] ;  /* 0x0003740001067983 */ /* 0x002f220000300800 */
[----:B------:R-:W-:Y:S01]  /*cff0*/  FADD.FTZ R10, R10, -UR28 ;  /* 0x8000001c0a0a7e21 */ /* 0x000fe20008010000 */
[----:B0-----:R-:W-:Y:S01]  /*d000*/  FMUL.FTZ R9, R9, R11 ;  /* 0x0000000b09097220 */ /* 0x001fe20000410000 */
[----:B------:R-:W-:Y:S01]  /*d010*/  FADD.FTZ R11, -R11, 1 ;  /* 0x3f8000000b0b7421 */ /* 0x000fe20000010100 */
[----:B------:R0:W-:Y:S03]  /*d020*/  STL [R1+0x1c8], R0 ;  /* 0x0001c80001007387 */ /* 0x0001e60000100800 */
[----:B------:R-:W-:Y:S01]  /*d030*/  FFMA.FTZ R11, R8, R11, 1 ;  /* 0x3f800000080b7423 */ /* 0x000fe2000001000b */
[----:B0-----:R-:W-:-:S04]  /*d040*/  FMUL.FTZ R0, R10, UR16 ;  /* 0x000000100a007c20 */ /* 0x001fc80008410000 */
[----:B------:R-:W-:-:S04]  /*d050*/  FFMA.FTZ R8, R4, R0, R2 ;  /* 0x0000000004087223 */ /* 0x000fc80000010002 */
[----:B------:R-:W-:-:S06]  /*d060*/  FMUL.FTZ R10, R8, -1.4426950216293334961 ;  /* 0xbfb8aa3b080a7820 */ /* 0x000fcc0000410000 */
[----:B------:R-:W0:Y:S01]  /*d070*/  MUFU.EX2 R10, R10 ;  /* 0x0000000a000a7308 */ /* 0x000e220000000800 */
[----:B------:R-:W-:Y:S01]  /*d080*/  FMUL.FTZ R9, R9, R11 ;  /* 0x0000000b09097220 */ /* 0x000fe20000410000 */
[----:B------:R-:W-:Y:S02]  /*d090*/  SHF.L.U32 R19, R24, 0x10, RZ ;  /* 0x0000001018137819 */ /* 0x000fe400000006ff */
[----:B------:R-:W4:Y:S01]  /*d0a0*/  LDL.LU R24, [R1+0x380] ;  /* 0x0003800001187983 */ /* 0x000f220000300800 */
[----:B0-----:R-:W-:-:S04]  /*d0b0*/  FADD.FTZ R10, R10, 1 ;  /* 0x3f8000000a0a7421 */ /* 0x001fc80000010000 */
[----:B------:R2:W0:Y:S01]  /*d0c0*/  MUFU.RCP R11, R10 ;  /* 0x0000000a000b7308 */ /* 0x0004220000001000 */
[----:B------:R1:W-:Y:S04]  /*d0d0*/  STL [R1+0x3fc], R37 ;  /* 0x0003fc2501007387 */ /* 0x0003e80000100800 */
[----:B-1----:R-:W4:Y:S01]  /*d0e0*/  LDL.LU R37, [R1+0x38c] ;  /* 0x00038c0001257983 */ /* 0x002f220000300800 */
[----:B--2---:R-:W-:-:S03]  /*d0f0*/  SHF.L.U32 R10, R16, 0x10, RZ ;  /* 0x00000010100a7819 */ /* 0x004fc600000006ff */
[----:B------:R-:W2:Y:S01]  /*d100*/  LDL.LU R16, [R1+0x37c] ;  /* 0x00037c0001107983 */ /* 0x000ea20000300800 */
        /* <DEDUP_REMOVED lines=11> */
[----:B------:R0:W1:Y:S01]  /*d1c0*/  MUFU.RCP R11, R10 ;  /* 0x0000000a000b7308 */ /* 0x0000620000001000 */
[----:B------:R1:W-:Y:S01]  /*d1d0*/  STL [R1+0x1a4], R0 ;  /* 0x0001a40001007387 */ /* 0x0003e20000100800 */
[----:B0-----:R-:W-:-:S03]  /*d1e0*/  SHF.L.U32 R10, R7, 0x10, RZ ;  /* 0x00000010070a7819 */ /* 0x001fc600000006ff */
[----:B------:R-:W2:Y:S02]  /*d1f0*/  LDL.LU R7, [R1+0x384] ;  /* 0x0003840001077983 */ /* 0x000ea40000300800 */
[----:B------:R-:W-:-:S04]  /*d200*/  FADD.FTZ R10, R10, -UR28 ;  /* 0x8000001c0a0a7e21 */ /* 0x000fc80008010000 */
[----:B-1----:R-:W-:-:S04]  /*d210*/  FMUL.FTZ R0, R10, UR16 ;  /* 0x000000100a007c20 */ /* 0x002fc80008410000 */
[----:B------:R-:W-:Y:S01]  /*d220*/  FFMA.FTZ R10, R4, R0, R2 ;  /* 0x00000000040a7223 */ /* 0x000fe20000010002 */
[----:B---3--:R-:W-:-:S05]  /*d230*/  SHF.L.U32 R17, R17, 0x10, RZ ;  /* 0x0000001011117819 */ /* 0x008fca00000006ff */
[----:B------:R-:W-:Y:S01]  /*d240*/  FMUL.FTZ R17, R17, R11 ;  /* 0x0000000b11117220 */ /* 0x000fe20000410000 */
[----:B------:R-:W-:-:S04]  /*d250*/  FADD.FTZ R11, -R11, 1 ;  /* 0x3f8000000b0b7421 */ /* 0x000fc80000010100 */
[----:B------:R-:W-:Y:S01]  /*d260*/  FFMA.FTZ R11, R8, R11, 1 ;  /* 0x3f800000080b7423 */ /* 0x000fe2000001000b */
[----:B------:R-:W-:-:S06]  /*d270*/  FMUL.FTZ R8, R10, -1.4426950216293334961 ;  /* 0xbfb8aa3b0a087820 */ /* 0x000fcc0000410000 */
[----:B------:R-:W0:Y:S01]  /*d280*/  MUFU.EX2 R8, R8 ;  /* 0x0000000800087308 */ /* 0x000e220000000800 */
[----:B------:R-:W-:Y:S01]  /*d290*/  FMUL.FTZ R17, R17, R11 ;  /* 0x0000000b11117220 */ /* 0x000fe20000410000 */
[----:B----4-:R-:W-:Y:S01]  /*d2a0*/  SHF.L.U32 R11, R25, 0x10, RZ ;  /* 0x00000010190b7819 */ /* 0x010fe200000006ff */
[----:B0-----:R-:W-:-:S05]  /*d2b0*/  FADD.FTZ R8, R8, 1 ;  /* 0x3f80000008087421 */ /* 0x001fca0000010000 */
[----:B------:R0:W1:Y:S01]  /*d2c0*/  MUFU.RCP R12, R8 ;  /* 0x00000008000c7308 */ /* 0x0000620000001000 */
[----:B------:R-:W-:Y:S01]  /*d2d0*/  FADD.FTZ R11, R11, -UR28 ;  /* 0x8000001c0b0b7e21 */ /* 0x000fe20008010000 */
[----:B0-----:R-:W-:-:S03]  /*d2e0*/  SHF.L.U32 R8, R6, 0x10, RZ ;  /* 0x0000001006087819 */ /* 0x001fc600000006ff */
[----:B------:R-:W-:Y:S01]  /*d2f0*/  FMUL.FTZ R25, R11, UR16 ;  /* 0x000000100b197c20 */ /* 0x000fe20008410000 */
[----:B------:R-:W3:Y:S01]  /*d300*/  LDL.LU R6, [R1+0x388] ;  /* 0x0003880001067983 */ /* 0x000ee20000300800 */
[----:B-1----:R-:W-:Y:S01]  /*d310*/  FMUL.FTZ R8, R8, R12 ;  /* 0x0000000c08087220 */ /* 0x002fe20000410000 */
[----:B------:R-:W-:-:S04]  /*d320*/  FADD.FTZ R12, -R12, 1 ;  /* 0x3f8000000c0c7421 */ /* 0x000fc80000010100 */
[----:B------:R-:W-:Y:S01]  /*d330*/  FFMA.FTZ R12, R10, R12, 1 ;  /* 0x3f8000000a0c7423 */ /* 0x000fe2000001000c */
[----:B------:R-:W-:-:S04]  /*d340*/  FFMA.FTZ R10, R5, R25, R3 ;  /* 0x00000019050a7223 */ /* 0x000fc80000010003 */
[----:B------:R-:W-:-:S06]  /*d350*/  FMUL.FTZ R11, R10, -1.4426950216293334961 ;  /* 0xbfb8aa3b0a0b7820 */ /* 0x000fcc0000410000 */
[----:B------:R-:W0:Y:S01]  /*d360*/  MUFU.EX2 R11, R11 ;  /* 0x0000000b000b7308 */ /* 0x000e220000000800 */
[----:B------:R-:W-:Y:S01]  /*d370*/  FMUL.FTZ R8, R8, R12 ;  /* 0x0000000c08087220 */ /* 0x000fe20000410000 */
[----:B0-----:R-:W-:-:S06]  /*d380*/  FADD.FTZ R11, R11, 1 ;  /* 0x3f8000000b0b7421 */ /* 0x001fcc0000010000 */
[----:B------:R0:W1:Y:S02]  /*d390*/  MUFU.RCP R12, R11 ;  /* 0x0000000b000c7308 */ /* 0x0000640000001000 */
[----:B0-----:R-:W-:-:S05]  /*d3a0*/  SHF.L.U32 R11, R24, 0x10, RZ ;  /* 0x00000010180b7819 */ /* 0x001fca00000006ff */
[----:B------:R-:W-:-:S04]  /*d3b0*/  FADD.FTZ R11, R11, -UR28 ;  /* 0x8000001c0b0b7e21 */ /* 0x000fc80008010000 */
[----:B------:R-:W-:Y:S01]  /*d3c0*/  FMUL.FTZ R24, R11, UR16 ;  /* 0x000000100b187c20 */ /* 0x000fe20008410000 */
[----:B------:R0:W-:Y:S04]  /*d3d0*/  STL [R1+0x190], R0 ;  /* 0x0001900001007387 */ /* 0x0001e80000100800 */
[----:B------:R4:W-:Y:S04]  /*d3e0*/  STL [R1+0x3f8], R31 ;  /* 0x0003f81f01007387 */ /* 0x0009e80000100800 */
[----:B0-----:R-:W3:Y:S04]  /*d3f0*/  LDL.LU R0, [R1+0x394] ;  /* 0x0003940001007983 */ /* 0x001ee80000300800 */
[----:B----4-:R-:W4:Y:S01]  /*d400*/  LDL.LU R31, [R1+0x390] ;  /* 0x00039000011f7983 */ /* 0x010f220000300800 */
[----:B--2---:R-:W-:-:S05]  /*d410*/  SHF.L.U32 R16, R16, 0x10, RZ ;  /* 0x0000001010107819 */ /* 0x004fca00000006ff */
        /* <DEDUP_REMOVED lines=8> */
[----:B------:R-:W0:Y:S01]  /*d4a0*/  MUFU.RCP R12, R11 ;  /* 0x0000000b000c7308 */ /* 0x000e220000001000 */
[----:B------:R-:W-:-:S05]  /*d4b0*/  SHF.L.U32 R14, R33, 0x10, RZ ;  /* 0x00000010210e7819 */ /* 0x000fca00000006ff */
[----:B0-----:R-:W-:Y:S01]  /*d4c0*/  FMUL.FTZ R14, R14, R12 ;  /* 0x0000000c0e0e7220 */ /* 0x001fe20000410000 */
[----:B------:R-:W-:-:S04]  /*d4d0*/  FADD.FTZ R12, -R12, 1 ;  /* 0x3f8000000c0c7421 */ /* 0x000fc80000010100 */
[----:B------:R-:W-:-:S04]  /*d4e0*/  FFMA.FTZ R12, R10, R12, 1 ;  /* 0x3f8000000a0c7423 */ /* 0x000fc8000001000c */
[----:B------:R-:W-:Y:S01]  /*d4f0*/  FMUL.FTZ R14, R14, R12 ;  /* 0x0000000c0e0e7220 */ /* 0x000fe20000410000 */
[----:B------:R-:W-:Y:S02]  /*d500*/  SHF.L.U32 R12, R37, 0x10, RZ ;  /* 0x00000010250c7819 */ /* 0x000fe400000006ff */
[----:B------:R-:W2:Y:S01]  /*d510*/  LDL.LU R37, [R1+0x398] ;  /* 0x0003980001257983 */ /* 0x000ea20000300800 */
[----:B------:R-:W-:-:S05]  /*d520*/  SHF.L.U32 R11, R7, 0x10, RZ ;  /* 0x00000010070b7819 */ /* 0x000fca00000006ff */
        /* <DEDUP_REMOVED lines=11> */
[----:B---3--:R-:W-:-:S05]  /*d5e0*/  SHF.L.U32 R11, R6, 0x10, RZ ;  /* 0x00000010060b7819 */ /* 0x008fca00000006ff */
[----:B------:R-:W-:-:S04]  /*d5f0*/  FADD.FTZ R11, R11, -UR28 ;  /* 0x8000001c0b0b7e21 */ /* 0x000fc80008010000 */
[----:B------:R-:W-:-:S04]  /*d600*/  FMUL.FTZ R6, R11, UR16 ;  /* 0x000000100b067c20 */ /* 0x000fc80008410000 */
[----:B------:R-:W-:-:S04]  /*d610*/  FFMA.FTZ R11, R4, R6, R2 ;  /* 0x00000006040b7223 */ /* 0x000fc80000010002 */
[----:B------:R-:W-:-:S06]  /*d620*/  FMUL.FTZ R10, R11, -1.4426950216293334961 ;  /* 0xbfb8aa3b0b0a7820 */ /* 0x000fcc0000410000 */
[----:B------:R-:W0:Y:S02]  /*d630*/  MUFU.EX2 R10, R10 ;  /* 0x0000000a000a7308 */ /* 0x000e240000000800 */
[----:B0-----:R-:W-:-:S06]  /*d640*/  FADD.FTZ R10, R10, 1 ;  /* 0x3f8000000a0a7421 */ /* 0x001fcc0000010000 */
[----:B------:R4:W0:Y:S01]  /*d650*/  MUFU.RCP R36, R10 ;  /* 0x0000000a00247308 */ /* 0x0008220000001000 */
[----:B------:R-:W-:Y:S02]  /*d660*/  SHF.L.U32 R33, R0, 0x10, RZ ;  /* 0x0000001000217819 */ /* 0x000fe400000006ff */
[----:B----4-:R-:W-:-:S03]  /*d670*/  SHF.L.U32 R10, R31, 0x10, RZ ;  /* 0x000000101f0a7819 */ /* 0x010fc600000006ff */
[----:B------:R-:W-:Y:S01]  /*d680*/  FADD.FTZ R33, R33, -UR28 ;  /* 0x8000001c21217e21 */ /* 0x000fe20008010000 */
[----:B------:R1:W-:Y:S03]  /*d690*/  STL [R1+0x3e8], R32 ;  /* 0x0003e82001007387 */ /* 0x0003e60000100800 */
[----:B------:R-:W-:Y:S01]  /*d6a0*/  FMUL.FTZ R0, R33, UR16 ;  /* 0x0000001021007c20 */ /* 0x000fe20008410000 */
[----:B0-----:R-:W-:Y:S01]  /*d6b0*/  FMUL.FTZ R10, R10, R36 ;  /* 0x000000240a0a7220 */ /* 0x001fe20000410000 */
[----:B------:R-:W-:Y:S01]  /*d6c0*/  FADD.FTZ R36, -R36, 1 ;  /* 0x3f80000024247421 */ /* 0x000fe20000010100 */
[----:B------:R0:W-:Y:S01]  /*d6d0*/  STL [R1+0x3c8], R15 ;  /* 0x0003c80f01007387 */ /* 0x0001e20000100800 */
[----:B------:R-:W-:Y:S02]  /*d6e0*/  FFMA.FTZ R33, R5, R0, R3 ;  /* 0x0000000005217223 */ /* 0x000fe40000010003 */
[----:B------:R-:W-:Y:S01]  /*d6f0*/  FFMA.FTZ R36, R11, R36, 1 ;  /* 0x3f8000000b247423 */ /* 0x000fe20000010024 */
[----:B-1----:R-:W3:Y:S01]  /*d700*/  LDL.LU R32, [R1+0x110] ;  /* 0x0001100001207983 */ /* 0x002ee20000300800 */
[----:B------:R-:W-:-:S03]  /*d710*/  FMUL.FTZ R11, R33, -1.4426950216293334961 ;  /* 0xbfb8aa3b210b7820 */ /* 0x000fc60000410000 */
[----:B------:R1:W-:Y:S03]  /*d720*/  STL [R1+0x3cc], R23 ;  /* 0x0003cc1701007387 */ /* 0x0003e60000100800 */
[----:B------:R-:W4:Y:S01]  /*d730*/  MUFU.EX2 R11, R11 ;  /* 0x0000000b000b7308 */ /* 0x000f220000000800 */
[----:B------:R-:W-:Y:S01]  /*d740*/  FMUL.FTZ R10, R10, R36 ;  /* 0x000000240a0a7220 */ /* 0x000fe20000410000 */
[----:B0-----:R-:W3:Y:S04]  /*d750*/  LDL.LU R15, [R1+0x354] ;  /* 0x00035400010f7983 */ /* 0x001ee80000300800 */
[----:B------:R0:W-:Y:S04]  /*d760*/  STL [R1+0x3d4], R18 ;  /* 0x0003d41201007387 */ /* 0x0001e80000100800 */
[----:B-1----:R-:W3:Y:S04]  /*d770*/  LDL.LU R23, [R1+0x340] ;  /* 0x0003400001177983 */ /* 0x002ee80000300800 */
[----:B------:R-:W-:Y:S01]  /*d780*/  STL [R1+0x3ec], R29 ;  /* 0x0003ec1d01007387 */ /* 0x000fe20000100800 */
[----:B----4-:R-:W-:-:S03]  /*d790*/  FADD.FTZ R11, R11, 1 ;  /* 0x3f8000000b0b7421 */ /* 0x010fc60000010000 */
[----:B------:R1:W-:Y:S01]  /*d7a0*/  STL [R1+0x3e4], R27 ;  /* 0x0003e41b01007387 */ /* 0x0003e20000100800 */
[----:B------:R2:W4:Y:S03]  /*d7b0*/  MUFU.RCP R36, R11 ;  /* 0x0000000b00247308 */ /* 0x0005260000001000 */
[----:B------:R4:W-:Y:S04]  /*d7c0*/  STL [R1+0x3d8], R21 ;  /* 0x0003d81501007387 */ /* 0x0009e80000100800 */
[----:B0-----:R-:W3:Y:S04]  /*d7d0*/  LDL.LU R18, [R1+0x3a0] ;  /* 0x0003a00001127983 */ /* 0x001ee80000300800 */
[----:B-1----:R-:W3:Y:S04]  /*d7e0*/  LDL.LU R27, [R1+0x12c] ;  /* 0x00012c00011b7983 */ /* 0x002ee80000300800 */
[----:B------:R-:W3:Y:S04]  /*d7f0*/  LDL.LU R29, [R1+0x3a8] ;  /* 0x0003a800011d7983 */ /* 0x000ee80000300800 */
[----:B----4-:R-:W4:Y:S04]  /*d800*/  LDL.LU R21, [R1+0x3a4] ;  /* 0x0003a40001157983 */ /* 0x010f280000300800 */
[----:B------:R0:W-:Y:S04]  /*d810*/  STL [R1+0x3e0], R28 ;  /* 0x0003e01c01007387 */ /* 0x0001e80000100800 */
[----:B------:R1:W-:Y:S04]  /*d820*/  STL [R1+0x3dc], R13 ;  /* 0x0003dc0d01007387 */ /* 0x0003e80000100800 */
[----:B------:R-:W4:Y:S04]  /*d830*/  LDL.LU R31, [R1+0x33c] ;  /* 0x00033c00011f7983 */ /* 0x000f280000300800 */
[----:B0-----:R-:W4:Y:S01]  /*d840*/  LDL.LU R28, [R1+0x39c] ;  /* 0x00039c00011c7983 */ /* 0x001f220000300800 */
[----:B--2---:R-:W-:-:S05]  /*d850*/  SHF.L.U32 R11, R37, 0x10, RZ ;  /* 0x00000010250b7819 */ /* 0x004fca00000006ff */
[----:B------:R-:W-:Y:S01]  /*d860*/  FMUL.FTZ R37, R11, R36 ;  /* 0x000000240b257220 */ /* 0x000fe20000410000 */
[----:B------:R-:W-:-:S04]  /*d870*/  FADD.FTZ R36, -R36, 1 ;  /* 0x3f80000024247421 */ /* 0x000fc80000010100 */
[----:B------:R-:W-:Y:S02]  /*d880*/  FFMA.FTZ R33, R33, R36, 1 ;  /* 0x3f80000021217423 */ /* 0x000fe40000010024 */
[----:B------:R-:W2:Y:S01]  /*d890*/  LDL.LU R36, [R1+0x120] ;  /* 0x0001200001247983 */ /* 0x000ea20000300800 */
[----:B---3--:R-:W-:-:S04]  /*d8a0*/  FFMA.FTZ R11, R15, R32, RZ ;  /* 0x000000200f0b7223 */ /* 0x008fc800000100ff */
[----:B--2---:R-:W-:Y:S01]  /*d8b0*/  FFMA.FTZ R15, R23, R36, R11 ;  /* 0x00000024170f7223 */ /* 0x004fe2000001000b */
[----:B------:R-:W-:Y:S02]  /*d8c0*/  FMUL.FTZ R11, R37, R33 ;  /* 0x00000021250b7220 */ /* 0x000fe40000410000 */
[----:B------:R-:W2:Y:S01]  /*d8d0*/  LDL.LU R33, [R1+0x118] ;  /* 0x0001180001217983 */ /* 0x000ea20000300800 */
[----:B-1----:R-:W-:-:S03]  /*d8e0*/  FADD.FTZ R13, RZ, R32 ;  /* 0x00000020ff0d7221 */ /* 0x002fc60000010000 */
[----:B------:R0:W-:Y:S01]  /*d8f0*/  STL [R1+0x3f4], R35 ;  /* 0x0003f42301007387 */ /* 0x0001e20000100800 */
[----:B------:R-:W-:Y:S01]  /*d900*/  FADD.FTZ R13, R13, R36 ;  /* 0x000000240d0d7221 */ /* 0x000fe20000010000 */
[----:B------:R-:W-:Y:S02]  /*d910*/  FMUL.FTZ R36, R5, R36 ;  /* 0x0000002405247220 */ /* 0x000fe40000410000 */
[----:B------:R1:W-:Y:S02]  /*d920*/  STL [R1+0x3f0], R30 ;  /* 0x0003f01e01007387 */ /* 0x0003e40000100800 */
[----:B------:R-:W-:Y:S01]  /*d930*/  FFMA.FTZ R23, R23, R36, R18 ;  /* 0x0000002417177223 */ /* 0x000fe20000010012 */
[----:B----4-:R-:W-:Y:S01]  /*d940*/  FADD.FTZ R28, R36, R28 ;  /* 0x0000001c241c7221 */ /* 0x010fe20000010000 */
[----:B------:R3:W-:Y:S04]  /*d950*/  STL [R1+0x3d0], R22 ;  /* 0x0003d01601007387 */ /* 0x0007e80000100800 */
[----:B------:R-:W4:Y:S04]  /*d960*/  LDL.LU R36, [R1+0x22c] ;  /* 0x00022c0001247983 */ /* 0x000f280000300800 */
[----:B0-----:R-:W4:Y:S04]  /*d970*/  LDL.LU R35, [R1+0x338] ;  /* 0x0003380001237983 */ /* 0x001f280000300800 */
[----:B-1----:R-:W4:Y:S04]  /*d980*/  LDL.LU R30, [R1+0x1e4] ;  /* 0x0001e400011e7983 */ /* 0x002f280000300800 */
[----:B---3--:R-:W3:Y:S04]  /*d990*/  LDL.LU R22, [R1+0x334] ;  /* 0x0003340001167983 */ /* 0x008ee80000300800 */
[----:B------:R-:W3:Y:S04]  /*d9a0*/  LDL.LU R37, [R1+0x3fc] ;  /* 0x0003fc0001257983 */ /* 0x000ee80000300800 */
[----:B------:R-:W3:Y:S01]  /*d9b0*/  LDL.LU R32, [R1+0x32c] ;  /* 0x00032c0001207983 */ /* 0x000ee20000300800 */
[----:B--2---:R-:W-:Y:S01]  /*d9c0*/  FADD.FTZ R18, R29, R33 ;  /* 0x000000211d127221 */ /* 0x004fe20000010000 */
[CC--:B------:R-:W-:Y:S01]  /*d9d0*/  FFMA.FTZ R21, R27.reuse, R33.reuse, R21 ;  /* 0x000000211b157223 */ /* 0x0c0fe20000010015 */
[----:B------:R-:W-:Y:S01]  /*d9e0*/  FMUL.FTZ R33, R4, R33 ;  /* 0x0000002104217220 */ /* 0x000fe20000410000 */
[----:B------:R-:W2:Y:S03]  /*d9f0*/  LDL.LU R29, [R1+0x328] ;  /* 0x00032800011d7983 */ /* 0x000ea60000300800 */
[----:B------:R-:W-:Y:S01]  /*da00*/  FFMA.FTZ R27, R27, R33, R23 ;  /* 0x000000211b1b7223 */ /* 0x000fe20000010017 */
[----:B------:R-:W-:Y:S01]  /*da10*/  FADD.FTZ R28, R28, R33 ;  /* 0x000000211c1c7221 */ /* 0x000fe20000010000 */
[----:B------:R-:W2:Y:S04]  /*da20*/  LDL.LU R23, [R1+0x320] ;  /* 0x0003200001177983 */ /* 0x000ea80000300800 */
[----:B------:R-:W2:Y:S01]  /*da30*/  LDL.LU R33, [R1+0x224] ;  /* 0x0002240001217983 */ /* 0x000ea20000300800 */
[----:B----4-:R-:W-:Y:S01]  /*da40*/  FADD.FTZ R13, R13, R36 ;  /* 0x000000240d0d7221 */ /* 0x010fe20000010000 */
[-C--:B------:R-:W-:Y:S01]  /*da50*/  FFMA.FTZ R15, R31, R36.reuse, R15 ;  /* 0x000000241f0f7223 */ /* 0x080fe2000001000f */
[----:B------:R-:W-:-:S04]  /*da60*/  FMUL.FTZ R36, R5, R36 ;  /* 0x0000002405247220 */ /* 0x000fc80000410000 */
[----:B------:R-:W-:Y:S01]  /*da70*/  FFMA.FTZ R31, R31, R36, R27 ;  /* 0x000000241f1f7223 */ /* 0x000fe2000001001b */
[----:B------:R-:W-:Y:S01]  /*da80*/  FADD.FTZ R28, R36, R28 ;  /* 0x0000001c241c7221 */ /* 0x000fe20000010000 */
[-C--:B------:R-:W-:Y:S01]  /*da90*/  FMUL.FTZ R36, R5, R30.reuse ;  /* 0x0000001e05247220 */ /* 0x080fe20000410000 */
[----:B------:R-:W-:Y:S01]  /*daa0*/  FADD.FTZ R13, R13, R30 ;  /* 0x0000001e0d0d7221 */ /* 0x000fe20000010000 */
[----:B------:R-:W4:Y:S01]  /*dab0*/  LDL.LU R27, [R1+0x31c] ;  /* 0x00031c00011b7983 */ /* 0x000f220000300800 */
[----:B---3--:R-:W-:Y:S01]  /*dac0*/  FFMA.FTZ R15, R22, R30, R15 ;  /* 0x0000001e160f7223 */ /* 0x008fe2000001000f */
[----:B--2---:R-:W-:Y:S01]  /*dad0*/  FADD.FTZ R18, R18, R33 ;  /* 0x0000002112127221 */ /* 0x004fe20000010000 */
[-C--:B------:R-:W-:Y:S01]  /*dae0*/  FFMA.FTZ R21, R35, R33.reuse, R21 ;  /* 0x0000002123157223 */ /* 0x080fe20000010015 */
[----:B------:R-:W-:-:S04]  /*daf0*/  FMUL.FTZ R33, R4, R33 ;  /* 0x0000002104217220 */ /* 0x000fc80000410000 */
[----:B------:R-:W-:Y:S01]  /*db00*/  FFMA.FTZ R35, R35, R33, R31 ;  /* 0x0000002123237223 */ /* 0x000fe2000001001f */
[----:B------:R-:W-:Y:S01]  /*db10*/  FADD.FTZ R28, R28, R33 ;  /* 0x000000211c1c7221 */ /* 0x000fe20000010000 */
[----:B------:R-:W2:Y:S01]  /*db20*/  LDL.LU R31, [R1+0x3f8] ;  /* 0x0003f800011f7983 */ /* 0x000ea20000300800 */
[-C--:B------:R-:W-:Y:S01]  /*db30*/  FMUL.FTZ R33, R4, R37.reuse ;  /* 0x0000002504217220 */ /* 0x080fe20000410000 */
[----:B------:R-:W-:Y:S01]  /*db40*/  FFMA.FTZ R22, R22, R36, R35 ;  /* 0x0000002416167223 */ /* 0x000fe20000010023 */
[----:B------:R-:W-:Y:S01]  /*db50*/  FADD.FTZ R30, R36, R28 ;  /* 0x0000001c241e7221 */ /* 0x000fe20000010000 */
[----:B------:R-:W3:Y:S01]  /*db60*/  LDL.LU R35, [R1+0x3f4] ;  /* 0x0003f40001237983 */ /* 0x000ee20000300800 */
[C---:B------:R-:W-:Y:S01]  /*db70*/  FFMA.FTZ R21, R32.reuse, R37, R21 ;  /* 0x0000002520157223 */ /* 0x040fe20000010015 */
[----:B------:R-:W-:Y:S01]  /*db80*/  FFMA.FTZ R32, R32, R33, R22 ;  /* 0x0000002120207223 */ /* 0x000fe20000010016 */
[----:B------:R-:W-:Y:S01]  /*db90*/  FADD.FTZ R33, R30, R33 ;  /* 0x000000211e217221 */ /* 0x000fe20000010000 */
[----:B------:R-:W-:Y:S01]  /*dba0*/  FADD.FTZ R18, R18, R37 ;  /* 0x0000002512127221 */ /* 0x000fe20000010000 */
[----:B------:R-:W4:Y:S04]  /*dbb0*/  LDL.LU R30, [R1+0x3f0] ;  /* 0x0003f000011e7983 */ /* 0x000f280000300800 */
[----:B------:R-:W4:Y:S04]  /*dbc0*/  LDL.LU R28, [R1+0x314] ;  /* 0x00031400011c7983 */ /* 0x000f280000300800 */
[----:B------:R-:W4:Y:S01]  /*dbd0*/  LDL.LU R22, [R1+0x130] ;  /* 0x0001300001167983 */ /* 0x000f220000300800 */
[-C--:B--2---:R-:W-:Y:S01]  /*dbe0*/  FMUL.FTZ R36, R5, R31.reuse ;  /* 0x0000001f05247220 */ /* 0x084fe20000410000 */
[----:B------:R-:W-:-:S03]  /*dbf0*/  FFMA.FTZ R15, R29, R31, R15 ;  /* 0x0000001f1d0f7223 */ /* 0x000fc6000001000f */
[----:B------:R-:W-:Y:S01]  /*dc00*/  FFMA.FTZ R29, R29, R36, R32 ;  /* 0x000000241d1d7223 */ /* 0x000fe20000010020 */
[-C--:B---3--:R-:W-:Y:S01]  /*dc10*/  FMUL.FTZ R37, R4, R35.reuse ;  /* 0x0000002304257220 */ /* 0x088fe20000410000 */
[----:B------:R-:W-:Y:S01]  /*dc20*/  FADD.FTZ R33, R36, R33 ;  /* 0x0000002124217221 */ /* 0x000fe20000010000 */
[----:B------:R-:W-:Y:S01]  /*dc30*/  FADD.FTZ R13, R13, R31 ;  /* 0x0000001f0d0d7221 */ /* 0x000fe20000010000 */
[C---:B------:R-:W-:Y:S01]  /*dc40*/  FFMA.FTZ R21, R23.reuse, R35, R21 ;  /* 0x0000002317157223 */ /* 0x040fe20000010015 */
[----:B------:R-:W-:Y:S01]  /*dc50*/  FFMA.FTZ R36, R23, R37, R29 ;  /* 0x0000002517247223 */ /* 0x000fe2000001001d */
[----:B----4-:R-:W-:Y:S01]  /*dc60*/  FMUL.FTZ R31, R5, R30 ;  /* 0x0000001e051f7220 */ /* 0x010fe20000410000 */
[----:B------:R-:W-:Y:S01]  /*dc70*/  FADD.FTZ R37, R33, R37 ;  /* 0x0000002521257221 */ /* 0x000fe20000010000 */
[----:B------:R-:W2:Y:S02]  /*dc80*/  LDL.LU R29, [R1+0x3ec] ;  /* 0x0003ec00011d7983 */ /* 0x000ea40000300800 */
[----:B------:R-:W-:Y:S01]  /*dc90*/  FFMA.FTZ R36, R27, R31, R36 ;  /* 0x0000001f1b247223 */ /* 0x000fe20000010024 */
[----:B------:R-:W-:Y:S01]  /*dca0*/  FADD.FTZ R37, R31, R37 ;  /* 0x000000251f257221 */ /* 0x000fe20000010000 */
[----:B------:R-:W-:Y:S01]  /*dcb0*/  FADD.FTZ R18, R18, R35 ;  /* 0x0000002312127221 */ /* 0x000fe20000010000 */
[----:B------:R-:W3:Y:S01]  /*dcc0*/  LDL.LU R31, [R1+0x318] ;  /* 0x00031800011f7983 */ /* 0x000ee20000300800 */
[----:B------:R-:W-:Y:S01]  /*dcd0*/  FMUL.FTZ R35, R4, R34 ;  /* 0x0000002204237220 */ /* 0x000fe20000410000 */
[----:B------:R-:W-:Y:S01]  /*dce0*/  FFMA.FTZ R33, R27, R30, R15 ;  /* 0x0000001e1b217223 */ /* 0x000fe2000001000f */
[----:B------:R-:W-:Y:S01]  /*dcf0*/  FADD.FTZ R13, R13, R30 ;  /* 0x0000001e0d0d7221 */ /* 0x000fe20000010000 */
[----:B------:R-:W4:Y:S01]  /*dd00*/  LDL.LU R32, [R1+0x134] ;  /* 0x0001340001207983 */ /* 0x000f220000300800 */
[----:B------:R-:W-:-:S03]  /*dd10*/  FADD.FTZ R37, R37, R35 ;  /* 0x0000002325257221 */ /* 0x000fc60000010000 */
[----:B------:R-:W4:Y:S04]  /*dd20*/  LDL.LU R23, [R1+0x138] ;  /* 0x0001380001177983 */ /* 0x000f280000300800 */
[----:B------:R-:W4:Y:S04]  /*dd30*/  LDL.LU R27, [R1+0x13c] ;  /* 0x00013c00011b7983 */ /* 0x000f280000300800 */
[----:B------:R-:W4:Y:S01]  /*dd40*/  LDL.LU R15, [R1+0x2f0] ;  /* 0x0002f000010f7983 */ /* 0x000f220000300800 */
[C---:B---3--:R-:W-:Y:S01]  /*dd50*/  FFMA.FTZ R30, R31.reuse, R34, R21 ;  /* 0x000000221f1e7223 */ /* 0x048fe20000010015 */
[----:B------:R-:W-:Y:S01]  /*dd60*/  FFMA.FTZ R36, R31, R35, R36 ;  /* 0x000000231f247223 */ /* 0x000fe20000010024 */
[----:B--2---:R-:W-:Y:S01]  /*dd70*/  FMUL.FTZ R31, R5, R29 ;  /* 0x0000001d051f7220 */ /* 0x004fe20000410000 */
[----:B------:R-:W2:Y:S03]  /*dd80*/  LDL.LU R21, [R1+0x2c8] ;  /* 0x0002c80001157983 */ /* 0x000ea60000300800 */
[----:B------:R-:W-:Y:S01]  /*dd90*/  FFMA.FTZ R36, R28, R31, R36 ;  /* 0x0000001f1c247223 */ /* 0x000fe20000010024 */
[----:B------:R-:W-:-:S02]  /*dda0*/  FADD.FTZ R37, R31, R37 ;  /* 0x000000251f257221 */ /* 0x000fc40000010000 */
[----:B------:R-:W3:Y:S01]  /*ddb0*/  LDL.LU R31, [R1+0x2f8] ;  /* 0x0002f800011f7983 */ /* 0x000ee20000300800 */
[----:B------:R-:W-:-:S04]  /*ddc0*/  FMUL.FTZ R35, R4, R22 ;  /* 0x0000001604237220 */ /* 0x000fc80000410000 */
[----:B------:R-:W-:Y:S01]  /*ddd0*/  FADD.FTZ R37, R37, R35 ;  /* 0x0000002325257221 */ /* 0x000fe20000010000 */
[C---:B---3--:R-:W-:Y:S02]  /*dde0*/  FFMA.FTZ R36, R31.reuse, R35, R36 ;  /* 0x000000231f247223 */ /* 0x048fe40000010024 */
[----:B------:R-:W3:Y:S01]  /*ddf0*/  LDL.LU R35, [R1+0x2f4] ;  /* 0x0002f40001237983 */ /* 0x000ee20000300800 */
[----:B------:R-:W-:Y:S01]  /*de00*/  FFMA.FTZ R30, R31, R22, R30 ;  /* 0x000000161f1e7223 */ /* 0x000fe2000001001e */
[----:B------:R-:W-:Y:S01]  /*de10*/  FFMA.FTZ R33, R28, R29, R33 ;  /* 0x0000001d1c217223 */ /* 0x000fe20000010021 */
[----:B----4-:R-:W-:Y:S01]  /*de20*/  FMUL.FTZ R31, R5, R32 ;  /* 0x00000020051f7220 */ /* 0x010fe20000410000 */
[----:B------:R-:W-:Y:S01]  /*de30*/  FADD.FTZ R29, R13, R29 ;  /* 0x0000001d0d1d7221 */ /* 0x000fe20000010000 */
[----:B------:R-:W4:Y:S02]  /*de40*/  LDL.LU R28, [R1+0x14c] ;  /* 0x00014c00011c7983 */ /* 0x000f240000300800 */
[----:B------:R-:W-:Y:S01]  /*de50*/  FADD.FTZ R37, R31, R37 ;  /* 0x000000251f257221 */ /* 0x000fe20000010000 */
[----:B------:R-:W-:Y:S01]  /*de60*/  FADD.FTZ R29, R29, R32 ;  /* 0x000000201d1d7221 */ /* 0x000fe20000010000 */
[----:B------:R-:W-:Y:S01]  /*de70*/  FADD.FTZ R34, R18, R34 ;  /* 0x0000002212227221 */ /* 0x000fe20000010000 */
[----:B------:R-:W4:Y:S04]  /*de80*/  LDL.LU R13, [R1+0x2b8] ;  /* 0x0002b800010d7983 */ /* 0x000f280000300800 */
[----:B------:R-:W4:Y:S01]  /*de90*/  LDL.LU R18, [R1+0x154] ;  /* 0x0001540001127983 */ /* 0x000f220000300800 */
[----:B------:R-:W-:-:S03]  /*dea0*/  FADD.FTZ R34, R34, R22 ;  /* 0x0000001622227221 */ /* 0x000fc60000010000 */
[----:B------:R-:W4:Y:S01]  /*deb0*/  LDL.LU R22, [R1+0x2b4] ;  /* 0x0002b40001167983 */ /* 0x000f220000300800 */
[C---:B---3--:R-:W-:Y:S01]  /*dec0*/  FFMA.FTZ R33, R35.reuse, R32, R33 ;  /* 0x0000002023217223 */ /* 0x048fe20000010021 */
[----:B------:R-:W-:Y:S01]  /*ded0*/  FFMA.FTZ R36, R35, R31, R36 ;  /* 0x0000001f23247223 */ /* 0x000fe20000010024 */
[----:B------:R-:W-:Y:S01]  /*dee0*/  FMUL.FTZ R35, R4, R23 ;  /* 0x0000001704237220 */ /* 0x000fe20000410000 */
[----:B------:R-:W-:Y:S01]  /*def0*/  FMUL.FTZ R31, R5, R27 ;  /* 0x0000001b051f7220 */ /* 0x000fe20000410000 */
[----:B------:R-:W3:Y:S02]  /*df00*/  LDL.LU R32, [R1+0x3e8] ;  /* 0x0003e80001207983 */ /* 0x000ee40000300800 */
[----:B------:R-:W-:Y:S01]  /*df10*/  FFMA.FTZ R36, R15, R35, R36 ;  /* 0x000000230f247223 */ /* 0x000fe20000010024 */
[----:B------:R-:W-:-:S03]  /*df20*/  FADD.FTZ R37, R37, R35 ;  /* 0x0000002325257221 */ /* 0x000fc60000010000 */
[----:B--2---:R-:W-:Y:S01]  /*df30*/  FFMA.FTZ R36, R21, R31, R36 ;  /* 0x0000001f15247223 */ /* 0x004fe20000010024 */
[----:B------:R-:W-:Y:S02]  /*df40*/  FADD.FTZ R37, R31, R37 ;  /* 0x000000251f257221 */ /* 0x000fe40000010000 */
[----:B------:R-:W2:Y:S01]  /*df50*/  LDL.LU R31, [R1+0x2bc] ;  /* 0x0002bc00011f7983 */ /* 0x000ea20000300800 */
[----:B------:R-:W-:Y:S01]  /*df60*/  FFMA.FTZ R30, R15, R23, R30 ;  /* 0x000000170f1e7223 */ /* 0x000fe2000001001e */
[----:B------:R-:W-:Y:S01]  /*df70*/  FADD.FTZ R34, R34, R23 ;  /* 0x0000001722227221 */ /* 0x000fe20000010000 */
[----:B------:R-:W-:Y:S01]  /*df80*/  FFMA.FTZ R33, R21, R27, R33 ;  /* 0x0000001b15217223 */ /* 0x000fe20000010021 */
[----:B------:R-:W-:Y:S01]  /*df90*/  FADD.FTZ R29, R29, R27 ;  /* 0x0000001b1d1d7221 */ /* 0x000fe20000010000 */
[----:B------:R-:W4:Y:S04]  /*dfa0*/  LDL.LU R15, [R1+0x158] ;  /* 0x00015800010f7983 */ /* 0x000f280000300800 */
[----:B------:R-:W4:Y:S04]  /*dfb0*/  LDL.LU R27, [R1+0x3e4] ;  /* 0x0003e400011b7983 */ /* 0x000f280000300800 */
[----:B------:R-:W4:Y:S04]  /*dfc0*/  LDL.LU R21, [R1+0x15c] ;  /* 0x00015c0001157983 */ /* 0x000f280000300800 */
[----:B------:R-:W4:Y:S01]  /*dfd0*/  LDL.LU R23, [R1+0x2ac] ;  /* 0x0002ac0001177983 */ /* 0x000f220000300800 */
[----:B---3--:R-:W-:Y:S01]  /*dfe0*/  FMUL.FTZ R35, R4, R32 ;  /* 0x0000002004237220 */ /* 0x008fe20000410000 */
[----:B------:R-:W-:-:S03]  /*dff0*/  FADD.FTZ R34, R34, R32 ;  /* 0x0000002022227221 */ /* 0x000fc60000010000 */
[----:B------:R-:W-:Y:S01]  /*e000*/  FADD.FTZ R37, R37, R35 ;  /* 0x0000002325257221 */ /* 0x000fe20000010000 */
[C---:B--2---:R-:W-:Y:S01]  /*e010*/  FFMA.FTZ R30, R31.reuse, R32, R30 ;  /* 0x000000201f1e7223 */ /* 0x044fe2000001001e */
[----:B------:R-:W-:Y:S01]  /*e020*/  FFMA.FTZ R36, R31, R35, R36 ;  /* 0x000000231f247223 */ /* 0x000fe20000010024 */
[----:B----4-:R-:W-:Y:S01]  /*e030*/  FMUL.FTZ R31, R5, R28 ;  /* 0x0000001c051f7220 */ /* 0x010fe20000410000 */
[----:B------:R-:W-:Y:S01]  /*e040*/  FMUL.FTZ R32, R4, R18 ;  /* 0x0000001204207220 */ /* 0x000fe20000410000 */
[----:B------:R-:W-:Y:S01]  /*e050*/  FFMA.FTZ R33, R13, R28, R33 ;  /* 0x0000001c0d217223 */ /* 0x000fe20000010021 */
[----:B------:R-:W-:Y:S01]  /*e060*/  FADD.FTZ R29, R29, R28 ;  /* 0x0000001c1d1d7221 */ /* 0x000fe20000010000 */
[----:B------:R-:W-:Y:S01]  /*e070*/  FFMA.FTZ R36, R13, R31, R36 ;  /* 0x0000001f0d247223 */ /* 0x000fe20000010024 */
[----:B------:R-:W-:Y:S01]  /*e080*/  FADD.FTZ R37, R31, R37 ;  /* 0x000000251f257221 */ /* 0x000fe20000010000 */
[----:B------:R-:W2:Y:S02]  /*e090*/  LDL.LU R28, [R1+0x3e0] ;  /* 0x0003e000011c7983 */ /* 0x000ea40000300800 */
[----:B------:R-:W-:Y:S01]  /*e0a0*/  FFMA.FTZ R36, R22, R32, R36 ;  /* 0x0000002016247223 */ /* 0x000fe20000010024 */
[----:B------:R-:W-:Y:S01]  /*e0b0*/  FADD.FTZ R37, R37, R32 ;  /* 0x0000002025257221 */ /* 0x000fe20000010000 */
[----:B------:R-:W-:Y:S01]  /*e0c0*/  FADD.FTZ R29, R29, R27 ;  /* 0x0000001b1d1d7221 */ /* 0x000fe20000010000 */
[----:B------:R-:W3:Y:S01]  /*e0d0*/  LDL.LU R32, [R1+0x2b0] ;  /* 0x0002b00001207983 */ /* 0x000ee20000300800 */
[----:B------:R-:W-:-:S03]  /*e0e0*/  FMUL.FTZ R31, R5, R27 ;  /* 0x0000001b051f7220 */ /* 0x000fc60000410000 */
[----:B------:R-:W4:Y:S01]  /*e0f0*/  LDL.LU R13, [R1+0x160] ;  /* 0x00016000010d7983 */ /* 0x000f220000300800 */
[----:B------:R-:W-:Y:S01]  /*e100*/  FADD.FTZ R37, R31, R37 ;  /* 0x000000251f257221 */ /* 0x000fe20000010000 */
[----:B------:R-:W-:Y:S02]  /*e110*/  FFMA.FTZ R30, R22, R18, R30 ;  /* 0x00000012161e7223 */ /* 0x000fe4000001001e */
[----:B------:R-:W4:Y:S01]  /*e120*/  LDL.LU R35, [R1+0x26c] ;  /* 0x00026c0001237983 */ /* 0x000f220000300800 */
[----:B------:R-:W-:-:S03]  /*e130*/  FADD.FTZ R34, R34, R18 ;  /* 0x0000001222227221 */ /* 0x000fc60000010000 */
[----:B------:R-:W4:Y:S01]  /*e140*/  LDL.LU R22, [R1+0x164] ;  /* 0x0001640001167983 */ /* 0x000f220000300800 */
[C---:B---3--:R-:W-:Y:S01]  /*e150*/  FFMA.FTZ R36, R32.reuse, R31, R36 ;  /* 0x0000001f20247223 */ /* 0x048fe20000010024 */
[----:B------:R-:W-:Y:S02]  /*e160*/  FFMA.FTZ R33, R32, R27, R33 ;  /* 0x0000001b20217223 */ /* 0x000fe40000010021 */
[----:B------:R-:W3:Y:S01]  /*e170*/  LDL.LU R31, [R1+0x294] ;  /* 0x00029400011f7983 */ /* 0x000ee20000300800 */
[----:B------:R-:W-:Y:S01]  /*e180*/  FMUL.FTZ R32, R4, R15 ;  /* 0x0000000f04207220 */ /* 0x000fe20000410000 */
[----:B------:R-:W-:Y:S02]  /*e190*/  FMUL.FTZ R27, R5, R21 ;  /* 0x00000015051b7220 */ /* 0x000fe40000410000 */
[----:B------:R-:W4:Y:S01]  /*e1a0*/  LDL.LU R18, [R1+0x260] ;  /* 0x0002600001127983 */ /* 0x000f220000300800 */
[----:B------:R-:W-:Y:S01]  /*e1b0*/  FFMA.FTZ R36, R23, R32, R36 ;  /* 0x0000002017247223 */ /* 0x000fe20000010024 */
[----:B------:R-:W-:Y:S01]  /*e1c0*/  FADD.FTZ R37, R37, R32 ;  /* 0x0000002025257221 */ /* 0x000fe20000010000 */
[----:B------:R-:W-:Y:S01]  /*e1d0*/  FFMA.FTZ R30, R23, R15, R30 ;  /* 0x0000000f171e7223 */ /* 0x000fe2000001001e */
[----:B------:R-:W-:Y:S01]  /*e1e0*/  FADD.FTZ R34, R34, R15 ;  /* 0x0000000f22227221 */ /* 0x000fe20000010000 */
[----:B------:R-:W4:Y:S01]  /*e1f0*/  LDL.LU R23, [R1+0x254] ;  /* 0x0002540001177983 */ /* 0x000f220000300800 */
[----:B------:R-:W-:-:S03]  /*e200*/  FADD.FTZ R37, R27, R37 ;  /* 0x000000251b257221 */ /* 0x000fc60000010000 */
[----:B------:R-:W4:Y:S04]  /*e210*/  LDL.LU R15, [R1+0x168] ;  /* 0x00016800010f7983 */ /* 0x000f280000300800 */
[----:B------:R-:W4:Y:S01]  /*e220*/  LDL.LU R32, [R1+0x240] ;  /* 0x0002400001207983 */ /* 0x000f220000300800 */
[----:B---3--:R-:W-:-:S03]  /*e230*/  FFMA.FTZ R36, R31, R27, R36 ;  /* 0x0000001b1f247223 */ /* 0x008fc60000010024 */
[----:B------:R-:W3:Y:S01]  /*e240*/  LDL.LU R27, [R1+0x290] ;  /* 0x00029000011b7983 */ /* 0x000ee20000300800 */
[----:B------:R-:W-:Y:S01]  /*e250*/  FFMA.FTZ R33, R31, R21, R33 ;  /* 0x000000151f217223 */ /* 0x000fe20000010021 */
[----:B--2---:R-:W-:Y:S01]  /*e260*/  FMUL.FTZ R31, R4, R28 ;  /* 0x0000001c041f7220 */ /* 0x004fe20000410000 */
[----:B------:R-:W-:-:S03]  /*e270*/  FADD.FTZ R34, R34, R28 ;  /* 0x0000001c22227221 */ /* 0x000fc60000010000 */
[----:B------:R-:W-:Y:S01]  /*e280*/  FADD.FTZ R37, R37, R31 ;  /* 0x0000001f25257221 */ /* 0x000fe20000010000 */
[----:B------:R-:W-:Y:S02]  /*e290*/  FADD.FTZ R29, R29, R21 ;  /* 0x000000151d1d7221 */ /* 0x000fe40000010000 */
[----:B------:R-:W2:Y:S01]  /*e2a0*/  LDL.LU R21, [R1+0x16c] ;  /* 0x00016c0001157983 */ /* 0x000ea20000300800 */
[----:B----4-:R-:W-:Y:S01]  /*e2b0*/  FFMA.FTZ R33, R35, R13, R33 ;  /* 0x0000000d23217223 */ /* 0x010fe20000010021 */
[----:B------:R-:W-:Y:S01]  /*e2c0*/  FADD.FTZ R29, R29, R13 ;  /* 0x0000000d1d1d7221 */ /* 0x000fe20000010000 */
[----:B------:R-:W-:Y:S02]  /*e2d0*/  FADD.FTZ R34, R34, R22 ;  /* 0x0000001622227221 */ /* 0x000fe40000010000 */
[----:B------:R-:W-:Y:S01]  /*e2e0*/  FFMA.FTZ R33, R23, R26, R33 ;  /* 0x0000001a17217223 */ /* 0x000fe20000010021 */
[C---:B---3--:R-:W-:Y:S01]  /*e2f0*/  FFMA.FTZ R30, R27.reuse, R28, R30 ;  /* 0x0000001c1b1e7223 */ /* 0x048fe2000001001e */
[----:B------:R-:W-:Y:S01]  /*e300*/  FFMA.FTZ R36, R27, R31, R36 ;  /* 0x0000001f1b247223 */ /* 0x000fe20000010024 */
[----:B------:R-:W-:Y:S01]  /*e310*/  FMUL.FTZ R27, R5, R13 ;  /* 0x0000000d051b7220 */ /* 0x000fe20000410000 */
[----:B------:R-:W-:Y:S01]  /*e320*/  FMUL.FTZ R28, R4, R22 ;  /* 0x00000016041c7220 */ /* 0x000fe20000410000 */
[----:B------:R-:W3:Y:S02]  /*e330*/  LDL.LU R31, [R1+0x170] ;  /* 0x00017000011f7983 */ /* 0x000ee40000300800 */
[----:B------:R-:W-:Y:S01]  /*e340*/  FFMA.FTZ R36, R35, R27, R36 ;  /* 0x0000001b23247223 */ /* 0x000fe20000010024 */
[----:B------:R-:W-:Y:S01]  /*e350*/  FADD.FTZ R37, R27, R37 ;  /* 0x000000251b257221 */ /* 0x000fe20000010000 */
[----:B------:R-:W-:Y:S01]  /*e360*/  FMUL.FTZ R27, R5, R26 ;  /* 0x0000001a051b7220 */ /* 0x000fe20000410000 */
[----:B------:R-:W4:Y:S01]  /*e370*/  LDL.LU R35, [R1+0x174] ;  /* 0x0001740001237983 */ /* 0x000f220000300800 */
[----:B------:R-:W-:Y:S01]  /*e380*/  FFMA.FTZ R36, R18, R28, R36 ;  /* 0x0000001c12247223 */ /* 0x000fe20000010024 */
[----:B------:R-:W-:Y:S01]  /*e390*/  FADD.FTZ R37, R37, R28 ;  /* 0x0000001c25257221 */ /* 0x000fe20000010000 */
[----:B------:R-:W-:Y:S01]  /*e3a0*/  FMUL.FTZ R28, R4, R15 ;  /* 0x0000000f041c7220 */ /* 0x000fe20000410000 */
[----:B------:R-:W-:Y:S01]  /*e3b0*/  FFMA.FTZ R30, R18, R22, R30 ;  /* 0x00000016121e7223 */ /* 0x000fe2000001001e */
[----:B------:R-:W-:Y:S01]  /*e3c0*/  FFMA.FTZ R36, R23, R27, R36 ;  /* 0x0000001b17247223 */ /* 0x000fe20000010024 */
[----:B------:R-:W-:Y:S01]  /*e3d0*/  FADD.FTZ R37, R27, R37 ;  /* 0x000000251b257221 */ /* 0x000fe20000010000 */
[----:B------:R-:W4:Y:S04]  /*e3e0*/  LDL.LU R18, [R1+0x234] ;  /* 0x0002340001127983 */ /* 0x000f280000300800 */
[----:B------:R-:W3:Y:S01]  /*e3f0*/  LDL.LU R27, [R1+0x23c] ;  /* 0x00023c00011b7983 */ /* 0x000ee20000300800 */
[----:B------:R-:W-:Y:S01]  /*e400*/  FFMA.FTZ R36, R32, R28, R36 ;  /* 0x0000001c20247223 */ /* 0x000fe20000010024 */
[----:B------:R-:W-:-:S02]  /*e410*/  FADD.FTZ R37, R37, R28 ;  /* 0x0000001c25257221 */ /* 0x000fc40000010000 */
[----:B------:R-:W4:Y:S04]  /*e420*/  LDL.LU R28, [R1+0x238] ;  /* 0x00023800011c7983 */ /* 0x000f280000300800 */
[----:B------:R-:W4:Y:S04]  /*e430*/  LDL.LU R13, [R1+0x1c4] ;  /* 0x0001c400010d7983 */ /* 0x000f280000300800 */
[----:B------:R-:W4:Y:S01]  /*e440*/  LDL.LU R23, [R1+0x1c0] ;  /* 0x0001c00001177983 */ /* 0x000f220000300800 */
[----:B------:R-:W-:-:S03]  /*e450*/  FFMA.FTZ R30, R32, R15, R30 ;  /* 0x0000000f201e7223 */ /* 0x000fc6000001001e */
[----:B------:R-:W4:Y:S04]  /*e460*/  LDL.LU R22, [R1+0x230] ;  /* 0x0002300001167983 */ /* 0x000f280000300800 */
[----:B------:R-:W4:Y:S01]  /*e470*/  LDL.LU R32, [R1+0x228] ;  /* 0x0002280001207983 */ /* 0x000f220000300800 */
[----:B------:R-:W-:Y:S01]  /*e480*/  FADD.FTZ R29, R29, R26 ;  /* 0x0000001a1d1d7221 */ /* 0x000fe20000010000 */
[----:B--2---:R-:W-:-:S04]  /*e490*/  FMUL.FTZ R26, R5, R21 ;  /* 0x00000015051a7220 */ /* 0x004fc80000410000 */
[----:B------:R-:W-:Y:S01]  /*e4a0*/  FADD.FTZ R37, R26, R37 ;  /* 0x000000251a257221 */ /* 0x000fe20000010000 */
[----:B------:R-:W-:Y:S02]  /*e4b0*/  FADD.FTZ R34, R34, R15 ;  /* 0x0000000f22227221 */ /* 0x000fe40000010000 */
[----:B------:R-:W2:Y:S01]  /*e4c0*/  LDL.LU R15, [R1+0x1bc] ;  /* 0x0001bc00010f7983 */ /* 0x000ea20000300800 */
[C---:B---3--:R-:W-:Y:S01]  /*e4d0*/  FFMA.FTZ R33, R27.reuse, R21, R33 ;  /* 0x000000151b217223 */ /* 0x048fe20000010021 */
[----:B------:R-:W-:Y:S01]  /*e4e0*/  FFMA.FTZ R36, R27, R26, R36 ;  /* 0x0000001a1b247223 */ /* 0x000fe20000010024 */
[----:B------:R-:W-:Y:S01]  /*e4f0*/  FMUL.FTZ R27, R4, R31 ;  /* 0x0000001f041b7220 */ /* 0x000fe20000410000 */
[----:B----4-:R-:W-:-:S03]  /*e500*/  FMUL.FTZ R26, R5, R35 ;  /* 0x00000023051a7220 */ /* 0x010fc60000410000 */
[----:B------:R-:W-:Y:S01]  /*e510*/  FFMA.FTZ R36, R28, R27, R36 ;  /* 0x0000001b1c247223 */ /* 0x000fe20000010024 */
[----:B------:R-:W-:Y:S01]  /*e520*/  FADD.FTZ R37, R37, R27 ;  /* 0x0000001b25257221 */ /* 0x000fe20000010000 */
[----:B------:R-:W-:Y:S02]  /*e530*/  FMUL.FTZ R27, R4, R13 ;  /* 0x0000000d041b7220 */ /* 0x000fe40000410000 */
[----:B------:R-:W-:Y:S01]  /*e540*/  FFMA.FTZ R36, R18, R26, R36 ;  /* 0x0000001a12247223 */ /* 0x000fe20000010024 */
[----:B------:R-:W-:Y:S01]  /*e550*/  FADD.FTZ R37, R26, R37 ;  /* 0x000000251a257221 */ /* 0x000fe20000010000 */
[----:B------:R-:W-:-:S03]  /*e560*/  FMUL.FTZ R26, R5, R23 ;  /* 0x00000017051a7220 */ /* 0x000fc60000410000 */
[----:B------:R-:W-:Y:S01]  /*e570*/  FADD.FTZ R37, R37, R27 ;  /* 0x0000001b25257221 */ /* 0x000fe20000010000 */
[----:B------:R-:W-:-:S03]  /*e580*/  FFMA.FTZ R36, R22, R27, R36 ;  /* 0x0000001b16247223 */ /* 0x000fc60000010024 */
[----:B------:R-:W-:Y:S01]  /*e590*/  FADD.FTZ R37, R26, R37 ;  /* 0x000000251a257221 */ /* 0x000fe20000010000 */
[----:B------:R-:W-:Y:S02]  /*e5a0*/  FFMA.FTZ R36, R32, R26, R36 ;  /* 0x0000001a20247223 */ /* 0x000fe40000010024 */
[----:B------:R-:W3:Y:S01]  /*e5b0*/  LDL.LU R26, [R1+0x220] ;  /* 0x00022000011a7983 */ /* 0x000ee20000300800 */
[----:B------:R-:W-:-:S03]  /*e5c0*/  FADD.FTZ R29, R29, R21 ;  /* 0x000000151d1d7221 */ /* 0x000fc60000010000 */
[----:B------:R-:W4:Y:S01]  /*e5d0*/  LDL.LU R21, [R1+0x1b4] ;  /* 0x0001b40001157983 */ /* 0x000f220000300800 */
[----:B--2---:R-:W-:Y:S01]  /*e5e0*/  FMUL.FTZ R27, R4, R15 ;  /* 0x0000000f041b7220 */ /* 0x004fe20000410000 */
[----:B------:R-:W-:Y:S02]  /*e5f0*/  FFMA.FTZ R30, R28, R31, R30 ;  /* 0x0000001f1c1e7223 */ /* 0x000fe4000001001e */
[----:B------:R-:W2:Y:S01]  /*e600*/  LDL.LU R28, [R1+0x1b0] ;  /* 0x0001b000011c7983 */ /* 0x000ea20000300800 */
[----:B------:R-:W-:Y:S01]  /*e610*/  FADD.FTZ R37, R37, R27 ;  /* 0x0000001b25257221 */ /* 0x000fe20000010000 */
[----:B------:R-:W-:Y:S01]  /*e620*/  FADD.FTZ R34, R34, R31 ;  /* 0x0000001f22227221 */ /* 0x000fe20000010000 */
[----:B------:R-:W-:Y:S01]  /*e630*/  FFMA.FTZ R33, R18, R35, R33 ;  /* 0x0000002312217223 */ /* 0x000fe20000010021 */
[----:B------:R-:W2:Y:S01]  /*e640*/  LDL.LU R31, [R1+0x1ac] ;  /* 0x0001ac00011f7983 */ /* 0x000ea20000300800 */
[----:B------:R-:W-:-:S03]  /*e650*/  FADD.FTZ R29, R29, R35 ;  /* 0x000000231d1d7221 */ /* 0x000fc60000010000 */
[----:B------:R-:W2:Y:S01]  /*e660*/  LDL.LU R18, [R1+0x218] ;  /* 0x0002180001127983 */ /* 0x000ea20000300800 */
[----:B------:R-:W-:-:S03]  /*e670*/  FFMA.FTZ R30, R22, R13, R30 ;  /* 0x0000000d161e7223 */ /* 0x000fc6000001001e */
[----:B------:R-:W2:Y:S01]  /*e680*/  LDL.LU R35, [R1+0x1a8] ;  /* 0x0001a80001237983 */ /* 0x000ea20000300800 */
[----:B------:R-:W-:-:S03]  /*e690*/  FFMA.FTZ R33, R32, R23, R33 ;  /* 0x0000001720217223 */ /* 0x000fc60000010021 */
[----:B------:R-:W2:Y:S04]  /*e6a0*/  LDL.LU R22, [R1+0x214] ;  /* 0x0002140001167983 */ /* 0x000ea80000300800 */
[----:B------:R-:W2:Y:S01]  /*e6b0*/  LDL.LU R32, [R1+0x210] ;  /* 0x0002100001207983 */ /* 0x000ea20000300800 */
[----:B---3--:R-:W-:-:S03]  /*e6c0*/  FFMA.FTZ R36, R26, R27, R36 ;  /* 0x0000001b1a247223 */ /* 0x008fc60000010024 */
[----:B------:R-:W3:Y:S01]  /*e6d0*/  LDL.LU R27, [R1+0x21c] ;  /* 0x00021c00011b7983 */ /* 0x000ee20000300800 */
[----:B------:R-:W-:Y:S01]  /*e6e0*/  FFMA.FTZ R30, R26, R15, R30 ;  /* 0x0000000f1a1e7223 */ /* 0x000fe2000001001e */
[----:B----4-:R-:W-:-:S04]  /*e6f0*/  FMUL.FTZ R26, R5, R21 ;  /* 0x00000015051a7220 */ /* 0x010fc80000410000 */
[----:B------:R-:W-:Y:S01]  /*e700*/  FADD.FTZ R37, R26, R37 ;  /* 0x000000251a257221 */ /* 0x000fe20000010000 */
[----:B------:R-:W-:Y:S02]  /*e710*/  FADD.FTZ R29, R29, R23 ;  /* 0x000000171d1d7221 */ /* 0x000fe40000010000 */
[----:B------:R-:W4:Y:S01]  /*e720*/  LDL.LU R23, [R1+0x1a0] ;  /* 0x0001a00001177983 */ /* 0x000f220000300800 */
[C---:B---3--:R-:W-:Y:S01]  /*e730*/  FFMA.FTZ R33, R27.reuse, R21, R33 ;  /* 0x000000151b217223 */ /* 0x048fe20000010021 */
[----:B------:R-:W-:Y:S01]  /*e740*/  FFMA.FTZ R36, R27, R26, R36 ;  /* 0x0000001a1b247223 */ /* 0x000fe20000010024 */
[----:B--2---:R-:W-:Y:S01]  /*e750*/  FMUL.FTZ R27, R4, R28 ;  /* 0x0000001c041b7220 */ /* 0x004fe20000410000 */
[----:B------:R-:W-:-:S03]  /*e760*/  FMUL.FTZ R26, R5, R31 ;  /* 0x0000001f051a7220 */ /* 0x000fc60000410000 */
[----:B------:R-:W-:Y:S01]  /*e770*/  FFMA.FTZ R36, R18, R27, R36 ;  /* 0x0000001b12247223 */ /* 0x000fe20000010024 */
[----:B------:R-:W-:Y:S01]  /*e780*/  FADD.FTZ R37, R37, R27 ;  /* 0x0000001b25257221 */ /* 0x000fe20000010000 */
[----:B------:R-:W-:Y:S02]  /*e790*/  FMUL.FTZ R27, R4, R35 ;  /* 0x00000023041b7220 */ /* 0x000fe40000410000 */
[----:B------:R-:W-:Y:S01]  /*e7a0*/  FFMA.FTZ R36, R22, R26, R36 ;  /* 0x0000001a16247223 */ /* 0x000fe20000010024 */
[----:B------:R-:W-:-:S03]  /*e7b0*/  FADD.FTZ R37, R26, R37 ;  /* 0x000000251a257221 */ /* 0x000fc60000010000 */
[----:B------:R-:W-:Y:S01]  /*e7c0*/  FFMA.FTZ R36, R32, R27, R36 ;  /* 0x0000001b20247223 */ /* 0x000fe20000010024 */
[----:B------:R-:W-:Y:S02]  /*e7d0*/  FADD.FTZ R37, R37, R27 ;  /* 0x0000001b25257221 */ /* 0x000fe40000010000 */
[----:B------:R-:W2:Y:S01]  /*e7e0*/  LDL.LU R27, [R1+0x20c] ;  /* 0x00020c00011b7983 */ /* 0x000ea20000300800 */
[----:B------:R-:W-:Y:S01]  /*e7f0*/  FADD.FTZ R34, R34, R13 ;  /* 0x0000000d22227221 */ /* 0x000fe20000010000 */
[----:B----4-:R-:W-:Y:S01]  /*e800*/  FMUL.FTZ R26, R5, R23 ;  /* 0x00000017051a7220 */ /* 0x010fe20000410000 */
[----:B------:R-:W-:Y:S01]  /*e810*/  FFMA.FTZ R33, R22, R31, R33 ;  /* 0x0000001f16217223 */ /* 0x000fe20000010021 */
[----:B------:R-:W-:Y:S01]  /*e820*/  FADD.FTZ R29, R29, R21 ;  /* 0x000000151d1d7221 */ /* 0x000fe20000010000 */
[----:B------:R-:W-:Y:S01]  /*e830*/  FADD.FTZ R34, R34, R15 ;  /* 0x0000000f22227221 */ /* 0x000fe20000010000 */
[----:B------:R-:W-:Y:S01]  /*e840*/  FADD.FTZ R37, R26, R37 ;  /* 0x000000251a257221 */ /* 0x000fe20000010000 */
[----:B------:R-:W3:Y:S04]  /*e850*/  LDL.LU R15, [R1+0x19c] ;  /* 0x00019c00010f7983 */ /* 0x000ee80000300800 */
[----:B------:R-:W4:Y:S01]  /*e860*/  LDL.LU R21, [R1+0x198] ;  /* 0x0001980001157983 */ /* 0x000f220000300800 */
[----:B------:R-:W-:-:S03]  /*e870*/  FFMA.FTZ R30, R18, R28, R30 ;  /* 0x0000001c121e7223 */ /* 0x000fc6000001001e */
[----:B------:R-:W4:Y:S04]  /*e880*/  LDL.LU R18, [R1+0x194] ;  /* 0x0001940001127983 */ /* 0x000f280000300800 */
[----:B------:R-:W4:Y:S01]  /*e890*/  LDL.LU R13, [R1+0x3dc] ;  /* 0x0003dc00010d7983 */ /* 0x000f220000300800 */
[----:B--2---:R-:W-:-:S03]  /*e8a0*/  FFMA.FTZ R36, R27, R26, R36 ;  /* 0x0000001a1b247223 */ /* 0x004fc60000010024 */
[----:B------:R-:W2:Y:S04]  /*e8b0*/  LDL.LU R22, [R1+0x18c] ;  /* 0x00018c0001167983 */ /* 0x000ea80000300800 */
[----:B------:R-:W4:Y:S01]  /*e8c0*/  LDL.LU R26, [R1+0x208] ;  /* 0x00020800011a7983 */ /* 0x000f220000300800 */
[----:B------:R-:W-:Y:S01]  /*e8d0*/  FFMA.FTZ R33, R27, R23, R33 ;  /* 0x000000171b217223 */ /* 0x000fe20000010021 */
[----:B---3--:R-:W-:-:S04]  /*e8e0*/  FMUL.FTZ R27, R4, R15 ;  /* 0x0000000f041b7220 */ /* 0x008fc80000410000 */
[----:B------:R-:W-:Y:S01]  /*e8f0*/  FADD.FTZ R37, R37, R27 ;  /* 0x0000001b25257221 */ /* 0x000fe20000010000 */
[----:B------:R-:W-:Y:S02]  /*e900*/  FADD.FTZ R34, R34, R28 ;  /* 0x0000001c22227221 */ /* 0x000fe40000010000 */
[----:B------:R-:W3:Y:S01]  /*e910*/  LDL.LU R28, [R1+0x200] ;  /* 0x00020000011c7983 */ /* 0x000ee20000300800 */
[----:B------:R-:W-:-:S03]  /*e920*/  FADD.FTZ R29, R29, R31 ;  /* 0x0000001f1d1d7221 */ /* 0x000fc60000010000 */
[----:B------:R-:W3:Y:S01]  /*e930*/  LDL.LU R31, [R1+0x1fc] ;  /* 0x0001fc00011f7983 */ /* 0x000ee20000300800 */
[----:B----4-:R-:W-:-:S03]  /*e940*/  FFMA.FTZ R36, R26, R27, R36 ;  /* 0x0000001b1a247223 */ /* 0x010fc60000010024 */
[----:B------:R-:W4:Y:S01]  /*e950*/  LDL.LU R27, [R1+0x204] ;  /* 0x00020400011b7983 */ /* 0x000f220000300800 */
[----:B------:R-:W-:-:S03]  /*e960*/  FFMA.FTZ R30, R32, R35, R30 ;  /* 0x00000023201e7223 */ /* 0x000fc6000001001e */
[----:B------:R-:W3:Y:S01]  /*e970*/  LDL.LU R32, [R1+0x188] ;  /* 0x0001880001207983 */ /* 0x000ee20000300800 */
[----:B------:R-:W-:Y:S01]  /*e980*/  FFMA.FTZ R30, R26, R15, R30 ;  /* 0x0000000f1a1e7223 */ /* 0x000fe2000001001e */
[----:B------:R-:W-:-:S04]  /*e990*/  FMUL.FTZ R26, R5, R21 ;  /* 0x00000015051a7220 */ /* 0x000fc80000410000 */
[----:B------:R-:W-:Y:S01]  /*e9a0*/  FADD.FTZ R37, R26, R37 ;  /* 0x000000251a257221 */ /* 0x000fe20000010000 */
[C---:B----4-:R-:W-:Y:S01]  /*e9b0*/  FFMA.FTZ R33, R27.reuse, R21, R33 ;  /* 0x000000151b217223 */ /* 0x050fe20000010021 */
[----:B------:R-:W-:Y:S01]  /*e9c0*/  FFMA.FTZ R36, R27, R26, R36 ;  /* 0x0000001a1b247223 */ /* 0x000fe20000010024 */
[----:B------:R-:W-:Y:S01]  /*e9d0*/  FMUL.FTZ R27, R4, R18 ;  /* 0x00000012041b7220 */ /* 0x000fe20000410000 */
[----:B--2---:R-:W-:-:S03]  /*e9e0*/  FMUL.FTZ R26, R5, R22 ;  /* 0x00000016051a7220 */ /* 0x004fc60000410000 */
[----:B---3--:R-:W-:Y:S01]  /*e9f0*/  FFMA.FTZ R36, R28, R27, R36 ;  /* 0x0000001b1c247223 */ /* 0x008fe20000010024 */
[----:B------:R-:W-:-:S03]  /*ea00*/  FADD.FTZ R37, R37, R27 ;  /* 0x0000001b25257221 */ /* 0x000fc60000010000 */
[----:B------:R-:W-:Y:S01]  /*ea10*/  FFMA.FTZ R36, R31, R26, R36 ;  /* 0x0000001a1f247223 */ /* 0x000fe20000010024 */
[----:B------:R-:W-:Y:S02]  /*ea20*/  FADD.FTZ R37, R26, R37 ;  /* 0x000000251a257221 */ /* 0x000fe40000010000 */
[----:B------:R-:W2:Y:S01]  /*ea30*/  LDL.LU R26, [R1+0x1f8] ;  /* 0x0001f800011a7983 */ /* 0x000ea20000300800 */
[----:B------:R-:W-:Y:S01]  /*ea40*/  FADD.FTZ R34, R34, R35 ;  /* 0x0000002322227221 */ /* 0x000fe20000010000 */
[----:B------:R-:W-:Y:S02]  /*ea50*/  FMUL.FTZ R27, R4, R32 ;  /* 0x00000020041b7220 */ /* 0x000fe40000410000 */
[----:B------:R-:W3:Y:S02]  /*ea60*/  LDL.LU R35, [R1+0x184] ;  /* 0x0001840001237983 */ /* 0x000ee40000300800 */
[----:B------:R-:W-:Y:S01]  /*ea70*/  FADD.FTZ R37, R37, R27 ;  /* 0x0000001b25257221 */ /* 0x000fe20000010000 */
[----:B------:R-:W-:Y:S01]  /*ea80*/  FFMA.FTZ R30, R28, R18, R30 ;  /* 0x000000121c1e7223 */ /* 0x000fe2000001001e */
[----:B------:R-:W-:Y:S01]  /*ea90*/  FADD.FTZ R29, R29, R23 ;  /* 0x000000171d1d7221 */ /* 0x000fe20000010000 */
[----:B------:R-:W-:Y:S01]  /*eaa0*/  FFMA.FTZ R33, R31, R22, R33 ;  /* 0x000000161f217223 */ /* 0x000fe20000010021 */
[----:B------:R-:W4:Y:S01]  /*eab0*/  LDL.LU R23, [R1+0x17c] ;  /* 0x00017c0001177983 */ /* 0x000f220000300800 */
[----:B------:R-:W-:-:S03]  /*eac0*/  FADD.FTZ R34, R34, R15 ;  /* 0x0000000f22227221 */ /* 0x000fc60000010000 */
[----:B------:R-:W4:Y:S04]  /*ead0*/  LDL.LU R15, [R1+0x178] ;  /* 0x00017800010f7983 */ /* 0x000f280000300800 */
[----:B------:R-:W4:Y:S01]  /*eae0*/  LDL.LU R28, [R1+0x1e8] ;  /* 0x0001e800011c7983 */ /* 0x000f220000300800 */
[C---:B--2---:R-:W-:Y:S01]  /*eaf0*/  FFMA.FTZ R36, R26.reuse, R27, R36 ;  /* 0x0000001b1a247223 */ /* 0x044fe20000010024 */
[----:B------:R-:W-:Y:S02]  /*eb00*/  FFMA.FTZ R30, R26, R32, R30 ;  /* 0x000000201a1e7223 */ /* 0x000fe4000001001e */
[----:B------:R-:W2:Y:S01]  /*eb10*/  LDL.LU R27, [R1+0x1f4] ;  /* 0x0001f400011b7983 */ /* 0x000ea20000300800 */
[-C--:B---3--:R-:W-:Y:S01]  /*eb20*/  FMUL.FTZ R26, R5, R35.reuse ;  /* 0x00000023051a7220 */ /* 0x088fe20000410000 */
[----:B------:R-:W-:Y:S01]  /*eb30*/  FADD.FTZ R29, R29, R21 ;  /* 0x000000151d1d7221 */ /* 0x000fe20000010000 */
[----:B------:R-:W-:Y:S01]  /*eb40*/  FADD.FTZ R34, R34, R18 ;  /* 0x0000001222227221 */ /* 0x000fe20000010000 */
[----:B------:R-:W3:Y:S01]  /*eb50*/  LDL.LU R31, [R1+0x1e0] ;  /* 0x0001e000011f7983 */ /* 0x000ee20000300800 */
[----:B------:R-:W-:Y:S01]  /*eb60*/  FADD.FTZ R37, R26, R37 ;  /* 0x000000251a257221 */ /* 0x000fe20000010000 */
[C---:B--2---:R-:W-:Y:S01]  /*eb70*/  FFMA.FTZ R36, R27.reuse, R26, R36 ;  /* 0x0000001a1b247223 */ /* 0x044fe20000010024 */
[----:B------:R-:W-:Y:S01]  /*eb80*/  FFMA.FTZ R33, R27, R35, R33 ;  /* 0x000000231b217223 */ /* 0x000fe20000010021 */
[----:B------:R-:W2:Y:S01]  /*eb90*/  LDL.LU R26, [R1+0x1f0] ;  /* 0x0001f000011a7983 */ /* 0x000ea20000300800 */
[----:B----4-:R-:W-:Y:S01]  /*eba0*/  FMUL.FTZ R27, R4, R23 ;  /* 0x00000017041b7220 */ /* 0x010fe20000410000 */
[----:B------:R-:W-:Y:S01]  /*ebb0*/  FADD.FTZ R29, R29, R22 ;  /* 0x000000161d1d7221 */ /* 0x000fe20000010000 */
[----:B------:R-:W-:Y:S01]  /*ebc0*/  FADD.FTZ R34, R34, R32 ;  /* 0x0000002022227221 */ /* 0x000fe20000010000 */
[----:B------:R-:W4:Y:S01]  /*ebd0*/  LDL.LU R22, [R1+0x3d0] ;  /* 0x0003d00001167983 */ /* 0x000f220000300800 */
[----:B------:R-:W-:-:S03]  /*ebe0*/  FADD.FTZ R37, R37, R27 ;  /* 0x0000001b25257221 */ /* 0x000fc60000010000 */
[----:B------:R-:W3:Y:S04]  /*ebf0*/  LDL.LU R18, [R1+0x3d4] ;  /* 0x0003d40001127983 */ /* 0x000ee80000300800 */
[----:B------:R-:W3:Y:S01]  /*ec00*/  LDL.LU R21, [R1+0x3d8] ;  /* 0x0003d80001157983 */ /* 0x000ee20000300800 */
[C---:B--2---:R-:W-:Y:S01]  /*ec10*/  FFMA.FTZ R36, R26.reuse, R27, R36 ;  /* 0x0000001b1a247223 */ /* 0x044fe20000010024 */
[----:B------:R-:W-:Y:S02]  /*ec20*/  FADD.FTZ R29, R29, R35 ;  /* 0x000000231d1d7221 */ /* 0x000fe40000010000 */
[----:B------:R-:W2:Y:S01]  /*ec30*/  LDL.LU R27, [R1+0x1ec] ;  /* 0x0001ec00011b7983 */ /* 0x000ea20000300800 */
[----:B------:R-:W-:Y:S01]  /*ec40*/  FFMA.FTZ R30, R26, R23, R30 ;  /* 0x000000171a1e7223 */ /* 0x000fe2000001001e */
[----:B------:R-:W-:-:S02]  /*ec50*/  FADD.FTZ R34, R34, R23 ;  /* 0x0000001722227221 */ /* 0x000fc40000010000 */
[----:B------:R-:W4:Y:S01]  /*ec60*/  LDL.LU R23, [R1+0x3cc] ;  /* 0x0003cc0001177983 */ /* 0x000f220000300800 */
[-C--:B------:R-:W-:Y:S01]  /*ec70*/  FMUL.FTZ R26, R5, R15.reuse ;  /* 0x0000000f051a7220 */ /* 0x080fe20000410000 */
[----:B------:R-:W-:Y:S02]  /*ec80*/  FADD.FTZ R29, R29, R15 ;  /* 0x0000000f1d1d7221 */ /* 0x000fe40000010000 */
[----:B------:R-:W3:Y:S04]  /*ec90*/  LDL.LU R32, [R1+0x1dc] ;  /* 0x0001dc0001207983 */ /* 0x000ee80000300800 */
[----:B------:R-:W3:Y:S01]  /*eca0*/  LDL.LU R35, [R1+0x1d8] ;  /* 0x0001d80001237983 */ /* 0x000ee20000300800 */
[----:B--2---:R-:W-:-:S03]  /*ecb0*/  FFMA.FTZ R33, R27, R15, R33 ;  /* 0x0000000f1b217223 */ /* 0x004fc60000010021 */
[----:B------:R-:W2:Y:S01]  /*ecc0*/  LDL.LU R15, [R1+0x3c8] ;  /* 0x0003c800010f7983 */ /* 0x000ea20000300800 */
[----:B------:R-:W-:Y:S01]  /*ecd0*/  FFMA.FTZ R36, R27, R26, R36 ;  /* 0x0000001a1b247223 */ /* 0x000fe20000010024 */
[-C--:B----4-:R-:W-:Y:S01]  /*ece0*/  FMUL.FTZ R27, R4, R23.reuse ;  /* 0x00000017041b7220 */ /* 0x090fe20000410000 */
[----:B------:R-:W-:Y:S01]  /*ecf0*/  FADD.FTZ R37, R26, R37 ;  /* 0x000000251a257221 */ /* 0x000fe20000010000 */
[C---:B------:R-:W-:Y:S02]  /*ed00*/  FFMA.FTZ R30, R28.reuse, R23, R30 ;  /* 0x000000171c1e7223 */ /* 0x040fe4000001001e */
[----:B------:R-:W-:Y:S01]  /*ed10*/  FFMA.FTZ R36, R28, R27, R36 ;  /* 0x0000001b1c247223 */ /* 0x000fe20000010024 */
[----:B------:R-:W-:Y:S01]  /*ed20*/  FADD.FTZ R37, R37, R27 ;  /* 0x0000001b25257221 */ /* 0x000fe20000010000 */
[----:B------:R-:W-:Y:S01]  /*ed30*/  FADD.FTZ R34, R34, R23 ;  /* 0x0000001722227221 */ /* 0x000fe20000010000 */
[-C--:B------:R-:W-:Y:S01]  /*ed40*/  FMUL.FTZ R23, R4, R22.reuse ;  /* 0x0000001604177220 */ /* 0x080fe20000410000 */
[----:B------:R-:W4:Y:S04]  /*ed50*/  LDL.LU R27, [R1+0x1cc] ;  /* 0x0001cc00011b7983 */ /* 0x000f280000300800 */
[----:B------:R-:W4:Y:S01]  /*ed60*/  LDL.LU R28, [R1+0x1c8] ;  /* 0x0001c800011c7983 */ /* 0x000f220000300800 */
[----:B---3--:R-:W-:Y:S01]  /*ed70*/  FFMA.FTZ R30, R32, R22, R30 ;  /* 0x00000016201e7223 */ /* 0x008fe2000001001e */
[----:B--2---:R-:W-:-:S04]  /*ed80*/  FMUL.FTZ R26, R5, R15 ;  /* 0x0000000f051a7220 */ /* 0x004fc80000410000 */
[----:B------:R-:W-:Y:S01]  /*ed90*/  FFMA.FTZ R36, R31, R26, R36 ;  /* 0x0000001a1f247223 */ /* 0x000fe20000010024 */
[----:B------:R-:W-:Y:S02]  /*eda0*/  FADD.FTZ R37, R26, R37 ;  /* 0x000000251a257221 */ /* 0x000fe40000010000 */
[----:B------:R-:W2:Y:S01]  /*edb0*/  LDL.LU R26, [R1+0x1d0] ;  /* 0x0001d000011a7983 */ /* 0x000ea20000300800 */
[----:B------:R-:W-:Y:S01]  /*edc0*/  FFMA.FTZ R36, R32, R23, R36 ;  /* 0x0000001720247223 */ /* 0x000fe20000010024 */
[----:B------:R-:W-:Y:S02]  /*edd0*/  FADD.FTZ R37, R37, R23 ;  /* 0x0000001725257221 */ /* 0x000fe40000010000 */
[----:B------:R-:W3:Y:S01]  /*ede0*/  LDL.LU R23, [R1+0x1d4] ;  /* 0x0001d40001177983 */ /* 0x000ee20000300800 */
[----:B------:R-:W-:Y:S01]  /*edf0*/  FFMA.FTZ R33, R31, R15, R33 ;  /* 0x0000000f1f217223 */ /* 0x000fe20000010021 */
[----:B------:R-:W-:Y:S02]  /*ee00*/  FADD.FTZ R29, R29, R15 ;  /* 0x0000000f1d1d7221 */ /* 0x000fe40000010000 */
[----:B------:R-:W4:Y:S01]  /*ee10*/  LDL.LU R31, [R1+0x1b8] ;  /* 0x0001b800011f7983 */ /* 0x000f220000300800 */
[----:B------:R-:W-:-:S03]  /*ee20*/  FMUL.FTZ R15, R5, R18 ;  /* 0x00000012050f7220 */ /* 0x000fc60000410000 */
[----:B------:R-:W4:Y:S01]  /*ee30*/  LDL.LU R32, [R1+0x1a4] ;  /* 0x0001a40001207983 */ /* 0x000f220000300800 */
[C---:B------:R-:W-:Y:S01]  /*ee40*/  FFMA.FTZ R33, R35.reuse, R18, R33 ;  /* 0x0000001223217223 */ /* 0x040fe20000010021 */
[----:B------:R-:W-:Y:S02]  /*ee50*/  FFMA.FTZ R36, R35, R15, R36 ;  /* 0x0000000f23247223 */ /* 0x000fe40000010024 */
[----:B------:R-:W4:Y:S01]  /*ee60*/  LDL.LU R35, [R1+0x190] ;  /* 0x0001900001237983 */ /* 0x000f220000300800 */
[----:B------:R-:W-:Y:S01]  /*ee70*/  FADD.FTZ R34, R34, R22 ;  /* 0x0000001622227221 */ /* 0x000fe20000010000 */
[C---:B------:R-:W-:Y:S01]  /*ee80*/  FMUL.FTZ R22, R4.reuse, R21 ;  /* 0x0000001504167220 */ /* 0x040fe20000410000 */
[----:B------:R-:W-:Y:S01]  /*ee90*/  FADD.FTZ R37, R15, R37 ;  /* 0x000000250f257221 */ /* 0x000fe20000010000 */
[----:B------:R-:W-:Y:S01]  /*eea0*/  FMUL.FTZ R15, R5, R13 ;  /* 0x0000000d050f7220 */ /* 0x000fe20000410000 */
[----:B------:R-:W-:Y:S02]  /*eeb0*/  FADD.FTZ R29, R29, R18 ;  /* 0x000000121d1d7221 */ /* 0x000fe40000010000 */
[----:B------:R-:W-:Y:S01]  /*eec0*/  FADD.FTZ R37, R37, R22 ;  /* 0x0000001625257221 */ /* 0x000fe20000010000 */
[----:B------:R-:W-:Y:S01]  /*eed0*/  FMUL.FTZ R18, R4, R20 ;  /* 0x0000001404127220 */ /* 0x000fe20000410000 */
[----:B------:R-:W-:-:S02]  /*eee0*/  FADD.FTZ R29, R29, R13 ;  /* 0x0000000d1d1d7221 */ /* 0x000fc40000010000 */
[----:B------:R-:W-:Y:S01]  /*eef0*/  FADD.FTZ R37, R15, R37 ;  /* 0x000000250f257221 */ /* 0x000fe20000010000 */
[----:B------:R-:W-:-:S04]  /*ef00*/  FADD.FTZ R34, R34, R21 ;  /* 0x0000001522227221 */ /* 0x000fc80000010000 */
[----:B------:R-:W-:Y:S01]  /*ef10*/  FADD.FTZ R34, R34, R20 ;  /* 0x0000001422227221 */ /* 0x000fe20000010000 */
[----:B---3--:R-:W-:Y:S01]  /*ef20*/  FFMA.FTZ R36, R23, R22, R36 ;  /* 0x0000001617247223 */ /* 0x008fe20000010024 */
[----:B--2---:R-:W-:-:S03]  /*ef30*/  FFMA.FTZ R33, R26, R13, R33 ;  /* 0x0000000d1a217223 */ /* 0x004fc60000010021 */
[----:B------:R-:W-:Y:S01]  /*ef40*/  FFMA.FTZ R36, R26, R15, R36 ;  /* 0x0000000f1a247223 */ /* 0x000fe20000010024 */
[----:B------:R-:W-:-:S03]  /*ef50*/  FMUL.FTZ R13, R5, R9 ;  /* 0x00000009050d7220 */ /* 0x000fc60000410000 */
[----:B----4-:R-:W-:Y:S01]  /*ef60*/  FFMA.FTZ R36, R27, R18, R36 ;  /* 0x000000121b247223 */ /* 0x010fe20000010024 */
[----:B------:R-:W-:Y:S01]  /*ef70*/  FADD.FTZ R18, R37, R18 ;  /* 0x0000001225127221 */ /* 0x000fe20000010000 */
[----:B------:R-:W-:Y:S02]  /*ef80*/  FMUL.FTZ R15, R4, R19 ;  /* 0x00000013040f7220 */ /* 0x000fe40000410000 */
[----:B------:R-:W-:Y:S01]  /*ef90*/  FFMA.FTZ R36, R28, R13, R36 ;  /* 0x0000000d1c247223 */ /* 0x000fe20000010024 */
[----:B------:R-:W-:Y:S01]  /*efa0*/  FFMA.FTZ R30, R23, R21, R30 ;  /* 0x00000015171e7223 */ /* 0x000fe2000001001e */
[----:B------:R-:W-:Y:S01]  /*efb0*/  FADD.FTZ R18, R13, R18 ;  /* 0x000000120d127221 */ /* 0x000fe20000010000 */
[----:B------:R-:W-:Y:S01]  /*efc0*/  FMUL.FTZ R13, R5, R17 ;  /* 0x00000011050d7220 */ /* 0x000fe20000410000 */
[----:B------:R-:W-:Y:S01]  /*efd0*/  FFMA.FTZ R36, R31, R15, R36 ;  /* 0x0000000f1f247223 */ /* 0x000fe20000010024 */
[----:B------:R-:W-:Y:S01]  /*efe0*/  FFMA.FTZ R30, R27, R20, R30 ;  /* 0x000000141b1e7223 */ /* 0x000fe2000001001e */
[----:B------:R-:W-:Y:S01]  /*eff0*/  FADD.FTZ R26, R18, R15 ;  /* 0x0000000f121a7221 */ /* 0x000fe20000010000 */
[----:B------:R-:W-:Y:S01]  /*f000*/  FFMA.FTZ R20, R28, R9, R33 ;  /* 0x000000091c147223 */ /* 0x000fe20000010021 */
[----:B------:R-:W-:Y:S01]  /*f010*/  FFMA.FTZ R21, R32, R13, R36 ;  /* 0x0000000d20157223 */ /* 0x000fe20000010024 */
[----:B------:R-:W-:Y:S01]  /*f020*/  FMUL.FTZ R18, R4, R8 ;  /* 0x0000000804127220 */ /* 0x000fe20000410000 */
[----:B------:R-:W-:Y:S01]  /*f030*/  FADD.FTZ R22, R29, R9 ;  /* 0x000000091d167221 */ /* 0x000fe20000010000 */
[----:B------:R-:W-:Y:S01]  /*f040*/  FFMA.FTZ R9, R31, R19, R30 ;  /* 0x000000131f097223 */ /* 0x000fe2000001001e */
[----:B------:R-:W-:Y:S01]  /*f050*/  FADD.FTZ R13, R13, R26 ;  /* 0x0000001a0d0d7221 */ /* 0x000fe20000010000 */
[----:B------:R-:W-:Y:S01]  /*f060*/  FADD.FTZ R19, R34, R19 ;  /* 0x0000001322137221 */ /* 0x000fe20000010000 */
[----:B------:R-:W-:Y:S01]  /*f070*/  FFMA.FTZ R15, R32, R17, R20 ;  /* 0x00000011200f7223 */ /* 0x000fe20000010014 */
[----:B------:R-:W-:Y:S01]  /*f080*/  FFMA.FTZ R21, R35, R18, R21 ;  /* 0x0000001223157223 */ /* 0x000fe20000010015 */
[----:B------:R-:W-:Y:S01]  /*f090*/  FMUL.FTZ R20, R5, R16 ;  /* 0x0000001005147220 */ /* 0x000fe20000410000 */
[----:B------:R-:W-:Y:S01]  /*f0a0*/  FADD.FTZ R13, R13, R18 ;  /* 0x000000120d0d7221 */ /* 0x000fe20000010000 */
[----:B------:R-:W-:Y:S01]  /*f0b0*/  FADD.FTZ R17, R22, R17 ;  /* 0x0000001116117221 */ /* 0x000fe20000010000 */
[----:B------:R-:W-:Y:S01]  /*f0c0*/  FFMA.FTZ R9, R35, R8, R9 ;  /* 0x0000000823097223 */ /* 0x000fe20000010009 */
[----:B------:R-:W-:Y:S01]  /*f0d0*/  FADD.FTZ R19, R19, R8 ;  /* 0x0000000813137221 */ /* 0x000fe20000010000 */
[C---:B------:R-:W-:Y:S01]  /*f0e0*/  FFMA.FTZ R21, R25.reuse, R20, R21 ;  /* 0x0000001419157223 */ /* 0x040fe20000010015 */
[----:B------:R-:W-:Y:S01]  /*f0f0*/  FMUL.FTZ R8, R4, R14 ;  /* 0x0000000e04087220 */ /* 0x000fe20000410000 */
[----:B------:R-:W-:Y:S01]  /*f100*/  FADD.FTZ R13, R20, R13 ;  /* 0x0000000d140d7221 */ /* 0x000fe20000010000 */
[----:B------:R-:W-:Y:S01]  /*f110*/  FFMA.FTZ R15, R25, R16, R15 ;  /* 0x00000010190f7223 */ /* 0x000fe2000001000f */
[----:B------:R-:W-:Y:S01]  /*f120*/  FADD.FTZ R17, R17, R16 ;  /* 0x0000001011117221 */ /* 0x000fe20000010000 */
[----:B------:R-:W-:Y:S01]  /*f130*/  FMUL.FTZ R16, R5, R12 ;  /* 0x0000000c05107220 */ /* 0x000fe20000410000 */
[----:B------:R-:W-:Y:S01]  /*f140*/  FFMA.FTZ R21, R24, R8, R21 ;  /* 0x0000000818157223 */ /* 0x000fe20000010015 */
[----:B------:R-:W-:Y:S01]  /*f150*/  FADD.FTZ R13, R13, R8 ;  /* 0x000000080d0d7221 */ /* 0x000fe20000010000 */
[----:B------:R-:W-:Y:S01]  /*f160*/  FMUL.FTZ R8, R4, R10 ;  /* 0x0000000a04087220 */ /* 0x000fe20000410000 */
[----:B------:R-:W-:Y:S01]  /*f170*/  FFMA.FTZ R9, R24, R14, R9 ;  /* 0x0000000e18097223 */ /* 0x000fe20000010009 */
[----:B------:R-:W-:Y:S01]  /*f180*/  FFMA.FTZ R21, R7, R16, R21 ;  /* 0x0000001007157223 */ /* 0x000fe20000010015 */
[----:B------:R-:W-:Y:S01]  /*f190*/  FADD.FTZ R13, R16, R13 ;  /* 0x0000000d100d7221 */ /* 0x000fe20000010000 */
[----:B------:R-:W-:Y:S01]  /*f1a0*/  FADD.FTZ R19, R19, R14 ;  /* 0x0000000e13137221 */ /* 0x000fe20000010000 */
[-C--:B------:R-:W-:Y:S01]  /*f1b0*/  FMUL.FTZ R16, R5, R11.reuse ;  /* 0x0000000b05107220 */ /* 0x080fe20000410000 */
[C---:B------:R-:W-:Y:S01]  /*f1c0*/  FFMA.FTZ R21, R6.reuse, R8, R21 ;  /* 0x0000000806157223 */ /* 0x040fe20000010015 */
[----:B------:R-:W-:Y:S01]  /*f1d0*/  FFMA.FTZ R14, R7, R12, R15 ;  /* 0x0000000c070e7223 */ /* 0x000fe2000001000f */
[----:B------:R-:W-:Y:S01]  /*f1e0*/  FADD.FTZ R13, R13, R8 ;  /* 0x000000080d0d7221 */ /* 0x000fe20000010000 */
[----:B------:R-:W-:Y:S01]  /*f1f0*/  FFMA.FTZ R8, R6, R10, R9 ;  /* 0x0000000a06087223 */ /* 0x000fe20000010009 */
[C---:B------:R-:W-:Y:S01]  /*f200*/  FFMA.FTZ R21, R0.reuse, R16, R21 ;  /* 0x0000001000157223 */ /* 0x040fe20000010015 */
[----:B------:R-:W-:Y:S01]  /*f210*/  FFMA.FTZ R9, R0, R11, R14 ;  /* 0x0000000b00097223 */ /* 0x000fe2000001000e */
[----:B------:R0:W5:Y:S04]  /*f220*/  LDL.LU R25, [R1+0x3c4] ;  /* 0x0003c40001197983 */ /* 0x0001680000300800 */
[----:B------:R0:W5:Y:S04]  /*f230*/  LDL.LU R24, [R1+0x3c0] ;  /* 0x0003c00001187983 */ /* 0x0001680000300800 */
[----:B------:R0:W5:Y:S04]  /*f240*/  LDL.LU R7, [R1+0x3bc] ;  /* 0x0003bc0001077983 */ /* 0x0001680000300800 */
[----:B------:R0:W5:Y:S04]  /*f250*/  LDL.LU R6, [R1+0x3b8] ;  /* 0x0003b80001067983 */ /* 0x0001680000300800 */
[----:B------:R0:W5:Y:S01]  /*f260*/  LDL.LU R0, [R1+0x3b4] ;  /* 0x0003b40001007983 */ /* 0x0001620000300800 */
[----:B------:R-:W-:Y:S01]  /*f270*/  FADD.FTZ R12, R17, R12 ;  /* 0x0000000c110c7221 */ /* 0x000fe20000010000 */
[----:B------:R-:W-:Y:S01]  /*f280*/  FADD.FTZ R15, R16, R13 ;  /* 0x0000000d100f7221 */ /* 0x000fe20000010000 */
[----:B------:R-:W-:-:S02]  /*f290*/  FADD.FTZ R10, R19, R10 ;  /* 0x0000000a130a7221 */ /* 0x000fc40000010000 */
[----:B------:R-:W-:-:S07]  /*f2a0*/  FADD.FTZ R11, R12, R11 ;  /* 0x0000000b0c0b7221 */ /* 0x000fce0000010000 */
.L_x_174:
[----:B------:R-:W1:Y:S01]  /*f2b0*/  S2R R17, SR_LANEID ;  /* 0x0000000000117919 */ /* 0x000e620000000000 */
[----:B------:R-:W2:Y:S01]  /*f2c0*/  S2UR UR7, SR_CgaCtaId ;  /* 0x00000000000779c3 */ /* 0x000ea20000008800 */
[----:B------:R-:W-:Y:S01]  /*f2d0*/  UMOV UR6, 0x400 ;  /* 0x0000040000067882 */ /* 0x000fe20000000000 */
[----:B------:R-:W3:Y:S01]  /*f2e0*/  LDCU UR9, c[0x0][0x374] ;  /* 0x00006e80ff0977ac */ /* 0x000ee20008000800 */
[----:B------:R-:W4:Y:S01]  /*f2f0*/  SHFL.DOWN PT, R12, R21, 0x1, 0x1f ;  /* 0x08201f00150c7f89 */ /* 0x000f2200000e0000 */
[----:B------:R-:W-:Y:S01]  /*f300*/  BSSY.RECONVERGENT B0, `(.L_x_175) ;  /* 0x000002a000007945 */ /* 0x000fe20003800200 */
[----:B------:R-:W-:Y:S02]  /*f310*/  UIADD3 UR5, UPT, UPT, UR6, 0xd0, URZ ;  /* 0x000000d006057890 */ /* 0x000fe4000fffe0ff */
[----:B------:R-:W0:Y:S01]  /*f320*/  SHFL.DOWN PT, R13, R15, 0x1, 0x1f ;  /* 0x08201f000f0d7f89 */ /* 0x000e2200000e0000 */
[----:B------:R-:W0:Y:S01]  /*f330*/  LDCU UR12, c[0x0][0x370] ;  /* 0x00006e00ff0c77ac */ /* 0x000e220008000800 */
[----:B------:R-:W3:Y:S01]  /*f340*/  S2R R37, SR_TID.X ;  /* 0x0000000000257919 */ /* 0x000ee20000002100 */
[----:B--2---:R-:W-:Y:S01]  /*f350*/  ULEA UR5, UR7, UR5, 0x18 ;  /* 0x0000000507057291 */ /* 0x004fe2000f8ec0ff */
[----:B-1----:R-:W-:-:S02]  /*f360*/  ISETP.GT.AND P0, PT, R17, 0x1e, PT ;  /* 0x0000001e1100780c */ /* 0x002fc40003f04270 */
[C---:B------:R-:W-:Y:S02]  /*f370*/  ISETP.GT.AND P2, PT, R17.reuse, 0xf, PT ;  /* 0x0000000f1100780c */ /* 0x040fe40003f44270 */
[----:B------:R-:W-:Y:S02]  /*f380*/  ISETP.GT.AND P1, PT, R17, 0x17, PT ;  /* 0x000000171100780c */ /* 0x000fe40003f24270 */
[----:B---3--:R-:W-:-:S07]  /*f390*/  LEA R26, R37, UR5, 0x4 ;  /* 0x00000005251a7c11 */ /* 0x008fce000f8e20ff */
[----:B----4-:R-:W-:Y:S01]  /*f3a0*/  @!P0 FADD.FTZ R21, R12, R21 ;  /* 0x000000150c158221 */ /* 0x010fe20000010000 */
[----:B0-----:R-:W-:Y:S01]  /*f3b0*/  @!P0 FADD.FTZ R15, R13, R15 ;  /* 0x0000000f0d0f8221 */ /* 0x001fe20000010000 */
[----:B------:R-:W-:Y:S01]  /*f3c0*/  ISETP.GT.AND P0, PT, R17, 0x1d, PT ;  /* 0x0000001d1100780c */ /* 0x000fe20003f04270 */
[----:B------:R-:W-:Y:S01]  /*f3d0*/  STS.128 [R26], R8 ;  /* 0x000000081a007388 */ /* 0x000fe20000000c00 */
[----:B------:R-:W-:-:S03]  /*f3e0*/  ISETP.GT.U32.AND P3, PT, R37, 0x29, PT ;  /* 0x000000292500780c */ /* 0x000fc60003f64070 */
[----:B------:R-:W0:Y:S04]  /*f3f0*/  SHFL.DOWN PT, R12, R21, 0x2, 0x1f ;  /* 0x08401f00150c7f89 */ /* 0x000e2800000e0000 */
[----:B------:R-:W1:Y:S04]  /*f400*/  SHFL.DOWN PT, R13, R15, 0x2, 0x1f ;  /* 0x08401f000f0d7f89 */ /* 0x000e6800000e0000 */
        /* <DEDUP_REMOVED lines=25> */
.L_x_176:
[----:B------:R-:W-:Y:S05]  /*f5a0*/  BSYNC.RECONVERGENT B0 ;  /* 0x0000000000007941 */ /* 0x000fea0003800200 */
.L_x_175:
[----:B------:R-:W-:Y:S06]  /*f5b0*/  BAR.SYNC.DEFER_BLOCKING 0x0 ;  /* 0x0000000000007b1d */ /* 0x000fec0000010000 */
[----:B------:R-:W-:Y:S04]  /*f5c0*/  BSSY.RECONVERGENT B0, `(.L_x_177) ;  /* 0x0000053000007945 */ /* 0x000fe80003800200 */
[----:B------:R-:W-:Y:S05]  /*f5d0*/  @P0 BRA `(.L_x_178) ;  /* 0x0000000400440947 */ /* 0x000fea0003800000 */
[----:B------:R-:W-:Y:S01]  /*f5e0*/  ULEA UR5, UR7, UR6, 0x18 ;  /* 0x0000000607057291 */ /* 0x000fe2000f8ec0ff */
[----:B-----5:R-:W-:Y:S04]  /*f5f0*/  STL.128 [R1+0x3c0], R4 ;  /* 0x0003c00401007387 */ /* 0x020fe80000100c00 */
[----:B------:R-:W-:Y:S04]  /*f600*/  STL [R1+0x3b4], R0 ;  /* 0x0003b40001007387 */ /* 0x000fe80000100800 */
[----:B------:R-:W4:Y:S04]  /*f610*/  LDS.128 R4, [UR5+0x50] ;  /* 0x00005005ff047984 */ /* 0x000f280008000c00 */
[----:B------:R-:W0:Y:S04]  /*f620*/  LDS.128 R16, [UR5+0x20] ;  /* 0x00002005ff107984 */ /* 0x000e280008000c00 */
[----:B-123--:R-:W1:Y:S04]  /*f630*/  LDS.128 R12, [UR5+0x30] ;  /* 0x00003005ff0c7984 */ /* 0x00ee680008000c00 */
[----:B------:R-:W2:Y:S04]  /*f640*/  LDS.128 R32, [UR5+0x40] ;  /* 0x00004005ff207984 */ /* 0x000ea80008000c00 */
[----:B------:R-:W-:Y:S01]  /*f650*/  STL [R1+0x3b8], R2 ;  /* 0x0003b80201007387 */ /* 0x000fe20000100800 */
[----:B----4-:R-:W-:-:S02]  /*f660*/  MOV R31, R6 ;  /* 0x00000006001f7202 */ /* 0x010fc40000000f00 */
[----:B------:R-:W-:Y:S02]  /*f670*/  MOV R30, R4 ;  /* 0x00000004001e7202 */ /* 0x000fe40000000f00 */
[----:B------:R-:W-:Y:S01]  /*f680*/  MOV R21, R5 ;  /* 0x0000000500157202 */ /* 0x000fe20000000f00 */
[----:B0-----:R-:W-:Y:S01]  /*f690*/  FADD.FTZ R16, R22, R16 ;  /* 0x0000001016107221 */ /* 0x001fe20000010000 */
[----:B------:R-:W-:Y:S02]  /*f6a0*/  MOV R27, R7 ;  /* 0x00000007001b7202 */ /* 0x000fe40000000f00 */
[----:B------:R-:W0:Y:S01]  /*f6b0*/  LDS.128 R4, [UR5+0x60] ;  /* 0x00006005ff047984 */ /* 0x000e220008000c00 */
[----:B------:R-:W-:Y:S01]  /*f6c0*/  FADD.FTZ R17, R23, R17 ;  /* 0x0000001117117221 */ /* 0x000fe20000010000 */
[----:B------:R-:W-:-:S03]  /*f6d0*/  FADD.FTZ R16, R16, R18 ;  /* 0x0000001210107221 */ /* 0x000fc60000010000 */
[----:B------:R-:W-:Y:S01]  /*f6e0*/  FADD.FTZ R17, R17, R19 ;  /* 0x0000001311117221 */ /* 0x000fe20000010000 */
[----:B-1----:R-:W-:-:S03]  /*f6f0*/  FADD.FTZ R12, R16, R12 ;  /* 0x0000000c100c7221 */ /* 0x002fc60000010000 */
[----:B------:R-:W-:Y:S01]  /*f700*/  FADD.FTZ R13, R17, R13 ;  /* 0x0000000d110d7221 */ /* 0x000fe20000010000 */
[----:B------:R-:W-:-:S04]  /*f710*/  FADD.FTZ R12, R12, R14 ;  /* 0x0000000e0c0c7221 */ /* 0x000fc80000010000 */
[----:B--2---:R-:W-:Y:S01]  /*f720*/  FADD.FTZ R32, R12, R32 ;  /* 0x000000200c207221 */ /* 0x004fe20000010000 */
[----:B------:R-:W-:Y:S02]  /*f730*/  MOV R18, R30 ;  /* 0x0000001e00127202 */ /* 0x000fe40000000f00 */
[----:B0-----:R-:W-:Y:S02]  /*f740*/  MOV R0, R4 ;  /* 0x0000000400007202 */ /* 0x001fe40000000f00 */
[----:B------:R-:W-:Y:S02]  /*f750*/  MOV R29, R6 ;  /* 0x00000006001d7202 */ /* 0x000fe40000000f00 */
[----:B------:R-:W-:Y:S02]  /*f760*/  MOV R28, R5 ;  /* 0x00000005001c7202 */ /* 0x000fe40000000f00 */
[----:B------:R-:W-:Y:S02]  /*f770*/  MOV R20, R7 ;  /* 0x0000000700147202 */ /* 0x000fe40000000f00 */
[----:B------:R-:W0:Y:S01]  /*f780*/  LDS.128 R4, [UR5+0x70] ;  /* 0x00007005ff047984 */ /* 0x000e220008000c00 */
[----:B------:R-:W-:-:S02]  /*f790*/  MOV R16, R28 ;  /* 0x0000001c00107202 */ /* 0x000fc40000000f00 */
[----:B------:R-:W-:Y:S02]  /*f7a0*/  MOV R23, R31 ;  /* 0x0000001f00177202 */ /* 0x000fe40000000f00 */
[----:B------:R-:W-:Y:S01]  /*f7b0*/  MOV R17, R16 ;  /* 0x0000001000117202 */ /* 0x000fe20000000f00 */
[----:B------:R-:W-:Y:S01]  /*f7c0*/  FADD.FTZ R16, R13, R15 ;  /* 0x0000000f0d107221 */ /* 0x000fe20000010000 */
[----:B------:R-:W-:Y:S01]  /*f7d0*/  MOV R22, R0 ;  /* 0x0000000000167202 */ /* 0x000fe20000000f00 */
[----:B------:R-:W-:Y:S02]  /*f7e0*/  LDS.128 R12, [UR5+0x90] ;  /* 0x00009005ff0c7984 */ /* 0x000fe40008000c00 */
[----:B------:R-:W-:Y:S01]  /*f7f0*/  FADD.FTZ R33, R16, R33 ;  /* 0x0000002110217221 */ /* 0x000fe20000010000 */
[----:B------:R-:W-:Y:S01]  /*f800*/  MOV R16, R21 ;  /* 0x0000001500107202 */ /* 0x000fe20000000f00 */
[----:B------:R-:W-:Y:S01]  /*f810*/  FADD.FTZ R21, R32, R34 ;  /* 0x0000002220157221 */ /* 0x000fe20000010000 */
[----:B------:R-:W-:Y:S01]  /*f820*/  MOV R34, R20 ;  /* 0x0000001400227202 */ /* 0x000fe20000000f00 */
[----:B------:R-:W-:Y:S01]  /*f830*/  FADD.FTZ R20, R33, R35 ;  /* 0x0000002321147221 */ /* 0x000fe20000010000 */
[----:B------:R-:W-:Y:S01]  /*f840*/  MOV R32, R16 ;  /* 0x0000001000207202 */ /* 0x000fe20000000f00 */
[----:B------:R-:W-:Y:S01]  /*f850*/  FADD.FTZ R21, R21, R18 ;  /* 0x0000001215157221 */ /* 0x000fe20000010000 */
[----:B------:R-:W-:-:S02]  /*f860*/  MOV R19, R29 ;  /* 0x0000001d00137202 */ /* 0x000fc40000000f00 */
[----:B------:R-:W-:Y:S01]  /*f870*/  MOV R33, R17 ;  /* 0x0000001100217202 */ /* 0x000fe20000000f00 */
[----:B------:R-:W-:Y:S01]  /*f880*/  FADD.FTZ R20, R20, R32 ;  /* 0x0000002014147221 */ /* 0x000fe20000010000 */
[----:B------:R-:W-:Y:S01]  /*f890*/  FADD.FTZ R21, R21, R23 ;  /* 0x0000001715157221 */ /* 0x000fe20000010000 */
[----:B------:R-:W1:Y:S02]  /*f8a0*/  LDS.128 R28, [UR5+0x80] ;  /* 0x00008005ff1c7984 */ /* 0x000e640008000c00 */
[----:B------:R-:W-:Y:S01]  /*f8b0*/  FADD.FTZ R27, R20, R27 ;  /* 0x0000001b141b7221 */ /* 0x000fe20000010000 */
[----:B------:R-:W-:Y:S01]  /*f8c0*/  MOV R35, R19 ;  /* 0x0000001300237202 */ /* 0x000fe20000000f00 */
[----:B------:R-:W-:Y:S01]  /*f8d0*/  FADD.FTZ R32, R21, R22 ;  /* 0x0000001615207221 */ /* 0x000fe20000010000 */
[----:B------:R-:W2:Y:S01]  /*f8e0*/  LDS.128 R16, [UR5+0xa0] ;  /* 0x0000a005ff107984 */ /* 0x000ea20008000c00 */
[----:B------:R-:W-:Y:S02]  /*f8f0*/  FADD.FTZ R27, R27, R33 ;  /* 0x000000211b1b7221 */ /* 0x000fe40000010000 */
[----:B------:R-:W-:Y:S01]  /*f900*/  FADD.FTZ R32, R32, R35 ;  /* 0x0000002320207221 */ /* 0x000fe20000010000 */
[----:B------:R-:W3:Y:S01]  /*f910*/  LDS.128 R20, [UR5+0xb0] ;  /* 0x0000b005ff147984 */ /* 0x000ee20008000c00 */
[----:B------:R-:W-:Y:S01]  /*f920*/  FADD.FTZ R27, R27, R34 ;  /* 0x000000221b1b7221 */ /* 0x000fe20000010000 */
[----:B0-----:R-:W-:-:S02]  /*f930*/  MOV R2, R4 ;  /* 0x0000000400027202 */ /* 0x001fc40000000f00 */
[----:B------:R-:W-:Y:S02]  /*f940*/  MOV R0, R5 ;  /* 0x0000000500007202 */ /* 0x000fe40000000f00 */
[----:B------:R-:W-:Y:S01]  /*f950*/  MOV R37, R6 ;  /* 0x0000000600257202 */ /* 0x000fe20000000f00 */
[----:B------:R-:W-:Y:S01]  /*f960*/  FADD.FTZ R32, R32, R2 ;  /* 0x0000000220207221 */ /* 0x000fe20000010000 */
[----:B------:R-:W-:Y:S01]  /*f970*/  MOV R36, R7 ;  /* 0x0000000700247202 */ /* 0x000fe20000000f00 */
[----:B------:R-:W-:Y:S01]  /*f980*/  FADD.FTZ R27, R27, R0 ;  /* 0x000000001b1b7221 */ /* 0x000fe20000010000 */
[----:B------:R4:W5:Y:S04]  /*f990*/  LDL.LU.128 R4, [R1+0x3c0] ;  /* 0x0003c00001047983 */ /* 0x0009680000300c00 */
[----:B------:R4:W5:Y:S04]  /*f9a0*/  LDL.LU R2, [R1+0x3b8] ;  /* 0x0003b80001027983 */ /* 0x0009680000300800 */
[----:B------:R4:W5:Y:S01]  /*f9b0*/  LDL.LU R0, [R1+0x3b4] ;  /* 0x0003b40001007983 */ /* 0x0009620000300800 */
[----:B------:R-:W-:Y:S01]  /*f9c0*/  FADD.FTZ R33, R32, R37 ;  /* 0x0000002520217221 */ /* 0x000fe20000010000 */
[----:B------:R-:W-:Y:S01]  /*f9d0*/  FADD.FTZ R32, R27, R36 ;  /* 0x000000241b207221 */ /* 0x000fe20000010000 */
[----:B------:R-:W0:Y:S02]  /*f9e0*/  S2R R37, SR_TID.X ;  /* 0x0000000000257919 */ /* 0x000e240000002100 */
[----:B-1----:R-:W-:Y:S01]  /*f9f0*/  FADD.FTZ R33, R33, R28 ;  /* 0x0000001c21217221 */ /* 0x002fe20000010000 */
[----:B------:R-:W-:-:S03]  /*fa00*/  FADD.FTZ R32, R32, R29 ;  /* 0x0000001d20207221 */ /* 0x000fc60000010000 */
[----:B------:R-:W-:Y:S01]  /*fa10*/  FADD.FTZ R33, R33, R30 ;  /* 0x0000001e21217221 */ /* 0x000fe20000010000 */
[----:B------:R-:W-:-:S03]  /*fa20*/  FADD.FTZ R32, R32, R31 ;  /* 0x0000001f20207221 */ /* 0x000fc60000010000 */
[----:B------:R-:W-:Y:S01]  /*fa30*/  FADD.FTZ R33, R33, R12 ;  /* 0x0000000c21217221 */ /* 0x000fe20000010000 */
[----:B------:R-:W-:-:S03]  /*fa40*/  FADD.FTZ R32, R32, R13 ;  /* 0x0000000d20207221 */ /* 0x000fc60000010000 */
[----:B------:R-:W-:Y:S01]  /*fa50*/  FADD.FTZ R33, R33, R14 ;  /* 0x0000000e21217221 */ /* 0x000fe20000010000 */
[----:B------:R-:W-:-:S03]  /*fa60*/  FADD.FTZ R32, R32, R15 ;  /* 0x0000000f20207221 */ /* 0x000fc60000010000 */
[----:B--2---:R-:W-:Y:S01]  /*fa70*/  FADD.FTZ R33, R33, R16 ;  /* 0x0000001021217221 */ /* 0x004fe20000010000 */
[----:B------:R-:W-:-:S03]  /*fa80*/  FADD.FTZ R32, R32, R17 ;  /* 0x0000001120207221 */ /* 0x000fc60000010000 */
[----:B------:R-:W-:Y:S01]  /*fa90*/  FADD.FTZ R33, R33, R18 ;  /* 0x0000001221217221 */ /* 0x000fe20000010000 */
[----:B------:R-:W-:-:S03]  /*faa0*/  FADD.FTZ R32, R32, R19 ;  /* 0x0000001320207221 */ /* 0x000fc60000010000 */
[----:B---3--:R-:W-:Y:S01]  /*fab0*/  FADD.FTZ R33, R33, R20 ;  /* 0x0000001421217221 */ /* 0x008fe20000010000 */
[----:B------:R-:W-:-:S03]  /*fac0*/  FADD.FTZ R32, R32, R21 ;  /* 0x0000001520207221 */ /* 0x000fc60000010000 */
[----:B------:R-:W-:Y:S01]  /*fad0*/  FADD.FTZ R22, R33, R22 ;  /* 0x0000001621167221 */ /* 0x000fe20000010000 */
[----:B0---4-:R-:W-:-:S07]  /*fae0*/  FADD.FTZ R23, R32, R23 ;  /* 0x0000001720177221 */ /* 0x011fce0000010000 */
.L_x_178:
[----:B------:R-:W-:Y:S05]  /*faf0*/  BSYNC.RECONVERGENT B0 ;  /* 0x0000000000007941 */ /* 0x000fea0003800200 */
.L_x_177:
[----:B------:R-:W-:Y:S06]  /*fb00*/  BAR.SYNC.DEFER_BLOCKING 0x0 ;  /* 0x0000000000007b1d */ /* 0x000fec0000010000 */
[----:B------:R-:W-:Y:S04]  /*fb10*/  BSSY.RECONVERGENT B0, `(.L_x_179) ;  /* 0x000009f000007945 */ /* 0x000fe80003800200 */
[----:B------:R-:W-:Y:S05]  /*fb20*/  @P3 BRA `(.L_x_180) ;  /* 0x0000000800743947 */ /* 0x000fea0003800000 */
[----:B-----5:R-:W-:Y:S04]  /*fb30*/  STL [R1+0x3cc], R7 ;  /* 0x0003cc0701007387 */ /* 0x020fe80000100800 */
[----:B------:R-:W-:Y:S04]  /*fb40*/  STL [R1+0x3c8], R6 ;  /* 0x0003c80601007387 */ /* 0x000fe80000100800 */
[----:B------:R-:W-:Y:S04]  /*fb50*/  STL [R1+0x3c4], R5 ;  /* 0x0003c40501007387 */ /* 0x000fe80000100800 */
[----:B------:R-:W-:Y:S04]  /*fb60*/  STL [R1+0x3c0], R4 ;  /* 0x0003c00401007387 */ /* 0x000fe80000100800 */
[----:B------:R-:W4:Y:S04]  /*fb70*/  LDS.128 R4, [R26+0xa80] ;  /* 0x000a80001a047984 */ /* 0x000f280000000c00 */
[----:B------:R-:W0:Y:S04]  /*fb80*/  LDS.128 R32, [R26+0x7e0] ;  /* 0x0007e0001a207984 */ /* 0x000e280000000c00 */
[----:B------:R-:W-:Y:S04]  /*fb90*/  STL [R1+0x3bc], R3 ;  /* 0x0003bc0301007387 */ /* 0x000fe80000100800 */
[----:B------:R0:W-:Y:S04]  /*fba0*/  STL [R1+0x3b8], R2 ;  /* 0x0003b80201007387 */ /* 0x0001e80000100800 */
[----:B------:R0:W-:Y:S04]  /*fbb0*/  STL [R1+0x3b4], R0 ;  /* 0x0003b40001007387 */ /* 0x0001e80000100800 */
[----:B------:R-:W-:Y:S04]  /*fbc0*/  STL [R1+0x3dc], R25 ;  /* 0x0003dc1901007387 */ /* 0x000fe80000100800 */
[----:B-123--:R-:W-:Y:S04]  /*fbd0*/  LDS.128 R12, [R26+0x2a0] ;  /* 0x0002a0001a0c7984 */ /* 0x00efe80000000c00 */
[----:B------:R-:W-:Y:S04]  /*fbe0*/  LDS.128 R16, [R26+0x540] ;  /* 0x000540001a107984 */ /* 0x000fe80000000c00 */
[----:B------:R-:W-:Y:S04]  /*fbf0*/  STL [R1+0x3d8], R24 ;  /* 0x0003d81801007387 */ /* 0x000fe80000100800 */
[----:B------:R-:W-:Y:S01]  /*fc00*/  STL [R1+0x3d4], R23 ;  /* 0x0003d41701007387 */ /* 0x000fe20000100800 */
[----:B----4-:R-:W-:-:S03]  /*fc10*/  MOV R28, R4 ;  /* 0x00000004001c7202 */ /* 0x010fc60000000f00 */
[----:B------:R-:W-:Y:S01]  /*fc20*/  STL [R1+0x3d0], R22 ;  /* 0x0003d01601007387 */ /* 0x000fe20000100800 */
[----:B------:R-:W-:Y:S02]  /*fc30*/  MOV R27, R5 ;  /* 0x00000005001b7202 */ /* 0x000fe40000000f00 */
[----:B------:R-:W-:Y:S02]  /*fc40*/  MOV R20, R6 ;  /* 0x0000000600147202 */ /* 0x000fe40000000f00 */
[----:B------:R-:W-:Y:S02]  /*fc50*/  MOV R21, R7 ;  /* 0x0000000700157202 */ /* 0x000fe40000000f00 */
[----:B------:R-:W1:Y:S01]  /*fc60*/  LDS.128 R4, [R26+0xd20] ;  /* 0x000d20001a047984 */ /* 0x000e620000000c00 */
[----:B0-----:R-:W-:Y:S02]  /*fc70*/  MOV R2, R34 ;  /* 0x0000002200027202 */ /* 0x001fe40000000f00 */
[----:B------:R-:W-:-:S02]  /*fc80*/  MOV R0, R33 ;  /* 0x0000002100007202 */ /* 0x000fc40000000f00 */
[----:B------:R-:W-:Y:S02]  /*fc90*/  MOV R30, R32 ;  /* 0x00000020001e7202 */ /* 0x000fe40000000f00 */
[----:B------:R-:W-:Y:S02]  /*fca0*/  MOV R29, R35 ;  /* 0x00000023001d7202 */ /* 0x000fe40000000f00 */
[----:B------:R-:W0:Y:S01]  /*fcb0*/  LDS.128 R32, [R26+0x1260] ;  /* 0x001260001a207984 */ /* 0x000e220000000c00 */
[----:B-1----:R-:W-:-:S03]  /*fcc0*/  MOV R3, R5 ;  /* 0x0000000500037202 */ /* 0x002fc60000000f00 */
[----:B------:R-:W-:Y:S01]  /*fcd0*/  STL.64 [R1+0x188], R6 ;  /* 0x0001880601007387 */ /* 0x000fe20000100a00 */
[----:B------:R-:W-:-:S03]  /*fce0*/  MOV R36, R4 ;  /* 0x0000000400247202 */ /* 0x000fc60000000f00 */
[----:B------:R-:W1:Y:S04]  /*fcf0*/  LDS.128 R4, [R26+0xfc0] ;  /* 0x000fc0001a047984 */ /* 0x000e680000000c00 */
[----:B0-----:R-:W-:Y:S04]  /*fd00*/  STL.128 [R1+0x160], R32 ;  /* 0x0001602001007387 */ /* 0x001fe80000100c00 */
[----:B------:R-:W-:Y:S04]  /*fd10*/  LDS.128 R32, [R26+0x17a0] ;  /* 0x0017a0001a207984 */ /* 0x000fe80000000c00 */
[----:B-1----:R-:W-:Y:S04]  /*fd20*/  STL.128 [R1+0x170], R4 ;  /* 0x0001700401007387 */ /* 0x002fe80000100c00 */
[----:B------:R-:W0:Y:S02]  /*fd30*/  LDS.128 R4, [R26+0x1500] ;  /* 0x001500001a047984 */ /* 0x000e240000000c00 */
[----:B0-----:R-:W-:-:S02]  /*fd40*/  MOV R25, R4 ;  /* 0x0000000400197202 */ /* 0x001fc40000000f00 */
[----:B------:R-:W-:Y:S02]  /*fd50*/  MOV R4, R35 ;  /* 0x0000002300047202 */ /* 0x000fe40000000f00 */
[----:B------:R-:W-:Y:S01]  /*fd60*/  MOV R24, R5 ;  /* 0x0000000500187202 */ /* 0x000fe20000000f00 */
[----:B------:R-:W-:Y:S01]  /*fd70*/  FADD.FTZ R12, R8, R12 ;  /* 0x0000000c080c7221 */ /* 0x000fe20000010000 */
[----:B------:R-:W-:Y:S01]  /*fd80*/  MOV R23, R6 ;  /* 0x0000000600177202 */ /* 0x000fe20000000f00 */
[----:B------:R0:W-:Y:S01]  /*fd90*/  STL [R1+0x3fc], R4 ;  /* 0x0003fc0401007387 */ /* 0x0001e20000100800 */
[----:B------:R-:W-:Y:S02]  /*fda0*/  MOV R22, R7 ;  /* 0x0000000700167202 */ /* 0x000fe40000000f00 */
[----:B------:R-:W-:Y:S01]  /*fdb0*/  MOV R7, R32 ;  /* 0x0000002000077202 */ /* 0x000fe20000000f00 */
[----:B------:R-:W-:Y:S01]  /*fdc0*/  FADD.FTZ R13, R9, R13 ;  /* 0x0000000d090d7221 */ /* 0x000fe20000010000 */
[----:B------:R-:W-:Y:S01]  /*fdd0*/  MOV R6, R33 ;  /* 0x0000002100067202 */ /* 0x000fe20000000f00 */
[----:B------:R-:W-:Y:S01]  /*fde0*/  FADD.FTZ R14, R10, R14 ;  /* 0x0000000e0a0e7221 */ /* 0x000fe20000010000 */
[----:B------:R-:W-:Y:S01]  /*fdf0*/  MOV R5, R34 ;  /* 0x0000002200057202 */ /* 0x000fe20000000f00 */
[----:B------:R-:W-:Y:S01]  /*fe00*/  FADD.FTZ R16, R12, R16 ;  /* 0x000000100c107221 */ /* 0x000fe20000010000 */
[----:B------:R-:W1:Y:S04]  /*fe10*/  LDS.128 R32, [R26+0x1a40] ;  /* 0x001a40001a207984 */ /* 0x000e680000000c00 */
[----:B0-----:R-:W2:Y:S01]  /*fe20*/  LDL.LU R4, [R1+0x188] ;  /* 0x0001880001047983 */ /* 0x001ea20000300800 */
[----:B------:R-:W-:Y:S01]  /*fe30*/  MOV R9, R0 ;  /* 0x0000000000097202 */ /* 0x000fe20000000f00 */
[----:B------:R-:W-:Y:S01]  /*fe40*/  FADD.FTZ R12, R13, R17 ;  /* 0x000000110d0c7221 */ /* 0x000fe20000010000 */
        /* <DEDUP_REMOVED lines=8> */
[----:B------:R-:W-:Y:S01]  /*fed0*/  FADD.FTZ R16, R16, R10 ;  /* 0x0000000a10107221 */ /* 0x000fe20000010000 */
[----:B------:R-:W-:Y:S01]  /*fee0*/  FADD.FTZ R27, R12, R27 ;  /* 0x0000001b0c1b7221 */ /* 0x000fe20000010000 */
[----:B------:R-:W-:Y:S01]  /*fef0*/  FADD.FTZ R18, R18, R8 ;  /* 0x0000000812127221 */ /* 0x000fe20000010000 */
[----:B------:R-:W-:Y:S01]  /*ff00*/  FADD.FTZ R17, R15, R17 ;  /* 0x000000110f117221 */ /* 0x000fe20000010000 */
[----:B------:R-:W-:Y:S01]  /*ff10*/  FADD.FTZ R16, R16, R13 ;  /* 0x0000000d10107221 */ /* 0x000fe20000010000 */
[----:B------:R0:W-:Y:S01]  /*ff20*/  STL [R1+0x3f4], R6 ;  /* 0x0003f40601007387 */ /* 0x0001e20000100800 */
[----:B------:R-:W-:Y:S01]  /*ff30*/  FADD.FTZ R20, R18, R20 ;  /* 0x0000001412147221 */ /* 0x000fe20000010000 */
[----:B------:R-:W-:Y:S01]  /*ff40*/  FADD.FTZ R21, R17, R21 ;  /* 0x0000001511157221 */ /* 0x000fe20000010000 */
[----:B------:R-:W-:Y:S01]  /*ff50*/  FADD.FTZ R36, R16, R36 ;  /* 0x0000002410247221 */ /* 0x000fe20000010000 */
[----:B------:R3:W-:Y:S04]  /*ff60*/  STL [R1+0x3f0], R7 ;  /* 0x0003f00701007387 */ /* 0x0007e80000100800 */
[----:B------:R-:W-:Y:S04]  /*ff70*/  LDS.128 R28, [R26+0x1f80] ;  /* 0x001f80001a1c7984 */ /* 0x000fe80000000c00 */
[----:B------:R-:W-:Y:S04]  /*ff80*/  LDS.128 R8, [R26+0x2220] ;  /* 0x002220001a087984 */ /* 0x000fe80000000c00 */
[----:B------:R-:W-:Y:S01]  /*ff90*/  LDS.128 R12, [R26+0x24c0] ;  /* 0x0024c0001a0c7984 */ /* 0x000fe20000000c00 */
[----:B-1----:R-:W-:-:S03]  /*ffa0*/  MOV R2, R33 ;  /* 0x0000002100027202 */ /* 0x002fc60000000f00 */
[----:B------:R-:W-:Y:S01]  /*ffb0*/  LDS.128 R16, [R26+0x2760] ;  /* 0x002760001a107984 */ /* 0x000fe20000000c00 */
[----:B------:R-:W-:Y:S02]  /*ffc0*/  MOV R0, R34 ;  /* 0x0000002200007202 */ /* 0x000fe40000000f00 */
[----:B------:R-:W-:Y:S01]  /*ffd0*/  MOV R37, R35 ;  /* 0x0000002300257202 */ /* 0x000fe20000000f00 */
[----:B0-----:R-:W4:Y:S04]  /*ffe0*/  LDL.LU R6, [R1+0x174] ;  /* 0x0001740001067983 */ /* 0x001f280000300800 */
[----:B---3--:R-:W3:Y:S04]  /*fff0*/  LDL.LU R7, [R1+0x178] ;  /* 0x0001780001077983 */ /* 0x008ee80000300800 */
[----:B------:R0:W-:Y:S04]  /*10000*/  STL [R1+0x3e8], R23 ;  /* 0x0003e81701007387 */ /* 0x0001e80000100800 */
[----:B------:R1:W-:Y:S04]  /*10010*/  STL [R1+0x3e4], R24 ;  /* 0x0003e41801007387 */ /* 0x0003e80000100800 */
[----:B------:R-:W-:Y:S04]  /*10020*/  STL [R1+0x3e0], R25 ;  /* 0x0003e01901007387 */ /* 0x000fe80000100800 */
[----:B------:R1:W-:Y:S04]  /*10030*/  STL [R1+0x3f8], R5 ;  /* 0x0003f80501007387 */ /* 0x0003e80000100800 */
[----:B0-----:R-:W3:Y:S04]  /*10040*/  LDL.LU R23, [R1+0x160] ;  /* 0x0001600001177983 */ /* 0x001ee80000300800 */
[----:B-1----:R-:W3:Y:S04]  /*10050*/  LDL.LU R24, [R1+0x164] ;  /* 0x0001640001187983 */ /* 0x002ee80000300800 */
[----:B------:R-:W3:Y:S04]  /*10060*/  LDL.LU R5, [R1+0x18c] ;  /* 0x00018c0001057983 */ /* 0x000ee80000300800 */
[----:B------:R-:W3:Y:S04]  /*10070*/  LDL.LU R25, [R1+0x168] ;  /* 0x0001680001197983 */ /* 0x000ee80000300800 */
[----:B------:R0:W-:Y:S04]  /*10080*/  STL [R1+0x3ec], R22 ;  /* 0x0003ec1601007387 */ /* 0x0001e80000100800 */
[----:B0-----:R-:W3:Y:S04]  /*10090*/  LDL.LU R22, [R1+0x17c] ;  /* 0x00017c0001167983 */ /* 0x001ee80000300800 */
[----:B--2---:R0:W-:Y:S02]  /*100a0*/  STL [R1+0x400], R4 ;  /* 0x0004000401007387 */ /* 0x0041e40000100800 */
[----:B0-----:R-:W-:-:S02]  /*100b0*/  MOV R4, R3 ;  /* 0x0000000300047202 */ /* 0x001fc40000000f00 */
[----:B------:R-:W-:Y:S02]  /*100c0*/  MOV R3, R32 ;  /* 0x0000002000037202 */ /* 0x000fe40000000f00 */
[----:B------:R0:W1:Y:S01]  /*100d0*/  LDS.128 R32, [R26+0x1ce0] ;  /* 0x001ce0001a207984 */ /* 0x0000620000000c00 */
[----:B------:R-:W-:-:S03]  /*100e0*/  FADD.FTZ R27, R27, R4 ;  /* 0x000000041b1b7221 */ /* 0x000fc60000010000 */
[----:B------:R-:W2:Y:S04]  /*100f0*/  LDL.LU R4, [R1+0x400] ;  /* 0x0004000001047983 */ /* 0x000ea80000300800 */
[----:B0-----:R-:W2:Y:S01]  /*10100*/  LDL.LU R26, [R1+0x170] ;  /* 0x00017000011a7983 */ /* 0x001ea20000300800 */
[----:B----4-:R-:W-:-:S03]  /*10110*/  FADD.FTZ R27, R27, R6 ;  /* 0x000000061b1b7221 */ /* 0x010fc60000010000 */
[----:B------:R-:W4:Y:S01]  /*10120*/  LDL.LU R6, [R1+0x3f4] ;  /* 0x0003f40001067983 */ /* 0x000f220000300800 */
[----:B---3--:R-:W-:-:S03]  /*10130*/  FADD.FTZ R27, R27, R24 ;  /* 0x000000181b1b7221 */ /* 0x008fc60000010000 */
[----:B------:R-:W3:Y:S01]  /*10140*/  LDL.LU R24, [R1+0x3e4] ;  /* 0x0003e40001187983 */ /* 0x000ee20000300800 */
[----:B------:R-:W-:-:S03]  /*10150*/  FADD.FTZ R21, R21, R5 ;  /* 0x0000000515157221 */ /* 0x000fc60000010000 */
[----:B------:R-:W4:Y:S01]  /*10160*/  LDL.LU R5, [R1+0x3f8] ;  /* 0x0003f80001057983 */ /* 0x000f220000300800 */
[----:B------:R-:W-:-:S03]  /*10170*/  FADD.FTZ R21, R21, R22 ;  /* 0x0000001615157221 */ /* 0x000fc60000010000 */
[----:B------:R-:W4:Y:S01]  /*10180*/  LDL.LU R22, [R1+0x3ec] ;  /* 0x0003ec0001167983 */ /* 0x000f220000300800 */
[----:B--2---:R-:W-:-:S03]  /*10190*/  FADD.FTZ R20, R20, R4 ;  /* 0x0000000414147221 */ /* 0x004fc60000010000 */
[----:B------:R-:W2:Y:S01]  /*101a0*/  LDL.LU R4, [R1+0x3fc] ;  /* 0x0003fc0001047983 */ /* 0x000ea20000300800 */
[----:B------:R-:W-:Y:S01]  /*101b0*/  FADD.FTZ R26, R36, R26 ;  /* 0x0000001a241a7221 */ /* 0x000fe20000010000 */
[----:B------:R-:W-:Y:S02]  /*101c0*/  FADD.FTZ R20, R20, R7 ;  /* 0x0000000714147221 */ /* 0x000fe40000010000 */
[----:B------:R-:W2:Y:S01]  /*101d0*/  LDL.LU R36, [R1+0x16c] ;  /* 0x00016c0001247983 */ /* 0x000ea20000300800 */
[----:B------:R-:W-:Y:S01]  /*101e0*/  FADD.FTZ R26, R26, R23 ;  /* 0x000000171a1a7221 */ /* 0x000fe20000010000 */
[----:B------:R-:W-:Y:S02]  /*101f0*/  FADD.FTZ R20, R20, R25 ;  /* 0x0000001914147221 */ /* 0x000fe40000010000 */
[----:B------:R-:W2:Y:S04]  /*10200*/  LDL.LU R23, [R1+0x3e8] ;  /* 0x0003e80001177983 */ /* 0x000ea80000300800 */
[----:B------:R-:W2:Y:S04]  /*10210*/  LDL.LU R25, [R1+0x3e0] ;  /* 0x0003e00001197983 */ /* 0x000ea80000300800 */
[----:B------:R-:W2:Y:S01]  /*10220*/  LDL.LU R7, [R1+0x3f0] ;  /* 0x0003f00001077983 */ /* 0x000ea20000300800 */
[----:B---3--:R-:W-:-:S03]  /*10230*/  FADD.FTZ R27, R27, R24 ;  /* 0x000000181b1b7221 */ /* 0x008fc60000010000 */
[----:B------:R0:W5:Y:S01]  /*10240*/  LDL.LU R24, [R1+0x3d8] ;  /* 0x0003d80001187983 */ /* 0x0001620000300800 */
[----:B----4-:R-:W-:-:S03]  /*10250*/  FADD.FTZ R27, R27, R6 ;  /* 0x000000061b1b7221 */ /* 0x010fc60000010000 */
[----:B------:R0:W5:Y:S01]  /*10260*/  LDL.LU R6, [R1+0x3c8] ;  /* 0x0003c80001067983 */ /* 0x0001620000300800 */
[----:B------:R-:W-:-:S03]  /*10270*/  FADD.FTZ R27, R27, R2 ;  /* 0x000000021b1b7221 */ /* 0x000fc60000010000 */
[----:B------:R0:W5:Y:S01]  /*10280*/  LDL.LU R2, [R1+0x3b8] ;  /* 0x0003b80001027983 */ /* 0x0001620000300800 */
[----:B--2---:R-:W-:Y:S01]  /*10290*/  FADD.FTZ R21, R21, R36 ;  /* 0x0000002415157221 */ /* 0x004fe20000010000 */
[----:B------:R-:W-:Y:S01]  /*102a0*/  FADD.FTZ R20, R20, R23 ;  /* 0x0000001714147221 */ /* 0x000fe20000010000 */
[----:B------:R-:W-:Y:S02]  /*102b0*/  FADD.FTZ R26, R26, R25 ;  /* 0x000000191a1a7221 */ /* 0x000fe40000010000 */
[----:B------:R-:W-:Y:S01]  /*102c0*/  FADD.FTZ R21, R21, R22 ;  /* 0x0000001615157221 */ /* 0x000fe20000010000 */
[----:B------:R-:W-:Y:S01]  /*102d0*/  FADD.FTZ R20, R20, R5 ;  /* 0x0000000514147221 */ /* 0x000fe20000010000 */
[----:B------:R0:W5:Y:S01]  /*102e0*/  LDL.LU R25, [R1+0x3dc] ;  /* 0x0003dc0001197983 */ /* 0x0001620000300800 */
[----:B------:R-:W-:Y:S01]  /*102f0*/  FADD.FTZ R26, R26, R7 ;  /* 0x000000071a1a7221 */ /* 0x000fe20000010000 */
[----:B------:R-:W-:Y:S01]  /*10300*/  FADD.FTZ R21, R21, R4 ;  /* 0x0000000415157221 */ /* 0x000fe20000010000 */
[----:B------:R-:W-:Y:S01]  /*10310*/  FADD.FTZ R20, R20, R0 ;  /* 0x0000000014147221 */ /* 0x000fe20000010000 */
[----:B------:R0:W5:Y:S01]  /*10320*/  LDL.LU R23, [R1+0x3d4] ;  /* 0x0003d40001177983 */ /* 0x0001620000300800 */
[----:B------:R-:W-:-:S03]  /*10330*/  FADD.FTZ R26, R26, R3 ;  /* 0x000000031a1a7221 */ /* 0x000fc60000010000 */
[----:B------:R0:W5:Y:S04]  /*10340*/  LDL.LU R22, [R1+0x3d0] ;  /* 0x0003d00001167983 */ /* 0x0001680000300800 */
[----:B------:R0:W5:Y:S04]  /*10350*/  LDL.LU R7, [R1+0x3cc] ;  /* 0x0003cc0001077983 */ /* 0x0001680000300800 */
[----:B------:R0:W5:Y:S04]  /*10360*/  LDL.LU R5, [R1+0x3c4] ;  /* 0x0003c40001057983 */ /* 0x0001680000300800 */
[----:B------:R0:W5:Y:S04]  /*10370*/  LDL.LU R4, [R1+0x3c0] ;  /* 0x0003c00001047983 */ /* 0x0001680000300800 */
[----:B------:R0:W5:Y:S04]  /*10380*/  LDL.LU R3, [R1+0x3bc] ;  /* 0x0003bc0001037983 */ /* 0x0001680000300800 */
[----:B------:R0:W5:Y:S01]  /*10390*/  LDL.LU R0, [R1+0x3b4] ;  /* 0x0003b40001007983 */ /* 0x0001620000300800 */
[----:B------:R-:W-:Y:S01]  /*103a0*/  FADD.FTZ R21, R21, R37 ;  /* 0x0000002515157221 */ /* 0x000fe20000010000 */
[----:B-1----:R-:W-:Y:S01]  /*103b0*/  FADD.FTZ R26, R26, R32 ;  /* 0x000000201a1a7221 */ /* 0x002fe20000010000 */
[----:B------:R-:W4:Y:S01]  /*103c0*/  S2R R37, SR_TID.X ;  /* 0x0000000000257919 */ /* 0x000f220000002100 */
[----:B------:R-:W-:Y:S01]  /*103d0*/  FADD.FTZ R32, R27, R33 ;  /* 0x000000211b207221 */ /* 0x000fe20000010000 */
        /* <DEDUP_REMOVED lines=17> */
[----:B0-----:R-:W-:-:S07]  /*104f0*/  FADD.FTZ R11, R20, R19 ;  /* 0x00000013140b7221 */ /* 0x001fce0000010000 */
.L_x_180:
[----:B------:R-:W-:Y:S05]  /*10500*/  BSYNC.RECONVERGENT B0 ;  /* 0x0000000000007941 */ /* 0x000fea0003800200 */
.L_x_179:
[----:B------:R-:W-:Y:S04]  /*10510*/  BSSY.RECONVERGENT B0, `(.L_x_181) ;  /* 0x000001e000007945 */ /* 0x000fe80003800200 */
[----:B------:R-:W-:Y:S05]  /*10520*/  @P3 BRA `(.L_x_182) ;  /* 0x0000000000703947 */ /* 0x000fea0003800000 */
[----:B--2---:R-:W2:Y:S01]  /*10530*/  LDC.64 R14, c[0x0][0x3f8] ;  /* 0x0000fe00ff0e7b82 */ /* 0x004ea20000000a00 */
[----:B------:R-:W-:-:S05]  /*10540*/  MOV R18, UR13 ;  /* 0x0000000d00127c02 */ /* 0x000fca0008000f00 */
[----:B----4-:R-:W-:Y:S02]  /*10550*/  IMAD R19, R18, 0x2a, R37 ;  /* 0x0000002a12137824 */ /* 0x010fe400078e0225 */
[----:B-1-3--:R-:W1:Y:S01]  /*10560*/  LDC.64 R12, c[0x0][0x3d8] ;  /* 0x0000f600ff0c7b82 */ /* 0x00ae620000000a00 */
[----:B--2---:R-:W-:Y:S01]  /*10570*/  IMAD.WIDE.U32 R16, R14, 0x3, RZ ;  /* 0x000000030e107825 */ /* 0x004fe200078e00ff */
[C---:B------:R-:W-:Y:S02]  /*10580*/  LEA R21, R15.reuse, R15, 0x1 ;  /* 0x0000000f0f157211 */ /* 0x040fe400078e08ff */
[----:B------:R-:W-:Y:S02]  /*10590*/  LEA.HI R27, P1, R15, R14, RZ, 0x1 ;  /* 0x0000000e0f1b7211 */ /* 0x000fe400078308ff */
[----:B------:R-:W-:Y:S02]  /*105a0*/  IADD3 R21, PT, PT, R17, R21, RZ ;  /* 0x0000001511157210 */ /* 0x000fe40007ffe0ff */
[----:B------:R-:W-:Y:S01]  /*105b0*/  IADD3.X R18, PT, PT, RZ, R15, RZ, P1, !PT ;  /* 0x0000000fff127210 */ /* 0x000fe20000ffe4ff */
[----:B-1----:R-:W-:Y:S01]  /*105c0*/  IMAD.WIDE R12, R19, 0x4, R12 ;  /* 0x00000004130c7825 */ /* 0x002fe200078e020c */
[----:B------:R-:W-:-:S02]  /*105d0*/  LEA.HI R20, P1, R21, R16, RZ, 0x1 ;  /* 0x0000001015147211 */ /* 0x000fc400078308ff */
[----:B------:R-:W-:Y:S02]  /*105e0*/  SHF.L.U32 R17, R27, 0x1, RZ ;  /* 0x000000011b117819 */ /* 0x000fe400000006ff */
[----:B------:R-:W-:Y:S01]  /*105f0*/  SHF.L.U32 R19, R20, 0x1, RZ ;  /* 0x0000000114137819 */ /* 0x000fe200000006ff */
[----:B------:R1:W-:Y:S01]  /*10600*/  REDG.E.ADD.F32.FTZ.RN.STRONG.GPU desc[UR10][R12.64], R8 ;  /* 0x000000080c0079a6 */ /* 0x0003e2000c12f30a */
[----:B------:R-:W-:Y:S02]  /*10610*/  LOP3.LUT R17, R17, 0xfffffffc, RZ, 0xc0, !PT ;  /* 0xfffffffc11117812 */ /* 0x000fe400078ec0ff */
[----:B------:R-:W-:Y:S02]  /*10620*/  LEA R16, P2, R14, R12, 0x2 ;  /* 0x0000000c0e107211 */ /* 0x000fe400078410ff */
[----:B------:R-:W-:Y:S02]  /*10630*/  IADD3.X R21, PT, PT, RZ, R21, RZ, P1, !PT ;  /* 0x00000015ff157210 */ /* 0x000fe40000ffe4ff */
[----:B------:R-:W-:-:S02]  /*10640*/  LOP3.LUT R19, R19, 0xfffffffc, RZ, 0xc0, !PT ;  /* 0xfffffffc13137812 */ /* 0x000fc400078ec0ff */
[----:B------:R-:W-:Y:S02]  /*10650*/  SHF.L.U64.HI R27, R27, 0x1, R18 ;  /* 0x000000011b1b7819 */ /* 0x000fe40000010212 */
[----:B------:R-:W-:Y:S02]  /*10660*/  IADD3 R18, P1, PT, R12, R17, RZ ;  /* 0x000000110c127210 */ /* 0x000fe40007f3e0ff */
[----:B------:R-:W-:Y:S02]  /*10670*/  LEA.HI.X R17, R14, R13, R15, 0x2, P2 ;  /* 0x0000000d0e117211 */ /* 0x000fe400010f140f */
[----:B------:R-:W-:Y:S02]  /*10680*/  SHF.L.U64.HI R15, R20, 0x1, R21 ;  /* 0x00000001140f7819 */ /* 0x000fe40000010215 */
[----:B------:R-:W-:Y:S02]  /*10690*/  IADD3 R14, P2, PT, R12, R19, RZ ;  /* 0x000000130c0e7210 */ /* 0x000fe40007f5e0ff */
[----:B------:R-:W-:-:S02]  /*106a0*/  IADD3.X R19, PT, PT, R13, R27, RZ, P1, !PT ;  /* 0x0000001b0d137210 */ /* 0x000fc40000ffe4ff */
[----:B------:R-:W-:-:S03]  /*106b0*/  IADD3.X R15, PT, PT, R13, R15, RZ, P2, !PT ;  /* 0x0000000f0d0f7210 */ /* 0x000fc600017fe4ff */
[----:B------:R1:W-:Y:S04]  /*106c0*/  REDG.E.ADD.F32.FTZ.RN.STRONG.GPU desc[UR10][R18.64], R9 ;  /* 0x00000009120079a6 */ /* 0x0003e8000c12f30a */
[----:B------:R1:W-:Y:S04]  /*106d0*/  REDG.E.ADD.F32.FTZ.RN.STRONG.GPU desc[UR10][R16.64], R10 ;  /* 0x0000000a100079a6 */ /* 0x0003e8000c12f30a */
[----:B------:R1:W-:Y:S02]  /*106e0*/  REDG.E.ADD.F32.FTZ.RN.STRONG.GPU desc[UR10][R14.64], R11 ;  /* 0x0000000b0e0079a6 */ /* 0x0003e4000c12f30a */
.L_x_182:
[----:B------:R-:W-:Y:S05]  /*106f0*/  BSYNC.RECONVERGENT B0 ;  /* 0x0000000000007941 */ /* 0x000fea0003800200 */
.L_x_181:
[----:B------:R-:W-:-:S09]  /*10700*/  UISETP.GE.U32.AND UP0, UPT, UR12, 0x2, UPT ;  /* 0x000000020c00788c */ /* 0x000fd2000bf06070 */
[----:B------:R-:W-:Y:S05]  /*10710*/  BRA.U !UP0, `(.L_x_183) ;  /* 0x0000000d08787547 */ /* 0x000fea000b800000 */
[----:B-1----:R-:W1:Y:S01]  /*10720*/  LDC.64 R10, c[0x0][0x3d0] ;  /* 0x0000f400ff0a7b82 */ /* 0x002e620000000a00 */
[----:B------:R-:W-:Y:S01]  /*10730*/  ULOP3.LUT UR5, UR4, 0x1, URZ, 0xc0, !UPT ;  /* 0x0000000104057892 */ /* 0x000fe2000f8ec0ff */
[----:B------:R-:W-:Y:S03]  /*10740*/  BSSY.RECONVERGENT B0, `(.L_x_184) ;  /* 0x0000023000007945 */ /* 0x000fe60003800200 */
[----:B------:R-:W-:-:S03]  /*10750*/  UIMAD UR6, UR5, UR9, URZ ;  /* 0x00000009050672a4 */ /* 0x000fc6000f8e02ff */
[----:B------:R-:W0:Y:S01]  /*10760*/  S2UR UR29, SR_CTAID.X ;  /* 0x00000000001d79c3 */ /* 0x000e220000002500 */
[----:B------:R-:W-:-:S04]  /*10770*/  UIMAD UR5, UR6, UR12, URZ ;  /* 0x0000000c060572a4 */ /* 0x000fc8000f8e02ff */
[----:B------:R-:W-:-:S03]  /*10780*/  USHF.L.U32 UR5, UR5, 0x1, URZ ;  /* 0x0000000105057899 */ /* 0x000fc600080006ff */
[----:B------:R-:W0:Y:S03]  /*10790*/  S2UR UR14, SR_CTAID.Y ;  /* 0x00000000000e79c3 */ /* 0x000e260000002600 */
[----:B------:R-:W-:-:S05]  /*107a0*/  MOV R9, UR5 ;  /* 0x0000000500097c02 */ /* 0x000fca0008000f00 */
[----:B-1----:R-:W-:Y:S01]  /*107b0*/  IMAD.WIDE R10, R9, 0x4, R10 ;  /* 0x00000004090a7825 */ /* 0x002fe200078e020a */
[----:B0-----:R-:W-:Y:S06]  /*107c0*/  @P0 BRA `(.L_x_185) ;  /* 0x0000000000680947 */ /* 0x001fec0003800000 */
[----:B------:R-:W0:Y:S01]  /*107d0*/  LDC.64 R8, c[0x0][0x3c8] ;  /* 0x0000f200ff087b82 */ /* 0x000e220000000a00 */
[----:B------:R-:W-:Y:S02]  /*107e0*/  UIADD3 UR7, UPT, UPT, UR6, UR14, URZ ;  /* 0x0000000e06077290 */ /* 0x000fe4000fffe0ff */
[----:B------:R-:W-:Y:S02]  /*107f0*/  UIMAD UR13, UR29, UR9, UR14 ;  /* 0x000000091d0d72a4 */ /* 0x000fe4000f8e020e */
[----:B------:R-:W-:Y:S02]  /*10800*/  ULOP3.LUT UP0, UR5, UR4, 0x2, URZ, 0xc0, !UPT ;  /* 0x0000000204057892 */ /* 0x000fe4000f80c0ff */
[----:B--2---:R-:W-:Y:S02]  /*10810*/  MOV R15, UR7 ;  /* 0x00000007000f7c02 */ /* 0x004fe40008000f00 */
[----:B------:R-:W-:Y:S01]  /*10820*/  UIADD3 UR5, UPT, UPT, -UR5, 0x1, URZ ;  /* 0x0000000105057890 */ /* 0x000fe2000fffe1ff */
[----:B------:R-:W-:-:S05]  /*10830*/  MOV R13, UR13 ;  /* 0x0000000d000d7c02 */ /* 0x000fca0008000f00 */
[----:B---3--:R-:W-:-:S05]  /*10840*/  IMAD.WIDE.U32 R12, R13, 0x8, R10 ;  /* 0x000000080d0c7825 */ /* 0x008fca00078e000a */
[----:B-----5:R1:W-:Y:S01]  /*10850*/  STG.E.64 desc[UR10][R12.64], R22 ;  /* 0x000000160c007986 */ /* 0x0203e2000c101b0a */
[----:B0-----:R-:W-:Y:S01]  /*10860*/  IMAD.WIDE.U32 R14, R15, 0x4, R8 ;  /* 0x000000040f0e7825 */ /* 0x001fe200078e0008 */
[----:B------:R-:W-:Y:S02]  /*10870*/  MOV R9, UR5 ;  /* 0x0000000500097c02 */ /* 0x000fe40008000f00 */
[----:B------:R-:W-:Y:S01]  /*10880*/  MOV R8, 0xffffffff ;  /* 0xffffffff00087802 */ /* 0x000fe20000000f00 */
[----:B------:R-:W-:Y:S06]  /*10890*/  MEMBAR.ALL.GPU ;  /* 0x0000000000007992 */ /* 0x000fec000000a000 */
[----:B------:R-:W-:-:S00]  /*108a0*/  ERRBAR ;  /* 0x00000000000079ab */ /* 0x000fc00000000000 */
[----:B------:R-:W-:Y:S06]  /*108b0*/  CGAERRBAR ;  /* 0x00000000000075ab */ /* 0x000fec0000000000 */
[----:B------:R1:W-:Y:S01]  /*108c0*/  REDG.E.ADD.S32.STRONG.GPU desc[UR10][R14.64], R9 ;  /* 0x000000090e00798e */ /* 0x0003e2000c12e30a */
[----:B------:R-:W-:Y:S01]  /*108d0*/  USEL UR5, UR12, URZ, !UP0 ;  /* 0x000000ff0c057287 */ /* 0x000fe2000c000000 */
[----:B------:R-:W-:Y:S02]  /*108e0*/  UMOV UR7, 0xffffffff ;  /* 0xffffffff00077882 */ /* 0x000fe40000000000 */
[----:B------:R1:W-:Y:S01]  /*108f0*/  STL [R1], R8 ;  /* 0x0000000801007387 */ /* 0x0003e20000100800 */
[----:B------:R-:W-:-:S09]  /*10900*/  UISETP.NE.AND UP0, UPT, UR7, UR5, UPT ;  /* 0x000000050700728c */ /* 0x000fd2000bf05270 */
[----:B-1----:R-:W-:Y:S05]  /*10910*/  BRA.U !UP0, `(.L_x_185) ;  /* 0x0000000108147547 */ /* 0x002fea000b800000 */
.L_x_186:
[----:B------:R-:W2:Y:S04]  /*10920*/  LDG.E.STRONG.GPU R8, desc[UR10][R14.64] ;  /* 0x0000000a0e087981 */ /* 0x000ea8000c1ef900 */
[----:B--2---:R-:W-:Y:S04]  /*10930*/  CCTL.IVALL ;  /* 0x00000000ff00798f */ /* 0x004fe80002000000 */
[----:B------:R0:W-:Y:S01]  /*10940*/  STL [R1], R8 ;  /* 0x0000000801007387 */ /* 0x0001e20000100800 */
[----:B------:R-:W-:-:S13]  /*10950*/  ISETP.NE.AND P0, PT, R8, UR5, PT ;  /* 0x0000000508007c0c */ /* 0x000fda000bf05270 */
[----:B0-----:R-:W-:Y:S05]  /*10960*/  @P0 BRA `(.L_x_186) ;  /* 0xfffffffc00ec0947 */ /* 0x001fea000383ffff */
.L_x_185:
[----:B------:R-:W-:Y:S05]  /*10970*/  BSYNC.RECONVERGENT B0 ;  /* 0x0000000000007941 */ /* 0x000fea0003800200 */
.L_x_184:
[----:B------:R-:W-:Y:S01]  /*10980*/  BAR.SYNC.DEFER_BLOCKING 0x0 ;  /* 0x0000000000007b1d */ /* 0x000fe20000010000 */
[----:B------:R-:W-:-:S05]  /*10990*/  UISETP.GE.U32.AND UP0, UPT, UR12, 0x8, UPT ;  /* 0x000000080c00788c */ /* 0x000fca000bf06070 */
[----:B------:R-:W-:-:S04]  /*109a0*/  UMOV UR5, URZ ;  /* 0x000000ff00057c82 */ /* 0x000fc80008000000 */
[----:B------:R-:W-:Y:S05]  /*109b0*/  BRA.U !UP0, `(.L_x_187) ;  /* 0x0000000508607547 */ /* 0x000fea000b800000 */
[----:B------:R-:W-:Y:S02]  /*109c0*/  UIMAD UR13, UR9, 0x3, UR14 ;  /* 0x00000003090d78a4 */ /* 0x000fe4000f8e020e */
[----:B------:R-:W-:Y:S02]  /*109d0*/  ULEA UR17, UR9, UR14, 0x1 ;  /* 0x0000000e09117291 */ /* 0x000fe4000f8e08ff */
[----:B------:R-:W-:Y:S02]  /*109e0*/  UIMAD UR18, UR9, 0x5, UR14 ;  /* 0x00000005091278a4 */ /* 0x000fe4000f8e020e */
[----:B------:R-:W-:Y:S02]  /*109f0*/  UIMAD UR19, UR9, 0x7, UR14 ;  /* 0x00000007091378a4 */ /* 0x000fe4000f8e020e */
[----:B------:R-:W-:Y:S02]  /*10a00*/  UIMAD UR20, UR9, 0x6, UR14 ;  /* 0x00000006091478a4 */ /* 0x000fe4000f8e020e */
[----:B------:R-:W-:-:S02]  /*10a10*/  ULEA UR21, UR9, UR14, 0x2 ;  /* 0x0000000e09157291 */ /* 0x000fc4000f8e10ff */
[----:B------:R-:W-:Y:S02]  /*10a20*/  UIADD3 UR22, UPT, UPT, UR14, UR9, URZ ;  /* 0x000000090e167290 */ /* 0x000fe4000fffe0ff */
[----:B------:R-:W-:Y:S02]  /*10a30*/  UIADD3 UR23, UPT, UPT, -UR29, URZ, URZ ;  /* 0x000000ff1d177290 */ /* 0x000fe4000fffe1ff */
[----:B------:R-:W-:Y:S01]  /*10a40*/  ULOP3.LUT UR7, UR12, 0x7ffffff8, URZ, 0xc0, !UPT ;  /* 0x7ffffff80c077892 */ /* 0x000fe2000f8ec0ff */
[----:B------:R-:W-:Y:S01]  /*10a50*/  UMOV UR5, URZ ;  /* 0x000000ff00057c82 */ /* 0x000fe20008000000 */
[----:B------:R-:W-:-:S10]  /*10a60*/  UMOV UR6, UR14 ;  /* 0x0000000e00067c82 */ /* 0x000fd40008000000 */
.L_x_188:
[----:B------:R-:W-:Y:S02]  /*10a70*/  ISETP.NE.AND P1, PT, RZ, UR23, PT ;  /* 0x00000017ff007c0c */ /* 0x000fe4000bf25270 */
[----:B------:R-:W-:Y:S02]  /*10a80*/  MOV R9, UR6 ;  /* 0x0000000600097c02 */ /* 0x000fe40008000f00 */
[----:B----4-:R-:W-:-:S13]  /*10a90*/  ISETP.NE.OR P1, PT, R37, RZ, !P1 ;  /* 0x000000ff2500720c */ /* 0x010fda0004f25670 */
[----:B------:R-:W-:-:S06]  /*10aa0*/  @!P1 IMAD.WIDE.U32 R8, R9, 0x8, R10 ;  /* 0x0000000809089825 */ /* 0x000fcc00078e000a */
[----:B------:R-:W4:Y:S01]  /*10ab0*/  @!P1 LDG.E.64 R8, desc[UR10][R8.64] ;  /* 0x0000000a08089981 */ /* 0x000f22000c1e1b00 */
[----:B------:R-:W-:Y:S01]  /*10ac0*/  UIADD3 UR24, UPT, UPT, UR5, 0x1, URZ ;  /* 0x0000000105187890 */ /* 0x000fe2000fffe0ff */
[----:B------:R-:W-:Y:S01]  /*10ad0*/  MOV R13, UR17 ;  /* 0x00000011000d7c02 */ /* 0x000fe20008000f00 */
[----:B------:R-:W-:Y:S01]  /*10ae0*/  UIADD3 UR25, UPT, UPT, UR5, 0x2, URZ ;  /* 0x0000000205197890 */ /* 0x000fe2000fffe0ff */
[----:B---3--:R-:W0:Y:S01]  /*10af0*/  S2R R12, SR_CTAID.X ;  /* 0x00000000000c7919 */ /* 0x008e220000002500 */
[----:B------:R-:W-:Y:S01]  /*10b00*/  UIADD3 UR26, UPT, UPT, UR5, 0x3, URZ ;  /* 0x00000003051a7890 */ /* 0x000fe2000fffe0ff */
[----:B--2---:R-:W-:Y:S01]  /*10b10*/  MOV R15, UR13 ;  /* 0x0000000d000f7c02 */ /* 0x004fe20008000f00 */
[----:B------:R-:W-:Y:S01]  /*10b20*/  UIADD3 UR27, UPT, UPT, UR5, 0x4, URZ ;  /* 0x00000004051b7890 */ /* 0x000fe2000fffe0ff */
[----:B------:R-:W-:Y:S02]  /*10b30*/  MOV R17, UR21 ;  /* 0x0000001500117c02 */ /* 0x000fe40008000f00 */
[C---:B0-----:R-:W-:Y:S01]  /*10b40*/  ISETP.NE.AND P0, PT, R12.reuse, UR24, PT ;  /* 0x000000180c007c0c */ /* 0x041fe2000bf05270 */
[----:B------:R-:W-:Y:S01]  /*10b50*/  UIADD3 UR24, UPT, UPT, UR5, 0x5, URZ ;  /* 0x0000000505187890 */ /* 0x000fe2000fffe0ff */
[----:B------:R-:W-:Y:S01]  /*10b60*/  ISETP.NE.AND P4, PT, R12, UR25, PT ;  /* 0x000000190c007c0c */ /* 0x000fe2000bf85270 */
[----:B------:R-:W-:Y:S01]  /*10b70*/  UIADD3 UR25, UPT, UPT, UR5, 0x6, URZ ;  /* 0x0000000605197890 */ /* 0x000fe2000fffe0ff */
[----:B------:R-:W-:-:S02]  /*10b80*/  ISETP.NE.OR P0, PT, R37, RZ, !P0 ;  /* 0x000000ff2500720c */ /* 0x000fc40004705670 */
[C---:B------:R-:W-:Y:S01]  /*10b90*/  ISETP.NE.AND P3, PT, R12.reuse, UR26, PT ;  /* 0x0000001a0c007c0c */ /* 0x040fe2000bf65270 */
[----:B------:R-:W-:Y:S01]  /*10ba0*/  UIADD3 UR26, UPT, UPT, UR5, 0x7, URZ ;  /* 0x00000007051a7890 */ /* 0x000fe2000fffe0ff */
[C---:B------:R-:W-:Y:S02]  /*10bb0*/  ISETP.NE.OR P4, PT, R37.reuse, RZ, !P4 ;  /* 0x000000ff2500720c */ /* 0x040fe40006785670 */
[C---:B------:R-:W-:Y:S02]  /*10bc0*/  ISETP.NE.AND P2, PT, R12.reuse, UR27, PT ;  /* 0x0000001b0c007c0c */ /* 0x040fe4000bf45270 */
[C---:B------:R-:W-:Y:S02]  /*10bd0*/  ISETP.NE.OR P3, PT, R37.reuse, RZ, !P3 ;  /* 0x000000ff2500720c */ /* 0x040fe40005f65670 */
[----:B------:R-:W-:Y:S02]  /*10be0*/  ISETP.NE.OR P2, PT, R37, RZ, !P2 ;  /* 0x000000ff2500720c */ /* 0x000fe40005745670 */
[----:B------:R-:W-:-:S02]  /*10bf0*/  ISETP.NE.AND P6, PT, R12, UR25, PT ;  /* 0x000000190c007c0c */ /* 0x000fc4000bfc5270 */
[----:B------:R-:W-:Y:S02]  /*10c00*/  ISETP.NE.AND P5, PT, R12, UR26, PT ;  /* 0x0000001a0c007c0c */ /* 0x000fe4000bfa5270 */
[----:B------:R-:W-:Y:S02]  /*10c10*/  ISETP.NE.OR P6, PT, R37, RZ, !P6 ;  /* 0x000000ff2500720c */ /* 0x000fe400077c5670 */
[----:B------:R-:W-:-:S03]  /*10c20*/  MOV R19, UR18 ;  /* 0x0000001200137c02 */ /* 0x000fc60008000f00 */
[----:B------:R-:W-:Y:S01]  /*10c30*/  @!P3 IMAD.WIDE.U32 R14, R15, 0x8, R10 ;  /* 0x000000080f0eb825 */ /* 0x000fe200078e000a */
[----:B------:R-:W-:-:S03]  /*10c40*/  ISETP.NE.OR P5, PT, R37, RZ, !P5 ;  /* 0x000000ff2500720c */ /* 0x000fc60006fa5670 */
[----:B------:R-:W-:Y:S01]  /*10c50*/  @!P2 IMAD.WIDE.U32 R16, R17, 0x8, R10 ;  /* 0x000000081110a825 */ /* 0x000fe200078e000a */
[----:B------:R-:W-:Y:S01]  /*10c60*/  MOV R21, UR20 ;  /* 0x0000001400157c02 */ /* 0x000fe20008000f00 */
[----:B------:R-:W2:Y:S01]  /*10c70*/  @!P3 LDG.E.64 R14, desc[UR10][R14.64] ;  /* 0x0000000a0e0eb981 */ /* 0x000ea2000c1e1b00 */
[----:B------:R-:W-:-:S03]  /*10c80*/  MOV R27, UR19 ;  /* 0x00000013001b7c02 */ /* 0x000fc60008000f00 */
[----:B------:R-:W3:Y:S01]  /*10c90*/  @!P2 LDG.E.64 R16, desc[UR10][R16.64] ;  /* 0x0000000a1010a981 */ /* 0x000ee2000c1e1b00 */
[----:B------:R-:W-:-:S04]  /*10ca0*/  @!P6 IMAD.WIDE.U32 R20, R21, 0x8, R10 ;  /* 0x000000081514e825 */ /* 0x000fc800078e000a */
[----:B------:R-:W-:Y:S02]  /*10cb0*/  @!P5 IMAD.WIDE.U32 R26, R27, 0x8, R10 ;  /* 0x000000081b1ad825 */ /* 0x000fe400078e000a */
[----:B------:R-:W3:Y:S04]  /*10cc0*/  @!P6 LDG.E.64 R20, desc[UR10][R20.64] ;  /* 0x0000000a1414e981 */ /* 0x000ee8000c1e1b00 */
[----:B------:R-:W3:Y:S01]  /*10cd0*/  @!P5 LDG.E.64 R26, desc[UR10][R26.64] ;  /* 0x0000000a1a1ad981 */ /* 0x000ee2000c1e1b00 */
[----:B----45:R-:W-:Y:S01]  /*10ce0*/  @!P1 FADD.FTZ R23, R23, R9 ;  /* 0x0000000917179221 */ /* 0x030fe20000010000 */
[----:B------:R-:W-:Y:S01]  /*10cf0*/  MOV R9, UR22 ;  /* 0x0000001600097c02 */ /* 0x000fe20008000f00 */
[----:B------:R-:W-:Y:S01]  /*10d00*/  @!P1 FADD.FTZ R22, R22, R8 ;  /* 0x0000000816169221 */ /* 0x000fe20000010000 */
[----:B------:R-:W-:Y:S01]  /*10d10*/  ISETP.NE.AND P1, PT, R12, UR24, PT ;  /* 0x000000180c007c0c */ /* 0x000fe2000bf25270 */
[----:B------:R-:W-:-:S03]  /*10d20*/  @!P4 IMAD.WIDE.U32 R12, R13, 0x8, R10 ;  /* 0x000000080d0cc825 */ /* 0x000fc600078e000a */
[----:B------:R-:W-:Y:S01]  /*10d30*/  ISETP.NE.OR P1, PT, R37, RZ, !P1 ;  /* 0x000000ff2500720c */ /* 0x000fe20004f25670 */
[--C-:B------:R-:W-:Y:S02]  /*10d40*/  @!P0 IMAD.WIDE.U32 R8, R9, 0x8, R10.reuse ;  /* 0x0000000809088825 */ /* 0x100fe400078e000a */
[----:B------:R-:W4:Y:S04]  /*10d50*/  @!P4 LDG.E.64 R12, desc[UR10][R12.64] ;  /* 0x0000000a0c0cc981 */ /* 0x000f28000c1e1b00 */
[----:B------:R-:W2:Y:S06]  /*10d60*/  @!P0 LDG.E.64 R8, desc[UR10][R8.64] ;  /* 0x0000000a08088981 */ /* 0x000eac000c1e1b00 */
[----:B------:R-:W-:-:S06]  /*10d70*/  @!P1 IMAD.WIDE.U32 R18, R19, 0x8, R10 ;  /* 0x0000000813129825 */ /* 0x000fcc00078e000a */
[----:B------:R-:W3:Y:S01]  /*10d80*/  @!P1 LDG.E.64 R18, desc[UR10][R18.64] ;  /* 0x0000000a12129981 */ /* 0x000ee2000c1e1b00 */
[----:B------:R-:W-:-:S04]  /*10d90*/  UIADD3 UR5, UPT, UPT, UR5, 0x8, URZ ;  /* 0x0000000805057890 */ /* 0x000fc8000fffe0ff */
[----:B------:R-:W-:Y:S02]  /*10da0*/  UISETP.NE.AND UP0, UPT, UR5, UR7, UPT ;  /* 0x000000070500728c */ /* 0x000fe4000bf05270 */
[----:B------:R-:W-:Y:S02]  /*10db0*/  ULEA UR20, UR9, UR20, 0x3 ;  /* 0x0000001409147291 */ /* 0x000fe4000f8e18ff */
[----:B------:R-:W-:Y:S02]  /*10dc0*/  ULEA UR18, UR9, UR18, 0x3 ;  /* 0x0000001209127291 */ /* 0x000fe4000f8e18ff */
[----:B------:R-:W-:Y:S02]  /*10dd0*/  ULEA UR21, UR9, UR21, 0x3 ;  /* 0x0000001509157291 */ /* 0x000fe4000f8e18ff */
[----:B------:R-:W-:Y:S02]  /*10de0*/  ULEA UR13, UR9, UR13, 0x3 ;  /* 0x0000000d090d7291 */ /* 0x000fe4000f8e18ff */
[----:B------:R-:W-:-:S02]  /*10df0*/  ULEA UR17, UR9, UR17, 0x3 ;  /* 0x0000001109117291 */ /* 0x000fc4000f8e18ff */
[----:B------:R-:W-:Y:S02]  /*10e00*/  ULEA UR22, UR9, UR22, 0x3 ;  /* 0x0000001609167291 */ /* 0x000fe4000f8e18ff */
[----:B------:R-:W-:Y:S02]  /*10e10*/  UIADD3 UR23, UPT, UPT, UR23, 0x8, URZ ;  /* 0x0000000817177890 */ /* 0x000fe4000fffe0ff */
[----:B------:R-:W-:Y:S02]  /*10e20*/  ULEA UR6, UR9, UR6, 0x3 ;  /* 0x0000000609067291 */ /* 0x000fe4000f8e18ff */
[----:B------:R-:W-:Y:S01]  /*10e30*/  ULEA UR19, UR9, UR19, 0x3 ;  /* 0x0000001309137291 */ /* 0x000fe2000f8e18ff */
[----:B--2---:R-:W-:Y:S01]  /*10e40*/  @!P0 FADD.FTZ R22, R22, R8 ;  /* 0x0000000816168221 */ /* 0x004fe20000010000 */
[----:B------:R-:W-:-:S03]  /*10e50*/  @!P0 FADD.FTZ R23, R23, R9 ;  /* 0x0000000917178221 */ /* 0x000fc60000010000 */
[----:B----4-:R-:W-:Y:S01]  /*10e60*/  @!P4 FADD.FTZ R22, R22, R12 ;  /* 0x0000000c1616c221 */ /* 0x010fe20000010000 */
[----:B------:R-:W-:-:S03]  /*10e70*/  @!P4 FADD.FTZ R23, R23, R13 ;  /* 0x0000000d1717c221 */ /* 0x000fc60000010000 */
[----:B------:R-:W-:Y:S01]  /*10e80*/  @!P3 FADD.FTZ R22, R22, R14 ;  /* 0x0000000e1616b221 */ /* 0x000fe20000010000 */
[----:B------:R-:W-:-:S03]  /*10e90*/  @!P3 FADD.FTZ R23, R23, R15 ;  /* 0x0000000f1717b221 */ /* 0x000fc60000010000 */
[----:B---3--:R-:W-:Y:S01]  /*10ea0*/  @!P2 FADD.FTZ R22, R22, R16 ;  /* 0x000000101616a221 */ /* 0x008fe20000010000 */
[----:B------:R-:W-:-:S03]  /*10eb0*/  @!P2 FADD.FTZ R23, R23, R17 ;  /* 0x000000111717a221 */ /* 0x000fc60000010000 */
[----:B------:R-:W-:Y:S01]  /*10ec0*/  @!P1 FADD.FTZ R22, R22, R18 ;  /* 0x0000001216169221 */ /* 0x000fe20000010000 */
[----:B------:R-:W-:-:S03]  /*10ed0*/  @!P1 FADD.FTZ R23, R23, R19 ;  /* 0x0000001317179221 */ /* 0x000fc60000010000 */
[----:B------:R-:W-:Y:S01]  /*10ee0*/  @!P6 FADD.FTZ R22, R22, R20 ;  /* 0x000000141616e221 */ /* 0x000fe20000010000 */
[----:B------:R-:W-:-:S03]  /*10ef0*/  @!P6 FADD.FTZ R23, R23, R21 ;  /* 0x000000151717e221 */ /* 0x000fc60000010000 */
[----:B------:R-:W-:Y:S01]  /*10f00*/  @!P5 FADD.FTZ R22, R22, R26 ;  /* 0x0000001a1616d221 */ /* 0x000fe20000010000 */
[----:B------:R-:W-:Y:S01]  /*10f10*/  @!P5 FADD.FTZ R23, R23, R27 ;  /* 0x0000001b1717d221 */ /* 0x000fe20000010000 */
[----:B------:R-:W-:Y:S06]  /*10f20*/  BRA.U UP0, `(.L_x_188) ;  /* 0xfffffff900d07547 */ /* 0x000fec000b83ffff */
[----:B------:R-:W-:-:S05]  /*10f30*/  UMOV UR5, UR7 ;  /* 0x0000000700057c82 */ /* 0x000fca0008000000 */
.L_x_187:
[----:B------:R-:W-:-:S09]  /*10f40*/  ULOP3.LUT UP0, UR6, UR12, 0x7, URZ, 0xc0, !UPT ;  /* 0x000000070c067892 */ /* 0x000fd2000f80c0ff */
[----:B------:R-:W-:Y:S05]  /*10f50*/  BRA.U !UP0, `(.L_x_183) ;  /* 0x0000000508687547 */ /* 0x000fea000b800000 */
[----:B------:R-:W-:Y:S02]  /*10f60*/  UIADD3 UR6, UPT, UPT, UR6, -0x1, URZ ;  /* 0xffffffff06067890 */ /* 0x000fe4000fffe0ff */
[----:B------:R-:W-:Y:S02]  /*10f70*/  ULOP3.LUT UP0, UR18, UR12, 0x3, URZ, 0xc0, !UPT ;  /* 0x000000030c127892 */ /* 0x000fe4000f80c0ff */
[----:B------:R-:W-:-:S09]  /*10f80*/  UISETP.GE.U32.AND UP1, UPT, UR6, 0x3, UPT ;  /* 0x000000030600788c */ /* 0x000fd2000bf26070 */
[----:B------:R-:W-:Y:S05]  /*10f90*/  BRA.U !UP1, `(.L_x_189) ;  /* 0x0000000109b87547 */ /* 0x000fea000b800000 */
[----:B------:R-:W0:Y:S01]  /*10fa0*/  S2R R8, SR_CTAID.X ;  /* 0x0000000000087919 */ /* 0x000e220000002500 */
[----:B------:R-:W-:Y:S02]  /*10fb0*/  UIADD3 UR6, UPT, UPT, UR5, 0x1, URZ ;  /* 0x0000000105067890 */ /* 0x000fe4000fffe0ff */
[----:B------:R-:W-:Y:S02]  /*10fc0*/  UIADD3 UR7, UPT, UPT, UR5, 0x2, URZ ;  /* 0x0000000205077890 */ /* 0x000fe4000fffe0ff */
[----:B------:R-:W-:Y:S02]  /*10fd0*/  UISETP.NE.AND UP1, UPT, UR6, UR29, UPT ;  /* 0x0000001d0600728c */ /* 0x000fe4000bf25270 */
[----:B------:R-:W-:Y:S02]  /*10fe0*/  UIADD3 UR13, UPT, UPT, UR5, 0x3, URZ ;  /* 0x00000003050d7890 */ /* 0x000fe4000fffe0ff */
[----:B------:R-:W-:Y:S02]  /*10ff0*/  UISETP.NE.AND UP2, UPT, UR7, UR29, UPT ;  /* 0x0000001d0700728c */ /* 0x000fe4000bf45270 */
[----:B------:R-:W-:Y:S01]  /*11000*/  PLOP3.LUT P1, PT, PT, PT, UP1, 0x80, 0x8 ;  /* 0x000000000008781c */ /* 0x000fe20003f2f018 */
[----:B------:R-:W-:-:S03]  /*11010*/  UISETP.NE.AND UP3, UPT, UR13, UR29, UPT ;  /* 0x0000001d0d00728c */ /* 0x000fc6000bf65270 */
[----:B------:R-:W-:Y:S02]  /*11020*/  PLOP3.LUT P2, PT, PT, PT, UP2, 0x80, 0x8 ;  /* 0x000000000008781c */ /* 0x000fe40003f4f028 */
[C---:B----4-:R-:W-:Y:S02]  /*11030*/  ISETP.NE.OR P1, PT, R37.reuse, RZ, !P1 ;  /* 0x000000ff2500720c */ /* 0x050fe40004f25670 */
[----:B------:R-:W-:Y:S02]  /*11040*/  PLOP3.LUT P3, PT, PT, PT, UP3, 0x80, 0x8 ;  /* 0x000000000008781c */ /* 0x000fe40003f6f038 */
[C---:B------:R-:W-:Y:S02]  /*11050*/  ISETP.NE.OR P2, PT, R37.reuse, RZ, !P2 ;  /* 0x000000ff2500720c */ /* 0x040fe40005745670 */
[----:B------:R-:W-:-:S07]  /*11060*/  ISETP.NE.OR P3, PT, R37, RZ, !P3 ;  /* 0x000000ff2500720c */ /* 0x000fce0005f65670 */
[----:B------:R-:W-:Y:S01]  /*11070*/  VOTEU.ALL UP2, P1 ;  /* 0x0000000000ff7886 */ /* 0x000fe20000840000 */
[----:B0-----:R-:W-:-:S04]  /*11080*/  ISETP.NE.AND P0, PT, R8, UR5, PT ;  /* 0x0000000508007c0c */ /* 0x001fc8000bf05270 */
[----:B------:R-:W-:Y:S01]  /*11090*/  @!UP2 UIMAD UR6, UR6, UR9, UR14 ;  /* 0x000000090606a2a4 */ /* 0x000fe2000f8e020e */
[----:B------:R-:W-:Y:S01]  /*110a0*/  ISETP.NE.OR P0, PT, R37, RZ, !P0 ;  /* 0x000000ff2500720c */ /* 0x000fe20004705670 */
[----:B------:R-:W-:-:S04]  /*110b0*/  VOTEU.ALL UP2, P3 ;  /* 0x0000000000ff7886 */ /* 0x000fc80001840000 */
[----:B------:R-:W-:Y:S01]  /*110c0*/  MOV R13, UR6 ;  /* 0x00000006000d7c02 */ /* 0x000fe20008000f00 */
[----:B------:R-:W-:-:S04]  /*110d0*/  @!UP2 UIMAD UR6, UR13, UR9, UR14 ;  /* 0x000000090d06a2a4 */ /* 0x000fc8000f8e020e */
[----:B---3--:R-:W-:-:S03]  /*110e0*/  @!P1 IMAD.WIDE.U32 R12, R13, 0x8, R10 ;  /* 0x000000080d0c9825 */ /* 0x008fc600078e000a */
[----:B------:R-:W-:Y:S01]  /*110f0*/  VOTEU.ALL UP1, P0 ;  /* 0x0000000000ff7886 */ /* 0x000fe20000020000 */
[----:B------:R-:W-:Y:S02]  /*11100*/  MOV R17, UR6 ;  /* 0x0000000600117c02 */ /* 0x000fe40008000f00 */
[----:B------:R-:W3:Y:S02]  /*11110*/  @!P1 LDG.E.64 R12, desc[UR10][R12.64] ;  /* 0x0000000a0c0c9981 */ /* 0x000ee4000c1e1b00 */
[----:B------:R-:W-:Y:S01]  /*11120*/  @!UP1 UIMAD UR17, UR5, UR9, UR14 ;  /* 0x00000009051192a4 */ /* 0x000fe2000f8e020e */
[----:B------:R-:W-:-:S05]  /*11130*/  VOTEU.ALL UP1, P2 ;  /* 0x0000000000ff7886 */ /* 0x000fca0001020000 */
[----:B------:R-:W-:Y:S01]  /*11140*/  MOV R9, UR17 ;  /* 0x0000001100097c02 */ /* 0x000fe20008000f00 */
[----:B------:R-:W-:-:S04]  /*11150*/  @!UP1 UIMAD UR7, UR7, UR9, UR14 ;  /* 0x00000009070792a4 */ /* 0x000fc8000f8e020e */
[----:B------:R-:W-:Y:S02]  /*11160*/  @!P0 IMAD.WIDE.U32 R8, R9, 0x8, R10 ;  /* 0x0000000809088825 */ /* 0x000fe400078e000a */
[----:B--2---:R-:W-:-:S04]  /*11170*/  MOV R15, UR7 ;  /* 0x00000007000f7c02 */ /* 0x004fc80008000f00 */
[----:B------:R-:W2:Y:S01]  /*11180*/  @!P0 LDG.E.64 R8, desc[UR10][R8.64] ;  /* 0x0000000a08088981 */ /* 0x000ea2000c1e1b00 */
[----:B------:R-:W-:-:S04]  /*11190*/  @!P2 IMAD.WIDE.U32 R14, R15, 0x8, R10 ;  /* 0x000000080f0ea825 */ /* 0x000fc800078e000a */
[----:B------:R-:W-:Y:S02]  /*111a0*/  @!P3 IMAD.WIDE.U32 R16, R17, 0x8, R10 ;  /* 0x000000081110b825 */ /* 0x000fe400078e000a */
[----:B------:R-:W4:Y:S04]  /*111b0*/  @!P2 LDG.E.64 R14, desc[UR10][R14.64] ;  /* 0x0000000a0e0ea981 */ /* 0x000f28000c1e1b00 */
[----:B------:R-:W4:Y:S01]  /*111c0*/  @!P3 LDG.E.64 R16, desc[UR10][R16.64] ;  /* 0x0000000a1010b981 */ /* 0x000f22000c1e1b00 */
[----:B------:R-:W-:-:S04]  /*111d0*/  MOV R18, UR5 ;  /* 0x0000000500127c02 */ /* 0x000fc80008000f00 */
[----:B------:R-:W-:-:S04]  /*111e0*/  IADD3 R18, PT, PT, R18, 0x4, RZ ;  /* 0x0000000412127810 */ /* 0x000fc80007ffe0ff */
[----:B------:R-:W-:Y:S01]  /*111f0*/  R2UR UR5, R18 ;  /* 0x00000000120572ca */ /* 0x000fe200000e0000 */
[----:B--2--5:R-:W-:Y:S01]  /*11200*/  @!P0 FADD.FTZ R22, R22, R8 ;  /* 0x0000000816168221 */ /* 0x024fe20000010000 */
[----:B------:R-:W-:-:S03]  /*11210*/  @!P0 FADD.FTZ R23, R23, R9 ;  /* 0x0000000917178221 */ /* 0x000fc60000010000 */
[----:B---3--:R-:W-:Y:S01]  /*11220*/  @!P1 FADD.FTZ R22, R22, R12 ;  /* 0x0000000c16169221 */ /* 0x008fe20000010000 */
[----:B------:R-:W-:-:S03]  /*11230*/  @!P1 FADD.FTZ R23, R23, R13 ;  /* 0x0000000d17179221 */ /* 0x000fc60000010000 */
[----:B----4-:R-:W-:Y:S01]  /*11240*/  @!P2 FADD.FTZ R22, R22, R14 ;  /* 0x0000000e1616a221 */ /* 0x010fe20000010000 */
[----:B------:R-:W-:-:S03]  /*11250*/  @!P2 FADD.FTZ R23, R23, R15 ;  /* 0x0000000f1717a221 */ /* 0x000fc60000010000 */
[----:B------:R-:W-:Y:S01]  /*11260*/  @!P3 FADD.FTZ R22, R22, R16 ;  /* 0x000000101616b221 */ /* 0x000fe20000010000 */
[----:B------:R-:W-:-:S07]  /*11270*/  @!P3 FADD.FTZ R23, R23, R17 ;  /* 0x000000111717b221 */ /* 0x000fce0000010000 */
.L_x_189:
[----:B------:R-:W-:Y:S05]  /*11280*/  BRA.U !UP0, `(.L_x_183) ;  /* 0x00000001089c7547 */ /* 0x000fea000b800000 */
[----:B--2---:R-:W0:Y:S01]  /*11290*/  S2R R15, SR_CTAID.X ;  /* 0x00000000000f7919 */ /* 0x004e220000002500 */
[----:B------:R-:W-:Y:S02]  /*112a0*/  UISETP.NE.AND UP0, UPT, UR18, 0x1, UPT ;  /* 0x000000011200788c */ /* 0x000fe4000bf05270 */
[----:B------:R-:W-:-:S07]  /*112b0*/  ULOP3.LUT UR6, UR12, 0x1, URZ, 0xc0, !UPT ;  /* 0x000000010c067892 */ /* 0x000fce000f8ec0ff */
[----:B------:R-:W-:Y:S05]  /*112c0*/  BRA.U !UP0, `(.L_x_190) ;  /* 0x0000000108587547 */ /* 0x000fea000b800000 */
[----:B------:R-:W1:Y:S01]  /*112d0*/  S2R R9, SR_CTAID.X ;  /* 0x0000000000097919 */ /* 0x000e620000002500 */
[----:B------:R-:W-:Y:S01]  /*112e0*/  MOV R14, UR5 ;  /* 0x00000005000e7c02 */ /* 0x000fe20008000f00 */
[----:B------:R-:W2:Y:S01]  /*112f0*/  S2R R8, SR_CTAID.Y ;  /* 0x0000000000087919 */ /* 0x000ea20000002600 */
[----:B-1----:R-:W-:Y:S02]  /*11300*/  ISETP.NE.AND P0, PT, R9, UR5, PT ;  /* 0x0000000509007c0c */ /* 0x002fe4000bf05270 */
[----:B------:R-:W-:Y:S02]  /*11310*/  IADD3 R9, PT, PT, R14, 0x1, RZ ;  /* 0x000000010e097810 */ /* 0x000fe40007ffe0ff */
[----:B----4-:R-:W-:Y:S02]  /*11320*/  ISETP.NE.OR P1, PT, R37, RZ, !P0 ;  /* 0x000000ff2500720c */ /* 0x010fe40004725670 */
[----:B------:R-:W-:-:S04]  /*11330*/  ISETP.NE.AND P0, PT, R9, UR29, PT ;  /* 0x0000001d09007c0c */ /* 0x000fc8000bf05270 */
[----:B------:R-:W-:-:S07]  /*11340*/  ISETP.NE.OR P0, PT, R37, RZ, !P0 ;  /* 0x000000ff2500720c */ /* 0x000fce0004705670 */
[----:B------:R-:W-:-:S05]  /*11350*/  VOTEU.ALL UP0, P1 ;  /* 0x0000000000ff7886 */ /* 0x000fca0000800000 */
[----:B------:R-:W-:Y:S02]  /*11360*/  @!UP0 UIMAD UR5, UR5, UR9, UR14 ;  /* 0x00000009050582a4 */ /* 0x000fe4000f8e020e */
[----:B--2---:R-:W-:-:S04]  /*11370*/  @!P0 IMAD R9, R9, UR9, R8 ;  /* 0x0000000909098c24 */ /* 0x004fc8000f8e0208 */
[----:B------:R-:W-:Y:S01]  /*11380*/  @!P0 IMAD.WIDE.U32 R8, R9, 0x8, R10 ;  /* 0x0000000809088825 */ /* 0x000fe200078e000a */
[----:B------:R-:W-:-:S05]  /*11390*/  MOV R13, UR5 ;  /* 0x00000005000d7c02 */ /* 0x000fca0008000f00 */
[----:B---3--:R-:W-:Y:S01]  /*113a0*/  @!P1 IMAD.WIDE.U32 R12, R13, 0x8, R10 ;  /* 0x000000080d0c9825 */ /* 0x008fe200078e000a */
[----:B------:R-:W2:Y:S05]  /*113b0*/  @!P0 LDG.E.64 R8, desc[UR10][R8.64] ;  /* 0x0000000a08088981 */ /* 0x000eaa000c1e1b00 */
[----:B------:R-:W3:Y:S01]  /*113c0*/  @!P1 LDG.E.64 R12, desc[UR10][R12.64] ;  /* 0x0000000a0c0c9981 */ /* 0x000ee2000c1e1b00 */
[----:B------:R-:W-:-:S04]  /*113d0*/  IADD3 R14, PT, PT, R14, 0x2, RZ ;  /* 0x000000020e0e7810 */ /* 0x000fc80007ffe0ff */
[----:B------:R-:W-:Y:S01]  /*113e0*/  R2UR UR5, R14 ;  /* 0x000000000e0572ca */ /* 0x000fe200000e0000 */
[----:B---3-5:R-:W-:Y:S01]  /*113f0*/  @!P1 FADD.FTZ R22, R22, R12 ;  /* 0x0000000c16169221 */ /* 0x028fe20000010000 */
[----:B------:R-:W-:-:S03]  /*11400*/  @!P1 FADD.FTZ R23, R23, R13 ;  /* 0x0000000d17179221 */ /* 0x000fc60000010000 */
[----:B--2---:R-:W-:Y:S01]  /*11410*/  @!P0 FADD.FTZ R22, R22, R8 ;  /* 0x0000000816168221 */ /* 0x004fe20000010000 */
[----:B------:R-:W-:-:S09]  /*11420*/  @!P0 FADD.FTZ R23, R23, R9 ;  /* 0x0000000917178221 */ /* 0x000fd20000010000 */
.L_x_190:
[----:B0-----:R-:W-:Y:S01]  /*11430*/  ISETP.NE.AND P0, PT, R15, UR5, PT ;  /* 0x000000050f007c0c */ /* 0x001fe2000bf05270 */
[----:B------:R-:W-:Y:S01]  /*11440*/  BSSY.RECONVERGENT B0, `(.L_x_183) ;  /* 0x000000b000007945 */ /* 0x000fe20003800200 */
[----:B------:R-:W-:Y:S02]  /*11450*/  MOV R8, UR6 ;  /* 0x0000000600087c02 */ /* 0x000fe40008000f00 */
[----:B----4-:R-:W-:-:S04]  /*11460*/  ISETP.NE.OR P0, PT, R37, RZ, !P0 ;  /* 0x000000ff2500720c */ /* 0x010fc80004705670 */
[----:B------:R-:W-:-:S13]  /*11470*/  ISETP.NE.U32.OR P0, PT, R8, 0x1, P0 ;  /* 0x000000010800780c */ /* 0x000fda0000705470 */
[----:B------:R-:W-:Y:S05]  /*11480*/  @P0 BRA `(.L_x_191) ;  /* 0x0000000000180947 */ /* 0x000fea0003800000 */
[----:B------:R-:W-:-:S06]  /*11490*/  UIMAD UR6, UR9, UR5, UR14 ;  /* 0x00000005090672a4 */ /* 0x000fcc000f8e020e */
[----:B------:R-:W-:-:S05]  /*114a0*/  MOV R9, UR6 ;  /* 0x0000000600097c02 */ /* 0x000fca0008000f00 */
[----:B------:R-:W-:-:S06]  /*114b0*/  IMAD.WIDE.U32 R10, R9, 0x8, R10 ;  /* 0x00000008090a7825 */ /* 0x000fcc00078e000a */
[----:B------:R-:W3:Y:S02]  /*114c0*/  LDG.E.64 R10, desc[UR10][R10.64] ;  /* 0x0000000a0a0a7981 */ /* 0x000ee4000c1e1b00 */
[----:B---3-5:R-:W-:Y:S01]  /*114d0*/  FADD.FTZ R22, R22, R10 ;  /* 0x0000000a16167221 */ /* 0x028fe20000010000 */
[----:B------:R-:W-:-:S07]  /*114e0*/  FADD.FTZ R23, R23, R11 ;  /* 0x0000000b17177221 */ /* 0x000fce0000010000 */
.L_x_191:
[----:B------:R-:W-:Y:S05]  /*114f0*/  BSYNC.RECONVERGENT B0 ;  /* 0x0000000000007941 */ /* 0x000fea0003800200 */
.L_x_183:
[----:B------:R-:W0:Y:S01]  /*11500*/  S2UR UR6, SR_CgaCtaId ;  /* 0x00000000000679c3 */ /* 0x000e220000008800 */
[----:B----4-:R-:W-:Y:S01]  /*11510*/  ISETP.NE.AND P0, PT, R37, RZ, PT ;  /* 0x000000ff2500720c */ /* 0x010fe20003f05270 */
[----:B------:R-:W-:Y:S01]  /*11520*/  UMOV UR5, 0x400 ;  /* 0x0000040000057882 */ /* 0x000fe20000000000 */
[----:B------:R-:W4:Y:S01]  /*11530*/  LDCU.U8 UR12, c[0x0][0x414] ;  /* 0x00008280ff0c77ac */ /* 0x000f220008000000 */
[----:B-1----:R-:W-:Y:S01]  /*11540*/  HFMA2 R13, -RZ, RZ, 0, 0 ;  /* 0x00000000ff0d7431 */ /* 0x002fe200000001ff */
[----:B------:R-:W1:Y:S01]  /*11550*/  LDCU.64 UR20, c[0x0][0x3f8] ;  /* 0x00007f00ff1477ac */ /* 0x000e620008000a00 */
[----:B------:R-:W0:Y:S01]  /*11560*/  LDCU.64 UR18, c[0x0][0x400] ;  /* 0x00008000ff1277ac */ /* 0x000e220008000a00 */
[----:B----4-:R-:W-:Y:S02]  /*11570*/  UISETP.NE.AND UP0, UPT, UR12, URZ, UPT ;  /* 0x000000ff0c00728c */ /* 0x010fe4000bf05270 */
[----:B0-----:R-:W-:Y:S01]  /*11580*/  ULEA UR5, UR6, UR5, 0x18 ;  /* 0x0000000506057291 */ /* 0x001fe2000f8ec0ff */
[----:B------:R-:W0:Y:S03]  /*11590*/  LDCU.64 UR6, c[0x0][0x380] ;  /* 0x00007000ff0677ac */ /* 0x000e260008000a00 */
[----:B------:R-:W-:-:S05]  /*115a0*/  PLOP3.LUT P1, PT, PT, PT, UP0, 0x80, 0x8 ;  /* 0x000000000008781c */ /* 0x000fca0003f2f008 */
[----:B-----5:R-:W-:Y:S01]  /*115b0*/  @!P0 STS.64 [UR5+0xc8], R22 ;  /* 0x0000c816ff008988 */ /* 0x020fe20008000a05 */
[----:B------:R-:W-:Y:S06]  /*115c0*/  BAR.SYNC.DEFER_BLOCKING 0x0 ;  /* 0x0000000000007b1d */ /* 0x000fec0000010000 */
[----:B------:R-:W4:Y:S01]  /*115d0*/  LDS.64 R10, [UR5+0xc8] ;  /* 0x0000c805ff0a7984 */ /* 0x000f220008000a00 */
[----:B------:R-:W4:Y:S02]  /*115e0*/  LDCU UR5, c[0x0][0x42c] ;  /* 0x00008580ff0577ac */ /* 0x000f240008000800 */
[----:B----4-:R-:W-:Y:S01]  /*115f0*/  FMUL.FTZ R10, R10, UR5 ;  /* 0x000000050a0a7c20 */ /* 0x010fe20008410000 */
[----:B01----:R-:W-:-:S07]  /*11600*/  FMUL.FTZ R11, R11, UR5 ;  /* 0x000000050b0b7c20 */ /* 0x003fce0008410000 */
.L_x_197:
[----:B------:R-:W-:-:S05]  /*11610*/  LEA R19, R13, UR15, 0x2 ;  /* 0x0000000f0d137c11 */ /* 0x000fca000f8e10ff */
[----:B0-2---:R-:W3:Y:S04]  /*11620*/  LDL.64 R14, [R19+0x10] ;  /* 0x00001000130e7983 */ /* 0x005ee80000100a00 */
[----:B------:R-:W2:Y:S01]  /*11630*/  LDL.64 R8, [R19+0x90] ;  /* 0x0000900013087983 */ /* 0x000ea20000100a00 */
[----:B------:R-:W-:Y:S01]  /*11640*/  BSSY.RECONVERGENT B0, `(.L_x_192) ;  /* 0x0000036000007945 */ /* 0x000fe20003800200 */
[C---:B---3--:R-:W-:Y:S02]  /*11650*/  SHF.L.U32 R12, R14.reuse, 0x10, RZ ;  /* 0x000000100e0c7819 */ /* 0x048fe400000006ff */
[----:B------:R-:W-:Y:S02]  /*11660*/  PRMT R14, R14, 0x7632, R14 ;  /* 0x000076320e0e7816 */ /* 0x000fe4000000000e */
[----:B--2---:R-:W-:Y:S01]  /*11670*/  SHF.L.U32 R19, R8, 0x10, RZ ;  /* 0x0000001008137819 */ /* 0x004fe200000006ff */
[----:B------:R-:W-:Y:S01]  /*11680*/  FADD.FTZ R12, R12, -UR28 ;  /* 0x8000001c0c0c7e21 */ /* 0x000fe20008010000 */
[----:B------:R-:W-:-:S03]  /*11690*/  SHF.L.U32 R14, R14, 0x10, RZ ;  /* 0x000000100e0e7819 */ /* 0x000fc600000006ff */
[----:B------:R-:W-:Y:S02]  /*116a0*/  FMUL.FTZ R17, R12, UR16 ;  /* 0x000000100c117c20 */ /* 0x000fe40008410000 */
[----:B------:R-:W-:Y:S02]  /*116b0*/  FADD.FTZ R12, R14, -UR28 ;  /* 0x8000001c0e0c7e21 */ /* 0x000fe40008010000 */
[-C--:B------:R-:W-:Y:S01]  /*116c0*/  @P1 FFMA.FTZ R14, R4, R17.reuse, R2 ;  /* 0x00000011040e1223 */ /* 0x080fe20000010002 */
[----:B------:R-:W-:Y:S01]  /*116d0*/  FFMA.FTZ R17, R10, R17, R11 ;  /* 0x000000110a117223 */ /* 0x000fe2000001000b */
[----:B------:R-:W-:Y:S02]  /*116e0*/  FMUL.FTZ R12, R12, UR16 ;  /* 0x000000100c0c7c20 */ /* 0x000fe40008410000 */
[----:B------:R-:W-:Y:S02]  /*116f0*/  @P1 FMUL.FTZ R18, R14, -1.4426950216293334961 ;  /* 0xbfb8aa3b0e121820 */ /* 0x000fe40000410000 */
[----:B------:R-:W-:-:S04]  /*11700*/  @P1 FFMA.FTZ R16, R5, R12, R3 ;  /* 0x0000000c05101223 */ /* 0x000fc80000010003 */
[----:B------:R-:W0:Y:S01]  /*11710*/  @P1 MUFU.EX2 R18, R18 ;  /* 0x0000001200121308 */ /* 0x000e220000000800 */
[----:B------:R-:W-:-:S07]  /*11720*/  @P1 FMUL.FTZ R21, R16, -1.4426950216293334961 ;  /* 0xbfb8aa3b10151820 */ /* 0x000fce0000410000 */
[----:B------:R-:W1:Y:S01]  /*11730*/  @P1 MUFU.EX2 R21, R21 ;  /* 0x0000001500151308 */ /* 0x000e620000000800 */
[----:B0-----:R-:W-:-:S07]  /*11740*/  @P1 FADD.FTZ R20, R18, 1 ;  /* 0x3f80000012141421 */ /* 0x001fce0000010000 */
[----:B------:R-:W0:Y:S01]  /*11750*/  @P1 MUFU.RCP R20, R20 ;  /* 0x0000001400141308 */ /* 0x000e220000001000 */
[----:B-1----:R-:W-:-:S07]  /*11760*/  @P1 FADD.FTZ R22, R21, 1 ;  /* 0x3f80000015161421 */ /* 0x002fce0000010000 */
[----:B------:R-:W1:Y:S01]  /*11770*/  @P1 MUFU.RCP R23, R22 ;  /* 0x0000001600171308 */ /* 0x000e620000001000 */
[----:B0-----:R-:W-:Y:S01]  /*11780*/  @P1 FADD.FTZ R27, -R20, 1 ;  /* 0x3f800000141b1421 */ /* 0x001fe20000010100 */
[----:B------:R-:W-:-:S03]  /*11790*/  @P1 FMUL.FTZ R18, R19, R20 ;  /* 0x0000001413121220 */ /* 0x000fc60000410000 */
[----:B------:R-:W-:Y:S01]  /*117a0*/  @P1 FFMA.FTZ R27, R14, R27, 1 ;  /* 0x3f8000000e1b1423 */ /* 0x000fe2000001001b */
[----:B------:R-:W-:Y:S02]  /*117b0*/  PRMT R14, R8, 0x7632, R14 ;  /* 0x00007632080e7816 */ /* 0x000fe4000000000e */
[----:B------:R-:W-:Y:S01]  /*117c0*/  LEA R8, R13, R0, 0x4 ;  /* 0x000000000d087211 */ /* 0x000fe200078e20ff */
[----:B-1----:R-:W-:Y:S01]  /*117d0*/  @P1 FADD.FTZ R29, -R23, 1 ;  /* 0x3f800000171d1421 */ /* 0x002fe20000010100 */
[----:B------:R-:W-:Y:S01]  /*117e0*/  SHF.L.U32 R14, R14, 0x10, RZ ;  /* 0x000000100e0e7819 */ /* 0x000fe200000006ff */
[----:B------:R-:W-:Y:S01]  /*117f0*/  @P1 FMUL.FTZ R19, R18, R27 ;  /* 0x0000001b12131220 */ /* 0x000fe20000410000 */
[----:B------:R-:W-:Y:S01]  /*11800*/  ISETP.GE.U32.AND P0, PT, R8, UR18, PT ;  /* 0x0000001208007c0c */ /* 0x000fe2000bf06070 */
[----:B------:R-:W-:Y:S01]  /*11810*/  @P1 FFMA.FTZ R16, R16, R29, 1 ;  /* 0x3f80000010101423 */ /* 0x000fe2000001001d */
[----:B------:R-:W-:Y:S01]  /*11820*/  SHF.R.S32.HI R21, RZ, 0x1f, R8 ;  /* 0x0000001fff157819 */ /* 0x000fe20000011408 */
[----:B------:R-:W-:Y:S01]  /*11830*/  @P1 FMUL.FTZ R23, R14, R23 ;  /* 0x000000170e171220 */ /* 0x000fe20000410000 */
[----:B------:R-:W-:Y:S01]  /*11840*/  FFMA.FTZ R17, R4, R19, -R17 ;  /* 0x0000001304117223 */ /* 0x000fe20000010811 */
[----:B------:R-:W-:-:S02]  /*11850*/  PRMT R19, R15, 0x7632, R19 ;  /* 0x000076320f137816 */ /* 0x000fc40000000013 */
[----:B------:R-:W-:Y:S01]  /*11860*/  ISETP.GE.AND.EX P0, PT, R21, UR19, PT, P0 ;  /* 0x0000001315007c0c */ /* 0x000fe2000bf06300 */
[----:B------:R-:W-:Y:S01]  /*11870*/  @P1 FMUL.FTZ R14, R23, R16 ;  /* 0x00000010170e1220 */ /* 0x000fe20000410000 */
[----:B------:R-:W-:Y:S01]  /*11880*/  FFMA.FTZ R16, R10, R12, R11 ;  /* 0x0000000c0a107223 */ /* 0x000fe2000001000b */
[----:B------:R-:W-:Y:S02]  /*11890*/  SHF.L.U32 R18, R15, 0x10, RZ ;  /* 0x000000100f127819 */ /* 0x000fe400000006ff */
[----:B------:R-:W-:Y:S01]  /*118a0*/  IADD3 R12, PT, PT, R8, 0x10, RZ ;  /* 0x00000010080c7810 */ /* 0x000fe20007ffe0ff */
[----:B------:R-:W-:Y:S01]  /*118b0*/  FFMA.FTZ R16, R5, R14, -R16 ;  /* 0x0000000e05107223 */ /* 0x000fe20000010810 */
[----:B------:R-:W-:-:S06]  /*118c0*/  SHF.L.U32 R19, R19, 0x10, RZ ;  /* 0x0000001013137819 */ /* 0x000fcc00000006ff */
[----:B------:R-:W-:Y:S05]  /*118d0*/  @P0 BRA `(.L_x_193) ;  /* 0x0000000000300947 */ /* 0x000fea0003800000 */
[----:B------:R-:W-:Y:S01]  /*118e0*/  MOV R14, R6 ;  /* 0x00000006000e7202 */ /* 0x000fe20000000f00 */
[----:B------:R-:W-:Y:S01]  /*118f0*/  IMAD R21, R21, UR20, RZ ;  /* 0x0000001415157c24 */ /* 0x000fe2000f8e02ff */
[----:B------:R-:W-:Y:S01]  /*11900*/  MOV R15, R25 ;  /* 0x00000019000f7202 */ /* 0x000fe20000000f00 */
[----:B------:R-:W-:Y:S02]  /*11910*/  FMUL.FTZ R23, R17, UR16 ;  /* 0x0000001011177c20 */ /* 0x000fe40008410000 */
[C---:B------:R-:W-:Y:S02]  /*11920*/  IMAD R21, R8.reuse, UR21, R21 ;  /* 0x0000001508157c24 */ /* 0x040fe4000f8e0215 */
[----:B------:R-:W-:-:S04]  /*11930*/  IMAD.WIDE.U32 R14, R8, UR20, R14 ;  /* 0x00000014080e7c25 */ /* 0x000fc8000f8e000e */
[----:B------:R-:W-:Y:S01]  /*11940*/  FMUL.FTZ R8, R16, UR16 ;  /* 0x0000001010087c20 */ /* 0x000fe20008410000 */
[----:B------:R-:W-:Y:S02]  /*11950*/  IADD3 R15, PT, PT, R15, R21, RZ ;  /* 0x000000150f0f7210 */ /* 0x000fe40007ffe0ff */
[----:B------:R-:W-:-:S04]  /*11960*/  LEA R16, P0, R14, UR6, 0x1 ;  /* 0x000000060e107c11 */ /* 0x000fc8000f8008ff */
[----:B------:R-:W-:Y:S02]  /*11970*/  LEA.HI.X R17, R14, UR7, R15, 0x1, P0 ;  /* 0x000000070e117c11 */ /* 0x000fe400080f0c0f */
[----:B------:R-:W-:-:S05]  /*11980*/  F2FP.BF16.F32.PACK_AB R15, R8, R23 ;  /* 0x00000017080f723e */ /* 0x000fca00000010ff */
[----:B------:R0:W-:Y:S02]  /*11990*/  STG.E desc[UR10][R16.64], R15 ;  /* 0x0000000f10007986 */ /* 0x0001e4000c10190a */
.L_x_193:
[----:B------:R-:W-:Y:S05]  /*119a0*/  BSYNC.RECONVERGENT B0 ;  /* 0x0000000000007941 */ /* 0x000fea0003800200 */
.L_x_192:
[----:B------:R-:W-:Y:S01]  /*119b0*/  ISETP.NE.AND P1, PT, RZ, UR12, PT ;  /* 0x0000000cff007c0c */ /* 0x000fe2000bf25270 */
[----:B------:R-:W-:Y:S01]  /*119c0*/  FADD.FTZ R18, R18, -UR28 ;  /* 0x8000001c12127e21 */ /* 0x000fe20008010000 */
[----:B------:R-:W-:Y:S01]  /*119d0*/  FADD.FTZ R19, R19, -UR28 ;  /* 0x8000001c13137e21 */ /* 0x000fe20008010000 */
[----:B------:R-:W-:Y:S02]  /*119e0*/  ISETP.GE.U32.AND P0, PT, R12, UR18, PT ;  /* 0x000000120c007c0c */ /* 0x000fe4000bf06070 */
[----:B0-----:R-:W-:Y:S01]  /*119f0*/  FMUL.FTZ R17, R18, UR16 ;  /* 0x0000001012117c20 */ /* 0x001fe20008410000 */
[----:B------:R-:W-:Y:S01]  /*11a00*/  SHF.R.S32.HI R8, RZ, 0x1f, R12 ;  /* 0x0000001fff087819 */ /* 0x000fe2000001140c */
[----:B------:R-:W-:Y:S01]  /*11a10*/  FMUL.FTZ R18, R19, UR16 ;  /* 0x0000001013127c20 */ /* 0x000fe20008410000 */
[C---:B------:R-:W-:Y:S02]  /*11a20*/  PRMT R15, R9.reuse, 0x7632, R15 ;  /* 0x00007632090f7816 */ /* 0x040fe4000000000f */
[----:B------:R-:W-:Y:S01]  /*11a30*/  SHF.L.U32 R16, R9, 0x10, RZ ;  /* 0x0000001009107819 */ /* 0x000fe200000006ff */
[--C-:B------:R-:W-:Y:S01]  /*11a40*/  FFMA.FTZ R9, R10, R17, R11.reuse ;  /* 0x000000110a097223 */ /* 0x100fe2000001000b */
[----:B------:R-:W-:Y:S01]  /*11a50*/  ISETP.GE.AND.EX P0, PT, R8, UR19, PT, P0 ;  /* 0x0000001308007c0c */ /* 0x000fe2000bf06300 */
[----:B------:R-:W-:Y:S01]  /*11a60*/  FFMA.FTZ R14, R10, R18, R11 ;  /* 0x000000120a0e7223 */ /* 0x000fe2000001000b */
[----:B------:R-:W-:Y:S01]  /*11a70*/  SHF.L.U32 R15, R15, 0x10, RZ ;  /* 0x000000100f0f7819 */ /* 0x000fe200000006ff */
[----:B------:R-:W-:Y:S10]  /*11a80*/  @!P1 BRA `(.L_x_194) ;  /* 0x0000000000489947 */ /* 0x000ff40003800000 */
        /* <DEDUP_REMOVED lines=18> */
.L_x_194:
[----:B------:R-:W-:Y:S01]  /*11bb0*/  BSSY.RECONVERGENT B0, `(.L_x_195) ;  /* 0x0000010000007945 */ /* 0x000fe20003800200 */
[----:B------:R-:W-:Y:S01]  /*11bc0*/  FFMA.FTZ R16, R4, R16, -R9 ;  /* 0x0000001004107223 */ /* 0x000fe20000010809 */
[----:B------:R-:W-:Y:S02]  /*11bd0*/  FFMA.FTZ R14, R5, R15, -R14 ;  /* 0x0000000f050e7223 */ /* 0x000fe4000001080e */
[----:B------:R-:W-:Y:S05]  /*11be0*/  @P0 BRA `(.L_x_196) ;  /* 0x0000000000300947 */ /* 0x000fea0003800000 */
[----:B------:R-:W-:Y:S01]  /*11bf0*/  IMAD R15, R8, UR20, RZ ;  /* 0x00000014080f7c24 */ /* 0x000fe2000f8e02ff */
[----:B------:R-:W-:Y:S01]  /*11c00*/  MOV R8, R6 ;  /* 0x0000000600087202 */ /* 0x000fe20000000f00 */
[----:B------:R-:W-:Y:S01]  /*11c10*/  FMUL.FTZ R17, R16, UR16 ;  /* 0x0000001010117c20 */ /* 0x000fe20008410000 */
[----:B------:R-:W-:Y:S01]  /*11c20*/  MOV R9, R25 ;  /* 0x0000001900097202 */ /* 0x000fe20000000f00 */
        /* <DEDUP_REMOVED lines=8> */
.L_x_196:
[----:B------:R-:W-:Y:S05]  /*11cb0*/  BSYNC.RECONVERGENT B0 ;  /* 0x0000000000007941 */ /* 0x000fea0003800200 */
.L_x_195:
[----:B------:R-:W-:-:S04]  /*11cc0*/  IADD3 R13, PT, PT, R13, 0x2, RZ ;  /* 0x000000020d0d7810 */ /* 0x000fc80007ffe0ff */
[----:B------:R-:W-:-:S13]  /*11cd0*/  ISETP.NE.AND P0, PT, R13, 0x20, PT ;  /* 0x000000200d00780c */ /* 0x000fda0003f05270 */
[----:B------:R-:W-:Y:S05]  /*11ce0*/  @P0 BRA `(.L_x_197) ;  /* 0xfffffff800480947 */ /* 0x000fea000383ffff */
[----:B------:R-:W1:Y:S01]  /*11cf0*/  LDCU UR5, c[0x0][0x410] ;  /* 0x00008200ff0577ac */ /* 0x000e620008000800 */
[----:B------:R-:W1:Y:S01]  /*11d00*/  LDCU UR6, c[0x0][0x3e0] ;  /* 0x00007c00ff0677ac */ /* 0x000e620008000800 */
[----:B------:R-:W-:Y:S02]  /*11d10*/  UIADD3 UR8, UPT, UPT, UR9, UR8, URZ ;  /* 0x0000000809087290 */ /* 0x000fe4000fffe0ff */
[----:B------:R-:W-:Y:S02]  /*11d20*/  UIADD3 UR4, UPT, UPT, UR4, 0x1, URZ ;  /* 0x0000000104047890 */ /* 0x000fe4000fffe0ff */
[----:B-1----:R-:W-:-:S04]  /*11d30*/  UIMAD UR5, UR5, UR6, URZ ;  /* 0x00000006050572a4 */ /* 0x002fc8000f8e02ff */
[----:B------:R-:W-:-:S09]  /*11d40*/  UISETP.GE.AND UP0, UPT, UR8, UR5, UPT ;  /* 0x000000050800728c */ /* 0x000fd2000bf06270 */
[----:B------:R-:W-:Y:S05]  /*11d50*/  BRA.U !UP0, `(.L_x_198) ;  /* 0xfffffee508187547 */ /* 0x000fea000b83ffff */
.L_x_172:
[----:B------:R-:W1:Y:S01]  /*11d60*/  S2R R24, SR_TID.X ;  /* 0x0000000000187919 */ /* 0x000e620000002100 */
[----:B------:R-:W2:Y:S01]  /*11d70*/  LDC R4, c[0x0][0x370] ;  /* 0x0000dc00ff047b82 */ /* 0x000ea20000000800 */
[----:B------:R-:W-:Y:S07]  /*11d80*/  BSSY.RECONVERGENT B0, `(.L_x_199) ;  /* 0x000000e000007945 */ /* 0x000fee0003800200 */
[----:B------:R-:W3:Y:S08]  /*11d90*/  LDC R7, c[0x0][0x374] ;  /* 0x0000dd00ff077b82 */ /* 0x000ef00000000800 */
[----:B------:R-:W4:Y:S01]  /*11da0*/  LDC.64 R2, c[0x0][0x3c8] ;  /* 0x0000f200ff027b82 */ /* 0x000f220000000a00 */
[----:B--2---:R-:W-:-:S02]  /*11db0*/  ISETP.NE.AND P0, PT, R4, 0x1, PT ;  /* 0x000000010400780c */ /* 0x004fc40003f05270 */
[----:B-1----:R-:W-:Y:S02]  /*11dc0*/  ISETP.NE.AND P1, PT, R24, RZ, PT ;  /* 0x000000ff1800720c */ /* 0x002fe40003f25270 */
[----:B---3--:R-:W-:-:S04]  /*11dd0*/  SHF.L.U32 R0, R7, 0x1, RZ ;  /* 0x0000000107007819 */ /* 0x008fc800000006ff */
[----:B------:R-:W-:-:S05]  /*11de0*/  SEL R5, R0, RZ, P0 ;  /* 0x000000ff00057207 */ /* 0x000fca0000000000 */
[----:B----4-:R-:W-:Y:S02]  /*11df0*/  IMAD.WIDE.U32 R2, R5, 0x4, R2 ;  /* 0x0000000405027825 */ /* 0x010fe400078e0002 */
[----:B------:R-:W-:Y:S05]  /*11e00*/  @P1 BRA `(.L_x_200) ;  /* 0x0000000000141947 */ /* 0x000fea0003800000 */
[----:B------:R-:W-:Y:S01]  /*11e10*/  HFMA2 R5, -RZ, RZ, 0, 5.9604644775390625e-08 ;  /* 0x00000001ff057431 */ /* 0x000fe200000001ff */
[----:B------:R-:W-:Y:S06]  /*11e20*/  MEMBAR.ALL.GPU ;  /* 0x0000000000007992 */ /* 0x000fec000000a000 */
[----:B------:R-:W-:-:S00]  /*11e30*/  ERRBAR ;  /* 0x00000000000079ab */ /* 0x000fc00000000000 */
[----:B------:R-:W-:Y:S06]  /*11e40*/  CGAERRBAR ;  /* 0x00000000000075ab */ /* 0x000fec0000000000 */
[----:B------:R1:W-:Y:S02]  /*11e50*/  REDG.E.ADD.S32.STRONG.GPU desc[UR10][R2.64], R5 ;  /* 0x000000050200798e */ /* 0x0003e4000c12e30a */
.L_x_200:
[----:B------:R-:W-:Y:S05]  /*11e60*/  BSYNC.RECONVERGENT B0 ;  /* 0x0000000000007941 */ /* 0x000fea0003800200 */
.L_x_199:
[----:B------:R-:W2:Y:S01]  /*11e70*/  S2UR UR5, SR_CTAID.Y ;  /* 0x00000000000579c3 */ /* 0x000ea20000002600 */
[----:B-1----:R-:W-:Y:S02]  /*11e80*/  IADD3 R5, PT, PT, R7, -0x1, RZ ;  /* 0xffffffff07057810 */ /* 0x002fe40007ffe0ff */
[----:B------:R-:W-:-:S05]  /*11e90*/  IADD3 R0, PT, PT, R4, -0x1, RZ ;  /* 0xffffffff04007810 */ /* 0x000fca0007ffe0ff */
[----:B------:R-:W1:Y:S01]  /*11ea0*/  S2UR UR4, SR_CTAID.X ;  /* 0x00000000000479c3 */ /* 0x000e620000002500 */
[----:B--2---:R-:W-:-:S04]  /*11eb0*/  ISETP.NE.AND P0, PT, R5, UR5, PT ;  /* 0x0000000505007c0c */ /* 0x004fc8000bf05270 */
[----:B-1----:R-:W-:-:S13]  /*11ec0*/  ISETP.NE.OR P0, PT, R0, UR4, P0 ;  /* 0x0000000400007c0c */ /* 0x002fda0008705670 */
[----:B------:R-:W-:Y:S05]  /*11ed0*/  @P0 EXIT ;  /* 0x000000000000094d */ /* 0x000fea0003800000 */
[----:B------:R-:W-:Y:S05]  /*11ee0*/  @P1 BRA `(.L_x_201) ;  /* 0x0000000000201947 */ /* 0x000fea0003800000 */
[----:B------:R-:W-:-:S05]  /*11ef0*/  IMAD R0, R4, R7, RZ ;  /* 0x0000000704007224 */ /* 0x000fca00078e02ff */
[----:B------:R-:W-:-:S13]  /*11f00*/  ISETP.NE.AND P0, PT, R0, -0x1, PT ;  /* 0xffffffff0000780c */ /* 0x000fda0003f05270 */
[----:B------:R-:W-:Y:S05]  /*11f10*/  @!P0 BRA `(.L_x_201) ;  /* 0x0000000000148947 */ /* 0x000fea0003800000 */
.L_x_202:
[----:B------:R-:W2:Y:S04]  /*11f20*/  LDG.E.STRONG.GPU R5, desc[UR10][R2.64] ;  /* 0x0000000a02057981 */ /* 0x000ea8000c1ef900 */
[----:B--2---:R-:W-:Y:S01]  /*11f30*/  CCTL.IVALL ;  /* 0x00000000ff00798f */ /* 0x004fe20002000000 */
[----:B------:R-:W-:Y:S05]  /*11f40*/  YIELD ;  /* 0x0000000000007946 */ /* 0x000fea0003800000 */
[----:B------:R-:W-:-:S13]  /*11f50*/  ISETP.NE.AND P0, PT, R5, R0, PT ;  /* 0x000000000500720c */ /* 0x000fda0003f05270 */
[----:B------:R-:W-:Y:S05]  /*11f60*/  @P0 BRA `(.L_x_202) ;  /* 0xfffffffc00ec0947 */ /* 0x000fea000383ffff */
.L_x_201:
[----:B------:R-:W-:Y:S05]  /*11f70*/  WARPSYNC.ALL ;  /* 0x0000000000007948 */ /* 0x000fea0003800000 */
[----:B------:R-:W1:Y:S08]  /*11f80*/  LDC.64 R30, c[0x0][0x3f8] ;  /* 0x0000fe00ff1e7b82 */ /* 0x000e700000000a00 */
[----:B------:R-:W-:Y:S01]  /*11f90*/  BAR.SYNC.DEFER_BLOCKING 0x0 ;  /* 0x0000000000007b1d */ /* 0x000fe20000010000 */
[----:B-1----:R-:W-:-:S04]  /*11fa0*/  LEA.HI R0, P0, R31, R30, RZ, 0x1 ;  /* 0x0000001e1f007211 */ /* 0x002fc800078108ff */
[----:B------:R-:W-:-:S04]  /*11fb0*/  IADD3.X R25, PT, PT, RZ, R31, RZ, P0, !PT ;  /* 0x0000001fff197210 */ /* 0x000fc800007fe4ff */
[--C-:B------:R-:W-:Y:S02]  /*11fc0*/  SHF.R.S64 R0, R0, 0x1, R25.reuse ;  /* 0x0000000100007819 */ /* 0x100fe40000001019 */
[----:B------:R-:W-:Y:S02]  /*11fd0*/  SHF.R.S32.HI R25, RZ, 0x1, R25 ;  /* 0x00000001ff197819 */ /* 0x000fe40000011419 */
[----:B------:R-:W-:-:S04]  /*11fe0*/  ISETP.GT.U32.AND P0, PT, R0, R24, PT ;  /* 0x000000180000720c */ /* 0x000fc80003f04070 */
[----:B------:R-:W-:-:S13]  /*11ff0*/  ISETP.GT.AND.EX P0, PT, R25, RZ, PT, P0 ;  /* 0x000000ff1900720c */ /* 0x000fda0003f04300 */
[----:B------:R-:W-:Y:S05]  /*12000*/  @!P0 EXIT ;  /* 0x000000000000894d */ /* 0x000fea0003800000 */
[----:B0-----:R-:W-:Y:S01]  /*12010*/  IADD3 R9, P1, PT, R24, 0x2a0, RZ ;  /* 0x000002a018097810 */ /* 0x001fe20007f3e0ff */
        /* <DEDUP_REMOVED lines=32> */
[----:B------:R-:W-:Y:S02]  /*12220*/  IADD3.X R2, PT, PT, RZ, R9, RZ, P2, !PT ;  /* 0x00000009ff027210 */ /* 0x000fe400017fe4ff */
[----:B------:R-:W-:Y:S02]  /*12230*/  ISETP.GE.U32.AND P0, PT, R13, 0x3, PT ;  /* 0x000000030d00780c */ /* 0x000fe40003f06070 */
[----:B------:R-:W-:Y:S02]  /*12240*/  SHF.R.S64 R37, R37, 0x1, R2 ;  /* 0x0000000125257819 */ /* 0x000fe40000001002 */
[----:B------:R-:W-:-:S02]  /*12250*/  ISETP.GE.U32.AND.EX P0, PT, R4, RZ, PT, P0 ;  /* 0x000000ff0400720c */ /* 0x000fc40003f06100 */
[----:B------:R-:W-:-:S03]  /*12260*/  SHF.R.S32.HI R2, RZ, 0x1, R2 ;  /* 0x00000001ff027819 */ /* 0x000fc60000011402 */
[----:B------:R-:W-:Y:S08]  /*12270*/  @!P1 BRA `(.L_x_204) ;  /* 0x0000000000d49947 */ /* 0x000ff00003800000 */
        /* <DEDUP_REMOVED lines=10> */
[----:B------:R-:W-:-:S02]  /*12320*/  SHF.L.U64.HI R26, R0, 0x2, R25 ;  /* 0x00000002001a7819 */ /* 0x000fc40000010219 */
[----:B------:R-:W-:Y:S02]  /*12330*/  SHF.L.U64.HI R22, R37, 0x2, R2 ;  /* 0x0000000225167819 */ /* 0x000fe40000010202 */
[C---:B0-----:R-:W-:Y:S01]  /*12340*/  LEA R16, P1, R24.reuse, UR4, 0x2 ;  /* 0x0000000418107c11 */ /* 0x041fe2000f8210ff */
[----:B------:R-:W-:Y:S01]  /*12350*/  UMOV UR4, URZ ;  /* 0x000000ff00047c82 */ /* 0x000fe20008000000 */
[----:B-1----:R-:W-:Y:S02]  /*12360*/  IADD3 R18, P2, PT, R21, UR6, RZ ;  /* 0x0000000615127c10 */ /* 0x002fe4000ff5e0ff */
[----:B------:R-:W-:Y:S02]  /*12370*/  LEA.HI.X R17, R24, UR5, R3, 0x2, P1 ;  /* 0x0000000518117c11 */ /* 0x000fe400088f1403 */
[----:B------:R-:W-:Y:S02]  /*12380*/  IADD3 R3, PT, PT, R5, UR4, RZ ;  /* 0x0000000405037c10 */ /* 0x000fe4000fffe0ff */
[----:B------:R-:W-:Y:S01]  /*12390*/  MOV R24, R4 ;  /* 0x0000000400187202 */ /* 0x000fe20000000f00 */
[----:B------:R-:W-:Y:S01]  /*123a0*/  IMAD.WIDE.U32 R4, R30, 0x4, RZ ;  /* 0x000000041e047825 */ /* 0x000fe200078e00ff */
[----:B------:R-:W-:-:S02]  /*123b0*/  IADD3.X R19, PT, PT, R28, UR7, RZ, P2, !PT ;  /* 0x000000071c137c10 */ /* 0x000fc400097fe4ff */
[----:B------:R-:W-:Y:S02]  /*123c0*/  IADD3 R20, P2, PT, RZ, -R7, RZ ;  /* 0x80000007ff147210 */ /* 0x000fe40007f5e0ff */
[----:B--2---:R-:W-:Y:S02]  /*123d0*/  IADD3 R21, P1, PT, R21, UR8, RZ ;  /* 0x0000000815157c10 */ /* 0x004fe4000ff3e0ff */
[----:B------:R-:W-:Y:S02]  /*123e0*/  SHF.L.U32 R7, R31, 0x2, RZ ;  /* 0x000000021f077819 */ /* 0x000fe400000006ff */
[----:B------:R-:W-:Y:S02]  /*123f0*/  IADD3.X R28, PT, PT, R28, UR9, RZ, P1, !PT ;  /* 0x000000091c1c7c10 */ /* 0x000fe40008ffe4ff */
[----:B------:R-:W-:Y:S02]  /*12400*/  IADD3 R32, PT, PT, R5, R7, RZ ;  /* 0x0000000705207210 */ /* 0x000fe40007ffe0ff */
[----:B------:R-:W-:-:S07]  /*12410*/  IADD3.X R23, PT, PT, RZ, -0x1, RZ, P2, !PT ;  /* 0xffffffffff177810 */ /* 0x000fce00017fe4ff */
.L_x_205:
[----:B0-----:R-:W-:Y:S01]  /*12420*/  LEA R10, P1, R0, R16, 0x2 ;  /* 0x00000010000a7211 */ /* 0x001fe200078210ff */
[----:B------:R-:W2:Y:S01]  /*12430*/  LDG.E R6, desc[UR10][R16.64] ;  /* 0x0000000a10067981 */ /* 0x000ea2000c1e1900 */
[----:B------:R-:W-:Y:S02]  /*12440*/  IADD3 R12, P2, PT, R16, R4, RZ ;  /* 0x00000004100c7210 */ /* 0x000fe40007f5e0ff */
[----:B------:R-:W-:Y:S02]  /*12450*/  LEA R8, P3, R37, R16, 0x2 ;  /* 0x0000001025087211 */ /* 0x000fe400078610ff */
[C---:B------:R-:W-:Y:S02]  /*12460*/  IADD3.X R11, PT, PT, R17.reuse, R26, RZ, P1, !PT ;  /* 0x0000001a110b7210 */ /* 0x040fe40000ffe4ff */
[C---:B------:R-:W-:Y:S02]  /*12470*/  IADD3.X R13, PT, PT, R17.reuse, R32, RZ, P2, !PT ;  /* 0x00000020110d7210 */ /* 0x040fe400017fe4ff */
[----:B------:R-:W-:Y:S01]  /*12480*/  IADD3.X R9, PT, PT, R17, R22, RZ, P3, !PT ;  /* 0x0000001611097210 */ /* 0x000fe20001ffe4ff */
[----:B------:R0:W2:Y:S04]  /*12490*/  LDG.E R7, desc[UR10][R10.64] ;  /* 0x0000000a0a077981 */ /* 0x0000a8000c1e1900 */
[----:B------:R-:W3:Y:S04]  /*124a0*/  LDG.E R14, desc[UR10][R12.64] ;  /* 0x0000000a0c0e7981 */ /* 0x000ee8000c1e1900 */
[----:B------:R1:W3:Y:S01]  /*124b0*/  LDG.E R15, desc[UR10][R8.64] ;  /* 0x0000000a080f7981 */ /* 0x0002e2000c1e1900 */
[----:B------:R-:W-:-:S02]  /*124c0*/  IADD3 R20, P1, PT, R20, 0x1, RZ ;  /* 0x0000000114147810 */ /* 0x000fc40007f3e0ff */
[----:B0-----:R-:W-:Y:S02]  /*124d0*/  MOV R10, R18 ;  /* 0x00000012000a7202 */ /* 0x001fe40000000f00 */
[----:B------:R-:W-:Y:S02]  /*124e0*/  MOV R11, R19 ;  /* 0x00000013000b7202 */ /* 0x000fe40000000f00 */
[----:B-1----:R-:W-:Y:S02]  /*124f0*/  MOV R8, R21 ;  /* 0x0000001500087202 */ /* 0x002fe40000000f00 */
[----:B------:R-:W-:Y:S02]  /*12500*/  MOV R9, R28 ;  /* 0x0000001c00097202 */ /* 0x000fe40000000f00 */
        /* <DEDUP_REMOVED lines=12> */
.L_x_204:
[----:B------:R-:W-:Y:S05]  /*125d0*/  BSYNC.RECONVERGENT B0 ;  /* 0x0000000000007941 */ /* 0x000fea0003800200 */
.L_x_203:
[----:B------:R-:W-:Y:S05]  /*125e0*/  @!P0 EXIT ;  /* 0x000000000000894d */ /* 0x000fea0003800000 */
[C---:B------:R-:W-:Y:S01]  /*125f0*/  SHF.L.U64.HI R35, R37.reuse, 0x2, R2 ;  /* 0x0000000225237819 */ /* 0x040fe20000010202 */
[----:B------:R-:W1:Y:S01]  /*12600*/  LDCU.64 UR4, c[0x0][0x3d8] ;  /* 0x00007b00ff0477ac */ /* 0x000e620008000a00 */
[C---:B------:R-:W-:Y:S02]  /*12610*/  SHF.L.U64.HI R31, R30.reuse, 0x2, R31 ;  /* 0x000000021e1f7819 */ /* 0x040fe4000001021f */
[----:B------:R-:W-:Y:S01]  /*12620*/  SHF.L.U32 R33, R30, 0x2, RZ ;  /* 0x000000021e217819 */ /* 0x000fe200000006ff */
[----:B------:R-:W2:Y:S01]  /*12630*/  LDCU.64 UR6, c[0x0][0x388] ;  /* 0x00007100ff0677ac */ /* 0x000ea20008000a00 */
[----:B------:R-:W-:Y:S02]  /*12640*/  SHF.L.U32 R37, R37, 0x2, RZ ;  /* 0x0000000225257819 */ /* 0x000fe400000006ff */
[C---:B------:R-:W-:Y:S01]  /*12650*/  SHF.L.U64.HI R27, R0.reuse, 0x2, R25 ;  /* 0x00000002001b7819 */ /* 0x040fe20000010219 */
[----:B------:R-:W3:Y:S01]  /*12660*/  LDCU.64 UR8, c[0x0][0x390] ;  /* 0x00007200ff0877ac */ /* 0x000ee20008000a00 */
[----:B------:R-:W-:-:S07]  /*12670*/  SHF.L.U32 R29, R0, 0x2, RZ ;  /* 0x00000002001d7819 */ /* 0x000fce00000006ff */
.L_x_206:
[C---:B------:R-:W-:Y:S02]  /*12680*/  SHF.L.U32 R2, R24.reuse, 0x2, RZ ;  /* 0x0000000218027819 */ /* 0x040fe400000006ff */
[----:B----4-:R-:W-:Y:S02]  /*12690*/  SHF.L.U64.HI R12, R24, 0x2, R3 ;  /* 0x00000002180c7819 */ /* 0x010fe40000010203 */
[----:B-1----:R-:W-:-:S04]  /*126a0*/  IADD3 R4, P0, PT, R2, UR4, RZ ;  /* 0x0000000402047c10 */ /* 0x002fc8000ff1e0ff */
[----:B------:R-:W-:Y:S02]  /*126b0*/  IADD3.X R5, PT, PT, R12, UR5, RZ, P0, !PT ;  /* 0x000000050c057c10 */ /* 0x000fe400087fe4ff */
[C---:B0-----:R-:W-:Y:S02]  /*126c0*/  IADD3 R6, P0, PT, R4.reuse, R29, RZ ;  /* 0x0000001d04067210 */ /* 0x041fe40007f1e0ff */
[C---:B------:R-:W-:Y:S01]  /*126d0*/  IADD3 R10, P1, PT, R4.reuse, R37, RZ ;  /* 0x00000025040a7210 */ /* 0x040fe20007f3e0ff */
[----:B------:R0:W4:Y:S01]  /*126e0*/  LDG.E R14, desc[UR10][R4.64] ;  /* 0x0000000a040e7981 */ /* 0x000122000c1e1900 */
[C---:B------:R-:W-:Y:S02]  /*126f0*/  IADD3.X R7, PT, PT, R5.reuse, R27, RZ, P0, !PT ;  /* 0x0000001b05077210 */ /* 0x040fe400007fe4ff */
[----:B------:R-:W-:Y:S02]  /*12700*/  IADD3 R8, P0, PT, R4, R33, RZ ;  /* 0x0000002104087210 */ /* 0x000fe40007f1e0ff */
[C---:B------:R-:W-:Y:S01]  /*12710*/  IADD3.X R11, PT, PT, R5.reuse, R35, RZ, P1, !PT ;  /* 0x00000023050b7210 */ /* 0x040fe20000ffe4ff */
[----:B------:R1:W4:Y:S01]  /*12720*/  LDG.E R15, desc[UR10][R6.64] ;  /* 0x0000000a060f7981 */ /* 0x000322000c1e1900 */
[----:B------:R-:W-:-:S03]  /*12730*/  IADD3.X R9, PT, PT, R5, R31, RZ, P0, !PT ;  /* 0x0000001f05097210 */ /* 0x000fc600007fe4ff */
[----:B------:R-:W5:Y:S04]  /*12740*/  LDG.E R19, desc[UR10][R10.64] ;  /* 0x0000000a0a137981 */ /* 0x000f68000c1e1900 */
[----:B------:R1:W5:Y:S01]  /*12750*/  LDG.E R18, desc[UR10][R8.64] ;  /* 0x0000000a08127981 */ /* 0x000362000c1e1900 */
[C---:B------:R-:W-:Y:S02]  /*12760*/  SHF.L.U32 R26, R24.reuse, 0x3, RZ ;  /* 0x00000003181a7819 */ /* 0x040fe400000006ff */
[----:B------:R-:W-:Y:S02]  /*12770*/  SHF.L.U64.HI R28, R24, 0x3, R3 ;  /* 0x00000003181c7819 */ /* 0x000fe40000010203 */
[----:B------:R-:W-:Y:S02]  /*12780*/  LOP3.LUT R20, R26, 0xfffffff8, RZ, 0xc0, !PT ;  /* 0xfffffff81a147812 */ /* 0x000fe400078ec0ff */
[----:B------:R-:W-:-:S02]  /*12790*/  LOP3.LUT R2, R2, 0xfffffffc, RZ, 0xc0, !PT ;  /* 0xfffffffc02027812 */ /* 0x000fc400078ec0ff */
[----:B--2---:R-:W-:Y:S02]  /*127a0*/  IADD3 R16, P0, PT, R20, UR6, RZ ;  /* 0x0000000614107c10 */ /* 0x004fe4000ff1e0ff */
[----:B0-----:R-:W-:Y:S02]  /*127b0*/  LOP3.LUT R4, R28, 0x3, RZ, 0xc0, !PT ;  /* 0x000000031c047812 */ /* 0x001fe400078ec0ff */
[----:B---3--:R-:W-:Y:S02]  /*127c0*/  IADD3 R20, P1, PT, R20, UR8, RZ ;  /* 0x0000000814147c10 */ /* 0x008fe4000ff3e0ff */
[----:B------:R-:W-:Y:S02]  /*127d0*/  LOP3.LUT R3, R12, 0x3, RZ, 0xc0, !PT ;  /* 0x000000030c037812 */ /* 0x000fe400078ec0ff */
[----:B------:R-:W-:Y:S02]  /*127e0*/  IADD3 R2, P2, PT, R2, UR4, RZ ;  /* 0x0000000402027c10 */ /* 0x000fe4000ff5e0ff */
[----:B------:R-:W-:-:S02]  /*127f0*/  IADD3.X R17, PT, PT, R4, UR7, RZ, P0, !PT ;  /* 0x0000000704117c10 */ /* 0x000fc400087fe4ff */
[----:B------:R-:W-:Y:S02]  /*12800*/  IADD3.X R21, PT, PT, R4, UR9, RZ, P1, !PT ;  /* 0x0000000904157c10 */ /* 0x000fe40008ffe4ff */
[----:B------:R-:W-:Y:S02]  /*12810*/  IADD3.X R3, PT, PT, R3, UR5, RZ, P2, !PT ;  /* 0x0000000503037c10 */ /* 0x000fe400097fe4ff */
[C---:B------:R-:W-:Y:S02]  /*12820*/  IADD3 R4, P0, PT, R2.reuse, R29, RZ ;  /* 0x0000001d02047210 */ /* 0x040fe40007f1e0ff */
[C---:B-1----:R-:W-:Y:S02]  /*12830*/  IADD3 R6, P1, PT, R2.reuse, R33, RZ ;  /* 0x0000002102067210 */ /* 0x042fe40007f3e0ff */
[----:B------:R-:W-:Y:S02]  /*12840*/  IADD3 R8, P2, PT, R2, R37, RZ ;  /* 0x0000002502087210 */ /* 0x000fe40007f5e0ff */
[----:B------:R-:W-:-:S02]  /*12850*/  IADD3.X R5, PT, PT, R3, R27, RZ, P0, !PT ;  /* 0x0000001b03057210 */ /* 0x000fc400007fe4ff */
[C---:B------:R-:W-:Y:S02]  /*12860*/  IADD3.X R7, PT, PT, R3.reuse, R31, RZ, P1, !PT ;  /* 0x0000001f03077210 */ /* 0x040fe40000ffe4ff */
[----:B------:R-:W-:Y:S01]  /*12870*/  IADD3.X R9, PT, PT, R3, R35, RZ, P2, !PT ;  /* 0x0000002303097210 */ /* 0x000fe200017fe4ff */
[----:B----4-:R0:W-:Y:S04]  /*12880*/  STG.E.64 desc[UR10][R16.64], R14 ;  /* 0x0000000e10007986 */ /* 0x0101e8000c101b0a */
[----:B-----5:R1:W-:Y:S04]  /*12890*/  STG.E.64 desc[UR10][R20.64], R18 ;  /* 0x0000001214007986 */ /* 0x0203e8000c101b0a */
[----:B------:R-:W2:Y:S04]  /*128a0*/  LDG.E R10, desc[UR10][R2.64+0xa80] ;  /* 0x000a800a020a7981 */ /* 0x000ea8000c1e1900 */
[----:B------:R-:W2:Y:S04]  /*128b0*/  LDG.E R11, desc[UR10][R4.64+0xa80] ;  /* 0x000a800a040b7981 */ /* 0x000ea8000c1e1900 */
[----:B------:R-:W3:Y:S04]  /*128c0*/  LDG.E R12, desc[UR10][R6.64+0xa80] ;  /* 0x000a800a060c7981 */ /* 0x000ee8000c1e1900 */
[----:B------:R-:W3:Y:S01]  /*128d0*/  LDG.E R13, desc[UR10][R8.64+0xa80] ;  /* 0x000a800a080d7981 */ /* 0x000ee2000c1e1900 */
[----:B0-----:R-:W-:-:S04]  /*128e0*/  IADD3 R16, P0, PT, R26, 0x1500, RZ ;  /* 0x000015001a107810 */ /* 0x001fc80007f1e0ff */
        /* <DEDUP_REMOVED lines=9> */
[----:B-1----:R-:W3:Y:S04]  /*12980*/  LDG.E R18, desc[UR10][R2.64+0x1500] ;  /* 0x0015000a02127981 */ /* 0x002ee8000c1e1900 */
        /* <DEDUP_REMOVED lines=8> */
[----:B0-----:R-:W-:Y:S02]  /*12a10*/  IADD3 R10, P1, PT, R23, UR8, RZ ;  /* 0x00000008170a7c10 */ /* 0x001fe4000ff3e0ff */
[----:B------:R-:W-:-:S02]  /*12a20*/  IADD3.X R23, PT, PT, R30, UR7, RZ, P0, !PT ;  /* 0x000000071e177c10 */ /* 0x000fc400087fe4ff */
[----:B------:R-:W-:-:S03]  /*12a30*/  IADD3.X R11, PT, PT, R30, UR9, RZ, P1, !PT ;  /* 0x000000091e0b7c10 */ /* 0x000fc60008ffe4ff */
[----:B---3--:R0:W-:Y:S04]  /*12a40*/  STG.E.64 desc[UR10][R22.64], R18 ;  /* 0x0000001216007986 */ /* 0x0081e8000c101b0a */
[----:B----4-:R4:W-:Y:S04]  /*12a50*/  STG.E.64 desc[UR10][R10.64], R20 ;  /* 0x000000140a007986 */ /* 0x0109e8000c101b0a */
[----:B--2---:R1:W2:Y:S04]  /*12a60*/  LDG.E R12, desc[UR10][R2.64+0x1f80] ;  /* 0x001f800a020c7981 */ /* 0x0042a8000c1e1900 */
        /* <DEDUP_REMOVED lines=15> */
[----:B--2---:R4:W-:Y:S04]  /*12b60*/  STG.E.64 desc[UR10][R16.64], R12 ;  /* 0x0000000c10007986 */ /* 0x0049e8000c101b0a */
[----:B---3--:R4:W-:Y:S07]  /*12b70*/  STG.E.64 desc[UR10][R18.64], R14 ;  /* 0x0000000e12007986 */ /* 0x0089ee000c101b0a */
[----:B------:R-:W-:Y:S05]  /*12b80*/  @P0 BRA `(.L_x_206) ;  /* 0xfffffff800bc0947 */ /* 0x000fea000383ffff */
[----:B------:R-:W-:Y:S05]  /*12b90*/  EXIT ;  /* 0x000000000000794d */ /* 0x000fea0003800000 */
.L_x_207:
        /* <DEDUP_REMOVED lines=14> */
.L_x_4496:


//--------------------- .text._Z35group_norm_nhwc_bwd_one_pass_kernelI11Bf16IOBf16WLi64ELi84ELi672EEv26Group_norm_nhwc_bwd_params --------------------------
	.section	.text._Z35group_norm_nhwc_bwd_one_pass_kernelI11Bf16IOBf16WLi64ELi84ELi672EEv26Group_norm_nhwc_bwd_params,"ax",@progbits
	.align	128
        .global         _Z35group_norm_nhwc_bwd_one_pass_kernelI11Bf16IOBf16WLi64ELi84ELi672EEv26Group_norm_nhwc_bwd_params
        .type           _Z35group_norm_nhwc_bwd_one_pass_kernelI11Bf16IOBf16WLi64ELi84ELi672EEv26Group_norm_nhwc_bwd_params,@function
        .size           _Z35group_norm_nhwc_bwd_one_pass_kernelI11Bf16IOBf16WLi64ELi84ELi672EEv26Group_norm_nhwc_bwd_params,(.L_x_4497 - _Z35group_norm_nhwc_bwd_one_pass_kernelI11Bf16IOBf16WLi64ELi84ELi672EEv26Group_norm_nhwc_bwd_params)
        .other          _Z35group_norm_nhwc_bwd_one_pass_kernelI11Bf16IOBf16WLi64ELi84ELi672EEv26Group_norm_nhwc_bwd_params,@"STO_CUDA_ENTRY STV_DEFAULT"
_Z35group_norm_nhwc_bwd_one_pass_kernelI11Bf16IOBf16WLi64ELi84ELi672EEv26Group_norm_nhwc_bwd_params:
.text._Z35group_norm_nhwc_bwd_one_pass_kernelI11Bf16IOBf16WLi64ELi84ELi672EEv26Group_norm_nhwc_bwd_params:
        /* <DEDUP_REMOVED lines=52> */
.L_x_239:
        /* <DEDUP_REMOVED lines=9> */
[----:B0-----:R-:W0:Y:S02]  /*03d0*/  MUFU.RCP R8, R8 ;  /* 0x0000000800087308 */ /* 0x001e240000001000 */
[----:B0-----:R-:W-:-:S06]  /*03e0*/  IADD3 R14, PT, PT, R8, 0xffffffe, RZ ;  /* 0x0ffffffe080e7810 */ /* 0x001fcc0007ffe0ff */
[----:B------:R0:W2:Y:S02]  /*03f0*/  F2I.FTZ.U32.TRUNC.NTZ R15, R14 ;  /* 0x0000000e000f7305 */ /* 0x0000a4000021f000 */
[----:B0-----:R-:W-:Y:S02]  /*0400*/  MOV R14, RZ ;  /* 0x000000ff000e7202 */ /* 0x001fe40000000f00 */
[----:B--2---:R-:W-:-:S05]  /*0410*/  IADD3 R10, PT, PT, RZ, -R15, RZ ;  /* 0x8000000fff0a7210 */ /* 0x004fca0007ffe0ff */
        /* <DEDUP_REMOVED lines=20> */
[----:B------:R-:W-:-:S02]  /*0560*/  @!P2 IADD3 R15, PT, PT, -R15, RZ, RZ ;  /* 0x000000ff0f0fa210 */ /* 0x000fc40007ffe1ff */
[C---:B------:R-:W-:Y:S02]  /*0570*/  SEL R65, R19.reuse, R8, !P3 ;  /* 0x0000000813417207 */ /* 0x040fe40005800000 */
[----:B------:R-:W-:Y:S02]  /*0580*/  SEL R19, R19, R15, !P3 ;  /* 0x0000000f13137207 */ /* 0x000fe40005800000 */
[----:B------:R-:W-:Y:S01]  /*0590*/  ISETP.GE.U32.AND P2, PT, R45, UR12, PT ;  /* 0x0000000c2d007c0c */ /* 0x000fe2000bf46070 */
[----:B------:R-:W-:Y:S01]  /*05a0*/  IMAD R33, R65, 0x54, RZ ;  /* 0x0000005441217824 */ /* 0x000fe200078e02ff */
[----:B------:R-:W-:Y:S01]  /*05b0*/  SHF.R.S32.HI R8, RZ, 0x1f, R19 ;  /* 0x0000001fff087819 */ /* 0x000fe20000011413 */
[----:B------:R-:W2:Y:S01]  /*05c0*/  @!P1 LDC.64 R14, c[0x0][0x3a0] ;  /* 0x0000e800ff0e9b82 */ /* 0x000ea20000000a00 */
[----:B------:R-:W-:Y:S02]  /*05d0*/  ISETP.GE.AND.EX P2, PT, R11, UR13, PT, P2 ;  /* 0x0000000d0b007c0c */ /* 0x000fe4000bf46320 */
[----:B------:R-:W-:Y:S01]  /*05e0*/  IADD3 R68, P3, PT, R33, R6, RZ ;  /* 0x0000000621447210 */ /* 0x000fe20007f7e0ff */
[----:B------:R-:W-:Y:S01]  /*05f0*/  IMAD R8, R8, UR14, RZ ;  /* 0x0000000e08087c24 */ /* 0x000fe2000f8e02ff */
[----:B------:R-:W-:-:S02]  /*0600*/  ISETP.GE.U32.AND P0, PT, R51, UR12, PT ;  /* 0x0000000c33007c0c */ /* 0x000fc4000bf06070 */
[----:B------:R-:W-:Y:S01]  /*0610*/  LEA.HI.X.SX32 R69, R33, RZ, 0x1, P3 ;  /* 0x000000ff21457211 */ /* 0x000fe200018f0eff */
[----:B------:R-:W-:Y:S01]  /*0620*/  IMAD R67, R19, UR15, R8 ;  /* 0x0000000f13437c24 */ /* 0x000fe2000f8e0208 */
[----:B------:R-:W-:Y:S01]  /*0630*/  ISETP.GE.AND.EX P0, PT, R7, UR13, PT, P0 ;  /* 0x0000000d07007c0c */ /* 0x000fe2000bf06300 */
[----:B0-----:R-:W-:Y:S01]  /*0640*/  @!P1 IMAD R8, R9, R16, RZ ;  /* 0x0000001009089224 */ /* 0x001fe200078e02ff */
[----:B------:R-:W-:Y:S01]  /*0650*/  ISETP.GE.U32.AND P3, PT, R44, UR12, PT ;  /* 0x0000000c2c007c0c */ /* 0x000fe2000bf66070 */
[----:B------:R-:W-:Y:S02]  /*0660*/  IMAD.WIDE.U32 R68, R19, UR14, R68 ;  /* 0x0000000e13447c25 */ /* 0x000fe4000f8e0044 */
[----:B------:R-:W0:Y:S01]  /*0670*/  @!P2 LDC.64 R22, c[0x0][0x3f8] ;  /* 0x0000fe00ff16ab82 */ /* 0x000e220000000a00 */
[----:B------:R-:W-:Y:S01]  /*0680*/  ISETP.GE.AND.EX P3, PT, R13, UR13, PT, P3 ;  /* 0x0000000d0d007c0c */ /* 0x000fe2000bf66330 */
[----:B------:R-:W-:Y:S01]  /*0690*/  @!P1 IMAD R25, R46, R17, R8 ;  /* 0x000000112e199224 */ /* 0x000fe200078e0208 */
[----:B------:R-:W-:-:S02]  /*06a0*/  IADD3 R67, PT, PT, R69, R67, RZ ;  /* 0x0000004345437210 */ /* 0x000fc40007ffe0ff */
[----:B------:R-:W-:-:S03]  /*06b0*/  @!P1 MOV R66, R68 ;  /* 0x0000004400429202 */ /* 0x000fc60000000f00 */
[----:B------:R-:W3:Y:S02]  /*06c0*/  @!P0 LDC.64 R20, c[0x0][0x3f8] ;  /* 0x0000fe00ff148b82 */ /* 0x000ee40000000a00 */
[----:B------:R-:W-:-:S05]  /*06d0*/  @!P1 IMAD.WIDE.U32 R18, R46, R16, R66 ;  /* 0x000000102e129225 */ /* 0x000fca00078e0042 */
[----:B------:R-:W-:Y:S01]  /*06e0*/  @!P1 IADD3 R25, PT, PT, R19, R25, RZ ;  /* 0x0000001913199210 */ /* 0x000fe20007ffe0ff */
[----:B------:R-:W4:Y:S01]  /*06f0*/  LDC.64 R16, c[0x0][0x3b8] ;  /* 0x0000ee00ff107b82 */ /* 0x000f220000000a00 */
[C---:B------:R-:W-:Y:S02]  /*0700*/  @!P1 SHF.L.U32 R19, R18.reuse, 0x1, RZ ;  /* 0x0000000112139819 */ /* 0x040fe400000006ff */
[----:B------:R-:W-:Y:S02]  /*0710*/  @!P1 SHF.L.U64.HI R8, R18, 0x1, R25 ;  /* 0x0000000112089819 */ /* 0x000fe40000010219 */
[C---:B--2---:R-:W-:Y:S02]  /*0720*/  @!P1 IADD3 R14, P4, PT, R19.reuse, R14, RZ ;  /* 0x0000000e130e9210 */ /* 0x044fe40007f9e0ff */
[----:B-1----:R-:W-:Y:S01]  /*0730*/  @!P1 IADD3 R30, P5, PT, R19, R30, RZ ;  /* 0x0000001e131e9210 */ /* 0x002fe20007fbe0ff */
[----:B0-----:R-:W-:Y:S01]  /*0740*/  @!P2 IMAD R10, R11, R22, RZ ;  /* 0x000000160b0aa224 */ /* 0x001fe200078e02ff */
[----:B------:R-:W-:Y:S01]  /*0750*/  @!P1 IADD3.X R15, PT, PT, R8, R15, RZ, P4, !PT ;  /* 0x0000000f080f9210 */ /* 0x000fe200027fe4ff */
[----:B------:R-:W0:Y:S04]  /*0760*/  @!P2 LDC.64 R18, c[0x0][0x3a0] ;  /* 0x0000e800ff12ab82 */ /* 0x000e280000000a00 */
[----:B------:R1:W2:Y:S01]  /*0770*/  @!P1 LDG.E R32, desc[UR8][R14.64] ;  /* 0x000000080e209981 */ /* 0x0002a2000c1e1900 */
[----:B------:R-:W-:-:S03]  /*0780*/  @!P2 IMAD R53, R45, R23, R10 ;  /* 0x000000172d35a224 */ /* 0x000fc600078e020a */
[----:B------:R-:W5:Y:S01]  /*0790*/  @!P2 LDC.64 R26, c[0x0][0x398] ;  /* 0x0000e600ff1aab82 */ /* 0x000f620000000a00 */
[----:B----4-:R-:W-:Y:S01]  /*07a0*/  IMAD.WIDE R16, R36, 0x8, R16 ;  /* 0x0000000824107825 */ /* 0x010fe200078e0210 */
[----:B-1----:R-:W-:-:S06]  /*07b0*/  @!P2 MOV R14, R68 ;  /* 0x00000044000ea202 */ /* 0x002fcc0000000f00 */
[----:B------:R-:W1:Y:S01]  /*07c0*/  @!P3 LDC.64 R24, c[0x0][0x3f8] ;  /* 0x0000fe00ff18bb82 */ /* 0x000e620000000a00 */
[----:B------:R-:W-:Y:S01]  /*07d0*/  @!P2 MOV R15, R67 ;  /* 0x00000043000fa202 */ /* 0x000fe20000000f00 */
[----:B------:R-:W4:Y:S01]  /*07e0*/  LDG.E.64 R16, desc[UR8][R16.64] ;  /* 0x0000000810107981 */ /* 0x000f22000c1e1b00 */
[----:B------:R-:W-:Y:S01]  /*07f0*/  @!P1 IADD3.X R31, PT, PT, R8, R31, RZ, P5, !PT ;  /* 0x0000001f081f9210 */ /* 0x000fe20002ffe4ff */
[----:B------:R-:W-:Y:S01]  /*0800*/  @!P2 IMAD.WIDE.U32 R22, R45, R22, R14 ;  /* 0x000000162d16a225 */ /* 0x000fe200078e000e */
[----:B------:R-:W-:-:S03]  /*0810*/  @!P0 MOV R14, R68 ;  /* 0x00000044000e8202 */ /* 0x000fc60000000f00 */
[----:B------:R-:W1:Y:S01]  /*0820*/  @!P0 LDC.64 R28, c[0x0][0x3a0] ;  /* 0x0000e800ff1c8b82 */ /* 0x000e620000000a00 */
[----:B------:R-:W-:Y:S01]  /*0830*/  @!P0 MOV R15, R67 ;  /* 0x00000043000f8202 */ /* 0x000fe20000000f00 */
[----:B---3--:R-:W-:-:S04]  /*0840*/  @!P0 IMAD R8, R7, R20, RZ ;  /* 0x0000001407088224 */ /* 0x008fc800078e02ff */
[C---:B------:R-:W-:Y:S02]  /*0850*/  @!P0 IMAD R55, R51.reuse, R21, R8 ;  /* 0x0000001533378224 */ /* 0x040fe400078e0208 */
[----:B------:R-:W-:Y:S01]  /*0860*/  @!P0 IMAD.WIDE.U32 R20, R51, R20, R14 ;  /* 0x0000001433148225 */ /* 0x000fe200078e000e */
[----:B------:R-:W-:Y:S02]  /*0870*/  MOV R15, RZ ;  /* 0x000000ff000f7202 */ /* 0x000fe40000000f00 */
[----:B------:R-:W-:Y:S02]  /*0880*/  @!P2 IADD3 R53, PT, PT, R23, R53, RZ ;  /* 0x000000351735a210 */ /* 0x000fe40007ffe0ff */
[----:B------:R-:W-:Y:S02]  /*0890*/  ISETP.NE.AND P4, PT, RZ, UR11, PT ;  /* 0x0000000bff007c0c */ /* 0x000fe4000bf85270 */
[C---:B------:R-:W-:Y:S01]  /*08a0*/  @!P2 SHF.L.U32 R23, R22.reuse, 0x1, RZ ;  /* 0x000000011617a819 */ /* 0x040fe200000006ff */
[----:B------:R3:W2:Y:S01]  /*08b0*/  @!P1 LDG.E R15, desc[UR8][R30.64] ;  /* 0x000000081e0f9981 */ /* 0x0006a2000c1e1900 */
[----:B------:R-:W-:-:S02]  /*08c0*/  @!P2 SHF.L.U64.HI R10, R22, 0x1, R53 ;  /* 0x00000001160aa819 */ /* 0x000fc40000010235 */
[----:B0-----:R-:W-:Y:S01]  /*08d0*/  @!P2 IADD3 R54, P1, PT, R23, R18, RZ ;  /* 0x000000121736a210 */ /* 0x001fe20007f3e0ff */
[----:B------:R-:W0:Y:S01]  /*08e0*/  LDC.64 R52, c[0x0][0x3a8] ;  /* 0x0000ea00ff347b82 */ /* 0x000e220000000a00 */
[----:B------:R-:W-:Y:S02]  /*08f0*/  @!P0 IADD3 R21, PT, PT, R21, R55, RZ ;  /* 0x0000003715158210 */ /* 0x000fe40007ffe0ff */
[----:B------:R-:W-:Y:S02]  /*0900*/  @!P2 IADD3.X R55, PT, PT, R10, R19, RZ, P1, !PT ;  /* 0x000000130a37a210 */ /* 0x000fe40000ffe4ff */
[----:B-----5:R-:W-:Y:S02]  /*0910*/  @!P2 IADD3 R26, P5, PT, R23, R26, RZ ;  /* 0x0000001a171aa210 */ /* 0x020fe40007fbe0ff */
[C---:B------:R-:W-:Y:S01]  /*0920*/  @!P0 SHF.L.U32 R59, R20.reuse, 0x1, RZ ;  /* 0x00000001143b8819 */ /* 0x040fe200000006ff */
[----:B------:R-:W5:Y:S01]  /*0930*/  @!P0 LDC.64 R18, c[0x0][0x398] ;  /* 0x0000e600ff128b82 */ /* 0x000f620000000a00 */
[----:B------:R-:W-:-:S02]  /*0940*/  @!P0 SHF.L.U64.HI R12, R20, 0x1, R21 ;  /* 0x00000001140c8819 */ /* 0x000fc40000010215 */
[----:B------:R-:W-:-:S05]  /*0950*/  MOV R8, RZ ;  /* 0x000000ff00087202 */ /* 0x000fca0000000f00 */
[----:B------:R-:W0:Y:S01]  /*0960*/  @!P3 LDC.64 R20, c[0x0][0x3a0] ;  /* 0x0000e800ff14bb82 */ /* 0x000e220000000a00 */
[----:B------:R3:W2:Y:S07]  /*0970*/  @!P2 LDG.E R8, desc[UR8][R54.64] ;  /* 0x000000083608a981 */ /* 0x0006ae000c1e1900 */
[----:B------:R-:W0:Y:S01]  /*0980*/  @!P3 LDC.64 R22, c[0x0][0x398] ;  /* 0x0000e600ff16bb82 */ /* 0x000e220000000a00 */
[----:B-1----:R-:W-:-:S07]  /*0990*/  @!P3 IMAD R14, R13, R24, RZ ;  /* 0x000000180d0eb224 */ /* 0x002fce00078e02ff */
[----:B---3--:R-:W1:Y:S01]  /*09a0*/  @P4 LDC.64 R30, c[0x0][0x3b0] ;  /* 0x0000ec00ff1e4b82 */ /* 0x008e620000000a00 */
[----:B------:R-:W-:Y:S02]  /*09b0*/  @!P3 MOV R54, R68 ;  /* 0x000000440036b202 */ /* 0x000fe40000000f00 */
[----:B------:R-:W-:Y:S01]  /*09c0*/  @!P3 MOV R55, R67 ;  /* 0x000000430037b202 */ /* 0x000fe20000000f00 */
[----:B------:R-:W-:Y:S01]  /*09d0*/  @!P3 IMAD R57, R44, R25, R14 ;  /* 0x000000192c39b224 */ /* 0x000fe200078e020e */
[----:B------:R-:W-:Y:S01]  /*09e0*/  @!P2 IADD3.X R27, PT, PT, R10, R27, RZ, P5, !PT ;  /* 0x0000001b0a1ba210 */ /* 0x000fe20002ffe4ff */
[----:B------:R-:W-:Y:S01]  /*09f0*/  @!P3 IMAD.WIDE.U32 R24, R44, R24, R54 ;  /* 0x000000182c18b225 */ /* 0x000fe200078e0036 */
[----:B------:R-:W-:Y:S02]  /*0a00*/  @!P0 IADD3 R28, P1, PT, R59, R28, RZ ;  /* 0x0000001c3b1c8210 */ /* 0x000fe40007f3e0ff */
[----:B------:R-:W-:Y:S02]  /*0a10*/  MOV R10, RZ ;  /* 0x000000ff000a7202 */ /* 0x000fe40000000f00 */
[----:B------:R-:W-:-:S02]  /*0a20*/  @!P3 IADD3 R57, PT, PT, R25, R57, RZ ;  /* 0x000000391939b210 */ /* 0x000fc40007ffe0ff */
[----:B------:R-:W-:Y:S02]  /*0a30*/  @!P3 SHF.L.U32 R25, R24, 0x1, RZ ;  /* 0x000000011819b819 */ /* 0x000fe400000006ff */
[----:B------:R-:W-:Y:S01]  /*0a40*/  @!P0 IADD3.X R29, PT, PT, R12, R29, RZ, P1, !PT ;  /* 0x0000001d0c1d8210 */ /* 0x000fe20000ffe4ff */
[----:B------:R-:W3:Y:S01]  /*0a50*/  @!P2 LDG.E R10, desc[UR8][R26.64] ;  /* 0x000000081a0aa981 */ /* 0x000ee2000c1e1900 */
[----:B------:R-:W-:Y:S02]  /*0a60*/  IADD3 R33, PT, PT, R33, R6, RZ ;  /* 0x0000000621217210 */ /* 0x000fe40007ffe0ff */
[----:B-----5:R-:W-:Y:S02]  /*0a70*/  @!P0 IADD3 R18, P1, PT, R59, R18, RZ ;  /* 0x000000123b128210 */ /* 0x020fe40007f3e0ff */
[----:B------:R-:W-:Y:S02]  /*0a80*/  @!P3 SHF.L.U64.HI R24, R24, 0x1, R57 ;  /* 0x000000011818b819 */ /* 0x000fe40000010239 */
[----:B0-----:R-:W-:-:S02]  /*0a90*/  @!P3 IADD3 R20, P2, PT, R25, R20, RZ ;  /* 0x000000141914b210 */ /* 0x001fc40007f5e0ff */
[----:B------:R-:W-:Y:S01]  /*0aa0*/  @!P3 IADD3 R22, P5, PT, R25, R22, RZ ;  /* 0x000000161916b210 */ /* 0x000fe20007fbe0ff */
[C---:B-1----:R-:W-:Y:S01]  /*0ab0*/  @P4 IMAD.WIDE R30, R33.reuse, 0x2, R30 ;  /* 0x00000002211e4825 */ /* 0x042fe200078e021e */
[----:B------:R-:W-:Y:S02]  /*0ac0*/  MOV R34, RZ ;  /* 0x000000ff00227202 */ /* 0x000fe40000000f00 */
[----:B------:R-:W-:Y:S01]  /*0ad0*/  @!P0 IADD3.X R19, PT, PT, R12, R19, RZ, P1, !PT ;  /* 0x000000130c138210 */ /* 0x000fe20000ffe4ff */
[----:B------:R-:W-:Y:S01]  /*0ae0*/  IMAD.WIDE R52, R33, 0x2, R52 ;  /* 0x0000000221347825 */ /* 0x000fe200078e0234 */
[----:B------:R-:W-:Y:S01]  /*0af0*/  MOV R33, RZ ;  /* 0x000000ff00217202 */ /* 0x000fe20000000f00 */
[----:B------:R-:W5:Y:S01]  /*0b00*/  @P4 LDG.E.U16 R27, desc[UR8][R30.64+0x2] ;  /* 0x000002081e1b4981 */ /* 0x000f62000c1e1500 */
[----:B------:R-:W-:Y:S02]  /*0b10*/  MOV R12, RZ ;  /* 0x000000ff000c7202 */ /* 0x000fe40000000f00 */
[----:B------:R-:W-:Y:S01]  /*0b20*/  MOV R14, RZ ;  /* 0x000000ff000e7202 */ /* 0x000fe20000000f00 */
[----:B------:R-:W5:Y:S01]  /*0b30*/  @!P0 LDG.E R34, desc[UR8][R28.64] ;  /* 0x000000081c228981 */ /* 0x000f62000c1e1900 */
[----:B------:R-:W-:-:S02]  /*0b40*/  @!P3 IADD3.X R21, PT, PT, R24, R21, RZ, P2, !PT ;  /* 0x000000151815b210 */ /* 0x000fc400017fe4ff */
[----:B------:R-:W-:Y:S01]  /*0b50*/  @!P3 IADD3.X R23, PT, PT, R24, R23, RZ, P5, !PT ;  /* 0x000000171817b210 */ /* 0x000fe20002ffe4ff */
[----:B------:R-:W5:Y:S04]  /*0b60*/  LDG.E.U16 R25, desc[UR8][R52.64] ;  /* 0x0000000834197981 */ /* 0x000f68000c1e1500 */
[----:B------:R0:W5:Y:S04]  /*0b70*/  LDG.E.U16 R26, desc[UR8][R52.64+0x2] ;  /* 0x00000208341a7981 */ /* 0x000168000c1e1500 */
[----:B------:R-:W5:Y:S04]  /*0b80*/  @P4 LDG.E.U16 R28, desc[UR8][R30.64] ;  /* 0x000000081e1c4981 */ /* 0x000f68000c1e1500 */
[----:B------:R-:W5:Y:S04]  /*0b90*/  @!P0 LDG.E R33, desc[UR8][R18.64] ;  /* 0x0000000812218981 */ /* 0x000f68000c1e1900 */
[----:B------:R-:W5:Y:S04]  /*0ba0*/  @!P3 LDG.E R12, desc[UR8][R20.64] ;  /* 0x00000008140cb981 */ /* 0x000f68000c1e1900 */
[----:B------:R-:W5:Y:S01]  /*0bb0*/  @!P3 LDG.E R14, desc[UR8][R22.64] ;  /* 0x00000008160eb981 */ /* 0x000f62000c1e1900 */
[----:B------:R-:W-:Y:S01]  /*0bc0*/  MOV R63, 0x3f800000 ;  /* 0x3f800000003f7802 */ /* 0x000fe20000000f00 */
[----:B------:R-:W-:Y:S01]  /*0bd0*/  UISETP.NE.AND UP0, UPT, UR11, URZ, UPT ;  /* 0x000000ff0b00728c */ /* 0x000fe2000bf05270 */
[----:B0-----:R-:W-:-:S02]  /*0be0*/  MOV R53, RZ ;  /* 0x000000ff00357202 */ /* 0x001fc40000000f00 */
[----:B------:R-:W-:Y:S01]  /*0bf0*/  MOV R54, RZ ;  /* 0x000000ff00367202 */ /* 0x000fe20000000f00 */
[----:B----4-:R-:W-:-:S05]  /*0c00*/  FFMA.FTZ R17, -R16, R16, R17 ;  /* 0x0000001010117223 */ /* 0x010fca0000010111 */
[----:B------:R-:W-:-:S13]  /*0c10*/  FSETP.GTU.FTZ.AND P1, PT, R17, RZ, PT ;  /* 0x000000ff1100720b */ /* 0x000fda0003f3c000 */
[----:B------:R-:W0:Y:S01]  /*0c20*/  @P1 LDC R24, c[0x0][0x3c0] ;  /* 0x0000f000ff181b82 */ /* 0x000e220000000800 */
[----:B--2---:R-:W-:Y:S02]  /*0c30*/  PRMT R59, R32, 0x7632, R59 ;  /* 0x00007632203b7816 */ /* 0x004fe4000000003b */
[----:B------:R-:W-:Y:S01]  /*0c40*/  PRMT R60, R15, 0x7632, R60 ;  /* 0x000076320f3c7816 */ /* 0x000fe2000000003c */
[----:B0-----:R-:W-:-:S04]  /*0c50*/  @P1 FADD.FTZ R24, R17, R24 ;  /* 0x0000001811181221 */ /* 0x001fc80000010000 */
[----:B------:R0:W1:Y:S01]  /*0c60*/  @P1 MUFU.RSQ R63, R24 ;  /* 0x00000018003f1308 */ /* 0x0000620000001400 */
[----:B------:R-:W-:Y:S02]  /*0c70*/  PRMT R57, R8, 0x7632, R57 ;  /* 0x0000763208397816 */ /* 0x000fe40000000039 */
[----:B---3--:R-:W-:Y:S02]  /*0c80*/  PRMT R58, R10, 0x7632, R58 ;  /* 0x000076320a3a7816 */ /* 0x008fe4000000003a */
[----:B-----5:R-:W-:Y:S02]  /*0c90*/  @P4 SHF.L.U32 R54, R27, 0x10, RZ ;  /* 0x000000101b364819 */ /* 0x020fe400000006ff */
[----:B------:R-:W-:Y:S02]  /*0ca0*/  PRMT R61, R34, 0x7632, R61 ;  /* 0x00007632223d7816 */ /* 0x000fe4000000003d */
[----:B------:R-:W-:Y:S02]  /*0cb0*/  SHF.L.U32 R52, R25, 0x10, RZ ;  /* 0x0000001019347819 */ /* 0x000fe400000006ff */
[----:B------:R-:W-:-:S02]  /*0cc0*/  SHF.L.U32 R17, R26, 0x10, RZ ;  /* 0x000000101a117819 */ /* 0x000fc400000006ff */
[----:B------:R-:W-:Y:S02]  /*0cd0*/  @P4 SHF.L.U32 R53, R28, 0x10, RZ ;  /* 0x000000101c354819 */ /* 0x000fe400000006ff */
[----:B------:R-:W-:Y:S02]  /*0ce0*/  PRMT R62, R33, 0x7632, R62 ;  /* 0x00007632213e7816 */ /* 0x000fe4000000003e */
        /* <DEDUP_REMOVED lines=10> */
[----:B------:R-:W-:Y:S01]  /*0d90*/  FMUL.FTZ R21, R52, R19 ;  /* 0x0000001334157220 */ /* 0x000fe20000410000 */
        /* <DEDUP_REMOVED lines=27> */
[----:B------:R-:W-:-:S03]  /*0f50*/  FMUL.FTZ R27, R52, R26 ;  /* 0x0000001a341b7220 */ /* 0x000fc60000410000 */
[----:B------:R-:W-:Y:S01]  /*0f60*/  FFMA.FTZ R28, R23, R24, R28 ;  /* 0x00000018171c7223 */ /* 0x000fe2000001001c */
[----:B------:R-:W-:Y:S01]  /*0f70*/  SHF.L.U32 R23, R8, 0x10, RZ ;  /* 0x0000001008177819 */ /* 0x000fe200000006ff */
[----:B------:R-:W-:Y:S01]  /*0f80*/  FADD.FTZ R24, R24, R21 ;  /* 0x0000001518187221 */ /* 0x000fe20000010000 */
[----:B------:R-:W-:-:S03]  /*0f90*/  FADD.FTZ R21, R20, R26 ;  /* 0x0000001a14157221 */ /* 0x000fc60000010000 */
[----:B------:R-:W-:Y:S01]  /*0fa0*/  FADD.FTZ R30, -R16, R23 ;  /* 0x00000017101e7221 */ /* 0x000fe20000010100 */
[----:B------:R-:W-:Y:S01]  /*0fb0*/  SHF.L.U32 R23, R57, 0x10, RZ ;  /* 0x0000001039177819 */ /* 0x000fe200000006ff */
[----:B------:R-:W-:Y:S02]  /*0fc0*/  FADD.FTZ R24, R24, R27 ;  /* 0x0000001b18187221 */ /* 0x000fe40000010000 */
[----:B------:R-:W-:Y:S02]  /*0fd0*/  FMUL.FTZ R25, R30, R63 ;  /* 0x0000003f1e197220 */ /* 0x000fe40000410000 */
[----:B------:R-:W-:Y:S02]  /*0fe0*/  FADD.FTZ R20, -R16, R23 ;  /* 0x0000001710147221 */ /* 0x000fe40000010100 */
[----:B------:R-:W-:Y:S01]  /*0ff0*/  FFMA.FTZ R19, R26, R25, R19 ;  /* 0x000000191a137223 */ /* 0x000fe20000010013 */
[----:B------:R-:W-:Y:S01]  /*1000*/  FFMA.FTZ R29, R25, R27, R28 ;  /* 0x0000001b191d7223 */ /* 0x000fe2000001001c */
[----:B------:R-:W-:Y:S01]  /*1010*/  SHF.L.U32 R25, R58, 0x10, RZ ;  /* 0x000000103a197819 */ /* 0x000fe200000006ff */
[----:B------:R-:W-:Y:S01]  /*1020*/  FMUL.FTZ R20, R20, R63 ;  /* 0x0000003f14147220 */ /* 0x000fe20000410000 */
[----:B------:R-:W-:-:S03]  /*1030*/  SHF.L.U32 R27, R12, 0x10, RZ ;  /* 0x000000100c1b7819 */ /* 0x000fc600000006ff */
[----:B------:R-:W-:Y:S01]  /*1040*/  FADD.FTZ R23, R22, R25 ;  /* 0x0000001916177221 */ /* 0x000fe20000010000 */
[----:B------:R-:W-:Y:S01]  /*1050*/  FFMA.FTZ R18, R25, R20, R18 ;  /* 0x0000001419127223 */ /* 0x000fe20000010012 */
[----:B------:R-:W-:Y:S01]  /*1060*/  FMUL.FTZ R25, R17, R25 ;  /* 0x0000001911197220 */ /* 0x000fe20000410000 */
[----:B------:R-:W-:-:S03]  /*1070*/  SHF.L.U32 R22, R14, 0x10, RZ ;  /* 0x000000100e167819 */ /* 0x000fc600000006ff */
[----:B------:R-:W-:Y:S01]  /*1080*/  FFMA.FTZ R29, R20, R25, R29 ;  /* 0x00000019141d7223 */ /* 0x000fe2000001001d */
[----:B------:R-:W-:Y:S01]  /*1090*/  FADD.FTZ R20, -R16, R27 ;  /* 0x0000001b10147221 */ /* 0x000fe20000010100 */
[----:B------:R-:W-:Y:S01]  /*10a0*/  FADD.FTZ R24, R25, R24 ;  /* 0x0000001819187221 */ /* 0x000fe20000010000 */
[----:B------:R-:W-:Y:S02]  /*10b0*/  FMUL.FTZ R25, R52, R22 ;  /* 0x0000001634197220 */ /* 0x000fe40000410000 */
[----:B------:R-:W-:Y:S02]  /*10c0*/  FMUL.FTZ R26, R20, R63 ;  /* 0x0000003f141a7220 */ /* 0x000fe40000410000 */
[----:B------:R-:W-:Y:S02]  /*10d0*/  FADD.FTZ R28, R24, R25 ;  /* 0x00000019181c7221 */ /* 0x000fe40000010000 */
[----:B------:R-:W-:Y:S01]  /*10e0*/  FFMA.FTZ R27, R26, R25, R29 ;  /* 0x000000191a1b7223 */ /* 0x000fe2000001001d */
[----:B------:R-:W-:-:S05]  /*10f0*/  SHF.L.U32 R25, R55, 0x10, RZ ;  /* 0x0000001037197819 */ /* 0x000fca00000006ff */
[----:B------:R-:W-:Y:S01]  /*1100*/  FADD.FTZ R20, -R16, R25 ;  /* 0x0000001910147221 */ /* 0x000fe20000010100 */
[----:B------:R-:W-:-:S03]  /*1110*/  SHF.L.U32 R25, R56, 0x10, RZ ;  /* 0x0000001038197819 */ /* 0x000fc600000006ff */
[----:B------:R-:W-:Y:S01]  /*1120*/  FMUL.FTZ R24, R20, R63 ;  /* 0x0000003f14187220 */ /* 0x000fe20000410000 */
[----:B------:R-:W-:Y:S01]  /*1130*/  FFMA.FTZ R20, R22, R26, R19 ;  /* 0x0000001a16147223 */ /* 0x000fe20000010013 */
[----:B------:R-:W-:Y:S01]  /*1140*/  FMUL.FTZ R29, R17, R25 ;  /* 0x00000019111d7220 */ /* 0x000fe20000410000 */
[----:B------:R-:W-:Y:S01]  /*1150*/  FADD.FTZ R22, R21, R22 ;  /* 0x0000001615167221 */ /* 0x000fe20000010000 */
[----:B------:R-:W-:Y:S01]  /*1160*/  FFMA.FTZ R21, R25, R24, R18 ;  /* 0x0000001819157223 */ /* 0x000fe20000010012 */
[----:B------:R-:W-:Y:S01]  /*1170*/  FADD.FTZ R23, R23, R25 ;  /* 0x0000001917177221 */ /* 0x000fe20000010000 */
[----:B------:R-:W-:Y:S01]  /*1180*/  FADD.FTZ R28, R29, R28 ;  /* 0x0000001c1d1c7221 */ /* 0x000fe20000010000 */
[----:B------:R-:W-:Y:S01]  /*1190*/  FFMA.FTZ R29, R24, R29, R27 ;  /* 0x0000001d181d7223 */ /* 0x000fe2000001001b */
[----:B------:R-:W-:Y:S06]  /*11a0*/  BRA `(.L_x_210) ;  /* 0x0000000800407947 */ /* 0x000fec0003800000 */
.L_x_209:
        /* <DEDUP_REMOVED lines=8> */
[----:B------:R-:W-:Y:S01]  /*1230*/  FFMA.FTZ R22, R52, R19, R53 ;  /* 0x0000001334167223 */ /* 0x000fe20000010035 */
        /* <DEDUP_REMOVED lines=93> */
[----:B------:R-:W-:Y:S01]  /*1810*/  FADD.FTZ R64, -R16, R27 ;  /* 0x0000001b10407221 */ /* 0x000fe20000010100 */
[----:B------:R-:W-:-:S03]  /*1820*/  FMUL.FTZ R27, R52, R25 ;  /* 0x00000019341b7220 */ /* 0x000fc60000410000 */
        /* <DEDUP_REMOVED lines=14> */
[----:B------:R-:W-:Y:S01]  /*1910*/  FADD.FTZ R64, -R16, R19 ;  /* 0x0000001310407221 */ /* 0x000fe20000010100 */
[----:B------:R-:W-:Y:S01]  /*1920*/  FADD.FTZ R19, R21, R22 ;  /* 0x0000001615137221 */ /* 0x000fe20000010000 */
[C---:B------:R-:W-:Y:S01]  /*1930*/  FMUL.FTZ R22, R17.reuse, R22 ;  /* 0x0000001611167220 */ /* 0x040fe20000410000 */
[----:B------:R-:W-:Y:S01]  /*1940*/  FMUL.FTZ R31, R52, R27 ;  /* 0x0000001b341f7220 */ /* 0x000fe20000410000 */
[----:B------:R-:W-:Y:S02]  /*1950*/  FMUL.FTZ R30, R64, R63 ;  /* 0x0000003f401e7220 */ /* 0x000fe40000410000 */
[----:B------:R-:W-:Y:S01]  /*1960*/  FFMA.FTZ R18, R18, R22, R29 ;  /* 0x0000001612127223 */ /* 0x000fe2000001001d */
[----:B------:R-:W-:Y:S01]  /*1970*/  FADD.FTZ R28, R22, R28 ;  /* 0x0000001c161c7221 */ /* 0x000fe20000010000 */
[----:B------:R-:W-:Y:S01]  /*1980*/  FFMA.FTZ R20, R17, R30, R54 ;  /* 0x0000001e11147223 */ /* 0x000fe20000010036 */
[----:B------:R-:W-:Y:S01]  /*1990*/  FADD.FTZ R22, R24, R27 ;  /* 0x0000001b18167221 */ /* 0x000fe20000010000 */
[----:B------:R-:W-:Y:S01]  /*19a0*/  FFMA.FTZ R71, R25, R31, R18 ;  /* 0x0000001f19477223 */ /* 0x000fe20000010012 */
[----:B------:R-:W-:Y:S01]  /*19b0*/  FADD.FTZ R28, R28, R31 ;  /* 0x0000001f1c1c7221 */ /* 0x000fe20000010000 */
[----:B------:R-:W-:Y:S01]  /*19c0*/  FMUL.FTZ R21, R20, -1.4426950216293334961 ;  /* 0xbfb8aa3b14157820 */ /* 0x000fe20000410000 */
[----:B------:R-:W-:-:S05]  /*19d0*/  SHF.L.U32 R18, R56, 0x10, RZ ;  /* 0x0000001038127819 */ /* 0x000fca00000006ff */
[----:B------:R-:W0:Y:S02]  /*19e0*/  MUFU.EX2 R21, R21 ;  /* 0x0000001500157308 */ /* 0x000e240000000800 */
[----:B0-----:R-:W-:-:S06]  /*19f0*/  FADD.FTZ R29, R21, 1 ;  /* 0x3f800000151d7421 */ /* 0x001fcc0000010000 */
[----:B------:R-:W0:Y:S02]  /*1a00*/  MUFU.RCP R29, R29 ;  /* 0x0000001d001d7308 */ /* 0x000e240000001000 */
[----:B0-----:R-:W-:Y:S01]  /*1a10*/  FADD.FTZ R31, -R29, 1 ;  /* 0x3f8000001d1f7421 */ /* 0x001fe20000010100 */
[----:B------:R-:W-:-:S03]  /*1a20*/  FMUL.FTZ R18, R18, R29 ;  /* 0x0000001d12127220 */ /* 0x000fc60000410000 */
[----:B------:R-:W-:Y:S01]  /*1a30*/  FFMA.FTZ R31, R20, R31, 1 ;  /* 0x3f800000141f7423 */ /* 0x000fe2000001001f */
[----:B------:R-:W-:-:S03]  /*1a40*/  FFMA.FTZ R20, R25, R27, R26 ;  /* 0x0000001b19147223 */ /* 0x000fc6000001001a */
[----:B------:R-:W-:-:S04]  /*1a50*/  FMUL.FTZ R18, R18, R31 ;  /* 0x0000001f12127220 */ /* 0x000fc80000410000 */
[----:B------:R-:W-:-:S04]  /*1a60*/  FMUL.FTZ R21, R17, R18 ;  /* 0x0000001211157220 */ /* 0x000fc80000410000 */
[C---:B------:R-:W-:Y:S01]  /*1a70*/  FFMA.FTZ R29, R30.reuse, R21, R71 ;  /* 0x000000151e1d7223 */ /* 0x040fe20000010047 */
[----:B------:R-:W-:Y:S01]  /*1a80*/  FADD.FTZ R28, R21, R28 ;  /* 0x0000001c151c7221 */ /* 0x000fe20000010000 */
[----:B------:R-:W-:Y:S01]  /*1a90*/  FFMA.FTZ R21, R30, R18, R23 ;  /* 0x000000121e157223 */ /* 0x000fe20000010017 */
[----:B------:R-:W-:-:S07]  /*1aa0*/  FADD.FTZ R23, R19, R18 ;  /* 0x0000001213177221 */ /* 0x000fce0000010000 */
.L_x_210:
        /* <DEDUP_REMOVED lines=35> */
.L_x_212:
[----:B------:R-:W-:Y:S05]  /*1ce0*/  BSYNC.RECONVERGENT B0 ;  /* 0x0000000000007941 */ /* 0x000fea0003800200 */
.L_x_211:
        /* <DEDUP_REMOVED lines=9> */
[----:B0--3--:R-:W-:-:S03]  /*1d80*/  FADD.FTZ R18, R19, R25 ;  /* 0x0000001913127221 */ /* 0x009fc60000010000 */
        /* <DEDUP_REMOVED lines=46> */
.L_x_214:
[----:B------:R-:W-:Y:S05]  /*2070*/  BSYNC.RECONVERGENT B0 ;  /* 0x0000000000007941 */ /* 0x000fea0003800200 */
.L_x_213:
        /* <DEDUP_REMOVED lines=78> */
.L_x_216:
[----:B------:R-:W-:Y:S05]  /*2560*/  BSYNC.RECONVERGENT B0 ;  /* 0x0000000000007941 */ /* 0x000fea0003800200 */
.L_x_215:
[----:B------:R-:W-:Y:S04]  /*2570*/  BSSY.RECONVERGENT B0, `(.L_x_217) ;  /* 0x000001d000007945 */ /* 0x000fe80003800200 */
[----:B------:R-:W-:Y:S05]  /*2580*/  @P1 BRA `(.L_x_218) ;  /* 0x00000000006c1947 */ /* 0x000fea0003800000 */
[----:B------:R-:W4:Y:S01]  /*2590*/  LDC.64 R24, c[0x0][0x3f8] ;  /* 0x0000fe00ff187b82 */ /* 0x000f220000000a00 */
[----:B------:R-:W-:-:S07]  /*25a0*/  IMAD R29, R65, 0x2a, R2 ;  /* 0x0000002a411d7824 */ /* 0x000fce00078e0202 */
[----:B-12---:R-:W1:Y:S01]  /*25b0*/  LDC.64 R26, c[0x0][0x3d8] ;  /* 0x0000f600ff1a7b82 */ /* 0x006e620000000a00 */
[----:B----4-:R-:W-:Y:S01]  /*25c0*/  LEA.HI R31, P1, R25, R24, RZ, 0x1 ;  /* 0x00000018191f7211 */ /* 0x010fe200078308ff */
        /* <DEDUP_REMOVED lines=23> */
.L_x_218:
[----:B------:R-:W-:Y:S05]  /*2740*/  BSYNC.RECONVERGENT B0 ;  /* 0x0000000000007941 */ /* 0x000fea0003800200 */
.L_x_217:
        /* <DEDUP_REMOVED lines=12> */
[----:B-1----:R-:W-:Y:S02]  /*2810*/  SEL R27, R4, RZ, !P1 ;  /* 0x000000ff041b7207 */ /* 0x002fe40004800000 */
[----:B------:R-:W-:Y:S02]  /*2820*/  IADD3 R25, PT, PT, -R24, 0x1, RZ ;  /* 0x0000000118197810 */ /* 0x000fe40007ffe1ff */
        /* <DEDUP_REMOVED lines=9> */
.L_x_221:
[----:B----4-:R-:W4:Y:S04]  /*28c0*/  LDG.E.STRONG.GPU R22, desc[UR8][R20.64] ;  /* 0x0000000814167981 */ /* 0x010f28000c1ef900 */
[----:B----4-:R-:W-:Y:S01]  /*28d0*/  CCTL.IVALL ;  /* 0x00000000ff00798f */ /* 0x010fe20002000000 */
[----:B------:R-:W-:Y:S05]  /*28e0*/  YIELD ;  /* 0x0000000000007946 */ /* 0x000fea0003800000 */
[----:B------:R-:W-:-:S13]  /*28f0*/  ISETP.NE.AND P1, PT, R22, R27, PT ;  /* 0x0000001b1600720c */ /* 0x000fda0003f25270 */
[----:B------:R-:W-:Y:S05]  /*2900*/  @P1 BRA `(.L_x_221) ;  /* 0xfffffffc00ec1947 */ /* 0x000fea000383ffff */
.L_x_220:
        /* <DEDUP_REMOVED lines=10> */
[----:B--2---:R-:W-:-:S02]  /*29b0*/  MOV R26, R39 ;  /* 0x00000027001a7202 */ /* 0x004fc40000000f00 */
[----:B------:R-:W-:Y:S02]  /*29c0*/  MOV R28, R40 ;  /* 0x00000028001c7202 */ /* 0x000fe40000000f00 */
[----:B------:R-:W-:Y:S02]  /*29d0*/  MOV R30, R41 ;  /* 0x00000029001e7202 */ /* 0x000fe40000000f00 */
[----:B------:R-:W-:-:S07]  /*29e0*/  MOV R64, R42 ;  /* 0x0000002a00407202 */ /* 0x000fce0000000f00 */
.L_x_223:
        /* <DEDUP_REMOVED lines=8> */
[----:B------:R-:W2:Y:S01]  /*2a70*/  @!P1 LDG.E.64 R20, desc[UR8][R20.64] ;  /* 0x0000000814149981 */ /* 0x000ea2000c1e1b00 */
[----:B------:R-:W-:Y:S01]  /*2a80*/  IADD3 R23, PT, PT, R72, 0x2, RZ ;  /* 0x0000000248177810 */ /* 0x000fe20007ffe0ff */
[----:B--2---:R-:W-:Y:S01]  /*2a90*/  @!P1 FADD.FTZ R18, R18, R20 ;  /* 0x0000001412129221 */ /* 0x004fe20000010000 */
        /* <DEDUP_REMOVED lines=44> */
[----:B--2---:R-:W-:Y:S01]  /*2d60*/  @!P1 FADD.FTZ R18, R18, R20 ;  /* 0x0000001412129221 */ /* 0x004fe20000010000 */
[----:B------:R-:W-:Y:S01]  /*2d70*/  @!P1 FADD.FTZ R19, R19, R21 ;  /* 0x0000001513139221 */ /* 0x000fe20000010000 */
[----:B------:R-:W-:-:S13]  /*2d80*/  ISETP.NE.AND P1, PT, R72, R43, PT ;  /* 0x0000002b4800720c */ /* 0x000fda0003f25270 */
[----:B------:R-:W-:Y:S05]  /*2d90*/  @P1 BRA `(.L_x_223) ;  /* 0xfffffffc00141947 */ /* 0x000fea000383ffff */
[----:B------:R-:W-:-:S07]  /*2da0*/  MOV R28, R43 ;  /* 0x0000002b001c7202 */ /* 0x000fce0000000f00 */
.L_x_222:
[----:B------:R-:W-:-:S13]  /*2db0*/  ISETP.NE.AND P1, PT, R47, RZ, PT ;  /* 0x000000ff2f00720c */ /* 0x000fda0003f25270 */
[----:B------:R-:W-:Y:S05]  /*2dc0*/  @!P1 BRA `(.L_x_219) ;  /* 0x0000000000f09947 */ /* 0x000fea0003800000 */
[----:B----4-:R-:W-:-:S04]  /*2dd0*/  IADD3 R20, PT, PT, R47, -0x1, RZ ;  /* 0xffffffff2f147810 */ /* 0x010fc80007ffe0ff */
[----:B------:R-:W-:-:S13]  /*2de0*/  ISETP.GE.U32.AND P1, PT, R20, 0x3, PT ;  /* 0x000000031400780c */ /* 0x000fda0003f26070 */
[----:B------:R-:W-:Y:S05]  /*2df0*/  @!P1 BRA `(.L_x_224) ;  /* 0x0000000000709947 */ /* 0x000fea0003800000 */
[C---:B------:R-:W-:Y:S02]  /*2e00*/  ISETP.EQ.OR P1, PT, R28.reuse, UR10, P2 ;  /* 0x0000000a1c007c0c */ /* 0x040fe40009722670 */
[C---:B------:R-:W-:Y:S02]  /*2e10*/  IADD3 R23, PT, PT, R28.reuse, 0x1, RZ ;  /* 0x000000011c177810 */ /* 0x040fe40007ffe0ff */
[C---:B------:R-:W-:Y:S02]  /*2e20*/  IADD3 R25, PT, PT, R28.reuse, 0x2, RZ ;  /* 0x000000021c197810 */ /* 0x040fe40007ffe0ff */
[----:B------:R-:W-:Y:S02]  /*2e30*/  ISETP.EQ.OR P3, PT, R23, UR10, P2 ;  /* 0x0000000a17007c0c */ /* 0x000fe40009762670 */
[----:B------:R-:W-:Y:S02]  /*2e40*/  ISETP.EQ.OR P5, PT, R25, UR10, P2 ;  /* 0x0000000a19007c0c */ /* 0x000fe400097a2670 */
[----:B-1----:R-:W-:-:S03]  /*2e50*/  IADD3 R27, PT, PT, R28, 0x3, RZ ;  /* 0x000000031c1b7810 */ /* 0x002fc60007ffe0ff */
        /* <DEDUP_REMOVED lines=8> */
[----:B------:R-:W4:Y:S02]  /*2ee0*/  @!P3 LDG.E.64 R22, desc[UR8][R22.64] ;  /* 0x000000081616b981 */ /* 0x000f24000c1e1b00 */
[----:B------:R-:W-:Y:S02]  /*2ef0*/  @!P6 IMAD R27, R27, R3, R0 ;  /* 0x000000031b1be224 */ /* 0x000fe400078e0200 */
[----:B------:R-:W5:Y:S02]  /*2f00*/  @!P5 LDG.E.64 R24, desc[UR8][R24.64] ;  /* 0x000000081818d981 */ /* 0x000f64000c1e1b00 */
[----:B--2---:R-:W-:-:S06]  /*2f10*/  @!P6 IMAD.WIDE.U32 R26, R27, 0x8, R76 ;  /* 0x000000081b1ae825 */ /* 0x004fcc00078e004c */
[----:B------:R-:W2:Y:S01]  /*2f20*/  @!P6 LDG.E.64 R26, desc[UR8][R26.64] ;  /* 0x000000081a1ae981 */ /* 0x000ea2000c1e1b00 */
[----:B------:R-:W-:Y:S01]  /*2f30*/  IADD3 R28, PT, PT, R28, 0x4, RZ ;  /* 0x000000041c1c7810 */ /* 0x000fe20007ffe0ff */
[----:B0--3--:R-:W-:Y:S01]  /*2f40*/  @!P1 FADD.FTZ R18, R18, R20 ;  /* 0x0000001412129221 */ /* 0x009fe20000010000 */
[----:B------:R-:W-:-:S03]  /*2f50*/  @!P1 FADD.FTZ R19, R19, R21 ;  /* 0x0000001513139221 */ /* 0x000fc60000010000 */
[----:B----4-:R-:W-:Y:S01]  /*2f60*/  @!P3 FADD.FTZ R18, R18, R22 ;  /* 0x000000161212b221 */ /* 0x010fe20000010000 */
[----:B------:R-:W-:-:S03]  /*2f70*/  @!P3 FADD.FTZ R19, R19, R23 ;  /* 0x000000171313b221 */ /* 0x000fc60000010000 */
[----:B-----5:R-:W-:Y:S01]  /*2f80*/  @!P5 FADD.FTZ R18, R18, R24 ;  /* 0x000000181212d221 */ /* 0x020fe20000010000 */
[----:B------:R-:W-:-:S03]  /*2f90*/  @!P5 FADD.FTZ R19, R19, R25 ;  /* 0x000000191313d221 */ /* 0x000fc60000010000 */
[----:B--2---:R-:W-:Y:S01]  /*2fa0*/  @!P6 FADD.FTZ R18, R18, R26 ;  /* 0x0000001a1212e221 */ /* 0x004fe20000010000 */
[----:B------:R-:W-:-:S07]  /*2fb0*/  @!P6 FADD.FTZ R19, R19, R27 ;  /* 0x0000001b1313e221 */ /* 0x000fce0000010000 */
.L_x_224:
        /* <DEDUP_REMOVED lines=19> */
.L_x_225:
        /* <DEDUP_REMOVED lines=9> */
.L_x_226:
[----:B------:R-:W-:Y:S05]  /*3180*/  BSYNC.RECONVERGENT B0 ;  /* 0x0000000000007941 */ /* 0x000fea0003800200 */
.L_x_219:
[----:B------:R-:W5:Y:S01]  /*3190*/  S2UR UR7, SR_CgaCtaId ;  /* 0x00000000000779c3 */ /* 0x000f620000008800 */
[----:B------:R-:W-:Y:S01]  /*31a0*/  UMOV UR6, 0x400 ;  /* 0x0000040000067882 */ /* 0x000fe20000000000 */
[----:B----4-:R-:W-:Y:S01]  /*31b0*/  SHF.L.U32 R23, R34, 0x10, RZ ;  /* 0x0000001022177819 */ /* 0x010fe200000006ff */
[----:B------:R-:W4:Y:S01]  /*31c0*/  LDCU.64 UR14, c[0x0][0x400] ;  /* 0x00008000ff0e77ac */ /* 0x000f220008000a00 */
[----:B------:R-:W-:Y:S02]  /*31d0*/  SHF.L.U32 R61, R61, 0x10, RZ ;  /* 0x000000103d3d7819 */ /* 0x000fe400000006ff */
[----:B------:R-:W-:Y:S02]  /*31e0*/  SHF.L.U32 R25, R32, 0x10, RZ ;  /* 0x0000001020197819 */ /* 0x000fe400000006ff */
[----:B------:R-:W-:Y:S01]  /*31f0*/  SHF.L.U32 R59, R59, 0x10, RZ ;  /* 0x000000103b3b7819 */ /* 0x000fe200000006ff */
[----:B------:R-:W-:Y:S01]  /*3200*/  FADD.FTZ R30, -R16, R61 ;  /* 0x0000003d101e7221 */ /* 0x000fe20000010100 */
[----:B-1----:R-:W-:Y:S01]  /*3210*/  SHF.L.U32 R27, R8, 0x10, RZ ;  /* 0x00000010081b7819 */ /* 0x002fe200000006ff */
[C---:B------:R-:W-:Y:S01]  /*3220*/  FADD.FTZ R24, -R16.reuse, R25 ;  /* 0x0000001910187221 */ /* 0x040fe20000010100 */
[----:B------:R-:W-:Y:S01]  /*3230*/  SHF.L.U32 R57, R57, 0x10, RZ ;  /* 0x0000001039397819 */ /* 0x000fe200000006ff */
[----:B--2---:R-:W-:Y:S01]  /*3240*/  FADD.FTZ R26, -R16, R59 ;  /* 0x0000003b101a7221 */ /* 0x004fe20000010100 */
[----:B------:R-:W-:Y:S01]  /*3250*/  SHF.L.U32 R29, R12, 0x10, RZ ;  /* 0x000000100c1d7819 */ /* 0x000fe200000006ff */
[C---:B------:R-:W-:Y:S01]  /*3260*/  FADD.FTZ R28, -R16.reuse, R27 ;  /* 0x0000001b101c7221 */ /* 0x040fe20000010100 */
[----:B------:R-:W-:Y:S01]  /*3270*/  SHF.L.U32 R55, R55, 0x10, RZ ;  /* 0x0000001037377819 */ /* 0x000fe200000006ff */
[C---:B------:R-:W-:Y:S01]  /*3280*/  FADD.FTZ R22, -R16.reuse, R57 ;  /* 0x0000003910167221 */ /* 0x040fe20000010100 */
[----:B------:R-:W-:Y:S01]  /*3290*/  SHF.L.U32 R33, R33, 0x10, RZ ;  /* 0x0000001021217819 */ /* 0x000fe200000006ff */
[----:B------:R-:W-:Y:S01]  /*32a0*/  FADD.FTZ R12, -R16, R29 ;  /* 0x0000001d100c7221 */ /* 0x000fe20000010100 */
[----:B------:R-:W-:Y:S01]  /*32b0*/  SHF.L.U32 R62, R62, 0x10, RZ ;  /* 0x000000103e3e7819 */ /* 0x000fe200000006ff */
[----:B------:R-:W-:Y:S01]  /*32c0*/  FMUL.FTZ R34, R30, R63 ;  /* 0x0000003f1e227220 */ /* 0x000fe20000410000 */
[----:B-----5:R-:W-:-:S09]  /*32d0*/  ULEA UR6, UR7, UR6, 0x18 ;  /* 0x0000000607067291 */ /* 0x020fd2000f8ec0ff */
[----:B------:R0:W-:Y:S01]  /*32e0*/  @!P2 STS.64 [UR6+0xc8], R18 ;  /* 0x0000c812ff00a988 */ /* 0x0001e20008000a06 */
[----:B------:R-:W-:Y:S01]  /*32f0*/  BAR.SYNC.DEFER_BLOCKING 0x0 ;  /* 0x0000000000007b1d */ /* 0x000fe20000010000 */
[C---:B0--3--:R-:W-:Y:S01]  /*3300*/  FADD.FTZ R18, -R16.reuse, R23 ;  /* 0x0000001710127221 */ /* 0x049fe20000010100 */
[----:B------:R-:W-:-:S03]  /*3310*/  FADD.FTZ R16, -R16, R55 ;  /* 0x0000003710107221 */ /* 0x000fc60000010100 */
[----:B------:R-:W-:Y:S01]  /*3320*/  FMUL.FTZ R31, R18, R63 ;  /* 0x0000003f121f7220 */ /* 0x000fe20000410000 */
        /* <DEDUP_REMOVED lines=23> */
.L_x_227:
        /* <DEDUP_REMOVED lines=20> */
.L_x_229:
[----:B------:R-:W-:Y:S05]  /*35e0*/  BSYNC.RECONVERGENT B0 ;  /* 0x0000000000007941 */ /* 0x000fea0003800200 */
.L_x_228:
        /* <DEDUP_REMOVED lines=39> */
.L_x_230:
        /* <DEDUP_REMOVED lines=18> */
.L_x_232:
[----:B------:R-:W-:Y:S05]  /*3980*/  BSYNC.RECONVERGENT B0 ;  /* 0x0000000000007941 */ /* 0x000fea0003800200 */
.L_x_231:
        /* <DEDUP_REMOVED lines=21> */
.L_x_233:
        /* <DEDUP_REMOVED lines=9> */
[----:B------:R-:W-:-:S05]  /*3b70*/  FMUL.FTZ R10, R24, R63 ;  /* 0x0000003f180a7220 */ /* 0x000fca0000410000 */
[----:B------:R-:W-:Y:S01]  /*3b80*/  F2FP.BF16.F32.PACK_AB R15, R10, R15 ;  /* 0x0000000f0a0f723e */ /* 0x000fe200000010ff */
[----:B-1----:R-:W-:Y:S02]  /*3b90*/  IMAD R20, R11, UR6, RZ ;  /* 0x000000060b147c24 */ /* 0x002fe4000f8e02ff */
[----:B------:R-:W-:-:S04]  /*3ba0*/  IMAD.WIDE.U32 R18, R45, UR6, R18 ;  /* 0x000000062d127c25 */ /* 0x000fc8000f8e0012 */
[----:B------:R-:W-:Y:S01]  /*3bb0*/  IMAD R21, R45, UR7, R20 ;  /* 0x000000072d157c24 */ /* 0x000fe2000f8e0214 */
[----:B0-----:R-:W-:-:S04]  /*3bc0*/  LEA R20, P0, R18, UR12, 0x1 ;  /* 0x0000000c12147c11 */ /* 0x001fc8000f8008ff */
[----:B------:R-:W-:-:S04]  /*3bd0*/  IADD3 R21, PT, PT, R19, R21, RZ ;  /* 0x0000001513157210 */ /* 0x000fc80007ffe0ff */
[----:B------:R-:W-:-:S05]  /*3be0*/  LEA.HI.X R21, R18, UR13, R21, 0x1, P0 ;  /* 0x0000000d12157c11 */ /* 0x000fca00080f0c15 */
[----:B------:R1:W-:Y:S02]  /*3bf0*/  STG.E desc[UR8][R20.64], R15 ;  /* 0x0000000f14007986 */ /* 0x0003e4000c101908 */
.L_x_235:
[----:B------:R-:W-:Y:S05]  /*3c00*/  BSYNC.RECONVERGENT B0 ;  /* 0x0000000000007941 */ /* 0x000fea0003800200 */
.L_x_234:
        /* <DEDUP_REMOVED lines=8> */
[----:B------:R-:W2:Y:S01]  /*3c90*/  MUFU.EX2 R18, R18 ;  /* 0x0000001200127308 */ /* 0x000ea20000000800 */
[----:B01----:R-:W-:-:S07]  /*3ca0*/  FADD.FTZ R15, R10, 1 ;  /* 0x3f8000000a0f7421 */ /* 0x003fce0000010000 */
[----:B------:R-:W0:Y:S01]  /*3cb0*/  MUFU.RCP R15, R15 ;  /* 0x0000000f000f7308 */ /* 0x000e220000001000 */
[----:B--2---:R-:W-:-:S07]  /*3cc0*/  FADD.FTZ R19, R18, 1 ;  /* 0x3f80000012137421 */ /* 0x004fce0000010000 */
        /* <DEDUP_REMOVED lines=9> */
.L_x_236:
[----:B------:R-:W-:Y:S01]  /*3d60*/  ISETP.GE.AND.EX P2, PT, R13, UR15, PT, P2 ;  /* 0x0000000f0d007c0c */ /* 0x000fe2000bf46320 */
[----:B------:R-:W-:Y:S01]  /*3d70*/  FFMA.FTZ R14, R52, R14, -R25 ;  /* 0x0000000e340e7223 */ /* 0x000fe20000010819 */
[----:B------:R-:W-:Y:S01]  /*3d80*/  FFMA.FTZ R8, R17, R56, -R8 ;  /* 0x0000003811087223 */ /* 0x000fe20000010808 */
[----:B------:R-:W-:Y:S02]  /*3d90*/  BSSY.RECONVERGENT B0, `(.L_x_237) ;  /* 0x000000f000007945 */ /* 0x000fe40003800200 */
[-C--:B------:R-:W-:Y:S01]  /*3da0*/  FMUL.FTZ R17, R14, R63.reuse ;  /* 0x0000003f0e117220 */ /* 0x080fe20000410000 */
[----:B------:R-:W-:-:S07]  /*3db0*/  FMUL.FTZ R8, R8, R63 ;  /* 0x0000003f08087220 */ /* 0x000fce0000410000 */
[----:B------:R-:W-:Y:S05]  /*3dc0*/  @P2 BRA `(.L_x_238) ;  /* 0x00000000002c2947 */ /* 0x000fea0003800000 */
[----:B------:R-:W0:Y:S01]  /*3dd0*/  LDCU.64 UR6, c[0x0][0x3f8] ;  /* 0x00007f00ff0677ac */ /* 0x000e220008000a00 */
[----:B------:R-:W-:Y:S02]  /*3de0*/  MOV R66, R68 ;  /* 0x0000004400427202 */ /* 0x000fe40000000f00 */
[----:B------:R-:W-:Y:S01]  /*3df0*/  F2FP.BF16.F32.PACK_AB R17, R8, R17 ;  /* 0x000000110811723e */ /* 0x000fe200000010ff */
[----:B------:R-:W2:Y:S01]  /*3e00*/  LDCU.64 UR12, c[0x0][0x380] ;  /* 0x00007000ff0c77ac */ /* 0x000ea20008000a00 */
[----:B01----:R-:W-:Y:S02]  /*3e10*/  IMAD R15, R13, UR6, RZ ;  /* 0x000000060d0f7c24 */ /* 0x003fe4000f8e02ff */
[----:B------:R-:W-:-:S04]  /*3e20*/  IMAD.WIDE.U32 R66, R44, UR6, R66 ;  /* 0x000000062c427c25 */ /* 0x000fc8000f8e0042 */
[----:B------:R-:W-:Y:S01]  /*3e30*/  IMAD R15, R44, UR7, R15 ;  /* 0x000000072c0f7c24 */ /* 0x000fe2000f8e020f */
[----:B--2---:R-:W-:-:S04]  /*3e40*/  LEA R14, P0, R66, UR12, 0x1 ;  /* 0x0000000c420e7c11 */ /* 0x004fc8000f8008ff */
[----:B------:R-:W-:-:S04]  /*3e50*/  IADD3 R15, PT, PT, R67, R15, RZ ;  /* 0x0000000f430f7210 */ /* 0x000fc80007ffe0ff */
[----:B------:R-:W-:-:S05]  /*3e60*/  LEA.HI.X R15, R66, UR13, R15, 0x1, P0 ;  /* 0x0000000d420f7c11 */ /* 0x000fca00080f0c0f */
[----:B------:R2:W-:Y:S02]  /*3e70*/  STG.E desc[UR8][R14.64], R17 ;  /* 0x000000110e007986 */ /* 0x0005e4000c101908 */
.L_x_238:
[----:B------:R-:W-:Y:S05]  /*3e80*/  BSYNC.RECONVERGENT B0 ;  /* 0x0000000000007941 */ /* 0x000fea0003800200 */
.L_x_237:
[----:B------:R-:W-:Y:S02]  /*3e90*/  IADD3 R36, PT, PT, R3, R36, RZ ;  /* 0x0000002403247210 */ /* 0x000fe40007ffe0ff */
[----:B------:R-:W-:Y:S02]  /*3ea0*/  IADD3 R35, PT, PT, R35, 0x1, RZ ;  /* 0x0000000123237810 */ /* 0x000fe40007ffe0ff */
[----:B------:R-:W-:-:S13]  /*3eb0*/  ISETP.GE.AND P0, PT, R36, UR4, PT ;  /* 0x0000000424007c0c */ /* 0x000fda000bf06270 */
[----:B------:R-:W-:Y:S05]  /*3ec0*/  @!P0 BRA `(.L_x_239) ;  /* 0xffffffc4001c8947 */ /* 0x000fea000383ffff */
.L_x_208:
        /* <DEDUP_REMOVED lines=19> */
.L_x_241:
[----:B------:R-:W-:Y:S05]  /*4000*/  BSYNC.RECONVERGENT B0 ;  /* 0x0000000000007941 */ /* 0x000fea0003800200 */
.L_x_240:
[----:B------:R-:W-:Y:S05]  /*4010*/  @P0 EXIT ;  /* 0x000000000000094d */ /* 0x000fea0003800000 */
[----:B------:R-:W-:Y:S05]  /*4020*/  @P2 BRA `(.L_x_242) ;  /* 0x0000000000202947 */ /* 0x000fea0003800000 */
[----:B------:R-:W-:-:S05]  /*4030*/  IMAD R0, R6, R7, RZ ;  /* 0x0000000706007224 */ /* 0x000fca00078e02ff */
[----:B------:R-:W-:-:S13]  /*4040*/  ISETP.NE.AND P0, PT, R0, -0x1, PT ;  /* 0xffffffff0000780c */ /* 0x000fda0003f05270 */
[----:B------:R-:W-:Y:S05]  /*4050*/  @!P0 BRA `(.L_x_242) ;  /* 0x0000000000148947 */ /* 0x000fea0003800000 */
.L_x_243:
[----:B---3--:R-:W3:Y:S04]  /*4060*/  LDG.E.STRONG.GPU R3, desc[UR8][R4.64] ;  /* 0x0000000804037981 */ /* 0x008ee8000c1ef900 */
[----:B---3--:R-:W-:Y:S01]  /*4070*/  CCTL.IVALL ;  /* 0x00000000ff00798f */ /* 0x008fe20002000000 */
[----:B------:R-:W-:Y:S05]  /*4080*/  YIELD ;  /* 0x0000000000007946 */ /* 0x000fea0003800000 */
[----:B------:R-:W-:-:S13]  /*4090*/  ISETP.NE.AND P0, PT, R3, R0, PT ;  /* 0x000000000300720c */ /* 0x000fda0003f05270 */
[----:B------:R-:W-:Y:S05]  /*40a0*/  @P0 BRA `(.L_x_243) ;  /* 0xfffffffc00ec0947 */ /* 0x000fea000383ffff */
.L_x_242:
        /* <DEDUP_REMOVED lines=25> */
[--C-:B01----:R-:W-:Y:S02]  /*4240*/  SHF.R.U32.HI R15, RZ, 0x5, R4.reuse ;  /* 0x00000005ff0f7819 */ /* 0x103fe40000011604 */
        /* <DEDUP_REMOVED lines=32> */
[----:B------:R-:W-:Y:S01]  /*4450*/  SHF.L.U64.HI R32, R3, 0x2, R0 ;  /* 0x0000000203207819 */ /* 0x000fe20000010200 */
[----:B------:R-:W-:Y:S01]  /*4460*/  UMOV UR4, URZ ;  /* 0x000000ff00047c82 */ /* 0x000fe20008000000 */
[----:B------:R-:W-:-:S02]  /*4470*/  SHF.L.U64.HI R28, R29, 0x2, R34 ;  /* 0x000000021d1c7819 */ /* 0x000fc40000010222 */
[----:B------:R-:W-:Y:S02]  /*4480*/  IADD3 R5, PT, PT, R7, UR4, RZ ;  /* 0x0000000407057c10 */ /* 0x000fe4000fffe0ff */
[----:B------:R-:W-:Y:S01]  /*4490*/  MOV R2, R6 ;  /* 0x0000000600027202 */ /* 0x000fe20000000f00 */
[----:B------:R-:W-:Y:S01]  /*44a0*/  IMAD.WIDE.U32 R6, R10, 0x4, RZ ;  /* 0x000000040a067825 */ /* 0x000fe200078e00ff */
[C---:B0-----:R-:W-:Y:S02]  /*44b0*/  IADD3 R24, P2, PT, R22.reuse, UR10, RZ ;  /* 0x0000000a16187c10 */ /* 0x041fe4000ff5e0ff */
[----:B-1----:R-:W-:Y:S02]  /*44c0*/  IADD3 R26, P1, PT, R22, UR6, RZ ;  /* 0x00000006161a7c10 */ /* 0x002fe4000ff3e0ff */
[C---:B------:R-:W-:Y:S02]  /*44d0*/  IADD3.X R25, PT, PT, R23.reuse, UR11, RZ, P2, !PT ;  /* 0x0000000b17197c10 */ /* 0x040fe400097fe4ff */
[----:B------:R-:W-:-:S02]  /*44e0*/  IADD3.X R27, PT, PT, R23, UR7, RZ, P1, !PT ;  /* 0x00000007171b7c10 */ /* 0x000fc40008ffe4ff */
[----:B------:R-:W-:Y:S02]  /*44f0*/  IADD3 R18, P2, PT, RZ, -R9, RZ ;  /* 0x80000009ff127210 */ /* 0x000fe40007f5e0ff */
[----:B--2---:R-:W-:Y:S02]  /*4500*/  IADD3 R22, P1, PT, R22, UR12, RZ ;  /* 0x0000000c16167c10 */ /* 0x004fe4000ff3e0ff */
[----:B------:R-:W-:Y:S02]  /*4510*/  SHF.L.U32 R9, R11, 0x2, RZ ;  /* 0x000000020b097819 */ /* 0x000fe400000006ff */
[----:B------:R-:W-:Y:S02]  /*4520*/  IADD3.X R23, PT, PT, R23, UR13, RZ, P1, !PT ;  /* 0x0000000d17177c10 */ /* 0x000fe40008ffe4ff */
[----:B------:R-:W-:Y:S02]  /*4530*/  IADD3 R30, PT, PT, R7, R9, RZ ;  /* 0x00000009071e7210 */ /* 0x000fe40007ffe0ff */
[----:B------:R-:W-:-:S07]  /*4540*/  IADD3.X R20, PT, PT, RZ, -0x1, RZ, P2, !PT ;  /* 0xffffffffff147810 */ /* 0x000fce00017fe4ff */
.L_x_246:
[-C--:B0-----:R-:W-:Y:S02]  /*4550*/  LEA R12, P1, R3, R26.reuse, 0x2 ;  /* 0x0000001a030c7211 */ /* 0x081fe400078210ff */
[----:B------:R-:W-:Y:S02]  /*4560*/  LEA R16, P3, R29, R26, 0x2 ;  /* 0x0000001a1d107211 */ /* 0x000fe400078610ff */
[----:B------:R-:W-:Y:S02]  /*4570*/  IADD3 R14, P2, PT, R26, R6, RZ ;  /* 0x000000061a0e7210 */ /* 0x000fe40007f5e0ff */
[----:B------:R-:W-:Y:S02]  /*4580*/  IADD3.X R13, PT, PT, R27, R32, RZ, P1, !PT ;  /* 0x000000201b0d7210 */ /* 0x000fe40000ffe4ff */
[----:B------:R-:W-:Y:S02]  /*4590*/  MOV R8, R26 ;  /* 0x0000001a00087202 */ /* 0x000fe40000000f00 */
[----:B------:R-:W-:-:S02]  /*45a0*/  MOV R9, R27 ;  /* 0x0000001b00097202 */ /* 0x000fc40000000f00 */
[C---:B------:R-:W-:Y:S01]  /*45b0*/  IADD3.X R17, PT, PT, R27.reuse, R28, RZ, P3, !PT ;  /* 0x0000001c1b117210 */ /* 0x040fe20001ffe4ff */
[----:B------:R0:W2:Y:S01]  /*45c0*/  LDG.E R13, desc[UR8][R12.64] ;  /* 0x000000080c0d7981 */ /* 0x0000a2000c1e1900 */
[----:B------:R-:W-:-:S03]  /*45d0*/  IADD3.X R15, PT, PT, R27, R30, RZ, P2, !PT ;  /* 0x0000001e1b0f7210 */ /* 0x000fc600017fe4ff */
[----:B------:R1:W2:Y:S04]  /*45e0*/  LDG.E R4, desc[UR8][R8.64] ;  /* 0x0000000808047981 */ /* 0x0002a8000c1e1900 */
[----:B------:R-:W3:Y:S04]  /*45f0*/  LDG.E R14, desc[UR8][R14.64] ;  /* 0x000000080e0e7981 */ /* 0x000ee8000c1e1900 */
[----:B------:R-:W3:Y:S01]  /*4600*/  LDG.E R17, desc[UR8][R16.64] ;  /* 0x0000000810117981 */ /* 0x000ee2000c1e1900 */
[----:B0-----:R-:W-:Y:S02]  /*4610*/  MOV R12, R24 ;  /* 0x00000018000c7202 */ /* 0x001fe40000000f00 */
[----:B-1----:R-:W-:-:S02]  /*4620*/  MOV R8, R22 ;  /* 0x0000001600087202 */ /* 0x002fc40000000f00 */
        /* <DEDUP_REMOVED lines=10> */
[----:B--2---:R-:W-:Y:S02]  /*46d0*/  F2FP.BF16.F32.PACK_AB R19, R13, R4 ;  /* 0x000000040d13723e */ /* 0x004fe400000010ff */
[-C--:B------:R-:W-:Y:S02]  /*46e0*/  MOV R13, R25.reuse ;  /* 0x00000019000d7202 */ /* 0x080fe40000000f00 */
[----:B---3--:R-:W-:Y:S01]  /*46f0*/  F2FP.BF16.F32.PACK_AB R21, R17, R14 ;  /* 0x0000000e1115723e */ /* 0x008fe200000010ff */
[----:B------:R0:W-:Y:S04]  /*4700*/  STG.E desc[UR8][R8.64], R19 ;  /* 0x0000001308007986 */ /* 0x0001e8000c101908 */
[----:B------:R0:W-:Y:S01]  /*4710*/  STG.E desc[UR8][R12.64], R21 ;  /* 0x000000150c007986 */ /* 0x0001e2000c101908 */
[----:B------:R-:W-:Y:S01]  /*4720*/  IADD3.X R25, PT, PT, RZ, R25, RZ, P3, !PT ;  /* 0x00000019ff197210 */ /* 0x000fe20001ffe4ff */
[----:B------:R-:W-:Y:S06]  /*4730*/  @P1 BRA `(.L_x_246) ;  /* 0xfffffffc00841947 */ /* 0x000fec000383ffff */
.L_x_245:
[----:B------:R-:W-:Y:S05]  /*4740*/  BSYNC.RECONVERGENT B0 ;  /* 0x0000000000007941 */ /* 0x000fea0003800200 */
.L_x_244:
[----:B------:R-:W-:Y:S05]  /*4750*/  @!P0 EXIT ;  /* 0x000000000000894d */ /* 0x000fea0003800000 */
[C---:B------:R-:W-:Y:S01]  /*4760*/  SHF.L.U64.HI R11, R10.reuse, 0x2, R11 ;  /* 0x000000020a0b7819 */ /* 0x040fe2000001020b */
[----:B------:R-:W1:Y:S01]  /*4770*/  LDCU.64 UR4, c[0x0][0x3d8] ;  /* 0x00007b00ff0477ac */ /* 0x000e620008000a00 */
[----:B0-----:R-:W-:Y:S02]  /*4780*/  SHF.L.U32 R19, R10, 0x2, RZ ;  /* 0x000000020a137819 */ /* 0x001fe400000006ff */
[C---:B------:R-:W-:Y:S01]  /*4790*/  SHF.L.U64.HI R21, R29.reuse, 0x2, R34 ;  /* 0x000000021d157819 */ /* 0x040fe20000010222 */
[----:B------:R-:W0:Y:S01]  /*47a0*/  LDCU.64 UR6, c[0x0][0x388] ;  /* 0x00007100ff0677ac */ /* 0x000e220008000a00 */
[----:B------:R-:W-:Y:S02]  /*47b0*/  SHF.L.U32 R23, R29, 0x2, RZ ;  /* 0x000000021d177819 */ /* 0x000fe400000006ff */
[C---:B------:R-:W-:Y:S01]  /*47c0*/  SHF.L.U64.HI R15, R3.reuse, 0x2, R0 ;  /* 0x00000002030f7819 */ /* 0x040fe20000010200 */
[----:B------:R-:W2:Y:S01]  /*47d0*/  LDCU.64 UR10, c[0x0][0x390] ;  /* 0x00007200ff0a77ac */ /* 0x000ea20008000a00 */
[----:B------:R-:W-:-:S07]  /*47e0*/  SHF.L.U32 R17, R3, 0x2, RZ ;  /* 0x0000000203117819 */ /* 0x000fce00000006ff */
.L_x_247:
[C---:B------:R-:W-:Y:S02]  /*47f0*/  SHF.L.U32 R20, R2.reuse, 0x2, RZ ;  /* 0x0000000202147819 */ /* 0x040fe400000006ff */
[----:B------:R-:W-:Y:S02]  /*4800*/  SHF.L.U64.HI R22, R2, 0x2, R5 ;  /* 0x0000000202167819 */ /* 0x000fe40000010205 */
[----:B-1----:R-:W-:-:S04]  /*4810*/  IADD3 R4, P0, PT, R20, UR4, RZ ;  /* 0x0000000414047c10 */ /* 0x002fc8000ff1e0ff */
[----:B------:R-:W-:Y:S02]  /*4820*/  IADD3.X R5, PT, PT, R22, UR5, RZ, P0, !PT ;  /* 0x0000000516057c10 */ /* 0x000fe400087fe4ff */
[C---:B------:R-:W-:Y:S02]  /*4830*/  IADD3 R6, P0, PT, R4.reuse, R17, RZ ;  /* 0x0000001104067210 */ /* 0x040fe40007f1e0ff */
[C---:B---3--:R-:W-:Y:S02]  /*4840*/  IADD3 R24, P2, PT, R4.reuse, R23, RZ ;  /* 0x0000001704187210 */ /* 0x048fe40007f5e0ff */
[C---:B------:R-:W-:Y:S02]  /*4850*/  IADD3.X R7, PT, PT, R5.reuse, R15, RZ, P0, !PT ;  /* 0x0000000f05077210 */ /* 0x040fe400007fe4ff */
[----:B------:R-:W-:Y:S02]  /*4860*/  IADD3 R12, P1, PT, R4, R19, RZ ;  /* 0x00000013040c7210 */ /* 0x000fe40007f3e0ff */
[C---:B------:R-:W-:Y:S01]  /*4870*/  IADD3.X R25, PT, PT, R5.reuse, R21, RZ, P2, !PT ;  /* 0x0000001505197210 */ /* 0x040fe200017fe4ff */
[----:B------:R-:W3:Y:S01]  /*4880*/  LDG.E R4, desc[UR8][R4.64] ;  /* 0x0000000804047981 */ /* 0x000ee2000c1e1900 */
[----:B------:R-:W-:-:S03]  /*4890*/  IADD3.X R13, PT, PT, R5, R11, RZ, P1, !PT ;  /* 0x0000000b050d7210 */ /* 0x000fc60000ffe4ff */
[----:B------:R-:W3:Y:S04]  /*48a0*/  LDG.E R7, desc[UR8][R6.64] ;  /* 0x0000000806077981 */ /* 0x000ee8000c1e1900 */
[----:B------:R-:W4:Y:S04]  /*48b0*/  LDG.E R12, desc[UR8][R12.64] ;  /* 0x000000080c0c7981 */ /* 0x000f28000c1e1900 */
[----:B------:R-:W4:Y:S01]  /*48c0*/  LDG.E R25, desc[UR8][R24.64] ;  /* 0x0000000818197981 */ /* 0x000f22000c1e1900 */
[----:B------:R-:W-:Y:S02]  /*48d0*/  LOP3.LUT R8, R20, 0xfffffffc, RZ, 0xc0, !PT ;  /* 0xfffffffc14087812 */ /* 0x000fe400078ec0ff */
[----:B------:R-:W-:-:S02]  /*48e0*/  LOP3.LUT R9, R22, 0x1, RZ, 0xc0, !PT ;  /* 0x0000000116097812 */ /* 0x000fc400078ec0ff */
[----:B0-----:R-:W-:-:S04]  /*48f0*/  IADD3 R26, P0, PT, R8, UR6, RZ ;  /* 0x00000006081a7c10 */ /* 0x001fc8000ff1e0ff */
[C---:B------:R-:W-:Y:S02]  /*4900*/  IADD3.X R27, PT, PT, R9.reuse, UR7, RZ, P0, !PT ;  /* 0x00000007091b7c10 */ /* 0x040fe400087fe4ff */
[C---:B--2---:R-:W-:Y:S02]  /*4910*/  IADD3 R28, P0, PT, R8.reuse, UR10, RZ ;  /* 0x0000000a081c7c10 */ /* 0x044fe4000ff1e0ff */
[----:B------:R-:W-:Y:S02]  /*4920*/  IADD3 R8, P1, PT, R8, UR4, RZ ;  /* 0x0000000408087c10 */ /* 0x000fe4000ff3e0ff */
[----:B------:R-:W-:Y:S02]  /*4930*/  IADD3.X R29, PT, PT, R9, UR11, RZ, P0, !PT ;  /* 0x0000000b091d7c10 */ /* 0x000fe400087fe4ff */
[----:B---3--:R-:W-:Y:S02]  /*4940*/  F2FP.BF16.F32.PACK_AB R31, R7, R4 ;  /* 0x00000004071f723e */ /* 0x008fe400000010ff */
[----:B------:R-:W-:-:S04]  /*4950*/  LOP3.LUT R4, R22, 0x3, RZ, 0xc0, !PT ;  /* 0x0000000316047812 */ /* 0x000fc800078ec0ff */
[----:B------:R-:W-:Y:S02]  /*4960*/  IADD3.X R9, PT, PT, R4, UR5, RZ, P1, !PT ;  /* 0x0000000504097c10 */ /* 0x000fe40008ffe4ff */
[----:B----4-:R-:W-:Y:S02]  /*4970*/  F2FP.BF16.F32.PACK_AB R33, R25, R12 ;  /* 0x0000000c1921723e */ /* 0x010fe400000010ff */
[C---:B------:R-:W-:Y:S02]  /*4980*/  IADD3 R12, P0, PT, R8.reuse, R17, RZ ;  /* 0x00000011080c7210 */ /* 0x040fe40007f1e0ff */
[C---:B------:R-:W-:Y:S02]  /*4990*/  IADD3 R6, P1, PT, R8.reuse, R19, RZ ;  /* 0x0000001308067210 */ /* 0x040fe40007f3e0ff */
[----:B------:R-:W-:Y:S02]  /*49a0*/  IADD3 R4, P2, PT, R8, R23, RZ ;  /* 0x0000001708047210 */ /* 0x000fe40007f5e0ff */
[----:B------:R-:W-:-:S02]  /*49b0*/  IADD3.X R13, PT, PT, R9, R15, RZ, P0, !PT ;  /* 0x0000000f090d7210 */ /* 0x000fc400007fe4ff */
[C---:B------:R-:W-:Y:S02]  /*49c0*/  IADD3.X R7, PT, PT, R9.reuse, R11, RZ, P1, !PT ;  /* 0x0000000b09077210 */ /* 0x040fe40000ffe4ff */
[----:B------:R-:W-:Y:S01]  /*49d0*/  IADD3.X R5, PT, PT, R9, R21, RZ, P2, !PT ;  /* 0x0000001509057210 */ /* 0x000fe200017fe4ff */
[----:B------:R0:W-:Y:S04]  /*49e0*/  STG.E desc[UR8][R26.64], R31 ;  /* 0x0000001f1a007986 */ /* 0x0001e8000c101908 */
[----:B------:R1:W-:Y:S04]  /*49f0*/  STG.E desc[UR8][R28.64], R33 ;  /* 0x000000211c007986 */ /* 0x0003e8000c101908 */
[----:B------:R-:W2:Y:S04]  /*4a00*/  LDG.E R10, desc[UR8][R8.64+0xa80] ;  /* 0x000a8008080a7981 */ /* 0x000ea8000c1e1900 */
[----:B0-----:R-:W2:Y:S04]  /*4a10*/  LDG.E R31, desc[UR8][R12.64+0xa80] ;  /* 0x000a80080c1f7981 */ /* 0x001ea8000c1e1900 */
        /* <DEDUP_REMOVED lines=9> */
[----:B------:R-:W-:Y:S02]  /*4ab0*/  IADD3.X R27, PT, PT, R16, UR11, RZ, P1, !PT ;  /* 0x0000000b101b7c10 */ /* 0x000fe40008ffe4ff */
[----:B--2---:R-:W-:Y:S02]  /*4ac0*/  F2FP.BF16.F32.PACK_AB R31, R31, R10 ;  /* 0x0000000a1f1f723e */ /* 0x004fe400000010ff */
[----:B---3--:R-:W-:-:S03]  /*4ad0*/  F2FP.BF16.F32.PACK_AB R35, R35, R14 ;  /* 0x0000000e2323723e */ /* 0x008fc600000010ff */
[----:B------:R0:W-:Y:S04]  /*4ae0*/  STG.E desc[UR8][R24.64], R31 ;  /* 0x0000001f18007986 */ /* 0x0001e8000c101908 */
[----:B------:R2:W-:Y:S04]  /*4af0*/  STG.E desc[UR8][R26.64], R35 ;  /* 0x000000231a007986 */ /* 0x0005e8000c101908 */
[----:B------:R-:W3:Y:S04]  /*4b00*/  LDG.E R10, desc[UR8][R8.64+0x1500] ;  /* 0x00150008080a7981 */ /* 0x000ee8000c1e1900 */
[----:B-1----:R-:W3:Y:S04]  /*4b10*/  LDG.E R33, desc[UR8][R12.64+0x1500] ;  /* 0x001500080c217981 */ /* 0x002ee8000c1e1900 */
        /* <DEDUP_REMOVED lines=10> */
[----:B---3--:R-:W-:Y:S02]  /*4bc0*/  F2FP.BF16.F32.PACK_AB R33, R33, R10 ;  /* 0x0000000a2121723e */ /* 0x008fe400000010ff */
[----:B----4-:R-:W-:-:S03]  /*4bd0*/  F2FP.BF16.F32.PACK_AB R37, R37, R14 ;  /* 0x0000000e2525723e */ /* 0x010fc600000010ff */
[----:B------:R0:W-:Y:S04]  /*4be0*/  STG.E desc[UR8][R28.64], R33 ;  /* 0x000000211c007986 */ /* 0x0001e8000c101908 */
[----:B------:R3:W-:Y:S04]  /*4bf0*/  STG.E desc[UR8][R24.64], R37 ;  /* 0x0000002518007986 */ /* 0x0007e8000c101908 */
[----:B------:R-:W4:Y:S04]  /*4c00*/  LDG.E R8, desc[UR8][R8.64+0x1f80] ;  /* 0x001f800808087981 */ /* 0x000f28000c1e1900 */
[----:B------:R-:W4:Y:S04]  /*4c10*/  LDG.E R13, desc[UR8][R12.64+0x1f80] ;  /* 0x001f80080c0d7981 */ /* 0x000f28000c1e1900 */
[----:B------:R-:W5:Y:S04]  /*4c20*/  LDG.E R6, desc[UR8][R6.64+0x1f80] ;  /* 0x001f800806067981 */ /* 0x000f68000c1e1900 */
[----:B------:R-:W5:Y:S01]  /*4c30*/  LDG.E R5, desc[UR8][R4.64+0x1f80] ;  /* 0x001f800804057981 */ /* 0x000f62000c1e1900 */
[----:B------:R-:W-:-:S04]  /*4c40*/  IADD3 R10, P0, PT, R20, 0x1f80, RZ ;  /* 0x00001f80140a7810 */ /* 0x000fc80007f1e0ff */
[----:B------:R-:W-:Y:S02]  /*4c50*/  IADD3.X R14, PT, PT, RZ, R22, RZ, P0, !PT ;  /* 0x00000016ff0e7210 */ /* 0x000fe400007fe4ff */
[----:B------:R-:W-:Y:S02]  /*4c60*/  LOP3.LUT R10, R10, 0xfffffffc, RZ, 0xc0, !PT ;  /* 0xfffffffc0a0a7812 */ /* 0x000fe400078ec0ff */
[----:B------:R-:W-:Y:S02]  /*4c70*/  LOP3.LUT R14, R14, 0x1, RZ, 0xc0, !PT ;  /* 0x000000010e0e7812 */ /* 0x000fe400078ec0ff */
[C---:B--2---:R-:W-:Y:S02]  /*4c80*/  IADD3 R26, P0, PT, R10.reuse, UR6, RZ ;  /* 0x000000060a1a7c10 */ /* 0x044fe4000ff1e0ff */
[----:B0-----:R-:W-:Y:S02]  /*4c90*/  IADD3 R28, P1, PT, R10, UR10, RZ ;  /* 0x0000000a0a1c7c10 */ /* 0x001fe4000ff3e0ff */
[----:B------:R-:W-:-:S02]  /*4ca0*/  IADD3.X R27, PT, PT, R14, UR7, RZ, P0, !PT ;  /* 0x000000070e1b7c10 */ /* 0x000fc400087fe4ff */
[----:B------:R-:W-:Y:S02]  /*4cb0*/  IADD3.X R29, PT, PT, R14, UR11, RZ, P1, !PT ;  /* 0x0000000b0e1d7c10 */ /* 0x000fe40008ffe4ff */
[----:B------:R-:W-:-:S04]  /*4cc0*/  IADD3 R2, PT, PT, R2, 0xa80, RZ ;  /* 0x00000a8002027810 */ /* 0x000fc80007ffe0ff */
[----:B------:R-:W-:-:S04]  /*4cd0*/  ISETP.GT.U32.AND P0, PT, R3, R2, PT ;  /* 0x000000020300720c */ /* 0x000fc80003f04070 */
[----:B------:R-:W-:Y:S02]  /*4ce0*/  ISETP.GT.AND.EX P0, PT, R0, RZ, PT, P0 ;  /* 0x000000ff0000720c */ /* 0x000fe40003f04300 */
[----:B----4-:R-:W-:Y:S02]  /*4cf0*/  F2FP.BF16.F32.PACK_AB R13, R13, R8 ;  /* 0x000000080d0d723e */ /* 0x010fe400000010ff */
[----:B-----5:R-:W-:-:S03]  /*4d00*/  F2FP.BF16.F32.PACK_AB R7, R5, R6 ;  /* 0x000000060507723e */ /* 0x020fc600000010ff */
[----:B------:R3:W-:Y:S04]  /*4d10*/  STG.E desc[UR8][R26.64], R13 ;  /* 0x0000000d1a007986 */ /* 0x0007e8000c101908 */
[----:B------:R3:W-:Y:S01]  /*4d20*/  STG.E desc[UR8][R28.64], R7 ;  /* 0x000000071c007986 */ /* 0x0007e2000c101908 */
[----:B------:R-:W-:Y:S01]  /*4d30*/  HFMA2 R5, -RZ, RZ, 0, 0 ;  /* 0x00000000ff057431 */ /* 0x000fe200000001ff */
[----:B------:R-:W-:Y:S06]  /*4d40*/  @P0 BRA `(.L_x_247) ;  /* 0xfffffff800a80947 */ /* 0x000fec000383ffff */
[----:B------:R-:W-:Y:S05]  /*4d50*/  EXIT ;  /* 0x000000000000794d */ /* 0x000fea0003800000 */
.L_x_248:
        /* <DEDUP_REMOVED lines=10> */
.L_x_4497:


//--------------------- .text._Z35group_norm_nhwc_bwd_one_pass_kernelI11Bf16IOBf16WLi128ELi84ELi672EEv26Group_norm_nhwc_bwd_params --------------------------
	.section	.text._Z35group_norm_nhwc_bwd_one_pass_kernelI11Bf16IOBf16WLi128ELi84ELi672EEv26Group_norm_nhwc_bwd_params,"ax",@progbits
	.align	128
        .global         _Z35group_norm_nhwc_bwd_one_pass_kernelI11Bf16IOBf16WLi128ELi84ELi672EEv26Group_norm_nhwc_bwd_params
        .type           _Z35group_norm_nhwc_bwd_one_pass_kernelI11Bf16IOBf16WLi128ELi84ELi672EEv26Group_norm_nhwc_bwd_params,@function
        .size           _Z35group_norm_nhwc_bwd_one_pass_kernelI11Bf16IOBf16WLi128ELi84ELi672EEv26Group_norm_nhwc_bwd_params,(.L_x_4498 - _Z35group_norm_nhwc_bwd_one_pass_kernelI11Bf16IOBf16WLi128ELi84ELi672EEv26Group_norm_nhwc_bwd_params)
        .other          _Z35group_norm_nhwc_bwd_one_pass_kernelI11Bf16IOBf16WLi128ELi84ELi672EEv26Group_norm_nhwc_bwd_params,@"STO_CUDA_ENTRY STV_DEFAULT"
_Z35group_norm_nhwc_bwd_one_pass_kernelI11Bf16IOBf16WLi128ELi84ELi672EEv26Group_norm_nhwc_bwd_params:
.text._Z35group_norm_nhwc_bwd_one_pass_kernelI11Bf16IOBf16WLi128ELi84ELi672EEv26Group_norm_nhwc_bwd_params:
        /* <DEDUP_REMOVED lines=22> */
.L_x_292:
[----:B-1----:R-:W1:Y:S01]  /*0160*/  LDC R10, c[0x0][0x410] ;  /* 0x00010400ff0a7b82 */ /* 0x002e620000000800 */
[----:B--2-4-:R-:W2:Y:S01]  /*0170*/  S2R R3, SR_CTAID.X ;  /* 0x0000000000037919 */ /* 0x014ea20000002500 */
[----:B------:R-:W2:Y:S01]  /*0180*/  LDCU UR4, c[0x0][0x41c] ;  /* 0x00008380ff0477ac */ /* 0x000ea20008000800 */
        /* <DEDUP_REMOVED lines=12> */
[----:B------:R-:W-:-:S06]  /*0250*/  IMAD.HI.U32 R5, R5, R9, R4 ;  /* 0x0000000905057227 */ /* 0x000fcc00078e0004 */
[----:B------:R-:W-:-:S05]  /*0260*/  IMAD.HI.U32 R6, R5, R8, RZ ;  /* 0x0000000805067227 */ /* 0x000fca00078e00ff */
[----:B------:R-:W-:-:S05]  /*0270*/  IADD3 R5, PT, PT, -R6, RZ, RZ ;  /* 0x000000ff06057210 */ /* 0x000fca0007ffe1ff */
[----:B------:R-:W-:Y:S01]  /*0280*/  IMAD R4, R7, R5, R8 ;  /* 0x0000000507047224 */ /* 0x000fe200078e0208 */
[----:B------:R-:W-:Y:S01]  /*0290*/  LOP3.LUT R8, R39, R10, RZ, 0x3c, !PT ;  /* 0x0000000a27087212 */ /* 0x000fe200078e3cff */
[----:B--2---:R-:W-:Y:S01]  /*02a0*/  IMAD R5, R3, UR4, R38 ;  /* 0x0000000403057c24 */ /* 0x004fe2000f8e0226 */
[----:B------:R-:W1:Y:S02]  /*02b0*/  LDCU.U8 UR4, c[0x0][0x414] ;  /* 0x00008280ff0477ac */ /* 0x000e640008000000 */
[----:B------:R-:W-:Y:S02]  /*02c0*/  ISETP.GT.U32.AND P4, PT, R7, R4, PT ;  /* 0x000000040700720c */ /* 0x000fe40003f84070 */
[----:B---3--:R-:W-:Y:S02]  /*02d0*/  ISETP.GE.U32.AND P1, PT, R5, UR8, PT ;  /* 0x0000000805007c0c */ /* 0x008fe4000bf26070 */
[----:B------:R-:W-:Y:S02]  /*02e0*/  SHF.R.S32.HI R11, RZ, 0x1f, R5 ;  /* 0x0000001fff0b7819 */ /* 0x000fe40000011405 */
[----:B------:R-:W-:-:S02]  /*02f0*/  ISETP.GE.AND P0, PT, R8, RZ, PT ;  /* 0x000000ff0800720c */ /* 0x000fc40003f06270 */
[----:B------:R-:W-:Y:S02]  /*0300*/  ISETP.GE.AND.EX P1, PT, R11, UR9, PT, P1 ;  /* 0x000000090b007c0c */ /* 0x000fe4000bf26310 */
[C---:B------:R-:W-:Y:S02]  /*0310*/  IADD3 R15, PT, PT, R5.reuse, 0x10, RZ ;  /* 0x00000010050f7810 */ /* 0x040fe40007ffe0ff */
[----:B------:R-:W-:Y:S02]  /*0320*/  IADD3 R21, PT, PT, R5, 0x20, RZ ;  /* 0x0000002005157810 */ /* 0x000fe40007ffe0ff */
[-C--:B------:R-:W-:Y:S02]  /*0330*/  @!P4 IADD3 R4, PT, PT, R4, -R7.reuse, RZ ;  /* 0x800000070404c210 */ /* 0x080fe40007ffe0ff */
[----:B------:R-:W-:Y:S02]  /*0340*/  @!P4 IADD3 R6, PT, PT, R6, 0x1, RZ ;  /* 0x000000010606c810 */ /* 0x000fe40007ffe0ff */
[----:B------:R-:W-:-:S02]  /*0350*/  ISETP.GE.U32.AND P2, PT, R4, R7, PT ;  /* 0x000000070400720c */ /* 0x000fc40003f46070 */
[-C--:B------:R-:W-:Y:S01]  /*0360*/  ISETP.GT.U32.AND P5, PT, R7, R4.reuse, PT ;  /* 0x000000040700720c */ /* 0x080fe20003fa4070 */
[----:B------:R-:W2:Y:S01]  /*0370*/  @!P1 LDC.64 R12, c[0x0][0x3f8] ;  /* 0x0000fe00ff0c9b82 */ /* 0x000ea20000000a00 */
[----:B------:R-:W-:Y:S02]  /*0380*/  IADD3 R7, PT, PT, R4, -R7, RZ ;  /* 0x8000000704077210 */ /* 0x000fe40007ffe0ff */
[----:B------:R-:W-:Y:S02]  /*0390*/  ISETP.NE.AND P4, PT, R10, RZ, PT ;  /* 0x000000ff0a00720c */ /* 0x000fe40003f85270 */
[----:B------:R-:W-:Y:S02]  /*03a0*/  SEL R4, R7, R4, !P5 ;  /* 0x0000000407047207 */ /* 0x000fe40006800000 */
[----:B------:R-:W-:Y:S01]  /*03b0*/  LOP3.LUT R7, RZ, R10, RZ, 0x33, !PT ;  /* 0x0000000aff077212 */ /* 0x000fe200078e33ff */
[----:B------:R-:W3:Y:S01]  /*03c0*/  @!P1 LDC.64 R24, c[0x0][0x3a0] ;  /* 0x0000e800ff189b82 */ /* 0x000ee20000000a00 */
[----:B------:R-:W-:-:S02]  /*03d0*/  @!P3 IADD3 R4, PT, PT, -R4, RZ, RZ ;  /* 0x000000ff0404b210 */ /* 0x000fc40007ffe1ff */
[----:B------:R-:W-:Y:S02]  /*03e0*/  @P2 IADD3 R6, PT, PT, R6, 0x1, RZ ;  /* 0x0000000106062810 */ /* 0x000fe40007ffe0ff */
[----:B------:R-:W-:Y:S02]  /*03f0*/  ISETP.GE.U32.AND P2, PT, R15, UR8, PT ;  /* 0x000000080f007c0c */ /* 0x000fe4000bf46070 */
[----:B------:R-:W-:Y:S02]  /*0400*/  SHF.R.S32.HI R17, RZ, 0x1f, R15 ;  /* 0x0000001fff117819 */ /* 0x000fe4000001140f */
[----:B------:R-:W-:Y:S02]  /*0410*/  SEL R61, R7, R4, !P4 ;  /* 0x00000004073d7207 */ /* 0x000fe40006000000 */
[----:B------:R-:W-:Y:S02]  /*0420*/  ISETP.GE.AND.EX P2, PT, R17, UR9, PT, P2 ;  /* 0x0000000911007c0c */ /* 0x000fe4000bf46320 */
[----:B------:R-:W-:Y:S01]  /*0430*/  @!P0 IADD3 R6, PT, PT, -R6, RZ, RZ ;  /* 0x000000ff06068210 */ /* 0x000fe20007ffe1ff */
[----:B------:R-:W-:Y:S01]  /*0440*/  IMAD R9, R61, 0x54, RZ ;  /* 0x000000543d097824 */ /* 0x000fe200078e02ff */
[----:B------:R-:W-:-:S02]  /*0450*/  ISETP.GE.U32.AND P3, PT, R21, UR8, PT ;  /* 0x0000000815007c0c */ /* 0x000fc4000bf66070 */
[----:B------:R-:W-:Y:S02]  /*0460*/  SEL R7, R7, R6, !P4 ;  /* 0x0000000607077207 */ /* 0x000fe40006000000 */
[C---:B------:R-:W-:Y:S02]  /*0470*/  IADD3 R64, P0, PT, R9.reuse, R2, RZ ;  /* 0x0000000209407210 */ /* 0x040fe40007f1e0ff */
[----:B------:R-:W-:Y:S02]  /*0480*/  SHF.R.S32.HI R2, RZ, 0x1f, R7 ;  /* 0x0000001fff027819 */ /* 0x000fe40000011407 */
[----:B------:R-:W-:Y:S01]  /*0490*/  LEA.HI.X.SX32 R65, R9, RZ, 0x1, P0 ;  /* 0x000000ff09417211 */ /* 0x000fe200000f0eff */
[----:B------:R-:W4:Y:S01]  /*04a0*/  @!P2 LDC.64 R26, c[0x0][0x3f8] ;  /* 0x0000fe00ff1aab82 */ /* 0x000f220000000a00 */
[----:B------:R-:W-:Y:S01]  /*04b0*/  SHF.R.S32.HI R23, RZ, 0x1f, R21 ;  /* 0x0000001fff177819 */ /* 0x000fe20000011415 */
[----:B------:R-:W-:Y:S02]  /*04c0*/  IMAD R2, R2, UR10, RZ ;  /* 0x0000000a02027c24 */ /* 0x000fe4000f8e02ff */
[----:B------:R-:W-:Y:S01]  /*04d0*/  IMAD.WIDE.U32 R64, R7, UR10, R64 ;  /* 0x0000000a07407c25 */ /* 0x000fe2000f8e0040 */
[----:B------:R-:W-:-:S03]  /*04e0*/  ISETP.GE.AND.EX P3, PT, R23, UR9, PT, P3 ;  /* 0x0000000917007c0c */ /* 0x000fc6000bf66330 */
[----:B------:R-:W-:Y:S01]  /*04f0*/  IMAD R67, R7, UR11, R2 ;  /* 0x0000000b07437c24 */ /* 0x000fe2000f8e0202 */
[----:B------:R-:W-:Y:S01]  /*0500*/  @!P1 MOV R66, R64 ;  /* 0x0000004000429202 */ /* 0x000fe20000000f00 */
[----:B--2---:R-:W-:Y:S01]  /*0510*/  @!P1 IMAD R2, R11, R12, RZ ;  /* 0x0000000c0b029224 */ /* 0x004fe200078e02ff */
[----:B------:R-:W2:Y:S01]  /*0520*/  @!P1 LDC.64 R8, c[0x0][0x398] ;  /* 0x0000e600ff089b82 */ /* 0x000ea20000000a00 */
[----:B------:R-:W-:Y:S02]  /*0530*/  @!P2 MOV R16, R64 ;  /* 0x000000400010a202 */ /* 0x000fe40000000f00 */
[----:B------:R-:W-:Y:S01]  /*0540*/  IADD3 R67, PT, PT, R65, R67, RZ ;  /* 0x0000004341437210 */ /* 0x000fe20007ffe0ff */
[C---:B------:R-:W-:Y:S02]  /*0550*/  @!P1 IMAD R7, R5.reuse, R13, R2 ;  /* 0x0000000d05079224 */ /* 0x040fe400078e0202 */
[----:B------:R-:W-:Y:S02]  /*0560*/  @!P1 IMAD.WIDE.U32 R12, R5, R12, R66 ;  /* 0x0000000c050c9225 */ /* 0x000fe400078e0042 */
[----:B------:R-:W5:Y:S03]  /*0570*/  @!P3 LDC.64 R10, c[0x0][0x3f8] ;  /* 0x0000fe00ff0abb82 */ /* 0x000f660000000a00 */
[----:B------:R-:W-:Y:S01]  /*0580*/  @!P1 IADD3 R13, PT, PT, R13, R7, RZ ;  /* 0x000000070d0d9210 */ /* 0x000fe20007ffe0ff */
[----:B----4-:R-:W-:Y:S01]  /*0590*/  @!P2 IMAD R2, R17, R26, RZ ;  /* 0x0000001a1102a224 */ /* 0x010fe200078e02ff */
[----:B------:R-:W-:-:S03]  /*05a0*/  @!P1 SHF.L.U32 R19, R12, 0x1, RZ ;  /* 0x000000010c139819 */ /* 0x000fc600000006ff */
[----:B------:R-:W4:Y:S01]  /*05b0*/  @!P2 LDC.64 R6, c[0x0][0x3a0] ;  /* 0x0000e800ff06ab82 */ /* 0x000f220000000a00 */
[----:B------:R-:W-:Y:S01]  /*05c0*/  @!P2 MOV R17, R67 ;  /* 0x000000430011a202 */ /* 0x000fe20000000f00 */
[----:B------:R-:W-:Y:S01]  /*05d0*/  @!P2 IMAD R27, R15, R27, R2 ;  /* 0x0000001b0f1ba224 */ /* 0x000fe200078e0202 */
[----:B------:R-:W-:Y:S02]  /*05e0*/  @!P1 SHF.L.U64.HI R4, R12, 0x1, R13 ;  /* 0x000000010c049819 */ /* 0x000fe4000001020d */
[----:B---3--:R-:W-:Y:S01]  /*05f0*/  @!P1 IADD3 R14, P0, PT, R19, R24, RZ ;  /* 0x00000018130e9210 */ /* 0x008fe20007f1e0ff */
[----:B------:R-:W-:Y:S01]  /*0600*/  @!P2 IMAD.WIDE.U32 R16, R15, R26, R16 ;  /* 0x0000001a0f10a225 */ /* 0x000fe200078e0010 */
[----:B------:R-:W-:Y:S01]  /*0610*/  IADD3 R2, PT, PT, R5, 0x30, RZ ;  /* 0x0000003005027810 */ /* 0x000fe20007ffe0ff */
[----:B------:R-:W3:Y:S01]  /*0620*/  @!P2 LDC.64 R12, c[0x0][0x398] ;  /* 0x0000e600ff0cab82 */ /* 0x000ee20000000a00 */
[----:B------:R-:W-:Y:S02]  /*0630*/  @!P1 IADD3.X R15, PT, PT, R4, R25, RZ, P0, !PT ;  /* 0x00000019040f9210 */ /* 0x000fe400007fe4ff */
[----:B------:R-:W-:-:S02]  /*0640*/  ISETP.GE.U32.AND P0, PT, R2, UR8, PT ;  /* 0x0000000802007c0c */ /* 0x000fc4000bf06070 */
[----:B------:R-:W-:Y:S01]  /*0650*/  SHF.R.S32.HI R25, RZ, 0x1f, R2 ;  /* 0x0000001fff197819 */ /* 0x000fe20000011402 */
[----:B------:R0:W3:Y:S01]  /*0660*/  @!P1 LDG.E R35, desc[UR6][R14.64] ;  /* 0x000000060e239981 */ /* 0x0000e2000c1e1900 */
[----:B--2---:R-:W-:Y:S02]  /*0670*/  @!P1 IADD3 R18, P4, PT, R19, R8, RZ ;  /* 0x0000000813129210 */ /* 0x004fe40007f9e0ff */
[----:B------:R-:W-:Y:S02]  /*0680*/  ISETP.GE.AND.EX P0, PT, R25, UR9, PT, P0 ;  /* 0x0000000919007c0c */ /* 0x000fe4000bf06300 */
[----:B------:R-:W-:Y:S02]  /*0690*/  @!P2 IADD3 R17, PT, PT, R17, R27, RZ ;  /* 0x0000001b1111a210 */ /* 0x000fe40007ffe0ff */
[----:B------:R-:W-:Y:S02]  /*06a0*/  @!P2 SHF.L.U32 R27, R16, 0x1, RZ ;  /* 0x00000001101ba819 */ /* 0x000fe400000006ff */
[----:B------:R-:W-:-:S02]  /*06b0*/  @!P1 IADD3.X R19, PT, PT, R4, R9, RZ, P4, !PT ;  /* 0x0000000904139210 */ /* 0x000fc400027fe4ff */
[----:B------:R-:W-:Y:S01]  /*06c0*/  @!P2 SHF.L.U64.HI R4, R16, 0x1, R17 ;  /* 0x000000011004a819 */ /* 0x000fe20000010211 */
[----:B------:R-:W2:Y:S01]  /*06d0*/  @!P3 LDC.64 R8, c[0x0][0x3a0] ;  /* 0x0000e800ff08bb82 */ /* 0x000ea20000000a00 */
[----:B-----5:R-:W-:Y:S01]  /*06e0*/  @!P3 IMAD R16, R23, R10, RZ ;  /* 0x0000000a1710b224 */ /* 0x020fe200078e02ff */
[----:B----4-:R-:W-:Y:S01]  /*06f0*/  @!P2 IADD3 R22, P4, PT, R27, R6, RZ ;  /* 0x000000061b16a210 */ /* 0x010fe20007f9e0ff */
[----:B------:R4:W5:Y:S02]  /*0700*/  @!P1 LDG.E R34, desc[UR6][R18.64] ;  /* 0x0000000612229981 */ /* 0x000964000c1e1900 */
[----:B------:R-:W-:Y:S01]  /*0710*/  @!P3 IMAD R29, R21, R11, R16 ;  /* 0x0000000b151db224 */ /* 0x000fe200078e0210 */
[----:B------:R-:W-:Y:S02]  /*0720*/  @!P2 IADD3.X R23, PT, PT, R4, R7, RZ, P4, !PT ;  /* 0x000000070417a210 */ /* 0x000fe400027fe4ff */
[----:B------:R-:W1:Y:S01]  /*0730*/  @!P3 LDC.64 R16, c[0x0][0x398] ;  /* 0x0000e600ff10bb82 */ /* 0x000e620000000a00 */
[----:B0-----:R-:W-:-:S02]  /*0740*/  @!P3 MOV R14, R64 ;  /* 0x00000040000eb202 */ /* 0x001fc40000000f00 */
[----:B------:R-:W-:-:S05]  /*0750*/  @!P3 MOV R15, R67 ;  /* 0x00000043000fb202 */ /* 0x000fca0000000f00 */
[----:B------:R-:W0:Y:S01]  /*0760*/  @!P0 LDC.64 R6, c[0x0][0x3f8] ;  /* 0x0000fe00ff068b82 */ /* 0x000e220000000a00 */
[----:B---3--:R-:W-:Y:S01]  /*0770*/  @!P2 IADD3 R12, P1, PT, R27, R12, RZ ;  /* 0x0000000c1b0ca210 */ /* 0x008fe20007f3e0ff */
[----:B------:R-:W-:Y:S01]  /*0780*/  @!P3 IMAD.WIDE.U32 R10, R21, R10, R14 ;  /* 0x0000000a150ab225 */ /* 0x000fe200078e000e */
[----:B------:R-:W-:Y:S02]  /*0790*/  IADD3 R20, PT, PT, R5, 0x40, RZ ;  /* 0x0000004005147810 */ /* 0x000fe40007ffe0ff */
[----:B------:R-:W-:Y:S02]  /*07a0*/  @!P2 IADD3.X R13, PT, PT, R4, R13, RZ, P1, !PT ;  /* 0x0000000d040da210 */ /* 0x000fe40000ffe4ff */
[----:B------:R-:W-:Y:S02]  /*07b0*/  ISETP.GE.U32.AND P1, PT, R20, UR8, PT ;  /* 0x0000000814007c0c */ /* 0x000fe4000bf26070 */
[----:B------:R-:W-:Y:S02]  /*07c0*/  CS2R R32, SRZ ;  /* 0x0000000000207805 */ /* 0x000fe4000001ff00 */
[----:B------:R-:W-:Y:S01]  /*07d0*/  SHF.R.S32.HI R21, RZ, 0x1f, R20 ;  /* 0x0000001fff157819 */ /* 0x000fe20000011414 */
[----:B----4-:R-:W3:Y:S01]  /*07e0*/  @!P0 LDC.64 R18, c[0x0][0x3a0] ;  /* 0x0000e800ff128b82 */ /* 0x010ee20000000a00 */
[----:B------:R-:W-:-:S02]  /*07f0*/  @!P3 IADD3 R11, PT, PT, R11, R29, RZ ;  /* 0x0000001d0b0bb210 */ /* 0x000fc40007ffe0ff */
[C---:B------:R-:W-:Y:S01]  /*0800*/  @!P3 SHF.L.U32 R27, R10.reuse, 0x1, RZ ;  /* 0x000000010a1bb819 */ /* 0x040fe200000006ff */
[----:B------:R4:W5:Y:S01]  /*0810*/  @!P2 LDG.E R33, desc[UR6][R22.64] ;  /* 0x000000061621a981 */ /* 0x000962000c1e1900 */
[----:B------:R-:W-:Y:S02]  /*0820*/  ISETP.GE.AND.EX P1, PT, R21, UR9, PT, P1 ;  /* 0x0000000915007c0c */ /* 0x000fe4000bf26310 */
[----:B------:R-:W-:Y:S01]  /*0830*/  @!P3 SHF.L.U64.HI R10, R10, 0x1, R11 ;  /* 0x000000010a0ab819 */ /* 0x000fe2000001020b */
[----:B------:R-:W5:Y:S01]  /*0840*/  @!P2 LDG.E R32, desc[UR6][R12.64] ;  /* 0x000000060c20a981 */ /* 0x000f62000c1e1900 */
[----:B--2---:R-:W-:Y:S02]  /*0850*/  @!P3 IADD3 R8, P4, PT, R27, R8, RZ ;  /* 0x000000081b08b210 */ /* 0x004fe40007f9e0ff */
[----:B------:R-:W-:Y:S02]  /*0860*/  MOV R15, RZ ;  /* 0x000000ff000f7202 */ /* 0x000fe40000000f00 */
[----:B-1----:R-:W-:Y:S01]  /*0870*/  ISETP.NE.AND P5, PT, RZ, UR4, PT ;  /* 0x00000004ff007c0c */ /* 0x002fe2000bfa5270 */
[----:B0-----:R-:W-:Y:S01]  /*0880*/  @!P0 IMAD R25, R25, R6, RZ ;  /* 0x0000000619198224 */ /* 0x001fe200078e02ff */
[----:B------:R-:W-:Y:S01]  /*0890*/  @!P3 IADD3.X R9, PT, PT, R10, R9, RZ, P4, !PT ;  /* 0x000000090a09b210 */ /* 0x000fe200027fe4ff */
[----:B----4-:R-:W0:Y:S01]  /*08a0*/  @!P0 LDC.64 R22, c[0x0][0x398] ;  /* 0x0000e600ff168b82 */ /* 0x010e220000000a00 */
[----:B------:R-:W-:-:S02]  /*08b0*/  @!P3 IADD3 R26, P2, PT, R27, R16, RZ ;  /* 0x000000101b1ab210 */ /* 0x000fc40007f5e0ff */
[----:B------:R-:W-:Y:S01]  /*08c0*/  IADD3 R24, PT, PT, R5, 0x50, RZ ;  /* 0x0000005005187810 */ /* 0x000fe20007ffe0ff */
[----:B------:R1:W2:Y:S01]  /*08d0*/  @!P3 LDG.E R15, desc[UR6][R8.64] ;  /* 0x00000006080fb981 */ /* 0x0002a2000c1e1900 */
[----:B------:R-:W-:Y:S01]  /*08e0*/  @!P3 IADD3.X R27, PT, PT, R10, R17, RZ, P2, !PT ;  /* 0x000000110a1bb210 */ /* 0x000fe200017fe4ff */
[----:B------:R-:W-:Y:S01]  /*08f0*/  @!P0 IMAD R11, R2, R7, R25 ;  /* 0x00000007020b8224 */ /* 0x000fe200078e0219 */
[----:B------:R-:W-:Y:S01]  /*0900*/  ISETP.GE.U32.AND P2, PT, R24, UR8, PT ;  /* 0x0000000818007c0c */ /* 0x000fe2000bf46070 */
[----:B------:R-:W4:Y:S01]  /*0910*/  @!P1 LDC.64 R16, c[0x0][0x3f8] ;  /* 0x0000fe00ff109b82 */ /* 0x000f220000000a00 */
[----:B------:R-:W-:Y:S02]  /*0920*/  SHF.R.S32.HI R25, RZ, 0x1f, R24 ;  /* 0x0000001fff197819 */ /* 0x000fe40000011418 */
[----:B-1----:R-:W-:Y:S02]  /*0930*/  @!P0 MOV R8, R64 ;  /* 0x0000004000088202 */ /* 0x002fe40000000f00 */
[----:B------:R-:W-:-:S03]  /*0940*/  @!P0 MOV R9, R67 ;  /* 0x0000004300098202 */ /* 0x000fc60000000f00 */
[----:B------:R-:W1:Y:S01]  /*0950*/  @!P1 LDC.64 R12, c[0x0][0x3a0] ;  /* 0x0000e800ff0c9b82 */ /* 0x000e620000000a00 */
[----:B------:R-:W-:Y:S01]  /*0960*/  ISETP.GE.AND.EX P2, PT, R25, UR9, PT, P2 ;  /* 0x0000000919007c0c */ /* 0x000fe2000bf46320 */
[----:B------:R-:W-:-:S06]  /*0970*/  @!P0 IMAD.WIDE.U32 R6, R2, R6, R8 ;  /* 0x0000000602068225 */ /* 0x000fcc00078e0008 */
[----:B------:R-:W0:Y:S01]  /*0980*/  @P5 LDC.64 R8, c[0x0][0x3b0] ;  /* 0x0000ec00ff085b82 */ /* 0x000e220000000a00 */
[----:B------:R-:W-:Y:S02]  /*0990*/  @!P0 IADD3 R7, PT, PT, R7, R11, RZ ;  /* 0x0000000b07078210 */ /* 0x000fe40007ffe0ff */
[C---:B------:R-:W-:Y:S02]  /*09a0*/  IADD3 R42, PT, PT, R5.reuse, 0x60, RZ ;  /* 0x00000060052a7810 */ /* 0x040fe40007ffe0ff */
[----:B------:R-:W-:Y:S02]  /*09b0*/  IADD3 R14, PT, PT, R5, 0x70, RZ ;  /* 0x00000070050e7810 */ /* 0x000fe40007ffe0ff */
[C---:B------:R-:W-:Y:S01]  /*09c0*/  @!P0 SHF.L.U32 R5, R6.reuse, 0x1, RZ ;  /* 0x0000000106058819 */ /* 0x040fe200000006ff */
[----:B------:R-:W1:Y:S01]  /*09d0*/  LDC.64 R10, c[0x0][0x3b8] ;  /* 0x0000ee00ff0a7b82 */ /* 0x000e620000000a00 */
[----:B------:R-:W-:Y:S02]  /*09e0*/  @!P0 SHF.L.U64.HI R30, R6, 0x1, R7 ;  /* 0x00000001061e8819 */ /* 0x000fe40000010207 */
[----:B------:R-:W-:-:S05]  /*09f0*/  LOP3.LUT R2, R37, 0xffff, RZ, 0xc0, !PT ;  /* 0x0000ffff25027812 */ /* 0x000fca00078ec0ff */
[----:B------:R-:W1:Y:S01]  /*0a00*/  @!P2 LDC.64 R6, c[0x0][0x3f8] ;  /* 0x0000fe00ff06ab82 */ /* 0x000e620000000a00 */
[----:B------:R-:W-:Y:S01]  /*0a10*/  MOV R4, RZ ;  /* 0x000000ff00047202 */ /* 0x000fe20000000f00 */
[----:B----4-:R-:W-:Y:S01]  /*0a20*/  @!P1 IMAD R21, R21, R16, RZ ;  /* 0x0000001015159224 */ /* 0x010fe200078e02ff */
[----:B------:R-:W-:Y:S01]  /*0a30*/  @!P1 MOV R28, R64 ;  /* 0x00000040001c9202 */ /* 0x000fe20000000f00 */
[----:B------:R-:W-:Y:S01]  /*0a40*/  IMAD R41, R61, 0x54, R2 ;  /* 0x000000543d297824 */ /* 0x000fe200078e0202 */
[----:B------:R-:W-:Y:S01]  /*0a50*/  @!P1 MOV R29, R67 ;  /* 0x00000043001d9202 */ /* 0x000fe20000000f00 */
[----:B------:R-:W-:Y:S01]  /*0a60*/  @!P1 IMAD R21, R20, R17, R21 ;  /* 0x0000001114159224 */ /* 0x000fe200078e0215 */
[----:B------:R-:W-:Y:S01]  /*0a70*/  ISETP.GE.U32.AND P4, PT, R14, UR8, PT ;  /* 0x000000080e007c0c */ /* 0x000fe2000bf86070 */
[----:B------:R0:W4:Y:S01]  /*0a80*/  @!P3 LDG.E R4, desc[UR6][R26.64] ;  /* 0x000000061a04b981 */ /* 0x000122000c1e1900 */
[----:B------:R-:W-:Y:S02]  /*0a90*/  SHF.R.S32.HI R31, RZ, 0x1f, R14 ;  /* 0x0000001fff1f7819 */ /* 0x000fe4000001140e */
[----:B---3--:R-:W-:Y:S01]  /*0aa0*/  @!P0 IADD3 R18, P6, PT, R5, R18, RZ ;  /* 0x0000001205128210 */ /* 0x008fe20007fde0ff */
[----:B------:R-:W-:Y:S01]  /*0ab0*/  @!P1 IMAD.WIDE.U32 R16, R20, R16, R28 ;  /* 0x0000001014109225 */ /* 0x000fe200078e001c */
[----:B------:R-:W-:-:S02]  /*0ac0*/  ISETP.GE.U32.AND P3, PT, R42, UR8, PT ;  /* 0x000000082a007c0c */ /* 0x000fc4000bf66070 */
[----:B------:R-:W-:Y:S01]  /*0ad0*/  SHF.R.S32.HI R43, RZ, 0x1f, R42 ;  /* 0x0000001fff2b7819 */ /* 0x000fe2000001142a */
[----:B0-----:R-:W-:Y:S01]  /*0ae0*/  @P5 IMAD.WIDE R26, R41, 0x2, R8 ;  /* 0x00000002291a5825 */ /* 0x001fe200078e0208 */
[----:B------:R-:W-:Y:S01]  /*0af0*/  ISETP.GE.AND.EX P4, PT, R31, UR9, PT, P4 ;  /* 0x000000091f007c0c */ /* 0x000fe2000bf86340 */
[----:B------:R-:W0:Y:S01]  /*0b00*/  @!P1 LDC.64 R8, c[0x0][0x398] ;  /* 0x0000e600ff089b82 */ /* 0x000e220000000a00 */
[----:B------:R-:W-:Y:S02]  /*0b10*/  @!P0 IADD3.X R19, PT, PT, R30, R19, RZ, P6, !PT ;  /* 0x000000131e138210 */ /* 0x000fe400037fe4ff */
[----:B------:R-:W-:Y:S01]  /*0b20*/  @!P0 IADD3 R22, P6, PT, R5, R22, RZ ;  /* 0x0000001605168210 */ /* 0x000fe20007fde0ff */
[----:B-1----:R-:W-:Y:S01]  /*0b30*/  @!P2 IMAD R25, R25, R6, RZ ;  /* 0x000000061919a224 */ /* 0x002fe200078e02ff */
[----:B------:R-:W-:Y:S01]  /*0b40*/  MOV R5, RZ ;  /* 0x000000ff00057202 */ /* 0x000fe20000000f00 */
[----:B------:R-:W3:Y:S01]  /*0b50*/  @P5 LDG.E.U16 R44, desc[UR6][R26.64] ;  /* 0x000000061a2c5981 */ /* 0x000ee2000c1e1500 */
[----:B------:R-:W-:-:S02]  /*0b60*/  @!P1 IADD3 R17, PT, PT, R17, R21, RZ ;  /* 0x0000001511119210 */ /* 0x000fc40007ffe0ff */
[----:B------:R-:W-:Y:S01]  /*0b70*/  ISETP.GE.AND.EX P3, PT, R43, UR9, PT, P3 ;  /* 0x000000092b007c0c */ /* 0x000fe2000bf66330 */
[----:B------:R-:W1:Y:S01]  /*0b80*/  @!P2 LDC.64 R20, c[0x0][0x3a0] ;  /* 0x0000e800ff14ab82 */ /* 0x000e620000000a00 */
[----:B------:R-:W-:Y:S01]  /*0b90*/  @!P1 SHF.L.U32 R47, R16, 0x1, RZ ;  /* 0x00000001102f9819 */ /* 0x000fe200000006ff */
[----:B------:R0:W4:Y:S01]  /*0ba0*/  @!P0 LDG.E R5, desc[UR6][R18.64] ;  /* 0x0000000612058981 */ /* 0x000122000c1e1900 */
[----:B------:R-:W-:Y:S02]  /*0bb0*/  @!P0 IADD3.X R23, PT, PT, R30, R23, RZ, P6, !PT ;  /* 0x000000171e178210 */ /* 0x000fe400037fe4ff */
[----:B------:R-:W-:Y:S01]  /*0bc0*/  @!P1 SHF.L.U64.HI R30, R16, 0x1, R17 ;  /* 0x00000001101e9819 */ /* 0x000fe20000010211 */
[----:B------:R-:W-:Y:S01]  /*0bd0*/  IMAD.WIDE R16, R39, 0x8, R10 ;  /* 0x0000000827107825 */ /* 0x000fe200078e020a */
[----:B------:R-:W-:Y:S01]  /*0be0*/  @!P1 IADD3 R28, P6, PT, R47, R12, RZ ;  /* 0x0000000c2f1c9210 */ /* 0x000fe20007fde0ff */
[----:B------:R-:W4:Y:S01]  /*0bf0*/  @P5 LDG.E.U16 R40, desc[UR6][R26.64+0x2] ;  /* 0x000002061a285981 */ /* 0x000f22000c1e1500 */
[----:B------:R-:W-:-:S02]  /*0c00*/  @!P2 MOV R10, R64 ;  /* 0x00000040000aa202 */ /* 0x000fc40000000f00 */
[----:B------:R-:W-:Y:S01]  /*0c10*/  @!P2 MOV R11, R67 ;  /* 0x00000043000ba202 */ /* 0x000fe20000000f00 */
[----:B0-----:R-:W0:Y:S01]  /*0c20*/  @!P2 LDC.64 R18, c[0x0][0x398] ;  /* 0x0000e600ff12ab82 */ /* 0x001e220000000a00 */
[----:B------:R-:W-:Y:S01]  /*0c30*/  @!P1 IADD3.X R29, PT, PT, R30, R13, RZ, P6, !PT ;  /* 0x0000000d1e1d9210 */ /* 0x000fe200037fe4ff */
[C---:B------:R-:W-:Y:S01]  /*0c40*/  @!P2 IMAD R7, R24.reuse, R7, R25 ;  /* 0x000000071807a224 */ /* 0x040fe200078e0219 */
[----:B------:R-:W3:Y:S01]  /*0c50*/  LDG.E.64 R16, desc[UR6][R16.64] ;  /* 0x0000000610107981 */ /* 0x000ee2000c1e1b00 */
[----:B------:R-:W-:Y:S01]  /*0c60*/  @!P2 IMAD.WIDE.U32 R24, R24, R6, R10 ;  /* 0x000000061818a225 */ /* 0x000fe200078e000a */
[----:B------:R-:W-:-:S03]  /*0c70*/  MOV R6, RZ ;  /* 0x000000ff00067202 */ /* 0x000fc60000000f00 */
[----:B------:R-:W0:Y:S01]  /*0c80*/  @!P4 LDC.64 R12, c[0x0][0x3f8] ;  /* 0x0000fe00ff0ccb82 */ /* 0x000e220000000a00 */
[----:B------:R-:W-:Y:S02]  /*0c90*/  @!P2 IADD3 R25, PT, PT, R25, R7, RZ ;  /* 0x000000071919a210 */ /* 0x000fe40007ffe0ff */
[----:B------:R1:W4:Y:S05]  /*0ca0*/  @!P0 LDG.E R6, desc[UR6][R22.64] ;  /* 0x0000000616068981 */ /* 0x00032a000c1e1900 */
[----:B------:R-:W0:Y:S01]  /*0cb0*/  @!P3 LDC.64 R10, c[0x0][0x3f8] ;  /* 0x0000fe00ff0abb82 */ /* 0x000e220000000a00 */
[----:B------:R-:W-:Y:S02]  /*0cc0*/  @!P1 IADD3 R46, P0, PT, R47, R8, RZ ;  /* 0x000000082f2e9210 */ /* 0x000fe40007f1e0ff */
[----:B------:R-:W-:-:S02]  /*0cd0*/  @!P2 SHF.L.U32 R45, R24, 0x1, RZ ;  /* 0x00000001182da819 */ /* 0x000fc400000006ff */
[----:B------:R-:W-:Y:S02]  /*0ce0*/  @!P1 IADD3.X R47, PT, PT, R30, R9, RZ, P0, !PT ;  /* 0x000000091e2f9210 */ /* 0x000fe400007fe4ff */
[----:B------:R-:W-:Y:S01]  /*0cf0*/  @!P2 SHF.L.U64.HI R30, R24, 0x1, R25 ;  /* 0x00000001181ea819 */ /* 0x000fe20000010219 */
[----:B-1----:R-:W1:Y:S01]  /*0d00*/  @!P3 LDC.64 R22, c[0x0][0x3a0] ;  /* 0x0000e800ff16bb82 */ /* 0x002e620000000a00 */
[----:B------:R-:W-:Y:S02]  /*0d10*/  @!P2 IADD3 R26, P0, PT, R45, R20, RZ ;  /* 0x000000142d1aa210 */ /* 0x000fe40007f1e0ff */
[----:B------:R-:W-:Y:S02]  /*0d20*/  MOV R7, RZ ;  /* 0x000000ff00077202 */ /* 0x000fe40000000f00 */
[----:B------:R-:W-:Y:S02]  /*0d30*/  @!P2 IADD3.X R27, PT, PT, R30, R21, RZ, P0, !PT ;  /* 0x000000151e1ba210 */ /* 0x000fe400007fe4ff */
[----:B------:R-:W-:-:S02]  /*0d40*/  CS2R R8, SRZ ;  /* 0x0000000000087805 */ /* 0x000fc4000001ff00 */
[----:B0-----:R-:W-:Y:S01]  /*0d50*/  @!P2 IADD3 R18, P0, PT, R45, R18, RZ ;  /* 0x000000122d12a210 */ /* 0x001fe20007f1e0ff */
[----:B------:R-:W-:Y:S01]  /*0d60*/  @!P4 IMAD R45, R31, R12, RZ ;  /* 0x0000000c1f2dc224 */ /* 0x000fe200078e02ff */
[----:B------:R-:W4:Y:S01]  /*0d70*/  @!P1 LDG.E R7, desc[UR6][R28.64] ;  /* 0x000000061c079981 */ /* 0x000f22000c1e1900 */
[----:B------:R-:W0:Y:S01]  /*0d80*/  @!P3 LDC.64 R20, c[0x0][0x398] ;  /* 0x0000e600ff14bb82 */ /* 0x000e220000000a00 */
[----:B------:R-:W-:Y:S02]  /*0d90*/  @!P2 IADD3.X R19, PT, PT, R30, R19, RZ, P0, !PT ;  /* 0x000000131e13a210 */ /* 0x000fe400007fe4ff */
[----:B------:R1:W4:Y:S01]  /*0da0*/  @!P2 LDG.E R9, desc[UR6][R26.64] ;  /* 0x000000061a09a981 */ /* 0x000322000c1e1900 */
[----:B------:R-:W-:-:S03]  /*0db0*/  @!P3 IMAD R43, R43, R10, RZ ;  /* 0x0000000a2b2bb224 */ /* 0x000fc600078e02ff */
[----:B------:R-:W4:Y:S01]  /*0dc0*/  @!P1 LDG.E R8, desc[UR6][R46.64] ;  /* 0x000000062e089981 */ /* 0x000f22000c1e1900 */
[----:B------:R-:W0:Y:S01]  /*0dd0*/  @!P4 LDC.64 R30, c[0x0][0x398] ;  /* 0x0000e600ff1ecb82 */ /* 0x000e220000000a00 */
[----:B-1----:R-:W-:-:S07]  /*0de0*/  @!P3 MOV R26, R64 ;  /* 0x00000040001ab202 */ /* 0x002fce0000000f00 */
[----:B------:R-:W1:Y:S01]  /*0df0*/  @!P4 LDC.64 R28, c[0x0][0x3a0] ;  /* 0x0000e800ff1ccb82 */ /* 0x000e620000000a00 */
[----:B------:R-:W-:Y:S01]  /*0e00*/  @!P3 MOV R27, R67 ;  /* 0x00000043001bb202 */ /* 0x000fe20000000f00 */
[C---:B------:R-:W-:Y:S02]  /*0e10*/  @!P3 IMAD R11, R42.reuse, R11, R43 ;  /* 0x0000000b2a0bb224 */ /* 0x040fe400078e022b */
[----:B------:R-:W-:-:S04]  /*0e20*/  @!P3 IMAD.WIDE.U32 R42, R42, R10, R26 ;  /* 0x0000000a2a2ab225 */ /* 0x000fc800078e001a */
[----:B------:R-:W0:Y:S01]  /*0e30*/  LDC.64 R24, c[0x0][0x3a8] ;  /* 0x0000ea00ff187b82 */ /* 0x000e220000000a00 */
[----:B------:R-:W-:Y:S02]  /*0e40*/  @!P4 MOV R26, R64 ;  /* 0x00000040001ac202 */ /* 0x000fe40000000f00 */
[----:B------:R-:W-:Y:S01]  /*0e50*/  @!P4 MOV R27, R67 ;  /* 0x00000043001bc202 */ /* 0x000fe20000000f00 */
[C---:B------:R-:W-:Y:S01]  /*0e60*/  @!P4 IMAD R45, R14.reuse, R13, R45 ;  /* 0x0000000d0e2dc224 */ /* 0x040fe200078e022d */
[----:B------:R-:W-:Y:S01]  /*0e70*/  @!P3 IADD3 R11, PT, PT, R43, R11, RZ ;  /* 0x0000000b2b0bb210 */ /* 0x000fe20007ffe0ff */
[----:B------:R-:W-:Y:S01]  /*0e80*/  @!P4 IMAD.WIDE.U32 R12, R14, R12, R26 ;  /* 0x0000000c0e0cc225 */ /* 0x000fe200078e001a */
[C---:B------:R-:W-:Y:S02]  /*0e90*/  @!P3 SHF.L.U32 R27, R42.reuse, 0x1, RZ ;  /* 0x000000012a1bb819 */ /* 0x040fe400000006ff */
[----:B------:R-:W-:Y:S02]  /*0ea0*/  MOV R10, RZ ;  /* 0x000000ff000a7202 */ /* 0x000fe40000000f00 */
[----:B------:R-:W-:-:S02]  /*0eb0*/  @!P3 SHF.L.U64.HI R42, R42, 0x1, R11 ;  /* 0x000000012a2ab819 */ /* 0x000fc4000001020b */
[----:B------:R-:W-:Y:S02]  /*0ec0*/  @!P4 IADD3 R11, PT, PT, R13, R45, RZ ;  /* 0x0000002d0d0bc210 */ /* 0x000fe40007ffe0ff */
[----:B------:R-:W-:Y:S01]  /*0ed0*/  @!P3 IADD3 R22, P0, PT, R27, R22, RZ ;  /* 0x000000161b16b210 */ /* 0x000fe20007f1e0ff */
[----:B------:R3:W4:Y:S01]  /*0ee0*/  @!P2 LDG.E R10, desc[UR6][R18.64] ;  /* 0x00000006120aa981 */ /* 0x000722000c1e1900 */
[----:B------:R-:W-:Y:S02]  /*0ef0*/  @!P4 SHF.L.U32 R13, R12, 0x1, RZ ;  /* 0x000000010c0dc819 */ /* 0x000fe400000006ff */
[----:B------:R-:W-:Y:S02]  /*0f00*/  @!P3 IADD3.X R23, PT, PT, R42, R23, RZ, P0, !PT ;  /* 0x000000172a17b210 */ /* 0x000fe400007fe4ff */
[----:B------:R-:W-:Y:S02]  /*0f10*/  @!P4 SHF.L.U64.HI R14, R12, 0x1, R11 ;  /* 0x000000010c0ec819 */ /* 0x000fe4000001020b */
[----:B-1----:R-:W-:-:S02]  /*0f20*/  @!P4 IADD3 R28, P0, PT, R13, R28, RZ ;  /* 0x0000001c0d1cc210 */ /* 0x002fc40007f1e0ff */
[----:B0-----:R-:W-:Y:S02]  /*0f30*/  @!P4 IADD3 R30, P2, PT, R13, R30, RZ ;  /* 0x0000001e0d1ec210 */ /* 0x001fe40007f5e0ff */
[----:B------:R-:W-:Y:S02]  /*0f40*/  @!P3 IADD3 R20, P1, PT, R27, R20, RZ ;  /* 0x000000141b14b210 */ /* 0x000fe40007f3e0ff */
[----:B------:R-:W-:Y:S02]  /*0f50*/  CS2R R12, SRZ ;  /* 0x00000000000c7805 */ /* 0x000fe4000001ff00 */
[C---:B------:R-:W-:Y:S02]  /*0f60*/  @!P4 IADD3.X R29, PT, PT, R14.reuse, R29, RZ, P0, !PT ;  /* 0x0000001d0e1dc210 */ /* 0x040fe400007fe4ff */
[----:B------:R-:W-:Y:S01]  /*0f70*/  @!P4 IADD3.X R31, PT, PT, R14, R31, RZ, P2, !PT ;  /* 0x0000001f0e1fc210 */ /* 0x000fe200017fe4ff */
[----:B------:R-:W-:Y:S01]  /*0f80*/  IMAD.WIDE R24, R41, 0x2, R24 ;  /* 0x0000000229187825 */ /* 0x000fe200078e0218 */
[----:B------:R-:W-:Y:S01]  /*0f90*/  MOV R11, RZ ;  /* 0x000000ff000b7202 */ /* 0x000fe20000000f00 */
[----:B------:R-:W4:Y:S01]  /*0fa0*/  @!P4 LDG.E R13, desc[UR6][R28.64] ;  /* 0x000000061c0dc981 */ /* 0x000f22000c1e1900 */
[----:B------:R-:W-:-:S02]  /*0fb0*/  MOV R14, RZ ;  /* 0x000000ff000e7202 */ /* 0x000fc40000000f00 */
[----:B------:R-:W-:Y:S01]  /*0fc0*/  @!P3 IADD3.X R21, PT, PT, R42, R21, RZ, P1, !PT ;  /* 0x000000152a15b210 */ /* 0x000fe20000ffe4ff */
[----:B------:R-:W4:Y:S04]  /*0fd0*/  LDG.E.U16 R26, desc[UR6][R24.64] ;  /* 0x00000006181a7981 */ /* 0x000f28000c1e1500 */
[----:B------:R-:W4:Y:S04]  /*0fe0*/  LDG.E.U16 R19, desc[UR6][R24.64+0x2] ;  /* 0x0000020618137981 */ /* 0x000f28000c1e1500 */
[----:B------:R-:W4:Y:S04]  /*0ff0*/  @!P3 LDG.E R11, desc[UR6][R22.64] ;  /* 0x00000006160bb981 */ /* 0x000f28000c1e1900 */
[----:B------:R-:W4:Y:S04]  /*1000*/  @!P3 LDG.E R12, desc[UR6][R20.64] ;  /* 0x00000006140cb981 */ /* 0x000f28000c1e1900 */
[----:B------:R-:W4:Y:S01]  /*1010*/  @!P4 LDG.E R14, desc[UR6][R30.64] ;  /* 0x000000061e0ec981 */ /* 0x000f22000c1e1900 */
[----:B------:R-:W-:Y:S01]  /*1020*/  MOV R59, 0x3f800000 ;  /* 0x3f800000003b7802 */ /* 0x000fe20000000f00 */
[----:B------:R-:W-:Y:S01]  /*1030*/  UISETP.NE.AND UP0, UPT, UR4, URZ, UPT ;  /* 0x000000ff0400728c */ /* 0x000fe2000bf05270 */
[----:B------:R-:W-:-:S02]  /*1040*/  MOV R41, RZ ;  /* 0x000000ff00297202 */ /* 0x000fc40000000f00 */
[----:B------:R-:W-:Y:S02]  /*1050*/  MOV R42, RZ ;  /* 0x000000ff002a7202 */ /* 0x000fe40000000f00 */
[----:B------:R-:W-:Y:S02]  /*1060*/  PRMT R57, R35, 0x7632, R57 ;  /* 0x0000763223397816 */ /* 0x000fe40000000039 */
[----:B-----5:R-:W-:Y:S02]  /*1070*/  PRMT R58, R34, 0x7632, R58 ;  /* 0x00007632223a7816 */ /* 0x020fe4000000003a */
[----:B------:R-:W-:Y:S02]  /*1080*/  PRMT R55, R33, 0x7632, R55 ;  /* 0x0000763221377816 */ /* 0x000fe40000000037 */
[----:B------:R-:W-:Y:S02]  /*1090*/  PRMT R56, R32, 0x7632, R56 ;  /* 0x0000763220387816 */ /* 0x000fe40000000038 */
[----:B--2---:R-:W-:Y:S01]  /*10a0*/  PRMT R53, R15, 0x7632, R53 ;  /* 0x000076320f357816 */ /* 0x004fe20000000035 */
[----:B---3--:R-:W-:-:S05]  /*10b0*/  FFMA.FTZ R17, -R16, R16, R17 ;  /* 0x0000001010117223 */ /* 0x008fca0000010111 */
[----:B------:R-:W-:-:S13]  /*10c0*/  FSETP.GTU.FTZ.AND P0, PT, R17, RZ, PT ;  /* 0x000000ff1100720b */ /* 0x000fda0003f1c000 */
[----:B------:R-:W0:Y:S01]  /*10d0*/  @P0 LDC R18, c[0x0][0x3c0] ;  /* 0x0000f000ff120b82 */ /* 0x000e220000000800 */
[----:B------:R-:W-:Y:S02]  /*10e0*/  @P5 SHF.L.U32 R41, R44, 0x10, RZ ;  /* 0x000000102c295819 */ /* 0x000fe400000006ff */
[----:B----4-:R-:W-:Y:S02]  /*10f0*/  @P5 SHF.L.U32 R42, R40, 0x10, RZ ;  /* 0x00000010282a5819 */ /* 0x010fe400000006ff */
[----:B------:R-:W-:Y:S02]  /*1100*/  PRMT R54, R4, 0x7632, R54 ;  /* 0x0000763204367816 */ /* 0x000fe40000000036 */
[----:B------:R-:W-:Y:S01]  /*1110*/  PRMT R51, R5, 0x7632, R51 ;  /* 0x0000763205337816 */ /* 0x000fe20000000033 */
[----:B0-----:R-:W-:-:S04]  /*1120*/  @P0 FADD.FTZ R18, R17, R18 ;  /* 0x0000001211120221 */ /* 0x001fc80000010000 */
[----:B------:R0:W1:Y:S01]  /*1130*/  @P0 MUFU.RSQ R59, R18 ;  /* 0x00000012003b0308 */ /* 0x0000620000001400 */
[----:B------:R-:W-:Y:S02]  /*1140*/  PRMT R52, R6, 0x7632, R52 ;  /* 0x0000763206347816 */ /* 0x000fe40000000034 */
[----:B------:R-:W-:Y:S02]  /*1150*/  PRMT R49, R7, 0x7632, R49 ;  /* 0x0000763207317816 */ /* 0x000fe40000000031 */
[----:B------:R-:W-:Y:S02]  /*1160*/  PRMT R50, R8, 0x7632, R50 ;  /* 0x0000763208327816 */ /* 0x000fe40000000032 */
[----:B------:R-:W-:Y:S02]  /*1170*/  PRMT R47, R9, 0x7632, R47 ;  /* 0x00007632092f7816 */ /* 0x000fe4000000002f */
[----:B------:R-:W-:Y:S02]  /*1180*/  PRMT R48, R10, 0x7632, R48 ;  /* 0x000076320a307816 */ /* 0x000fe40000000030 */
[----:B------:R-:W-:-:S02]  /*1190*/  PRMT R43, R13, 0x7632, R43 ;  /* 0x000076320d2b7816 */ /* 0x000fc4000000002b */
[----:B------:R-:W-:Y:S02]  /*11a0*/  SHF.L.U32 R40, R26, 0x10, RZ ;  /* 0x000000101a287819 */ /* 0x000fe400000006ff */
[----:B------:R-:W-:Y:S02]  /*11b0*/  SHF.L.U32 R17, R19, 0x10, RZ ;  /* 0x0000001013117819 */ /* 0x000fe400000006ff */
        /* <DEDUP_REMOVED lines=95> */
[----:B------:R-:W-:Y:S01]  /*17b0*/  FFMA.FTZ R27, R20, R25, R27 ;  /* 0x00000019141b7223 */ /* 0x000fe2000001001b */
[----:B------:R-:W-:Y:S01]  /*17c0*/  FADD.FTZ R22, -R16, R29 ;  /* 0x0000001d10167221 */ /* 0x000fe20000010100 */
[----:B------:R-:W-:Y:S01]  /*17d0*/  SHF.L.U32 R20, R10, 0x10, RZ ;  /* 0x000000100a147819 */ /* 0x000fe200000006ff */
[----:B------:R-:W-:Y:S01]  /*17e0*/  FADD.FTZ R26, -R16, R21 ;  /* 0x00000015101a7221 */ /* 0x000fe20000010100 */
[----:B------:R-:W-:Y:S01]  /*17f0*/  SHF.L.U32 R21, R48, 0x10, RZ ;  /* 0x0000001030157819 */ /* 0x000fe200000006ff */
[-C--:B------:R-:W-:Y:S01]  /*1800*/  FMUL.FTZ R22, R22, R59.reuse ;  /* 0x0000003b16167220 */ /* 0x080fe20000410000 */
[----:B------:R-:W-:Y:S01]  /*1810*/  FADD.FTZ R30, R25, R30 ;  /* 0x0000001e191e7221 */ /* 0x000fe20000010000 */
[----:B------:R-:W-:Y:S01]  /*1820*/  FMUL.FTZ R26, R26, R59 ;  /* 0x0000003b1a1a7220 */ /* 0x000fe20000410000 */
[----:B------:R-:W-:Y:S01]  /*1830*/  FMUL.FTZ R29, R40, R20 ;  /* 0x00000014281d7220 */ /* 0x000fe20000410000 */
[----:B------:R-:W-:Y:S01]  /*1840*/  FADD.FTZ R25, R18, R20 ;  /* 0x0000001412197221 */ /* 0x000fe20000010000 */
[----:B------:R-:W-:Y:S01]  /*1850*/  FFMA.FTZ R28, R20, R22, R19 ;  /* 0x00000016141c7223 */ /* 0x000fe20000010013 */
[----:B------:R-:W-:Y:S01]  /*1860*/  FADD.FTZ R18, R23, R21 ;  /* 0x0000001517127221 */ /* 0x000fe20000010000 */
[----:B------:R-:W-:Y:S01]  /*1870*/  FFMA.FTZ R19, R21, R26, R24 ;  /* 0x0000001a15137223 */ /* 0x000fe20000010018 */
[----:B------:R-:W-:Y:S01]  /*1880*/  FMUL.FTZ R21, R17, R21 ;  /* 0x0000001511157220 */ /* 0x000fe20000410000 */
[----:B------:R-:W-:Y:S01]  /*1890*/  FADD.FTZ R20, -R16, R31 ;  /* 0x0000001f10147221 */ /* 0x000fe20000010100 */
        /* <DEDUP_REMOVED lines=9> */
[----:B------:R-:W-:Y:S01]  /*1930*/  FMUL.FTZ R23, R40, R23 ;  /* 0x0000001728177220 */ /* 0x000fe20000410000 */
[----:B------:R-:W-:Y:S01]  /*1940*/  SHF.L.U32 R24, R46, 0x10, RZ ;  /* 0x000000102e187819 */ /* 0x000fe200000006ff */
[----:B------:R-:W-:Y:S01]  /*1950*/  FADD.FTZ R26, -R16, R21 ;  /* 0x00000015101a7221 */ /* 0x000fe20000010100 */
[----:B------:R-:W-:Y:S01]  /*1960*/  SHF.L.U32 R25, R13, 0x10, RZ ;  /* 0x000000100d197819 */ /* 0x000fe200000006ff */
[----:B------:R-:W-:Y:S01]  /*1970*/  FADD.FTZ R30, R30, R23 ;  /* 0x000000171e1e7221 */ /* 0x000fe20000010000 */
[----:B------:R-:W-:Y:S01]  /*1980*/  FFMA.FTZ R27, R60, R23, R27 ;  /* 0x000000173c1b7223 */ /* 0x000fe2000001001b */
[----:B------:R-:W-:Y:S01]  /*1990*/  FMUL.FTZ R26, R26, R59 ;  /* 0x0000003b1a1a7220 */ /* 0x000fe20000410000 */
[----:B------:R-:W-:Y:S01]  /*19a0*/  FMUL.FTZ R23, R17, R24 ;  /* 0x0000001811177220 */ /* 0x000fe20000410000 */
[----:B------:R-:W-:Y:S01]  /*19b0*/  SHF.L.U32 R21, R14, 0x10, RZ ;  /* 0x000000100e157819 */ /* 0x000fe200000006ff */
[----:B------:R-:W-:Y:S01]  /*19c0*/  FADD.FTZ R28, -R16, R25 ;  /* 0x00000019101c7221 */ /* 0x000fe20000010100 */
[----:B------:R-:W-:Y:S01]  /*19d0*/  FFMA.FTZ R19, R24, R26, R19 ;  /* 0x0000001a18137223 */ /* 0x000fe20000010013 */
[----:B------:R-:W-:Y:S01]  /*19e0*/  FADD.FTZ R30, R23, R30 ;  /* 0x0000001e171e7221 */ /* 0x000fe20000010000 */
[----:B------:R-:W-:Y:S01]  /*19f0*/  FFMA.FTZ R27, R26, R23, R27 ;  /* 0x000000171a1b7223 */ /* 0x000fe2000001001b */
[----:B------:R-:W-:Y:S01]  /*1a00*/  SHF.L.U32 R23, R43, 0x10, RZ ;  /* 0x000000102b177819 */ /* 0x000fe200000006ff */
[----:B------:R-:W-:Y:S01]  /*1a10*/  FMUL.FTZ R60, R28, R59 ;  /* 0x0000003b1c3c7220 */ /* 0x000fe20000410000 */
[----:B------:R-:W-:Y:S01]  /*1a20*/  SHF.L.U32 R26, R44, 0x10, RZ ;  /* 0x000000102c1a7819 */ /* 0x000fe200000006ff */
[----:B------:R-:W-:Y:S01]  /*1a30*/  FMUL.FTZ R25, R40, R21 ;  /* 0x0000001528197220 */ /* 0x000fe20000410000 */
[----:B------:R-:W-:Y:S01]  /*1a40*/  FADD.FTZ R18, R18, R24 ;  /* 0x0000001812127221 */ /* 0x000fe20000010000 */
[----:B------:R-:W-:Y:S01]  /*1a50*/  FADD.FTZ R28, -R16, R23 ;  /* 0x00000017101c7221 */ /* 0x000fe20000010100 */
[----:B------:R-:W-:Y:S01]  /*1a60*/  FADD.FTZ R22, R22, R21 ;  /* 0x0000001516167221 */ /* 0x000fe20000010000 */
[----:B------:R-:W-:Y:S01]  /*1a70*/  FADD.FTZ R30, R30, R25 ;  /* 0x000000191e1e7221 */ /* 0x000fe20000010000 */
[----:B------:R-:W-:Y:S01]  /*1a80*/  FFMA.FTZ R27, R60, R25, R27 ;  /* 0x000000193c1b7223 */ /* 0x000fe2000001001b */
[----:B------:R-:W-:Y:S01]  /*1a90*/  FMUL.FTZ R23, R17, R26 ;  /* 0x0000001a11177220 */ /* 0x000fe20000410000 */
[----:B------:R-:W-:Y:S01]  /*1aa0*/  FMUL.FTZ R28, R28, R59 ;  /* 0x0000003b1c1c7220 */ /* 0x000fe20000410000 */
[----:B------:R-:W-:-:S02]  /*1ab0*/  FFMA.FTZ R20, R21, R60, R20 ;  /* 0x0000003c15147223 */ /* 0x000fc40000010014 */
[----:B------:R-:W-:Y:S01]  /*1ac0*/  FADD.FTZ R30, R23, R30 ;  /* 0x0000001e171e7221 */ /* 0x000fe20000010000 */
[----:B------:R-:W-:Y:S01]  /*1ad0*/  FFMA.FTZ R24, R28, R23, R27 ;  /* 0x000000171c187223 */ /* 0x000fe2000001001b */
[----:B------:R-:W-:Y:S01]  /*1ae0*/  FADD.FTZ R23, R18, R26 ;  /* 0x0000001a12177221 */ /* 0x000fe20000010000 */
[----:B------:R-:W-:Y:S01]  /*1af0*/  FFMA.FTZ R21, R26, R28, R19 ;  /* 0x0000001c1a157223 */ /* 0x000fe20000010013 */
[----:B------:R-:W-:Y:S06]  /*1b00*/  BRA `(.L_x_251) ;  /* 0x0000001000807947 */ /* 0x000fec0003800000 */
.L_x_250:
        /* <DEDUP_REMOVED lines=8> */
[C---:B------:R-:W-:Y:S01]  /*1b90*/  FADD.FTZ R24, -R16.reuse, R23 ;  /* 0x0000001710187221 */ /* 0x040fe20000010100 */
[----:B------:R-:W-:Y:S01]  /*1ba0*/  FADD.FTZ R28, -R16, R29 ;  /* 0x0000001d101c7221 */ /* 0x000fe20000010100 */
[----:B------:R-:W-:Y:S01]  /*1bb0*/  FFMA.FTZ R22, R40, R19, R41 ;  /* 0x0000001328167223 */ /* 0x000fe20000010029 */
[-C--:B------:R-:W-:Y:S01]  /*1bc0*/  FMUL.FTZ R18, R18, R59.reuse ;  /* 0x0000003b12127220 */ /* 0x080fe20000410000 */
[----:B------:R-:W-:Y:S01]  /*1bd0*/  FMUL.FTZ R24, R24, R59 ;  /* 0x0000003b18187220 */ /* 0x000fe20000410000 */
[----:B------:R-:W-:Y:S01]  /*1be0*/  SHF.L.U32 R60, R58, 0x10, RZ ;  /* 0x000000103a3c7819 */ /* 0x000fe200000006ff */
[----:B------:R-:W-:Y:S01]  /*1bf0*/  FMUL.FTZ R20, R22, -1.4426950216293334961 ;  /* 0xbfb8aa3b16147820 */ /* 0x000fe20000410000 */
[----:B------:R-:W-:Y:S01]  /*1c00*/  FFMA.FTZ R21, R17, R18, R42 ;  /* 0x0000001211157223 */ /* 0x000fe2000001002a */
[----:B------:R-:W-:-:S02]  /*1c10*/  SHF.L.U32 R63, R32, 0x10, RZ ;  /* 0x00000010203f7819 */ /* 0x000fc400000006ff */
[----:B------:R-:W-:Y:S01]  /*1c20*/  SHF.L.U32 R69, R53, 0x10, RZ ;  /* 0x0000001035457819 */ /* 0x000fe200000006ff */
[----:B------:R-:W-:Y:S01]  /*1c30*/  FMUL.FTZ R27, R21, -1.4426950216293334961 ;  /* 0xbfb8aa3b151b7820 */ /* 0x000fe20000410000 */
[----:B------:R-:W0:Y:S08]  /*1c40*/  MUFU.EX2 R20, R20 ;  /* 0x0000001400147308 */ /* 0x000e300000000800 */
[----:B------:R-:W1:Y:S01]  /*1c50*/  MUFU.EX2 R27, R27 ;  /* 0x0000001b001b7308 */ /* 0x000e620000000800 */
[----:B0-----:R-:W-:Y:S01]  /*1c60*/  FADD.FTZ R25, R20, 1 ;  /* 0x3f80000014197421 */ /* 0x001fe20000010000 */
[----:B------:R-:W-:-:S06]  /*1c70*/  FFMA.FTZ R20, R40, R24, R41 ;  /* 0x0000001828147223 */ /* 0x000fcc0000010029 */
[----:B------:R0:W2:Y:S01]  /*1c80*/  MUFU.RCP R26, R25 ;  /* 0x00000019001a7308 */ /* 0x0000a20000001000 */
[----:B------:R-:W-:Y:S01]  /*1c90*/  FMUL.FTZ R29, R20, -1.4426950216293334961 ;  /* 0xbfb8aa3b141d7820 */ /* 0x000fe20000410000 */
[----:B-1----:R-:W-:-:S06]  /*1ca0*/  FADD.FTZ R23, R27, 1 ;  /* 0x3f8000001b177421 */ /* 0x002fcc0000010000 */
[----:B------:R-:W1:Y:S01]  /*1cb0*/  MUFU.EX2 R29, R29 ;  /* 0x0000001d001d7308 */ /* 0x000e620000000800 */
[----:B0-----:R-:W-:-:S07]  /*1cc0*/  FMUL.FTZ R25, R28, R59 ;  /* 0x0000003b1c197220 */ /* 0x001fce0000410000 */
[----:B------:R-:W0:Y:S01]  /*1cd0*/  MUFU.RCP R23, R23 ;  /* 0x0000001700177308 */ /* 0x000e220000001000 */
[----:B--2---:R-:W-:Y:S01]  /*1ce0*/  FADD.FTZ R27, -R26, 1 ;  /* 0x3f8000001a1b7421 */ /* 0x004fe20000010100 */
[----:B------:R-:W-:-:S03]  /*1cf0*/  FMUL.FTZ R28, R31, R26 ;  /* 0x0000001a1f1c7220 */ /* 0x000fc60000410000 */
[----:B------:R-:W-:Y:S01]  /*1d00*/  FFMA.FTZ R27, R22, R27, 1 ;  /* 0x3f800000161b7423 */ /* 0x000fe2000001001b */
[----:B------:R-:W-:Y:S01]  /*1d10*/  FFMA.FTZ R22, R17, R25, R42 ;  /* 0x0000001911167223 */ /* 0x000fe2000001002a */
[----:B-1----:R-:W-:-:S03]  /*1d20*/  FADD.FTZ R30, R29, 1 ;  /* 0x3f8000001d1e7421 */ /* 0x002fc60000010000 */
[----:B------:R-:W-:Y:S01]  /*1d30*/  FMUL.FTZ R31, R22, -1.4426950216293334961 ;  /* 0xbfb8aa3b161f7820 */ /* 0x000fe20000410000 */
[----:B------:R-:W-:Y:S02]  /*1d40*/  FMUL.FTZ R28, R28, R27 ;  /* 0x0000001b1c1c7220 */ /* 0x000fe40000410000 */
[----:B------:R-:W-:Y:S01]  /*1d50*/  MUFU.RCP R30, R30 ;  /* 0x0000001e001e7308 */ /* 0x000fe20000001000 */
[----:B0-----:R-:W-:Y:S01]  /*1d60*/  FADD.FTZ R26, -R23, 1 ;  /* 0x3f800000171a7421 */ /* 0x001fe20000010100 */
[----:B------:R-:W-:-:S03]  /*1d70*/  FMUL.FTZ R27, R60, R23 ;  /* 0x000000173c1b7220 */ /* 0x000fc60000410000 */
[----:B------:R-:W-:Y:S01]  /*1d80*/  FFMA.FTZ R26, R21, R26, 1 ;  /* 0x3f800000151a7423 */ /* 0x000fe2000001001a */
[----:B------:R-:W-:Y:S02]  /*1d90*/  SHF.L.U32 R21, R15, 0x10, RZ ;  /* 0x000000100f157819 */ /* 0x000fe400000006ff */
[----:B------:R-:W0:Y:S01]  /*1da0*/  MUFU.EX2 R31, R31 ;  /* 0x0000001f001f7308 */ /* 0x000e220000000800 */
[----:B------:R-:W-:Y:S02]  /*1db0*/  FMUL.FTZ R27, R27, R26 ;  /* 0x0000001a1b1b7220 */ /* 0x000fe40000410000 */
[----:B------:R-:W-:-:S04]  /*1dc0*/  FADD.FTZ R62, -R16, R21 ;  /* 0x00000015103e7221 */ /* 0x000fc80000010100 */
[----:B------:R-:W-:-:S04]  /*1dd0*/  FMUL.FTZ R21, R62, R59 ;  /* 0x0000003b3e157220 */ /* 0x000fc80000410000 */
[----:B------:R-:W-:-:S04]  /*1de0*/  FFMA.FTZ R23, R40, R21, R41 ;  /* 0x0000001528177223 */ /* 0x000fc80000010029 */
[----:B------:R-:W-:Y:S01]  /*1df0*/  FMUL.FTZ R26, R23, -1.4426950216293334961 ;  /* 0xbfb8aa3b171a7820 */ /* 0x000fe20000410000 */
[----:B0-----:R-:W-:Y:S01]  /*1e00*/  FADD.FTZ R29, R31, 1 ;  /* 0x3f8000001f1d7421 */ /* 0x001fe20000010000 */
[----:B------:R-:W-:Y:S01]  /*1e10*/  FADD.FTZ R31, -R30, 1 ;  /* 0x3f8000001e1f7421 */ /* 0x000fe20000010100 */
[----:B------:R-:W-:-:S03]  /*1e20*/  FMUL.FTZ R30, R63, R30 ;  /* 0x0000001e3f1e7220 */ /* 0x000fc60000410000 */
[----:B------:R-:W0:Y:S01]  /*1e30*/  MUFU.EX2 R26, R26 ;  /* 0x0000001a001a7308 */ /* 0x000e220000000800 */
[----:B------:R-:W-:Y:S01]  /*1e40*/  FFMA.FTZ R31, R20, R31, 1 ;  /* 0x3f800000141f7423 */ /* 0x000fe2000001001f */
[----:B------:R-:W-:Y:S01]  /*1e50*/  FADD.FTZ R20, -R16, R69 ;  /* 0x0000004510147221 */ /* 0x000fe20000010100 */
[----:B------:R-:W-:-:S03]  /*1e60*/  SHF.L.U32 R69, R54, 0x10, RZ ;  /* 0x0000001036457819 */ /* 0x000fc600000006ff */
[----:B------:R-:W-:Y:S02]  /*1e70*/  FMUL.FTZ R20, R20, R59 ;  /* 0x0000003b14147220 */ /* 0x000fe40000410000 */
[----:B------:R-:W1:Y:S01]  /*1e80*/  MUFU.RCP R29, R29 ;  /* 0x0000001d001d7308 */ /* 0x000e620000001000 */
[----:B0-----:R-:W-:-:S07]  /*1e90*/  FADD.FTZ R60, R26, 1 ;  /* 0x3f8000001a3c7421 */ /* 0x001fce0000010000 */
[----:B------:R-:W0:Y:S01]  /*1ea0*/  MUFU.RCP R60, R60 ;  /* 0x0000003c003c7308 */ /* 0x000e220000001000 */
[----:B-1----:R-:W-:-:S04]  /*1eb0*/  FADD.FTZ R63, -R29, 1 ;  /* 0x3f8000001d3f7421 */ /* 0x002fc80000010100 */
[----:B------:R-:W-:Y:S01]  /*1ec0*/  FFMA.FTZ R63, R22, R63, 1 ;  /* 0x3f800000163f7423 */ /* 0x000fe2000001003f */
[----:B------:R-:W-:-:S05]  /*1ed0*/  SHF.L.U32 R22, R56, 0x10, RZ ;  /* 0x0000001038167819 */ /* 0x000fca00000006ff */
[----:B------:R-:W-:Y:S01]  /*1ee0*/  FMUL.FTZ R26, R22, R29 ;  /* 0x0000001d161a7220 */ /* 0x000fe20000410000 */
[----:B------:R-:W-:Y:S01]  /*1ef0*/  FFMA.FTZ R22, R17, R20, R42 ;  /* 0x0000001411167223 */ /* 0x000fe2000001002a */
[----:B------:R-:W-:Y:S01]  /*1f00*/  FMUL.FTZ R29, R30, R31 ;  /* 0x0000001f1e1d7220 */ /* 0x000fe20000410000 */
[----:B------:R-:W-:Y:S01]  /*1f10*/  SHF.L.U32 R31, R4, 0x10, RZ ;  /* 0x00000010041f7819 */ /* 0x000fe200000006ff */
[----:B------:R-:W-:Y:S01]  /*1f20*/  FMUL.FTZ R26, R26, R63 ;  /* 0x0000003f1a1a7220 */ /* 0x000fe20000410000 */
[----:B------:R-:W-:Y:S01]  /*1f30*/  FMUL.FTZ R62, R22, -1.4426950216293334961 ;  /* 0xbfb8aa3b163e7820 */ /* 0x000fe20000410000 */
[----:B0-----:R-:W-:-:S04]  /*1f40*/  FADD.FTZ R30, -R60, 1 ;  /* 0x3f8000003c1e7421 */ /* 0x001fc80000010100 */
[----:B------:R-:W-:Y:S01]  /*1f50*/  FFMA.FTZ R30, R23, R30, 1 ;  /* 0x3f800000171e7423 */ /* 0x000fe2000001001e */
[----:B------:R-:W0:Y:S01]  /*1f60*/  MUFU.EX2 R62, R62 ;  /* 0x0000003e003e7308 */ /* 0x000e220000000800 */
[----:B------:R-:W-:Y:S01]  /*1f70*/  FMUL.FTZ R23, R31, R60 ;  /* 0x0000003c1f177220 */ /* 0x000fe20000410000 */
[----:B------:R-:W-:-:S03]  /*1f80*/  FMUL.FTZ R31, R17, R27 ;  /* 0x0000001b111f7220 */ /* 0x000fc60000410000 */
[----:B------:R-:W-:Y:S01]  /*1f90*/  FMUL.FTZ R23, R23, R30 ;  /* 0x0000001e17177220 */ /* 0x000fe20000410000 */
[----:B------:R-:W-:-:S04]  /*1fa0*/  FMUL.FTZ R30, R40, R28 ;  /* 0x0000001c281e7220 */ /* 0x000fc80000410000 */
[C---:B------:R-:W-:Y:S01]  /*1fb0*/  FFMA.FTZ R63, R19.reuse, R30, RZ ;  /* 0x0000001e133f7223 */ /* 0x040fe200000100ff */
[----:B------:R-:W-:Y:S01]  /*1fc0*/  FADD.FTZ R30, RZ, R30 ;  /* 0x0000001eff1e7221 */ /* 0x000fe20000010000 */
[----:B------:R-:W-:Y:S01]  /*1fd0*/  FFMA.FTZ R19, R19, R28, RZ ;  /* 0x0000001c13137223 */ /* 0x000fe200000100ff */
[----:B------:R-:W-:Y:S01]  /*1fe0*/  FADD.FTZ R28, RZ, R28 ;  /* 0x0000001cff1c7221 */ /* 0x000fe20000010000 */
[C---:B------:R-:W-:Y:S01]  /*1ff0*/  FFMA.FTZ R63, R18.reuse, R31, R63 ;  /* 0x0000001f123f7223 */ /* 0x040fe2000001003f */
[----:B------:R-:W-:Y:S01]  /*2000*/  FADD.FTZ R31, R31, R30 ;  /* 0x0000001e1f1f7221 */ /* 0x000fe20000010000 */
[----:B------:R-:W-:Y:S01]  /*2010*/  FFMA.FTZ R18, R18, R27, RZ ;  /* 0x0000001b12127223 */ /* 0x000fe200000100ff */
[----:B0-----:R-:W-:Y:S01]  /*2020*/  FADD.FTZ R68, R62, 1 ;  /* 0x3f8000003e447421 */ /* 0x001fe20000010000 */
[----:B------:R-:W-:Y:S01]  /*2030*/  FMUL.FTZ R62, R40, R29 ;  /* 0x0000001d283e7220 */ /* 0x000fe20000410000 */
[----:B------:R-:W-:-:S03]  /*2040*/  FADD.FTZ R28, R28, R29 ;  /* 0x0000001d1c1c7221 */ /* 0x000fc60000010000 */
[----:B------:R-:W-:Y:S01]  /*2050*/  FADD.FTZ R31, R31, R62 ;  /* 0x0000003e1f1f7221 */ /* 0x000fe20000010000 */
[----:B------:R-:W0:Y:S02]  /*2060*/  MUFU.RCP R68, R68 ;  /* 0x0000004400447308 */ /* 0x000e240000001000 */
[----:B0-----:R-:W-:Y:S01]  /*2070*/  FMUL.FTZ R30, R69, R68 ;  /* 0x00000044451e7220 */ /* 0x001fe20000410000 */
[----:B------:R-:W-:-:S04]  /*2080*/  FADD.FTZ R69, -R68, 1 ;  /* 0x3f80000044457421 */ /* 0x000fc80000010100 */
[----:B------:R-:W-:-:S04]  /*2090*/  FFMA.FTZ R69, R22, R69, 1 ;  /* 0x3f80000016457423 */ /* 0x000fc80000010045 */
[----:B------:R-:W-:Y:S01]  /*20a0*/  FMUL.FTZ R22, R30, R69 ;  /* 0x000000451e167220 */ /* 0x000fe20000410000 */
[----:B------:R-:W-:Y:S01]  /*20b0*/  SHF.L.U32 R69, R5, 0x10, RZ ;  /* 0x0000001005457819 */ /* 0x000fe200000006ff */
[----:B------:R-:W-:-:S04]  /*20c0*/  FFMA.FTZ R30, R24, R29, R19 ;  /* 0x0000001d181e7223 */ /* 0x000fc80000010013 */
[----:B------:R-:W-:Y:S01]  /*20d0*/  FADD.FTZ R60, -R16, R69 ;  /* 0x00000045103c7221 */ /* 0x000fe20000010100 */
[----:B------:R-:W-:-:S03]  /*20e0*/  FFMA.FTZ R30, R21, R23, R30 ;  /* 0x00000017151e7223 */ /* 0x000fc6000001001e */
[----:B------:R-:W-:Y:S01]  /*20f0*/  FMUL.FTZ R19, R60, R59 ;  /* 0x0000003b3c137220 */ /* 0x000fe20000410000 */
[----:B------:R-:W-:Y:S01]  /*2100*/  FFMA.FTZ R60, R24, R62, R63 ;  /* 0x0000003e183c7223 */ /* 0x000fe2000001003f */
[----:B------:R-:W-:Y:S02]  /*2110*/  SHF.L.U32 R62, R6, 0x10, RZ ;  /* 0x00000010063e7819 */ /* 0x000fe400000006ff */
[----:B------:R-:W-:-:S04]  /*2120*/  FFMA.FTZ R24, R40, R19, R41 ;  /* 0x0000001328187223 */ /* 0x000fc80000010029 */
[----:B------:R-:W-:-:S06]  /*2130*/  FMUL.FTZ R29, R24, -1.4426950216293334961 ;  /* 0xbfb8aa3b181d7820 */ /* 0x000fcc0000410000 */
[----:B------:R-:W0:Y:S02]  /*2140*/  MUFU.EX2 R29, R29 ;  /* 0x0000001d001d7308 */ /* 0x000e240000000800 */
[----:B0-----:R-:W-:Y:S01]  /*2150*/  FADD.FTZ R63, R29, 1 ;  /* 0x3f8000001d3f7421 */ /* 0x001fe20000010000 */
[----:B------:R-:W-:Y:S01]  /*2160*/  FADD.FTZ R29, RZ, R27 ;  /* 0x0000001bff1d7221 */ /* 0x000fe20000010000 */
[----:B------:R-:W-:-:S03]  /*2170*/  FFMA.FTZ R27, R25, R26, R18 ;  /* 0x0000001a191b7223 */ /* 0x000fc60000010012 */
[----:B------:R-:W-:Y:S01]  /*2180*/  FADD.FTZ R29, R29, R26 ;  /* 0x0000001a1d1d7221 */ /* 0x000fe20000010000 */
[----:B------:R-:W0:Y:S01]  /*2190*/  MUFU.RCP R63, R63 ;  /* 0x0000003f003f7308 */ /* 0x000e220000001000 */
[----:B------:R-:W-:Y:S01]  /*21a0*/  FFMA.FTZ R27, R20, R22, R27 ;  /* 0x00000016141b7223 */ /* 0x000fe2000001001b */
        /* <DEDUP_REMOVED lines=25> */
[----:B------:R-:W-:-:S05]  /*2340*/  SHF.L.U32 R31, R7, 0x10, RZ ;  /* 0x00000010071f7819 */ /* 0x000fca00000006ff */
[----:B------:R-:W-:Y:S01]  /*2350*/  FADD.FTZ R70, -R16, R31 ;  /* 0x0000001f10467221 */ /* 0x000fe20000010100 */
[----:B------:R-:W-:-:S03]  /*2360*/  FADD.FTZ R31, R28, R23 ;  /* 0x000000171c1f7221 */ /* 0x000fc60000010000 */
[----:B------:R-:W-:Y:S01]  /*2370*/  FMUL.FTZ R23, R70, R59 ;  /* 0x0000003b46177220 */ /* 0x000fe20000410000 */
[----:B------:R-:W-:-:S03]  /*2380*/  FADD.FTZ R31, R31, R24 ;  /* 0x000000181f1f7221 */ /* 0x000fc60000010000 */
[----:B------:R-:W-:-:S04]  /*2390*/  FFMA.FTZ R21, R40, R23, R41 ;  /* 0x0000001728157223 */ /* 0x000fc80000010029 */
[----:B------:R-:W-:-:S06]  /*23a0*/  FMUL.FTZ R28, R21, -1.4426950216293334961 ;  /* 0xbfb8aa3b151c7820 */ /* 0x000fcc0000410000 */
[----:B------:R-:W0:Y:S02]  /*23b0*/  MUFU.EX2 R28, R28 ;  /* 0x0000001c001c7308 */ /* 0x000e240000000800 */
[----:B0-----:R-:W-:Y:S01]  /*23c0*/  FADD.FTZ R62, R28, 1 ;  /* 0x3f8000001c3e7421 */ /* 0x001fe20000010000 */
[----:B------:R-:W-:Y:S01]  /*23d0*/  FADD.FTZ R28, R29, R22 ;  /* 0x000000161d1c7221 */ /* 0x000fe20000010000 */
[----:B------:R-:W-:-:S04]  /*23e0*/  FMUL.FTZ R22, R17, R22 ;  /* 0x0000001611167220 */ /* 0x000fc80000410000 */
[----:B------:R-:W0:Y:S01]  /*23f0*/  MUFU.RCP R62, R62 ;  /* 0x0000003e003e7308 */ /* 0x000e220000001000 */
[----:B------:R-:W-:Y:S01]  /*2400*/  FADD.FTZ R60, R22, R60 ;  /* 0x0000003c163c7221 */ /* 0x000fe20000010000 */
[----:B0-----:R-:W-:Y:S01]  /*2410*/  FADD.FTZ R68, -R62, 1 ;  /* 0x3f8000003e447421 */ /* 0x001fe20000010100 */
[----:B------:R-:W-:Y:S01]  /*2420*/  FMUL.FTZ R26, R69, R62 ;  /* 0x0000003e451a7220 */ /* 0x000fe20000410000 */
[----:B------:R-:W-:Y:S01]  /*2430*/  FFMA.FTZ R62, R20, R22, R63 ;  /* 0x00000016143e7223 */ /* 0x000fe2000001003f */
[----:B------:R-:W-:Y:S01]  /*2440*/  SHF.L.U32 R22, R50, 0x10, RZ ;  /* 0x0000001032167819 */ /* 0x000fe200000006ff */
        /* <DEDUP_REMOVED lines=30> */
[----:B------:R-:W-:Y:S01]  /*2630*/  SHF.L.U32 R29, R47, 0x10, RZ ;  /* 0x000000102f1d7819 */ /* 0x000fe200000006ff */
[----:B------:R-:W-:-:S04]  /*2640*/  FMUL.FTZ R68, R17, R25 ;  /* 0x0000001911447220 */ /* 0x000fc80000410000 */
[----:B------:R-:W-:Y:S01]  /*2650*/  FADD.FTZ R70, -R16, R29 ;  /* 0x0000001d10467221 */ /* 0x000fe20000010100 */
[----:B------:R-:W-:Y:S01]  /*2660*/  FADD.FTZ R29, R28, R25 ;  /* 0x000000191c1d7221 */ /* 0x000fe20000010000 */
[C---:B------:R-:W-:Y:S01]  /*2670*/  FFMA.FTZ R28, R18.reuse, R25, R27 ;  /* 0x00000019121c7223 */ /* 0x040fe2000001001b */
[----:B------:R-:W-:Y:S01]  /*2680*/  FFMA.FTZ R62, R18, R68, R63 ;  /* 0x00000044123e7223 */ /* 0x000fe2000001003f */
[----:B------:R-:W-:Y:S01]  /*2690*/  FMUL.FTZ R24, R70, R59 ;  /* 0x0000003b46187220 */ /* 0x000fe20000410000 */
[----:B------:R-:W-:Y:S01]  /*26a0*/  FADD.FTZ R63, R68, R60 ;  /* 0x0000003c443f7221 */ /* 0x000fe20000010000 */
[----:B------:R-:W-:Y:S02]  /*26b0*/  SHF.L.U32 R60, R48, 0x10, RZ ;  /* 0x00000010303c7819 */ /* 0x000fe400000006ff */
[----:B------:R-:W-:-:S04]  /*26c0*/  FFMA.FTZ R18, R17, R24, R42 ;  /* 0x0000001811127223 */ /* 0x000fc8000001002a */
[----:B------:R-:W-:-:S06]  /*26d0*/  FMUL.FTZ R25, R18, -1.4426950216293334961 ;  /* 0xbfb8aa3b12197820 */ /* 0x000fcc0000410000 */
[----:B------:R-:W0:Y:S02]  /*26e0*/  MUFU.EX2 R25, R25 ;  /* 0x0000001900197308 */ /* 0x000e240000000800 */
[----:B0-----:R-:W-:-:S06]  /*26f0*/  FADD.FTZ R69, R25, 1 ;  /* 0x3f80000019457421 */ /* 0x001fcc0000010000 */
[----:B------:R-:W0:Y:S02]  /*2700*/  MUFU.RCP R69, R69 ;  /* 0x0000004500457308 */ /* 0x000e240000001000 */
[----:B0-----:R-:W-:Y:S01]  /*2710*/  FADD.FTZ R71, -R69, 1 ;  /* 0x3f80000045477421 */ /* 0x001fe20000010100 */
[----:B------:R-:W-:Y:S01]  /*2720*/  FMUL.FTZ R27, R60, R69 ;  /* 0x000000453c1b7220 */ /* 0x000fe20000410000 */
[----:B------:R-:W-:Y:S01]  /*2730*/  FADD.FTZ R60, R31, R26 ;  /* 0x0000001a1f3c7221 */ /* 0x000fe20000010000 */
[----:B------:R-:W-:Y:S01]  /*2740*/  FMUL.FTZ R31, R40, R26 ;  /* 0x0000001a281f7220 */ /* 0x000fe20000410000 */
[----:B------:R-:W-:Y:S01]  /*2750*/  FFMA.FTZ R18, R18, R71, 1 ;  /* 0x3f80000012127423 */ /* 0x000fe20000010047 */
[----:B------:R-:W-:Y:S01]  /*2760*/  FMUL.FTZ R71, R17, R20 ;  /* 0x0000001411477220 */ /* 0x000fe20000410000 */
[----:B------:R-:W-:Y:S01]  /*2770*/  FADD.FTZ R60, R60, R19 ;  /* 0x000000133c3c7221 */ /* 0x000fe20000010000 */
[----:B------:R-:W-:Y:S01]  /*2780*/  FFMA.FTZ R62, R23, R31, R62 ;  /* 0x0000001f173e7223 */ /* 0x000fe2000001003e */
[----:B------:R-:W-:Y:S01]  /*2790*/  FMUL.FTZ R18, R27, R18 ;  /* 0x000000121b127220 */ /* 0x000fe20000410000 */
[----:B------:R-:W-:Y:S01]  /*27a0*/  SHF.L.U32 R27, R11, 0x10, RZ ;  /* 0x000000100b1b7819 */ /* 0x000fe200000006ff */
[----:B------:R-:W-:Y:S01]  /*27b0*/  FADD.FTZ R63, R63, R31 ;  /* 0x0000001f3f3f7221 */ /* 0x000fe20000010000 */
[----:B------:R-:W-:Y:S01]  /*27c0*/  SHF.L.U32 R31, R12, 0x10, RZ ;  /* 0x000000100c1f7819 */ /* 0x000fe200000006ff */
[----:B------:R-:W-:-:S02]  /*27d0*/  FFMA.FTZ R69, R21, R71, R62 ;  /* 0x0000004715457223 */ /* 0x000fc4000001003e */
[----:B------:R-:W-:Y:S01]  /*27e0*/  FADD.FTZ R68, -R16, R27 ;  /* 0x0000001b10447221 */ /* 0x000fe20000010100 */
[----:B------:R-:W-:Y:S01]  /*27f0*/  FFMA.FTZ R27, R23, R26, R30 ;  /* 0x0000001a171b7223 */ /* 0x000fe2000001001e */
[----:B------:R-:W-:Y:S01]  /*2800*/  FADD.FTZ R63, R71, R63 ;  /* 0x0000003f473f7221 */ /* 0x000fe20000010000 */
[----:B------:R-:W-:Y:S01]  /*2810*/  SHF.L.U32 R71, R46, 0x10, RZ ;  /* 0x000000102e477819 */ /* 0x000fe200000006ff */
        /* <DEDUP_REMOVED lines=12> */
[----:B------:R-:W-:Y:S01]  /*28e0*/  FADD.FTZ R31, R29, R20 ;  /* 0x000000141d1f7221 */ /* 0x000fe20000010000 */
[----:B------:R-:W-:Y:S02]  /*28f0*/  FFMA.FTZ R29, R21, R20, R28 ;  /* 0x00000014151d7223 */ /* 0x000fe4000001001c */
[----:B------:R-:W-:Y:S02]  /*2900*/  FMUL.FTZ R20, R68, R59 ;  /* 0x0000003b44147220 */ /* 0x000fe40000410000 */
[----:B------:R-:W-:Y:S02]  /*2910*/  FFMA.FTZ R29, R24, R18, R29 ;  /* 0x00000012181d7223 */ /* 0x000fe4000001001d */
        /* <DEDUP_REMOVED lines=8> */
[----:B0-----:R-:W-:Y:S01]  /*29a0*/  FMUL.FTZ R28, R71, R30 ;  /* 0x0000001e471c7220 */ /* 0x001fe20000410000 */
[----:B------:R-:W-:Y:S01]  /*29b0*/  FADD.FTZ R62, -R30, 1 ;  /* 0x3f8000001e3e7421 */ /* 0x000fe20000010100 */
[----:B------:R-:W-:-:S03]  /*29c0*/  SHF.L.U32 R71, R13, 0x10, RZ ;  /* 0x000000100d477819 */ /* 0x000fc600000006ff */
[----:B------:R-:W-:Y:S02]  /*29d0*/  FFMA.FTZ R21, R21, R62, 1 ;  /* 0x3f80000015157423 */ /* 0x000fe4000001003e */
[----:B------:R-:W-:Y:S01]  /*29e0*/  FADD.FTZ R62, -R16, R71 ;  /* 0x00000047103e7221 */ /* 0x000fe20000010100 */
[----:B------:R-:W-:Y:S01]  /*29f0*/  SHF.L.U32 R71, R14, 0x10, RZ ;  /* 0x000000100e477819 */ /* 0x000fe200000006ff */
[----:B------:R-:W-:Y:S01]  /*2a00*/  FMUL.FTZ R21, R28, R21 ;  /* 0x000000151c157220 */ /* 0x000fe20000410000 */
[----:B------:R-:W-:Y:S01]  /*2a10*/  FFMA.FTZ R28, R22, R19, R27 ;  /* 0x00000013161c7223 */ /* 0x000fe2000001001b */
[----:B------:R-:W-:Y:S02]  /*2a20*/  FMUL.FTZ R19, R62, R59 ;  /* 0x0000003b3e137220 */ /* 0x000fe40000410000 */
[----:B------:R-:W-:Y:S01]  /*2a30*/  FFMA.FTZ R29, R20, R21, R29 ;  /* 0x00000015141d7223 */ /* 0x000fe2000001001d */
[----:B------:R-:W-:Y:S01]  /*2a40*/  FFMA.FTZ R28, R25, R23, R28 ;  /* 0x00000017191c7223 */ /* 0x000fe2000001001c */
[----:B------:R-:W-:-:S04]  /*2a50*/  FFMA.FTZ R22, R40, R19, R41 ;  /* 0x0000001328167223 */ /* 0x000fc80000010029 */
[----:B------:R-:W-:-:S06]  /*2a60*/  FMUL.FTZ R27, R22, -1.4426950216293334961 ;  /* 0xbfb8aa3b161b7820 */ /* 0x000fcc0000410000 */
[----:B------:R-:W0:Y:S02]  /*2a70*/  MUFU.EX2 R27, R27 ;  /* 0x0000001b001b7308 */ /* 0x000e240000000800 */
[----:B0-----:R-:W-:-:S06]  /*2a80*/  FADD.FTZ R30, R27, 1 ;  /* 0x3f8000001b1e7421 */ /* 0x001fcc0000010000 */
[----:B------:R-:W0:Y:S02]  /*2a90*/  MUFU.RCP R30, R30 ;  /* 0x0000001e001e7308 */ /* 0x000e240000001000 */
[----:B0-----:R-:W-:Y:S01]  /*2aa0*/  FMUL.FTZ R26, R71, R30 ;  /* 0x0000001e471a7220 */ /* 0x001fe20000410000 */
[----:B------:R-:W-:Y:S01]  /*2ab0*/  FADD.FTZ R71, -R30, 1 ;  /* 0x3f8000001e477421 */ /* 0x000fe20000010100 */
[----:B------:R-:W-:-:S03]  /*2ac0*/  FMUL.FTZ R30, R17, R18 ;  /* 0x00000012111e7220 */ /* 0x000fc60000410000 */
[----:B------:R-:W-:Y:S01]  /*2ad0*/  FFMA.FTZ R71, R22, R71, 1 ;  /* 0x3f80000016477423 */ /* 0x000fe20000010047 */
[----:B------:R-:W-:Y:S01]  /*2ae0*/  FFMA.FTZ R24, R24, R30, R69 ;  /* 0x0000001e18187223 */ /* 0x000fe20000010045 */
[----:B------:R-:W-:Y:S02]  /*2af0*/  FADD.FTZ R63, R30, R63 ;  /* 0x0000003f1e3f7221 */ /* 0x000fe40000010000 */
[----:B------:R-:W-:Y:S01]  /*2b00*/  FMUL.FTZ R22, R26, R71 ;  /* 0x000000471a167220 */ /* 0x000fe20000410000 */
[----:B------:R-:W-:Y:S01]  /*2b10*/  SHF.L.U32 R71, R43, 0x10, RZ ;  /* 0x000000102b477819 */ /* 0x000fe200000006ff */
[----:B------:R-:W-:Y:S01]  /*2b20*/  FADD.FTZ R26, R31, R18 ;  /* 0x000000121f1a7221 */ /* 0x000fe20000010000 */
[----:B------:R-:W-:-:S03]  /*2b30*/  SHF.L.U32 R31, R44, 0x10, RZ ;  /* 0x000000102c1f7819 */ /* 0x000fc600000006ff */
[----:B------:R-:W-:Y:S01]  /*2b40*/  FADD.FTZ R62, -R16, R71 ;  /* 0x00000047103e7221 */ /* 0x000fe20000010100 */
[----:B------:R-:W-:-:S03]  /*2b50*/  FADD.FTZ R26, R26, R21 ;  /* 0x000000151a1a7221 */ /* 0x000fc60000010000 */
        /* <DEDUP_REMOVED lines=10> */
[----:B------:R-:W-:Y:S01]  /*2c00*/  FADD.FTZ R27, R60, R23 ;  /* 0x000000173c1b7221 */ /* 0x000fe20000010000 */
[----:B------:R-:W-:Y:S01]  /*2c10*/  FFMA.FTZ R24, R25, R31, R24 ;  /* 0x0000001f19187223 */ /* 0x000fe20000010018 */
[----:B------:R-:W-:Y:S01]  /*2c20*/  FMUL.FTZ R25, R17, R21 ;  /* 0x0000001511197220 */ /* 0x000fe20000410000 */
[----:B------:R-:W-:Y:S01]  /*2c30*/  FMUL.FTZ R23, R30, R69 ;  /* 0x000000451e177220 */ /* 0x000fe20000410000 */
[----:B------:R-:W-:-:S02]  /*2c40*/  FADD.FTZ R30, R63, R31 ;  /* 0x0000001f3f1e7221 */ /* 0x000fc40000010000 */
[----:B------:R-:W-:Y:S01]  /*2c50*/  FFMA.FTZ R24, R20, R25, R24 ;  /* 0x0000001914187223 */ /* 0x000fe20000010018 */
[-C--:B------:R-:W-:Y:S01]  /*2c60*/  FFMA.FTZ R20, R19, R22.reuse, R28 ;  /* 0x0000001613147223 */ /* 0x080fe2000001001c */
[----:B------:R-:W-:Y:S01]  /*2c70*/  FADD.FTZ R30, R25, R30 ;  /* 0x0000001e191e7221 */ /* 0x000fe20000010000 */
[----:B------:R-:W-:Y:S01]  /*2c80*/  FMUL.FTZ R25, R40, R22 ;  /* 0x0000001628197220 */ /* 0x000fe20000410000 */
[----:B------:R-:W-:Y:S01]  /*2c90*/  FFMA.FTZ R21, R18, R23, R29 ;  /* 0x0000001712157223 */ /* 0x000fe2000001001d */
[----:B------:R-:W-:Y:S02]  /*2ca0*/  FADD.FTZ R22, R27, R22 ;  /* 0x000000161b167221 */ /* 0x000fe40000010000 */
[----:B------:R-:W-:Y:S01]  /*2cb0*/  FFMA.FTZ R31, R19, R25, R24 ;  /* 0x00000019131f7223 */ /* 0x000fe20000010018 */
[----:B------:R-:W-:Y:S01]  /*2cc0*/  FADD.FTZ R30, R30, R25 ;  /* 0x000000191e1e7221 */ /* 0x000fe20000010000 */
[----:B------:R-:W-:Y:S01]  /*2cd0*/  FMUL.FTZ R25, R17, R23 ;  /* 0x0000001711197220 */ /* 0x000fe20000410000 */
[----:B------:R-:W-:-:S03]  /*2ce0*/  FADD.FTZ R23, R26, R23 ;  /* 0x000000171a177221 */ /* 0x000fc60000010000 */
[----:B------:R-:W-:Y:S01]  /*2cf0*/  FFMA.FTZ R24, R18, R25, R31 ;  /* 0x0000001912187223 */ /* 0x000fe2000001001f */
[----:B------:R-:W-:-:S07]  /*2d00*/  FADD.FTZ R30, R25, R30 ;  /* 0x0000001e191e7221 */ /* 0x000fce0000010000 */
.L_x_251:
        /* <DEDUP_REMOVED lines=44> */
.L_x_253:
[----:B------:R-:W-:Y:S05]  /*2fd0*/  BSYNC.RECONVERGENT B0 ;  /* 0x0000000000007941 */ /* 0x000fea0003800200 */
.L_x_252:
[----:B------:R-:W-:Y:S06]  /*2fe0*/  BAR.SYNC.DEFER_BLOCKING 0x0 ;  /* 0x0000000000007b1d */ /* 0x000fec0000010000 */
[----:B------:R-:W-:Y:S04]  /*2ff0*/  BSSY.RECONVERGENT B0, `(.L_x_254) ;  /* 0x0000035000007945 */ /* 0x000fe80003800200 */
[----:B------:R-:W-:Y:S05]  /*3000*/  @P1 BRA `(.L_x_255) ;  /* 0x0000000000cc1947 */ /* 0x000fea0003800000 */
[----:B------:R-:W-:-:S09]  /*3010*/  ULEA UR4, UR8, UR5, 0x18 ;  /* 0x0000000508047291 */ /* 0x000fd2000f8ec0ff */
[----:B-1-3--:R-:W1:Y:S04]  /*3020*/  LDS.128 R24, [UR4+0x20] ;  /* 0x00002004ff187984 */ /* 0x00ae680008000c00 */
[----:B--2---:R-:W2:Y:S01]  /*3030*/  LDS.128 R28, [UR4+0x30] ;  /* 0x00003004ff1c7984 */ /* 0x004ea20008000c00 */
        /* <DEDUP_REMOVED lines=48> */
.L_x_255:
[----:B------:R-:W-:Y:S05]  /*3340*/  BSYNC.RECONVERGENT B0 ;  /* 0x0000000000007941 */ /* 0x000fea0003800200 */
.L_x_254:
[----:B------:R-:W-:Y:S06]  /*3350*/  BAR.SYNC.DEFER_BLOCKING 0x0 ;  /* 0x0000000000007b1d */ /* 0x000fec0000010000 */
[----:B------:R-:W-:Y:S04]  /*3360*/  BSSY.RECONVERGENT B0, `(.L_x_256) ;  /* 0x000004d000007945 */ /* 0x000fe80003800200 */
[----:B------:R-:W-:Y:S05]  /*3370*/  @P3 BRA `(.L_x_257) ;  /* 0x00000004002c3947 */ /* 0x000fea0003800000 */
[----:B-1-3--:R-:W1:Y:S02]  /*3380*/  LDS.128 R24, [R62+0x2a0] ;  /* 0x0002a0003e187984 */ /* 0x00ae640000000c00 */
[----:B-1----:R-:W-:Y:S01]  /*3390*/  FADD.FTZ R29, R20, R24 ;  /* 0x00000018141d7221 */ /* 0x002fe20000010000 */
[----:B--2---:R-:W-:Y:S01]  /*33a0*/  FADD.FTZ R28, R21, R25 ;  /* 0x00000019151c7221 */ /* 0x004fe20000010000 */
        /* <DEDUP_REMOVED lines=72> */
.L_x_257:
[----:B------:R-:W-:Y:S05]  /*3830*/  BSYNC.RECONVERGENT B0 ;  /* 0x0000000000007941 */ /* 0x000fea0003800200 */
.L_x_256:
[----:B--2---:R-:W2:Y:S01]  /*3840*/  LDC R28, c[0x0][0x374] ;  /* 0x0000dd00ff1c7b82 */ /* 0x004ea20000000800 */
[----:B------:R-:W-:Y:S01]  /*3850*/  BSSY.RECONVERGENT B0, `(.L_x_258) ;  /* 0x000001f000007945 */ /* 0x000fe20003800200 */
[----:B------:R-:W-:-:S06]  /*3860*/  IMAD R61, R61, 0x2a, R60 ;  /* 0x0000002a3d3d7824 */ /* 0x000fcc00078e023c */
[----:B------:R-:W4:Y:S02]  /*3870*/  LDC R29, c[0x0][0x370] ;  /* 0x0000dc00ff1d7b82 */ /* 0x000f240000000800 */
[----:B----4-:R-:W-:Y:S01]  /*3880*/  ISETP.GE.U32.AND P0, PT, R29, 0x2, PT ;  /* 0x000000021d00780c */ /* 0x010fe20003f06070 */
[----:B--2---:R-:W-:-:S12]  /*3890*/  @P3 BRA `(.L_x_259) ;  /* 0x0000000000683947 */ /* 0x004fd80003800000 */
[----:B---3--:R-:W1:Y:S08]  /*38a0*/  LDC.64 R24, c[0x0][0x3f8] ;  /* 0x0000fe00ff187b82 */ /* 0x008e700000000a00 */
[----:B------:R-:W2:Y:S01]  /*38b0*/  LDC.64 R30, c[0x0][0x3d8] ;  /* 0x0000f600ff1e7b82 */ /* 0x000ea20000000a00 */
[----:B-1----:R-:W-:Y:S01]  /*38c0*/  IMAD.WIDE.U32 R26, R24, 0x3, RZ ;  /* 0x00000003181a7825 */ /* 0x002fe200078e00ff */
[----:B------:R-:W-:-:S04]  /*38d0*/  LEA R63, R25, R25, 0x1 ;  /* 0x00000019193f7211 */ /* 0x000fc800078e08ff */
[----:B------:R-:W-:Y:S01]  /*38e0*/  IADD3 R63, PT, PT, R27, R63, RZ ;  /* 0x0000003f1b3f7210 */ /* 0x000fe20007ffe0ff */
[----:B--2---:R-:W-:-:S03]  /*38f0*/  IMAD.WIDE R30, R61, 0x4, R30 ;  /* 0x000000043d1e7825 */ /* 0x004fc600078e021e */
        /* <DEDUP_REMOVED lines=20> */
.L_x_259:
[----:B------:R-:W-:Y:S05]  /*3a40*/  BSYNC.RECONVERGENT B0 ;  /* 0x0000000000007941 */ /* 0x000fea0003800200 */
.L_x_258:
[----:B------:R-:W-:Y:S05]  /*3a50*/  @!P0 BRA `(.L_x_260) ;  /* 0x0000000800988947 */ /* 0x000fea0003800000 */
[----:B------:R-:W4:Y:S01]  /*3a60*/  LDC.64 R74, c[0x0][0x3d0] ;  /* 0x0000f400ff4a7b82 */ /* 0x000f220000000a00 */
[----:B--2---:R-:W2:Y:S01]  /*3a70*/  S2R R31, SR_CTAID.Y ;  /* 0x00000000001f7919 */ /* 0x004ea20000002600 */
[----:B------:R-:W-:Y:S02]  /*3a80*/  LOP3.LUT R21, R36, 0x1, RZ, 0xc0, !PT ;  /* 0x0000000124157812 */ /* 0x000fe400078ec0ff */
[----:B------:R-:W-:-:S03]  /*3a90*/  ISETP.GE.U32.AND P2, PT, R29, 0x8, PT ;  /* 0x000000081d00780c */ /* 0x000fc60003f46070 */
[----:B------:R-:W-:-:S04]  /*3aa0*/  IMAD R22, R21, R28, RZ ;  /* 0x0000001c15167224 */ /* 0x000fc800078e02ff */
[----:B------:R-:W-:-:S05]  /*3ab0*/  IMAD R20, R22, R29, RZ ;  /* 0x0000001d16147224 */ /* 0x000fca00078e02ff */
[----:B------:R-:W-:-:S05]  /*3ac0*/  SHF.L.U32 R21, R20, 0x1, RZ ;  /* 0x0000000114157819 */ /* 0x000fca00000006ff */
[----:B----4-:R-:W-:Y:S01]  /*3ad0*/  IMAD.WIDE R74, R21, 0x4, R74 ;  /* 0x00000004154a7825 */ /* 0x010fe200078e024a */
[----:B--2---:R-:W-:Y:S06]  /*3ae0*/  @P1 BRA `(.L_x_261) ;  /* 0x0000000000501947 */ /* 0x004fec0003800000 */
[----:B------:R-:W2:Y:S01]  /*3af0*/  LDC.64 R20, c[0x0][0x3c8] ;  /* 0x0000f200ff147b82 */ /* 0x000ea20000000a00 */
[----:B---3--:R-:W-:Y:S01]  /*3b00*/  LOP3.LUT P0, R24, R36, 0x2, RZ, 0xc0, !PT ;  /* 0x0000000224187812 */ /* 0x008fe2000780c0ff */
[----:B------:R-:W-:Y:S01]  /*3b10*/  IMAD R25, R3, R28, R31 ;  /* 0x0000001c03197224 */ /* 0x000fe200078e021f */
[----:B------:R-:W-:Y:S02]  /*3b20*/  IADD3 R23, PT, PT, R22, R31, RZ ;  /* 0x0000001f16177210 */ /* 0x000fe40007ffe0ff */
[----:B------:R-:W-:-:S04]  /*3b30*/  SEL R27, R29, RZ, !P0 ;  /* 0x000000ff1d1b7207 */ /* 0x000fc80004000000 */
[----:B------:R-:W-:Y:S01]  /*3b40*/  ISETP.NE.AND P0, PT, R27, -0x1, PT ;  /* 0xffffffff1b00780c */ /* 0x000fe20003f05270 */
[----:B--2---:R-:W-:-:S04]  /*3b50*/  IMAD.WIDE.U32 R20, R23, 0x4, R20 ;  /* 0x0000000417147825 */ /* 0x004fc800078e0014 */
        /* <DEDUP_REMOVED lines=8> */
.L_x_262:
[----:B--2---:R-:W2:Y:S04]  /*3be0*/  LDG.E.STRONG.GPU R22, desc[UR6][R20.64] ;  /* 0x0000000614167981 */ /* 0x004ea8000c1ef900 */
[----:B--2---:R-:W-:Y:S01]  /*3bf0*/  CCTL.IVALL ;  /* 0x00000000ff00798f */ /* 0x004fe20002000000 */
[----:B------:R-:W-:Y:S05]  /*3c00*/  YIELD ;  /* 0x0000000000007946 */ /* 0x000fea0003800000 */
[----:B------:R-:W-:-:S13]  /*3c10*/  ISETP.NE.AND P0, PT, R22, R27, PT ;  /* 0x0000001b1600720c */ /* 0x000fda0003f05270 */
[----:B------:R-:W-:Y:S05]  /*3c20*/  @P0 BRA `(.L_x_262) ;  /* 0xfffffffc00ec0947 */ /* 0x000fea000383ffff */
.L_x_261:
[----:B------:R-:W-:Y:S05]  /*3c30*/  WARPSYNC.ALL ;  /* 0x0000000000007948 */ /* 0x000fea0003800000 */
[----:B------:R-:W-:Y:S01]  /*3c40*/  BAR.SYNC.DEFER_BLOCKING 0x0 ;  /* 0x0000000000007b1d */ /* 0x000fe20000010000 */
[----:B------:R-:W-:-:S05]  /*3c50*/  MOV R30, RZ ;  /* 0x000000ff001e7202 */ /* 0x000fca0000000f00 */
[----:B------:R-:W-:Y:S05]  /*3c60*/  @!P2 BRA `(.L_x_263) ;  /* 0x00000004001ca947 */ /* 0x000fea0003800000 */
[C-C-:B------:R-:W-:Y:S01]  /*3c70*/  IMAD R73, R28.reuse, 0x3, R31.reuse ;  /* 0x000000031c497824 */ /* 0x140fe200078e021f */
[CC--:B------:R-:W-:Y:S01]  /*3c80*/  LEA R71, R28.reuse, R31.reuse, 0x1 ;  /* 0x0000001f1c477211 */ /* 0x0c0fe200078e08ff */
[C-C-:B------:R-:W-:Y:S01]  /*3c90*/  IMAD R69, R28.reuse, 0x6, R31.reuse ;  /* 0x000000061c457824 */ /* 0x140fe200078e021f */
[CC--:B--2---:R-:W-:Y:S01]  /*3ca0*/  LEA R23, R28.reuse, R31.reuse, 0x2 ;  /* 0x0000001f1c177211 */ /* 0x0c4fe200078e10ff */
[C-C-:B------:R-:W-:Y:S01]  /*3cb0*/  IMAD R25, R28.reuse, 0x7, R31.reuse ;  /* 0x000000071c197824 */ /* 0x140fe200078e021f */
[----:B------:R-:W-:Y:S01]  /*3cc0*/  IADD3 R61, PT, PT, R31, R28, RZ ;  /* 0x0000001c1f3d7210 */ /* 0x000fe20007ffe0ff */
[----:B------:R-:W-:Y:S01]  /*3cd0*/  IMAD R27, R28, 0x5, R31 ;  /* 0x000000051c1b7824 */ /* 0x000fe200078e021f */
[----:B------:R-:W-:Y:S01]  /*3ce0*/  IADD3 R22, PT, PT, -R3, RZ, RZ ;  /* 0x000000ff03167210 */ /* 0x000fe20007ffe1ff */
[----:B------:R-:W-:Y:S01]  /*3cf0*/  UMOV UR4, URZ ;  /* 0x000000ff00047c82 */ /* 0x000fe20008000000 */
[----:B------:R-:W-:Y:S02]  /*3d00*/  MOV R63, R31 ;  /* 0x0000001f003f7202 */ /* 0x000fe40000000f00 */
[----:B---3--:R-:W-:-:S07]  /*3d10*/  LOP3.LUT R24, R29, 0x7ffffff8, RZ, 0xc0, !PT ;  /* 0x7ffffff81d187812 */ /* 0x008fce00078ec0ff */
.L_x_264:
        /* <DEDUP_REMOVED lines=8> */
[----:B------:R-:W2:Y:S01]  /*3da0*/  @!P0 LDG.E.64 R20, desc[UR6][R76.64] ;  /* 0x000000064c148981 */ /* 0x000ea2000c1e1b00 */
[----:B------:R-:W-:Y:S01]  /*3db0*/  UIADD3 UR5, UPT, UPT, UR4, 0x2, URZ ;  /* 0x0000000204057890 */ /* 0x000fe2000fffe0ff */
[----:B--2---:R-:W-:Y:S01]  /*3dc0*/  @!P0 FADD.FTZ R18, R18, R20 ;  /* 0x0000001412128221 */ /* 0x004fe20000010000 */
        /* <DEDUP_REMOVED lines=32> */
[----:B------:R-:W-:-:S06]  /*3fd0*/  @!P0 IMAD.WIDE.U32 R20, R25, 0x8, R74 ;  /* 0x0000000819148825 */ /* 0x000fcc00078e004a */
[----:B------:R-:W2:Y:S01]  /*3fe0*/  @!P0 LDG.E.64 R20, desc[UR6][R20.64] ;  /* 0x0000000614148981 */ /* 0x000ea2000c1e1b00 */
        /* <DEDUP_REMOVED lines=10> */
[----:B--2---:R-:W-:Y:S01]  /*4090*/  @!P0 FADD.FTZ R18, R18, R20 ;  /* 0x0000001412128221 */ /* 0x004fe20000010000 */
[----:B------:R-:W-:Y:S01]  /*40a0*/  @!P0 FADD.FTZ R19, R19, R21 ;  /* 0x0000001513138221 */ /* 0x000fe20000010000 */
[----:B------:R-:W-:-:S13]  /*40b0*/  ISETP.NE.AND P0, PT, R24, UR4, PT ;  /* 0x0000000418007c0c */ /* 0x000fda000bf05270 */
[----:B------:R-:W-:Y:S05]  /*40c0*/  @P0 BRA `(.L_x_264) ;  /* 0xfffffffc00140947 */ /* 0x000fea000383ffff */
[----:B------:R-:W-:-:S07]  /*40d0*/  MOV R30, R24 ;  /* 0x00000018001e7202 */ /* 0x000fce0000000f00 */
.L_x_263:
[----:B--2---:R-:W-:-:S13]  /*40e0*/  LOP3.LUT P0, R20, R29, 0x7, RZ, 0xc0, !PT ;  /* 0x000000071d147812 */ /* 0x004fda000780c0ff */
        /* <DEDUP_REMOVED lines=9> */
[----:B-1----:R-:W-:-:S03]  /*4180*/  IADD3 R26, PT, PT, R30, 0x3, RZ ;  /* 0x000000031e1a7810 */ /* 0x002fc60007ffe0ff */
        /* <DEDUP_REMOVED lines=22> */
.L_x_265:
        /* <DEDUP_REMOVED lines=13> */
[----:B------:R-:W2:Y:S01]  /*43c0*/  @!P0 LDG.E.64 R22, desc[UR6][R22.64] ;  /* 0x0000000616168981 */ /* 0x000ea2000c1e1b00 */
[----:B------:R-:W-:Y:S01]  /*43d0*/  IADD3 R30, PT, PT, R30, 0x2, RZ ;  /* 0x000000021e1e7810 */ /* 0x000fe20007ffe0ff */
[----:B0--3--:R-:W-:Y:S01]  /*43e0*/  @!P2 FADD.FTZ R18, R18, R20 ;  /* 0x000000141212a221 */ /* 0x009fe20000010000 */
[----:B------:R-:W-:-:S03]  /*43f0*/  @!P2 FADD.FTZ R19, R19, R21 ;  /* 0x000000151313a221 */ /* 0x000fc60000010000 */
[----:B--2---:R-:W-:Y:S01]  /*4400*/  @!P0 FADD.FTZ R18, R18, R22 ;  /* 0x0000001612128221 */ /* 0x004fe20000010000 */
[----:B------:R-:W-:-:S07]  /*4410*/  @!P0 FADD.FTZ R19, R19, R23 ;  /* 0x0000001713138221 */ /* 0x000fce0000010000 */
.L_x_266:
        /* <DEDUP_REMOVED lines=9> */
.L_x_267:
[----:B------:R-:W-:Y:S05]  /*44b0*/  BSYNC.RECONVERGENT B0 ;  /* 0x0000000000007941 */ /* 0x000fea0003800200 */
.L_x_260:
[----:B------:R-:W4:Y:S01]  /*44c0*/  S2UR UR5, SR_CgaCtaId ;  /* 0x00000000000579c3 */ /* 0x000f220000008800 */
[----:B------:R-:W-:Y:S01]  /*44d0*/  UMOV UR4, 0x400 ;  /* 0x0000040000047882 */ /* 0x000fe20000000000 */
[----:B------:R-:W-:Y:S02]  /*44e0*/  SHF.L.U32 R35, R35, 0x10, RZ ;  /* 0x0000001023237819 */ /* 0x000fe400000006ff */
[----:B------:R-:W-:Y:S02]  /*44f0*/  SHF.L.U32 R57, R57, 0x10, RZ ;  /* 0x0000001039397819 */ /* 0x000fe400000006ff */
[----:B--2---:R-:W-:Y:S02]  /*4500*/  SHF.L.U32 R23, R34, 0x10, RZ ;  /* 0x0000001022177819 */ /* 0x004fe400000006ff */
[----:B------:R-:W-:Y:S01]  /*4510*/  SHF.L.U32 R58, R58, 0x10, RZ ;  /* 0x000000103a3a7819 */ /* 0x000fe200000006ff */
[----:B------:R-:W-:Y:S01]  /*4520*/  FADD.FTZ R22, -R16, R57 ;  /* 0x0000003910167221 */ /* 0x000fe20000010100 */
[----:B------:R-:W-:-:S02]  /*4530*/  SHF.L.U32 R33, R33, 0x10, RZ ;  /* 0x0000001021217819 */ /* 0x000fc400000006ff */
[----:B------:R-:W-:Y:S02]  /*4540*/  SHF.L.U32 R55, R55, 0x10, RZ ;  /* 0x0000001037377819 */ /* 0x000fe400000006ff */
[----:B------:R-:W-:Y:S01]  /*4550*/  SHF.L.U32 R53, R53, 0x10, RZ ;  /* 0x0000001035357819 */ /* 0x000fe200000006ff */
[----:B----4-:R-:W-:Y:S01]  /*4560*/  ULEA UR4, UR5, UR4, 0x18 ;  /* 0x0000000405047291 */ /* 0x010fe2000f8ec0ff */
[----:B------:R-:W2:Y:S08]  /*4570*/  LDCU.U8 UR5, c[0x0][0x414] ;  /* 0x00008280ff0577ac */ /* 0x000eb00008000000 */
[----:B------:R0:W-:Y:S01]  /*4580*/  @!P1 STS.64 [UR4+0xc8], R18 ;  /* 0x0000c812ff009988 */ /* 0x0001e20008000a04 */
[----:B------:R-:W-:Y:S01]  /*4590*/  BAR.SYNC.DEFER_BLOCKING 0x0 ;  /* 0x0000000000007b1d */ /* 0x000fe20000010000 */
[----:B0--3--:R-:W-:Y:S01]  /*45a0*/  FADD.FTZ R18, -R16, R35 ;  /* 0x0000002310127221 */ /* 0x009fe20000010100 */
[----:B--2---:R-:W-:Y:S01]  /*45b0*/  UISETP.NE.AND UP0, UPT, UR5, URZ, UPT ;  /* 0x000000ff0500728c */ /* 0x004fe2000bf05270 */
[----:B------:R-:W-:Y:S01]  /*45c0*/  SHF.L.U32 R19, R15, 0x10, RZ ;  /* 0x000000100f137819 */ /* 0x000fe200000006ff */
[-C--:B------:R-:W-:Y:S01]  /*45d0*/  FMUL.FTZ R15, R22, R59.reuse ;  /* 0x0000003b160f7220 */ /* 0x080fe20000410000 */
[----:B------:R-:W-:Y:S01]  /*45e0*/  FMUL.FTZ R18, R18, R59 ;  /* 0x0000003b12127220 */ /* 0x000fe20000410000 */
[----:B------:R-:W0:Y:S01]  /*45f0*/  LDS.64 R20, [UR4+0xc8] ;  /* 0x0000c804ff147984 */ /* 0x000e220008000a00 */
[----:B------:R-:W0:Y:S02]  /*4600*/  LDCU UR4, c[0x0][0x42c] ;  /* 0x00008580ff0477ac */ /* 0x000e240008000800 */
[----:B0-----:R-:W-:Y:S01]  /*4610*/  FMUL.FTZ R20, R20, UR4 ;  /* 0x0000000414147c20 */ /* 0x001fe20008410000 */
[----:B------:R-:W-:Y:S01]  /*4620*/  FMUL.FTZ R21, R21, UR4 ;  /* 0x0000000415157c20 */ /* 0x000fe20008410000 */
[----:B------:R-:W-:Y:S06]  /*4630*/  BRA.U !UP0, `(.L_x_268) ;  /* 0x0000000108487547 */ /* 0x000fec000b800000 */
[----:B------:R-:W-:Y:S01]  /*4640*/  FFMA.FTZ R22, R40, R18, R41 ;  /* 0x0000001228167223 */ /* 0x000fe20000010029 */
[----:B------:R-:W-:-:S03]  /*4650*/  FFMA.FTZ R24, R17, R15, R42 ;  /* 0x0000000f11187223 */ /* 0x000fc6000001002a */
[----:B------:R-:W-:Y:S01]  /*4660*/  FMUL.FTZ R25, R22, -1.4426950216293334961 ;  /* 0xbfb8aa3b16197820 */ /* 0x000fe20000410000 */
        /* <DEDUP_REMOVED lines=15> */
.L_x_268:
[----:B------:R-:W0:Y:S01]  /*4760*/  LDCU UR4, c[0x0][0x41c] ;  /* 0x00008380ff0477ac */ /* 0x000e220008000800 */
[----:B------:R-:W-:Y:S01]  /*4770*/  SHF.L.U32 R25, R13, 0x10, RZ ;  /* 0x000000100d197819 */ /* 0x000fe200000006ff */
[C---:B------:R-:W-:Y:S01]  /*4780*/  FADD.FTZ R22, -R16.reuse, R33 ;  /* 0x0000002110167221 */ /* 0x040fe20000010100 */
[----:B------:R-:W-:Y:S01]  /*4790*/  SHF.L.U32 R7, R7, 0x10, RZ ;  /* 0x0000001007077819 */ /* 0x000fe200000006ff */
[----:B------:R-:W2:Y:S01]  /*47a0*/  LDCU.64 UR8, c[0x0][0x400] ;  /* 0x00008000ff0877ac */ /* 0x000ea20008000a00 */
[----:B------:R-:W-:Y:S01]  /*47b0*/  SHF.L.U32 R11, R11, 0x10, RZ ;  /* 0x000000100b0b7819 */ /* 0x000fe200000006ff */
[C---:B------:R-:W-:Y:S01]  /*47c0*/  FADD.FTZ R55, -R16.reuse, R55 ;  /* 0x0000003710377221 */ /* 0x040fe20000010100 */
[----:B------:R-:W-:Y:S01]  /*47d0*/  SHF.L.U32 R9, R9, 0x10, RZ ;  /* 0x0000001009097819 */ /* 0x000fe200000006ff */
[C---:B------:R-:W-:Y:S01]  /*47e0*/  FADD.FTZ R76, -R16.reuse, R7 ;  /* 0x00000007104c7221 */ /* 0x040fe20000010100 */
[----:B------:R-:W-:Y:S01]  /*47f0*/  SHF.L.U32 R5, R5, 0x10, RZ ;  /* 0x0000001005057819 */ /* 0x000fe200000006ff */
[C---:B------:R-:W-:Y:S01]  /*4800*/  FADD.FTZ R68, -R16.reuse, R11 ;  /* 0x0000000b10447221 */ /* 0x040fe20000010100 */
[----:B------:R-:W-:Y:S01]  /*4810*/  SHF.L.U32 R51, R51, 0x10, RZ ;  /* 0x0000001033337819 */ /* 0x000fe200000006ff */
[----:B------:R-:W-:Y:S01]  /*4820*/  FADD.FTZ R72, -R16, R9 ;  /* 0x0000000910487221 */ /* 0x000fe20000010100 */
[----:B------:R-:W-:Y:S01]  /*4830*/  SHF.L.U32 R49, R49, 0x10, RZ ;  /* 0x0000001031317819 */ /* 0x000fe200000006ff */
[C-C-:B------:R-:W-:Y:S01]  /*4840*/  FFMA.FTZ R11, R20.reuse, R18, R21.reuse ;  /* 0x00000012140b7223 */ /* 0x140fe20000010015 */
[----:B------:R-:W-:Y:S01]  /*4850*/  SHF.L.U32 R47, R47, 0x10, RZ ;  /* 0x000000102f2f7819 */ /* 0x000fe200000006ff */
[----:B------:R-:W-:Y:S01]  /*4860*/  FFMA.FTZ R18, R20, R15, R21 ;  /* 0x0000000f14127223 */ /* 0x000fe20000010015 */
[----:B------:R-:W-:Y:S01]  /*4870*/  SHF.L.U32 R45, R45, 0x10, RZ ;  /* 0x000000102d2d7819 */ /* 0x000fe200000006ff */
[----:B0-----:R-:W-:Y:S01]  /*4880*/  IMAD R3, R3, UR4, R38 ;  /* 0x0000000403037c24 */ /* 0x001fe2000f8e0226 */
[----:B------:R-:W-:Y:S01]  /*4890*/  SHF.L.U32 R43, R43, 0x10, RZ ;  /* 0x000000102b2b7819 */ /* 0x000fe200000006ff */
[----:B------:R-:W-:Y:S01]  /*48a0*/  BSSY.RECONVERGENT B0, `(.L_x_269) ;  /* 0x0000024000007945 */ /* 0x000fe20003800200 */
[C---:B------:R-:W-:Y:S01]  /*48b0*/  FADD.FTZ R30, -R16.reuse, R19 ;  /* 0x00000013101e7221 */ /* 0x040fe20000010100 */
[C---:B------:R-:W-:Y:S01]  /*48c0*/  FADD.FTZ R60, -R16.reuse, R53 ;  /* 0x00000035103c7221 */ /* 0x040fe20000010100 */
[C---:B--2---:R-:W-:Y:S01]  /*48d0*/  ISETP.GE.U32.AND P0, PT, R3.reuse, UR8, PT ;  /* 0x0000000803007c0c */ /* 0x044fe2000bf06070 */
[C---:B------:R-:W-:Y:S01]  /*48e0*/  FADD.FTZ R5, -R16.reuse, R5 ;  /* 0x0000000510057221 */ /* 0x040fe20000010100 */
[----:B------:R-:W-:Y:S01]  /*48f0*/  SHF.R.S32.HI R13, RZ, 0x1f, R3 ;  /* 0x0000001fff0d7819 */ /* 0x000fe20000011403 */
[C---:B------:R-:W-:Y:S01]  /*4900*/  FADD.FTZ R74, -R16.reuse, R51 ;  /* 0x00000033104a7221 */ /* 0x040fe20000010100 */
[----:B------:R-:W-:Y:S01]  /*4910*/  IADD3 R7, PT, PT, R3, 0x10, RZ ;  /* 0x0000001003077810 */ /* 0x000fe20007ffe0ff */
[C---:B------:R-:W-:Y:S01]  /*4920*/  FADD.FTZ R34, -R16.reuse, R49 ;  /* 0x0000003110227221 */ /* 0x040fe20000010100 */
[----:B------:R-:W-:Y:S01]  /*4930*/  ISETP.GE.AND.EX P0, PT, R13, UR9, PT, P0 ;  /* 0x000000090d007c0c */ /* 0x000fe2000bf06300 */
[C---:B------:R-:W-:Y:S01]  /*4940*/  FADD.FTZ R70, -R16.reuse, R47 ;  /* 0x0000002f10467221 */ /* 0x040fe20000010100 */
[----:B------:R-:W-:Y:S01]  /*4950*/  ISETP.GE.U32.AND P1, PT, R7, UR8, PT ;  /* 0x0000000807007c0c */ /* 0x000fe2000bf26070 */
[C---:B------:R-:W-:Y:S01]  /*4960*/  FADD.FTZ R24, -R16.reuse, R45 ;  /* 0x0000002d10187221 */ /* 0x040fe20000010100 */
[----:B------:R-:W-:Y:S01]  /*4970*/  SHF.R.S32.HI R9, RZ, 0x1f, R7 ;  /* 0x0000001fff097819 */ /* 0x000fe20000011407 */
[C---:B-1----:R-:W-:Y:S01]  /*4980*/  FADD.FTZ R26, -R16.reuse, R25 ;  /* 0x00000019101a7221 */ /* 0x042fe20000010100 */
[----:B------:R-:W-:Y:S01]  /*4990*/  FADD.FTZ R62, -R16, R43 ;  /* 0x0000002b103e7221 */ /* 0x000fe20000010100 */
        /* <DEDUP_REMOVED lines=20> */
.L_x_270:
[----:B------:R-:W-:Y:S05]  /*4ae0*/  BSYNC.RECONVERGENT B0 ;  /* 0x0000000000007941 */ /* 0x000fea0003800200 */
.L_x_269:
        /* <DEDUP_REMOVED lines=23> */
.L_x_271:
        /* <DEDUP_REMOVED lines=18> */
.L_x_273:
[----:B------:R-:W-:Y:S05]  /*4d80*/  BSYNC.RECONVERGENT B0 ;  /* 0x0000000000007941 */ /* 0x000fea0003800200 */
.L_x_272:
        /* <DEDUP_REMOVED lines=33> */
.L_x_274:
        /* <DEDUP_REMOVED lines=52> */
.L_x_276:
[----:B------:R-:W-:Y:S05]  /*52e0*/  BSYNC.RECONVERGENT B0 ;  /* 0x0000000000007941 */ /* 0x000fea0003800200 */
.L_x_275:
        /* <DEDUP_REMOVED lines=21> */
.L_x_277:
        /* <DEDUP_REMOVED lines=18> */
.L_x_279:
[----:B------:R-:W-:Y:S05]  /*5560*/  BSYNC.RECONVERGENT B0 ;  /* 0x0000000000007941 */ /* 0x000fea0003800200 */
.L_x_278:
        /* <DEDUP_REMOVED lines=21> */
.L_x_280:
        /* <DEDUP_REMOVED lines=18> */
.L_x_282:
[----:B------:R-:W-:Y:S05]  /*57e0*/  BSYNC.RECONVERGENT B0 ;  /* 0x0000000000007941 */ /* 0x000fea0003800200 */
.L_x_281:
[----:B------:R-:W-:Y:S02]  /*57f0*/  SHF.L.U32 R10, R10, 0x10, RZ ;  /* 0x000000100a0a7819 */ /* 0x000fe400000006ff */
[----:B------:R-:W-:Y:S01]  /*5800*/  SHF.L.U32 R48, R48, 0x10, RZ ;  /* 0x0000001030307819 */ /* 0x000fe200000006ff */
[----:B------:R-:W-:Y:S06]  /*5810*/  BRA.U !UP0, `(.L_x_283) ;  /* 0x0000000108487547 */ /* 0x000fec000b800000 */
[----:B------:R-:W-:Y:S01]  /*5820*/  FFMA.FTZ R16, R40, R16, R41 ;  /* 0x0000001028107223 */ /* 0x000fe20000010029 */
[----:B------:R-:W-:-:S03]  /*5830*/  FFMA.FTZ R9, R17, R9, R42 ;  /* 0x0000000911097223 */ /* 0x000fc6000001002a */
[----:B------:R-:W-:Y:S01]  /*5840*/  FMUL.FTZ R4, R16, -1.4426950216293334961 ;  /* 0xbfb8aa3b10047820 */ /* 0x000fe20000410000 */
[----:B01----:R-:W-:-:S05]  /*5850*/  FMUL.FTZ R6, R9, -1.4426950216293334961 ;  /* 0xbfb8aa3b09067820 */ /* 0x003fca0000410000 */
        /* <DEDUP_REMOVED lines=14> */
.L_x_283:
[----:B------:R-:W-:Y:S01]  /*5940*/  BSSY.RECONVERGENT B0, `(.L_x_284) ;  /* 0x0000012000007945 */ /* 0x000fe20003800200 */
[----:B------:R-:W-:Y:S01]  /*5950*/  FFMA.FTZ R10, R40, R10, -R15 ;  /* 0x0000000a280a7223 */ /* 0x000fe2000001080f */
[----:B------:R-:W-:Y:S02]  /*5960*/  FFMA.FTZ R8, R17, R48, -R58 ;  /* 0x0000003011087223 */ /* 0x000fe4000001083a */
[----:B------:R-:W-:Y:S05]  /*5970*/  @P5 BRA `(.L_x_285) ;  /* 0x0000000000385947 */ /* 0x000fea0003800000 */
[----:B------:R-:W2:Y:S01]  /*5980*/  LDCU.64 UR4, c[0x0][0x3f8] ;  /* 0x00007f00ff0477ac */ /* 0x000ea20008000a00 */
[----:B------:R-:W-:Y:S01]  /*5990*/  MOV R4, R64 ;  /* 0x0000004000047202 */ /* 0x000fe20000000f00 */
[----:B------:R-:W-:Y:S01]  /*59a0*/  FMUL.FTZ R9, R10, R59 ;  /* 0x0000003b0a097220 */ /* 0x000fe20000410000 */
[----:B01----:R-:W-:Y:S01]  /*59b0*/  MOV R5, R67 ;  /* 0x0000004300057202 */ /* 0x003fe20000000f00 */
        /* <DEDUP_REMOVED lines=10> */
.L_x_285:
[----:B------:R-:W-:Y:S05]  /*5a60*/  BSYNC.RECONVERGENT B0 ;  /* 0x0000000000007941 */ /* 0x000fea0003800200 */
.L_x_284:
[----:B------:R-:W-:Y:S02]  /*5a70*/  SHF.L.U32 R12, R12, 0x10, RZ ;  /* 0x000000100c0c7819 */ /* 0x000fe400000006ff */
[----:B------:R-:W-:Y:S01]  /*5a80*/  SHF.L.U32 R46, R46, 0x10, RZ ;  /* 0x000000102e2e7819 */ /* 0x000fe200000006ff */
[----:B------:R-:W-:Y:S06]  /*5a90*/  BRA.U !UP0, `(.L_x_286) ;  /* 0x0000000108487547 */ /* 0x000fec000b800000 */
[----:B------:R-:W-:Y:S01]  /*5aa0*/  FFMA.FTZ R22, R40, R22, R41 ;  /* 0x0000001628167223 */ /* 0x000fe20000010029 */
[----:B------:R-:W-:-:S03]  /*5ab0*/  FFMA.FTZ R24, R17, R24, R42 ;  /* 0x0000001811187223 */ /* 0x000fc6000001002a */
[----:B------:R-:W-:Y:S01]  /*5ac0*/  FMUL.FTZ R4, R22, -1.4426950216293334961 ;  /* 0xbfb8aa3b16047820 */ /* 0x000fe20000410000 */
[----:B012---:R-:W-:-:S05]  /*5ad0*/  FMUL.FTZ R6, R24, -1.4426950216293334961 ;  /* 0xbfb8aa3b18067820 */ /* 0x007fca0000410000 */
        /* <DEDUP_REMOVED lines=14> */
.L_x_286:
[----:B------:R-:W-:Y:S01]  /*5bc0*/  BSSY.RECONVERGENT B0, `(.L_x_287) ;  /* 0x0000012000007945 */ /* 0x000fe20003800200 */
[----:B------:R-:W-:Y:S01]  /*5bd0*/  FFMA.FTZ R12, R40, R12, -R25 ;  /* 0x0000000c280c7223 */ /* 0x000fe20000010819 */
[----:B------:R-:W-:Y:S02]  /*5be0*/  FFMA.FTZ R8, R17, R46, -R54 ;  /* 0x0000002e11087223 */ /* 0x000fe40000010836 */
[----:B------:R-:W-:Y:S05]  /*5bf0*/  @P2 BRA `(.L_x_288) ;  /* 0x0000000000382947 */ /* 0x000fea0003800000 */
[----:B------:R-:W3:Y:S01]  /*5c00*/  LDCU.64 UR4, c[0x0][0x3f8] ;  /* 0x00007f00ff0477ac */ /* 0x000ee20008000a00 */
[----:B------:R-:W-:Y:S01]  /*5c10*/  MOV R4, R64 ;  /* 0x0000004000047202 */ /* 0x000fe20000000f00 */
[----:B------:R-:W-:Y:S01]  /*5c20*/  FMUL.FTZ R9, R12, R59 ;  /* 0x0000003b0c097220 */ /* 0x000fe20000410000 */
[----:B012---:R-:W-:Y:S01]  /*5c30*/  MOV R5, R67 ;  /* 0x0000004300057202 */ /* 0x007fe20000000f00 */
[----:B------:R-:W0:Y:S01]  /*5c40*/  LDCU.64 UR10, c[0x0][0x380] ;  /* 0x00007000ff0a77ac */ /* 0x000e220008000a00 */
[----:B------:R-:W-:Y:S01]  /*5c50*/  FMUL.FTZ R8, R8, R59 ;  /* 0x0000003b08087220 */ /* 0x000fe20000410000 */
[----:B---3--:R-:W-:Y:S02]  /*5c60*/  IMAD R10, R23, UR4, RZ ;  /* 0x00000004170a7c24 */ /* 0x008fe4000f8e02ff */
[----:B------:R-:W-:-:S04]  /*5c70*/  IMAD.WIDE.U32 R6, R11, UR4, R4 ;  /* 0x000000040b067c25 */ /* 0x000fc8000f8e0004 */
[----:B------:R-:W-:Y:S01]  /*5c80*/  IMAD R11, R11, UR5, R10 ;  /* 0x000000050b0b7c24 */ /* 0x000fe2000f8e020a */
[----:B0-----:R-:W-:-:S04]  /*5c90*/  LEA R4, P0, R6, UR10, 0x1 ;  /* 0x0000000a06047c11 */ /* 0x001fc8000f8008ff */
[----:B------:R-:W-:Y:S02]  /*5ca0*/  IADD3 R11, PT, PT, R7, R11, RZ ;  /* 0x0000000b070b7210 */ /* 0x000fe40007ffe0ff */
[----:B------:R-:W-:Y:S02]  /*5cb0*/  F2FP.BF16.F32.PACK_AB R7, R8, R9 ;  /* 0x000000090807723e */ /* 0x000fe400000010ff */
[----:B------:R-:W-:-:S05]  /*5cc0*/  LEA.HI.X R5, R6, UR11, R11, 0x1, P0 ;  /* 0x0000000b06057c11 */ /* 0x000fca00080f0c0b */
[----:B------:R3:W-:Y:S02]  /*5cd0*/  STG.E desc[UR6][R4.64], R7 ;  /* 0x0000000704007986 */ /* 0x0007e4000c101906 */
.L_x_288:
[----:B------:R-:W-:Y:S05]  /*5ce0*/  BSYNC.RECONVERGENT B0 ;  /* 0x0000000000007941 */ /* 0x000fea0003800200 */
.L_x_287:
[----:B------:R-:W-:Y:S02]  /*5cf0*/  SHF.L.U32 R14, R14, 0x10, RZ ;  /* 0x000000100e0e7819 */ /* 0x000fe400000006ff */
[----:B------:R-:W-:Y:S02]  /*5d00*/  SHF.R.S32.HI R8, RZ, 0x1f, R3 ;  /* 0x0000001fff087819 */ /* 0x000fe40000011403 */
[----:B------:R-:W-:Y:S01]  /*5d10*/  SHF.L.U32 R44, R44, 0x10, RZ ;  /* 0x000000102c2c7819 */ /* 0x000fe200000006ff */
[----:B------:R-:W-:Y:S06]  /*5d20*/  BRA.U !UP0, `(.L_x_289) ;  /* 0x0000000108487547 */ /* 0x000fec000b800000 */
[----:B------:R-:W-:Y:S01]  /*5d30*/  FFMA.FTZ R26, R40, R26, R41 ;  /* 0x0000001a281a7223 */ /* 0x000fe20000010029 */
[----:B------:R-:W-:-:S03]  /*5d40*/  FFMA.FTZ R32, R17, R32, R42 ;  /* 0x0000002011207223 */ /* 0x000fc6000001002a */
[----:B---3--:R-:W-:Y:S01]  /*5d50*/  FMUL.FTZ R4, R26, -1.4426950216293334961 ;  /* 0xbfb8aa3b1a047820 */ /* 0x008fe20000410000 */
        /* <DEDUP_REMOVED lines=15> */
.L_x_289:
[----:B------:R-:W-:Y:S01]  /*5e50*/  ISETP.GE.AND.EX P1, PT, R8, UR9, PT, P1 ;  /* 0x0000000908007c0c */ /* 0x000fe2000bf26310 */
[----:B------:R-:W-:Y:S01]  /*5e60*/  FFMA.FTZ R14, R40, R14, -R27 ;  /* 0x0000000e280e7223 */ /* 0x000fe2000001081b */
[----:B------:R-:W-:Y:S01]  /*5e70*/  FFMA.FTZ R20, R17, R44, -R20 ;  /* 0x0000002c11147223 */ /* 0x000fe20000010814 */
[----:B------:R-:W-:Y:S02]  /*5e80*/  BSSY.RECONVERGENT B0, `(.L_x_290) ;  /* 0x000000f000007945 */ /* 0x000fe40003800200 */
[-C--:B------:R-:W-:Y:S01]  /*5e90*/  FMUL.FTZ R14, R14, R59.reuse ;  /* 0x0000003b0e0e7220 */ /* 0x080fe20000410000 */
[----:B------:R-:W-:-:S07]  /*5ea0*/  FMUL.FTZ R59, R20, R59 ;  /* 0x0000003b143b7220 */ /* 0x000fce0000410000 */
[----:B------:R-:W-:Y:S05]  /*5eb0*/  @P1 BRA `(.L_x_291) ;  /* 0x00000000002c1947 */ /* 0x000fea0003800000 */
[----:B------:R-:W4:Y:S01]  /*5ec0*/  LDCU.64 UR4, c[0x0][0x3f8] ;  /* 0x00007f00ff0477ac */ /* 0x000f220008000a00 */
[----:B------:R-:W-:Y:S01]  /*5ed0*/  MOV R65, R67 ;  /* 0x0000004300417202 */ /* 0x000fe20000000f00 */
[----:B------:R-:W3:Y:S01]  /*5ee0*/  LDCU.64 UR8, c[0x0][0x380] ;  /* 0x00007000ff0877ac */ /* 0x000ee20008000a00 */
[----:B----4-:R-:W-:Y:S02]  /*5ef0*/  IMAD R8, R8, UR4, RZ ;  /* 0x0000000408087c24 */ /* 0x010fe4000f8e02ff */
[----:B------:R-:W-:-:S04]  /*5f00*/  IMAD.WIDE.U32 R64, R3, UR4, R64 ;  /* 0x0000000403407c25 */ /* 0x000fc8000f8e0040 */
[----:B------:R-:W-:Y:S01]  /*5f10*/  IMAD R3, R3, UR5, R8 ;  /* 0x0000000503037c24 */ /* 0x000fe2000f8e0208 */
[----:B---3--:R-:W-:-:S04]  /*5f20*/  LEA R4, P0, R64, UR8, 0x1 ;  /* 0x0000000840047c11 */ /* 0x008fc8000f8008ff */
[----:B------:R-:W-:-:S04]  /*5f30*/  IADD3 R3, PT, PT, R65, R3, RZ ;  /* 0x0000000341037210 */ /* 0x000fc80007ffe0ff */
[----:B012---:R-:W-:Y:S02]  /*5f40*/  LEA.HI.X R5, R64, UR9, R3, 0x1, P0 ;  /* 0x0000000940057c11 */ /* 0x007fe400080f0c03 */
[----:B------:R-:W-:-:S05]  /*5f50*/  F2FP.BF16.F32.PACK_AB R3, R59, R14 ;  /* 0x0000000e3b03723e */ /* 0x000fca00000010ff */
[----:B------:R4:W-:Y:S02]  /*5f60*/  STG.E desc[UR6][R4.64], R3 ;  /* 0x0000000304007986 */ /* 0x0009e4000c101906 */
.L_x_291:
[----:B------:R-:W-:Y:S05]  /*5f70*/  BSYNC.RECONVERGENT B0 ;  /* 0x0000000000007941 */ /* 0x000fea0003800200 */
.L_x_290:
[----:B------:R-:W5:Y:S01]  /*5f80*/  LDCU UR4, c[0x0][0x410] ;  /* 0x00008200ff0477ac */ /* 0x000f620008000800 */
[----:B------:R-:W-:Y:S02]  /*5f90*/  IADD3 R39, PT, PT, R28, R39, RZ ;  /* 0x000000271c277210 */ /* 0x000fe40007ffe0ff */
[----:B------:R-:W-:Y:S01]  /*5fa0*/  IADD3 R36, PT, PT, R36, 0x1, RZ ;  /* 0x0000000124247810 */ /* 0x000fe20007ffe0ff */
[----:B------:R-:W5:Y:S02]  /*5fb0*/  LDCU UR5, c[0x0][0x3e0] ;  /* 0x00007c00ff0577ac */ /* 0x000f640008000800 */
[----:B-----5:R-:W-:-:S06]  /*5fc0*/  UIMAD UR4, UR4, UR5, URZ ;  /* 0x00000005040472a4 */ /* 0x020fcc000f8e02ff */
[----:B------:R-:W-:-:S13]  /*5fd0*/  ISETP.GE.AND P0, PT, R39, UR4, PT ;  /* 0x0000000427007c0c */ /* 0x000fda000bf06270 */
[----:B------:R-:W-:Y:S05]  /*5fe0*/  @!P0 BRA `(.L_x_292) ;  /* 0xffffffa0005c8947 */ /* 0x000fea000383ffff */
.L_x_249:
[----:B------:R-:W5:Y:S01]  /*5ff0*/  S2R R9, SR_TID.X ;  /* 0x0000000000097919 */ /* 0x000f620000002100 */
[----:B---34-:R-:W3:Y:S01]  /*6000*/  LDC R4, c[0x0][0x370] ;  /* 0x0000dc00ff047b82 */ /* 0x018ee20000000800 */
[----:B------:R-:W-:Y:S07]  /*6010*/  BSSY.RECONVERGENT B0, `(.L_x_293) ;  /* 0x000000e000007945 */ /* 0x000fee0003800200 */
[----:B012---:R-:W0:Y:S08]  /*6020*/  LDC R7, c[0x0][0x374] ;  /* 0x0000dd00ff077b82 */ /* 0x007e300000000800 */
[----:B------:R-:W1:Y:S01]  /*6030*/  LDC.64 R2, c[0x0][0x3c8] ;  /* 0x0000f200ff027b82 */ /* 0x000e620000000a00 */
[----:B---3--:R-:W-:-:S02]  /*6040*/  ISETP.NE.AND P0, PT, R4, 0x1, PT ;  /* 0x000000010400780c */ /* 0x008fc40003f05270 */
[----:B-----5:R-:W-:Y:S02]  /*6050*/  ISETP.NE.AND P1, PT, R9, RZ, PT ;  /* 0x000000ff0900720c */ /* 0x020fe40003f25270 */
[----:B0-----:R-:W-:-:S04]  /*6060*/  SHF.L.U32 R0, R7, 0x1, RZ ;  /* 0x0000000107007819 */ /* 0x001fc800000006ff */
[----:B------:R-:W-:-:S05]  /*6070*/  SEL R5, R0, RZ, P0 ;  /* 0x000000ff00057207 */ /* 0x000fca0000000000 */
[----:B-1----:R-:W-:Y:S02]  /*6080*/  IMAD.WIDE.U32 R2, R5, 0x4, R2 ;  /* 0x0000000405027825 */ /* 0x002fe400078e0002 */
[----:B------:R-:W-:Y:S05]  /*6090*/  @P1 BRA `(.L_x_294) ;  /* 0x0000000000141947 */ /* 0x000fea0003800000 */
[----:B------:R-:W-:Y:S01]  /*60a0*/  HFMA2 R5, -RZ, RZ, 0, 5.9604644775390625e-08 ;  /* 0x00000001ff057431 */ /* 0x000fe200000001ff */
[----:B------:R-:W-:Y:S06]  /*60b0*/  MEMBAR.ALL.GPU ;  /* 0x0000000000007992 */ /* 0x000fec000000a000 */
[----:B------:R-:W-:-:S00]  /*60c0*/  ERRBAR ;  /* 0x00000000000079ab */ /* 0x000fc00000000000 */
[----:B------:R-:W-:Y:S06]  /*60d0*/  CGAERRBAR ;  /* 0x00000000000075ab */ /* 0x000fec0000000000 */
[----:B------:R0:W-:Y:S02]  /*60e0*/  REDG.E.ADD.S32.STRONG.GPU desc[UR6][R2.64], R5 ;  /* 0x000000050200798e */ /* 0x0001e4000c12e306 */
.L_x_294:
[----:B------:R-:W-:Y:S05]  /*60f0*/  BSYNC.RECONVERGENT B0 ;  /* 0x0000000000007941 */ /* 0x000fea0003800200 */
.L_x_293:
        /* <DEDUP_REMOVED lines=11> */
.L_x_296:
[----:B------:R-:W2:Y:S04]  /*61b0*/  LDG.E.STRONG.GPU R5, desc[UR6][R2.64] ;  /* 0x0000000602057981 */ /* 0x000ea8000c1ef900 */
[----:B--2---:R-:W-:Y:S01]  /*61c0*/  CCTL.IVALL ;  /* 0x00000000ff00798f */ /* 0x004fe20002000000 */
[----:B------:R-:W-:Y:S05]  /*61d0*/  YIELD ;  /* 0x0000000000007946 */ /* 0x000fea0003800000 */
[----:B------:R-:W-:-:S13]  /*61e0*/  ISETP.NE.AND P0, PT, R5, R0, PT ;  /* 0x000000000500720c */ /* 0x000fda0003f05270 */
[----:B------:R-:W-:Y:S05]  /*61f0*/  @P0 BRA `(.L_x_296) ;  /* 0xfffffffc00ec0947 */ /* 0x000fea000383ffff */
.L_x_295:
        /* <DEDUP_REMOVED lines=59> */
[----:B------:R-:W-:Y:S01]  /*65b0*/  SHF.L.U32 R31, R11, 0x2, RZ ;  /* 0x000000020b1f7819 */ /* 0x000fe200000006ff */
[----:B------:R-:W-:Y:S01]  /*65c0*/  UMOV UR4, URZ ;  /* 0x000000ff00047c82 */ /* 0x000fe20008000000 */
[----:B------:R-:W-:-:S02]  /*65d0*/  SHF.L.U64.HI R33, R0, 0x2, R3 ;  /* 0x0000000200217819 */ /* 0x000fc40000010203 */
[----:B------:R-:W-:Y:S02]  /*65e0*/  IADD3 R5, PT, PT, R7, UR4, RZ ;  /* 0x0000000407057c10 */ /* 0x000fe4000fffe0ff */
[----:B------:R-:W-:Y:S01]  /*65f0*/  MOV R2, R6 ;  /* 0x0000000600027202 */ /* 0x000fe20000000f00 */
[----:B------:R-:W-:Y:S01]  /*6600*/  IMAD.WIDE.U32 R6, R10, 0x4, RZ ;  /* 0x000000040a067825 */ /* 0x000fe200078e00ff */
[----:B0-----:R-:W-:Y:S02]  /*6610*/  IADD3 R27, P1, PT, R22, UR8, RZ ;  /* 0x00000008161b7c10 */ /* 0x001fe4000ff3e0ff */
[----:B------:R-:W-:Y:S02]  /*6620*/  SHF.L.U64.HI R29, R28, 0x2, R35 ;  /* 0x000000021c1d7819 */ /* 0x000fe40000010223 */
[----:B-1----:R-:W-:Y:S02]  /*6630*/  IADD3 R24, P2, PT, R22, UR10, RZ ;  /* 0x0000000a16187c10 */ /* 0x002fe4000ff5e0ff */
[----:B------:R-:W-:-:S02]  /*6640*/  IADD3.X R26, PT, PT, R23, UR9, RZ, P1, !PT ;  /* 0x00000009171a7c10 */ /* 0x000fc40008ffe4ff */
[C---:B------:R-:W-:Y:S02]  /*6650*/  IADD3.X R25, PT, PT, R23.reuse, UR11, RZ, P2, !PT ;  /* 0x0000000b17197c10 */ /* 0x040fe400097fe4ff */
[----:B--2---:R-:W-:Y:S02]  /*6660*/  IADD3 R22, P1, PT, R22, UR12, RZ ;  /* 0x0000000c16167c10 */ /* 0x004fe4000ff3e0ff */
[----:B------:R-:W-:Y:S02]  /*6670*/  IADD3 R18, P2, PT, RZ, -R9, RZ ;  /* 0x80000009ff127210 */ /* 0x000fe40007f5e0ff */
[----:B------:R-:W-:Y:S02]  /*6680*/  IADD3.X R23, PT, PT, R23, UR13, RZ, P1, !PT ;  /* 0x0000000d17177c10 */ /* 0x000fe40008ffe4ff */
[----:B------:R-:W-:Y:S02]  /*6690*/  IADD3 R31, PT, PT, R7, R31, RZ ;  /* 0x0000001f071f7210 */ /* 0x000fe40007ffe0ff */
[----:B------:R-:W-:-:S07]  /*66a0*/  IADD3.X R20, PT, PT, RZ, -0x1, RZ, P2, !PT ;  /* 0xffffffffff147810 */ /* 0x000fce00017fe4ff */
.L_x_299:
        /* <DEDUP_REMOVED lines=31> */
.L_x_298:
[----:B------:R-:W-:Y:S05]  /*68a0*/  BSYNC.RECONVERGENT B0 ;  /* 0x0000000000007941 */ /* 0x000fea0003800200 */
.L_x_297:
        /* <DEDUP_REMOVED lines=10> */
.L_x_300:
        /* <DEDUP_REMOVED lines=87> */
.L_x_301:
        /* <DEDUP_REMOVED lines=12> */
.L_x_4498:


//--------------------- .text._Z35group_norm_nhwc_bwd_one_pass_kernelI11Bf16IOBf16WLi256ELi84ELi672EEv26Group_norm_nhwc_bwd_params --------------------------
	.section	.text._Z35group_norm_nhwc_bwd_one_pass_kernelI11Bf16IOBf16WLi256ELi84ELi672EEv26Group_norm_nhwc_bwd_params,"ax",@progbits
	.align	128
        .global         _Z35group_norm_nhwc_bwd_one_pass_kernelI11Bf16IOBf16WLi256ELi84ELi672EEv26Group_norm_nhwc_bwd_params
        .type           _Z35group_norm_nhwc_bwd_one_pass_kernelI11Bf16IOBf16WLi256ELi84ELi672EEv26Group_norm_nhwc_bwd_params,@function
        .size           _Z35group_norm_nhwc_bwd_one_pass_kernelI11Bf16IOBf16WLi256ELi84ELi672EEv26Group_norm_nhwc_bwd_params,(.L_x_4499 - _Z35group_norm_nhwc_bwd_one_pass_kernelI11Bf16IOBf16WLi256ELi84ELi672EEv26Group_norm_nhwc_bwd_params)
        .other          _Z35group_norm_nhwc_bwd_one_pass_kernelI11Bf16IOBf16WLi256ELi84ELi672EEv26Group_norm_nhwc_bwd_params,@"STO_CUDA_ENTRY STV_DEFAULT"
_Z35group_norm_nhwc_bwd_one_pass_kernelI11Bf16IOBf16WLi256ELi84ELi672EEv26Group_norm_nhwc_bwd_params:
.text._Z35group_norm_nhwc_bwd_one_pass_kernelI11Bf16IOBf16WLi256ELi84ELi672EEv26Group_norm_nhwc_bwd_params:
        /* <DEDUP_REMOVED lines=21> */
.L_x_369:
[----:B------:R-:W1:Y:S01]  /*0150*/  LDCU UR15, c[0x0][0x410] ;  /* 0x00008200ff0f77ac */ /* 0x000e620008000800 */
[----:B0-----:R-:W-:Y:S01]  /*0160*/  IABS R5, UR5 ;  /* 0x0000000500057c13 */ /* 0x001fe20008000000 */
[----:B------:R-:W2:Y:S01]  /*0170*/  S2UR UR10, SR_CTAID.X ;  /* 0x00000000000a79c3 */ /* 0x000ea20000002500 */
[----:B------:R-:W-:Y:S01]  /*0180*/  HFMA2 R68, -RZ, RZ, 0, 0 ;  /* 0x00000000ff447431 */ /* 0x000fe200000001ff */
[----:B------:R-:W-:Y:S01]  /*0190*/  UMOV UR6, URZ ;  /* 0x000000ff00067c82 */ /* 0x000fe20008000000 */
[----:B------:R-:W-:Y:S01]  /*01a0*/  R2UR UR9, R5 ;  /* 0x00000000050972ca */ /* 0x000fe200000e0000 */
[----:B------:R-:W3:Y:S04]  /*01b0*/  LDCU.128 UR16, c[0x0][0x400] ;  /* 0x00008000ff1077ac */ /* 0x000ee80008000c00 */
[----:B------:R-:W2:Y:S01]  /*01c0*/  LDC R31, c[0x0][0x41c] ;  /* 0x00010700ff1f7b82 */ /* 0x000ea20000000800 */
[----:B------:R-:W-:Y:S01]  /*01d0*/  UISETP.GE.AND UP1, UPT, UR5, URZ, UPT ;  /* 0x000000ff0500728c */ /* 0x000fe2000bf26270 */
[----:B-1----:R-:W-:Y:S01]  /*01e0*/  MOV R0, UR15 ;  /* 0x0000000f00007c02 */ /* 0x002fe20008000f00 */
[----:B------:R-:W-:-:S02]  /*01f0*/  ULOP3.LUT UR11, UR5, UR15, URZ, 0x3c, !UPT ;  /* 0x0000000f050b7292 */ /* 0x000fc4000f8e3cff */
[----:B------:R-:W-:Y:S01]  /*0200*/  UISETP.NE.AND UP0, UPT, UR15, URZ, UPT ;  /* 0x000000ff0f00728c */ /* 0x000fe2000bf05270 */
[----:B------:R-:W-:Y:S02]  /*0210*/  IABS R0, R0 ;  /* 0x0000000000007213 */ /* 0x000fe40000000000 */
[----:B---3--:R-:W-:Y:S02]  /*0220*/  MOV R9, UR18 ;  /* 0x0000001200097c02 */ /* 0x008fe40008000f00 */
[----:B------:R-:W-:Y:S01]  /*0230*/  R2UR UR14, R0 ;  /* 0x00000000000e72ca */ /* 0x000fe200000e0000 */
[----:B--2---:R-:W-:-:S12]  /*0240*/  IMAD R31, R31, UR10, R70 ;  /* 0x0000000a1f1f7c24 */ /* 0x004fd8000f8e0246 */
[----:B------:R-:W1:Y:S01]  /*0250*/  I2F.RP R0, UR14 ;  /* 0x0000000e00007d06 */ /* 0x000e620008209400 */
[C---:B------:R-:W-:Y:S02]  /*0260*/  ISETP.GE.U32.AND P1, PT, R31.reuse, UR16, PT ;  /* 0x000000101f007c0c */ /* 0x040fe4000bf26070 */
[----:B------:R-:W-:Y:S02]  /*0270*/  SHF.R.S32.HI R5, RZ, 0x1f, R31 ;  /* 0x0000001fff057819 */ /* 0x000fe4000001141f */
[----:B------:R-:W-:Y:S02]  /*0280*/  IADD3 R11, PT, PT, R31, 0x10, RZ ;  /* 0x000000101f0b7810 */ /* 0x000fe40007ffe0ff */
[----:B------:R-:W-:Y:S02]  /*0290*/  ISETP.GE.AND.EX P1, PT, R5, UR17, PT, P1 ;  /* 0x0000001105007c0c */ /* 0x000fe4000bf26310 */
[----:B------:R-:W-:Y:S02]  /*02a0*/  ISETP.GE.U32.AND P0, PT, R11, UR16, PT ;  /* 0x000000100b007c0c */ /* 0x000fe4000bf06070 */
[----:B------:R-:W-:Y:S01]  /*02b0*/  SHF.R.S32.HI R13, RZ, 0x1f, R11 ;  /* 0x0000001fff0d7819 */ /* 0x000fe2000001140b */
[----:B-1----:R-:W1:Y:S03]  /*02c0*/  MUFU.RCP R0, R0 ;  /* 0x0000000000007308 */ /* 0x002e660000001000 */
[----:B------:R-:W-:-:S05]  /*02d0*/  ISETP.GE.AND.EX P0, PT, R13, UR17, PT, P0 ;  /* 0x000000110d007c0c */ /* 0x000fca000bf06300 */
[----:B------:R-:W2:Y:S08]  /*02e0*/  @!P1 LDC.64 R6, c[0x0][0x3f8] ;  /* 0x0000fe00ff069b82 */ /* 0x000eb00000000a00 */
[----:B------:R-:W3:Y:S01]  /*02f0*/  @!P1 LDC.64 R20, c[0x0][0x398] ;  /* 0x0000e600ff149b82 */ /* 0x000ee20000000a00 */
[----:B-1----:R-:W-:-:S07]  /*0300*/  IADD3 R4, PT, PT, R0, 0xffffffe, RZ ;  /* 0x0ffffffe00047810 */ /* 0x002fce0007ffe0ff */
[----:B------:R-:W1:Y:S01]  /*0310*/  @!P0 LDC.64 R18, c[0x0][0x3f8] ;  /* 0x0000fe00ff128b82 */ /* 0x000e620000000a00 */
[----:B------:R-:W4:Y:S07]  /*0320*/  F2I.FTZ.U32.TRUNC.NTZ R4, R4 ;  /* 0x0000000400047305 */ /* 0x000f2e000021f000 */
[----:B------:R-:W0:Y:S01]  /*0330*/  @!P0 LDC.64 R22, c[0x0][0x3a0] ;  /* 0x0000e800ff168b82 */ /* 0x000e220000000a00 */
[----:B----4-:R-:W-:Y:S01]  /*0340*/  R2UR UR7, R4 ;  /* 0x00000000040772ca */ /* 0x010fe200000e0000 */
[----:B-1----:R-:W-:-:S12]  /*0350*/  @!P0 IMAD R12, R13, R18, RZ ;  /* 0x000000120d0c8224 */ /* 0x002fd800078e02ff */
[----:B------:R-:W-:-:S04]  /*0360*/  UIADD3 UR8, UPT, UPT, URZ, -UR7, URZ ;  /* 0x80000007ff087290 */ /* 0x000fc8000fffe0ff */
[----:B------:R-:W-:-:S04]  /*0370*/  UIMAD UR8, UR8, UR14, URZ ;  /* 0x0000000e080872a4 */ /* 0x000fc8000f8e02ff */
[----:B------:R-:W-:-:S04]  /*0380*/  UIMAD.WIDE.U32 UR6, UR7, UR8, UR6 ;  /* 0x00000008070672a5 */ /* 0x000fc8000f8e0006 */
[----:B------:R-:W-:-:S04]  /*0390*/  UIMAD.WIDE.U32 UR6, UR7, UR9, URZ ;  /* 0x00000009070672a5 */ /* 0x000fc8000f8e00ff */
        /* <DEDUP_REMOVED lines=9> */
[----:B------:R-:W-:-:S02]  /*0430*/  USEL UR6, UR8, UR6, !UP4 ;  /* 0x0000000608067287 */ /* 0x000fc4000e000000 */
[----:B------:R-:W-:Y:S02]  /*0440*/  UISETP.GE.AND UP3, UPT, UR11, URZ, UPT ;  /* 0x000000ff0b00728c */ /* 0x000fe4000bf66270 */
[----:B------:R-:W-:-:S04]  /*0450*/  @!UP1 UIADD3 UR6, UPT, UPT, -UR6, URZ, URZ ;  /* 0x000000ff06069290 */ /* 0x000fc8000fffe1ff */
[----:B------:R-:W-:Y:S02]  /*0460*/  USEL UR8, UR9, UR6, !UP0 ;  /* 0x0000000609087287 */ /* 0x000fe4000c000000 */
[----:B------:R-:W-:Y:S02]  /*0470*/  @UP2 UIADD3 UR7, UPT, UPT, UR7, 0x1, URZ ;  /* 0x0000000107072890 */ /* 0x000fe4000fffe0ff */
[----:B------:R-:W-:Y:S02]  /*0480*/  UIMAD UR6, UR8, 0x54, URZ ;  /* 0x00000054080678a4 */ /* 0x000fe4000f8e02ff */
[----:B------:R-:W-:-:S04]  /*0490*/  @!UP3 UIADD3 UR7, UPT, UPT, -UR7, URZ, URZ ;  /* 0x000000ff0707b290 */ /* 0x000fc8000fffe1ff */
[----:B------:R-:W-:Y:S01]  /*04a0*/  IADD3 R72, P2, PT, R3, UR6, RZ ;  /* 0x0000000603487c10 */ /* 0x000fe2000ff5e0ff */
[----:B------:R-:W-:Y:S01]  /*04b0*/  USEL UR7, UR9, UR7, !UP0 ;  /* 0x0000000709077287 */ /* 0x000fe2000c000000 */
[----:B------:R-:W-:Y:S01]  /*04c0*/  MOV R0, UR6 ;  /* 0x0000000600007c02 */ /* 0x000fe20008000f00 */
[----:B------:R-:W-:Y:S01]  /*04d0*/  @!P0 IMAD R19, R11, R19, R12 ;  /* 0x000000130b138224 */ /* 0x000fe200078e020c */
[----:B------:R-:W-:Y:S01]  /*04e0*/  IADD3 R3, PT, PT, R31, 0x20, RZ ;  /* 0x000000201f037810 */ /* 0x000fe20007ffe0ff */
[----:B------:R-:W-:Y:S01]  /*04f0*/  USHF.R.S32.HI UR6, URZ, 0x1f, UR7 ;  /* 0x0000001fff067899 */ /* 0x000fe20008011407 */
[----:B------:R-:W-:Y:S01]  /*0500*/  LEA.HI.X.SX32 R73, R0, RZ, 0x1, P2 ;  /* 0x000000ff00497211 */ /* 0x000fe200010f0eff */
[----:B--2---:R-:W-:Y:S01]  /*0510*/  @!P1 IMAD R0, R5, R6, RZ ;  /* 0x0000000605009224 */ /* 0x004fe200078e02ff */
[----:B------:R-:W-:Y:S01]  /*0520*/  ISETP.GE.U32.AND P2, PT, R3, UR16, PT ;  /* 0x0000001003007c0c */ /* 0x000fe2000bf46070 */
[----:B------:R-:W-:Y:S01]  /*0530*/  UIMAD UR6, UR6, UR18, URZ ;  /* 0x00000012060672a4 */ /* 0x000fe2000f8e02ff */
[----:B------:R-:W-:Y:S01]  /*0540*/  SHF.R.S32.HI R15, RZ, 0x1f, R3 ;  /* 0x0000001fff0f7819 */ /* 0x000fe20000011403 */
[----:B------:R-:W-:-:S04]  /*0550*/  IMAD.WIDE.U32 R72, R9, UR7, R72 ;  /* 0x0000000709487c25 */ /* 0x000fc8000f8e0048 */
[----:B------:R-:W-:Y:S01]  /*0560*/  HFMA2 R67, -RZ, RZ, 0, 0 ;  /* 0x00000000ff437431 */ /* 0x000fe200000001ff */
[----:B------:R-:W1:Y:S01]  /*0570*/  @!P1 LDC.64 R8, c[0x0][0x3a0] ;  /* 0x0000e800ff089b82 */ /* 0x000e620000000a00 */
[----:B------:R-:W-:Y:S01]  /*0580*/  ISETP.GE.AND.EX P2, PT, R15, UR17, PT, P2 ;  /* 0x000000110f007c0c */ /* 0x000fe2000bf46320 */
[----:B------:R-:W-:Y:S01]  /*0590*/  UIMAD UR6, UR7, UR19, UR6 ;  /* 0x00000013070672a4 */ /* 0x000fe2000f8e0206 */
[----:B------:R-:W-:Y:S01]  /*05a0*/  @!P1 MOV R74, R72 ;  /* 0x00000048004a9202 */ /* 0x000fe20000000f00 */
[C---:B------:R-:W-:Y:S01]  /*05b0*/  @!P1 IMAD R7, R31.reuse, R7, R0 ;  /* 0x000000071f079224 */ /* 0x040fe200078e0200 */
[----:B------:R-:W-:Y:S01]  /*05c0*/  IADD3 R0, PT, PT, R31, 0x30, RZ ;  /* 0x000000301f007810 */ /* 0x000fe20007ffe0ff */
[----:B------:R-:W-:Y:S01]  /*05d0*/  HFMA2 R64, -RZ, RZ, 0, 0 ;  /* 0x00000000ff407431 */ /* 0x000fe200000001ff */
[----:B------:R-:W-:Y:S01]  /*05e0*/  MOV R63, RZ ;  /* 0x000000ff003f7202 */ /* 0x000fe20000000f00 */
[----:B------:R-:W-:Y:S01]  /*05f0*/  HFMA2 R60, -RZ, RZ, 0, 0 ;  /* 0x00000000ff3c7431 */ /* 0x000fe200000001ff */
[----:B------:R-:W-:-:S02]  /*0600*/  IADD3 R75, PT, PT, R73, UR6, RZ ;  /* 0x00000006494b7c10 */ /* 0x000fc4000fffe0ff */
[----:B------:R-:W-:Y:S02]  /*0610*/  CS2R R58, SRZ ;  /* 0x00000000003a7805 */ /* 0x000fe4000001ff00 */
[----:B------:R-:W-:Y:S02]  /*0620*/  ISETP.GE.U32.AND P4, PT, R0, UR16, PT ;  /* 0x0000001000007c0c */ /* 0x000fe4000bf86070 */
[----:B------:R-:W-:Y:S02]  /*0630*/  CS2R R56, SRZ ;  /* 0x0000000000387805 */ /* 0x000fe4000001ff00 */
[----:B------:R-:W-:Y:S01]  /*0640*/  SHF.R.S32.HI R17, RZ, 0x1f, R0 ;  /* 0x0000001fff117819 */ /* 0x000fe20000011400 */
[----:B------:R-:W-:Y:S01]  /*0650*/  @!P1 IMAD.WIDE.U32 R4, R31, R6, R74 ;  /* 0x000000061f049225 */ /* 0x000fe200078e004a */
[----:B------:R-:W2:Y:S01]  /*0660*/  @!P2 LDC.64 R24, c[0x0][0x3f8] ;  /* 0x0000fe00ff18ab82 */ /* 0x000ea20000000a00 */
[----:B------:R-:W-:Y:S02]  /*0670*/  @!P0 MOV R12, R72 ;  /* 0x00000048000c8202 */ /* 0x000fe40000000f00 */
[----:B------:R-:W-:-:S02]  /*0680*/  CS2R R54, SRZ ;  /* 0x0000000000367805 */ /* 0x000fc4000001ff00 */
[----:B------:R-:W-:Y:S02]  /*0690*/  ISETP.GE.AND.EX P4, PT, R17, UR17, PT, P4 ;  /* 0x0000001111007c0c */ /* 0x000fe4000bf86340 */
[----:B------:R-:W-:Y:S02]  /*06a0*/  CS2R R52, SRZ ;  /* 0x0000000000347805 */ /* 0x000fe4000001ff00 */
[----:B------:R-:W-:Y:S02]  /*06b0*/  @!P1 IADD3 R7, PT, PT, R5, R7, RZ ;  /* 0x0000000705079210 */ /* 0x000fe40007ffe0ff */
[----:B------:R-:W-:Y:S02]  /*06c0*/  CS2R R50, SRZ ;  /* 0x0000000000327805 */ /* 0x000fe4000001ff00 */
[C---:B------:R-:W-:Y:S01]  /*06d0*/  @!P1 SHF.L.U32 R5, R4.reuse, 0x1, RZ ;  /* 0x0000000104059819 */ /* 0x040fe200000006ff */
[----:B------:R-:W4:Y:S01]  /*06e0*/  @!P2 LDC.64 R28, c[0x0][0x3a0] ;  /* 0x0000e800ff1cab82 */ /* 0x000f220000000a00 */
[----:B------:R-:W-:-:S02]  /*06f0*/  @!P1 SHF.L.U64.HI R4, R4, 0x1, R7 ;  /* 0x0000000104049819 */ /* 0x000fc40000010207 */
[----:B------:R-:W-:Y:S02]  /*0700*/  CS2R R48, SRZ ;  /* 0x0000000000307805 */ /* 0x000fe4000001ff00 */
[C---:B-1----:R-:W-:Y:S02]  /*0710*/  @!P1 IADD3 R8, P3, PT, R5.reuse, R8, RZ ;  /* 0x0000000805089210 */ /* 0x042fe40007f7e0ff */
[----:B------:R-:W-:Y:S02]  /*0720*/  CS2R R46, SRZ ;  /* 0x00000000002e7805 */ /* 0x000fe4000001ff00 */
[----:B------:R-:W-:Y:S01]  /*0730*/  @!P0 MOV R13, R75 ;  /* 0x0000004b000d8202 */ /* 0x000fe20000000f00 */
[----:B------:R-:W1:Y:S01]  /*0740*/  LDCU.64 UR6, c[0x0][0x3b8] ;  /* 0x00007700ff0677ac */ /* 0x000e620008000a00 */
[C---:B------:R-:W-:Y:S01]  /*0750*/  @!P1 IADD3.X R9, PT, PT, R4.reuse, R9, RZ, P3, !PT ;  /* 0x0000000904099210 */ /* 0x040fe20001ffe4ff */
[----:B------:R-:W1:Y:S01]  /*0760*/  @!P0 LDC.64 R6, c[0x0][0x398] ;  /* 0x0000e600ff068b82 */ /* 0x000e620000000a00 */
[----:B---3--:R-:W-:Y:S01]  /*0770*/  @!P1 IADD3 R10, P3, PT, R5, R20, RZ ;  /* 0x00000014050a9210 */ /* 0x008fe20007f7e0ff */
[----:B------:R-:W-:Y:S01]  /*0780*/  @!P0 IMAD.WIDE.U32 R12, R11, R18, R12 ;  /* 0x000000120b0c8225 */ /* 0x000fe200078e000c */
[----:B------:R-:W3:Y:S01]  /*0790*/  LDCU.U8 UR9, c[0x0][0x414] ;  /* 0x00008280ff0977ac */ /* 0x000ee20008000000 */
[----:B------:R0:W3:Y:S01]  /*07a0*/  @!P1 LDG.E R68, desc[UR12][R8.64] ;  /* 0x0000000c08449981 */ /* 0x0000e2000c1e1900 */
[----:B------:R-:W-:-:S03]  /*07b0*/  @!P1 IADD3.X R11, PT, PT, R4, R21, RZ, P3, !PT ;  /* 0x00000015040b9210 */ /* 0x000fc60001ffe4ff */
[----:B------:R-:W4:Y:S01]  /*07c0*/  @!P4 LDC.64 R4, c[0x0][0x3f8] ;  /* 0x0000fe00ff04cb82 */ /* 0x000f220000000a00 */
[----:B--2---:R-:W-:Y:S01]  /*07d0*/  @!P2 IMAD R14, R15, R24, RZ ;  /* 0x000000180f0ea224 */ /* 0x004fe200078e02ff */
[----:B------:R-:W-:Y:S01]  /*07e0*/  @!P0 IADD3 R15, PT, PT, R13, R19, RZ ;  /* 0x000000130d0f8210 */ /* 0x000fe20007ffe0ff */
[----:B------:R2:W3:Y:S01]  /*07f0*/  @!P1 LDG.E R67, desc[UR12][R10.64] ;  /* 0x0000000c0a439981 */ /* 0x0004e2000c1e1900 */
[C---:B------:R-:W-:Y:S01]  /*0800*/  @!P0 SHF.L.U32 R13, R12.reuse, 0x1, RZ ;  /* 0x000000010c0d8819 */ /* 0x040fe200000006ff */
[----:B------:R-:W-:Y:S01]  /*0810*/  @!P2 IMAD R19, R3, R25, R14 ;  /* 0x000000190313a224 */ /* 0x000fe200078e020e */
[----:B------:R-:W-:Y:S02]  /*0820*/  @!P0 SHF.L.U64.HI R16, R12, 0x1, R15 ;  /* 0x000000010c108819 */ /* 0x000fe4000001020f */
[----:B0-----:R-:W-:Y:S01]  /*0830*/  @!P0 IADD3 R8, P1, PT, R13, R22, RZ ;  /* 0x000000160d088210 */ /* 0x001fe20007f3e0ff */
[----:B------:R-:W0:Y:S01]  /*0840*/  @!P2 LDC.64 R32, c[0x0][0x398] ;  /* 0x0000e600ff20ab82 */ /* 0x000e220000000a00 */
[----:B------:R-:W-:-:S02]  /*0850*/  @!P2 MOV R14, R72 ;  /* 0x00000048000ea202 */ /* 0x000fc40000000f00 */
[----:B------:R-:W-:Y:S02]  /*0860*/  @!P2 MOV R15, R75 ;  /* 0x0000004b000fa202 */ /* 0x000fe40000000f00 */
[C---:B------:R-:W-:Y:S02]  /*0870*/  @!P0 IADD3.X R9, PT, PT, R16.reuse, R23, RZ, P1, !PT ;  /* 0x0000001710098210 */ /* 0x040fe40000ffe4ff */
[----:B-1----:R-:W-:Y:S01]  /*0880*/  @!P0 IADD3 R12, P1, PT, R13, R6, RZ ;  /* 0x000000060d0c8210 */ /* 0x002fe20007f3e0ff */
[----:B------:R-:W-:Y:S01]  /*0890*/  @!P2 IMAD.WIDE.U32 R14, R3, R24, R14 ;  /* 0x00000018030ea225 */ /* 0x000fe200078e000e */
[C---:B------:R-:W-:Y:S01]  /*08a0*/  IADD3 R23, PT, PT, R31.reuse, 0x50, RZ ;  /* 0x000000501f177810 */ /* 0x040fe20007ffe0ff */
[----:B------:R-:W1:Y:S01]  /*08b0*/  @!P4 LDC.64 R34, c[0x0][0x3a0] ;  /* 0x0000e800ff22cb82 */ /* 0x000e620000000a00 */
[----:B------:R-:W-:Y:S01]  /*08c0*/  IADD3 R21, PT, PT, R31, 0x40, RZ ;  /* 0x000000401f157810 */ /* 0x000fe20007ffe0ff */
[----:B------:R0:W3:Y:S01]  /*08d0*/  @!P0 LDG.E R64, desc[UR12][R8.64] ;  /* 0x0000000c08408981 */ /* 0x0000e2000c1e1900 */
[----:B------:R-:W-:-:S02]  /*08e0*/  @!P0 IADD3.X R13, PT, PT, R16, R7, RZ, P1, !PT ;  /* 0x00000007100d8210 */ /* 0x000fc40000ffe4ff */
[----:B------:R-:W-:Y:S02]  /*08f0*/  ISETP.GE.U32.AND P1, PT, R23, UR16, PT ;  /* 0x0000001017007c0c */ /* 0x000fe4000bf26070 */
[----:B------:R-:W-:Y:S01]  /*0900*/  SHF.R.S32.HI R27, RZ, 0x1f, R23 ;  /* 0x0000001fff1b7819 */ /* 0x000fe20000011417 */
[----:B----4-:R-:W-:Y:S01]  /*0910*/  @!P4 IMAD R17, R17, R4, RZ ;  /* 0x000000041111c224 */ /* 0x010fe200078e02ff */
[----:B------:R-:W-:Y:S01]  /*0920*/  ISETP.GE.U32.AND P3, PT, R21, UR16, PT ;  /* 0x0000001015007c0c */ /* 0x000fe2000bf66070 */
[----:B------:R-:W4:Y:S01]  /*0930*/  @!P4 LDC.64 R6, c[0x0][0x398] ;  /* 0x0000e600ff06cb82 */ /* 0x000f220000000a00 */
[----:B------:R-:W-:Y:S01]  /*0940*/  SHF.R.S32.HI R25, RZ, 0x1f, R21 ;  /* 0x0000001fff197819 */ /* 0x000fe20000011415 */
[----:B------:R1:W3:Y:S01]  /*0950*/  @!P0 LDG.E R63, desc[UR12][R12.64] ;  /* 0x0000000c0c3f8981 */ /* 0x0002e2000c1e1900 */
[----:B------:R-:W-:Y:S02]  /*0960*/  @!P2 IADD3 R3, PT, PT, R15, R19, RZ ;  /* 0x000000130f03a210 */ /* 0x000fe40007ffe0ff */
[----:B--2---:R-:W-:-:S02]  /*0970*/  @!P4 MOV R10, R72 ;  /* 0x00000048000ac202 */ /* 0x004fc40000000f00 */
[----:B------:R-:W-:Y:S02]  /*0980*/  @!P4 MOV R11, R75 ;  /* 0x0000004b000bc202 */ /* 0x000fe40000000f00 */
[----:B------:R-:W-:Y:S02]  /*0990*/  ISETP.GE.AND.EX P1, PT, R27, UR17, PT, P1 ;  /* 0x000000111b007c0c */ /* 0x000fe4000bf26310 */
[----:B------:R-:W-:Y:S01]  /*09a0*/  ISETP.GE.AND.EX P3, PT, R25, UR17, PT, P3 ;  /* 0x0000001119007c0c */ /* 0x000fe2000bf66330 */
[----:B------:R-:W-:Y:S01]  /*09b0*/  @!P4 IMAD.WIDE.U32 R10, R0, R4, R10 ;  /* 0x00000004000ac225 */ /* 0x000fe200078e000a */
[----:B------:R-:W-:-:S03]  /*09c0*/  @!P2 SHF.L.U64.HI R16, R14, 0x1, R3 ;  /* 0x000000010e10a819 */ /* 0x000fc60000010203 */
[----:B------:R-:W-:Y:S01]  /*09d0*/  @!P4 IMAD R3, R0, R5, R17 ;  /* 0x000000050003c224 */ /* 0x000fe200078e0211 */
[----:B------:R-:W-:-:S04]  /*09e0*/  @!P2 SHF.L.U32 R15, R14, 0x1, RZ ;  /* 0x000000010e0fa819 */ /* 0x000fc800000006ff */
[----:B------:R-:W-:Y:S02]  /*09f0*/  @!P4 IADD3 R3, PT, PT, R11, R3, RZ ;  /* 0x000000030b03c210 */ /* 0x000fe40007ffe0ff */
[C---:B------:R-:W-:Y:S01]  /*0a00*/  @!P4 SHF.L.U32 R19, R10.reuse, 0x1, RZ ;  /* 0x000000010a13c819 */ /* 0x040fe200000006ff */
[----:B------:R-:W2:Y:S01]  /*0a10*/  @!P3 LDC.64 R4, c[0x0][0x3f8] ;  /* 0x0000fe00ff04bb82 */ /* 0x000ea20000000a00 */
[----:B------:R-:W-:Y:S02]  /*0a20*/  @!P4 SHF.L.U64.HI R0, R10, 0x1, R3 ;  /* 0x000000010a00c819 */ /* 0x000fe40000010203 */
[C---:B0-----:R-:W-:Y:S02]  /*0a30*/  @!P2 IADD3 R8, P5, PT, R15.reuse, R28, RZ ;  /* 0x0000001c0f08a210 */ /* 0x041fe40007fbe0ff */
[----:B------:R-:W-:-:S03]  /*0a40*/  @!P2 IADD3 R14, P0, PT, R15, R32, RZ ;  /* 0x000000200f0ea210 */ /* 0x000fc60007f1e0ff */
[----:B------:R-:W0:Y:S01]  /*0a50*/  @!P1 LDC.64 R10, c[0x0][0x3f8] ;  /* 0x0000fe00ff0a9b82 */ /* 0x000e220000000a00 */
[C---:B------:R-:W-:Y:S02]  /*0a60*/  @!P2 IADD3.X R9, PT, PT, R16.reuse, R29, RZ, P5, !PT ;  /* 0x0000001d1009a210 */ /* 0x040fe40002ffe4ff */
[----:B------:R-:W-:Y:S02]  /*0a70*/  @!P2 IADD3.X R15, PT, PT, R16, R33, RZ, P0, !PT ;  /* 0x00000021100fa210 */ /* 0x000fe400007fe4ff */
[----:B-1----:R-:W-:Y:S01]  /*0a80*/  @!P4 IADD3 R16, P0, PT, R19, R34, RZ ;  /* 0x000000221310c210 */ /* 0x002fe20007f1e0ff */
[----:B------:R1:W5:Y:S01]  /*0a90*/  @!P2 LDG.E R60, desc[UR12][R8.64] ;  /* 0x0000000c083ca981 */ /* 0x000362000c1e1900 */
[----:B------:R-:W-:Y:S01]  /*0aa0*/  IADD3 R3, PT, PT, R31, 0x60, RZ ;  /* 0x000000601f037810 */ /* 0x000fe20007ffe0ff */
[----:B------:R-:W0:Y:S01]  /*0ab0*/  @!P3 LDC.64 R12, c[0x0][0x3a0] ;  /* 0x0000e800ff0cbb82 */ /* 0x000e220000000a00 */
[----:B------:R-:W-:Y:S01]  /*0ac0*/  @!P4 IADD3.X R17, PT, PT, R0, R35, RZ, P0, !PT ;  /* 0x000000230011c210 */ /* 0x000fe200007fe4ff */
[----:B------:R-:W5:Y:S01]  /*0ad0*/  @!P2 LDG.E R59, desc[UR12][R14.64] ;  /* 0x0000000c0e3ba981 */ /* 0x000f62000c1e1900 */
[----:B------:R-:W-:-:S02]  /*0ae0*/  ISETP.GE.U32.AND P2, PT, R3, UR16, PT ;  /* 0x0000001003007c0c */ /* 0x000fc4000bf46070 */
[----:B------:R-:W-:Y:S01]  /*0af0*/  SHF.R.S32.HI R29, RZ, 0x1f, R3 ;  /* 0x0000001fff1d7819 */ /* 0x000fe20000011403 */
[----:B------:R0:W5:Y:S01]  /*0b00*/  @!P4 LDG.E R58, desc[UR12][R16.64] ;  /* 0x0000000c103ac981 */ /* 0x000162000c1e1900 */
[----:B----4-:R-:W-:Y:S01]  /*0b10*/  @!P4 IADD3 R18, P0, PT, R19, R6, RZ ;  /* 0x000000061312c210 */ /* 0x010fe20007f1e0ff */
[----:B-1----:R-:W1:Y:S01]  /*0b20*/  @!P1 LDC.64 R8, c[0x0][0x3a0] ;  /* 0x0000e800ff089b82 */ /* 0x002e620000000a00 */
[----:B------:R-:W-:Y:S02]  /*0b30*/  ISETP.GE.AND.EX P2, PT, R29, UR17, PT, P2 ;  /* 0x000000111d007c0c */ /* 0x000fe4000bf46320 */
[----:B------:R-:W-:Y:S01]  /*0b40*/  @!P4 IADD3.X R19, PT, PT, R0, R7, RZ, P0, !PT ;  /* 0x000000070013c210 */ /* 0x000fe200007fe4ff */
[----:B--2---:R-:W-:-:S04]  /*0b50*/  @!P3 IMAD R0, R25, R4, RZ ;  /* 0x000000041900b224 */ /* 0x004fc800078e02ff */
[----:B------:R2:W5:Y:S01]  /*0b60*/  @!P4 LDG.E R57, desc[UR12][R18.64] ;  /* 0x0000000c1239c981 */ /* 0x000562000c1e1900 */
[----:B0-----:R-:W-:Y:S01]  /*0b70*/  @!P1 IMAD R16, R27, R10, RZ ;  /* 0x0000000a1b109224 */ /* 0x001fe200078e02ff */
[-C--:B------:R-:W-:Y:S01]  /*0b80*/  @!P3 MOV R14, R72.reuse ;  /* 0x00000048000eb202 */ /* 0x080fe20000000f00 */
[----:B------:R-:W-:Y:S01]  /*0b90*/  @!P3 IMAD R5, R21, R5, R0 ;  /* 0x000000051505b224 */ /* 0x000fe200078e0200 */
[----:B------:R-:W-:Y:S01]  /*0ba0*/  @!P3 MOV R15, R75 ;  /* 0x0000004b000fb202 */ /* 0x000fe20000000f00 */
[----:B------:R-:W-:Y:S01]  /*0bb0*/  @!P1 IMAD R25, R23, R11, R16 ;  /* 0x0000000b17199224 */ /* 0x000fe200078e0210 */
[----:B------:R-:W0:Y:S01]  /*0bc0*/  @!P3 LDC.64 R6, c[0x0][0x398] ;  /* 0x0000e600ff06bb82 */ /* 0x000e220000000a00 */
[----:B--2---:R-:W-:Y:S02]  /*0bd0*/  @!P1 MOV R18, R72 ;  /* 0x0000004800129202 */ /* 0x004fe40000000f00 */
[----:B------:R-:W-:Y:S02]  /*0be0*/  @!P1 MOV R19, R75 ;  /* 0x0000004b00139202 */ /* 0x000fe40000000f00 */
[----:B------:R-:W-:Y:S01]  /*0bf0*/  IADD3 R0, PT, PT, R31, 0x70, RZ ;  /* 0x000000701f007810 */ /* 0x000fe20007ffe0ff */
[----:B------:R-:W-:-:S02]  /*0c00*/  @!P1 IMAD.WIDE.U32 R18, R23, R10, R18 ;  /* 0x0000000a17129225 */ /* 0x000fc400078e0012 */
[----:B------:R-:W2:Y:S01]  /*0c10*/  @!P2 LDC.64 R10, c[0x0][0x3f8] ;  /* 0x0000fe00ff0aab82 */ /* 0x000ea20000000a00 */
[----:B------:R-:W-:Y:S01]  /*0c20*/  ISETP.GE.U32.AND P0, PT, R0, UR16, PT ;  /* 0x0000001000007c0c */ /* 0x000fe2000bf06070 */
[----:B------:R-:W-:Y:S01]  /*0c30*/  @!P3 IMAD.WIDE.U32 R14, R21, R4, R14 ;  /* 0x00000004150eb225 */ /* 0x000fe200078e000e */
[----:B------:R-:W-:-:S04]  /*0c40*/  SHF.R.S32.HI R21, RZ, 0x1f, R0 ;  /* 0x0000001fff157819 */ /* 0x000fc80000011400 */
[----:B------:R-:W-:Y:S02]  /*0c50*/  ISETP.GE.AND.EX P0, PT, R21, UR17, PT, P0 ;  /* 0x0000001115007c0c */ /* 0x000fe4000bf06300 */
[----:B------:R-:W-:Y:S02]  /*0c60*/  @!P3 IADD3 R15, PT, PT, R15, R5, RZ ;  /* 0x000000050f0fb210 */ /* 0x000fe40007ffe0ff */
[----:B------:R-:W4:Y:S01]  /*0c70*/  @!P1 LDC.64 R4, c[0x0][0x398] ;  /* 0x0000e600ff049b82 */ /* 0x000f220000000a00 */
[C---:B------:R-:W-:Y:S02]  /*0c80*/  @!P3 SHF.L.U32 R17, R14.reuse, 0x1, RZ ;  /* 0x000000010e11b819 */ /* 0x040fe400000006ff */
[----:B------:R-:W-:Y:S02]  /*0c90*/  @!P3 SHF.L.U64.HI R20, R14, 0x1, R15 ;  /* 0x000000010e14b819 */ /* 0x000fe4000001020f */
[----:B------:R-:W-:Y:S02]  /*0ca0*/  @!P1 IADD3 R15, PT, PT, R19, R25, RZ ;  /* 0x00000019130f9210 */ /* 0x000fe40007ffe0ff */
[----:B------:R-:W-:-:S02]  /*0cb0*/  @!P3 IADD3 R14, P4, PT, R17, R12, RZ ;  /* 0x0000000c110eb210 */ /* 0x000fc40007f9e0ff */
[----:B------:R-:W-:Y:S02]  /*0cc0*/  @!P1 SHF.L.U64.HI R26, R18, 0x1, R15 ;  /* 0x00000001121a9819 */ /* 0x000fe4000001020f */
[----:B------:R-:W-:Y:S02]  /*0cd0*/  @!P3 IADD3.X R15, PT, PT, R20, R13, RZ, P4, !PT ;  /* 0x0000000d140fb210 */ /* 0x000fe400027fe4ff */
[----:B------:R-:W4:Y:S01]  /*0ce0*/  @!P0 LDC.64 R12, c[0x0][0x3f8] ;  /* 0x0000fe00ff0c8b82 */ /* 0x000f220000000a00 */
[----:B--2---:R-:W-:Y:S01]  /*0cf0*/  @!P2 IMAD R22, R29, R10, RZ ;  /* 0x0000000a1d16a224 */ /* 0x004fe200078e02ff */
[----:B------:R-:W-:Y:S01]  /*0d00*/  @!P1 SHF.L.U32 R25, R18, 0x1, RZ ;  /* 0x0000000112199819 */ /* 0x000fe200000006ff */
[----:B------:R2:W5:Y:S01]  /*0d10*/  @!P3 LDG.E R56, desc[UR12][R14.64] ;  /* 0x0000000c0e38b981 */ /* 0x000562000c1e1900 */
[----:B0-----:R-:W-:Y:S01]  /*0d20*/  @!P3 IADD3 R16, P5, PT, R17, R6, RZ ;  /* 0x000000061110b210 */ /* 0x001fe20007fbe0ff */
[----:B------:R-:W-:Y:S01]  /*0d30*/  @!P2 IMAD R27, R3, R11, R22 ;  /* 0x0000000b031ba224 */ /* 0x000fe200078e0216 */
[----:B------:R-:W-:-:S02]  /*0d40*/  @!P2 MOV R22, R72 ;  /* 0x000000480016a202 */ /* 0x000fc40000000f00 */
[----:B------:R-:W-:Y:S02]  /*0d50*/  @!P2 MOV R23, R75 ;  /* 0x0000004b0017a202 */ /* 0x000fe40000000f00 */
[----:B-1----:R-:W-:Y:S02]  /*0d60*/  @!P1 IADD3 R18, P4, PT, R25, R8, RZ ;  /* 0x0000000819129210 */ /* 0x002fe40007f9e0ff */
[----:B------:R-:W-:Y:S01]  /*0d70*/  @!P3 IADD3.X R17, PT, PT, R20, R7, RZ, P5, !PT ;  /* 0x000000071411b210 */ /* 0x000fe20002ffe4ff */
[----:B--2---:R-:W0:Y:S01]  /*0d80*/  @!P0 LDC.64 R14, c[0x0][0x398] ;  /* 0x0000e600ff0e8b82 */ /* 0x004e220000000a00 */
[----:B------:R-:W-:Y:S01]  /*0d90*/  IADD3 R20, PT, PT, R31, 0x80, RZ ;  /* 0x000000801f147810 */ /* 0x000fe20007ffe0ff */
[----:B------:R-:W-:Y:S01]  /*0da0*/  @!P2 IMAD.WIDE.U32 R22, R3, R10, R22 ;  /* 0x0000000a0316a225 */ /* 0x000fe200078e0016 */
[----:B------:R-:W-:Y:S01]  /*0db0*/  @!P1 IADD3.X R19, PT, PT, R26, R9, RZ, P4, !PT ;  /* 0x000000091a139210 */ /* 0x000fe200027fe4ff */
[----:B------:R1:W5:Y:S01]  /*0dc0*/  @!P3 LDG.E R55, desc[UR12][R16.64] ;  /* 0x0000000c1037b981 */ /* 0x000362000c1e1900 */
[----:B------:R-:W-:-:S02]  /*0dd0*/  ISETP.GE.U32.AND P4, PT, R20, UR16, PT ;  /* 0x0000001014007c0c */ /* 0x000fc4000bf86070 */
[----:B------:R-:W-:Y:S01]  /*0de0*/  SHF.R.S32.HI R3, RZ, 0x1f, R20 ;  /* 0x0000001fff037819 */ /* 0x000fe20000011414 */
[----:B------:R-:W2:Y:S01]  /*0df0*/  @!P2 LDC.64 R6, c[0x0][0x3a0] ;  /* 0x0000e800ff06ab82 */ /* 0x000ea20000000a00 */
[----:B----4-:R-:W-:Y:S01]  /*0e00*/  @!P1 IADD3 R24, P3, PT, R25, R4, RZ ;  /* 0x0000000419189210 */ /* 0x010fe20007f7e0ff */
[----:B------:R-:W5:Y:S01]  /*0e10*/  @!P1 LDG.E R54, desc[UR12][R18.64] ;  /* 0x0000000c12369981 */ /* 0x000f62000c1e1900 */
[----:B------:R-:W-:Y:S02]  /*0e20*/  ISETP.GE.AND.EX P4, PT, R3, UR17, PT, P4 ;  /* 0x0000001103007c0c */ /* 0x000fe4000bf86340 */
[----:B------:R-:W-:Y:S02]  /*0e30*/  @!P1 IADD3.X R25, PT, PT, R26, R5, RZ, P3, !PT ;  /* 0x000000051a199210 */ /* 0x000fe40001ffe4ff */
[----:B------:R-:W-:Y:S01]  /*0e40*/  @!P2 IADD3 R5, PT, PT, R23, R27, RZ ;  /* 0x0000001b1705a210 */ /* 0x000fe20007ffe0ff */
[----:B------:R-:W4:Y:S01]  /*0e50*/  @!P2 LDC.64 R8, c[0x0][0x398] ;  /* 0x0000e600ff08ab82 */ /* 0x000f220000000a00 */
[----:B------:R-:W-:Y:S01]  /*0e60*/  @!P0 IMAD R21, R21, R12, RZ ;  /* 0x0000000c15158224 */ /* 0x000fe200078e02ff */
[----:B------:R-:W-:Y:S01]  /*0e70*/  @!P0 MOV R4, R72 ;  /* 0x0000004800048202 */ /* 0x000fe20000000f00 */
[----:B------:R4:W5:Y:S01]  /*0e80*/  @!P1 LDG.E R53, desc[UR12][R24.64] ;  /* 0x0000000c18359981 */ /* 0x000962000c1e1900 */
[----:B-1----:R-:W-:-:S04]  /*0e90*/  @!P2 SHF.L.U64.HI R16, R22, 0x1, R5 ;  /* 0x000000011610a819 */ /* 0x002fc80000010205 */
[----:B------:R-:W1:Y:S01]  /*0ea0*/  @!P0 LDC.64 R10, c[0x0][0x3a0] ;  /* 0x0000e800ff0a8b82 */ /* 0x000e620000000a00 */
[----:B------:R-:W-:Y:S01]  /*0eb0*/  @!P0 MOV R5, R75 ;  /* 0x0000004b00058202 */ /* 0x000fe20000000f00 */
[C---:B------:R-:W-:Y:S02]  /*0ec0*/  @!P0 IMAD R21, R0.reuse, R13, R21 ;  /* 0x0000000d00158224 */ /* 0x040fe400078e0215 */
[----:B------:R-:W-:-:S04]  /*0ed0*/  @!P0 IMAD.WIDE.U32 R12, R0, R12, R4 ;  /* 0x0000000c000c8225 */ /* 0x000fc800078e0004 */
[----:B------:R-:W0:Y:S01]  /*0ee0*/  @!P4 LDC.64 R4, c[0x0][0x3f8] ;  /* 0x0000fe00ff04cb82 */ /* 0x000e220000000a00 */
[----:B------:R-:W-:Y:S02]  /*0ef0*/  @!P2 SHF.L.U32 R23, R22, 0x1, RZ ;  /* 0x000000011617a819 */ /* 0x000fe400000006ff */
[----:B------:R-:W-:Y:S02]  /*0f00*/  IADD3 R0, PT, PT, R31, 0x90, RZ ;  /* 0x000000901f007810 */ /* 0x000fe40007ffe0ff */
[----:B--2---:R-:W-:Y:S02]  /*0f10*/  @!P2 IADD3 R6, P5, PT, R23, R6, RZ ;  /* 0x000000061706a210 */ /* 0x004fe40007fbe0ff */
[----:B------:R-:W-:Y:S02]  /*0f20*/  ISETP.GE.U32.AND P1, PT, R0, UR16, PT ;  /* 0x0000001000007c0c */ /* 0x000fe4000bf26070 */
[----:B------:R-:W-:Y:S02]  /*0f30*/  SHF.R.S32.HI R27, RZ, 0x1f, R0 ;  /* 0x0000001fff1b7819 */ /* 0x000fe40000011400 */
[----:B------:R-:W-:-:S02]  /*0f40*/  @!P0 IADD3 R13, PT, PT, R13, R21, RZ ;  /* 0x000000150d0d8210 */ /* 0x000fc40007ffe0ff */
[----:B------:R-:W-:Y:S02]  /*0f50*/  @!P0 SHF.L.U32 R17, R12, 0x1, RZ ;  /* 0x000000010c118819 */ /* 0x000fe400000006ff */
[----:B----4-:R-:W-:Y:S02]  /*0f60*/  @!P2 IADD3 R22, P3, PT, R23, R8, RZ ;  /* 0x000000081716a210 */ /* 0x010fe40007f7e0ff */
[----:B------:R-:W-:Y:S02]  /*0f70*/  @!P2 IADD3.X R7, PT, PT, R16, R7, RZ, P5, !PT ;  /* 0x000000071007a210 */ /* 0x000fe40002ffe4ff */
[----:B------:R-:W-:Y:S02]  /*0f80*/  ISETP.GE.AND.EX P1, PT, R27, UR17, PT, P1 ;  /* 0x000000111b007c0c */ /* 0x000fe4000bf26310 */
[----:B------:R-:W-:Y:S01]  /*0f90*/  @!P0 SHF.L.U64.HI R26, R12, 0x1, R13 ;  /* 0x000000010c1a8819 */ /* 0x000fe2000001020d */
[----:B------:R2:W5:Y:S01]  /*0fa0*/  @!P2 LDG.E R52, desc[UR12][R6.64] ;  /* 0x0000000c0634a981 */ /* 0x000562000c1e1900 */
[----:B-1----:R-:W-:Y:S01]  /*0fb0*/  @!P0 IADD3 R24, P5, PT, R17, R10, RZ ;  /* 0x0000000a11188210 */ /* 0x002fe20007fbe0ff */
[----:B------:R-:W1:Y:S01]  /*0fc0*/  @!P4 LDC.64 R12, c[0x0][0x3a0] ;  /* 0x0000e800ff0ccb82 */ /* 0x000e620000000a00 */
[----:B------:R-:W-:-:S02]  /*0fd0*/  @!P2 IADD3.X R23, PT, PT, R16, R9, RZ, P3, !PT ;  /* 0x000000091017a210 */ /* 0x000fc40001ffe4ff */
[----:B------:R-:W-:Y:S02]  /*0fe0*/  @!P0 IADD3.X R25, PT, PT, R26, R11, RZ, P5, !PT ;  /* 0x0000000b1a198210 */ /* 0x000fe40002ffe4ff */
[----:B------:R-:W-:Y:S01]  /*0ff0*/  IADD3 R18, PT, PT, R31, 0xb0, RZ ;  /* 0x000000b01f127810 */ /* 0x000fe20007ffe0ff */
[----:B------:R-:W5:Y:S01]  /*1000*/  @!P2 LDG.E R51, desc[UR12][R22.64] ;  /* 0x0000000c1633a981 */ /* 0x000f62000c1e1900 */
[----:B0-----:R-:W-:Y:S01]  /*1010*/  @!P0 IADD3 R16, P2, PT, R17, R14, RZ ;  /* 0x0000000e11108210 */ /* 0x001fe20007f5e0ff */
[----:B------:R-:W-:Y:S01]  /*1020*/  @!P4 IMAD R14, R3, R4, RZ ;  /* 0x00000004030ec224 */ /* 0x000fe200078e02ff */
[----:B------:R-:W-:Y:S01]  /*1030*/  IADD3 R3, PT, PT, R31, 0xa0, RZ ;  /* 0x000000a01f037810 */ /* 0x000fe20007ffe0ff */
[----:B------:R0:W5:Y:S01]  /*1040*/  @!P0 LDG.E R50, desc[UR12][R24.64] ;  /* 0x0000000c18328981 */ /* 0x000162000c1e1900 */
[----:B------:R-:W-:Y:S01]  /*1050*/  ISETP.GE.U32.AND P3, PT, R18, UR16, PT ;  /* 0x0000001012007c0c */ /* 0x000fe2000bf66070 */
[----:B------:R-:W4:Y:S01]  /*1060*/  @!P1 LDC.64 R10, c[0x0][0x3f8] ;  /* 0x0000fe00ff0a9b82 */ /* 0x000f220000000a00 */
[----:B--2---:R-:W-:-:S02]  /*1070*/  @!P4 MOV R6, R72 ;  /* 0x000000480006c202 */ /* 0x004fc40000000f00 */
[----:B------:R-:W-:Y:S02]  /*1080*/  @!P4 MOV R7, R75 ;  /* 0x0000004b0007c202 */ /* 0x000fe40000000f00 */
[----:B------:R-:W-:Y:S02]  /*1090*/  @!P0 IADD3.X R17, PT, PT, R26, R15, RZ, P2, !PT ;  /* 0x0000000f1a118210 */ /* 0x000fe400017fe4ff */
[----:B0-----:R-:W-:Y:S01]  /*10a0*/  SHF.R.S32.HI R25, RZ, 0x1f, R18 ;  /* 0x0000001fff197819 */ /* 0x001fe20000011412 */
[----:B------:R-:W0:Y:S01]  /*10b0*/  @!P4 LDC.64 R8, c[0x0][0x398] ;  /* 0x0000e600ff08cb82 */ /* 0x000e220000000a00 */
[----:B------:R-:W-:Y:S01]  /*10c0*/  ISETP.GE.U32.AND P2, PT, R3, UR16, PT ;  /* 0x0000001003007c0c */ /* 0x000fe2000bf46070 */
[C---:B------:R-:W-:Y:S01]  /*10d0*/  @!P4 IMAD R15, R20.reuse, R5, R14 ;  /* 0x00000005140fc224 */ /* 0x040fe200078e020e */
[----:B------:R-:W-:Y:S01]  /*10e0*/  SHF.R.S32.HI R19, RZ, 0x1f, R3 ;  /* 0x0000001fff137819 */ /* 0x000fe20000011403 */
[----:B------:R2:W5:Y:S01]  /*10f0*/  @!P0 LDG.E R49, desc[UR12][R16.64] ;  /* 0x0000000c10318981 */ /* 0x000562000c1e1900 */
[----:B------:R-:W-:Y:S01]  /*1100*/  ISETP.GE.AND.EX P3, PT, R25, UR17, PT, P3 ;  /* 0x0000001119007c0c */ /* 0x000fe2000bf66330 */
[----:B------:R-:W-:Y:S01]  /*1110*/  @!P4 IMAD.WIDE.U32 R4, R20, R4, R6 ;  /* 0x000000041404c225 */ /* 0x000fe200078e0006 */
[----:B------:R-:W-:Y:S01]  /*1120*/  ISETP.GE.AND.EX P2, PT, R19, UR17, PT, P2 ;  /* 0x0000001113007c0c */ /* 0x000fe2000bf46320 */
[----:B------:R-:W3:Y:S03]  /*1130*/  @!P1 LDC.64 R22, c[0x0][0x3a0] ;  /* 0x0000e800ff169b82 */ /* 0x000ee60000000a00 */
[----:B------:R-:W-:-:S02]  /*1140*/  @!P4 IADD3 R5, PT, PT, R5, R15, RZ ;  /* 0x0000000f0505c210 */ /* 0x000fc40007ffe0ff */
[C---:B------:R-:W-:Y:S02]  /*1150*/  @!P4 SHF.L.U32 R15, R4.reuse, 0x1, RZ ;  /* 0x00000001040fc819 */ /* 0x040fe400000006ff */
[----:B------:R-:W-:Y:S01]  /*1160*/  @!P4 SHF.L.U64.HI R24, R4, 0x1, R5 ;  /* 0x000000010418c819 */ /* 0x000fe20000010205 */
[----:B------:R-:W3:Y:S08]  /*1170*/  @!P1 LDC.64 R20, c[0x0][0x398] ;  /* 0x0000e600ff149b82 */ /* 0x000ef00000000a00 */
[----:B------:R-:W3:Y:S01]  /*1180*/  @!P3 LDC.64 R4, c[0x0][0x3f8] ;  /* 0x0000fe00ff04bb82 */ /* 0x000ee20000000a00 */
[----:B----4-:R-:W-:Y:S01]  /*1190*/  @!P1 IMAD R27, R27, R10, RZ ;  /* 0x0000000a1b1b9224 */ /* 0x010fe200078e02ff */
[----:B--2---:R-:W-:-:S06]  /*11a0*/  @!P1 MOV R16, R72 ;  /* 0x0000004800109202 */ /* 0x004fcc0000000f00 */
[----:B------:R-:W2:Y:S01]  /*11b0*/  @!P2 LDC.64 R6, c[0x0][0x3f8] ;  /* 0x0000fe00ff06ab82 */ /* 0x000ea20000000a00 */
[----:B------:R-:W-:Y:S02]  /*11c0*/  @!P1 MOV R17, R75 ;  /* 0x0000004b00119202 */ /* 0x000fe40000000f00 */
[C---:B-1----:R-:W-:Y:S02]  /*11d0*/  @!P4 IADD3 R12, P0, PT, R15.reuse, R12, RZ ;  /* 0x0000000c0f0cc210 */ /* 0x042fe40007f1e0ff */
[----:B0-----:R-:W-:Y:S01]  /*11e0*/  @!P4 IADD3 R14, P5, PT, R15, R8, RZ ;  /* 0x000000080f0ec210 */ /* 0x001fe20007fbe0ff */
[----:B------:R-:W-:Y:S01]  /*11f0*/  @!P1 IMAD R27, R0, R11, R27 ;  /* 0x0000000b001b9224 */ /* 0x000fe200078e021b */
[----:B------:R-:W-:Y:S01]  /*1200*/  @!P4 IADD3.X R13, PT, PT, R24, R13, RZ, P0, !PT ;  /* 0x0000000d180dc210 */ /* 0x000fe200007fe4ff */
[----:B------:R-:W-:Y:S01]  /*1210*/  @!P1 IMAD.WIDE.U32 R10, R0, R10, R16 ;  /* 0x0000000a000a9225 */ /* 0x000fe200078e0010 */
[----:B------:R-:W-:Y:S01]  /*1220*/  @!P4 IADD3.X R15, PT, PT, R24, R9, RZ, P5, !PT ;  /* 0x00000009180fc210 */ /* 0x000fe20002ffe4ff */
[----:B------:R-:W0:Y:S01]  /*1230*/  @!P2 LDC.64 R38, c[0x0][0x3a0] ;  /* 0x0000e800ff26ab82 */ /* 0x000e220000000a00 */
[----:B------:R-:W-:Y:S01]  /*1240*/  IADD3 R0, PT, PT, R31, 0xc0, RZ ;  /* 0x000000c01f007810 */ /* 0x000fe20007ffe0ff */
[----:B------:R1:W5:Y:S01]  /*1250*/  @!P4 LDG.E R48, desc[UR12][R12.64] ;  /* 0x0000000c0c30c981 */ /* 0x000362000c1e1900 */
[----:B------:R-:W-:-:S02]  /*1260*/  @!P1 SHF.L.U32 R9, R10, 0x1, RZ ;  /* 0x000000010a099819 */ /* 0x000fc400000006ff */
[----:B------:R-:W-:Y:S01]  /*1270*/  SHF.R.S32.HI R17, RZ, 0x1f, R0 ;  /* 0x0000001fff117819 */ /* 0x000fe20000011400 */
[----:B------:R4:W5:Y:S01]  /*1280*/  @!P4 LDG.E R47, desc[UR12][R14.64] ;  /* 0x0000000c0e2fc981 */ /* 0x000962000c1e1900 */
[----:B------:R-:W-:Y:S02]  /*1290*/  ISETP.GE.U32.AND P4, PT, R0, UR16, PT ;  /* 0x0000001000007c0c */ /* 0x000fe4000bf86070 */
[----:B------:R-:W-:Y:S01]  /*12a0*/  @!P1 IADD3 R11, PT, PT, R11, R27, RZ ;  /* 0x0000001b0b0b9210 */ /* 0x000fe20007ffe0ff */
[----:B---3--:R-:W-:Y:S01]  /*12b0*/  @!P3 IMAD R25, R25, R4, RZ ;  /* 0x000000041919b224 */ /* 0x008fe200078e02ff */
[C---:B------:R-:W-:Y:S02]  /*12c0*/  @!P1 IADD3 R22, P0, PT, R9.reuse, R22, RZ ;  /* 0x0000001609169210 */ /* 0x040fe40007f1e0ff */
[----:B------:R-:W-:Y:S02]  /*12d0*/  @!P1 IADD3 R20, P5, PT, R9, R20, RZ ;  /* 0x0000001409149210 */ /* 0x000fe40007fbe0ff */
[----:B------:R-:W-:Y:S01]  /*12e0*/  ISETP.GE.AND.EX P4, PT, R17, UR17, PT, P4 ;  /* 0x0000001111007c0c */ /* 0x000fe2000bf86340 */
[----:B------:R-:W3:Y:S01]  /*12f0*/  @!P3 LDC.64 R8, c[0x0][0x3a0] ;  /* 0x0000e800ff08bb82 */ /* 0x000ee20000000a00 */
[----:B-1----:R-:W-:-:S02]  /*1300*/  @!P3 MOV R12, R72 ;  /* 0x00000048000cb202 */ /* 0x002fc40000000f00 */
[----:B------:R-:W-:Y:S02]  /*1310*/  @!P3 MOV R13, R75 ;  /* 0x0000004b000db202 */ /* 0x000fe40000000f00 */
[----:B------:R-:W-:Y:S01]  /*1320*/  @!P1 SHF.L.U64.HI R16, R10, 0x1, R11 ;  /* 0x000000010a109819 */ /* 0x000fe2000001020b */
[C---:B----4-:R-:W-:Y:S02]  /*1330*/  @!P3 IMAD R15, R18.reuse, R5, R25 ;  /* 0x00000005120fb224 */ /* 0x050fe400078e0219 */
[----:B------:R-:W1:Y:S01]  /*1340*/  @!P2 LDC.64 R10, c[0x0][0x398] ;  /* 0x0000e600ff0aab82 */ /* 0x000e620000000a00 */
[----:B--2---:R-:W-:Y:S02]  /*1350*/  @!P2 IMAD R14, R19, R6, RZ ;  /* 0x00000006130ea224 */ /* 0x004fe400078e02ff */
[----:B------:R-:W-:Y:S01]  /*1360*/  @!P3 IMAD.WIDE.U32 R18, R18, R4, R12 ;  /* 0x000000041212b225 */ /* 0x000fe200078e000c */
[----:B------:R-:W-:Y:S02]  /*1370*/  @!P2 MOV R12, R72 ;  /* 0x00000048000ca202 */ /* 0x000fe40000000f00 */
[----:B------:R-:W-:-:S02]  /*1380*/  @!P2 MOV R13, R75 ;  /* 0x0000004b000da202 */ /* 0x000fc40000000f00 */
[----:B------:R-:W2:Y:S01]  /*1390*/  @!P3 LDC.64 R4, c[0x0][0x398] ;  /* 0x0000e600ff04bb82 */ /* 0x000ea20000000a00 */
[----:B------:R-:W-:Y:S01]  /*13a0*/  @!P2 IMAD R25, R3, R7, R14 ;  /* 0x000000070319a224 */ /* 0x000fe200078e020e */
[----:B------:R-:W-:Y:S01]  /*13b0*/  @!P3 IADD3 R15, PT, PT, R19, R15, RZ ;  /* 0x0000000f130fb210 */ /* 0x000fe20007ffe0ff */
[----:B------:R-:W-:Y:S01]  /*13c0*/  @!P2 IMAD.WIDE.U32 R12, R3, R6, R12 ;  /* 0x00000006030ca225 */ /* 0x000fe200078e000c */
[C---:B------:R-:W-:Y:S02]  /*13d0*/  @!P3 SHF.L.U32 R3, R18.reuse, 0x1, RZ ;  /* 0x000000011203b819 */ /* 0x040fe400000006ff */
[----:B------:R-:W-:Y:S02]  /*13e0*/  @!P3 SHF.L.U64.HI R18, R18, 0x1, R15 ;  /* 0x000000011212b819 */ /* 0x000fe4000001020f */
[----:B------:R-:W4:Y:S01]  /*13f0*/  @!P4 LDC.64 R6, c[0x0][0x3f8] ;  /* 0x0000fe00ff06cb82 */ /* 0x000f220000000a00 */
[----:B------:R-:W-:Y:S02]  /*1400*/  @!P2 IADD3 R15, PT, PT, R13, R25, RZ ;  /* 0x000000190d0fa210 */ /* 0x000fe40007ffe0ff */
[----:B------:R-:W-:-:S02]  /*1410*/  @!P2 SHF.L.U32 R13, R12, 0x1, RZ ;  /* 0x000000010c0da819 */ /* 0x000fc400000006ff */
[----:B------:R-:W-:Y:S02]  /*1420*/  @!P1 IADD3.X R23, PT, PT, R16, R23, RZ, P0, !PT ;  /* 0x0000001710179210 */ /* 0x000fe400007fe4ff */
[----:B------:R-:W-:Y:S02]  /*1430*/  @!P2 SHF.L.U64.HI R12, R12, 0x1, R15 ;  /* 0x000000010c0ca819 */ /* 0x000fe4000001020f */
[----:B------:R-:W-:Y:S02]  /*1440*/  CS2R R40, SRZ ;  /* 0x0000000000287805 */ /* 0x000fe4000001ff00 */
[----:B0-----:R-:W-:Y:S01]  /*1450*/  @!P2 IADD3 R38, P0, PT, R13, R38, RZ ;  /* 0x000000260d26a210 */ /* 0x001fe20007f1e0ff */
[----:B------:R-:W0:Y:S01]  /*1460*/  @!P4 LDC.64 R28, c[0x0][0x3a0] ;  /* 0x0000e800ff1ccb82 */ /* 0x000e220000000a00 */
[----:B------:R-:W-:Y:S01]  /*1470*/  IADD3 R19, PT, PT, R31, 0xd0, RZ ;  /* 0x000000d01f137810 */ /* 0x000fe20007ffe0ff */
[----:B------:R-:W-:Y:S01]  /*1480*/  UIMAD.WIDE UR6, UR5, 0x8, UR6 ;  /* 0x00000008050678a5 */ /* 0x000fe2000f8e0206 */
[----:B---3--:R-:W-:-:S02]  /*1490*/  @!P3 IADD3 R8, P6, PT, R3, R8, RZ ;  /* 0x000000080308b210 */ /* 0x008fc40007fde0ff */
[----:B------:R-:W-:Y:S02]  /*14a0*/  CS2R R36, SRZ ;  /* 0x0000000000247805 */ /* 0x000fe4000001ff00 */
[----:B------:R-:W-:Y:S01]  /*14b0*/  @!P2 IADD3.X R39, PT, PT, R12, R39, RZ, P0, !PT ;  /* 0x000000270c27a210 */ /* 0x000fe200007fe4ff */
[----:B------:R-:W-:Y:S01]  /*14c0*/  HFMA2 R44, -RZ, RZ, 0, 0 ;  /* 0x00000000ff2c7431 */ /* 0x000fe200000001ff */
[----:B------:R-:W-:Y:S01]  /*14d0*/  @!P1 IADD3.X R21, PT, PT, R16, R21, RZ, P5, !PT ;  /* 0x0000001510159210 */ /* 0x000fe20002ffe4ff */
[----:B------:R-:W3:Y:S01]  /*14e0*/  @!P4 LDC.64 R24, c[0x0][0x398] ;  /* 0x0000e600ff18cb82 */ /* 0x000ee20000000a00 */
[----:B------:R-:W-:Y:S01]  /*14f0*/  ISETP.GE.U32.AND P0, PT, R19, UR16, PT ;  /* 0x0000001013007c0c */ /* 0x000fe2000bf06070 */
[----:B------:R-:W5:Y:S01]  /*1500*/  @!P1 LDG.E R46, desc[UR12][R22.64] ;  /* 0x0000000c162e9981 */ /* 0x000f62000c1e1900 */
[----:B------:R-:W-:Y:S02]  /*1510*/  SHF.R.S32.HI R15, RZ, 0x1f, R19 ;  /* 0x0000001fff0f7819 */ /* 0x000fe40000011413 */
[----:B-1----:R-:W-:-:S02]  /*1520*/  @!P2 IADD3 R10, P5, PT, R13, R10, RZ ;  /* 0x0000000a0d0aa210 */ /* 0x002fc40007fbe0ff */
[----:B------:R-:W-:Y:S01]  /*1530*/  @!P3 IADD3.X R9, PT, PT, R18, R9, RZ, P6, !PT ;  /* 0x000000091209b210 */ /* 0x000fe200037fe4ff */
[----:B----4-:R-:W-:Y:S01]  /*1540*/  @!P4 IMAD R17, R17, R6, RZ ;  /* 0x000000061111c224 */ /* 0x010fe200078e02ff */
[----:B------:R-:W-:Y:S01]  /*1550*/  ISETP.GE.AND.EX P0, PT, R15, UR17, PT, P0 ;  /* 0x000000110f007c0c */ /* 0x000fe2000bf06300 */
[----:B------:R-:W4:Y:S01]  /*1560*/  @!P2 LDG.E R44, desc[UR12][R38.64] ;  /* 0x0000000c262ca981 */ /* 0x000f22000c1e1900 */
[----:B------:R-:W-:Y:S02]  /*1570*/  @!P2 IADD3.X R11, PT, PT, R12, R11, RZ, P5, !PT ;  /* 0x0000000b0c0ba210 */ /* 0x000fe40002ffe4ff */
[----:B--2---:R-:W-:Y:S01]  /*1580*/  @!P3 IADD3 R12, P6, PT, R3, R4, RZ ;  /* 0x00000004030cb210 */ /* 0x004fe20007fde0ff */
[----:B------:R1:W2:Y:S01]  /*1590*/  @!P3 LDG.E R41, desc[UR12][R8.64] ;  /* 0x0000000c0829b981 */ /* 0x0002a2000c1e1900 */
[----:B------:R-:W-:Y:S02]  /*15a0*/  @!P4 MOV R4, R72 ;  /* 0x000000480004c202 */ /* 0x000fe40000000f00 */
[----:B------:R-:W-:-:S02]  /*15b0*/  @!P3 IADD3.X R13, PT, PT, R18, R5, RZ, P6, !PT ;  /* 0x00000005120db210 */ /* 0x000fc400037fe4ff */
[----:B------:R-:W-:Y:S01]  /*15c0*/  @!P4 MOV R5, R75 ;  /* 0x0000004b0005c202 */ /* 0x000fe20000000f00 */
[C---:B------:R-:W-:Y:S01]  /*15d0*/  @!P4 IMAD R3, R0.reuse, R7, R17 ;  /* 0x000000070003c224 */ /* 0x040fe200078e0211 */
[----:B------:R-:W-:Y:S01]  /*15e0*/  IADD3 R45, PT, PT, R31, 0xe0, RZ ;  /* 0x000000e01f2d7810 */ /* 0x000fe20007ffe0ff */
[----:B------:R0:W2:Y:S01]  /*15f0*/  @!P3 LDG.E R40, desc[UR12][R12.64] ;  /* 0x0000000c0c28b981 */ /* 0x0000a2000c1e1900 */
[----:B-1----:R-:W-:Y:S02]  /*1600*/  MOV R8, UR6 ;  /* 0x0000000600087c02 */ /* 0x002fe40008000f00 */
[----:B------:R-:W-:Y:S01]  /*1610*/  MOV R9, UR7 ;  /* 0x0000000700097c02 */ /* 0x000fe20008000f00 */
[----:B------:R-:W-:Y:S02]  /*1620*/  @!P4 IMAD.WIDE.U32 R6, R0, R6, R4 ;  /* 0x000000060006c225 */ /* 0x000fe400078e0004 */
[----:B------:R-:W1:Y:S03]  /*1630*/  @!P0 LDC.64 R4, c[0x0][0x3f8] ;  /* 0x0000fe00ff048b82 */ /* 0x000e660000000a00 */
[----:B------:R-:W4:Y:S01]  /*1640*/  LDG.E.64 R8, desc[UR12][R8.64] ;  /* 0x0000000c08087981 */ /* 0x000f22000c1e1b00 */
[----:B------:R-:W-:-:S02]  /*1650*/  ISETP.NE.AND P5, PT, RZ, UR9, PT ;  /* 0x00000009ff007c0c */ /* 0x000fc4000bfa5270 */
[----:B------:R-:W-:Y:S02]  /*1660*/  ISETP.GE.U32.AND P3, PT, R45, UR16, PT ;  /* 0x000000102d007c0c */ /* 0x000fe4000bf66070 */
[----:B------:R-:W-:Y:S01]  /*1670*/  SHF.R.S32.HI R33, RZ, 0x1f, R45 ;  /* 0x0000001fff217819 */ /* 0x000fe2000001142d */
[----:B0-----:R-:W0:Y:S01]  /*1680*/  @!P0 LDC.64 R12, c[0x0][0x3a0] ;  /* 0x0000e800ff0c8b82 */ /* 0x001e220000000a00 */
[----:B------:R-:W-:Y:S02]  /*1690*/  @!P4 IADD3 R7, PT, PT, R7, R3, RZ ;  /* 0x000000030707c210 */ /* 0x000fe40007ffe0ff */
[C---:B------:R-:W-:Y:S02]  /*16a0*/  @!P4 SHF.L.U32 R3, R6.reuse, 0x1, RZ ;  /* 0x000000010603c819 */ /* 0x040fe400000006ff */
[----:B------:R-:W-:Y:S02]  /*16b0*/  ISETP.GE.AND.EX P3, PT, R33, UR17, PT, P3 ;  /* 0x0000001121007c0c */ /* 0x000fe4000bf66330 */
[----:B------:R-:W-:Y:S01]  /*16c0*/  @!P4 SHF.L.U64.HI R6, R6, 0x1, R7 ;  /* 0x000000010606c819 */ /* 0x000fe20000010207 */
[----:B------:R-:W0:Y:S01]  /*16d0*/  @P5 LDC.64 R16, c[0x0][0x3b0] ;  /* 0x0000ec00ff105b82 */ /* 0x000e220000000a00 */
[----:B------:R-:W-:-:S04]  /*16e0*/  @!P4 IADD3 R28, P6, PT, R3, R28, RZ ;  /* 0x0000001c031cc210 */ /* 0x000fc80007fde0ff */
[C---:B------:R-:W-:Y:S02]  /*16f0*/  @!P4 IADD3.X R29, PT, PT, R6.reuse, R29, RZ, P6, !PT ;  /* 0x0000001d061dc210 */ /* 0x040fe400037fe4ff */
[----:B---3--:R-:W-:Y:S02]  /*1700*/  @!P4 IADD3 R24, P6, PT, R3, R24, RZ ;  /* 0x000000180318c210 */ /* 0x008fe40007fde0ff */
[----:B------:R-:W-:Y:S01]  /*1710*/  IADD3 R31, PT, PT, R31, 0xf0, RZ ;  /* 0x000000f01f1f7810 */ /* 0x000fe20007ffe0ff */
[----:B-1----:R-:W-:Y:S01]  /*1720*/  @!P0 IMAD R14, R15, R4, RZ ;  /* 0x000000040f0e8224 */ /* 0x002fe200078e02ff */
[----:B------:R-:W-:Y:S01]  /*1730*/  @!P4 IADD3.X R25, PT, PT, R6, R25, RZ, P6, !PT ;  /* 0x000000190619c210 */ /* 0x000fe200037fe4ff */
[----:B------:R1:W3:Y:S01]  /*1740*/  @!P4 LDG.E R37, desc[UR12][R28.64] ;  /* 0x0000000c1c25c981 */ /* 0x0002e2000c1e1900 */
[----:B------:R-:W1:Y:S01]  /*1750*/  @!P3 LDC.64 R6, c[0x0][0x3f8] ;  /* 0x0000fe00ff06bb82 */ /* 0x000e620000000a00 */
[----:B------:R-:W-:Y:S02]  /*1760*/  ISETP.GE.U32.AND P6, PT, R31, UR16, PT ;  /* 0x000000101f007c0c */ /* 0x000fe4000bfc6070 */
[----:B------:R-:W-:Y:S01]  /*1770*/  SHF.R.S32.HI R43, RZ, 0x1f, R31 ;  /* 0x0000001fff2b7819 */ /* 0x000fe2000001141f */
[----:B------:R-:W-:Y:S01]  /*1780*/  @!P0 IMAD R35, R19, R5, R14 ;  /* 0x0000000513238224 */ /* 0x000fe200078e020e */
[----:B------:R-:W-:Y:S01]  /*1790*/  @!P0 MOV R15, R75 ;  /* 0x0000004b000f8202 */ /* 0x000fe20000000f00 */
[----:B------:R-:W3:Y:S01]  /*17a0*/  @!P4 LDG.E R36, desc[UR12][R24.64] ;  /* 0x0000000c1824c981 */ /* 0x000ee2000c1e1900 */
[----:B------:R-:W-:-:S02]  /*17b0*/  ISETP.GE.AND.EX P6, PT, R43, UR17, PT, P6 ;  /* 0x000000112b007c0c */ /* 0x000fc4000bfc6360 */
[----:B------:R-:W-:Y:S02]  /*17c0*/  @!P0 MOV R14, R72 ;  /* 0x00000048000e8202 */ /* 0x000fe40000000f00 */
[----:B------:R-:W-:Y:S02]  /*17d0*/  MOV R0, UR8 ;  /* 0x0000000800007c02 */ /* 0x000fe40008000f00 */
[----:B------:R-:W-:Y:S01]  /*17e0*/  LOP3.LUT R3, R69, 0xffff, RZ, 0xc0, !PT ;  /* 0x0000ffff45037812 */ /* 0x000fe200078ec0ff */
[----:B------:R-:W-:Y:S02]  /*17f0*/  @!P0 IMAD.WIDE.U32 R14, R19, R4, R14 ;  /* 0x00000004130e8225 */ /* 0x000fe400078e000e */
[----:B------:R-:W1:Y:S02]  /*1800*/  @!P0 LDC.64 R18, c[0x0][0x398] ;  /* 0x0000e600ff128b82 */ /* 0x000e640000000a00 */
[----:B------:R-:W-:Y:S01]  /*1810*/  IMAD R27, R0, 0x54, R3 ;  /* 0x00000054001b7824 */ /* 0x000fe200078e0203 */
[----:B------:R-:W-:-:S03]  /*1820*/  @!P0 IADD3 R15, PT, PT, R15, R35, RZ ;  /* 0x000000230f0f8210 */ /* 0x000fc60007ffe0ff */
[----:B0-----:R-:W-:Y:S02]  /*1830*/  @P5 IMAD.WIDE R16, R27, 0x2, R16 ;  /* 0x000000021b105825 */ /* 0x001fe400078e0210 */
[----:B------:R-:W0:Y:S01]  /*1840*/  @!P6 LDC.64 R4, c[0x0][0x3f8] ;  /* 0x0000fe00ff04eb82 */ /* 0x000e220000000a00 */
[C---:B------:R-:W-:Y:S02]  /*1850*/  @!P0 SHF.L.U32 R61, R14.reuse, 0x1, RZ ;  /* 0x000000010e3d8819 */ /* 0x040fe400000006ff */
[----:B------:R-:W-:Y:S01]  /*1860*/  @!P0 SHF.L.U64.HI R30, R14, 0x1, R15 ;  /* 0x000000010e1e8819 */ /* 0x000fe2000001020f */
[----:B------:R-:W2:Y:S01]  /*1870*/  @P5 LDG.E.U16 R26, desc[UR12][R16.64] ;  /* 0x0000000c101a5981 */ /* 0x000ea2000c1e1500 */
[----:B-1----:R-:W-:-:S03]  /*1880*/  @!P3 IMAD R14, R33, R6, RZ ;  /* 0x00000006210eb224 */ /* 0x002fc600078e02ff */
[----:B------:R1:W3:Y:S01]  /*1890*/  @P5 LDG.E.U16 R0, desc[UR12][R16.64+0x2] ;  /* 0x0000020c10005981 */ /* 0x0002e2000c1e1500 */
[----:B------:R-:W-:Y:S01]  /*18a0*/  @!P3 MOV R28, R72 ;  /* 0x00000048001cb202 */ /* 0x000fe20000000f00 */
[----:B------:R-:W-:Y:S01]  /*18b0*/  @!P3 IMAD R65, R45, R7, R14 ;  /* 0x000000072d41b224 */ /* 0x000fe200078e020e */
[----:B------:R-:W-:Y:S01]  /*18c0*/  @!P3 MOV R29, R75 ;  /* 0x0000004b001db202 */ /* 0x000fe20000000f00 */
[----:B------:R-:W0:Y:S01]  /*18d0*/  @!P3 LDC.64 R14, c[0x0][0x398] ;  /* 0x0000e600ff0ebb82 */ /* 0x000e220000000a00 */
[----:B------:R-:W-:-:S07]  /*18e0*/  @!P0 IADD3 R34, P4, PT, R61, R12, RZ ;  /* 0x0000000c3d228210 */ /* 0x000fce0007f9e0ff */
[----:B-1----:R-:W1:Y:S01]  /*18f0*/  @!P3 LDC.64 R16, c[0x0][0x3a0] ;  /* 0x0000e800ff10bb82 */ /* 0x002e620000000a00 */
[----:B------:R-:W-:Y:S01]  /*1900*/  @!P0 IADD3.X R35, PT, PT, R30, R13, RZ, P4, !PT ;  /* 0x0000000d1e238210 */ /* 0x000fe200027fe4ff */
[----:B------:R-:W-:-:S06]  /*1910*/  @!P3 IMAD.WIDE.U32 R28, R45, R6, R28 ;  /* 0x000000062d1cb225 */ /* 0x000fcc00078e001c */
[----:B------:R-:W1:Y:S01]  /*1920*/  @!P6 LDC.64 R12, c[0x0][0x3a0] ;  /* 0x0000e800ff0ceb82 */ /* 0x000e620000000a00 */
[----:B------:R-:W-:-:S07]  /*1930*/  @!P3 IADD3 R29, PT, PT, R29, R65, RZ ;  /* 0x000000411d1db210 */ /* 0x000fce0007ffe0ff */
[----:B------:R-:W1:Y:S01]  /*1940*/  @!P6 LDC.64 R6, c[0x0][0x398] ;  /* 0x0000e600ff06eb82 */ /* 0x000e620000000a00 */
[----:B0-----:R-:W-:Y:S01]  /*1950*/  @!P6 IMAD R32, R43, R4, RZ ;  /* 0x000000042b20e224 */ /* 0x001fe200078e02ff */
[C---:B------:R-:W-:Y:S02]  /*1960*/  @!P3 SHF.L.U32 R39, R28.reuse, 0x1, RZ ;  /* 0x000000011c27b819 */ /* 0x040fe400000006ff */
[----:B------:R-:W-:Y:S02]  /*1970*/  @!P3 SHF.L.U64.HI R38, R28, 0x1, R29 ;  /* 0x000000011c26b819 */ /* 0x000fe4000001021d */
[----:B------:R-:W-:Y:S02]  /*1980*/  @!P6 MOV R28, R72 ;  /* 0x00000048001ce202 */ /* 0x000fe40000000f00 */
[----:B------:R-:W0:Y:S01]  /*1990*/  LDC.64 R24, c[0x0][0x3a8] ;  /* 0x0000ea00ff187b82 */ /* 0x000e220000000a00 */
[----:B------:R-:W-:Y:S02]  /*19a0*/  @!P6 MOV R29, R75 ;  /* 0x0000004b001de202 */ /* 0x000fe40000000f00 */
[----:B------:R-:W-:Y:S01]  /*19b0*/  @!P0 IADD3 R18, P4, PT, R61, R18, RZ ;  /* 0x000000123d128210 */ /* 0x000fe20007f9e0ff */
[----:B------:R-:W-:-:S02]  /*19c0*/  @!P6 IMAD R5, R31, R5, R32 ;  /* 0x000000051f05e224 */ /* 0x000fc400078e0220 */
[----:B------:R-:W-:Y:S02]  /*19d0*/  HFMA2 R32, -RZ, RZ, 0, 0 ;  /* 0x00000000ff207431 */ /* 0x000fe400000001ff */
[----:B------:R-:W-:Y:S01]  /*19e0*/  @!P6 IMAD.WIDE.U32 R28, R31, R4, R28 ;  /* 0x000000041f1ce225 */ /* 0x000fe200078e001c */
[----:B------:R-:W-:Y:S02]  /*19f0*/  @!P0 IADD3.X R19, PT, PT, R30, R19, RZ, P4, !PT ;  /* 0x000000131e138210 */ /* 0x000fe400027fe4ff */
[----:B-1----:R-:W-:Y:S02]  /*1a00*/  @!P3 IADD3 R30, P4, PT, R39, R16, RZ ;  /* 0x00000010271eb210 */ /* 0x002fe40007f9e0ff */
[----:B------:R-:W-:Y:S02]  /*1a10*/  MOV R33, RZ ;  /* 0x000000ff00217202 */ /* 0x000fe40000000f00 */
[----:B------:R-:W-:Y:S02]  /*1a20*/  @!P3 IADD3.X R31, PT, PT, R38, R17, RZ, P4, !PT ;  /* 0x00000011261fb210 */ /* 0x000fe400027fe4ff */
[----:B------:R-:W-:Y:S01]  /*1a30*/  @!P6 IADD3 R5, PT, PT, R29, R5, RZ ;  /* 0x000000051d05e210 */ /* 0x000fe20007ffe0ff */
[----:B------:R-:W3:Y:S01]  /*1a40*/  @!P0 LDG.E R32, desc[UR12][R18.64] ;  /* 0x0000000c12208981 */ /* 0x000ee2000c1e1900 */
[----:B------:R-:W-:-:S02]  /*1a50*/  @!P3 IADD3 R16, P4, PT, R39, R14, RZ ;  /* 0x0000000e2710b210 */ /* 0x000fc40007f9e0ff */
[----:B------:R-:W-:Y:S01]  /*1a60*/  @!P6 SHF.L.U32 R29, R28, 0x1, RZ ;  /* 0x000000011c1de819 */ /* 0x000fe200000006ff */
[----:B------:R1:W3:Y:S01]  /*1a70*/  @!P0 LDG.E R33, desc[UR12][R34.64] ;  /* 0x0000000c22218981 */ /* 0x0002e2000c1e1900 */
[----:B------:R-:W-:Y:S02]  /*1a80*/  @!P3 IADD3.X R17, PT, PT, R38, R15, RZ, P4, !PT ;  /* 0x0000000f2611b210 */ /* 0x000fe400027fe4ff */
[C---:B------:R-:W-:Y:S01]  /*1a90*/  @!P6 IADD3 R14, P0, PT, R29.reuse, R12, RZ ;  /* 0x0000000c1d0ee210 */ /* 0x040fe20007f1e0ff */
[----:B------:R-:W-:Y:S01]  /*1aa0*/  HFMA2 R4, -RZ, RZ, 0, 0 ;  /* 0x00000000ff047431 */ /* 0x000fe200000001ff */
[----:B------:R-:W-:Y:S02]  /*1ab0*/  @!P6 IADD3 R12, P4, PT, R29, R6, RZ ;  /* 0x000000061d0ce210 */ /* 0x000fe40007f9e0ff */
[----:B-1----:R-:W-:Y:S01]  /*1ac0*/  @!P6 SHF.L.U64.HI R34, R28, 0x1, R5 ;  /* 0x000000011c22e819 */ /* 0x002fe20000010205 */
[----:B------:R-:W-:Y:S01]  /*1ad0*/  HFMA2 R45, -RZ, RZ, 0, 0 ;  /* 0x00000000ff2d7431 */ /* 0x000fe200000001ff */
[----:B------:R-:W-:-:S02]  /*1ae0*/  MOV R5, RZ ;  /* 0x000000ff00057202 */ /* 0x000fc40000000f00 */
[C---:B------:R-:W-:Y:S01]  /*1af0*/  @!P6 IADD3.X R15, PT, PT, R34.reuse, R13, RZ, P0, !PT ;  /* 0x0000000d220fe210 */ /* 0x040fe200007fe4ff */
[----:B0-----:R-:W-:Y:S01]  /*1b00*/  IMAD.WIDE R24, R27, 0x2, R24 ;  /* 0x000000021b187825 */ /* 0x001fe200078e0218 */
[----:B------:R-:W-:Y:S02]  /*1b10*/  @!P6 IADD3.X R13, PT, PT, R34, R7, RZ, P4, !PT ;  /* 0x00000007220de210 */ /* 0x000fe400027fe4ff */
[----:B------:R-:W-:Y:S01]  /*1b20*/  CS2R R6, SRZ ;  /* 0x0000000000067805 */ /* 0x000fe2000001ff00 */
[----:B------:R-:W3:Y:S04]  /*1b30*/  @!P3 LDG.E R4, desc[UR12][R30.64] ;  /* 0x0000000c1e04b981 */ /* 0x000ee8000c1e1900 */
[----:B------:R-:W3:Y:S04]  /*1b40*/  LDG.E.U16 R27, desc[UR12][R24.64] ;  /* 0x0000000c181b7981 */ /* 0x000ee8000c1e1500 */
[----:B------:R-:W3:Y:S04]  /*1b50*/  LDG.E.U16 R28, desc[UR12][R24.64+0x2] ;  /* 0x0000020c181c7981 */ /* 0x000ee8000c1e1500 */
[----:B------:R-:W3:Y:S04]  /*1b60*/  @!P3 LDG.E R5, desc[UR12][R16.64] ;  /* 0x0000000c1005b981 */ /* 0x000ee8000c1e1900 */
[----:B------:R-:W3:Y:S04]  /*1b70*/  @!P6 LDG.E R6, desc[UR12][R14.64] ;  /* 0x0000000c0e06e981 */ /* 0x000ee8000c1e1900 */
[----:B------:R0:W3:Y:S04]  /*1b80*/  @!P6 LDG.E R7, desc[UR12][R12.64] ;  /* 0x0000000c0c07e981 */ /* 0x0000e8000c1e1900 */
[----:B------:R-:W5:Y:S01]  /*1b90*/  @!P1 LDG.E R45, desc[UR12][R20.64] ;  /* 0x0000000c142d9981 */ /* 0x000f62000c1e1900 */
[----:B------:R-:W-:Y:S01]  /*1ba0*/  UISETP.NE.AND UP1, UPT, UR9, URZ, UPT ;  /* 0x000000ff0900728c */ /* 0x000fe2000bf25270 */
[----:B------:R-:W-:-:S02]  /*1bb0*/  MOV R43, RZ ;  /* 0x000000ff002b7202 */ /* 0x000fc40000000f00 */
[----:B------:R-:W-:Y:S02]  /*1bc0*/  PRMT R65, R68, 0x7632, R65 ;  /* 0x0000763244417816 */ /* 0x000fe40000000041 */
[----:B------:R-:W-:Y:S02]  /*1bd0*/  PRMT R66, R67, 0x7632, R66 ;  /* 0x0000763243427816 */ /* 0x000fe40000000042 */
[----:B------:R1:W5:Y:S01]  /*1be0*/  @!P2 LDG.E R43, desc[UR12][R10.64] ;  /* 0x0000000c0a2ba981 */ /* 0x000362000c1e1900 */
[----:B------:R-:W-:Y:S02]  /*1bf0*/  PRMT R61, R64, 0x7632, R61 ;  /* 0x00007632403d7816 */ /* 0x000fe4000000003d */
[----:B------:R-:W-:Y:S01]  /*1c00*/  PRMT R62, R63, 0x7632, R62 ;  /* 0x000076323f3e7816 */ /* 0x000fe2000000003e */
[----:B------:R-:W-:Y:S01]  /*1c10*/  UMOV UR14, 0x3f800000 ;  /* 0x3f800000000e7882 */ /* 0x000fe20000000000 */
[----:B----4-:R-:W-:-:S13]  /*1c20*/  R2UR UR11, R8 ;  /* 0x00000000080b72ca */ /* 0x010fda00000e0000 */
[----:B------:R-:W-:-:S05]  /*1c30*/  MOV R8, UR11 ;  /* 0x0000000b00087c02 */ /* 0x000fca0008000f00 */
[----:B------:R-:W-:-:S05]  /*1c40*/  FFMA.FTZ R9, -R8, UR11, R9 ;  /* 0x0000000b08097c23 */ /* 0x000fca0008010109 */
[----:B------:R-:W-:-:S13]  /*1c50*/  FSETP.GTU.FTZ.AND P0, PT, R9, RZ, PT ;  /* 0x000000ff0900720b */ /* 0x000fda0003f1c000 */
[----:B------:R-:W-:-:S05]  /*1c60*/  VOTEU.ANY UP0, P0 ;  /* 0x0000000000ff7886 */ /* 0x000fca0000000100 */
[----:B------:R-:W0:Y:S01]  /*1c70*/  @UP0 LDCU UR6, c[0x0][0x3c0] ;  /* 0x00007800ff0607ac */ /* 0x000e220008000800 */
[----:B------:R-:W-:-:S13]  /*1c80*/  PLOP3.LUT P0, PT, PT, PT, UP0, 0x80, 0x8 ;  /* 0x000000000008781c */ /* 0x000fda0003f0f008 */
[----:B0-----:R-:W-:-:S06]  /*1c90*/  @P0 FADD.FTZ R12, R9, UR6 ;  /* 0x00000006090c0e21 */ /* 0x001fcc0008010000 */
[----:B------:R-:W0:Y:S01]  /*1ca0*/  @P0 MUFU.RSQ R12, R12 ;  /* 0x0000000c000c0308 */ /* 0x000e220000001400 */
[----:B------:R-:W-:Y:S02]  /*1cb0*/  CS2R R8, SRZ ;  /* 0x0000000000087805 */ /* 0x000fe4000001ff00 */
[----:B------:R-:W-:Y:S02]  /*1cc0*/  PRMT R42, R44, 0x7632, R42 ;  /* 0x000076322c2a7816 */ /* 0x000fe4000000002a */
[----:B--2---:R-:W-:Y:S02]  /*1cd0*/  @P5 SHF.L.U32 R8, R26, 0x10, RZ ;  /* 0x000000101a085819 */ /* 0x004fe400000006ff */
[----:B---3--:R-:W-:Y:S02]  /*1ce0*/  @P5 SHF.L.U32 R9, R0, 0x10, RZ ;  /* 0x0000001000095819 */ /* 0x008fe400000006ff */
[----:B0-----:R-:W-:Y:S02]  /*1cf0*/  @P0 R2UR UR6, R12 ;  /* 0x000000000c0602ca */ /* 0x001fe400000e0000 */
[----:B------:R-:W-:-:S02]  /*1d00*/  PRMT R38, R41, 0x7632, R38 ;  /* 0x0000763229267816 */ /* 0x000fc40000000026 */
[----:B------:R-:W-:Y:S02]  /*1d10*/  PRMT R39, R40, 0x7632, R39 ;  /* 0x0000763228277816 */ /* 0x000fe40000000027 */
[----:B------:R-:W-:Y:S02]  /*1d20*/  PRMT R34, R37, 0x7632, R34 ;  /* 0x0000763225227816 */ /* 0x000fe40000000022 */
[----:B------:R-:W-:-:S05]  /*1d30*/  PRMT R35, R36, 0x7632, R35 ;  /* 0x0000763224237816 */ /* 0x000fca0000000023 */
[----:B------:R-:W-:Y:S01]  /*1d40*/  @UP0 UMOV UR14, UR6 ;  /* 0x00000006000e0c82 */ /* 0x000fe20008000000 */
[----:B------:R-:W-:Y:S02]  /*1d50*/  PRMT R31, R32, 0x7632, R31 ;  /* 0x00007632201f7816 */ /* 0x000fe4000000001f */
[----:B------:R-:W-:Y:S02]  /*1d60*/  PRMT R30, R33, 0x7632, R30 ;  /* 0x00007632211e7816 */ /* 0x000fe4000000001e */
[----:B------:R-:W-:Y:S02]  /*1d70*/  PRMT R12, R4, 0x7632, R12 ;  /* 0x00007632040c7816 */ /* 0x000fe4000000000c */
[----:B-1----:R-:W-:Y:S02]  /*1d80*/  SHF.L.U32 R11, R27, 0x10, RZ ;  /* 0x000000101b0b7819 */ /* 0x002fe400000006ff */
[----:B------:R-:W-:Y:S02]  /*1d90*/  SHF.L.U32 R10, R28, 0x10, RZ ;  /* 0x000000101c0a7819 */ /* 0x000fe400000006ff */
[----:B------:R-:W-:-:S02]  /*1da0*/  PRMT R13, R5, 0x7632, R13 ;  /* 0x00007632050d7816 */ /* 0x000fc4000000000d */
[----:B------:R-:W-:Y:S02]  /*1db0*/  PRMT R14, R6, 0x7632, R14 ;  /* 0x00007632060e7816 */ /* 0x000fe4000000000e */
[----:B------:R-:W-:Y:S01]  /*1dc0*/  PRMT R15, R7, 0x7632, R15 ;  /* 0x00007632070f7816 */ /* 0x000fe2000000000f */
[----:B------:R-:W-:Y:S06]  /*1dd0*/  BRA.U UP1, `(.L_x_303) ;  /* 0x0000001101c87547 */ /* 0x000fec000b800000 */
[----:B------:R-:W-:Y:S02]  /*1de0*/  SHF.L.U32 R16, R68, 0x10, RZ ;  /* 0x0000001044107819 */ /* 0x000fe400000006ff */
[----:B------:R-:W-:Y:S02]  /*1df0*/  SHF.L.U32 R18, R65, 0x10, RZ ;  /* 0x0000001041127819 */ /* 0x000fe400000006ff */
[----:B------:R-:W-:Y:S01]  /*1e00*/  SHF.L.U32 R0, R67, 0x10, RZ ;  /* 0x0000001043007819 */ /* 0x000fe200000006ff */
[----:B------:R-:W-:Y:S01]  /*1e10*/  FADD.FTZ R16, R16, -UR11 ;  /* 0x8000000b10107e21 */ /* 0x000fe20008010000 */
[----:B------:R-:W-:Y:S01]  /*1e20*/  SHF.L.U32 R17, R66, 0x10, RZ ;  /* 0x0000001042117819 */ /* 0x000fe200000006ff */
[----:B------:R-:W-:Y:S01]  /*1e30*/  FADD.FTZ R18, R18, -UR11 ;  /* 0x8000000b12127e21 */ /* 0x000fe20008010000 */
[----:B------:R-:W-:Y:S01]  /*1e40*/  SHF.L.U32 R22, R64, 0x10, RZ ;  /* 0x0000001040167819 */ /* 0x000fe200000006ff */
[----:B------:R-:W-:Y:S01]  /*1e50*/  FMUL.FTZ R20, R11, R0 ;  /* 0x000000000b147220 */ /* 0x000fe20000410000 */
[----:B------:R-:W-:Y:S01]  /*1e60*/  FMUL.FTZ R19, R16, UR14 ;  /* 0x0000000e10137c20 */ /* 0x000fe20008410000 */
[----:B------:R-:W-:Y:S01]  /*1e70*/  FMUL.FTZ R16, R18, UR14 ;  /* 0x0000000e12107c20 */ /* 0x000fe20008410000 */
[----:B------:R-:W-:Y:S01]  /*1e80*/  FMUL.FTZ R21, R10, R17 ;  /* 0x000000110a157220 */ /* 0x000fe20000410000 */
        /* <DEDUP_REMOVED lines=15> */
[----:B------:R-:W-:Y:S01]  /*1f80*/  FADD.FTZ R18, R24, R23 ;  /* 0x0000001718127221 */ /* 0x000fe20000010000 */
[----:B------:R-:W-:Y:S01]  /*1f90*/  SHF.L.U32 R21, R62, 0x10, RZ ;  /* 0x000000103e157819 */ /* 0x000fe200000006ff */
[----:B------:R-:W-:Y:S01]  /*1fa0*/  FFMA.FTZ R24, R17, R16, RZ ;  /* 0x0000001011187223 */ /* 0x000fe200000100ff */
[----:B------:R-:W-:Y:S01]  /*1fb0*/  FADD.FTZ R16, RZ, R17 ;  /* 0x00000011ff107221 */ /* 0x000fe20000010000 */
[----:B------:R-:W-:Y:S01]  /*1fc0*/  FMUL.FTZ R23, R22, UR14 ;  /* 0x0000000e16177c20 */ /* 0x000fe20008410000 */
[----:B-----5:R-:W-:Y:S01]  /*1fd0*/  SHF.L.U32 R25, R60, 0x10, RZ ;  /* 0x000000103c197819 */ /* 0x020fe200000006ff */
[----:B------:R-:W-:Y:S01]  /*1fe0*/  FMUL.FTZ R22, R10, R21 ;  /* 0x000000150a167220 */ /* 0x000fe20000410000 */
[----:B------:R-:W-:Y:S01]  /*1ff0*/  PRMT R26, R60, 0x7632, R26 ;  /* 0x000076323c1a7816 */ /* 0x000fe2000000001a */
[C---:B------:R-:W-:Y:S01]  /*2000*/  FADD.FTZ R16, R21.reuse, R16 ;  /* 0x0000001015107221 */ /* 0x040fe20000010000 */
[----:B------:R-:W-:Y:S01]  /*2010*/  FFMA.FTZ R17, R21, R23, R24 ;  /* 0x0000001715117223 */ /* 0x000fe20000010018 */
[----:B------:R-:W-:Y:S01]  /*2020*/  SHF.L.U32 R21, R59, 0x10, RZ ;  /* 0x000000103b157819 */ /* 0x000fe200000006ff */
[----:B------:R-:W-:Y:S01]  /*2030*/  FADD.FTZ R25, R25, -UR11 ;  /* 0x8000000b19197e21 */ /* 0x000fe20008010000 */
[----:B------:R-:W-:Y:S01]  /*2040*/  SHF.L.U32 R24, R26, 0x10, RZ ;  /* 0x000000101a187819 */ /* 0x000fe200000006ff */
[----:B------:R-:W-:Y:S01]  /*2050*/  FADD.FTZ R19, R22, R19 ;  /* 0x0000001316137221 */ /* 0x000fe20000010000 */
[----:B------:R-:W-:Y:S01]  /*2060*/  FFMA.FTZ R22, R23, R22, R20 ;  /* 0x0000001617167223 */ /* 0x000fe20000010014 */
[----:B------:R-:W-:Y:S01]  /*2070*/  FMUL.FTZ R25, R25, UR14 ;  /* 0x0000000e19197c20 */ /* 0x000fe20008410000 */
[----:B------:R-:W-:Y:S01]  /*2080*/  PRMT R23, R59, 0x7632, R23 ;  /* 0x000076323b177816 */ /* 0x000fe20000000017 */
[----:B------:R-:W-:Y:S01]  /*2090*/  FMUL.FTZ R26, R11, R21 ;  /* 0x000000150b1a7220 */ /* 0x000fe20000410000 */
[----:B------:R-:W-:Y:S01]  /*20a0*/  FADD.FTZ R20, R24, -UR11 ;  /* 0x8000000b18147e21 */ /* 0x000fe20008010000 */
[----:B------:R-:W-:Y:S01]  /*20b0*/  FADD.FTZ R18, R18, R21 ;  /* 0x0000001512127221 */ /* 0x000fe20000010000 */
[----:B------:R-:W-:Y:S01]  /*20c0*/  FFMA.FTZ R0, R21, R25, R0 ;  /* 0x0000001915007223 */ /* 0x000fe20000010000 */
[----:B------:R-:W-:Y:S01]  /*20d0*/  SHF.L.U32 R21, R23, 0x10, RZ ;  /* 0x0000001017157819 */ /* 0x000fe200000006ff */
[----:B------:R-:W-:Y:S01]  /*20e0*/  FADD.FTZ R24, R19, R26 ;  /* 0x0000001a13187221 */ /* 0x000fe20000010000 */
[----:B------:R-:W-:Y:S01]  /*20f0*/  SHF.L.U32 R19, R58, 0x10, RZ ;  /* 0x000000103a137819 */ /* 0x000fe200000006ff */
[----:B------:R-:W-:Y:S01]  /*2100*/  FMUL.FTZ R20, R20, UR14 ;  /* 0x0000000e14147c20 */ /* 0x000fe20008410000 */
[----:B------:R-:W-:Y:S01]  /*2110*/  FFMA.FTZ R25, R25, R26, R22 ;  /* 0x0000001a19197223 */ /* 0x000fe20000010016 */
[----:B------:R-:W-:Y:S01]  /*2120*/  FMUL.FTZ R23, R10, R21 ;  /* 0x000000150a177220 */ /* 0x000fe20000410000 */
[----:B------:R-:W-:Y:S01]  /*2130*/  PRMT R26, R58, 0x7632, R26 ;  /* 0x000076323a1a7816 */ /* 0x000fe2000000001a */
[----:B------:R-:W-:Y:S01]  /*2140*/  FADD.FTZ R22, R19, -UR11 ;  /* 0x8000000b13167e21 */ /* 0x000fe20008010000 */
[----:B------:R-:W-:Y:S01]  /*2150*/  FADD.FTZ R16, R16, R21 ;  /* 0x0000001510107221 */ /* 0x000fe20000010000 */
[----:B------:R-:W-:Y:S01]  /*2160*/  FFMA.FTZ R17, R21, R20, R17 ;  /* 0x0000001415117223 */ /* 0x000fe20000010011 */
[----:B------:R-:W-:Y:S01]  /*2170*/  SHF.L.U32 R21, R57, 0x10, RZ ;  /* 0x0000001039157819 */ /* 0x000fe200000006ff */
[----:B------:R-:W-:Y:S01]  /*2180*/  FFMA.FTZ R25, R20, R23, R25 ;  /* 0x0000001714197223 */ /* 0x000fe20000010019 */
[----:B------:R-:W-:Y:S01]  /*2190*/  SHF.L.U32 R20, R26, 0x10, RZ ;  /* 0x000000101a147819 */ /* 0x000fe200000006ff */
[----:B------:R-:W-:Y:S01]  /*21a0*/  FMUL.FTZ R22, R22, UR14 ;  /* 0x0000000e16167c20 */ /* 0x000fe20008410000 */
[----:B------:R-:W-:Y:S01]  /*21b0*/  FADD.FTZ R19, R23, R24 ;  /* 0x0000001817137221 */ /* 0x000fe20000010000 */
[----:B------:R-:W-:Y:S01]  /*21c0*/  PRMT R23, R57, 0x7632, R23 ;  /* 0x0000763239177816 */ /* 0x000fe20000000017 */
[----:B------:R-:W-:Y:S01]  /*21d0*/  FMUL.FTZ R24, R11, R21 ;  /* 0x000000150b187220 */ /* 0x000fe20000410000 */
[----:B------:R-:W-:Y:S01]  /*21e0*/  FADD.FTZ R18, R18, R21 ;  /* 0x0000001512127221 */ /* 0x000fe20000010000 */
[----:B------:R-:W-:Y:S01]  /*21f0*/  FFMA.FTZ R0, R21, R22, R0 ;  /* 0x0000001615007223 */ /* 0x000fe20000010000 */
[----:B------:R-:W-:Y:S01]  /*2200*/  FADD.FTZ R21, R20, -UR11 ;  /* 0x8000000b14157e21 */ /* 0x000fe20008010000 */
[----:B------:R-:W-:Y:S01]  /*2210*/  SHF.L.U32 R20, R23, 0x10, RZ ;  /* 0x0000001017147819 */ /* 0x000fe200000006ff */
[----:B------:R-:W-:Y:S01]  /*2220*/  FFMA.FTZ R25, R22, R24, R25 ;  /* 0x0000001816197223 */ /* 0x000fe20000010019 */
[C---:B------:R-:W-:Y:S01]  /*2230*/  SHF.L.U32 R23, R56.reuse, 0x10, RZ ;  /* 0x0000001038177819 */ /* 0x040fe200000006ff */
[----:B------:R-:W-:Y:S01]  /*2240*/  FMUL.FTZ R22, R21, UR14 ;  /* 0x0000000e15167c20 */ /* 0x000fe20008410000 */
[----:B------:R-:W-:Y:S01]  /*2250*/  FADD.FTZ R19, R19, R24 ;  /* 0x0000001813137221 */ /* 0x000fe20000010000 */
[----:B------:R-:W-:Y:S01]  /*2260*/  PRMT R26, R56, 0x7632, R26 ;  /* 0x00007632381a7816 */ /* 0x000fe2000000001a */
[----:B------:R-:W-:Y:S01]  /*2270*/  FADD.FTZ R16, R16, R20 ;  /* 0x0000001410107221 */ /* 0x000fe20000010000 */
[----:B------:R-:W-:Y:S01]  /*2280*/  FFMA.FTZ R17, R20, R22, R17 ;  /* 0x0000001614117223 */ /* 0x000fe20000010011 */
[----:B------:R-:W-:Y:S01]  /*2290*/  FADD.FTZ R24, R23, -UR11 ;  /* 0x8000000b17187e21 */ /* 0x000fe20008010000 */
[----:B------:R-:W-:Y:S01]  /*22a0*/  FMUL.FTZ R20, R10, R20 ;  /* 0x000000140a147220 */ /* 0x000fe20000410000 */
[----:B------:R-:W-:-:S02]  /*22b0*/  SHF.L.U32 R21, R55, 0x10, RZ ;  /* 0x0000001037157819 */ /* 0x000fc400000006ff */
[----:B------:R-:W-:Y:S01]  /*22c0*/  SHF.L.U32 R23, R26, 0x10, RZ ;  /* 0x000000101a177819 */ /* 0x000fe200000006ff */
[----:B------:R-:W-:Y:S01]  /*22d0*/  FMUL.FTZ R24, R24, UR14 ;  /* 0x0000000e18187c20 */ /* 0x000fe20008410000 */
[----:B------:R-:W-:Y:S01]  /*22e0*/  FFMA.FTZ R25, R22, R20, R25 ;  /* 0x0000001416197223 */ /* 0x000fe20000010019 */
[----:B------:R-:W-:Y:S01]  /*22f0*/  PRMT R26, R55, 0x7632, R26 ;  /* 0x00007632371a7816 */ /* 0x000fe2000000001a */
[----:B------:R-:W-:Y:S01]  /*2300*/  FADD.FTZ R19, R20, R19 ;  /* 0x0000001314137221 */ /* 0x000fe20000010000 */
[----:B------:R-:W-:Y:S01]  /*2310*/  FMUL.FTZ R22, R11, R21 ;  /* 0x000000150b167220 */ /* 0x000fe20000410000 */
[----:B------:R-:W-:Y:S01]  /*2320*/  FADD.FTZ R18, R18, R21 ;  /* 0x0000001512127221 */ /* 0x000fe20000010000 */
[----:B------:R-:W-:Y:S01]  /*2330*/  FFMA.FTZ R0, R21, R24, R0 ;  /* 0x0000001815007223 */ /* 0x000fe20000010000 */
[----:B------:R-:W-:Y:S01]  /*2340*/  SHF.L.U32 R21, R26, 0x10, RZ ;  /* 0x000000101a157819 */ /* 0x000fe200000006ff */
[----:B------:R-:W-:Y:S01]  /*2350*/  FADD.FTZ R20, R23, -UR11 ;  /* 0x8000000b17147e21 */ /* 0x000fe20008010000 */
[----:B------:R-:W-:Y:S01]  /*2360*/  FADD.FTZ R26, R19, R22 ;  /* 0x00000016131a7221 */ /* 0x000fe20000010000 */
[----:B------:R-:W-:Y:S01]  /*2370*/  SHF.L.U32 R19, R54, 0x10, RZ ;  /* 0x0000001036137819 */ /* 0x000fe200000006ff */
[----:B------:R-:W-:Y:S01]  /*2380*/  FFMA.FTZ R25, R24, R22, R25 ;  /* 0x0000001618197223 */ /* 0x000fe20000010019 */
[----:B------:R-:W-:Y:S01]  /*2390*/  FMUL.FTZ R20, R20, UR14 ;  /* 0x0000000e14147c20 */ /* 0x000fe20008410000 */
        /* <DEDUP_REMOVED lines=22> */
[----:B------:R-:W-:Y:S01]  /*2500*/  FADD.FTZ R24, R23, -UR11 ;  /* 0x8000000b17187e21 */ /* 0x000fe20008010000 */
[----:B------:R-:W-:Y:S01]  /*2510*/  FFMA.FTZ R17, R20, R22, R17 ;  /* 0x0000001614117223 */ /* 0x000fe20000010011 */
[----:B------:R-:W-:Y:S01]  /*2520*/  FMUL.FTZ R20, R10, R20 ;  /* 0x000000140a147220 */ /* 0x000fe20000410000 */
[C---:B------:R-:W-:Y:S01]  /*2530*/  SHF.L.U32 R21, R51.reuse, 0x10, RZ ;  /* 0x0000001033157819 */ /* 0x040fe200000006ff */
[----:B------:R-:W-:Y:S01]  /*2540*/  FMUL.FTZ R24, R24, UR14 ;  /* 0x0000000e18187c20 */ /* 0x000fe20008410000 */
[----:B------:R-:W-:Y:S01]  /*2550*/  SHF.L.U32 R23, R26, 0x10, RZ ;  /* 0x000000101a177819 */ /* 0x000fe200000006ff */
[----:B------:R-:W-:Y:S01]  /*2560*/  FFMA.FTZ R25, R22, R20, R25 ;  /* 0x0000001416197223 */ /* 0x000fe20000010019 */
[----:B------:R-:W-:Y:S01]  /*2570*/  PRMT R26, R51, 0x7632, R26 ;  /* 0x00007632331a7816 */ /* 0x000fe2000000001a */
[----:B------:R-:W-:Y:S01]  /*2580*/  FMUL.FTZ R22, R11, R21 ;  /* 0x000000150b167220 */ /* 0x000fe20000410000 */
[----:B------:R-:W-:Y:S01]  /*2590*/  FADD.FTZ R18, R18, R21 ;  /* 0x0000001512127221 */ /* 0x000fe20000010000 */
[----:B------:R-:W-:Y:S01]  /*25a0*/  FFMA.FTZ R0, R21, R24, R0 ;  /* 0x0000001815007223 */ /* 0x000fe20000010000 */
[----:B------:R-:W-:Y:S01]  /*25b0*/  FADD.FTZ R19, R20, R19 ;  /* 0x0000001314137221 */ /* 0x000fe20000010000 */
[----:B------:R-:W-:Y:S01]  /*25c0*/  SHF.L.U32 R21, R26, 0x10, RZ ;  /* 0x000000101a157819 */ /* 0x000fe200000006ff */
[----:B------:R-:W-:Y:S01]  /*25d0*/  FADD.FTZ R20, R23, -UR11 ;  /* 0x8000000b17147e21 */ /* 0x000fe20008010000 */
[----:B------:R-:W-:Y:S01]  /*25e0*/  FFMA.FTZ R25, R24, R22, R25 ;  /* 0x0000001618197223 */ /* 0x000fe20000010019 */
[----:B------:R-:W-:Y:S01]  /*25f0*/  FADD.FTZ R26, R19, R22 ;  /* 0x00000016131a7221 */ /* 0x000fe20000010000 */
[----:B------:R-:W-:Y:S01]  /*2600*/  SHF.L.U32 R22, R50, 0x10, RZ ;  /* 0x0000001032167819 */ /* 0x000fe200000006ff */
[----:B------:R-:W-:Y:S01]  /*2610*/  FMUL.FTZ R20, R20, UR14 ;  /* 0x0000000e14147c20 */ /* 0x000fe20008410000 */
[----:B------:R-:W-:Y:S01]  /*2620*/  FMUL.FTZ R23, R10, R21 ;  /* 0x000000150a177220 */ /* 0x000fe20000410000 */
[----:B------:R-:W-:Y:S01]  /*2630*/  PRMT R24, R50, 0x7632, R24 ;  /* 0x0000763232187816 */ /* 0x000fe20000000018 */
[----:B------:R-:W-:Y:S01]  /*2640*/  FADD.FTZ R16, R16, R21 ;  /* 0x0000001510107221 */ /* 0x000fe20000010000 */
[----:B------:R-:W-:Y:S01]  /*2650*/  FFMA.FTZ R17, R21, R20, R17 ;  /* 0x0000001415117223 */ /* 0x000fe20000010011 */
[----:B------:R-:W-:Y:S01]  /*2660*/  SHF.L.U32 R19, R49, 0x10, RZ ;  /* 0x0000001031137819 */ /* 0x000fe200000006ff */
[----:B------:R-:W-:Y:S01]  /*2670*/  FFMA.FTZ R25, R20, R23, R25 ;  /* 0x0000001714197223 */ /* 0x000fe20000010019 */
[----:B------:R-:W-:Y:S01]  /*2680*/  FADD.FTZ R22, R22, -UR11 ;  /* 0x8000000b16167e21 */ /* 0x000fe20008010000 */
[----:B------:R-:W-:Y:S01]  /*2690*/  SHF.L.U32 R20, R24, 0x10, RZ ;  /* 0x0000001018147819 */ /* 0x000fe200000006ff */
[----:B------:R-:W-:Y:S01]  /*26a0*/  FADD.FTZ R21, R23, R26 ;  /* 0x0000001a17157221 */ /* 0x000fe20000010000 */
[----:B------:R-:W-:Y:S01]  /*26b0*/  PRMT R23, R49, 0x7632, R23 ;  /* 0x0000763231177816 */ /* 0x000fe20000000017 */
[----:B------:R-:W-:Y:S01]  /*26c0*/  FMUL.FTZ R24, R22, UR14 ;  /* 0x0000000e16187c20 */ /* 0x000fe20008410000 */
[----:B------:R-:W-:Y:S01]  /*26d0*/  FMUL.FTZ R26, R11, R19 ;  /* 0x000000130b1a7220 */ /* 0x000fe20000410000 */
[----:B------:R-:W-:Y:S01]  /*26e0*/  FADD.FTZ R22, R20, -UR11 ;  /* 0x8000000b14167e21 */ /* 0x000fe20008010000 */
[----:B------:R-:W-:Y:S01]  /*26f0*/  SHF.L.U32 R20, R23, 0x10, RZ ;  /* 0x0000001017147819 */ /* 0x000fe200000006ff */
[----:B------:R-:W-:Y:S01]  /*2700*/  FADD.FTZ R18, R18, R19 ;  /* 0x0000001312127221 */ /* 0x000fe20000010000 */
[----:B------:R-:W-:Y:S01]  /*2710*/  SHF.L.U32 R23, R48, 0x10, RZ ;  /* 0x0000001030177819 */ /* 0x000fe200000006ff */
[----:B------:R-:W-:Y:S01]  /*2720*/  FFMA.FTZ R19, R19, R24, R0 ;  /* 0x0000001813137223 */ /* 0x000fe20000010000 */
[----:B------:R-:W-:Y:S01]  /*2730*/  FFMA.FTZ R25, R24, R26, R25 ;  /* 0x0000001a18197223 */ /* 0x000fe20000010019 */
[----:B------:R-:W-:Y:S01]  /*2740*/  PRMT R24, R48, 0x7632, R24 ;  /* 0x0000763230187816 */ /* 0x000fe20000000018 */
[----:B------:R-:W-:Y:S01]  /*2750*/  FADD.FTZ R0, R21, R26 ;  /* 0x0000001a15007221 */ /* 0x000fe20000010000 */
[----:B------:R-:W-:Y:S01]  /*2760*/  FMUL.FTZ R22, R22, UR14 ;  /* 0x0000000e16167c20 */ /* 0x000fe20008410000 */
[----:B------:R-:W-:Y:S01]  /*2770*/  FADD.FTZ R26, R23, -UR11 ;  /* 0x8000000b171a7e21 */ /* 0x000fe20008010000 */
[----:B------:R-:W-:Y:S01]  /*2780*/  FMUL.FTZ R21, R10, R20 ;  /* 0x000000140a157220 */ /* 0x000fe20000410000 */
[----:B------:R-:W-:Y:S01]  /*2790*/  SHF.L.U32 R23, R24, 0x10, RZ ;  /* 0x0000001018177819 */ /* 0x000fe200000006ff */
[----:B------:R-:W-:Y:S01]  /*27a0*/  FADD.FTZ R16, R16, R20 ;  /* 0x0000001410107221 */ /* 0x000fe20000010000 */
[----:B------:R-:W-:Y:S01]  /*27b0*/  SHF.L.U32 R24, R47, 0x10, RZ ;  /* 0x000000102f187819 */ /* 0x000fe200000006ff */
[----:B------:R-:W-:Y:S01]  /*27c0*/  FFMA.FTZ R17, R20, R22, R17 ;  /* 0x0000001614117223 */ /* 0x000fe20000010011 */
[----:B------:R-:W-:Y:S01]  /*27d0*/  FFMA.FTZ R20, R22, R21, R25 ;  /* 0x0000001516147223 */ /* 0x000fe20000010019 */
[----:B------:R-:W-:Y:S01]  /*27e0*/  FMUL.FTZ R27, R26, UR14 ;  /* 0x0000000e1a1b7c20 */ /* 0x000fe20008410000 */
[----:B------:R-:W-:Y:S01]  /*27f0*/  FADD.FTZ R25, R23, -UR11 ;  /* 0x8000000b17197e21 */ /* 0x000fe20008010000 */
[----:B------:R-:W-:Y:S01]  /*2800*/  PRMT R22, R47, 0x7632, R22 ;  /* 0x000076322f167816 */ /* 0x000fe20000000016 */
[----:B------:R-:W-:Y:S01]  /*2810*/  FMUL.FTZ R23, R11, R24 ;  /* 0x000000180b177220 */ /* 0x000fe20000410000 */
[----:B------:R-:W-:Y:S01]  /*2820*/  FADD.FTZ R18, R18, R24 ;  /* 0x0000001812127221 */ /* 0x000fe20000010000 */
[----:B------:R-:W-:Y:S01]  /*2830*/  FFMA.FTZ R19, R24, R27, R19 ;  /* 0x0000001b18137223 */ /* 0x000fe20000010013 */
[----:B------:R-:W-:Y:S01]  /*2840*/  SHF.L.U32 R22, R22, 0x10, RZ ;  /* 0x0000001016167819 */ /* 0x000fe200000006ff */
[----:B------:R-:W-:Y:S01]  /*2850*/  FADD.FTZ R0, R21, R0 ;  /* 0x0000000015007221 */ /* 0x000fe20000010000 */
[----:B------:R-:W-:Y:S01]  /*2860*/  FFMA.FTZ R24, R27, R23, R20 ;  /* 0x000000171b187223 */ /* 0x000fe20000010014 */
[C---:B------:R-:W-:Y:S01]  /*2870*/  PRMT R27, R46.reuse, 0x7632, R27 ;  /* 0x000076322e1b7816 */ /* 0x040fe2000000001b */
[----:B------:R-:W-:Y:S01]  /*2880*/  FMUL.FTZ R25, R25, UR14 ;  /* 0x0000000e19197c20 */ /* 0x000fe20008410000 */
[----:B------:R-:W-:Y:S01]  /*2890*/  SHF.L.U32 R26, R46, 0x10, RZ ;  /* 0x000000102e1a7819 */ /* 0x000fe200000006ff */
[----:B------:R-:W-:Y:S01]  /*28a0*/  FADD.FTZ R21, R0, R23 ;  /* 0x0000001700157221 */ /* 0x000fe20000010000 */
[----:B------:R-:W-:Y:S01]  /*28b0*/  FMUL.FTZ R20, R10, R22 ;  /* 0x000000160a147220 */ /* 0x000fe20000410000 */
[----:B------:R-:W-:Y:S01]  /*28c0*/  SHF.L.U32 R23, R27, 0x10, RZ ;  /* 0x000000101b177819 */ /* 0x000fe200000006ff */
[----:B------:R-:W-:Y:S01]  /*28d0*/  FADD.FTZ R16, R16, R22 ;  /* 0x0000001610107221 */ /* 0x000fe20000010000 */
[----:B------:R-:W-:Y:S01]  /*28e0*/  FADD.FTZ R26, R26, -UR11 ;  /* 0x8000000b1a1a7e21 */ /* 0x000fe20008010000 */
[----:B------:R-:W-:Y:S01]  /*28f0*/  FFMA.FTZ R17, R22, R25, R17 ;  /* 0x0000001916117223 */ /* 0x000fe20000010011 */
[--C-:B------:R-:W-:Y:S01]  /*2900*/  FFMA.FTZ R0, R25, R20, R24.reuse ;  /* 0x0000001419007223 */ /* 0x100fe20000010018 */
[----:B------:R-:W-:Y:S01]  /*2910*/  SHF.L.U32 R22, R45, 0x10, RZ ;  /* 0x000000102d167819 */ /* 0x000fe200000006ff */
[----:B------:R-:W-:Y:S01]  /*2920*/  FADD.FTZ R25, R23, -UR11 ;  /* 0x8000000b17197e21 */ /* 0x000fe20008010000 */
[----:B------:R-:W-:Y:S01]  /*2930*/  PRMT R24, R45, 0x7632, R24 ;  /* 0x000076322d187816 */ /* 0x000fe20000000018 */
[----:B------:R-:W-:Y:S01]  /*2940*/  FMUL.FTZ R23, R26, UR14 ;  /* 0x0000000e1a177c20 */ /* 0x000fe20008410000 */
[----:B------:R-:W-:Y:S01]  /*2950*/  FADD.FTZ R21, R20, R21 ;  /* 0x0000001514157221 */ /* 0x000fe20000010000 */
[----:B------:R-:W-:Y:S01]  /*2960*/  FMUL.FTZ R20, R25, UR14 ;  /* 0x0000000e19147c20 */ /* 0x000fe20008410000 */
[----:B------:R-:W-:Y:S01]  /*2970*/  SHF.L.U32 R24, R24, 0x10, RZ ;  /* 0x0000001018187819 */ /* 0x000fe200000006ff */
[----:B------:R-:W-:Y:S01]  /*2980*/  FADD.FTZ R18, R18, R22 ;  /* 0x0000001612127221 */ /* 0x000fe20000010000 */
[----:B------:R-:W-:Y:S01]  /*2990*/  FFMA.FTZ R19, R22, R23, R19 ;  /* 0x0000001716137223 */ /* 0x000fe20000010013 */
[----:B------:R-:W-:Y:S01]  /*29a0*/  FMUL.FTZ R22, R11, R22 ;  /* 0x000000160b167220 */ /* 0x000fe20000410000 */
[----:B------:R-:W-:Y:S01]  /*29b0*/  SHF.L.U32 R26, R36, 0x10, RZ ;  /* 0x00000010241a7819 */ /* 0x000fe200000006ff */
[----:B------:R-:W-:Y:S01]  /*29c0*/  FADD.FTZ R16, R16, R24 ;  /* 0x0000001810107221 */ /* 0x000fe20000010000 */
[----:B------:R-:W-:Y:S01]  /*29d0*/  FFMA.FTZ R17, R24, R20, R17 ;  /* 0x0000001418117223 */ /* 0x000fe20000010011 */
[----:B------:R-:W-:Y:S01]  /*29e0*/  FMUL.FTZ R25, R10, R24 ;  /* 0x000000180a197220 */ /* 0x000fe20000410000 */
[----:B------:R-:W-:Y:S01]  /*29f0*/  FADD.FTZ R24, R21, R22 ;  /* 0x0000001615187221 */ /* 0x000fe20000010000 */
[----:B------:R-:W-:Y:S01]  /*2a00*/  FFMA.FTZ R23, R23, R22, R0 ;  /* 0x0000001617177223 */ /* 0x000fe20000010000 */
[----:B------:R-:W-:-:S02]  /*2a10*/  SHF.L.U32 R21, R44, 0x10, RZ ;  /* 0x000000102c157819 */ /* 0x000fc400000006ff */
[----:B------:R-:W-:Y:S01]  /*2a20*/  SHF.L.U32 R22, R42, 0x10, RZ ;  /* 0x000000102a167819 */ /* 0x000fe200000006ff */
[----:B------:R-:W-:Y:S01]  /*2a30*/  FADD.FTZ R0, R25, R24 ;  /* 0x0000001819007221 */ /* 0x000fe20000010000 */
[----:B------:R-:W-:Y:S01]  /*2a40*/  FFMA.FTZ R20, R20, R25, R23 ;  /* 0x0000001914147223 */ /* 0x000fe20000010017 */
[----:B------:R-:W-:Y:S01]  /*2a50*/  PRMT R25, R43, 0x7632, R25 ;  /* 0x000076322b197816 */ /* 0x000fe20000000019 */
[----:B------:R-:W-:Y:S01]  /*2a60*/  FADD.FTZ R23, R21, -UR11 ;  /* 0x8000000b15177e21 */ /* 0x000fe20008010000 */
[----:B------:R-:W-:Y:S01]  /*2a70*/  SHF.L.U32 R24, R43, 0x10, RZ ;  /* 0x000000102b187819 */ /* 0x000fe200000006ff */
[----:B------:R-:W-:Y:S01]  /*2a80*/  FADD.FTZ R22, R22, -UR11 ;  /* 0x8000000b16167e21 */ /* 0x000fe20008010000 */
[----:B------:R-:W-:Y:S01]  /*2a90*/  SHF.L.U32 R25, R25, 0x10, RZ ;  /* 0x0000001019197819 */ /* 0x000fe200000006ff */
[----:B------:R-:W-:Y:S01]  /*2aa0*/  FMUL.FTZ R23, R23, UR14 ;  /* 0x0000000e17177c20 */ /* 0x000fe20008410000 */
[----:B------:R-:W-:Y:S01]  /*2ab0*/  SHF.L.U32 R21, R41, 0x10, RZ ;  /* 0x0000001029157819 */ /* 0x000fe200000006ff */
[----:B------:R-:W-:Y:S01]  /*2ac0*/  FMUL.FTZ R22, R22, UR14 ;  /* 0x0000000e16167c20 */ /* 0x000fe20008410000 */
[----:B------:R-:W-:Y:S01]  /*2ad0*/  FMUL.FTZ R27, R11, R24 ;  /* 0x000000180b1b7220 */ /* 0x000fe20000410000 */
[----:B------:R-:W-:Y:S01]  /*2ae0*/  FFMA.FTZ R19, R24, R23, R19 ;  /* 0x0000001718137223 */ /* 0x000fe20000010013 */
[----:B------:R-:W-:Y:S01]  /*2af0*/  FADD.FTZ R16, R16, R25 ;  /* 0x0000001910107221 */ /* 0x000fe20000010000 */
[----:B------:R-:W-:Y:S01]  /*2b00*/  FFMA.FTZ R17, R25, R22, R17 ;  /* 0x0000001619117223 */ /* 0x000fe20000010011 */
[----:B------:R-:W-:Y:S01]  /*2b10*/  FMUL.FTZ R25, R10, R25 ;  /* 0x000000190a197220 */ /* 0x000fe20000410000 */
[----:B------:R-:W-:Y:S01]  /*2b20*/  FFMA.FTZ R23, R23, R27, R20 ;  /* 0x0000001b17177223 */ /* 0x000fe20000010014 */
[----:B------:R-:W-:Y:S01]  /*2b30*/  FADD.FTZ R21, R21, -UR11 ;  /* 0x8000000b15157e21 */ /* 0x000fe20008010000 */
[----:B------:R-:W-:Y:S01]  /*2b40*/  FADD.FTZ R18, R18, R24 ;  /* 0x0000001812127221 */ /* 0x000fe20000010000 */
[----:B------:R-:W-:Y:S01]  /*2b50*/  FADD.FTZ R0, R0, R27 ;  /* 0x0000001b00007221 */ /* 0x000fe20000010000 */
[----:B------:R-:W-:Y:S01]  /*2b60*/  FFMA.FTZ R20, R22, R25, R23 ;  /* 0x0000001916147223 */ /* 0x000fe20000010017 */
[----:B------:R-:W-:Y:S01]  /*2b70*/  SHF.L.U32 R24, R40, 0x10, RZ ;  /* 0x0000001028187819 */ /* 0x000fe200000006ff */
[----:B------:R-:W-:Y:S01]  /*2b80*/  FMUL.FTZ R23, R21, UR14 ;  /* 0x0000000e15177c20 */ /* 0x000fe20008410000 */
[----:B------:R-:W-:Y:S01]  /*2b90*/  SHF.L.U32 R21, R38, 0x10, RZ ;  /* 0x0000001026157819 */ /* 0x000fe200000006ff */
[----:B------:R-:W-:Y:S01]  /*2ba0*/  FADD.FTZ R0, R25, R0 ;  /* 0x0000000019007221 */ /* 0x000fe20000010000 */
[----:B------:R-:W-:Y:S01]  /*2bb0*/  SHF.L.U32 R22, R37, 0x10, RZ ;  /* 0x0000001025167819 */ /* 0x000fe200000006ff */
[----:B------:R-:W-:Y:S01]  /*2bc0*/  FMUL.FTZ R25, R11, R24 ;  /* 0x000000180b197220 */ /* 0x000fe20000410000 */
[----:B------:R-:W-:Y:S01]  /*2bd0*/  FADD.FTZ R18, R18, R24 ;  /* 0x0000001812127221 */ /* 0x000fe20000010000 */
[----:B------:R-:W-:Y:S01]  /*2be0*/  FFMA.FTZ R19, R24, R23, R19 ;  /* 0x0000001718137223 */ /* 0x000fe20000010013 */
[----:B------:R-:W-:Y:S01]  /*2bf0*/  FADD.FTZ R21, R21, -UR11 ;  /* 0x8000000b15157e21 */ /* 0x000fe20008010000 */
[----:B------:R-:W-:Y:S01]  /*2c00*/  SHF.L.U32 R24, R39, 0x10, RZ ;  /* 0x0000001027187819 */ /* 0x000fe200000006ff */
[----:B------:R-:W-:Y:S01]  /*2c10*/  FFMA.FTZ R20, R23, R25, R20 ;  /* 0x0000001917147223 */ /* 0x000fe20000010014 */
[----:B------:R-:W-:Y:S01]  /*2c20*/  FADD.FTZ R0, R0, R25 ;  /* 0x0000001900007221 */ /* 0x000fe20000010000 */
[----:B------:R-:W-:Y:S01]  /*2c30*/  FMUL.FTZ R23, R21, UR14 ;  /* 0x0000000e15177c20 */ /* 0x000fe20008410000 */
[----:B------:R-:W-:Y:S01]  /*2c40*/  SHF.L.U32 R21, R34, 0x10, RZ ;  /* 0x0000001022157819 */ /* 0x000fe200000006ff */
[----:B------:R-:W-:Y:S01]  /*2c50*/  FMUL.FTZ R25, R10, R24 ;  /* 0x000000180a197220 */ /* 0x000fe20000410000 */
[----:B------:R-:W-:Y:S01]  /*2c60*/  FADD.FTZ R22, R22, -UR11 ;  /* 0x8000000b16167e21 */ /* 0x000fe20008010000 */
[----:B------:R-:W-:Y:S01]  /*2c70*/  FFMA.FTZ R17, R24, R23, R17 ;  /* 0x0000001718117223 */ /* 0x000fe20000010011 */
[----:B------:R-:W-:Y:S01]  /*2c80*/  FMUL.FTZ R27, R11, R26 ;  /* 0x0000001a0b1b7220 */ /* 0x000fe20000410000 */
[----:B------:R-:W-:Y:S01]  /*2c90*/  FFMA.FTZ R23, R23, R25, R20 ;  /* 0x0000001917177223 */ /* 0x000fe20000010014 */
[----:B------:R-:W-:Y:S01]  /*2ca0*/  FMUL.FTZ R22, R22, UR14 ;  /* 0x0000000e16167c20 */ /* 0x000fe20008410000 */
[----:B------:R-:W-:Y:S01]  /*2cb0*/  FADD.FTZ R21, R21, -UR11 ;  /* 0x8000000b15157e21 */ /* 0x000fe20008010000 */
[----:B------:R-:W-:Y:S01]  /*2cc0*/  SHF.L.U32 R20, R35, 0x10, RZ ;  /* 0x0000001023147819 */ /* 0x000fe200000006ff */
[----:B------:R-:W-:Y:S01]  /*2cd0*/  FADD.FTZ R0, R25, R0 ;  /* 0x0000000019007221 */ /* 0x000fe20000010000 */
[----:B------:R-:W-:Y:S01]  /*2ce0*/  FADD.FTZ R16, R16, R24 ;  /* 0x0000001810107221 */ /* 0x000fe20000010000 */
[----:B------:R-:W-:Y:S01]  /*2cf0*/  FADD.FTZ R18, R18, R26 ;  /* 0x0000001a12127221 */ /* 0x000fe20000010000 */
[----:B------:R-:W-:Y:S01]  /*2d00*/  FFMA.FTZ R19, R26, R22, R19 ;  /* 0x000000161a137223 */ /* 0x000fe20000010013 */
[----:B------:R-:W-:Y:S01]  /*2d10*/  FFMA.FTZ R24, R22, R27, R23 ;  /* 0x0000001b16187223 */ /* 0x000fe20000010017 */
[----:B------:R-:W-:Y:S01]  /*2d20*/  FMUL.FTZ R21, R21, UR14 ;  /* 0x0000000e15157c20 */ /* 0x000fe20008410000 */
[----:B------:R-:W-:Y:S01]  /*2d30*/  FADD.FTZ R25, R0, R27 ;  /* 0x0000001b00197221 */ /* 0x000fe20000010000 */
[----:B------:R-:W-:Y:S01]  /*2d40*/  SHF.L.U32 R23, R33, 0x10, RZ ;  /* 0x0000001021177819 */ /* 0x000fe200000006ff */
[----:B------:R-:W-:Y:S01]  /*2d50*/  FMUL.FTZ R22, R10, R20 ;  /* 0x000000140a167220 */ /* 0x000fe20000410000 */
[----:B------:R-:W-:Y:S01]  /*2d60*/  SHF.L.U32 R26, R30, 0x10, RZ ;  /* 0x000000101e1a7819 */ /* 0x000fe200000006ff */
[----:B------:R-:W-:Y:S01]  /*2d70*/  FADD.FTZ R16, R16, R20 ;  /* 0x0000001410107221 */ /* 0x000fe20000010000 */
[----:B------:R-:W-:Y:S01]  /*2d80*/  FFMA.FTZ R17, R20, R21, R17 ;  /* 0x0000001514117223 */ /* 0x000fe20000010011 */
[----:B------:R-:W-:Y:S01]  /*2d90*/  FADD.FTZ R0, R22, R25 ;  /* 0x0000001916007221 */ /* 0x000fe20000010000 */
[----:B------:R-:W-:Y:S01]  /*2da0*/  FFMA.FTZ R20, R21, R22, R24 ;  /* 0x0000001615147223 */ /* 0x000fe20000010018 */
        /* <DEDUP_REMOVED lines=13> */
[----:B------:R-:W-:Y:S01]  /*2e80*/  FADD.FTZ R18, R18, R24 ;  /* 0x0000001812127221 */ /* 0x000fe20000010000 */
[----:B------:R-:W-:Y:S01]  /*2e90*/  FADD.FTZ R24, R26, -UR11 ;  /* 0x8000000b1a187e21 */ /* 0x000fe20008010000 */
[----:B------:R-:W-:Y:S01]  /*2ea0*/  FADD.FTZ R0, R0, R25 ;  /* 0x0000001900007221 */ /* 0x000fe20000010000 */
[----:B------:R-:W-:Y:S01]  /*2eb0*/  SHF.L.U32 R26, R5, 0x10, RZ ;  /* 0x00000010051a7819 */ /* 0x000fe200000006ff */
[----:B------:R-:W-:Y:S01]  /*2ec0*/  FFMA.FTZ R21, R22, R23, R21 ;  /* 0x0000001716157223 */ /* 0x000fe20000010015 */
[----:B------:R-:W-:Y:S01]  /*2ed0*/  SHF.L.U32 R22, R12, 0x10, RZ ;  /* 0x000000100c167819 */ /* 0x000fe200000006ff */
[----:B------:R-:W-:Y:S01]  /*2ee0*/  FMUL.FTZ R20, R24, UR14 ;  /* 0x0000000e18147c20 */ /* 0x000fe20008410000 */
[----:B------:R-:W-:Y:S01]  /*2ef0*/  FADD.FTZ R24, R23, R0 ;  /* 0x0000000017187221 */ /* 0x000fe20000010000 */
[----:B------:R-:W-:Y:S01]  /*2f00*/  FMUL.FTZ R23, R11, R26 ;  /* 0x0000001a0b177220 */ /* 0x000fe20000410000 */
[----:B------:R-:W-:Y:S01]  /*2f10*/  SHF.L.U32 R0, R13, 0x10, RZ ;  /* 0x000000100d007819 */ /* 0x000fe200000006ff */
[----:B------:R-:W-:Y:S01]  /*2f20*/  FADD.FTZ R22, R22, -UR11 ;  /* 0x8000000b16167e21 */ /* 0x000fe20008010000 */
[----:B------:R-:W-:Y:S01]  /*2f30*/  FFMA.FTZ R19, R26, R20, R19 ;  /* 0x000000141a137223 */ /* 0x000fe20000010013 */
[----:B------:R-:W-:Y:S01]  /*2f40*/  FADD.FTZ R24, R24, R23 ;  /* 0x0000001718187221 */ /* 0x000fe20000010000 */
[----:B------:R-:W-:Y:S01]  /*2f50*/  FFMA.FTZ R23, R20, R23, R21 ;  /* 0x0000001714177223 */ /* 0x000fe20000010015 */
[----:B------:R-:W-:Y:S01]  /*2f60*/  FMUL.FTZ R20, R22, UR14 ;  /* 0x0000000e16147c20 */ /* 0x000fe20008410000 */
[----:B------:R-:W-:Y:S01]  /*2f70*/  FMUL.FTZ R21, R10, R0 ;  /* 0x000000000a157220 */ /* 0x000fe20000410000 */
[----:B------:R-:W-:Y:S01]  /*2f80*/  SHF.L.U32 R25, R6, 0x10, RZ ;  /* 0x0000001006197819 */ /* 0x000fe200000006ff */
[----:B------:R-:W-:Y:S01]  /*2f90*/  FADD.FTZ R18, R18, R26 ;  /* 0x0000001a12127221 */ /* 0x000fe20000010000 */
[----:B------:R-:W-:Y:S01]  /*2fa0*/  FFMA.FTZ R17, R0, R20, R17 ;  /* 0x0000001400117223 */ /* 0x000fe20000010011 */
[----:B------:R-:W-:Y:S01]  /*2fb0*/  SHF.L.U32 R22, R7, 0x10, RZ ;  /* 0x0000001007167819 */ /* 0x000fe200000006ff */
[----:B------:R-:W-:Y:S01]  /*2fc0*/  FFMA.FTZ R20, R20, R21, R23 ;  /* 0x0000001514147223 */ /* 0x000fe20000010017 */
[----:B------:R-:W-:Y:S01]  /*2fd0*/  SHF.L.U32 R23, R14, 0x10, RZ ;  /* 0x000000100e177819 */ /* 0x000fe200000006ff */
[----:B------:R-:W-:Y:S01]  /*2fe0*/  FADD.FTZ R26, R25, -UR11 ;  /* 0x8000000b191a7e21 */ /* 0x000fe20008010000 */
[----:B------:R-:W-:Y:S01]  /*2ff0*/  FADD.FTZ R25, R21, R24 ;  /* 0x0000001815197221 */ /* 0x000fe20000010000 */
[----:B------:R-:W-:Y:S01]  /*3000*/  FMUL.FTZ R28, R11, R22 ;  /* 0x000000160b1c7220 */ /* 0x000fe20000410000 */
[----:B------:R-:W-:Y:S01]  /*3010*/  SHF.L.U32 R24, R15, 0x10, RZ ;  /* 0x000000100f187819 */ /* 0x000fe200000006ff */
[----:B------:R-:W-:Y:S01]  /*3020*/  FMUL.FTZ R21, R26, UR14 ;  /* 0x0000000e1a157c20 */ /* 0x000fe20008410000 */
[----:B------:R-:W-:Y:S01]  /*3030*/  FADD.FTZ R23, R23, -UR11 ;  /* 0x8000000b17177e21 */ /* 0x000fe20008010000 */
[----:B------:R-:W-:Y:S01]  /*3040*/  FADD.FTZ R76, R25, R28 ;  /* 0x0000001c194c7221 */ /* 0x000fe20000010000 */
[----:B------:R-:W-:Y:S01]  /*3050*/  FADD.FTZ R25, R16, R0 ;  /* 0x0000000010197221 */ /* 0x000fe20000010000 */
[----:B------:R-:W-:Y:S01]  /*3060*/  FFMA.FTZ R29, R21, R28, R20 ;  /* 0x0000001c151d7223 */ /* 0x000fe20000010014 */
[----:B------:R-:W-:Y:S01]  /*3070*/  FMUL.FTZ R27, R10, R24 ;  /* 0x000000180a1b7220 */ /* 0x000fe20000410000 */
[----:B------:R-:W-:Y:S01]  /*3080*/  FMUL.FTZ R26, R23, UR14 ;  /* 0x0000000e171a7c20 */ /* 0x000fe20008410000 */
[----:B------:R-:W-:Y:S01]  /*3090*/  FFMA.FTZ R16, R22, R21, R19 ;  /* 0x0000001516107223 */ /* 0x000fe20000010013 */
[----:B------:R-:W-:Y:S01]  /*30a0*/  FADD.FTZ R18, R18, R22 ;  /* 0x0000001612127221 */ /* 0x000fe20000010000 */
[----:B------:R-:W-:Y:S01]  /*30b0*/  FADD.FTZ R20, R27, R76 ;  /* 0x0000004c1b147221 */ /* 0x000fe20000010000 */
[----:B------:R-:W-:Y:S01]  /*30c0*/  FFMA.FTZ R23, R26, R27, R29 ;  /* 0x0000001b1a177223 */ /* 0x000fe2000001001d */
[----:B------:R-:W-:Y:S01]  /*30d0*/  FADD.FTZ R19, R25, R24 ;  /* 0x0000001819137221 */ /* 0x000fe20000010000 */
[----:B------:R-:W-:Y:S01]  /*30e0*/  FFMA.FTZ R17, R24, R26, R17 ;  /* 0x0000001a18117223 */ /* 0x000fe20000010011 */
[----:B------:R-:W-:Y:S06]  /*30f0*/  BRA `(.L_x_304) ;  /* 0x0000002400447947 */ /* 0x000fec0003800000 */
.L_x_303:
[----:B------:R-:W-:Y:S02]  /*3100*/  SHF.L.U32 R0, R68, 0x10, RZ ;  /* 0x0000001044007819 */ /* 0x000fe400000006ff */
[----:B------:R-:W-:Y:S02]  /*3110*/  SHF.L.U32 R18, R64, 0x10, RZ ;  /* 0x0000001040127819 */ /* 0x000fe400000006ff */
[----:B------:R-:W-:Y:S01]  /*3120*/  SHF.L.U32 R23, R61, 0x10, RZ ;  /* 0x000000103d177819 */ /* 0x000fe200000006ff */
[----:B------:R-:W-:Y:S01]  /*3130*/  FADD.FTZ R0, R0, -UR11 ;  /* 0x8000000b00007e21 */ /* 0x000fe20008010000 */
[----:B------:R-:W-:Y:S01]  /*3140*/  SHF.L.U32 R76, R66, 0x10, RZ ;  /* 0x00000010424c7819 */ /* 0x000fe200000006ff */
[----:B------:R-:W-:Y:S01]  /*3150*/  FADD.FTZ R18, R18, -UR11 ;  /* 0x8000000b12127e21 */ /* 0x000fe20008010000 */
[----:B-----5:R-:W-:Y:S01]  /*3160*/  PRMT R71, R60, 0x7632, R71 ;  /* 0x000076323c477816 */ /* 0x020fe20000000047 */
[----:B------:R-:W-:Y:S01]  /*3170*/  FMUL.FTZ R16, R0, UR14 ;  /* 0x0000000e00107c20 */ /* 0x000fe20008410000 */
[----:B------:R-:W-:Y:S01]  /*3180*/  SHF.L.U32 R0, R65, 0x10, RZ ;  /* 0x0000001041007819 */ /* 0x000fe200000006ff */
[----:B------:R-:W-:Y:S01]  /*3190*/  FMUL.FTZ R19, R18, UR14 ;  /* 0x0000000e12137c20 */ /* 0x000fe20008410000 */
[----:B------:R-:W-:Y:S01]  /*31a0*/  SHF.L.U32 R71, R71, 0x10, RZ ;  /* 0x0000001047477819 */ /* 0x000fe200000006ff */
[----:B------:R-:W-:-:S02]  /*31b0*/  FFMA.FTZ R21, R11, R16, R8 ;  /* 0x000000100b157223 */ /* 0x000fc40000010008 */
[----:B------:R-:W-:Y:S01]  /*31c0*/  FADD.FTZ R0, R0, -UR11 ;  /* 0x8000000b00007e21 */ /* 0x000fe20008010000 */
[----:B------:R-:W-:Y:S01]  /*31d0*/  FFMA.FTZ R26, R11, R19, R8 ;  /* 0x000000130b1a7223 */ /* 0x000fe20000010008 */
[----:B------:R-:W-:Y:S02]  /*31e0*/  FMUL.FTZ R17, R21, -1.4426950216293334961 ;  /* 0xbfb8aa3b15117820 */ /* 0x000fe40000410000 */
[----:B------:R-:W-:Y:S01]  /*31f0*/  FMUL.FTZ R0, R0, UR14 ;  /* 0x0000000e00007c20 */ /* 0x000fe20008410000 */
[----:B------:R-:W-:-:S03]  /*3200*/  FMUL.FTZ R28, R26, -1.4426950216293334961 ;  /* 0xbfb8aa3b1a1c7820 */ /* 0x000fc60000410000 */
[----:B------:R-:W0:Y:S01]  /*3210*/  MUFU.EX2 R17, R17 ;  /* 0x0000001100117308 */ /* 0x000e220000000800 */
[----:B------:R-:W-:-:S04]  /*3220*/  FFMA.FTZ R22, R10, R0, R9 ;  /* 0x000000000a167223 */ /* 0x000fc80000010009 */
[----:B------:R-:W-:-:S06]  /*3230*/  FMUL.FTZ R18, R22, -1.4426950216293334961 ;  /* 0xbfb8aa3b16127820 */ /* 0x000fcc0000410000 */
[----:B------:R-:W1:Y:S01]  /*3240*/  MUFU.EX2 R18, R18 ;  /* 0x0000001200127308 */ /* 0x000e620000000800 */
[----:B0-----:R-:W-:Y:S01]  /*3250*/  FADD.FTZ R20, R17, 1 ;  /* 0x3f80000011147421 */ /* 0x001fe20000010000 */
[----:B------:R-:W-:Y:S01]  /*3260*/  FADD.FTZ R17, R23, -UR11 ;  /* 0x8000000b17117e21 */ /* 0x000fe20008010000 */
[----:B------:R-:W-:-:S03]  /*3270*/  SHF.L.U32 R23, R67, 0x10, RZ ;  /* 0x0000001043177819 */ /* 0x000fc600000006ff */
[----:B------:R-:W-:Y:S02]  /*3280*/  FMUL.FTZ R17, R17, UR14 ;  /* 0x0000000e11117c20 */ /* 0x000fe40008410000 */
[----:B------:R-:W0:Y:S01]  /*3290*/  MUFU.RCP R20, R20 ;  /* 0x0000001400147308 */ /* 0x000e220000001000 */
[----:B-1----:R-:W-:Y:S01]  /*32a0*/  FADD.FTZ R27, R18, 1 ;  /* 0x3f800000121b7421 */ /* 0x002fe20000010000 */
[----:B------:R-:W-:-:S05]  /*32b0*/  SHF.L.U32 R18, R60, 0x10, RZ ;  /* 0x000000103c127819 */ /* 0x000fca00000006ff */
[----:B------:R-:W-:Y:S01]  /*32c0*/  FADD.FTZ R18, R18, -UR11 ;  /* 0x8000000b12127e21 */ /* 0x000fe20008010000 */
[----:B------:R-:W1:Y:S03]  /*32d0*/  MUFU.RCP R27, R27 ;  /* 0x0000001b001b7308 */ /* 0x000e660000001000 */
[----:B------:R-:W-:Y:S01]  /*32e0*/  FMUL.FTZ R18, R18, UR14 ;  /* 0x0000000e12127c20 */ /* 0x000fe20008410000 */
[----:B0-----:R-:W-:Y:S01]  /*32f0*/  FADD.FTZ R24, -R20, 1 ;  /* 0x3f80000014187421 */ /* 0x001fe20000010100 */
[----:B------:R-:W-:-:S03]  /*3300*/  FMUL.FTZ R20, R23, R20 ;  /* 0x0000001417147220 */ /* 0x000fc60000410000 */
[----:B------:R-:W-:Y:S01]  /*3310*/  FFMA.FTZ R25, R21, R24, 1 ;  /* 0x3f80000015197423 */ /* 0x000fe20000010018 */
[----:B------:R-:W-:Y:S01]  /*3320*/  FFMA.FTZ R24, R10, R17, R9 ;  /* 0x000000110a187223 */ /* 0x000fe20000010009 */
[----:B------:R-:W0:Y:S02]  /*3330*/  MUFU.EX2 R21, R28 ;  /* 0x0000001c00157308 */ /* 0x000e240000000800 */
[----:B------:R-:W-:Y:S01]  /*3340*/  FMUL.FTZ R20, R20, R25 ;  /* 0x0000001914147220 */ /* 0x000fe20000410000 */
[----:B------:R-:W-:Y:S01]  /*3350*/  FMUL.FTZ R23, R24, -1.4426950216293334961 ;  /* 0xbfb8aa3b18177820 */ /* 0x000fe20000410000 */
[----:B-1----:R-:W-:Y:S01]  /*3360*/  FADD.FTZ R29, -R27, 1 ;  /* 0x3f8000001b1d7421 */ /* 0x002fe20000010100 */
[----:B------:R-:W-:Y:S01]  /*3370*/  FMUL.FTZ R27, R76, R27 ;  /* 0x0000001b4c1b7220 */ /* 0x000fe20000410000 */
[----:B------:R-:W-:-:S03]  /*3380*/  SHF.L.U32 R76, R63, 0x10, RZ ;  /* 0x000000103f4c7819 */ /* 0x000fc600000006ff */
[----:B------:R-:W1:Y:S01]  /*3390*/  MUFU.EX2 R23, R23 ;  /* 0x0000001700177308 */ /* 0x000e620000000800 */
[----:B------:R-:W-:-:S04]  /*33a0*/  FFMA.FTZ R22, R22, R29, 1 ;  /* 0x3f80000016167423 */ /* 0x000fc8000001001d */
[----:B------:R-:W-:Y:S01]  /*33b0*/  FMUL.FTZ R27, R27, R22 ;  /* 0x000000161b1b7220 */ /* 0x000fe20000410000 */
[----:B0-----:R-:W-:Y:S01]  /*33c0*/  FADD.FTZ R25, R21, 1 ;  /* 0x3f80000015197421 */ /* 0x001fe20000010000 */
[----:B------:R-:W-:-:S04]  /*33d0*/  FFMA.FTZ R21, R11, R18, R8 ;  /* 0x000000120b157223 */ /* 0x000fc80000010008 */
[----:B------:R-:W-:Y:S01]  /*33e0*/  FMUL.FTZ R28, R21, -1.4426950216293334961 ;  /* 0xbfb8aa3b151c7820 */ /* 0x000fe20000410000 */
[----:B------:R-:W0:Y:S01]  /*33f0*/  MUFU.RCP R25, R25 ;  /* 0x0000001900197308 */ /* 0x000e220000001000 */
[----:B-1----:R-:W-:-:S07]  /*3400*/  FADD.FTZ R29, R23, 1 ;  /* 0x3f800000171d7421 */ /* 0x002fce0000010000 */
[----:B------:R-:W1:Y:S08]  /*3410*/  MUFU.EX2 R28, R28 ;  /* 0x0000001c001c7308 */ /* 0x000e700000000800 */
[----:B------:R-:W2:Y:S01]  /*3420*/  MUFU.RCP R29, R29 ;  /* 0x0000001d001d7308 */ /* 0x000ea20000001000 */
[----:B0-----:R-:W-:-:S04]  /*3430*/  FADD.FTZ R23, -R25, 1 ;  /* 0x3f80000019177421 */ /* 0x001fc80000010100 */
[----:B------:R-:W-:Y:S01]  /*3440*/  FFMA.FTZ R26, R26, R23, 1 ;  /* 0x3f8000001a1a7423 */ /* 0x000fe20000010017 */
[----:B------:R-:W-:Y:S01]  /*3450*/  FMUL.FTZ R23, R76, R25 ;  /* 0x000000194c177220 */ /* 0x000fe20000410000 */
[----:B------:R-:W-:Y:S01]  /*3460*/  SHF.L.U32 R76, R62, 0x10, RZ ;  /* 0x000000103e4c7819 */ /* 0x000fe200000006ff */
[----:B-1----:R-:W-:Y:S02]  /*3470*/  FADD.FTZ R22, R28, 1 ;  /* 0x3f8000001c167421 */ /* 0x002fe40000010000 */
[----:B------:R-:W-:Y:S02]  /*3480*/  FMUL.FTZ R26, R23, R26 ;  /* 0x0000001a171a7220 */ /* 0x000fe40000410000 */
[----:B------:R0:W1:Y:S01]  /*3490*/  MUFU.RCP R28, R22 ;  /* 0x00000016001c7308 */ /* 0x0000620000001000 */
[----:B--2---:R-:W-:Y:S01]  /*34a0*/  FADD.FTZ R25, -R29, 1 ;  /* 0x3f8000001d197421 */ /* 0x004fe20000010100 */
[----:B------:R-:W-:-:S03]  /*34b0*/  FMUL.FTZ R29, R76, R29 ;  /* 0x0000001d4c1d7220 */ /* 0x000fc60000410000 */
[----:B------:R-:W-:Y:S01]  /*34c0*/  FFMA.FTZ R24, R24, R25, 1 ;  /* 0x3f80000018187423 */ /* 0x000fe20000010019 */
[----:B------:R-:W-:Y:S01]  /*34d0*/  FADD.FTZ R25, R71, -UR11 ;  /* 0x8000000b47197e21 */ /* 0x000fe20008010000 */
[----:B------:R-:W-:Y:S02]  /*34e0*/  SHF.L.U32 R71, R59, 0x10, RZ ;  /* 0x000000103b477819 */ /* 0x000fe400000006ff */
[----:B------:R-:W-:Y:S01]  /*34f0*/  FMUL.FTZ R24, R29, R24 ;  /* 0x000000181d187220 */ /* 0x000fe20000410000 */
[----:B0-----:R-:W-:Y:S01]  /*3500*/  FMUL.FTZ R22, R25, UR14 ;  /* 0x0000000e19167c20 */ /* 0x001fe20008410000 */
[----:B------:R-:W-:Y:S01]  /*3510*/  FMUL.FTZ R29, R11, R20 ;  /* 0x000000140b1d7220 */ /* 0x000fe20000410000 */
[----:B-1----:R-:W-:-:S04]  /*3520*/  FADD.FTZ R76, -R28, 1 ;  /* 0x3f8000001c4c7421 */ /* 0x002fc80000010100 */
[----:B------:R-:W-:Y:S01]  /*3530*/  FFMA.FTZ R25, R21, R76, 1 ;  /* 0x3f80000015197423 */ /* 0x000fe2000001004c */
[----:B------:R-:W-:Y:S01]  /*3540*/  FFMA.FTZ R21, R10, R22, R9 ;  /* 0x000000160a157223 */ /* 0x000fe20000010009 */
[----:B------:R-:W-:Y:S01]  /*3550*/  FMUL.FTZ R76, R71, R28 ;  /* 0x0000001c474c7220 */ /* 0x000fe20000410000 */
[----:B------:R-:W-:Y:S02]  /*3560*/  FFMA.FTZ R71, R16, R29, RZ ;  /* 0x0000001d10477223 */ /* 0x000fe400000100ff */
[----:B------:R-:W-:Y:S01]  /*3570*/  FMUL.FTZ R77, R21, -1.4426950216293334961 ;  /* 0xbfb8aa3b154d7820 */ /* 0x000fe20000410000 */
[----:B------:R-:W-:-:S03]  /*3580*/  FMUL.FTZ R23, R76, R25 ;  /* 0x000000194c177220 */ /* 0x000fc60000410000 */
[----:B------:R-:W0:Y:S02]  /*3590*/  MUFU.EX2 R28, R77 ;  /* 0x0000004d001c7308 */ /* 0x000e240000000800 */
[----:B0-----:R-:W-:Y:S01]  /*35a0*/  FADD.FTZ R25, R28, 1 ;  /* 0x3f8000001c197421 */ /* 0x001fe20000010000 */
[----:B------:R-:W-:Y:S01]  /*35b0*/  FADD.FTZ R28, RZ, R29 ;  /* 0x0000001dff1c7221 */ /* 0x000fe20000010000 */
[----:B------:R-:W-:-:S04]  /*35c0*/  FMUL.FTZ R29, R10, R27 ;  /* 0x0000001b0a1d7220 */ /* 0x000fc80000410000 */
[----:B------:R-:W0:Y:S01]  /*35d0*/  MUFU.RCP R25, R25 ;  /* 0x0000001900197308 */ /* 0x000e220000001000 */
[C---:B------:R-:W-:Y:S01]  /*35e0*/  FFMA.FTZ R76, R0.reuse, R29, R71 ;  /* 0x0000001d004c7223 */ /* 0x040fe20000010047 */
[----:B------:R-:W-:Y:S01]  /*35f0*/  FADD.FTZ R28, R29, R28 ;  /* 0x0000001c1d1c7221 */ /* 0x000fe20000010000 */
[----:B------:R-:W-:Y:S01]  /*3600*/  PRMT R29, R59, 0x7632, R29 ;  /* 0x000076323b1d7816 */ /* 0x000fe2000000001d */
[----:B------:R-:W-:Y:S01]  /*3610*/  FFMA.FTZ R0, R0, R27, RZ ;  /* 0x0000001b00007223 */ /* 0x000fe200000100ff */
[----:B------:R-:W-:Y:S02]  /*3620*/  FADD.FTZ R27, RZ, R27 ;  /* 0x0000001bff1b7221 */ /* 0x000fe40000010000 */
[----:B------:R-:W-:Y:S01]  /*3630*/  SHF.L.U32 R29, R29, 0x10, RZ ;  /* 0x000000101d1d7819 */ /* 0x000fe200000006ff */
[----:B0-----:R-:W-:-:S04]  /*3640*/  FADD.FTZ R71, -R25, 1 ;  /* 0x3f80000019477421 */ /* 0x001fc80000010100 */
[----:B------:R-:W-:Y:S01]  /*3650*/  FMUL.FTZ R29, R29, R25 ;  /* 0x000000191d1d7220 */ /* 0x000fe20000410000 */
[----:B------:R-:W-:Y:S01]  /*3660*/  FADD.FTZ R25, RZ, R20 ;  /* 0x00000014ff197221 */ /* 0x000fe20000010000 */
[----:B------:R-:W-:-:S04]  /*3670*/  FFMA.FTZ R21, R21, R71, 1 ;  /* 0x3f80000015157423 */ /* 0x000fc80000010047 */
[----:B------:R-:W-:Y:S01]  /*3680*/  FMUL.FTZ R21, R29, R21 ;  /* 0x000000151d157220 */ /* 0x000fe20000410000 */
[----:B------:R-:W-:Y:S01]  /*3690*/  FFMA.FTZ R29, R16, R20, RZ ;  /* 0x00000014101d7223 */ /* 0x000fe200000100ff */
[----:B------:R-:W-:-:S05]  /*36a0*/  SHF.L.U32 R16, R58, 0x10, RZ ;  /* 0x000000103a107819 */ /* 0x000fca00000006ff */
[----:B------:R-:W-:Y:S01]  /*36b0*/  FADD.FTZ R20, R16, -UR11 ;  /* 0x8000000b10147e21 */ /* 0x000fe20008010000 */
[----:B------:R-:W-:Y:S01]  /*36c0*/  FADD.FTZ R16, R25, R26 ;  /* 0x0000001a19107221 */ /* 0x000fe20000010000 */
[-C--:B------:R-:W-:Y:S01]  /*36d0*/  FFMA.FTZ R25, R19, R26.reuse, R29 ;  /* 0x0000001a13197223 */ /* 0x080fe2000001001d */
[----:B------:R-:W-:Y:S01]  /*36e0*/  FMUL.FTZ R29, R11, R26 ;  /* 0x0000001a0b1d7220 */ /* 0x000fe20000410000 */
[----:B------:R-:W-:Y:S02]  /*36f0*/  FMUL.FTZ R20, R20, UR14 ;  /* 0x0000000e14147c20 */ /* 0x000fe40008410000 */
[----:B------:R-:W-:Y:S01]  /*3700*/  FFMA.FTZ R25, R18, R23, R25 ;  /* 0x0000001712197223 */ /* 0x000fe20000010019 */
[----:B------:R-:W-:Y:S01]  /*3710*/  FFMA.FTZ R76, R19, R29, R76 ;  /* 0x0000001d134c7223 */ /* 0x000fe2000001004c */
[----:B------:R-:W-:Y:S01]  /*3720*/  FFMA.FTZ R19, R11, R20, R8 ;  /* 0x000000140b137223 */ /* 0x000fe20000010008 */
[----:B------:R-:W-:Y:S01]  /*3730*/  FADD.FTZ R26, R28, R29 ;  /* 0x0000001d1c1a7221 */ /* 0x000fe20000010000 */
[----:B------:R-:W-:-:S02]  /*3740*/  SHF.L.U32 R28, R57, 0x10, RZ ;  /* 0x00000010391c7819 */ /* 0x000fc400000006ff */
[----:B------:R-:W-:-:S06]  /*3750*/  FMUL.FTZ R77, R19, -1.4426950216293334961 ;  /* 0xbfb8aa3b134d7820 */ /* 0x000fcc0000410000 */
[----:B------:R-:W0:Y:S02]  /*3760*/  MUFU.EX2 R77, R77 ;  /* 0x0000004d004d7308 */ /* 0x000e240000000800 */
[----:B0-----:R-:W-:-:S06]  /*3770*/  FADD.FTZ R71, R77, 1 ;  /* 0x3f8000004d477421 */ /* 0x001fcc0000010000 */
[----:B------:R-:W0:Y:S02]  /*3780*/  MUFU.RCP R71, R71 ;  /* 0x0000004700477308 */ /* 0x000e240000001000 */
[----:B0-----:R-:W-:Y:S01]  /*3790*/  FADD.FTZ R29, -R71, 1 ;  /* 0x3f800000471d7421 */ /* 0x001fe20000010100 */
[----:B------:R-:W-:Y:S01]  /*37a0*/  FMUL.FTZ R28, R28, R71 ;  /* 0x000000471c1c7220 */ /* 0x000fe20000410000 */
[----:B------:R-:W-:Y:S02]  /*37b0*/  FMUL.FTZ R71, R10, R24 ;  /* 0x000000180a477220 */ /* 0x000fe40000410000 */
[----:B------:R-:W-:-:S04]  /*37c0*/  FFMA.FTZ R19, R19, R29, 1 ;  /* 0x3f80000013137423 */ /* 0x000fc8000001001d */
[----:B------:R-:W-:Y:S01]  /*37d0*/  FMUL.FTZ R19, R28, R19 ;  /* 0x000000131c137220 */ /* 0x000fe20000410000 */
[----:B------:R-:W-:-:S03]  /*37e0*/  PRMT R28, R58, 0x7632, R28 ;  /* 0x000076323a1c7816 */ /* 0x000fc6000000001c */
[----:B------:R-:W-:Y:S01]  /*37f0*/  FFMA.FTZ R25, R20, R19, R25 ;  /* 0x0000001314197223 */ /* 0x000fe20000010019 */
[----:B------:R-:W-:-:S05]  /*3800*/  SHF.L.U32 R28, R28, 0x10, RZ ;  /* 0x000000101c1c7819 */ /* 0x000fca00000006ff */
[----:B------:R-:W-:Y:S01]  /*3810*/  FADD.FTZ R29, R28, -UR11 ;  /* 0x8000000b1c1d7e21 */ /* 0x000fe20008010000 */
[----:B------:R-:W-:Y:S01]  /*3820*/  FADD.FTZ R28, R27, R24 ;  /* 0x000000181b1c7221 */ /* 0x000fe20000010000 */
[----:B------:R-:W-:Y:S01]  /*3830*/  FFMA.FTZ R27, R17, R24, R0 ;  /* 0x00000018111b7223 */ /* 0x000fe20000010000 */
[----:B------:R-:W-:Y:S01]  /*3840*/  FADD.FTZ R24, R71, R26 ;  /* 0x0000001a47187221 */ /* 0x000fe20000010000 */
[----:B------:R-:W-:Y:S01]  /*3850*/  FMUL.FTZ R0, R29, UR14 ;  /* 0x0000000e1d007c20 */ /* 0x000fe20008410000 */
[----:B------:R-:W-:Y:S01]  /*3860*/  FFMA.FTZ R29, R17, R71, R76 ;  /* 0x00000047111d7223 */ /* 0x000fe2000001004c */
[----:B------:R-:W-:Y:S02]  /*3870*/  PRMT R71, R57, 0x7632, R71 ;  /* 0x0000763239477816 */ /* 0x000fe40000000047 */
[----:B------:R-:W-:Y:S02]  /*3880*/  FFMA.FTZ R17, R10, R0, R9 ;  /* 0x000000000a117223 */ /* 0x000fe40000010009 */
[----:B------:R-:W-:-:S02]  /*3890*/  SHF.L.U32 R71, R71, 0x10, RZ ;  /* 0x0000001047477819 */ /* 0x000fc400000006ff */
        /* <DEDUP_REMOVED lines=8> */
[----:B------:R-:W-:-:S03]  /*3920*/  FFMA.FTZ R29, R18, R76, R29 ;  /* 0x0000004c121d7223 */ /* 0x000fc6000001001d */
[----:B------:R-:W-:Y:S01]  /*3930*/  FMUL.FTZ R17, R26, R17 ;  /* 0x000000111a117220 */ /* 0x000fe20000410000 */
[----:B------:R-:W-:-:S05]  /*3940*/  SHF.L.U32 R26, R56, 0x10, RZ ;  /* 0x00000010381a7819 */ /* 0x000fca00000006ff */
[----:B------:R-:W-:Y:S01]  /*3950*/  FADD.FTZ R71, R26, -UR11 ;  /* 0x8000000b1a477e21 */ /* 0x000fe20008010000 */
[----:B------:R-:W-:-:S03]  /*3960*/  FADD.FTZ R26, R16, R23 ;  /* 0x00000017101a7221 */ /* 0x000fc60000010000 */
[----:B------:R-:W-:Y:S01]  /*3970*/  FMUL.FTZ R16, R71, UR14 ;  /* 0x0000000e47107c20 */ /* 0x000fe20008410000 */
[----:B------:R-:W-:Y:S01]  /*3980*/  FADD.FTZ R71, R24, R76 ;  /* 0x0000004c18477221 */ /* 0x000fe20000010000 */
[----:B------:R-:W-:Y:S02]  /*3990*/  SHF.L.U32 R24, R55, 0x10, RZ ;  /* 0x0000001037187819 */ /* 0x000fe400000006ff */
        /* <DEDUP_REMOVED lines=8> */
[----:B------:R-:W-:-:S03]  /*3a20*/  PRMT R24, R56, 0x7632, R24 ;  /* 0x0000763238187816 */ /* 0x000fc60000000018 */
[----:B------:R-:W-:Y:S01]  /*3a30*/  FMUL.FTZ R18, R23, R18 ;  /* 0x0000001217127220 */ /* 0x000fe20000410000 */
[----:B------:R-:W-:Y:S01]  /*3a40*/  SHF.L.U32 R24, R24, 0x10, RZ ;  /* 0x0000001018187819 */ /* 0x000fe200000006ff */
[----:B------:R-:W-:-:S04]  /*3a50*/  FFMA.FTZ R23, R22, R21, R27 ;  /* 0x0000001516177223 */ /* 0x000fc8000001001b */
[----:B------:R-:W-:Y:S01]  /*3a60*/  FADD.FTZ R76, R24, -UR11 ;  /* 0x8000000b184c7e21 */ /* 0x000fe20008010000 */
[----:B------:R-:W-:Y:S01]  /*3a70*/  FADD.FTZ R24, R28, R21 ;  /* 0x000000151c187221 */ /* 0x000fe20000010000 */
[----:B------:R-:W-:Y:S02]  /*3a80*/  FMUL.FTZ R28, R10, R21 ;  /* 0x000000150a1c7220 */ /* 0x000fe40000410000 */
[----:B------:R-:W-:Y:S02]  /*3a90*/  FMUL.FTZ R21, R76, UR14 ;  /* 0x0000000e4c157c20 */ /* 0x000fe40008410000 */
        /* <DEDUP_REMOVED lines=14> */
[----:B------:R-:W-:Y:S01]  /*3b80*/  FADD.FTZ R29, R26, R19 ;  /* 0x000000131a1d7221 */ /* 0x000fe20000010000 */
[----:B------:R-:W-:-:S03]  /*3b90*/  FMUL.FTZ R26, R11, R19 ;  /* 0x000000130b1a7220 */ /* 0x000fc60000410000 */
[----:B------:R-:W-:Y:S01]  /*3ba0*/  FADD.FTZ R28, R28, -UR11 ;  /* 0x8000000b1c1c7e21 */ /* 0x000fe20008010000 */
[----:B------:R-:W-:Y:S01]  /*3bb0*/  FFMA.FTZ R77, R20, R26, R27 ;  /* 0x0000001a144d7223 */ /* 0x000fe2000001001b */
[----:B------:R-:W-:Y:S01]  /*3bc0*/  FADD.FTZ R71, R71, R26 ;  /* 0x0000001a47477221 */ /* 0x000fe20000010000 */
[----:B------:R-:W-:Y:S01]  /*3bd0*/  SHF.L.U32 R26, R53, 0x10, RZ ;  /* 0x00000010351a7819 */ /* 0x000fe200000006ff */
        /* <DEDUP_REMOVED lines=12> */
[----:B------:R-:W-:Y:S01]  /*3ca0*/  FADD.FTZ R27, R24, R17 ;  /* 0x00000011181b7221 */ /* 0x000fe20000010000 */
[-C--:B------:R-:W-:Y:S02]  /*3cb0*/  FMUL.FTZ R24, R10, R17.reuse ;  /* 0x000000110a187220 */ /* 0x080fe40000410000 */
[----:B------:R-:W-:Y:S01]  /*3cc0*/  FADD.FTZ R26, R28, -UR11 ;  /* 0x8000000b1c1a7e21 */ /* 0x000fe20008010000 */
[C---:B------:R-:W-:Y:S01]  /*3cd0*/  FFMA.FTZ R28, R0.reuse, R17, R23 ;  /* 0x00000011001c7223 */ /* 0x040fe20000010017 */
[----:B------:R-:W-:Y:S01]  /*3ce0*/  FFMA.FTZ R77, R0, R24, R77 ;  /* 0x00000018004d7223 */ /* 0x000fe2000001004d */
[----:B------:R-:W-:Y:S01]  /*3cf0*/  FADD.FTZ R71, R24, R71 ;  /* 0x0000004718477221 */ /* 0x000fe20000010000 */
[----:B------:R-:W-:Y:S01]  /*3d00*/  FMUL.FTZ R17, R26, UR14 ;  /* 0x0000000e1a117c20 */ /* 0x000fe20008410000 */
[----:B------:R-:W-:Y:S01]  /*3d10*/  PRMT R24, R53, 0x7632, R24 ;  /* 0x0000763235187816 */ /* 0x000fe20000000018 */
[----:B------:R-:W-:Y:S01]  /*3d20*/  FADD.FTZ R27, R27, R22 ;  /* 0x000000161b1b7221 */ /* 0x000fe20000010000 */
[----:B------:R-:W-:Y:S01]  /*3d30*/  FFMA.FTZ R28, R21, R22, R28 ;  /* 0x00000016151c7223 */ /* 0x000fe2000001001c */
[----:B------:R-:W-:Y:S01]  /*3d40*/  FFMA.FTZ R0, R10, R17, R9 ;  /* 0x000000110a007223 */ /* 0x000fe20000010009 */
[----:B------:R-:W-:-:S03]  /*3d50*/  SHF.L.U32 R24, R24, 0x10, RZ ;  /* 0x0000001018187819 */ /* 0x000fc600000006ff */
        /* <DEDUP_REMOVED lines=8> */
[----:B------:R-:W-:-:S04]  /*3de0*/  FFMA.FTZ R23, R0, R23, 1 ;  /* 0x3f80000000177423 */ /* 0x000fc80000010017 */
[----:B------:R-:W-:Y:S01]  /*3df0*/  FMUL.FTZ R0, R24, R23 ;  /* 0x0000001718007220 */ /* 0x000fe20000410000 */
[----:B------:R-:W-:Y:S01]  /*3e00*/  SHF.L.U32 R23, R52, 0x10, RZ ;  /* 0x0000001034177819 */ /* 0x000fe200000006ff */
[----:B------:R-:W-:-:S04]  /*3e10*/  FFMA.FTZ R24, R16, R18, R25 ;  /* 0x0000001210187223 */ /* 0x000fc80000010019 */
[----:B------:R-:W-:Y:S01]  /*3e20*/  FADD.FTZ R26, R23, -UR11 ;  /* 0x8000000b171a7e21 */ /* 0x000fe20008010000 */
[----:B------:R-:W-:-:S03]  /*3e30*/  FADD.FTZ R23, R29, R18 ;  /* 0x000000121d177221 */ /* 0x000fc60000010000 */
[----:B------:R-:W-:Y:S01]  /*3e40*/  FMUL.FTZ R18, R26, UR14 ;  /* 0x0000000e1a127c20 */ /* 0x000fe20008410000 */
[----:B------:R-:W-:Y:S01]  /*3e50*/  FFMA.FTZ R26, R16, R76, R77 ;  /* 0x0000004c101a7223 */ /* 0x000fe2000001004d */
[----:B------:R-:W-:Y:S01]  /*3e60*/  SHF.L.U32 R76, R51, 0x10, RZ ;  /* 0x00000010334c7819 */ /* 0x000fe200000006ff */
[----:B------:R-:W-:Y:S01]  /*3e70*/  FADD.FTZ R23, R23, R20 ;  /* 0x0000001417177221 */ /* 0x000fe20000010000 */
        /* <DEDUP_REMOVED lines=11> */
[----:B------:R-:W-:Y:S02]  /*3f30*/  FMUL.FTZ R25, R10, R22 ;  /* 0x000000160a197220 */ /* 0x000fe40000410000 */
[----:B------:R-:W-:Y:S02]  /*3f40*/  FADD.FTZ R23, R23, R16 ;  /* 0x0000001017177221 */ /* 0x000fe40000010000 */
[----:B------:R-:W-:Y:S01]  /*3f50*/  FADD.FTZ R76, R76, -UR11 ;  /* 0x8000000b4c4c7e21 */ /* 0x000fe20008010000 */
[----:B------:R-:W-:-:S03]  /*3f60*/  FADD.FTZ R71, R25, R71 ;  /* 0x0000004719477221 */ /* 0x000fc60000010000 */
[----:B------:R-:W-:Y:S01]  /*3f70*/  FMUL.FTZ R22, R76, UR14 ;  /* 0x0000000e4c167c20 */ /* 0x000fe20008410000 */
[----:B------:R-:W-:Y:S01]  /*3f80*/  FFMA.FTZ R76, R21, R25, R26 ;  /* 0x00000019154c7223 */ /* 0x000fe2000001001a */
[----:B------:R-:W-:Y:S02]  /*3f90*/  PRMT R25, R51, 0x7632, R25 ;  /* 0x0000763233197816 */ /* 0x000fe40000000019 */
[----:B------:R-:W-:Y:S02]  /*3fa0*/  FFMA.FTZ R21, R10, R22, R9 ;  /* 0x000000160a157223 */ /* 0x000fe40000010009 */
[----:B------:R-:W-:Y:S02]  /*3fb0*/  SHF.L.U32 R25, R25, 0x10, RZ ;  /* 0x0000001019197819 */ /* 0x000fe400000006ff */
        /* <DEDUP_REMOVED lines=12> */
[----:B------:R-:W-:-:S05]  /*4080*/  SHF.L.U32 R25, R50, 0x10, RZ ;  /* 0x0000001032197819 */ /* 0x000fca00000006ff */
[----:B------:R-:W-:Y:S01]  /*4090*/  FADD.FTZ R77, R25, -UR11 ;  /* 0x8000000b194d7e21 */ /* 0x000fe20008010000 */
[----:B------:R-:W-:-:S03]  /*40a0*/  FFMA.FTZ R25, R19, R20, R24 ;  /* 0x0000001413197223 */ /* 0x000fc60000010018 */
[----:B------:R-:W-:Y:S01]  /*40b0*/  FMUL.FTZ R26, R77, UR14 ;  /* 0x0000000e4d1a7c20 */ /* 0x000fe20008410000 */
[----:B------:R-:W-:-:S03]  /*40c0*/  FFMA.FTZ R25, R18, R16, R25 ;  /* 0x0000001012197223 */ /* 0x000fc60000010019 */
        /* <DEDUP_REMOVED lines=9> */
[----:B------:R-:W-:Y:S01]  /*4160*/  PRMT R19, R50, 0x7632, R19 ;  /* 0x0000763232137816 */ /* 0x000fe20000000013 */
[----:B------:R-:W-:Y:S02]  /*4170*/  FADD.FTZ R20, R20, R21 ;  /* 0x0000001514147221 */ /* 0x000fe40000010000 */
[----:B------:R-:W-:Y:S01]  /*4180*/  FMUL.FTZ R24, R24, R29 ;  /* 0x0000001d18187220 */ /* 0x000fe20000410000 */
[----:B------:R-:W-:Y:S01]  /*4190*/  SHF.L.U32 R19, R19, 0x10, RZ ;  /* 0x0000001013137819 */ /* 0x000fe200000006ff */
[----:B------:R-:W-:Y:S02]  /*41a0*/  FMUL.FTZ R29, R10, R0 ;  /* 0x000000000a1d7220 */ /* 0x000fe40000410000 */
[----:B------:R-:W-:Y:S01]  /*41b0*/  FADD.FTZ R23, R23, R24 ;  /* 0x0000001817177221 */ /* 0x000fe20000010000 */
[----:B------:R-:W-:Y:S01]  /*41c0*/  FFMA.FTZ R25, R26, R24, R25 ;  /* 0x000000181a197223 */ /* 0x000fe20000010019 */
[----:B------:R-:W-:Y:S01]  /*41d0*/  FADD.FTZ R77, R19, -UR11 ;  /* 0x8000000b134d7e21 */ /* 0x000fe20008010000 */
[C---:B------:R-:W-:Y:S01]  /*41e0*/  FFMA.FTZ R19, R17.reuse, R0, R28 ;  /* 0x0000000011137223 */ /* 0x040fe2000001001c */
[----:B------:R-:W-:Y:S01]  /*41f0*/  FFMA.FTZ R27, R17, R29, R76 ;  /* 0x0000001d111b7223 */ /* 0x000fe2000001004c */
[----:B------:R-:W-:Y:S01]  /*4200*/  FADD.FTZ R71, R29, R71 ;  /* 0x000000471d477221 */ /* 0x000fe20000010000 */
[----:B------:R-:W-:Y:S01]  /*4210*/  FMUL.FTZ R0, R77, UR14 ;  /* 0x0000000e4d007c20 */ /* 0x000fe20008410000 */
[----:B------:R-:W-:Y:S01]  /*4220*/  PRMT R29, R49, 0x7632, R29 ;  /* 0x00007632311d7816 */ /* 0x000fe2000000001d */
[----:B------:R-:W-:-:S02]  /*4230*/  FFMA.FTZ R19, R22, R21, R19 ;  /* 0x0000001516137223 */ /* 0x000fc40000010013 */
[----:B------:R-:W-:Y:S01]  /*4240*/  FFMA.FTZ R17, R10, R0, R9 ;  /* 0x000000000a117223 */ /* 0x000fe20000010009 */
[----:B------:R-:W-:-:S03]  /*4250*/  SHF.L.U32 R29, R29, 0x10, RZ ;  /* 0x000000101d1d7819 */ /* 0x000fc600000006ff */
        /* <DEDUP_REMOVED lines=12> */
[----:B------:R-:W-:-:S03]  /*4320*/  SHF.L.U32 R28, R47, 0x10, RZ ;  /* 0x000000102f1c7819 */ /* 0x000fc600000006ff */
        /* <DEDUP_REMOVED lines=10> */
[----:B------:R-:W-:-:S04]  /*43d0*/  PRMT R18, R48, 0x7632, R18 ;  /* 0x0000763230127816 */ /* 0x000fc80000000012 */
[----:B------:R-:W-:Y:S01]  /*43e0*/  SHF.L.U32 R29, R18, 0x10, RZ ;  /* 0x00000010121d7819 */ /* 0x000fe200000006ff */
[----:B------:R-:W-:Y:S01]  /*43f0*/  FMUL.FTZ R18, R28, R77 ;  /* 0x0000004d1c127220 */ /* 0x000fe20000410000 */
[----:B------:R-:W-:-:S03]  /*4400*/  FMUL.FTZ R28, R10, R21 ;  /* 0x000000150a1c7220 */ /* 0x000fc60000410000 */
[----:B------:R-:W-:Y:S01]  /*4410*/  FADD.FTZ R76, R29, -UR11 ;  /* 0x8000000b1d4c7e21 */ /* 0x000fe20008010000 */
[----:B------:R-:W-:Y:S01]  /*4420*/  FFMA.FTZ R27, R22, R28, R27 ;  /* 0x0000001c161b7223 */ /* 0x000fe2000001001b */
[----:B------:R-:W-:Y:S01]  /*4430*/  FADD.FTZ R71, R28, R71 ;  /* 0x000000471c477221 */ /* 0x000fe20000010000 */
[----:B------:R-:W-:Y:S01]  /*4440*/  PRMT R28, R47, 0x7632, R28 ;  /* 0x000076322f1c7816 */ /* 0x000fe2000000001c */
[----:B------:R-:W-:Y:S01]  /*4450*/  FMUL.FTZ R21, R76, UR14 ;  /* 0x0000000e4c157c20 */ /* 0x000fe20008410000 */
[----:B------:R-:W-:Y:S01]  /*4460*/  FADD.FTZ R23, R23, R18 ;  /* 0x0000001217177221 */ /* 0x000fe20000010000 */
[----:B------:R-:W-:Y:S01]  /*4470*/  FFMA.FTZ R25, R16, R18, R25 ;  /* 0x0000001210197223 */ /* 0x000fe20000010019 */
        /* <DEDUP_REMOVED lines=28> */
[----:B------:R-:W-:Y:S01]  /*4640*/  FADD.FTZ R27, R20, R17 ;  /* 0x00000011141b7221 */ /* 0x000fe20000010000 */
[-C--:B------:R-:W-:Y:S01]  /*4650*/  FFMA.FTZ R20, R0, R17.reuse, R19 ;  /* 0x0000001100147223 */ /* 0x080fe20000010013 */
[----:B------:R-:W-:Y:S01]  /*4660*/  FADD.FTZ R23, R23, R26 ;  /* 0x0000001a17177221 */ /* 0x000fe20000010000 */
[----:B------:R-:W-:Y:S01]  /*4670*/  FFMA.FTZ R25, R24, R26, R25 ;  /* 0x0000001a18197223 */ /* 0x000fe20000010019 */
[----:B------:R-:W-:Y:S01]  /*4680*/  FADD.FTZ R77, R28, -UR11 ;  /* 0x8000000b1c4d7e21 */ /* 0x000fe20008010000 */
[----:B------:R-:W-:Y:S01]  /*4690*/  FMUL.FTZ R28, R10, R17 ;  /* 0x000000110a1c7220 */ /* 0x000fe20000410000 */
[----:B------:R-:W-:Y:S01]  /*46a0*/  FFMA.FTZ R20, R21, R22, R20 ;  /* 0x0000001615147223 */ /* 0x000fe20000010014 */
[----:B------:R-:W-:Y:S01]  /*46b0*/  FADD.FTZ R27, R27, R22 ;  /* 0x000000161b1b7221 */ /* 0x000fe20000010000 */
[----:B------:R-:W-:Y:S01]  /*46c0*/  FMUL.FTZ R17, R77, UR14 ;  /* 0x0000000e4d117c20 */ /* 0x000fe20008410000 */
[----:B------:R-:W-:Y:S01]  /*46d0*/  FFMA.FTZ R29, R0, R28, R29 ;  /* 0x0000001c001d7223 */ /* 0x000fe2000001001d */
[----:B------:R-:W-:Y:S01]  /*46e0*/  FADD.FTZ R71, R28, R71 ;  /* 0x000000471c477221 */ /* 0x000fe20000010000 */
[----:B------:R-:W-:Y:S01]  /*46f0*/  PRMT R28, R45, 0x7632, R28 ;  /* 0x000076322d1c7816 */ /* 0x000fe2000000001c */
[----:B------:R-:W-:Y:S01]  /*4700*/  FFMA.FTZ R0, R10, R17, R9 ;  /* 0x000000110a007223 */ /* 0x000fe20000010009 */
[----:B------:R-:W-:-:S02]  /*4710*/  FMUL.FTZ R26, R11, R26 ;  /* 0x0000001a0b1a7220 */ /* 0x000fc40000410000 */
        /* <DEDUP_REMOVED lines=13> */
[----:B------:R-:W-:-:S04]  /*47f0*/  FADD.FTZ R28, R28, -UR11 ;  /* 0x8000000b1c1c7e21 */ /* 0x000fc80008010000 */
        /* <DEDUP_REMOVED lines=13> */
[----:B------:R-:W-:Y:S02]  /*48d0*/  FMUL.FTZ R77, R10, R22 ;  /* 0x000000160a4d7220 */ /* 0x000fe40000410000 */
[----:B------:R-:W-:Y:S01]  /*48e0*/  FADD.FTZ R23, R23, R16 ;  /* 0x0000001017177221 */ /* 0x000fe20000010000 */
[----:B------:R-:W-:Y:S01]  /*48f0*/  FFMA.FTZ R25, R18, R16, R25 ;  /* 0x0000001012197223 */ /* 0x000fe20000010019 */
[----:B------:R-:W-:Y:S01]  /*4900*/  FADD.FTZ R76, R76, -UR11 ;  /* 0x8000000b4c4c7e21 */ /* 0x000fe20008010000 */
[----:B------:R-:W-:Y:S01]  /*4910*/  FFMA.FTZ R29, R21, R77, R28 ;  /* 0x0000004d151d7223 */ /* 0x000fe2000001001c */
[----:B------:R-:W-:Y:S01]  /*4920*/  FADD.FTZ R71, R77, R71 ;  /* 0x000000474d477221 */ /* 0x000fe20000010000 */
[----:B------:R-:W-:Y:S01]  /*4930*/  PRMT R77, R43, 0x7632, R77 ;  /* 0x000076322b4d7816 */ /* 0x000fe2000000004d */
[----:B------:R-:W-:-:S02]  /*4940*/  FMUL.FTZ R19, R76, UR14 ;  /* 0x0000000e4c137c20 */ /* 0x000fc40008410000 */
[----:B------:R-:W-:Y:S01]  /*4950*/  FADD.FTZ R71, R71, R26 ;  /* 0x0000001a47477221 */ /* 0x000fe20000010000 */
[----:B------:R-:W-:Y:S01]  /*4960*/  SHF.L.U32 R77, R77, 0x10, RZ ;  /* 0x000000104d4d7819 */ /* 0x000fe200000006ff */
[----:B------:R-:W-:-:S04]  /*4970*/  FFMA.FTZ R21, R10, R19, R9 ;  /* 0x000000130a157223 */ /* 0x000fc80000010009 */
[----:B------:R-:W-:-:S06]  /*4980*/  FMUL.FTZ R28, R21, -1.4426950216293334961 ;  /* 0xbfb8aa3b151c7820 */ /* 0x000fcc0000410000 */
[----:B------:R-:W0:Y:S02]  /*4990*/  MUFU.EX2 R28, R28 ;  /* 0x0000001c001c7308 */ /* 0x000e240000000800 */
[----:B0-----:R-:W-:Y:S01]  /*49a0*/  FADD.FTZ R22, R28, 1 ;  /* 0x3f8000001c167421 */ /* 0x001fe20000010000 */
[----:B------:R-:W-:Y:S01]  /*49b0*/  FFMA.FTZ R28, R24, R26, R29 ;  /* 0x0000001a181c7223 */ /* 0x000fe2000001001d */
[----:B------:R-:W-:-:S04]  /*49c0*/  SHF.L.U32 R26, R40, 0x10, RZ ;  /* 0x00000010281a7819 */ /* 0x000fc800000006ff */
[----:B------:R-:W0:Y:S02]  /*49d0*/  MUFU.RCP R22, R22 ;  /* 0x0000001600167308 */ /* 0x000e240000001000 */
[----:B0-----:R-:W-:Y:S01]  /*49e0*/  FMUL.FTZ R76, R77, R22 ;  /* 0x000000164d4c7220 */ /* 0x001fe20000410000 */
[----:B------:R-:W-:-:S04]  /*49f0*/  FADD.FTZ R77, -R22, 1 ;  /* 0x3f800000164d7421 */ /* 0x000fc80000010100 */
[----:B------:R-:W-:-:S04]  /*4a00*/  FFMA.FTZ R21, R21, R77, 1 ;  /* 0x3f80000015157423 */ /* 0x000fc8000001004d */
[----:B------:R-:W-:Y:S01]  /*4a10*/  FMUL.FTZ R21, R76, R21 ;  /* 0x000000154c157220 */ /* 0x000fe20000410000 */
        /* <DEDUP_REMOVED lines=16> */
[-C--:B------:R-:W-:Y:S01]  /*4b20*/  FFMA.FTZ R25, R22, R24.reuse, R25 ;  /* 0x0000001816197223 */ /* 0x080fe20000010019 */
[----:B------:R-:W-:Y:S01]  /*4b30*/  FADD.FTZ R77, R26, -UR11 ;  /* 0x8000000b1a4d7e21 */ /* 0x000fe20008010000 */
[----:B------:R-:W-:Y:S01]  /*4b40*/  FADD.FTZ R26, R27, R0 ;  /* 0x000000001b1a7221 */ /* 0x000fe20000010000 */
[----:B------:R-:W-:Y:S01]  /*4b50*/  FFMA.FTZ R27, R17, R29, R28 ;  /* 0x0000001d111b7223 */ /* 0x000fe2000001001c */
[----:B------:R-:W-:Y:S01]  /*4b60*/  SHF.L.U32 R29, R39, 0x10, RZ ;  /* 0x00000010271d7819 */ /* 0x000fe200000006ff */
[----:B------:R-:W-:Y:S01]  /*4b70*/  FMUL.FTZ R0, R77, UR14 ;  /* 0x0000000e4d007c20 */ /* 0x000fe20008410000 */
[----:B------:R-:W-:Y:S01]  /*4b80*/  FADD.FTZ R26, R26, R21 ;  /* 0x000000151a1a7221 */ /* 0x000fe20000010000 */
[----:B------:R-:W-:Y:S02]  /*4b90*/  FMUL.FTZ R24, R11, R24 ;  /* 0x000000180b187220 */ /* 0x000fe40000410000 */
        /* <DEDUP_REMOVED lines=14> */
[----:B------:R-:W-:Y:S02]  /*4c80*/  FADD.FTZ R26, R26, R17 ;  /* 0x000000111a1a7221 */ /* 0x000fe40000010000 */
        /* <DEDUP_REMOVED lines=12> */
[----:B------:R-:W-:Y:S02]  /*4d50*/  FADD.FTZ R23, R23, R18 ;  /* 0x0000001217177221 */ /* 0x000fe40000010000 */
[----:B------:R-:W-:Y:S01]  /*4d60*/  FADD.FTZ R76, R27, -UR11 ;  /* 0x8000000b1b4c7e21 */ /* 0x000fe20008010000 */
[CC--:B------:R-:W-:Y:S01]  /*4d70*/  FFMA.FTZ R27, R19.reuse, R21.reuse, R20 ;  /* 0x00000015131b7223 */ /* 0x0c0fe20000010014 */
[----:B------:R-:W-:Y:S02]  /*4d80*/  FMUL.FTZ R21, R10, R21 ;  /* 0x000000150a157220 */ /* 0x000fe40000410000 */
[----:B------:R-:W-:Y:S01]  /*4d90*/  FMUL.FTZ R20, R76, UR14 ;  /* 0x0000000e4c147c20 */ /* 0x000fe20008410000 */
[----:B------:R-:W-:Y:S01]  /*4da0*/  FFMA.FTZ R27, R0, R17, R27 ;  /* 0x00000011001b7223 */ /* 0x000fe2000001001b */
[----:B------:R-:W-:Y:S01]  /*4db0*/  FFMA.FTZ R29, R19, R21, R28 ;  /* 0x00000015131d7223 */ /* 0x000fe2000001001c */
[----:B------:R-:W-:Y:S01]  /*4dc0*/  FADD.FTZ R71, R21, R71 ;  /* 0x0000004715477221 */ /* 0x000fe20000010000 */
[----:B------:R-:W-:Y:S01]  /*4dd0*/  FFMA.FTZ R19, R10, R20, R9 ;  /* 0x000000140a137223 */ /* 0x000fe20000010009 */
[----:B------:R-:W-:Y:S01]  /*4de0*/  SHF.L.U32 R21, R35, 0x10, RZ ;  /* 0x0000001023157819 */ /* 0x000fe200000006ff */
[----:B------:R-:W-:Y:S01]  /*4df0*/  FFMA.FTZ R29, R22, R24, R29 ;  /* 0x00000018161d7223 */ /* 0x000fe2000001001d */
[----:B------:R-:W-:Y:S01]  /*4e00*/  FADD.FTZ R71, R71, R24 ;  /* 0x0000001847477221 */ /* 0x000fe20000010000 */
        /* <DEDUP_REMOVED lines=24> */
[----:B------:R-:W-:-:S03]  /*4f90*/  FMUL.FTZ R24, R10, R17 ;  /* 0x000000110a187220 */ /* 0x000fc60000410000 */
        /* <DEDUP_REMOVED lines=14> */
[----:B------:R-:W-:Y:S01]  /*5080*/  FADD.FTZ R71, R71, R28 ;  /* 0x0000001c47477221 */ /* 0x000fe20000010000 */
[----:B------:R-:W-:Y:S01]  /*5090*/  SHF.L.U32 R28, R5, 0x10, RZ ;  /* 0x00000010051c7819 */ /* 0x000fe200000006ff */
[----:B------:R-:W-:Y:S01]  /*50a0*/  FMUL.FTZ R0, R24, R77 ;  /* 0x0000004d18007220 */ /* 0x000fe20000410000 */
[----:B------:R-:W-:-:S05]  /*50b0*/  SHF.L.U32 R24, R4, 0x10, RZ ;  /* 0x0000001004187819 */ /* 0x000fca00000006ff */
[----:B------:R-:W-:Y:S01]  /*50c0*/  FADD.FTZ R77, R24, -UR11 ;  /* 0x8000000b184d7e21 */ /* 0x000fe20008010000 */
[----:B------:R-:W-:-:S03]  /*50d0*/  FFMA.FTZ R24, R16, R18, R25 ;  /* 0x0000001210187223 */ /* 0x000fc60000010019 */
[----:B------:R-:W-:-:S04]  /*50e0*/  FMUL.FTZ R18, R77, UR14 ;  /* 0x0000000e4d127c20 */ /* 0x000fc80008410000 */
[----:B------:R-:W-:-:S04]  /*50f0*/  FFMA.FTZ R16, R11, R18, R8 ;  /* 0x000000120b107223 */ /* 0x000fc80000010008 */
[----:B------:R-:W-:-:S06]  /*5100*/  FMUL.FTZ R76, R16, -1.4426950216293334961 ;  /* 0xbfb8aa3b104c7820 */ /* 0x000fcc0000410000 */
[----:B------:R-:W0:Y:S02]  /*5110*/  MUFU.EX2 R76, R76 ;  /* 0x0000004c004c7308 */ /* 0x000e240000000800 */
[----:B0-----:R-:W-:Y:S01]  /*5120*/  FADD.FTZ R77, R76, 1 ;  /* 0x3f8000004c4d7421 */ /* 0x001fe20000010000 */
[----:B------:R-:W-:-:S05]  /*5130*/  FMUL.FTZ R76, R10, R19 ;  /* 0x000000130a4c7220 */ /* 0x000fca0000410000 */
[----:B------:R-:W0:Y:S01]  /*5140*/  MUFU.RCP R25, R77 ;  /* 0x0000004d00197308 */ /* 0x000e220000001000 */
[----:B------:R-:W-:Y:S01]  /*5150*/  FADD.FTZ R71, R76, R71 ;  /* 0x000000474c477221 */ /* 0x000fe20000010000 */
[----:B0-----:R-:W-:Y:S01]  /*5160*/  FMUL.FTZ R28, R28, R25 ;  /* 0x000000191c1c7220 */ /* 0x001fe20000410000 */
[----:B------:R-:W-:-:S04]  /*5170*/  FADD.FTZ R25, -R25, 1 ;  /* 0x3f80000019197421 */ /* 0x000fc80000010100 */
[----:B------:R-:W-:-:S04]  /*5180*/  FFMA.FTZ R25, R16, R25, 1 ;  /* 0x3f80000010197423 */ /* 0x000fc80000010019 */
[----:B------:R-:W-:Y:S01]  /*5190*/  FMUL.FTZ R16, R28, R25 ;  /* 0x000000191c107220 */ /* 0x000fe20000410000 */
[----:B------:R-:W-:-:S05]  /*51a0*/  SHF.L.U32 R25, R12, 0x10, RZ ;  /* 0x000000100c197819 */ /* 0x000fca00000006ff */
[----:B------:R-:W-:Y:S01]  /*51b0*/  FADD.FTZ R28, R25, -UR11 ;  /* 0x8000000b191c7e21 */ /* 0x000fe20008010000 */
[----:B------:R-:W-:Y:S01]  /*51c0*/  FADD.FTZ R25, R26, R19 ;  /* 0x000000131a197221 */ /* 0x000fe20000010000 */
[----:B------:R-:W-:Y:S02]  /*51d0*/  FFMA.FTZ R26, R20, R19, R27 ;  /* 0x00000013141a7223 */ /* 0x000fe4000001001b */
[----:B------:R-:W-:Y:S01]  /*51e0*/  FMUL.FTZ R19, R28, UR14 ;  /* 0x0000000e1c137c20 */ /* 0x000fe20008410000 */
[----:B------:R-:W-:Y:S01]  /*51f0*/  FFMA.FTZ R28, R20, R76, R29 ;  /* 0x0000004c141c7223 */ /* 0x000fe2000001001d */
[----:B------:R-:W-:Y:S01]  /*5200*/  SHF.L.U32 R76, R13, 0x10, RZ ;  /* 0x000000100d4c7819 */ /* 0x000fe200000006ff */
[----:B------:R-:W-:Y:S01]  /*5210*/  FADD.FTZ R25, R25, R0 ;  /* 0x0000000019197221 */ /* 0x000fe20000010000 */
[----:B------:R-:W-:Y:S01]  /*5220*/  FFMA.FTZ R20, R10, R19, R9 ;  /* 0x000000130a147223 */ /* 0x000fe20000010009 */
[----:B------:R-:W-:-:S03]  /*5230*/  FFMA.FTZ R26, R17, R0, R26 ;  /* 0x00000000111a7223 */ /* 0x000fc6000001001a */
[----:B------:R-:W-:-:S06]  /*5240*/  FMUL.FTZ R29, R20, -1.4426950216293334961 ;  /* 0xbfb8aa3b141d7820 */ /* 0x000fcc0000410000 */
[----:B------:R-:W0:Y:S02]  /*5250*/  MUFU.EX2 R29, R29 ;  /* 0x0000001d001d7308 */ /* 0x000e240000000800 */
[----:B0-----:R-:W-:Y:S01]  /*5260*/  FADD.FTZ R77, R29, 1 ;  /* 0x3f8000001d4d7421 */ /* 0x001fe20000010000 */
[----:B------:R-:W-:-:S05]  /*5270*/  FMUL.FTZ R29, R11, R22 ;  /* 0x000000160b1d7220 */ /* 0x000fca0000410000 */
[----:B------:R-:W0:Y:S01]  /*5280*/  MUFU.RCP R27, R77 ;  /* 0x0000004d001b7308 */ /* 0x000e220000001000 */
[----:B------:R-:W-:Y:S01]  /*5290*/  FFMA.FTZ R28, R21, R29, R28 ;  /* 0x0000001d151c7223 */ /* 0x000fe2000001001c */
[----:B------:R-:W-:Y:S01]  /*52a0*/  FADD.FTZ R71, R71, R29 ;  /* 0x0000001d47477221 */ /* 0x000fe20000010000 */
[----:B------:R-:W-:Y:S01]  /*52b0*/  SHF.L.U32 R29, R7, 0x10, RZ ;  /* 0x00000010071d7819 */ /* 0x000fe200000006ff */
[----:B0-----:R-:W-:Y:S01]  /*52c0*/  FMUL.FTZ R76, R76, R27 ;  /* 0x0000001b4c4c7220 */ /* 0x001fe20000410000 */
[----:B------:R-:W-:-:S04]  /*52d0*/  FADD.FTZ R27, -R27, 1 ;  /* 0x3f8000001b1b7421 */ /* 0x000fc80000010100 */
[----:B------:R-:W-:-:S04]  /*52e0*/  FFMA.FTZ R27, R20, R27, 1 ;  /* 0x3f800000141b7423 */ /* 0x000fc8000001001b */
        /* <DEDUP_REMOVED lines=29> */
[----:B------:R-:W-:Y:S01]  /*54c0*/  FADD.FTZ R24, R23, R16 ;  /* 0x0000001017187221 */ /* 0x000fe20000010000 */
[-C--:B------:R-:W-:Y:S01]  /*54d0*/  FFMA.FTZ R29, R18, R16.reuse, R27 ;  /* 0x00000010121d7223 */ /* 0x080fe2000001001b */
[----:B------:R-:W-:Y:S01]  /*54e0*/  FMUL.FTZ R16, R11, R16 ;  /* 0x000000100b107220 */ /* 0x000fe20000410000 */
[----:B------:R-:W-:-:S03]  /*54f0*/  FMUL.FTZ R27, R28, R77 ;  /* 0x0000004d1c1b7220 */ /* 0x000fc60000410000 */
[----:B------:R-:W-:Y:S01]  /*5500*/  FFMA.FTZ R23, R18, R16, R17 ;  /* 0x0000001012177223 */ /* 0x000fe20000010011 */
[----:B------:R-:W-:Y:S01]  /*5510*/  FADD.FTZ R71, R71, R16 ;  /* 0x0000001047477221 */ /* 0x000fe20000010000 */
[-C--:B------:R-:W-:Y:S01]  /*5520*/  FMUL.FTZ R16, R10, R20.reuse ;  /* 0x000000140a107220 */ /* 0x080fe20000410000 */
[----:B------:R-:W-:Y:S01]  /*5530*/  FFMA.FTZ R17, R19, R20, R26 ;  /* 0x0000001413117223 */ /* 0x000fe2000001001a */
[----:B------:R-:W-:Y:S01]  /*5540*/  FADD.FTZ R26, R25, R20 ;  /* 0x00000014191a7221 */ /* 0x000fe20000010000 */
[----:B------:R-:W-:Y:S01]  /*5550*/  FADD.FTZ R18, R24, R21 ;  /* 0x0000001518127221 */ /* 0x000fe20000010000 */
[----:B------:R-:W-:Y:S01]  /*5560*/  FFMA.FTZ R23, R19, R16, R23 ;  /* 0x0000001013177223 */ /* 0x000fe20000010017 */
[----:B------:R-:W-:Y:S01]  /*5570*/  FADD.FTZ R71, R16, R71 ;  /* 0x0000004710477221 */ /* 0x000fe20000010000 */
[----:B------:R-:W-:Y:S01]  /*5580*/  FMUL.FTZ R16, R11, R21 ;  /* 0x000000150b107220 */ /* 0x000fe20000410000 */
[-C--:B------:R-:W-:Y:S01]  /*5590*/  FMUL.FTZ R19, R10, R27.reuse ;  /* 0x0000001b0a137220 */ /* 0x080fe20000410000 */
[----:B------:R-:W-:-:S02]  /*55a0*/  FFMA.FTZ R17, R0, R27, R17 ;  /* 0x0000001b00117223 */ /* 0x000fc40000010011 */
[----:B------:R-:W-:Y:S01]  /*55b0*/  FFMA.FTZ R23, R22, R16, R23 ;  /* 0x0000001016177223 */ /* 0x000fe20000010017 */
[----:B------:R-:W-:-:S03]  /*55c0*/  FADD.FTZ R16, R71, R16 ;  /* 0x0000001047107221 */ /* 0x000fc60000010000 */
[----:B------:R-:W-:Y:S01]  /*55d0*/  FFMA.FTZ R23, R0, R19, R23 ;  /* 0x0000001300177223 */ /* 0x000fe20000010017 */
[----:B------:R-:W-:Y:S01]  /*55e0*/  FADD.FTZ R20, R19, R16 ;  /* 0x0000001013147221 */ /* 0x000fe20000010000 */
[----:B------:R-:W-:Y:S01]  /*55f0*/  FFMA.FTZ R16, R22, R21, R29 ;  /* 0x0000001516107223 */ /* 0x000fe2000001001d */
[----:B------:R-:W-:-:S07]  /*5600*/  FADD.FTZ R19, R26, R27 ;  /* 0x0000001b1a137221 */ /* 0x000fce0000010000 */
.L_x_304:
        /* <DEDUP_REMOVED lines=8> */
[----:B------:R-:W-:-:S06]  /*5690*/  ISETP.GT.AND P1, PT, R2, 0x17, PT ;  /* 0x000000170200780c */ /* 0x000fcc0003f24270 */
[----:B0-----:R-:W-:Y:S01]  /*56a0*/  @!P0 FADD.FTZ R23, R0, R23 ;  /* 0x0000001700178221 */ /* 0x001fe20000010000 */
[----:B-1----:R-:W-:Y:S01]  /*56b0*/  ULEA UR6, UR9, UR6, 0x18 ;  /* 0x0000000609067291 */ /* 0x002fe2000f8ec0ff */
[----:B--2---:R-:W-:-:S03]  /*56c0*/  @!P0 FADD.FTZ R20, R21, R20 ;  /* 0x0000001415148221 */ /* 0x004fc60000010000 */
[----:B------:R-:W0:Y:S01]  /*56d0*/  SHFL.DOWN PT, R0, R23, 0x2, 0x1f ;  /* 0x08401f0017007f89 */ /* 0x000e2200000e0000 */
[----:B------:R-:W-:-:S03]  /*56e0*/  ISETP.GT.AND P0, PT, R2, 0x1d, PT ;  /* 0x0000001d0200780c */ /* 0x000fc60003f04270 */
[----:B------:R-:W1:Y:S10]  /*56f0*/  SHFL.DOWN PT, R21, R20, 0x2, 0x1f ;  /* 0x08401f0014157f89 */ /* 0x000e7400000e0000 */
[----:B0-----:R-:W-:-:S02]  /*5700*/  @!P0 FADD.FTZ R23, R23, R0 ;  /* 0x0000000017178221 */ /* 0x001fc40000010000 */
[----:B------:R-:W0:Y:S01]  /*5710*/  S2R R0, SR_TID.X ;  /* 0x0000000000007919 */ /* 0x000e220000002100 */
[----:B-1----:R-:W-:Y:S01]  /*5720*/  @!P0 FADD.FTZ R20, R20, R21 ;  /* 0x0000001514148221 */ /* 0x002fe20000010000 */
[----:B------:R-:W-:Y:S01]  /*5730*/  ISETP.GT.AND P0, PT, R2, 0x1b, PT ;  /* 0x0000001b0200780c */ /* 0x000fe20003f04270 */
[----:B------:R-:W1:Y:S04]  /*5740*/  SHFL.DOWN PT, R22, R23, 0x4, 0x1f ;  /* 0x08801f0017167f89 */ /* 0x000e6800000e0000 */
[----:B------:R-:W2:Y:S08]  /*5750*/  SHFL.DOWN PT, R21, R20, 0x4, 0x1f ;  /* 0x08801f0014157f89 */ /* 0x000eb000000e0000 */
[----:B-1----:R-:W-:Y:S01]  /*5760*/  @!P0 FADD.FTZ R23, R23, R22 ;  /* 0x0000001617178221 */ /* 0x002fe20000010000 */
[----:B--2---:R-:W-:-:S04]  /*5770*/  @!P0 FADD.FTZ R20, R20, R21 ;  /* 0x0000001514148221 */ /* 0x004fc80000010000 */
[----:B------:R-:W1:Y:S01]  /*5780*/  SHFL.DOWN PT, R22, R23, 0x8, 0x1f ;  /* 0x09001f0017167f89 */ /* 0x000e6200000e0000 */
[C---:B0-----:R-:W-:Y:S02]  /*5790*/  LEA R71, R0.reuse, UR6, 0x4 ;  /* 0x0000000600477c11 */ /* 0x041fe4000f8e20ff */
[C---:B------:R-:W-:Y:S01]  /*57a0*/  ISETP.NE.AND P0, PT, R0.reuse, RZ, PT ;  /* 0x000000ff0000720c */ /* 0x040fe20003f05270 */
[----:B------:R-:W0:Y:S01]  /*57b0*/  SHFL.DOWN PT, R21, R20, 0x8, 0x1f ;  /* 0x09001f0014157f89 */ /* 0x000e2200000e0000 */
[----:B------:R-:W-:-:S03]  /*57c0*/  ISETP.GT.U32.AND P3, PT, R0, 0x29, PT ;  /* 0x000000290000780c */ /* 0x000fc60003f64070 */
[----:B------:R2:W-:Y:S01]  /*57d0*/  STS.128 [R71], R16 ;  /* 0x0000001047007388 */ /* 0x0005e20000000c00 */
[----:B-1----:R-:W-:Y:S01]  /*57e0*/  FADD.FTZ R22, R23, R22 ;  /* 0x0000001617167221 */ /* 0x002fe20000010000 */
[----:B0-----:R-:W-:-:S04]  /*57f0*/  FADD.FTZ R21, R20, R21 ;  /* 0x0000001514157221 */ /* 0x001fc80000010000 */
[----:B------:R-:W-:Y:S02]  /*5800*/  FSEL R28, R23, R22, P1 ;  /* 0x00000016171c7208 */ /* 0x000fe40000800000 */
[----:B------:R-:W-:-:S03]  /*5810*/  FSEL R29, R20, R21, P1 ;  /* 0x00000015141d7208 */ /* 0x000fc60000800000 */
[----:B------:R2:W0:Y:S04]  /*5820*/  SHFL.DOWN PT, R23, R28, 0x10, 0x1f ;  /* 0x0a001f001c177f89 */ /* 0x00042800000e0000 */
[----:B------:R2:W1:Y:S01]  /*5830*/  SHFL.DOWN PT, R24, R29, 0x10, 0x1f ;  /* 0x0a001f001d187f89 */ /* 0x00046200000e0000 */
[----:B------:R-:W-:Y:S05]  /*5840*/  @P2 BRA `(.L_x_306) ;  /* 0x0000000000202947 */ /* 0x000fea0003800000 */
[----:B------:R-:W-:Y:S01]  /*5850*/  ISETP.NE.AND P1, PT, R2, RZ, PT ;  /* 0x000000ff0200720c */ /* 0x000fe20003f25270 */
[----:B0-2---:R-:W-:Y:S01]  /*5860*/  FADD.FTZ R28, R22, R23 ;  /* 0x00000017161c7221 */ /* 0x005fe20000010000 */
[----:B-1----:R-:W-:-:S11]  /*5870*/  FADD.FTZ R29, R21, R24 ;  /* 0x00000018151d7221 */ /* 0x002fd60000010000 */
[----:B------:R-:W-:Y:S01]  /*5880*/  VOTEU.ALL UP0, P1 ;  /* 0x0000000000ff7886 */ /* 0x000fe20000800000 */
[----:B------:R-:W-:-:S04]  /*5890*/  @!P1 SHF.R.U32.HI R20, RZ, 0x2, R0 ;  /* 0x00000002ff149819 */ /* 0x000fc80000011600 */
[----:B------:R-:W-:Y:S01]  /*58a0*/  @!UP0 ULEA UR6, UR9, UR7, 0x18 ;  /* 0x0000000709068291 */ /* 0x000fe2000f8ec0ff */
[----:B------:R-:W-:-:S08]  /*58b0*/  @!P1 LOP3.LUT R20, R20, 0xf8, RZ, 0xc0, !PT ;  /* 0x000000f814149812 */ /* 0x000fd000078ec0ff */
[----:B------:R3:W-:Y:S03]  /*58c0*/  @!P1 STS.64 [R20+UR6+0x18], R28 ;  /* 0x0000181c14009988 */ /* 0x0007e60008000a06 */
.L_x_306:
[----:B------:R-:W-:Y:S05]  /*58d0*/  BSYNC.RECONVERGENT B0 ;  /* 0x0000000000007941 */ /* 0x000fea0003800200 */
.L_x_305:
[----:B------:R-:W-:Y:S06]  /*58e0*/  BAR.SYNC.DEFER_BLOCKING 0x0 ;  /* 0x0000000000007b1d */ /* 0x000fec0000010000 */
[----:B------:R-:W-:Y:S04]  /*58f0*/  BSSY.RECONVERGENT B0, `(.L_x_307) ;  /* 0x0000035000007945 */ /* 0x000fe80003800200 */
[----:B------:R-:W-:Y:S05]  /*5900*/  @P0 BRA `(.L_x_308) ;  /* 0x0000000000cc0947 */ /* 0x000fea0003800000 */
[----:B------:R-:W-:-:S09]  /*5910*/  ULEA UR6, UR9, UR7, 0x18 ;  /* 0x0000000709067291 */ /* 0x000fd2000f8ec0ff */
[----:B0--3--:R-:W0:Y:S04]  /*5920*/  LDS.128 R20, [UR6+0x20] ;  /* 0x00002006ff147984 */ /* 0x009e280008000c00 */
[----:B-1----:R-:W1:Y:S01]  /*5930*/  LDS.128 R24, [UR6+0x30] ;  /* 0x00003006ff187984 */ /* 0x002e620008000c00 */
[----:B0-----:R-:W-:Y:S01]  /*5940*/  FADD.FTZ R77, R28, R20 ;  /* 0x000000141c4d7221 */ /* 0x001fe20000010000 */
[----:B------:R-:W-:-:S03]  /*5950*/  FADD.FTZ R20, R29, R21 ;  /* 0x000000151d147221 */ /* 0x000fc60000010000 */
[----:B------:R-:W-:Y:S01]  /*5960*/  FADD.FTZ R77, R77, R22 ;  /* 0x000000164d4d7221 */ /* 0x000fe20000010000 */
[----:B------:R-:W-:-:S03]  /*5970*/  FADD.FTZ R20, R20, R23 ;  /* 0x0000001714147221 */ /* 0x000fc60000010000 */
[----:B-1----:R-:W-:Y:S01]  /*5980*/  FADD.FTZ R77, R77, R24 ;  /* 0x000000184d4d7221 */ /* 0x002fe20000010000 */
[----:B------:R-:W-:Y:S02]  /*5990*/  FADD.FTZ R24, R20, R25 ;  /* 0x0000001914187221 */ /* 0x000fe40000010000 */
[----:B------:R-:W0:Y:S01]  /*59a0*/  LDS.128 R20, [UR6+0x40] ;  /* 0x00004006ff147984 */ /* 0x000e220008000c00 */
[----:B------:R-:W-:Y:S01]  /*59b0*/  FADD.FTZ R77, R77, R26 ;  /* 0x0000001a4d4d7221 */ /* 0x000fe20000010000 */
[----:B--2---:R-:W-:Y:S02]  /*59c0*/  FADD.FTZ R28, R24, R27 ;  /* 0x0000001b181c7221 */ /* 0x004fe40000010000 */
        /* <DEDUP_REMOVED lines=39> */
.L_x_308:
[----:B------:R-:W-:Y:S05]  /*5c40*/  BSYNC.RECONVERGENT B0 ;  /* 0x0000000000007941 */ /* 0x000fea0003800200 */
.L_x_307:
[----:B------:R-:W-:Y:S06]  /*5c50*/  BAR.SYNC.DEFER_BLOCKING 0x0 ;  /* 0x0000000000007b1d */ /* 0x000fec0000010000 */
[----:B------:R-:W-:Y:S04]  /*5c60*/  BSSY.RECONVERGENT B0, `(.L_x_309) ;  /* 0x000004d000007945 */ /* 0x000fe80003800200 */
[----:B------:R-:W-:Y:S05]  /*5c70*/  @P3 BRA `(.L_x_310) ;  /* 0x00000004002c3947 */ /* 0x000fea0003800000 */
[----:B0--3--:R-:W0:Y:S02]  /*5c80*/  LDS.128 R20, [R71+0x2a0] ;  /* 0x0002a00047147984 */ /* 0x009e240000000c00 */
[----:B0-----:R-:W-:Y:S01]  /*5c90*/  FADD.FTZ R25, R16, R20 ;  /* 0x0000001410197221 */ /* 0x001fe20000010000 */
[----:B-1----:R-:W-:Y:S01]  /*5ca0*/  FADD.FTZ R24, R17, R21 ;  /* 0x0000001511187221 */ /* 0x002fe20000010000 */
[----:B------:R-:W-:Y:S01]  /*5cb0*/  FADD.FTZ R27, R18, R22 ;  /* 0x00000016121b7221 */ /* 0x000fe20000010000 */
[----:B------:R-:W-:Y:S02]  /*5cc0*/  FADD.FTZ R26, R19, R23 ;  /* 0x00000017131a7221 */ /* 0x000fe40000010000 */
[----:B--2---:R-:W0:Y:S04]  /*5cd0*/  LDS.128 R16, [R71+0x540] ;  /* 0x0005400047107984 */ /* 0x004e280000000c00 */
[----:B------:R-:W1:Y:S01]  /*5ce0*/  LDS.128 R20, [R71+0x7e0] ;  /* 0x0007e00047147984 */ /* 0x000e620000000c00 */
[----:B0-----:R-:W-:Y:S01]  /*5cf0*/  FADD.FTZ R25, R25, R16 ;  /* 0x0000001019197221 */ /* 0x001fe20000010000 */
[----:B------:R-:W-:Y:S01]  /*5d00*/  FADD.FTZ R24, R24, R17 ;  /* 0x0000001118187221 */ /* 0x000fe20000010000 */
[----:B------:R-:W-:Y:S01]  /*5d10*/  FADD.FTZ R27, R27, R18 ;  /* 0x000000121b1b7221 */ /* 0x000fe20000010000 */
[----:B------:R-:W-:Y:S01]  /*5d20*/  FADD.FTZ R26, R26, R19 ;  /* 0x000000131a1a7221 */ /* 0x000fe20000010000 */
[----:B-1----:R-:W-:Y:S01]  /*5d30*/  FADD.FTZ R25, R25, R20 ;  /* 0x0000001419197221 */ /* 0x002fe20000010000 */
[----:B------:R-:W0:Y:S01]  /*5d40*/  LDS.128 R16, [R71+0xa80] ;  /* 0x000a800047107984 */ /* 0x000e220000000c00 */
[----:B------:R-:W-:Y:S01]  /*5d50*/  FADD.FTZ R24, R24, R21 ;  /* 0x0000001518187221 */ /* 0x000fe20000010000 */
[----:B------:R-:W-:Y:S01]  /*5d60*/  FADD.FTZ R27, R27, R22 ;  /* 0x000000161b1b7221 */ /* 0x000fe20000010000 */
[----:B------:R-:W-:-:S02]  /*5d70*/  FADD.FTZ R26, R26, R23 ;  /* 0x000000171a1a7221 */ /* 0x000fc40000010000 */
[----:B------:R-:W1:Y:S01]  /*5d80*/  LDS.128 R20, [R71+0xd20] ;  /* 0x000d200047147984 */ /* 0x000e620000000c00 */
[----:B0-----:R-:W-:Y:S01]  /*5d90*/  FADD.FTZ R25, R25, R16 ;  /* 0x0000001019197221 */ /* 0x001fe20000010000 */
[----:B------:R-:W-:Y:S01]  /*5da0*/  FADD.FTZ R24, R24, R17 ;  /* 0x0000001118187221 */ /* 0x000fe20000010000 */
[----:B------:R-:W-:Y:S01]  /*5db0*/  FADD.FTZ R27, R27, R18 ;  /* 0x000000121b1b7221 */ /* 0x000fe20000010000 */
[----:B------:R-:W-:Y:S02]  /*5dc0*/  FADD.FTZ R26, R26, R19 ;  /* 0x000000131a1a7221 */ /* 0x000fe40000010000 */
[----:B------:R-:W0:Y:S01]  /*5dd0*/  LDS.128 R16, [R71+0xfc0] ;  /* 0x000fc00047107984 */ /* 0x000e220000000c00 */
[----:B-1----:R-:W-:Y:S01]  /*5de0*/  FADD.FTZ R25, R25, R20 ;  /* 0x0000001419197221 */ /* 0x002fe20000010000 */
        /* <DEDUP_REMOVED lines=28> */
[----:B------:R-:W-:Y:S01]  /*5fb0*/  LDS.128 R16, [R71+0x2220] ;  /* 0x0022200047107984 */ /* 0x000fe20000000c00 */
[----:B-1----:R-:W-:Y:S01]  /*5fc0*/  FADD.FTZ R25, R25, R20 ;  /* 0x0000001419197221 */ /* 0x002fe20000010000 */
[----:B------:R-:W-:Y:S01]  /*5fd0*/  FADD.FTZ R24, R24, R21 ;  /* 0x0000001518187221 */ /* 0x000fe20000010000 */
[----:B------:R-:W-:Y:S01]  /*5fe0*/  FADD.FTZ R27, R27, R22 ;  /* 0x000000161b1b7221 */ /* 0x000fe20000010000 */
[----:B------:R-:W-:-:S02]  /*5ff0*/  FADD.FTZ R76, R26, R23 ;  /* 0x000000171a4c7221 */ /* 0x000fc40000010000 */
[----:B------:R-:W0:Y:S02]  /*6000*/  LDS.128 R20, [R71+0x1f80] ;  /* 0x001f800047147984 */ /* 0x000e240000000c00 */
[----:B0-----:R-:W-:Y:S01]  /*6010*/  FADD.FTZ R25, R25, R20 ;  /* 0x0000001419197221 */ /* 0x001fe20000010000 */
[----:B------:R-:W-:Y:S01]  /*6020*/  FADD.FTZ R24, R24, R21 ;  /* 0x0000001518187221 */ /* 0x000fe20000010000 */
[----:B------:R-:W-:Y:S01]  /*6030*/  FADD.FTZ R27, R27, R22 ;  /* 0x000000161b1b7221 */ /* 0x000fe20000010000 */
[----:B------:R-:W-:Y:S01]  /*6040*/  FADD.FTZ R76, R76, R23 ;  /* 0x000000174c4c7221 */ /* 0x000fe20000010000 */
[----:B------:R-:W-:Y:S01]  /*6050*/  FADD.FTZ R77, R25, R16 ;  /* 0x00000010194d7221 */ /* 0x000fe20000010000 */
[----:B------:R-:W0:Y:S01]  /*6060*/  LDS.128 R20, [R71+0x24c0] ;  /* 0x0024c00047147984 */ /* 0x000e220000000c00 */
[----:B------:R-:W-:Y:S01]  /*6070*/  FADD.FTZ R16, R24, R17 ;  /* 0x0000001118107221 */ /* 0x000fe20000010000 */
[----:B------:R-:W-:Y:S01]  /*6080*/  FADD.FTZ R17, R27, R18 ;  /* 0x000000121b117221 */ /* 0x000fe20000010000 */
[----:B------:R-:W-:Y:S01]  /*6090*/  FADD.FTZ R76, R76, R19 ;  /* 0x000000134c4c7221 */ /* 0x000fe20000010000 */
[----:B------:R-:W1:Y:S01]  /*60a0*/  LDS.128 R24, [R71+0x2760] ;  /* 0x0027600047187984 */ /* 0x000e620000000c00 */
[----:B0-----:R-:W-:Y:S01]  /*60b0*/  FADD.FTZ R18, R16, R21 ;  /* 0x0000001510127221 */ /* 0x001fe20000010000 */
[----:B------:R-:W-:Y:S01]  /*60c0*/  FADD.FTZ R19, R17, R22 ;  /* 0x0000001611137221 */ /* 0x000fe20000010000 */
[----:B------:R-:W-:Y:S01]  /*60d0*/  FADD.FTZ R77, R77, R20 ;  /* 0x000000144d4d7221 */ /* 0x000fe20000010000 */
[----:B------:R-:W-:Y:S01]  /*60e0*/  FADD.FTZ R76, R76, R23 ;  /* 0x000000174c4c7221 */ /* 0x000fe20000010000 */
[----:B-1----:R-:W-:Y:S01]  /*60f0*/  FADD.FTZ R17, R18, R25 ;  /* 0x0000001912117221 */ /* 0x002fe20000010000 */
[----:B------:R-:W-:Y:S01]  /*6100*/  FADD.FTZ R18, R19, R26 ;  /* 0x0000001a13127221 */ /* 0x000fe20000010000 */
[----:B------:R-:W-:Y:S01]  /*6110*/  FADD.FTZ R16, R77, R24 ;  /* 0x000000184d107221 */ /* 0x000fe20000010000 */
[----:B------:R-:W-:-:S07]  /*6120*/  FADD.FTZ R19, R76, R27 ;  /* 0x0000001b4c137221 */ /* 0x000fce0000010000 */
.L_x_310:
[----:B------:R-:W-:Y:S05]  /*6130*/  BSYNC.RECONVERGENT B0 ;  /* 0x0000000000007941 */ /* 0x000fea0003800200 */
.L_x_309:
[----:B------:R-:W-:Y:S04]  /*6140*/  BSSY.RECONVERGENT B0, `(.L_x_311) ;  /* 0x000001e000007945 */ /* 0x000fe80003800200 */
[----:B------:R-:W-:Y:S05]  /*6150*/  @P3 BRA `(.L_x_312) ;  /* 0x0000000000703947 */ /* 0x000fea0003800000 */
[----:B-1----:R-:W1:Y:S01]  /*6160*/  LDC.64 R24, c[0x0][0x3d8] ;  /* 0x0000f600ff187b82 */ /* 0x002e620000000a00 */
[----:B0-----:R-:W-:-:S05]  /*6170*/  MOV R23, UR8 ;  /* 0x0000000800177c02 */ /* 0x001fca0008000f00 */
[----:B------:R-:W-:Y:S02]  /*6180*/  IMAD R23, R23, 0x2a, R0 ;  /* 0x0000002a17177824 */ /* 0x000fe400078e0200 */
[----:B---3--:R-:W0:Y:S02]  /*6190*/  LDC.64 R20, c[0x0][0x3f8] ;  /* 0x0000fe00ff147b82 */ /* 0x008e240000000a00 */
[----:B-1----:R-:W-:-:S05]  /*61a0*/  IMAD.WIDE R24, R23, 0x4, R24 ;  /* 0x0000000417187825 */ /* 0x002fca00078e0218 */
[----:B------:R4:W-:Y:S01]  /*61b0*/  REDG.E.ADD.F32.FTZ.RN.STRONG.GPU desc[UR12][R24.64], R16 ;  /* 0x00000010180079a6 */ /* 0x0009e2000c12f30c */
[----:B0-----:R-:W-:Y:S01]  /*61c0*/  IMAD.WIDE.U32 R22, R20, 0x3, RZ ;  /* 0x0000000314167825 */ /* 0x001fe200078e00ff */
[C---:B--2---:R-:W-:Y:S02]  /*61d0*/  LEA R71, R21.reuse, R21, 0x1 ;  /* 0x0000001515477211 */ /* 0x044fe400078e08ff */
        /* <DEDUP_REMOVED lines=20> */
.L_x_312:
[----:B------:R-:W-:Y:S05]  /*6320*/  BSYNC.RECONVERGENT B0 ;  /* 0x0000000000007941 */ /* 0x000fea0003800200 */
.L_x_311:
[----:B----4-:R-:W4:Y:S02]  /*6330*/  LDC R22, c[0x0][0x370] ;  /* 0x0000dc00ff167b82 */ /* 0x010f240000000800 */
[----:B----4-:R-:W-:-:S13]  /*6340*/  ISETP.GE.U32.AND P1, PT, R22, 0x2, PT ;  /* 0x000000021600780c */ /* 0x010fda0003f26070 */
[----:B------:R-:W-:Y:S05]  /*6350*/  @!P1 BRA `(.L_x_313) ;  /* 0x0000001400489947 */ /* 0x000fea0003800000 */
[----:B------:R-:W-:Y:S05]  /*6360*/  @P0 BRA `(.L_x_314) ;  /* 0x0000000000900947 */ /* 0x000fea0003800000 */
[----:B------:R-:W4:Y:S01]  /*6370*/  S2R R25, SR_CTAID.Y ;  /* 0x0000000000197919 */ /* 0x000f220000002600 */
[----:B-1----:R-:W1:Y:S01]  /*6380*/  LDC R24, c[0x0][0x374] ;  /* 0x0000dd00ff187b82 */ /* 0x002e620000000800 */
[----:B------:R-:W-:-:S07]  /*6390*/  ULOP3.LUT UR6, UR4, 0x1, URZ, 0xc0, !UPT ;  /* 0x0000000104067892 */ /* 0x000fce000f8ec0ff */
[----:B---3--:R-:W0:Y:S08]  /*63a0*/  LDC R20, c[0x0][0x370] ;  /* 0x0000dc00ff147b82 */ /* 0x008e300000000800 */
[----:B--2---:R-:W2:Y:S08]  /*63b0*/  LDC.64 R16, c[0x0][0x3c8] ;  /* 0x0000f200ff107b82 */ /* 0x004eb00000000a00 */
[----:B------:R-:W3:Y:S01]  /*63c0*/  LDC.64 R18, c[0x0][0x3d0] ;  /* 0x0000f400ff127b82 */ /* 0x000ee20000000a00 */
[----:B-1----:R-:W-:Y:S01]  /*63d0*/  IMAD R21, R24, UR6, RZ ;  /* 0x0000000618157c24 */ /* 0x002fe2000f8e02ff */
[----:B------:R-:W-:-:S04]  /*63e0*/  ULOP3.LUT UP0, UR6, UR4, 0x2, URZ, 0xc0, !UPT ;  /* 0x0000000204067892 */ /* 0x000fc8000f80c0ff */
[----:B------:R-:W-:Y:S01]  /*63f0*/  UIADD3 UR6, UPT, UPT, -UR6, 0x1, URZ ;  /* 0x0000000106067890 */ /* 0x000fe2000fffe1ff */
[C---:B0-----:R-:W-:Y:S01]  /*6400*/  IMAD R23, R21.reuse, R20, RZ ;  /* 0x0000001415177224 */ /* 0x041fe200078e02ff */
[----:B----4-:R-:W-:Y:S02]  /*6410*/  IADD3 R21, PT, PT, R21, R25, RZ ;  /* 0x0000001915157210 */ /* 0x010fe40007ffe0ff */
[----:B------:R-:W-:Y:S02]  /*6420*/  PLOP3.LUT P0, PT, PT, PT, UP0, 0x80, 0x8 ;  /* 0x000000000008781c */ /* 0x000fe40003f0f008 */
[----:B------:R-:W-:Y:S01]  /*6430*/  SHF.L.U32 R23, R23, 0x1, RZ ;  /* 0x0000000117177819 */ /* 0x000fe200000006ff */
[----:B--2---:R-:W-:Y:S01]  /*6440*/  IMAD.WIDE.U32 R16, R21, 0x4, R16 ;  /* 0x0000000415107825 */ /* 0x004fe200078e0010 */
[----:B------:R-:W-:-:S04]  /*6450*/  SEL R21, R20, RZ, !P0 ;  /* 0x000000ff14157207 */ /* 0x000fc80004000000 */
[----:B------:R-:W-:Y:S01]  /*6460*/  ISETP.NE.AND P0, PT, R21, -0x1, PT ;  /* 0xffffffff1500780c */ /* 0x000fe20003f05270 */
[----:B---3--:R-:W-:-:S04]  /*6470*/  IMAD.WIDE R18, R23, 0x4, R18 ;  /* 0x0000000417127825 */ /* 0x008fc800078e0212 */
        /* <DEDUP_REMOVED lines=9> */
[----:B----4-:R-:W0:Y:S01]  /*6510*/  LDC R23, c[0x0][0x2f8] ;  /* 0x0000be00ff177b82 */ /* 0x010e220000000800 */
[----:B------:R-:W-:-:S07]  /*6520*/  MOV R18, 0xffffffff ;  /* 0xffffffff00127802 */ /* 0x000fce0000000f00 */
.L_x_315:
[----:B------:R-:W2:Y:S04]  /*6530*/  LDG.E.STRONG.GPU R20, desc[UR12][R16.64] ;  /* 0x0000000c10147981 */ /* 0x000ea8000c1ef900 */
[----:B--2---:R-:W-:Y:S01]  /*6540*/  CCTL.IVALL ;  /* 0x00000000ff00798f */ /* 0x004fe20002000000 */
[----:B0-----:R-:W-:Y:S01]  /*6550*/  IADD3 R19, PT, PT, R23, -R23, RZ ;  /* 0x8000001717137210 */ /* 0x001fe20007ffe0ff */
[----:B------:R-:W-:Y:S05]  /*6560*/  YIELD ;  /* 0x0000000000007946 */ /* 0x000fea0003800000 */
[----:B------:R-:W-:-:S13]  /*6570*/  ISETP.EQ.AND P0, PT, R19, RZ, PT ;  /* 0x000000ff1300720c */ /* 0x000fda0003f02270 */
[----:B------:R-:W-:-:S04]  /*6580*/  @P0 MOV R18, R20 ;  /* 0x0000001400120202 */ /* 0x000fc80000000f00 */
[----:B------:R-:W-:-:S13]  /*6590*/  ISETP.NE.AND P0, PT, R18, R21, PT ;  /* 0x000000151200720c */ /* 0x000fda0003f05270 */
[----:B------:R-:W-:Y:S05]  /*65a0*/  @P0 BRA `(.L_x_315) ;  /* 0xfffffffc00e00947 */ /* 0x000fea000383ffff */
.L_x_314:
[----:B------:R-:W-:Y:S05]  /*65b0*/  WARPSYNC.ALL ;  /* 0x0000000000007948 */ /* 0x000fea0003800000 */
[----:B------:R-:W-:Y:S01]  /*65c0*/  ISETP.GE.U32.AND P0, PT, R22, 0x8, PT ;  /* 0x000000081600780c */ /* 0x000fe20003f06070 */
[----:B------:R-:W-:Y:S01]  /*65d0*/  BAR.SYNC.DEFER_BLOCKING 0x0 ;  /* 0x0000000000007b1d */ /* 0x000fe20000010000 */
[----:B------:R-:W-:-:S11]  /*65e0*/  HFMA2 R25, -RZ, RZ, 0, 0 ;  /* 0x00000000ff197431 */ /* 0x000fd600000001ff */
[----:B------:R-:W-:Y:S05]  /*65f0*/  @!P0 BRA `(.L_x_316) ;  /* 0x0000000800988947 */ /* 0x000fea0003800000 */
[----:B------:R-:W5:Y:S01]  /*6600*/  S2UR UR6, SR_CTAID.Y ;  /* 0x00000000000679c3 */ /* 0x000f620000002600 */
[----:B------:R-:W0:Y:S01]  /*6610*/  S2R R26, SR_TID.X ;  /* 0x00000000001a7919 */ /* 0x000e220000002100 */
[----:B------:R-:W5:Y:S01]  /*6620*/  LDCU UR7, c[0x0][0x374] ;  /* 0x00006e80ff0777ac */ /* 0x000f620008000800 */
[----:B------:R-:W-:Y:S01]  /*6630*/  MOV R27, RZ ;  /* 0x000000ff001b7202 */ /* 0x000fe20000000f00 */
[----:B------:R-:W-:-:S04]  /*6640*/  UIADD3 UR21, UPT, UPT, -UR10, URZ, URZ ;  /* 0x000000ff0a157290 */ /* 0x000fc8000fffe1ff */
[----:B------:R-:W0:Y:S01]  /*6650*/  S2UR UR9, SR_CTAID.X ;  /* 0x00000000000979c3 */ /* 0x000e220000002500 */
[----:B-----5:R-:W-:Y:S02]  /*6660*/  UIMAD UR15, UR7, 0x3, UR6 ;  /* 0x00000003070f78a4 */ /* 0x020fe4000f8e0206 */
[----:B------:R-:W-:Y:S02]  /*6670*/  ULEA UR16, UR7, UR6, 0x1 ;  /* 0x0000000607107291 */ /* 0x000fe4000f8e08ff */
[----:B------:R-:W-:Y:S02]  /*6680*/  UIMAD UR17, UR7, 0x6, UR6 ;  /* 0x00000006071178a4 */ /* 0x000fe4000f8e0206 */
[----:B------:R-:W-:Y:S02]  /*6690*/  ULEA UR18, UR7, UR6, 0x2 ;  /* 0x0000000607127291 */ /* 0x000fe4000f8e10ff */
[----:B------:R-:W-:Y:S02]  /*66a0*/  UIMAD UR19, UR7, 0x7, UR6 ;  /* 0x00000007071378a4 */ /* 0x000fe4000f8e0206 */
[----:B------:R-:W-:-:S02]  /*66b0*/  UIMAD UR20, UR7, 0x5, UR6 ;  /* 0x00000005071478a4 */ /* 0x000fc4000f8e0206 */
[----:B0-----:R-:W-:-:S12]  /*66c0*/  UIADD3 UR7, UPT, UPT, UR6, UR7, URZ ;  /* 0x0000000706077290 */ /* 0x001fd8000fffe0ff */
.L_x_317:
[----:B------:R-:W-:Y:S01]  /*66d0*/  ISETP.NE.AND P5, PT, RZ, UR21, PT ;  /* 0x00000015ff007c0c */ /* 0x000fe2000bfa5270 */
[----:B------:R-:W-:Y:S01]  /*66e0*/  UMOV UR10, UR9 ;  /* 0x00000009000a7c82 */ /* 0x000fe20008000000 */
[C---:B----4-:R-:W-:Y:S02]  /*66f0*/  IADD3 R23, PT, PT, R27.reuse, 0x2, RZ ;  /* 0x000000021b177810 */ /* 0x050fe40007ffe0ff */
[----:B------:R-:W-:Y:S02]  /*6700*/  ISETP.NE.OR P5, PT, R0, RZ, !P5 ;  /* 0x000000ff0000720c */ /* 0x000fe40006fa5670 */
[----:B------:R-:W-:Y:S02]  /*6710*/  IADD3 R0, PT, PT, R27, 0x1, RZ ;  /* 0x000000011b007810 */ /* 0x000fe40007ffe0ff */
[----:B------:R-:W-:Y:S02]  /*6720*/  MOV R21, UR4 ;  /* 0x0000000400157c02 */ /* 0x000fe40008000f00 */
[----:B------:R-:W-:-:S02]  /*6730*/  ISETP.NE.AND P6, PT, R0, UR10, PT ;  /* 0x0000000a00007c0c */ /* 0x000fc4000bfc5270 */
[----:B------:R-:W-:Y:S02]  /*6740*/  MOV R0, R26 ;  /* 0x0000001a00007202 */ /* 0x000fe40000000f00 */
[----:B------:R-:W-:Y:S02]  /*6750*/  ISETP.NE.AND P4, PT, R23, UR10, PT ;  /* 0x0000000a17007c0c */ /* 0x000fe4000bf85270 */
[C---:B------:R-:W-:Y:S01]  /*6760*/  ISETP.NE.OR P6, PT, R0.reuse, RZ, !P6 ;  /* 0x000000ff0000720c */ /* 0x040fe200077c5670 */
[----:B--2---:R-:W0:Y:S01]  /*6770*/  @!P5 LDC R18, c[0x0][0x374] ;  /* 0x0000dd00ff12db82 */ /* 0x004e220000000800 */
[----:B------:R-:W-:Y:S02]  /*6780*/  @!P5 LOP3.LUT R21, R21, 0x1, RZ, 0xc0, !PT ;  /* 0x000000011515d812 */ /* 0x000fe400078ec0ff */
[----:B------:R-:W-:Y:S02]  /*6790*/  ISETP.NE.OR P4, PT, R0, RZ, !P4 ;  /* 0x000000ff0000720c */ /* 0x000fe40006785670 */
[----:B------:R-:W-:-:S03]  /*67a0*/  MOV R76, UR4 ;  /* 0x00000004004c7c02 */ /* 0x000fc60008000f00 */
[----:B------:R-:W2:Y:S08]  /*67b0*/  @!P5 LDC R19, c[0x0][0x370] ;  /* 0x0000dc00ff13db82 */ /* 0x000eb00000000800 */
[----:B---3--:R-:W3:Y:S01]  /*67c0*/  @!P6 LDC R20, c[0x0][0x374] ;  /* 0x0000dd00ff14eb82 */ /* 0x008ee20000000800 */
[----:B------:R-:W-:-:S07]  /*67d0*/  @!P4 LOP3.LUT R76, R76, 0x1, RZ, 0xc0, !PT ;  /* 0x000000014c4cc812 */ /* 0x000fce00078ec0ff */
[----:B------:R-:W4:Y:S01]  /*67e0*/  @!P5 LDC.64 R16, c[0x0][0x3d0] ;  /* 0x0000f400ff10db82 */ /* 0x000f220000000a00 */
[----:B0-----:R-:W-:Y:S01]  /*67f0*/  @!P5 IMAD R18, R21, R18, RZ ;  /* 0x000000121512d224 */ /* 0x001fe200078e02ff */
[----:B------:R-:W-:-:S04]  /*6800*/  MOV R21, UR4 ;  /* 0x0000000400157c02 */ /* 0x000fc80008000f00 */
[----:B------:R-:W-:Y:S02]  /*6810*/  @!P6 LOP3.LUT R21, R21, 0x1, RZ, 0xc0, !PT ;  /* 0x000000011515e812 */ /* 0x000fe400078ec0ff */
[----:B------:R-:W0:Y:S01]  /*6820*/  @!P6 LDC R22, c[0x0][0x370] ;  /* 0x0000dc00ff16eb82 */ /* 0x000e220000000800 */
[----:B--2---:R-:W-:Y:S02]  /*6830*/  @!P5 IMAD R18, R18, R19, RZ ;  /* 0x000000131212d224 */ /* 0x004fe400078e02ff */
[----:B---3--:R-:W-:-:S05]  /*6840*/  @!P6 IMAD R19, R21, R20, RZ ;  /* 0x000000141513e224 */ /* 0x008fca00078e02ff */
[----:B------:R-:W2:Y:S01]  /*6850*/  @!P4 LDC R23, c[0x0][0x374] ;  /* 0x0000dd00ff17cb82 */ /* 0x000ea20000000800 */
[----:B------:R-:W-:-:S05]  /*6860*/  @!P5 SHF.L.U32 R21, R18, 0x1, RZ ;  /* 0x000000011215d819 */ /* 0x000fca00000006ff */
[----:B----4-:R-:W-:Y:S02]  /*6870*/  @!P5 IMAD.WIDE R16, R21, 0x4, R16 ;  /* 0x000000041510d825 */ /* 0x010fe400078e0210 */
[----:B-1----:R-:W1:Y:S01]  /*6880*/  @!P4 LDC R24, c[0x0][0x370] ;  /* 0x0000dc00ff18cb82 */ /* 0x002e620000000800 */
[----:B------:R-:W-:-:S05]  /*6890*/  MOV R21, UR6 ;  /* 0x0000000600157c02 */ /* 0x000fca0008000f00 */
[----:B------:R-:W-:Y:S02]  /*68a0*/  @!P5 IMAD.WIDE.U32 R16, R21, 0x8, R16 ;  /* 0x000000081510d825 */ /* 0x000fe400078e0010 */
[----:B------:R-:W3:Y:S02]  /*68b0*/  @!P4 LDC.64 R20, c[0x0][0x3d0] ;  /* 0x0000f400ff14cb82 */ /* 0x000ee40000000a00 */
[----:B0-----:R-:W-:Y:S02]  /*68c0*/  @!P6 IMAD R22, R19, R22, RZ ;  /* 0x000000161316e224 */ /* 0x001fe400078e02ff */
[----:B------:R-:W4:Y:S04]  /*68d0*/  @!P5 LDG.E.64 R16, desc[UR12][R16.64] ;  /* 0x0000000c1010d981 */ /* 0x000f28000c1e1b00 */
[----:B------:R-:W0:Y:S01]  /*68e0*/  @!P6 LDC.64 R18, c[0x0][0x3d0] ;  /* 0x0000f400ff12eb82 */ /* 0x000e220000000a00 */
[----:B--2---:R-:W-:Y:S01]  /*68f0*/  @!P4 IMAD R23, R76, R23, RZ ;  /* 0x000000174c17c224 */ /* 0x004fe200078e02ff */
[----:B------:R-:W-:-:S03]  /*6900*/  @!P6 SHF.L.U32 R25, R22, 0x1, RZ ;  /* 0x000000011619e819 */ /* 0x000fc600000006ff */
[----:B-1----:R-:W-:-:S05]  /*6910*/  @!P4 IMAD R23, R23, R24, RZ ;  /* 0x000000181717c224 */ /* 0x002fca00078e02ff */
        /* <DEDUP_REMOVED lines=116> */
.L_x_316:
[----:B-1----:R-:W2:Y:S02]  /*7060*/  LDC R24, c[0x0][0x370] ;  /* 0x0000dc00ff187b82 */ /* 0x002ea40000000800 */
[----:B--2-4-:R-:W-:-:S13]  /*7070*/  LOP3.LUT P0, R16, R24, 0x7, RZ, 0xc0, !PT ;  /* 0x0000000718107812 */ /* 0x014fda000780c0ff */
        /* <DEDUP_REMOVED lines=15> */
[----:B------:R-:W2:Y:S01]  /*7170*/  @!P1 LDC R77, c[0x0][0x374] ;  /* 0x0000dd00ff4d9b82 */ /* 0x000ea20000000800 */
[----:B------:R-:W3:Y:S01]  /*7180*/  @!P1 S2R R16, SR_CTAID.Y ;  /* 0x0000000000109919 */ /* 0x000ee20000002600 */
[----:B------:R-:W4:Y:S06]  /*7190*/  @!P2 S2R R17, SR_CTAID.Y ;  /* 0x000000000011a919 */ /* 0x000f2c0000002600 */
[----:B------:R-:W5:Y:S08]  /*71a0*/  @!P2 LDC R18, c[0x0][0x374] ;  /* 0x0000dd00ff12ab82 */ /* 0x000f700000000800 */
[----:B0-----:R-:W1:Y:S08]  /*71b0*/  @!P3 LDC R23, c[0x0][0x374] ;  /* 0x0000dd00ff17bb82 */ /* 0x001e700000000800 */
[----:B------:R-:W0:Y:S01]  /*71c0*/  @!P1 LDC.64 R26, c[0x0][0x3d0] ;  /* 0x0000f400ff1a9b82 */ /* 0x000e220000000a00 */
        /* <DEDUP_REMOVED lines=8> */
[-C--:B--2---:R-:W-:Y:S02]  /*7250*/  @!P1 IMAD R71, R22, R77.reuse, RZ ;  /* 0x0000004d16479224 */ /* 0x084fe400078e02ff */
[----:B---3--:R-:W-:Y:S01]  /*7260*/  @!P1 IMAD R77, R25, R77, R16 ;  /* 0x0000004d194d9224 */ /* 0x008fe200078e0210 */
[----:B------:R-:W1:Y:S01]  /*7270*/  @!P0 LDC R22, c[0x0][0x374] ;  /* 0x0000dd00ff168b82 */ /* 0x000e620000000800 */
[-C--:B-----5:R-:W-:Y:S02]  /*7280*/  @!P2 IMAD R16, R19, R18.reuse, RZ ;  /* 0x000000121310a224 */ /* 0x0a0fe400078e02ff */
[----:B------:R-:W-:Y:S02]  /*7290*/  @!P2 IMAD R18, R25, R18, R18 ;  /* 0x000000121912a224 */ /* 0x000fe400078e0212 */
[-C--:B------:R-:W-:Y:S02]  /*72a0*/  @!P1 IMAD R71, R71, R24.reuse, RZ ;  /* 0x0000001847479224 */ /* 0x080fe400078e02ff */
[----:B------:R-:W-:Y:S01]  /*72b0*/  @!P2 IMAD R16, R16, R24, RZ ;  /* 0x000000181010a224 */ /* 0x000fe200078e02ff */
[----:B----4-:R-:W-:-:S02]  /*72c0*/  @!P2 IADD3 R17, PT, PT, R18, R17, RZ ;  /* 0x000000111211a210 */ /* 0x010fc40007ffe0ff */
[----:B------:R-:W2:Y:S01]  /*72d0*/  @!P2 LDC.64 R18, c[0x0][0x3d0] ;  /* 0x0000f400ff12ab82 */ /* 0x000ea20000000a00 */
[----:B------:R-:W-:Y:S02]  /*72e0*/  @!P1 SHF.L.U32 R71, R71, 0x1, RZ ;  /* 0x0000000147479819 */ /* 0x000fe400000006ff */
[----:B------:R-:W-:-:S03]  /*72f0*/  @!P2 SHF.L.U32 R16, R16, 0x1, RZ ;  /* 0x000000011010a819 */ /* 0x000fc600000006ff */
[----:B0-----:R-:W-:Y:S02]  /*7300*/  @!P1 IMAD.WIDE R26, R71, 0x4, R26 ;  /* 0x00000004471a9825 */ /* 0x001fe400078e021a */
[----:B------:R-:W1:Y:S02]  /*7310*/  @!P0 S2R R71, SR_CTAID.Y ;  /* 0x0000000000478919 */ /* 0x000e640000002600 */
[----:B------:R-:W-:-:S04]  /*7320*/  @!P1 IMAD.WIDE.U32 R26, R77, 0x8, R26 ;  /* 0x000000084d1a9825 */ /* 0x000fc800078e001a */
[----:B--2---:R-:W-:-:S04]  /*7330*/  @!P2 IMAD.WIDE R18, R16, 0x4, R18 ;  /* 0x000000041012a825 */ /* 0x004fc800078e0212 */
        /* <DEDUP_REMOVED lines=26> */
.L_x_318:
        /* <DEDUP_REMOVED lines=8> */
[----:B0-----:R-:W-:Y:S02]  /*7560*/  MOV R23, UR4 ;  /* 0x0000000400177c02 */ /* 0x001fe40008000f00 */
[----:B------:R-:W-:-:S07]  /*7570*/  MOV R27, UR4 ;  /* 0x00000004001b7c02 */ /* 0x000fce0008000f00 */
[----:B------:R-:W0:Y:S01]  /*7580*/  @!P1 LDC R22, c[0x0][0x374] ;  /* 0x0000dd00ff169b82 */ /* 0x000e220000000800 */
[----:B------:R-:W1:Y:S01]  /*7590*/  @!P1 S2R R21, SR_CTAID.Y ;  /* 0x0000000000159919 */ /* 0x000e620000002600 */
[----:B------:R-:W-:Y:S02]  /*75a0*/  @!P1 LOP3.LUT R23, R23, 0x1, RZ, 0xc0, !PT ;  /* 0x0000000117179812 */ /* 0x000fe400078ec0ff */
[----:B------:R-:W-:Y:S01]  /*75b0*/  @!P0 LOP3.LUT R27, R27, 0x1, RZ, 0xc0, !PT ;  /* 0x000000011b1b8812 */ /* 0x000fe200078ec0ff */
[----:B---3--:R-:W2:Y:S03]  /*75c0*/  @!P0 S2R R20, SR_CTAID.Y ;  /* 0x0000000000148919 */ /* 0x008ea60000002600 */
[----:B------:R-:W3:Y:S08]  /*75d0*/  @!P0 LDC R26, c[0x0][0x374] ;  /* 0x0000dd00ff1a8b82 */ /* 0x000ef00000000800 */
[----:B------:R-:W4:Y:S08]  /*75e0*/  @!P1 LDC.64 R16, c[0x0][0x3d0] ;  /* 0x0000f400ff109b82 */ /* 0x000f300000000a00 */
[----:B------:R-:W5:Y:S01]  /*75f0*/  @!P0 LDC.64 R18, c[0x0][0x3d0] ;  /* 0x0000f400ff128b82 */ /* 0x000f620000000a00 */
[----:B0-----:R-:W-:-:S04]  /*7600*/  @!P1 IMAD R23, R23, R22, RZ ;  /* 0x0000001617179224 */ /* 0x001fc800078e02ff */
[----:B------:R-:W-:Y:S02]  /*7610*/  @!P1 IMAD R23, R23, R24, RZ ;  /* 0x0000001817179224 */ /* 0x000fe400078e02ff */
[----:B---3--:R-:W-:-:S03]  /*7620*/  @!P0 IMAD R27, R27, R26, RZ ;  /* 0x0000001a1b1b8224 */ /* 0x008fc600078e02ff */
[----:B------:R-:W-:Y:S01]  /*7630*/  @!P1 SHF.L.U32 R23, R23, 0x1, RZ ;  /* 0x0000000117179819 */ /* 0x000fe200000006ff */
[----:B-1----:R-:W-:Y:S02]  /*7640*/  @!P1 IMAD R21, R25, R22, R21 ;  /* 0x0000001619159224 */ /* 0x002fe400078e0215 */
[----:B------:R-:W-:Y:S02]  /*7650*/  @!P0 IMAD R27, R27, R24, RZ ;  /* 0x000000181b1b8224 */ /* 0x000fe400078e02ff */
[----:B----4-:R-:W-:-:S03]  /*7660*/  @!P1 IMAD.WIDE R16, R23, 0x4, R16 ;  /* 0x0000000417109825 */ /* 0x010fc600078e0210 */
[----:B------:R-:W-:Y:S01]  /*7670*/  @!P0 SHF.L.U32 R27, R27, 0x1, RZ ;  /* 0x000000011b1b8819 */ /* 0x000fe200000006ff */
[----:B------:R-:W-:Y:S02]  /*7680*/  @!P0 IMAD R23, R25, R26, R26 ;  /* 0x0000001a19178224 */ /* 0x000fe400078e021a */
[----:B------:R-:W-:-:S03]  /*7690*/  @!P1 IMAD.WIDE.U32 R16, R21, 0x8, R16 ;  /* 0x0000000815109825 */ /* 0x000fc600078e0010 */
[----:B--2---:R-:W-:Y:S01]  /*76a0*/  @!P0 IADD3 R23, PT, PT, R23, R20, RZ ;  /* 0x0000001417178210 */ /* 0x004fe20007ffe0ff */
[----:B-----5:R-:W-:Y:S02]  /*76b0*/  @!P0 IMAD.WIDE R18, R27, 0x4, R18 ;  /* 0x000000041b128825 */ /* 0x020fe400078e0212 */
        /* <DEDUP_REMOVED lines=8> */
.L_x_319:
[----:B------:R-:W-:Y:S01]  /*7740*/  ISETP.NE.AND P0, PT, R25, UR10, PT ;  /* 0x0000000a19007c0c */ /* 0x000fe2000bf05270 */
[----:B------:R-:W-:Y:S01]  /*7750*/  BSSY.RECONVERGENT B0, `(.L_x_313) ;  /* 0x0000012000007945 */ /* 0x000fe20003800200 */
[----:B------:R-:W-:Y:S02]  /*7760*/  LOP3.LUT R16, R24, 0x1, RZ, 0xc0, !PT ;  /* 0x0000000118107812 */ /* 0x000fe400078ec0ff */
[----:B------:R-:W-:-:S04]  /*7770*/  ISETP.NE.OR P0, PT, R0, RZ, !P0 ;  /* 0x000000ff0000720c */ /* 0x000fc80004705670 */
[----:B------:R-:W-:-:S13]  /*7780*/  ISETP.NE.U32.OR P0, PT, R16, 0x1, P0 ;  /* 0x000000011000780c */ /* 0x000fda0000705470 */
[----:B------:R-:W-:Y:S05]  /*7790*/  @P0 BRA `(.L_x_320) ;  /* 0x0000000000340947 */ /* 0x000fea0003800000 */
[----:B------:R-:W1:Y:S01]  /*77a0*/  LDCU UR7, c[0x0][0x374] ;  /* 0x00006e80ff0777ac */ /* 0x000e620008000800 */
[----:B------:R-:W2:Y:S01]  /*77b0*/  S2R R18, SR_CTAID.Y ;  /* 0x0000000000127919 */ /* 0x000ea20000002600 */
[----:B------:R-:W4:Y:S01]  /*77c0*/  LDC.64 R16, c[0x0][0x3d0] ;  /* 0x0000f400ff107b82 */ /* 0x000f220000000a00 */
[----:B------:R-:W-:-:S04]  /*77d0*/  ULOP3.LUT UR6, UR4, 0x1, URZ, 0xc0, !UPT ;  /* 0x0000000104067892 */ /* 0x000fc8000f8ec0ff */
[----:B-1----:R-:W-:-:S06]  /*77e0*/  UIMAD UR6, UR6, UR7, URZ ;  /* 0x00000007060672a4 */ /* 0x002fcc000f8e02ff */
[----:B------:R-:W-:-:S05]  /*77f0*/  IMAD R24, R24, UR6, RZ ;  /* 0x0000000618187c24 */ /* 0x000fca000f8e02ff */
[----:B------:R-:W-:Y:S01]  /*7800*/  SHF.L.U32 R19, R24, 0x1, RZ ;  /* 0x0000000118137819 */ /* 0x000fe200000006ff */
[----:B--2---:R-:W-:-:S04]  /*7810*/  IMAD R25, R25, UR7, R18 ;  /* 0x0000000719197c24 */ /* 0x004fc8000f8e0212 */
[----:B----4-:R-:W-:-:S04]  /*7820*/  IMAD.WIDE R16, R19, 0x4, R16 ;  /* 0x0000000413107825 */ /* 0x010fc800078e0210 */
[----:B------:R-:W-:-:S06]  /*7830*/  IMAD.WIDE.U32 R16, R25, 0x8, R16 ;  /* 0x0000000819107825 */ /* 0x000fcc00078e0010 */
[----:B------:R-:W3:Y:S02]  /*7840*/  LDG.E.64 R16, desc[UR12][R16.64] ;  /* 0x0000000c10107981 */ /* 0x000ee4000c1e1b00 */
[----:B---3--:R-:W-:Y:S01]  /*7850*/  FADD.FTZ R28, R28, R16 ;  /* 0x000000101c1c7221 */ /* 0x008fe20000010000 */
[----:B------:R-:W-:-:S07]  /*7860*/  FADD.FTZ R29, R29, R17 ;  /* 0x000000111d1d7221 */ /* 0x000fce0000010000 */
.L_x_320:
[----:B------:R-:W-:Y:S05]  /*7870*/  BSYNC.RECONVERGENT B0 ;  /* 0x0000000000007941 */ /* 0x000fea0003800200 */
.L_x_313:
[----:B------:R-:W4:Y:S01]  /*7880*/  S2UR UR7, SR_CgaCtaId ;  /* 0x00000000000779c3 */ /* 0x000f220000008800 */
[----:B------:R-:W-:Y:S01]  /*7890*/  ISETP.NE.AND P0, PT, R0, RZ, PT ;  /* 0x000000ff0000720c */ /* 0x000fe20003f05270 */
[----:B------:R-:W-:Y:S01]  /*78a0*/  UMOV UR6, 0x400 ;  /* 0x0000040000067882 */ /* 0x000fe20000000000 */
[----:B------:R-:W5:Y:S01]  /*78b0*/  LDCU UR9, c[0x0][0x42c] ;  /* 0x00008580ff0977ac */ /* 0x000f620008000800 */
[----:B------:R-:W-:Y:S02]  /*78c0*/  SHF.L.U32 R68, R68, 0x10, RZ ;  /* 0x0000001044447819 */ /* 0x000fe400000006ff */
[----:B------:R-:W-:Y:S02]  /*78d0*/  SHF.L.U32 R65, R65, 0x10, RZ ;  /* 0x0000001041417819 */ /* 0x000fe400000006ff */
[----:B------:R-:W0:Y:S01]  /*78e0*/  LDC R21, c[0x0][0x41c] ;  /* 0x00010700ff157b82 */ /* 0x000e220000000800 */
[----:B------:R-:W-:Y:S01]  /*78f0*/  FADD.FTZ R68, R68, -UR11 ;  /* 0x8000000b44447e21 */ /* 0x000fe20008010000 */
[----:B------:R-:W-:Y:S01]  /*7900*/  SHF.L.U32 R64, R64, 0x10, RZ ;  /* 0x0000001040407819 */ /* 0x000fe200000006ff */
[----:B--2---:R-:W-:-:S02]  /*7910*/  FADD.FTZ R19, R65, -UR11 ;  /* 0x8000000b41137e21 */ /* 0x004fc40008010000 */
[----:B------:R-:W-:Y:S02]  /*7920*/  FMUL.FTZ R27, R68, UR14 ;  /* 0x0000000e441b7c20 */ /* 0x000fe40008410000 */
[----:B------:R-:W-:Y:S01]  /*7930*/  FMUL.FTZ R19, R19, UR14 ;  /* 0x0000000e13137c20 */ /* 0x000fe20008410000 */
[----:B----4-:R-:W-:Y:S01]  /*7940*/  ULEA UR6, UR7, UR6, 0x18 ;  /* 0x0000000607067291 */ /* 0x010fe2000f8ec0ff */
[----:B0-----:R-:W-:-:S08]  /*7950*/  IMAD R21, R21, UR10, R70 ;  /* 0x0000000a15157c24 */ /* 0x001fd0000f8e0246 */
[----:B------:R-:W-:Y:S01]  /*7960*/  @!P0 STS.64 [UR6+0xc8], R28 ;  /* 0x0000c81cff008988 */ /* 0x000fe20008000a06 */
[----:B------:R-:W0:Y:S01]  /*7970*/  LDCU.U8 UR10, c[0x0][0x414] ;  /* 0x00008280ff0a77ac */ /* 0x000e220008000000 */
[----:B------:R-:W-:Y:S01]  /*7980*/  BAR.SYNC.DEFER_BLOCKING 0x0 ;  /* 0x0000000000007b1d */ /* 0x000fe20000010000 */
[C---:B---3--:R-:W-:Y:S02]  /*7990*/  IADD3 R20, PT, PT, R21.reuse, 0x20, RZ ;  /* 0x0000002015147810 */ /* 0x048fe40007ffe0ff */
[----:B------:R-:W-:Y:S02]  /*79a0*/  IADD3 R23, PT, PT, R21, 0x10, RZ ;  /* 0x0000001015177810 */ /* 0x000fe40007ffe0ff */
[----:B------:R-:W-:Y:S02]  /*79b0*/  SHF.R.S32.HI R18, RZ, 0x1f, R20 ;  /* 0x0000001fff127819 */ /* 0x000fe40000011414 */
[----:B-1----:R-:W-:Y:S01]  /*79c0*/  SHF.R.S32.HI R24, RZ, 0x1f, R23 ;  /* 0x0000001fff187819 */ /* 0x002fe20000011417 */
[----:B0-----:R-:W-:Y:S01]  /*79d0*/  UISETP.NE.AND UP0, UPT, UR10, URZ, UPT ;  /* 0x000000ff0a00728c */ /* 0x001fe2000bf05270 */
[----:B------:R-:W5:Y:S01]  /*79e0*/  LDS.64 R16, [UR6+0xc8] ;  /* 0x0000c806ff107984 */ /* 0x000f620008000a00 */
[----:B------:R-:W0:Y:S02]  /*79f0*/  LDCU.64 UR6, c[0x0][0x400] ;  /* 0x00008000ff0677ac */ /* 0x000e240008000a00 */
[----:B0-----:R-:W-:-:S02]  /*7a00*/  ISETP.GE.U32.AND P0, PT, R20, UR6, PT ;  /* 0x0000000614007c0c */ /* 0x001fc4000bf06070 */
[----:B------:R-:W-:Y:S02]  /*7a10*/  ISETP.GE.U32.AND P1, PT, R21, UR6, PT ;  /* 0x0000000615007c0c */ /* 0x000fe4000bf26070 */
[----:B------:R-:W-:Y:S02]  /*7a20*/  ISETP.GE.U32.AND P2, PT, R23, UR6, PT ;  /* 0x0000000617007c0c */ /* 0x000fe4000bf46070 */
[----:B------:R-:W-:Y:S02]  /*7a30*/  ISETP.GE.AND.EX P0, PT, R18, UR7, PT, P0 ;  /* 0x0000000712007c0c */ /* 0x000fe4000bf06300 */
[----:B------:R-:W-:Y:S02]  /*7a40*/  SHF.L.U32 R18, R67, 0x10, RZ ;  /* 0x0000001043127819 */ /* 0x000fe400000006ff */
[----:B------:R-:W-:Y:S01]  /*7a50*/  ISETP.GE.AND.EX P2, PT, R24, UR7, PT, P2 ;  /* 0x0000000718007c0c */ /* 0x000fe2000bf46320 */
[----:B-----5:R-:W-:Y:S01]  /*7a60*/  FMUL.FTZ R16, R16, UR9 ;  /* 0x0000000910107c20 */ /* 0x020fe20008410000 */
[----:B------:R-:W-:Y:S01]  /*7a70*/  FMUL.FTZ R22, R17, UR9 ;  /* 0x0000000911167c20 */ /* 0x000fe20008410000 */
[----:B------:R-:W-:-:S03]  /*7a80*/  SHF.L.U32 R17, R66, 0x10, RZ ;  /* 0x0000001042117819 */ /* 0x000fc600000006ff */
[----:B------:R-:W-:Y:S02]  /*7a90*/  R2UR UR8, R16 ;  /* 0x00000000100872ca */ /* 0x000fe400000e0000 */
[----:B------:R-:W-:-:S04]  /*7aa0*/  SHF.R.S32.HI R16, RZ, 0x1f, R21 ;  /* 0x0000001fff107819 */ /* 0x000fc80000011415 */
[----:B------:R-:W-:-:S07]  /*7ab0*/  ISETP.GE.AND.EX P1, PT, R16, UR7, PT, P1 ;  /* 0x0000000710007c0c */ /* 0x000fce000bf26310 */
        /* <DEDUP_REMOVED lines=20> */
.L_x_321:
        /* <DEDUP_REMOVED lines=14> */
[----:B------:R-:W-:-:S03]  /*7ce0*/  MOV R16, R72 ;  /* 0x0000004800107202 */ /* 0x000fc60000000f00 */
[C---:B------:R-:W-:Y:S02]  /*7cf0*/  IMAD R27, R21.reuse, UR19, R18 ;  /* 0x00000013151b7c24 */ /* 0x040fe4000f8e0212 */
[----:B------:R-:W-:-:S03]  /*7d00*/  IMAD.WIDE.U32 R16, R21, UR18, R16 ;  /* 0x0000001215107c25 */ /* 0x000fc6000f8e0010 */
[----:B-1----:R-:W-:Y:S02]  /*7d10*/  LEA R18, P1, R16, UR16, 0x1 ;  /* 0x0000001010127c11 */ /* 0x002fe4000f8208ff */
[----:B------:R-:W-:-:S04]  /*7d20*/  IADD3 R27, PT, PT, R17, R27, RZ ;  /* 0x0000001b111b7210 */ /* 0x000fc80007ffe0ff */
[----:B------:R-:W-:-:S05]  /*7d30*/  LEA.HI.X R19, R16, UR17, R27, 0x1, P1 ;  /* 0x0000001110137c11 */ /* 0x000fca00088f0c1b */
[----:B------:R0:W-:Y:S02]  /*7d40*/  STG.E desc[UR12][R18.64], R25 ;  /* 0x0000001912007986 */ /* 0x0001e4000c10190c */
.L_x_323:
[----:B------:R-:W-:Y:S05]  /*7d50*/  BSYNC.RECONVERGENT B0 ;  /* 0x0000000000007941 */ /* 0x000fea0003800200 */
.L_x_322:
        /* <DEDUP_REMOVED lines=25> */
.L_x_324:
        /* <DEDUP_REMOVED lines=21> */
.L_x_326:
[----:B------:R-:W-:Y:S05]  /*8040*/  BSYNC.RECONVERGENT B0 ;  /* 0x0000000000007941 */ /* 0x000fea0003800200 */
.L_x_325:
[----:B------:R-:W-:Y:S01]  /*8050*/  SHF.L.U32 R17, R26, 0x10, RZ ;  /* 0x000000101a117819 */ /* 0x000fe200000006ff */
[----:B------:R-:W-:Y:S01]  /*8060*/  FADD.FTZ R60, R60, -UR11 ;  /* 0x8000000b3c3c7e21 */ /* 0x000fe20008010000 */
[C---:B------:R-:W-:Y:S02]  /*8070*/  PRMT R24, R59.reuse, 0x7632, R24 ;  /* 0x000076323b187816 */ /* 0x040fe40000000018 */
[----:B0-----:R-:W-:Y:S01]  /*8080*/  SHF.L.U32 R18, R59, 0x10, RZ ;  /* 0x000000103b127819 */ /* 0x001fe200000006ff */
[----:B------:R-:W-:Y:S01]  /*8090*/  FMUL.FTZ R59, R60, UR14 ;  /* 0x0000000e3c3b7c20 */ /* 0x000fe20008410000 */
[----:B------:R-:W-:Y:S01]  /*80a0*/  IADD3 R23, PT, PT, R21, 0x30, RZ ;  /* 0x0000003015177810 */ /* 0x000fe20007ffe0ff */
[----:B------:R-:W-:Y:S01]  /*80b0*/  FADD.FTZ R19, R17, -UR11 ;  /* 0x8000000b11137e21 */ /* 0x000fe20008010000 */
[----:B------:R-:W-:Y:S02]  /*80c0*/  PRMT R16, R58, 0x7632, R16 ;  /* 0x000076323a107816 */ /* 0x000fe40000000010 */
[----:B------:R-:W-:Y:S01]  /*80d0*/  SHF.L.U32 R17, R24, 0x10, RZ ;  /* 0x0000001018117819 */ /* 0x000fe200000006ff */
[----:B------:R-:W-:Y:S01]  /*80e0*/  FFMA.FTZ R24, R59, UR8, R22 ;  /* 0x000000083b187c23 */ /* 0x000fe20008010016 */
[----:B------:R-:W-:Y:S01]  /*80f0*/  ISETP.GE.U32.AND P1, PT, R23, UR6, PT ;  /* 0x0000000617007c0c */ /* 0x000fe2000bf26070 */
[----:B------:R-:W-:Y:S01]  /*8100*/  FMUL.FTZ R19, R19, UR14 ;  /* 0x0000000e13137c20 */ /* 0x000fe20008410000 */
[----:B------:R-:W-:Y:S01]  /*8110*/  SHF.L.U32 R58, R58, 0x10, RZ ;  /* 0x000000103a3a7819 */ /* 0x000fe200000006ff */
[----:B------:R-:W-:Y:S10]  /*8120*/  BRA.U !UP0, `(.L_x_327) ;  /* 0x00000001084c7547 */ /* 0x000ff4000b800000 */
        /* <DEDUP_REMOVED lines=19> */
.L_x_327:
        /* <DEDUP_REMOVED lines=23> */
.L_x_329:
[----:B------:R-:W-:Y:S05]  /*83d0*/  BSYNC.RECONVERGENT B0 ;  /* 0x0000000000007941 */ /* 0x000fea0003800200 */
.L_x_328:
[C---:B0-----:R-:W-:Y:S01]  /*83e0*/  PRMT R17, R57.reuse, 0x7632, R17 ;  /* 0x0000763239117816 */ /* 0x041fe20000000011 */
[----:B------:R-:W-:Y:S01]  /*83f0*/  FMUL.FTZ R19, R58, UR14 ;  /* 0x0000000e3a137c20 */ /* 0x000fe20008410000 */
[----:B------:R-:W-:Y:S01]  /*8400*/  FADD.FTZ R26, R26, -UR11 ;  /* 0x8000000b1a1a7e21 */ /* 0x000fe20008010000 */
[----:B------:R-:W-:Y:S02]  /*8410*/  SHF.L.U32 R16, R57, 0x10, RZ ;  /* 0x0000001039107819 */ /* 0x000fe400000006ff */
[----:B------:R-:W-:Y:S01]  /*8420*/  ISETP.GE.AND.EX P1, PT, R24, UR7, PT, P1 ;  /* 0x0000000718007c0c */ /* 0x000fe2000bf26310 */
[----:B------:R-:W-:Y:S01]  /*8430*/  FFMA.FTZ R60, R19, UR8, R22 ;  /* 0x00000008133c7c23 */ /* 0x000fe20008010016 */
[----:B------:R-:W-:Y:S01]  /*8440*/  SHF.L.U32 R17, R17, 0x10, RZ ;  /* 0x0000001011117819 */ /* 0x000fe200000006ff */
[----:B------:R-:W-:Y:S01]  /*8450*/  FMUL.FTZ R57, R26, UR14 ;  /* 0x0000000e1a397c20 */ /* 0x000fe20008410000 */
[----:B------:R-:W-:Y:S09]  /*8460*/  BRA.U !UP0, `(.L_x_330) ;  /* 0x0000000108487547 */ /* 0x000ff2000b800000 */
        /* <DEDUP_REMOVED lines=18> */
.L_x_330:
        /* <DEDUP_REMOVED lines=21> */
.L_x_332:
[----:B------:R-:W-:Y:S05]  /*86e0*/  BSYNC.RECONVERGENT B0 ;  /* 0x0000000000007941 */ /* 0x000fea0003800200 */
.L_x_331:
[----:B------:R-:W-:Y:S01]  /*86f0*/  SHF.L.U32 R20, R26, 0x10, RZ ;  /* 0x000000101a147819 */ /* 0x000fe200000006ff */
[----:B------:R-:W-:Y:S01]  /*8700*/  FADD.FTZ R56, R56, -UR11 ;  /* 0x8000000b38387e21 */ /* 0x000fe20008010000 */
[----:B0-----:R-:W-:Y:S02]  /*8710*/  IADD3 R19, PT, PT, R21, 0x40, RZ ;  /* 0x0000004015137810 */ /* 0x001fe40007ffe0ff */
        /* <DEDUP_REMOVED lines=33> */
.L_x_333:
        /* <DEDUP_REMOVED lines=22> */
.L_x_335:
[----:B------:R-:W-:Y:S05]  /*8a90*/  BSYNC.RECONVERGENT B0 ;  /* 0x0000000000007941 */ /* 0x000fea0003800200 */
.L_x_334:
        /* <DEDUP_REMOVED lines=27> */
.L_x_336:
        /* <DEDUP_REMOVED lines=21> */
.L_x_338:
[----:B------:R-:W-:Y:S05]  /*8da0*/  BSYNC.RECONVERGENT B0 ;  /* 0x0000000000007941 */ /* 0x000fea0003800200 */
.L_x_337:
        /* <DEDUP_REMOVED lines=36> */
.L_x_339:
        /* <DEDUP_REMOVED lines=22> */
.L_x_341:
[----:B------:R-:W-:Y:S05]  /*9150*/  BSYNC.RECONVERGENT B0 ;  /* 0x0000000000007941 */ /* 0x000fea0003800200 */
.L_x_340:
        /* <DEDUP_REMOVED lines=27> */
.L_x_342:
        /* <DEDUP_REMOVED lines=21> */
.L_x_344:
[----:B------:R-:W-:Y:S05]  /*9460*/  BSYNC.RECONVERGENT B0 ;  /* 0x0000000000007941 */ /* 0x000fea0003800200 */
.L_x_343:
        /* <DEDUP_REMOVED lines=36> */
.L_x_345:
        /* <DEDUP_REMOVED lines=22> */
.L_x_347:
[----:B------:R-:W-:Y:S05]  /*9810*/  BSYNC.RECONVERGENT B0 ;  /* 0x0000000000007941 */ /* 0x000fea0003800200 */
.L_x_346:
        /* <DEDUP_REMOVED lines=27> */
.L_x_348:
[----:B------:R-:W-:Y:S01]  /*99d0*/  FFMA.FTZ R19, R45, UR8, R22 ;  /* 0x000000082d137c23 */ /* 0x000fe20008010016 */
[----:B------:R-:W-:Y:S01]  /*99e0*/  BSSY.RECONVERGENT B0, `(.L_x_349) ;  /* 0x0000014000007945 */ /* 0x000fe20003800200 */
[----:B------:R-:W-:Y:S01]  /*99f0*/  FFMA.FTZ R48, R11, R16, -R48 ;  /* 0x000000100b307223 */ /* 0x000fe20000010830 */
[C---:B------:R-:W-:Y:S01]  /*9a00*/  IADD3 R24, PT, PT, R21.reuse, 0xa0, RZ ;  /* 0x000000a015187810 */ /* 0x040fe20007ffe0ff */
        /* <DEDUP_REMOVED lines=17> */
.L_x_350:
[----:B------:R-:W-:Y:S05]  /*9b20*/  BSYNC.RECONVERGENT B0 ;  /* 0x0000000000007941 */ /* 0x000fea0003800200 */
.L_x_349:
        /* <DEDUP_REMOVED lines=8> */
[----:B------:R-:W-:-:S02]  /*9bb0*/  SHF.R.S32.HI R16, RZ, 0x1f, R20 ;  /* 0x0000001fff107819 */ /* 0x000fc40000011414 */
[----:B------:R-:W-:Y:S01]  /*9bc0*/  PRMT R17, R43, 0x7632, R17 ;  /* 0x000076322b117816 */ /* 0x000fe20000000011 */
[----:B------:R-:W-:Y:S01]  /*9bd0*/  FFMA.FTZ R48, R19, UR8, R22 ;  /* 0x0000000813307c23 */ /* 0x000fe20008010016 */
[----:B------:R-:W-:Y:S02]  /*9be0*/  SHF.L.U32 R18, R43, 0x10, RZ ;  /* 0x000000102b127819 */ /* 0x000fe400000006ff */
[----:B------:R-:W-:Y:S01]  /*9bf0*/  SHF.L.U32 R43, R41, 0x10, RZ ;  /* 0x00000010292b7819 */ /* 0x000fe200000006ff */
[----:B------:R-:W-:Y:S01]  /*9c00*/  FMUL.FTZ R41, R42, UR14 ;  /* 0x0000000e2a297c20 */ /* 0x000fe20008410000 */
[----:B------:R-:W-:Y:S02]  /*9c10*/  ISETP.GE.AND.EX P0, PT, R45, UR7, PT, P0 ;  /* 0x000000072d007c0c */ /* 0x000fe4000bf06300 */
[----:B------:R-:W-:Y:S02]  /*9c20*/  ISETP.GE.AND.EX P1, PT, R16, UR7, PT, P1 ;  /* 0x0000000710007c0c */ /* 0x000fe4000bf26310 */
[----:B------:R-:W-:Y:S01]  /*9c30*/  SHF.L.U32 R17, R17, 0x10, RZ ;  /* 0x0000001011117819 */ /* 0x000fe200000006ff */
[----:B------:R-:W-:Y:S10]  /*9c40*/  BRA.U !UP0, `(.L_x_351) ;  /* 0x0000000108487547 */ /* 0x000ff4000b800000 */
        /* <DEDUP_REMOVED lines=18> */
.L_x_351:
        /* <DEDUP_REMOVED lines=21> */
.L_x_353:
[----:B------:R-:W-:Y:S05]  /*9ec0*/  BSYNC.RECONVERGENT B0 ;  /* 0x0000000000007941 */ /* 0x000fea0003800200 */
.L_x_352:
[----:B------:R-:W-:Y:S01]  /*9ed0*/  FMUL.FTZ R43, R43, UR14 ;  /* 0x0000000e2b2b7c20 */ /* 0x000fe20008410000 */
[----:B0-----:R-:W-:Y:S01]  /*9ee0*/  FADD.FTZ R17, R38, -UR11 ;  /* 0x8000000b26117e21 */ /* 0x001fe20008010000 */
        /* <DEDUP_REMOVED lines=23> */
.L_x_354:
        /* <DEDUP_REMOVED lines=15> */
[----:B------:R-:W-:-:S03]  /*a150*/  IMAD.WIDE.U32 R16, R20, UR16, R16 ;  /* 0x0000001014107c25 */ /* 0x000fc6000f8e0010 */
[----:B-1----:R-:W-:Y:S02]  /*a160*/  LEA R24, P0, R16, UR18, 0x1 ;  /* 0x0000001210187c11 */ /* 0x002fe4000f8008ff */
[----:B------:R-:W-:Y:S02]  /*a170*/  IADD3 R25, PT, PT, R17, R25, RZ ;  /* 0x0000001911197210 */ /* 0x000fe40007ffe0ff */
[----:B------:R-:W-:Y:S02]  /*a180*/  F2FP.BF16.F32.PACK_AB R17, R18, R23 ;  /* 0x000000171211723e */ /* 0x000fe400000010ff */
[----:B------:R-:W-:-:S05]  /*a190*/  LEA.HI.X R25, R16, UR19, R25, 0x1, P0 ;  /* 0x0000001310197c11 */ /* 0x000fca00080f0c19 */
[----:B------:R0:W-:Y:S02]  /*a1a0*/  STG.E desc[UR12][R24.64], R17 ;  /* 0x0000001118007986 */ /* 0x0001e4000c10190c */
.L_x_356:
[----:B------:R-:W-:Y:S05]  /*a1b0*/  BSYNC.RECONVERGENT B0 ;  /* 0x0000000000007941 */ /* 0x000fea0003800200 */
.L_x_355:
[----:B------:R-:W-:Y:S01]  /*a1c0*/  SHF.L.U32 R34, R34, 0x10, RZ ;  /* 0x0000001022227819 */ /* 0x000fe200000006ff */
[----:B------:R-:W-:Y:S01]  /*a1d0*/  FADD.FTZ R37, R37, -UR11 ;  /* 0x8000000b25257e21 */ /* 0x000fe20008010000 */
[C---:B0-----:R-:W-:Y:S02]  /*a1e0*/  IADD3 R17, PT, PT, R21.reuse, 0xd0, RZ ;  /* 0x000000d015117810 */ /* 0x041fe40007ffe0ff */
[----:B------:R-:W-:Y:S01]  /*a1f0*/  IADD3 R16, PT, PT, R21, 0xe0, RZ ;  /* 0x000000e015107810 */ /* 0x000fe20007ffe0ff */
[----:B------:R-:W-:Y:S01]  /*a200*/  FADD.FTZ R34, R34, -UR11 ;  /* 0x8000000b22227e21 */ /* 0x000fe20008010000 */
[----:B------:R-:W-:Y:S01]  /*a210*/  ISETP.GE.U32.AND P0, PT, R19, UR6, PT ;  /* 0x0000000613007c0c */ /* 0x000fe2000bf06070 */
[----:B------:R-:W-:Y:S01]  /*a220*/  FMUL.FTZ R37, R37, UR14 ;  /* 0x0000000e25257c20 */ /* 0x000fe20008410000 */
[----:B------:R-:W-:Y:S02]  /*a230*/  ISETP.GE.U32.AND P1, PT, R17, UR6, PT ;  /* 0x0000000611007c0c */ /* 0x000fe4000bf26070 */
[----:B------:R-:W-:-:S02]  /*a240*/  SHF.R.S32.HI R38, RZ, 0x1f, R19 ;  /* 0x0000001fff267819 */ /* 0x000fc40000011413 */
[----:B------:R-:W-:Y:S02]  /*a250*/  SHF.R.S32.HI R18, RZ, 0x1f, R17 ;  /* 0x0000001fff127819 */ /* 0x000fe40000011411 */
[----:B------:R-:W-:Y:S01]  /*a260*/  SHF.L.U32 R39, R33, 0x10, RZ ;  /* 0x0000001021277819 */ /* 0x000fe200000006ff */
[----:B------:R-:W-:Y:S01]  /*a270*/  FMUL.FTZ R33, R34, UR14 ;  /* 0x0000000e22217c20 */ /* 0x000fe20008410000 */
[----:B------:R-:W-:Y:S02]  /*a280*/  SHF.L.U32 R36, R36, 0x10, RZ ;  /* 0x0000001024247819 */ /* 0x000fe400000006ff */
[----:B------:R-:W-:Y:S02]  /*a290*/  ISETP.GE.U32.AND P2, PT, R16, UR6, PT ;  /* 0x0000000610007c0c */ /* 0x000fe4000bf46070 */
[----:B------:R-:W-:Y:S02]  /*a2a0*/  ISETP.GE.AND.EX P0, PT, R38, UR7, PT, P0 ;  /* 0x0000000726007c0c */ /* 0x000fe4000bf06300 */
[----:B------:R-:W-:-:S02]  /*a2b0*/  ISETP.GE.AND.EX P1, PT, R18, UR7, PT, P1 ;  /* 0x0000000712007c0c */ /* 0x000fc4000bf26310 */
        /* <DEDUP_REMOVED lines=21> */
.L_x_357:
        /* <DEDUP_REMOVED lines=24> */
.L_x_359:
[----:B------:R-:W-:Y:S05]  /*a590*/  BSYNC.RECONVERGENT B0 ;  /* 0x0000000000007941 */ /* 0x000fea0003800200 */
.L_x_358:
[----:B------:R-:W-:Y:S01]  /*a5a0*/  SHF.L.U32 R32, R32, 0x10, RZ ;  /* 0x0000001020207819 */ /* 0x000fe200000006ff */
[--C-:B------:R-:W-:Y:S01]  /*a5b0*/  FFMA.FTZ R34, R39, UR8, R22.reuse ;  /* 0x0000000827227c23 */ /* 0x100fe20008010016 */
[----:B------:R-:W-:Y:S01]  /*a5c0*/  FFMA.FTZ R33, R29, UR8, R22 ;  /* 0x000000081d217c23 */ /* 0x000fe20008010016 */
[----:B------:R-:W-:Y:S01]  /*a5d0*/  SHF.L.U32 R31, R31, 0x10, RZ ;  /* 0x000000101f1f7819 */ /* 0x000fe200000006ff */
[----:B------:R-:W-:Y:S06]  /*a5e0*/  BRA.U !UP0, `(.L_x_360) ;  /* 0x0000000108487547 */ /* 0x000fec000b800000 */
        /* <DEDUP_REMOVED lines=18> */
.L_x_360:
[----:B------:R-:W-:Y:S01]  /*a710*/  BSSY.RECONVERGENT B0, `(.L_x_361) ;  /* 0x0000013000007945 */ /* 0x000fe20003800200 */
[----:B------:R-:W-:Y:S01]  /*a720*/  SHF.L.U32 R23, R4, 0x10, RZ ;  /* 0x0000001004177819 */ /* 0x000fe200000006ff */
[----:B------:R-:W-:Y:S01]  /*a730*/  FFMA.FTZ R34, R11, R32, -R34 ;  /* 0x000000200b227223 */ /* 0x000fe20000010822 */
[----:B------:R-:W-:Y:S01]  /*a740*/  FFMA.FTZ R4, R10, R31, -R33 ;  /* 0x0000001f0a047223 */ /* 0x000fe20000010821 */
[----:B------:R-:W-:Y:S06]  /*a750*/  @P1 BRA `(.L_x_362) ;  /* 0x0000000000381947 */ /* 0x000fec0003800000 */
[----:B------:R-:W1:Y:S01]  /*a760*/  LDCU.64 UR16, c[0x0][0x3f8] ;  /* 0x00007f00ff1077ac */ /* 0x000e620008000a00 */
[----:B0-----:R-:W-:Y:S01]  /*a770*/  MOV R19, R75 ;  /* 0x0000004b00137202 */ /* 0x001fe20000000f00 */
[----:B------:R-:W-:Y:S01]  /*a780*/  FMUL.FTZ R4, R4, UR14 ;  /* 0x0000000e04047c20 */ /* 0x000fe20008410000 */
[----:B------:R-:W0:Y:S01]  /*a790*/  LDCU.64 UR18, c[0x0][0x380] ;  /* 0x00007000ff1277ac */ /* 0x000e220008000a00 */
[----:B-1----:R-:W-:Y:S01]  /*a7a0*/  IMAD R20, R18, UR16, RZ ;  /* 0x0000001012147c24 */ /* 0x002fe2000f8e02ff */
[----:B------:R-:W-:-:S05]  /*a7b0*/  MOV R18, R72 ;  /* 0x0000004800127202 */ /* 0x000fca0000000f00 */
[----:B------:R-:W-:-:S04]  /*a7c0*/  IMAD.WIDE.U32 R24, R17, UR16, R18 ;  /* 0x0000001011187c25 */ /* 0x000fc8000f8e0012 */
[----:B------:R-:W-:Y:S02]  /*a7d0*/  IMAD R19, R17, UR17, R20 ;  /* 0x0000001111137c24 */ /* 0x000fe4000f8e0214 */
[----:B------:R-:W-:Y:S01]  /*a7e0*/  FMUL.FTZ R17, R34, UR14 ;  /* 0x0000000e22117c20 */ /* 0x000fe20008410000 */
[----:B0-----:R-:W-:Y:S02]  /*a7f0*/  LEA R18, P0, R24, UR18, 0x1 ;  /* 0x0000001218127c11 */ /* 0x001fe4000f8008ff */
[----:B------:R-:W-:Y:S02]  /*a800*/  IADD3 R19, PT, PT, R25, R19, RZ ;  /* 0x0000001319137210 */ /* 0x000fe40007ffe0ff */
[----:B------:R-:W-:Y:S02]  /*a810*/  F2FP.BF16.F32.PACK_AB R17, R4, R17 ;  /* 0x000000110411723e */ /* 0x000fe400000010ff */
[----:B------:R-:W-:-:S05]  /*a820*/  LEA.HI.X R19, R24, UR19, R19, 0x1, P0 ;  /* 0x0000001318137c11 */ /* 0x000fca00080f0c13 */
[----:B------:R1:W-:Y:S02]  /*a830*/  STG.E desc[UR12][R18.64], R17 ;  /* 0x0000001112007986 */ /* 0x0003e4000c10190c */
.L_x_362:
[----:B------:R-:W-:Y:S05]  /*a840*/  BSYNC.RECONVERGENT B0 ;  /* 0x0000000000007941 */ /* 0x000fea0003800200 */
.L_x_361:
[----:B------:R-:W-:Y:S01]  /*a850*/  SHF.L.U32 R12, R12, 0x10, RZ ;  /* 0x000000100c0c7819 */ /* 0x000fe200000006ff */
[----:B------:R-:W-:Y:S01]  /*a860*/  FADD.FTZ R23, R23, -UR11 ;  /* 0x8000000b17177e21 */ /* 0x000fe20008010000 */
[----:B------:R-:W-:Y:S02]  /*a870*/  SHF.R.S32.HI R27, RZ, 0x1f, R16 ;  /* 0x0000001fff1b7819 */ /* 0x000fe40000011410 */
[----:B------:R-:W-:Y:S01]  /*a880*/  SHF.L.U32 R4, R5, 0x10, RZ ;  /* 0x0000001005047819 */ /* 0x000fe200000006ff */
[----:B------:R-:W-:Y:S01]  /*a890*/  FMUL.FTZ R23, R23, UR14 ;  /* 0x0000000e17177c20 */ /* 0x000fe20008410000 */
[----:B------:R-:W-:Y:S01]  /*a8a0*/  FADD.FTZ R12, R12, -UR11 ;  /* 0x8000000b0c0c7e21 */ /* 0x000fe20008010000 */
[----:B------:R-:W-:Y:S02]  /*a8b0*/  ISETP.GE.AND.EX P2, PT, R27, UR7, PT, P2 ;  /* 0x000000071b007c0c */ /* 0x000fe4000bf46320 */
[----:B------:R-:W-:Y:S01]  /*a8c0*/  SHF.L.U32 R13, R13, 0x10, RZ ;  /* 0x000000100d0d7819 */ /* 0x000fe200000006ff */
[----:B------:R-:W-:Y:S01]  /*a8d0*/  FFMA.FTZ R26, R23, UR8, R22 ;  /* 0x00000008171a7c23 */ /* 0x000fe20008010016 */
[----:B------:R-:W-:Y:S01]  /*a8e0*/  SHF.L.U32 R28, R6, 0x10, RZ ;  /* 0x00000010061c7819 */ /* 0x000fe200000006ff */
[----:B0-----:R-:W-:Y:S01]  /*a8f0*/  FMUL.FTZ R25, R12, UR14 ;  /* 0x0000000e0c197c20 */ /* 0x001fe20008410000 */
[----:B------:R-:W-:Y:S01]  /*a900*/  SHF.L.U32 R29, R14, 0x10, RZ ;  /* 0x000000100e1d7819 */ /* 0x000fe200000006ff */
[----:B------:R-:W-:Y:S06]  /*a910*/  BRA.U !UP0, `(.L_x_363) ;  /* 0x0000000108487547 */ /* 0x000fec000b800000 */
[----:B------:R-:W-:Y:S01]  /*a920*/  FFMA.FTZ R5, R11, R23, R8 ;  /* 0x000000170b057223 */ /* 0x000fe20000010008 */
[----:B------:R-:W-:-:S03]  /*a930*/  FFMA.FTZ R6, R10, R25, R9 ;  /* 0x000000190a067223 */ /* 0x000fc60000010009 */
[----:B------:R-:W-:Y:S01]  /*a940*/  FMUL.FTZ R12, R5, -1.4426950216293334961 ;  /* 0xbfb8aa3b050c7820 */ /* 0x000fe20000410000 */
[----:B-1----:R-:W-:-:S05]  /*a950*/  FMUL.FTZ R18, R6, -1.4426950216293334961 ;  /* 0xbfb8aa3b06127820 */ /* 0x002fca0000410000 */
        /* <DEDUP_REMOVED lines=14> */
.L_x_363:
        /* <DEDUP_REMOVED lines=10> */
[----:B-1----:R-:W-:Y:S01]  /*aae0*/  FMUL.FTZ R17, R26, UR14 ;  /* 0x0000000e1a117c20 */ /* 0x002fe20008410000 */
        /* <DEDUP_REMOVED lines=11> */
.L_x_365:
[----:B------:R-:W-:Y:S05]  /*aba0*/  BSYNC.RECONVERGENT B0 ;  /* 0x0000000000007941 */ /* 0x000fea0003800200 */
.L_x_364:
[----:B0-----:R-:W-:Y:S01]  /*abb0*/  FMUL.FTZ R5, R28, UR14 ;  /* 0x0000000e1c057c20 */ /* 0x001fe20008410000 */
[----:B------:R-:W-:Y:S01]  /*abc0*/  FMUL.FTZ R29, R29, UR14 ;  /* 0x0000000e1d1d7c20 */ /* 0x000fe20008410000 */
[----:B------:R-:W-:Y:S02]  /*abd0*/  ISETP.GE.U32.AND P0, PT, R21, UR6, PT ;  /* 0x0000000615007c0c */ /* 0x000fe4000bf06070 */
[----:B------:R-:W-:Y:S01]  /*abe0*/  SHF.L.U32 R4, R7, 0x10, RZ ;  /* 0x0000001007047819 */ /* 0x000fe200000006ff */
[--C-:B-1----:R-:W-:Y:S01]  /*abf0*/  FFMA.FTZ R18, R5, UR8, R22.reuse ;  /* 0x0000000805127c23 */ /* 0x102fe20008010016 */
[----:B------:R-:W-:Y:S01]  /*ac00*/  SHF.R.S32.HI R20, RZ, 0x1f, R21 ;  /* 0x0000001fff147819 */ /* 0x000fe20000011415 */
        /* <DEDUP_REMOVED lines=21> */
.L_x_366:
        /* <DEDUP_REMOVED lines=18> */
.L_x_368:
[----:B------:R-:W-:Y:S05]  /*ae80*/  BSYNC.RECONVERGENT B0 ;  /* 0x0000000000007941 */ /* 0x000fea0003800200 */
.L_x_367:
        /* <DEDUP_REMOVED lines=8> */
.L_x_302:
[----:B------:R-:W1:Y:S01]  /*af10*/  LDC R6, c[0x0][0x370] ;  /* 0x0000dc00ff067b82 */ /* 0x000e620000000800 */
[----:B------:R-:W-:Y:S01]  /*af20*/  ISETP.NE.AND P1, PT, R0, RZ, PT ;  /* 0x000000ff0000720c */ /* 0x000fe20003f25270 */
[----:B------:R-:W-:Y:S06]  /*af30*/  BSSY.RECONVERGENT B0, `(.L_x_370) ;  /* 0x000000d000007945 */ /* 0x000fec0003800200 */
[----:B0-----:R-:W0:Y:S08]  /*af40*/  LDC R7, c[0x0][0x374] ;  /* 0x0000dd00ff077b82 */ /* 0x001e300000000800 */
[----:B------:R-:W2:Y:S01]  /*af50*/  LDC.64 R2, c[0x0][0x3c8] ;  /* 0x0000f200ff027b82 */ /* 0x000ea20000000a00 */
[----:B-1----:R-:W-:-:S02]  /*af60*/  ISETP.NE.AND P0, PT, R6, 0x1, PT ;  /* 0x000000010600780c */ /* 0x002fc40003f05270 */
[----:B0-----:R-:W-:-:S04]  /*af70*/  SHF.L.U32 R4, R7, 0x1, RZ ;  /* 0x0000000107047819 */ /* 0x001fc800000006ff */
        /* <DEDUP_REMOVED lines=8> */
.L_x_371:
[----:B------:R-:W-:Y:S05]  /*b000*/  BSYNC.RECONVERGENT B0 ;  /* 0x0000000000007941 */ /* 0x000fea0003800200 */
.L_x_370:
        /* <DEDUP_REMOVED lines=11> */
.L_x_373:
[----:B------:R-:W2:Y:S04]  /*b0c0*/  LDG.E.STRONG.GPU R5, desc[UR12][R2.64] ;  /* 0x0000000c02057981 */ /* 0x000ea8000c1ef900 */
[----:B--2---:R-:W-:Y:S01]  /*b0d0*/  CCTL.IVALL ;  /* 0x00000000ff00798f */ /* 0x004fe20002000000 */
[----:B------:R-:W-:Y:S05]  /*b0e0*/  YIELD ;  /* 0x0000000000007946 */ /* 0x000fea0003800000 */
[----:B------:R-:W-:-:S13]  /*b0f0*/  ISETP.NE.AND P0, PT, R5, R4, PT ;  /* 0x000000040500720c */ /* 0x000fda0003f05270 */
[----:B------:R-:W-:Y:S05]  /*b100*/  @P0 BRA `(.L_x_373) ;  /* 0xfffffffc00ec0947 */ /* 0x000fea000383ffff */
.L_x_372:
        /* <DEDUP_REMOVED lines=74> */
.L_x_376:
        /* <DEDUP_REMOVED lines=31> */
.L_x_375:
[----:B------:R-:W-:Y:S05]  /*b7a0*/  BSYNC.RECONVERGENT B0 ;  /* 0x0000000000007941 */ /* 0x000fea0003800200 */
.L_x_374:
        /* <DEDUP_REMOVED lines=10> */
.L_x_377:
        /* <DEDUP_REMOVED lines=87> */
.L_x_378:
        /* <DEDUP_REMOVED lines=12> */
.L_x_4499:


//--------------------- .text._Z35group_norm_nhwc_bwd_one_pass_kernelI11Bf16IOBf16WLi512ELi84ELi672EEv26Group_norm_nhwc_bwd_params --------------------------
	.section	.text._Z35group_norm_nhwc_bwd_one_pass_kernelI11Bf16IOBf16WLi512ELi84ELi672EEv26Group_norm_nhwc_bwd_params,"ax",@progbits
	.align	128
        .global         _Z35group_norm_nhwc_bwd_one_pass_kernelI11Bf16IOBf16WLi512ELi84ELi672EEv26Group_norm_nhwc_bwd_params
        .type           _Z35group_norm_nhwc_bwd_one_pass_kernelI11Bf16IOBf16WLi512ELi84ELi672EEv26Group_norm_nhwc_bwd_params,@function
        .size           _Z35group_norm_nhwc_bwd_one_pass_kernelI11Bf16IOBf16WLi512ELi84ELi672EEv26Group_norm_nhwc_bwd_params,(.L_x_4500 - _Z35group_norm_nhwc_bwd_one_pass_kernelI11Bf16IOBf16WLi512ELi84ELi672EEv26Group_norm_nhwc_bwd_params)
        .other          _Z35group_norm_nhwc_bwd_one_pass_kernelI11Bf16IOBf16WLi512ELi84ELi672EEv26Group_norm_nhwc_bwd_params,@"STO_CUDA_ENTRY STV_DEFAULT"
_Z35group_norm_nhwc_bwd_one_pass_kernelI11Bf16IOBf16WLi512ELi84ELi672EEv26Group_norm_nhwc_bwd_params:
.text._Z35group_norm_nhwc_bwd_one_pass_kernelI11Bf16IOBf16WLi512ELi84ELi672EEv26Group_norm_nhwc_bwd_params:
        /* <DEDUP_REMOVED lines=28> */
.L_x_405:
        /* <DEDUP_REMOVED lines=21> */
[----:B------:R-:W-:Y:S02]  /*0310*/  UISETP.GT.U32.AND UP2, UPT, UR13, UR5, UPT ;  /* 0x000000050d00728c */ /* 0x000fe4000bf44070 */
[----:B------:R-:W-:-:S09]  /*0320*/  UISETP.GE.AND UP4, UPT, UR8, URZ, UPT ;  /* 0x000000ff0800728c */ /* 0x000fd2000bf86270 */
[----:B------:R-:W-:-:S04]  /*0330*/  @!UP2 UIADD3 UR5, UPT, UPT, UR5, -UR13, URZ ;  /* 0x8000000d0505a290 */ /* 0x000fc8000fffe0ff */
[----:B------:R-:W-:Y:S02]  /*0340*/  UIADD3 UR6, UPT, UPT, UR5, -UR13, URZ ;  /* 0x8000000d05067290 */ /* 0x000fe4000fffe0ff */
[----:B------:R-:W-:Y:S02]  /*0350*/  UISETP.GT.U32.AND UP3, UPT, UR13, UR5, UPT ;  /* 0x000000050d00728c */ /* 0x000fe4000bf64070 */
[----:B------:R-:W-:Y:S01]  /*0360*/  UISETP.GE.U32.AND UP1, UPT, UR5, UR13, UPT ;  /* 0x0000000d0500728c */ /* 0x000fe2000bf26070 */
[----:B-1----:R-:W-:Y:S01]  /*0370*/  ISETP.GE.U32.AND P0, PT, R4, UR16, PT ;  /* 0x0000001004007c0c */ /* 0x002fe2000bf06070 */
[----:B------:R-:W-:Y:S02]  /*0380*/  USEL UR5, UR6, UR5, !UP3 ;  /* 0x0000000506057287 */ /* 0x000fe4000d800000 */
[----:B------:R-:W-:Y:S02]  /*0390*/  ULOP3.LUT UR9, URZ, UR14, URZ, 0x33, !UPT ;  /* 0x0000000eff097292 */ /* 0x000fe4000f8e33ff */
[----:B------:R-:W-:-:S02]  /*03a0*/  UISETP.NE.AND UP0, UPT, UR14, URZ, UPT ;  /* 0x000000ff0e00728c */ /* 0x000fc4000bf05270 */
[----:B------:R-:W-:Y:S02]  /*03b0*/  @!UP4 UIADD3 UR5, UPT, UPT, -UR5, URZ, URZ ;  /* 0x000000ff0505c290 */ /* 0x000fe4000fffe1ff */
[----:B------:R-:W-:Y:S02]  /*03c0*/  ULOP3.LUT UR12, UR8, UR14, URZ, 0x3c, !UPT ;  /* 0x0000000e080c7292 */ /* 0x000fe4000f8e3cff */
[----:B------:R-:W-:Y:S02]  /*03d0*/  @!UP2 UIADD3 UR7, UPT, UPT, UR7, 0x1, URZ ;  /* 0x000000010707a890 */ /* 0x000fe4000fffe0ff */
[----:B------:R-:W-:Y:S02]  /*03e0*/  USEL UR13, UR9, UR5, !UP0 ;  /* 0x00000005090d7287 */ /* 0x000fe4000c000000 */
[----:B------:R-:W-:Y:S02]  /*03f0*/  UISETP.GE.AND UP2, UPT, UR12, URZ, UPT ;  /* 0x000000ff0c00728c */ /* 0x000fe4000bf46270 */
[----:B------:R-:W-:Y:S01]  /*0400*/  UIMAD UR5, UR13, 0x54, URZ ;  /* 0x000000540d0578a4 */ /* 0x000fe2000f8e02ff */
[----:B------:R-:W-:Y:S01]  /*0410*/  IADD3 R17, PT, PT, R4, 0x10, RZ ;  /* 0x0000001004117810 */ /* 0x000fe20007ffe0ff */
[----:B------:R-:W-:-:S03]  /*0420*/  @UP1 UIADD3 UR7, UPT, UPT, UR7, 0x1, URZ ;  /* 0x0000000107071890 */ /* 0x000fc6000fffe0ff */
[----:B------:R-:W-:-:S04]  /*0430*/  ISETP.GE.U32.AND P1, PT, R17, UR16, PT ;  /* 0x0000001011007c0c */ /* 0x000fc8000bf26070 */
[----:B------:R-:W-:Y:S01]  /*0440*/  @!UP2 UIADD3 UR7, UPT, UPT, -UR7, URZ, URZ ;  /* 0x000000ff0707a290 */ /* 0x000fe2000fffe1ff */
[----:B------:R-:W-:-:S03]  /*0450*/  MOV R0, UR5 ;  /* 0x0000000500007c02 */ /* 0x000fc60008000f00 */
[----:B------:R-:W-:Y:S01]  /*0460*/  USEL UR7, UR9, UR7, !UP0 ;  /* 0x0000000709077287 */ /* 0x000fe2000c000000 */
[----:B------:R-:W-:Y:S02]  /*0470*/  IADD3 R35, PT, PT, R4, 0x20, RZ ;  /* 0x0000002004237810 */ /* 0x000fe40007ffe0ff */
[----:B------:R-:W-:Y:S02]  /*0480*/  MOV R3, UR18 ;  /* 0x0000001200037c02 */ /* 0x000fe40008000f00 */
[----:B------:R-:W-:Y:S02]  /*0490*/  SHF.R.S32.HI R29, RZ, 0x1f, R35 ;  /* 0x0000001fff1d7819 */ /* 0x000fe40000011423 */
[----:B------:R-:W-:Y:S02]  /*04a0*/  LOP3.LUT R30, R30, 0xfeffffff, RZ, 0xc0, !PT ;  /* 0xfeffffff1e1e7812 */ /* 0x000fe400078ec0ff */
[----:B------:R-:W-:Y:S02]  /*04b0*/  IADD3 R2, PT, PT, R4, 0x30, RZ ;  /* 0x0000003004027810 */ /* 0x000fe40007ffe0ff */
[----:B--2---:R-:W-:-:S02]  /*04c0*/  ISETP.GE.AND.EX P0, PT, R12, UR17, PT, P0 ;  /* 0x000000110c007c0c */ /* 0x004fc4000bf06300 */
[----:B---3--:R-:W-:Y:S02]  /*04d0*/  IADD3 R6, P2, PT, R5, UR5, RZ ;  /* 0x0000000505067c10 */ /* 0x008fe4000ff5e0ff */
[----:B------:R-:W-:-:S09]  /*04e0*/  SHF.R.S32.HI R5, RZ, 0x1f, R17 ;  /* 0x0000001fff057819 */ /* 0x000fd20000011411 */
[----:B------:R-:W0:Y:S01]  /*04f0*/  @!P0 LDC.64 R14, c[0x0][0x3f8] ;  /* 0x0000fe00ff0e8b82 */ /* 0x000e220000000a00 */
[----:B------:R-:W-:Y:S01]  /*0500*/  ISETP.GE.AND.EX P4, PT, R5, UR17, PT, P1 ;  /* 0x0000001105007c0c */ /* 0x000fe2000bf86310 */
[----:B------:R-:W-:Y:S01]  /*0510*/  USHF.R.S32.HI UR5, URZ, 0x1f, UR7 ;  /* 0x0000001fff057899 */ /* 0x000fe20008011407 */
[----:B------:R-:W-:-:S03]  /*0520*/  LEA.HI.X.SX32 R7, R0, RZ, 0x1, P2 ;  /* 0x000000ff00077211 */ /* 0x000fc600010f0eff */
[----:B------:R-:W-:Y:S01]  /*0530*/  UIMAD UR5, UR5, UR18, URZ ;  /* 0x00000012050572a4 */ /* 0x000fe2000f8e02ff */
[----:B------:R-:W-:Y:S01]  /*0540*/  ISETP.GE.U32.AND P1, PT, R35, UR16, PT ;  /* 0x0000001023007c0c */ /* 0x000fe2000bf26070 */
[----:B------:R-:W1:Y:S01]  /*0550*/  @!P0 LDC.64 R10, c[0x0][0x398] ;  /* 0x0000e600ff0a8b82 */ /* 0x000e620000000a00 */
[----:B------:R-:W-:Y:S01]  /*0560*/  IMAD.WIDE.U32 R6, R3, UR7, R6 ;  /* 0x0000000703067c25 */ /* 0x000fe2000f8e0006 */
[----:B------:R-:W-:Y:S01]  /*0570*/  UIMAD UR5, UR7, UR19, UR5 ;  /* 0x00000013070572a4 */ /* 0x000fe2000f8e0205 */
[----:B------:R-:W-:Y:S01]  /*0580*/  @!P0 SHF.R.S32.HI R12, RZ, 0x1f, R4 ;  /* 0x0000001fff0c8819 */ /* 0x000fe20000011404 */
[----:B------:R-:W-:Y:S01]  /*0590*/  STL [R1+0x4d0], R31 ;  /* 0x0004d01f01007387 */ /* 0x000fe20000100800 */
[----:B------:R-:W-:Y:S01]  /*05a0*/  ISETP.GE.AND.EX P3, PT, R29, UR17, PT, P1 ;  /* 0x000000111d007c0c */ /* 0x000fe2000bf66310 */
[----:B------:R-:W2:Y:S02]  /*05b0*/  LDCU.64 UR6, c[0x0][0x3b8] ;  /* 0x00007700ff0677ac */ /* 0x000ea40008000a00 */
[----:B------:R-:W3:Y:S01]  /*05c0*/  @!P4 LDC.64 R22, c[0x0][0x3f8] ;  /* 0x0000fe00ff16cb82 */ /* 0x000ee20000000a00 */
[----:B------:R-:W-:-:S02]  /*05d0*/  IADD3 R21, PT, PT, R7, UR5, RZ ;  /* 0x0000000507157c10 */ /* 0x000fc4000fffe0ff */
[----:B------:R-:W-:-:S05]  /*05e0*/  @!P0 MOV R20, R6 ;  /* 0x0000000600148202 */ /* 0x000fca0000000f00 */
[----:B------:R-:W4:Y:S01]  /*05f0*/  @!P0 LDC.64 R8, c[0x0][0x3a0] ;  /* 0x0000e800ff088b82 */ /* 0x000f220000000a00 */
[----:B0-----:R-:W-:Y:S01]  /*0600*/  @!P0 IMAD R0, R12, R14, RZ ;  /* 0x0000000e0c008224 */ /* 0x001fe200078e02ff */
[----:B------:R-:W-:-:S03]  /*0610*/  @P4 LOP3.LUT R30, R30, 0x1000000, RZ, 0xfc, !PT ;  /* 0x010000001e1e4812 */ /* 0x000fc600078efcff */
[C---:B------:R-:W-:Y:S02]  /*0620*/  @!P0 IMAD R3, R4.reuse, R15, R0 ;  /* 0x0000000f04038224 */ /* 0x040fe400078e0200 */
[----:B------:R-:W-:Y:S01]  /*0630*/  @!P0 IMAD.WIDE.U32 R14, R4, R14, R20 ;  /* 0x0000000e040e8225 */ /* 0x000fe200078e0014 */
[----:B------:R0:W-:Y:S01]  /*0640*/  @!P0 STL [R1+0x3b8], R12 ;  /* 0x0003b80c01008387 */ /* 0x0001e20000100800 */
[----:B------:R-:W-:Y:S01]  /*0650*/  LOP3.LUT R30, R30, 0xff7fffff, RZ, 0xc0, !PT ;  /* 0xff7fffff1e1e7812 */ /* 0x000fe200078ec0ff */
[----:B------:R-:W2:Y:S02]  /*0660*/  @!P4 LDC.64 R26, c[0x0][0x3a0] ;  /* 0x0000e800ff1acb82 */ /* 0x000ea40000000a00 */
[----:B------:R-:W-:Y:S02]  /*0670*/  @!P0 IADD3 R3, PT, PT, R15, R3, RZ ;  /* 0x000000030f038210 */ /* 0x000fe40007ffe0ff */
[----:B------:R-:W-:-:S04]  /*0680*/  @!P0 SHF.L.U32 R15, R14, 0x1, RZ ;  /* 0x000000010e0f8819 */ /* 0x000fc800000006ff */
[----:B0-----:R-:W0:Y:S01]  /*0690*/  @!P3 LDC.64 R12, c[0x0][0x3f8] ;  /* 0x0000fe00ff0cbb82 */ /* 0x001e220000000a00 */
[----:B------:R-:W-:Y:S02]  /*06a0*/  @!P0 SHF.L.U64.HI R14, R14, 0x1, R3 ;  /* 0x000000010e0e8819 */ /* 0x000fe40000010203 */
[----:B------:R-:W-:Y:S02]  /*06b0*/  @P3 LOP3.LUT R30, R30, 0x800000, RZ, 0xfc, !PT ;  /* 0x008000001e1e3812 */ /* 0x000fe400078efcff */
[----:B------:R-:W-:Y:S02]  /*06c0*/  ISETP.GE.U32.AND P1, PT, R2, UR16, PT ;  /* 0x0000001002007c0c */ /* 0x000fe4000bf26070 */
[----:B------:R-:W-:Y:S01]  /*06d0*/  SHF.R.S32.HI R3, RZ, 0x1f, R2 ;  /* 0x0000001fff037819 */ /* 0x000fe20000011402 */
[----:B------:R-:W2:Y:S01]  /*06e0*/  @!P4 LDC.64 R24, c[0x0][0x398] ;  /* 0x0000e600ff18cb82 */ /* 0x000ea20000000a00 */
[----:B-1----:R-:W-:Y:S01]  /*06f0*/  @!P0 IADD3 R10, P3, PT, R15, R10, RZ ;  /* 0x0000000a0f0a8210 */ /* 0x002fe20007f7e0ff */
[----:B---3--:R-:W-:Y:S01]  /*0700*/  @!P4 IMAD R0, R5, R22, RZ ;  /* 0x000000160500c224 */ /* 0x008fe200078e02ff */
[----:B------:R-:W-:-:S02]  /*0710*/  ISETP.GE.AND.EX P6, PT, R3, UR17, PT, P1 ;  /* 0x0000001103007c0c */ /* 0x000fc4000bfc6310 */
[----:B------:R-:W-:Y:S02]  /*0720*/  IADD3 R5, PT, PT, R4, 0x40, RZ ;  /* 0x0000004004057810 */ /* 0x000fe40007ffe0ff */
[----:B------:R-:W-:Y:S02]  /*0730*/  @!P0 IADD3.X R11, PT, PT, R14, R11, RZ, P3, !PT ;  /* 0x0000000b0e0b8210 */ /* 0x000fe40001ffe4ff */
[----:B------:R-:W-:Y:S02]  /*0740*/  LOP3.LUT P3, RZ, R30, 0x800000, RZ, 0xc0, !PT ;  /* 0x008000001eff7812 */ /* 0x000fe4000786c0ff */
[----:B----4-:R-:W-:Y:S02]  /*0750*/  @!P0 IADD3 R8, P2, PT, R15, R8, RZ ;  /* 0x000000080f088210 */ /* 0x010fe40007f5e0ff */
[----:B------:R-:W-:Y:S02]  /*0760*/  ISETP.GE.U32.AND P1, PT, R5, UR16, PT ;  /* 0x0000001005007c0c */ /* 0x000fe4000bf26070 */
[----:B------:R-:W-:-:S02]  /*0770*/  SHF.R.S32.HI R33, RZ, 0x1f, R5 ;  /* 0x0000001fff217819 */ /* 0x000fc40000011405 */
[----:B------:R-:W-:Y:S02]  /*0780*/  @!P0 IADD3.X R9, PT, PT, R14, R9, RZ, P2, !PT ;  /* 0x000000090e098210 */ /* 0x000fe400017fe4ff */
[----:B------:R-:W-:Y:S02]  /*0790*/  ISETP.GE.AND.EX P5, PT, R33, UR17, PT, P1 ;  /* 0x0000001121007c0c */ /* 0x000fe4000bfa6310 */
[----:B------:R-:W-:Y:S01]  /*07a0*/  LOP3.LUT R30, R30, 0xffbfffff, RZ, 0xc0, !PT ;  /* 0xffbfffff1e1e7812 */ /* 0x000fe200078ec0ff */
[----:B------:R-:W-:Y:S01]  /*07b0*/  @!P4 IMAD R37, R17, R23, R0 ;  /* 0x000000171125c224 */ /* 0x000fe200078e0200 */
[----:B------:R-:W-:Y:S01]  /*07c0*/  @!P4 MOV R14, R6 ;  /* 0x00000006000ec202 */ /* 0x000fe20000000f00 */
[----:B0-----:R-:W-:Y:S01]  /*07d0*/  @!P3 IMAD R34, R29, R12, RZ ;  /* 0x0000000c1d22b224 */ /* 0x001fe200078e02ff */
[----:B------:R-:W-:Y:S01]  /*07e0*/  @!P4 MOV R15, R21 ;  /* 0x00000015000fc202 */ /* 0x000fe20000000f00 */
[----:B------:R-:W0:Y:S01]  /*07f0*/  @!P3 LDC.64 R18, c[0x0][0x3a0] ;  /* 0x0000e800ff12bb82 */ /* 0x000e220000000a00 */
[----:B------:R-:W-:Y:S01]  /*0800*/  @P6 LOP3.LUT R30, R30, 0x400000, RZ, 0xfc, !PT ;  /* 0x004000001e1e6812 */ /* 0x000fe200078efcff */
[----:B------:R-:W-:Y:S01]  /*0810*/  @!P4 IMAD.WIDE.U32 R22, R17, R22, R14 ;  /* 0x000000161116c225 */ /* 0x000fe200078e000e */
[----:B------:R-:W-:-:S02]  /*0820*/  IADD3 R0, PT, PT, R4, 0x50, RZ ;  /* 0x0000005004007810 */ /* 0x000fc40007ffe0ff */
[----:B------:R-:W-:Y:S01]  /*0830*/  LOP3.LUT R30, R30, 0xffdfffff, RZ, 0xc0, !PT ;  /* 0xffdfffff1e1e7812 */ /* 0x000fe200078ec0ff */
[----:B------:R-:W-:Y:S01]  /*0840*/  @!P3 IMAD R29, R35, R13, R34 ;  /* 0x0000000d231db224 */ /* 0x000fe200078e0222 */
[----:B------:R-:W-:Y:S01]  /*0850*/  @!P4 IADD3 R23, PT, PT, R23, R37, RZ ;  /* 0x000000251717c210 */ /* 0x000fe20007ffe0ff */
[----:B------:R-:W1:Y:S01]  /*0860*/  @!P3 LDC.64 R14, c[0x0][0x398] ;  /* 0x0000e600ff0ebb82 */ /* 0x000e620000000a00 */
[----:B------:R-:W-:Y:S02]  /*0870*/  @!P4 SHF.L.U32 R28, R22, 0x1, RZ ;  /* 0x00000001161cc819 */ /* 0x000fe400000006ff */
[----:B------:R-:W-:Y:S02]  /*0880*/  ISETP.GE.U32.AND P2, PT, R0, UR16, PT ;  /* 0x0000001000007c0c */ /* 0x000fe4000bf46070 */
[----:B------:R-:W-:Y:S02]  /*0890*/  SHF.R.S32.HI R34, RZ, 0x1f, R0 ;  /* 0x0000001fff227819 */ /* 0x000fe40000011400 */
[----:B------:R-:W-:Y:S01]  /*08a0*/  @P5 LOP3.LUT R30, R30, 0x200000, RZ, 0xfc, !PT ;  /* 0x002000001e1e5812 */ /* 0x000fe200078efcff */
[----:B------:R-:W3:Y:S01]  /*08b0*/  @!P6 LDC.64 R16, c[0x0][0x3f8] ;  /* 0x0000fe00ff10eb82 */ /* 0x000ee20000000a00 */
[----:B------:R-:W-:-:S02]  /*08c0*/  @!P4 SHF.L.U64.HI R32, R22, 0x1, R23 ;  /* 0x000000011620c819 */ /* 0x000fc40000010217 */
[----:B--2---:R-:W-:Y:S02]  /*08d0*/  @!P4 IADD3 R36, P1, PT, R28, R26, RZ ;  /* 0x0000001a1c24c210 */ /* 0x004fe40007f3e0ff */
[----:B------:R-:W-:Y:S02]  /*08e0*/  ISETP.GE.AND.EX P4, PT, R34, UR17, PT, P2 ;  /* 0x0000001122007c0c */ /* 0x000fe4000bf86320 */
[----:B------:R-:W-:Y:S02]  /*08f0*/  LOP3.LUT P2, RZ, R30, 0x1000000, RZ, 0xc0, !PT ;  /* 0x010000001eff7812 */ /* 0x000fe4000784c0ff */
[----:B------:R-:W-:Y:S02]  /*0900*/  @!P3 MOV R22, R6 ;  /* 0x000000060016b202 */ /* 0x000fe40000000f00 */
[----:B------:R-:W-:-:S03]  /*0910*/  @!P3 MOV R23, R21 ;  /* 0x000000150017b202 */ /* 0x000fc60000000f00 */
[----:B------:R-:W-:-:S03]  /*0920*/  @!P3 IMAD.WIDE.U32 R12, R35, R12, R22 ;  /* 0x0000000c230cb225 */ /* 0x000fc600078e0016 */
[----:B------:R-:W2:Y:S03]  /*0930*/  @!P5 LDC.64 R22, c[0x0][0x3f8] ;  /* 0x0000fe00ff16db82 */ /* 0x000ea60000000a00 */
[----:B------:R-:W-:Y:S02]  /*0940*/  @!P2 IADD3.X R37, PT, PT, R32, R27, RZ, P1, !PT ;  /* 0x0000001b2025a210 */ /* 0x000fe40000ffe4ff */
[----:B------:R-:W-:-:S03]  /*0950*/  @!P3 IADD3 R13, PT, PT, R13, R29, RZ ;  /* 0x0000001d0d0db210 */ /* 0x000fc60007ffe0ff */
[----:B------:R4:W-:Y:S01]  /*0960*/  STL.64 [R1+0x170], R36 ;  /* 0x0001702401007387 */ /* 0x0009e20000100a00 */
[----:B---3--:R-:W-:Y:S01]  /*0970*/  @!P6 IMAD R3, R3, R16, RZ ;  /* 0x000000100303e224 */ /* 0x008fe200078e02ff */
[----:B----4-:R-:W-:Y:S02]  /*0980*/  @!P2 IADD3 R36, P1, PT, R28, R24, RZ ;  /* 0x000000181c24a210 */ /* 0x010fe40007f3e0ff */
[----:B------:R-:W-:Y:S01]  /*0990*/  @!P3 SHF.L.U32 R24, R12, 0x1, RZ ;  /* 0x000000010c18b819 */ /* 0x000fe200000006ff */
[----:B------:R-:W3:Y:S01]  /*09a0*/  @!P6 LDC.64 R28, c[0x0][0x3a0] ;  /* 0x0000e800ff1ceb82 */ /* 0x000ee20000000a00 */
[----:B------:R-:W-:Y:S02]  /*09b0*/  @!P2 IADD3.X R37, PT, PT, R32, R25, RZ, P1, !PT ;  /* 0x000000192025a210 */ /* 0x000fe40000ffe4ff */
[----:B------:R-:W-:Y:S02]  /*09c0*/  @!P3 SHF.L.U64.HI R32, R12, 0x1, R13 ;  /* 0x000000010c20b819 */ /* 0x000fe4000001020d */
[----:B0-----:R-:W-:Y:S01]  /*09d0*/  @!P3 IADD3 R26, P1, PT, R24, R18, RZ ;  /* 0x00000012181ab210 */ /* 0x001fe20007f3e0ff */
[----:B------:R1:W-:Y:S01]  /*09e0*/  @!P2 STL.64 [R1+0x160], R36 ;  /* 0x000160240100a387 */ /* 0x0003e20000100a00 */
[----:B------:R-:W-:Y:S01]  /*09f0*/  @!P6 MOV R25, R21 ;  /* 0x000000150019e202 */ /* 0x000fe20000000f00 */
[----:B------:R-:W0:Y:S01]  /*0a00*/  @!P6 LDC.64 R12, c[0x0][0x398] ;  /* 0x0000e600ff0ceb82 */ /* 0x000e220000000a00 */
[----:B------:R-:W-:Y:S01]  /*0a10*/  @!P3 IADD3.X R27, PT, PT, R32, R19, RZ, P1, !PT ;  /* 0x00000013201bb210 */ /* 0x000fe20000ffe4ff */
[----:B------:R-:W-:-:S06]  /*0a20*/  @!P6 IMAD R17, R2, R17, R3 ;  /* 0x000000110211e224 */ /* 0x000fcc00078e0203 */
[----:B------:R-:W4:Y:S01]  /*0a30*/  @!P4 LDC.64 R18, c[0x0][0x3f8] ;  /* 0x0000fe00ff12cb82 */ /* 0x000f220000000a00 */
[----:B-1----:R-:W-:Y:S02]  /*0a40*/  @!P3 IADD3 R36, P1, PT, R24, R14, RZ ;  /* 0x0000000e1824b210 */ /* 0x002fe40007f3e0ff */
[----:B------:R-:W-:Y:S01]  /*0a50*/  @!P6 MOV R24, R6 ;  /* 0x000000060018e202 */ /* 0x000fe20000000f00 */
[----:B------:R1:W-:Y:S04]  /*0a60*/  @!P3 STL.64 [R1+0x168], R26 ;  /* 0x0001681a0100b387 */ /* 0x0003e80000100a00 */
[----:B------:R-:W-:Y:S01]  /*0a70*/  @!P6 IMAD.WIDE.U32 R2, R2, R16, R24 ;  /* 0x000000100202e225 */ /* 0x000fe200078e0018 */
[----:B------:R-:W-:Y:S01]  /*0a80*/  @!P3 IADD3.X R37, PT, PT, R32, R15, RZ, P1, !PT ;  /* 0x0000000f2025b210 */ /* 0x000fe20000ffe4ff */
[----:B------:R-:W4:Y:S03]  /*0a90*/  @!P4 LDC.64 R24, c[0x0][0x3a0] ;  /* 0x0000e800ff18cb82 */ /* 0x000f260000000a00 */
[----:B------:R-:W-:-:S02]  /*0aa0*/  @!P6 IADD3 R17, PT, PT, R3, R17, RZ ;  /* 0x000000110311e210 */ /* 0x000fc40007ffe0ff */
[----:B------:R-:W-:-:S03]  /*0ab0*/  @!P6 SHF.L.U32 R32, R2, 0x1, RZ ;  /* 0x000000010220e819 */ /* 0x000fc600000006ff */
[----:B-1----:R-:W1:Y:S01]  /*0ac0*/  @!P5 LDC.64 R26, c[0x0][0x3a0] ;  /* 0x0000e800ff1adb82 */ /* 0x002e620000000a00 */
[----:B------:R-:W-:Y:S01]  /*0ad0*/  @!P6 SHF.L.U64.HI R2, R2, 0x1, R17 ;  /* 0x000000010202e819 */ /* 0x000fe20000010211 */
[----:B--2---:R-:W-:Y:S01]  /*0ae0*/  @!P5 IMAD R3, R33, R22, RZ ;  /* 0x000000162103d224 */ /* 0x004fe200078e02ff */
[----:B------:R-:W-:Y:S02]  /*0af0*/  @!P5 MOV R16, R6 ;  /* 0x000000060010d202 */ /* 0x000fe40000000f00 */
[----:B------:R-:W-:-:S03]  /*0b00*/  @!P5 MOV R17, R21 ;  /* 0x000000150011d202 */ /* 0x000fc60000000f00 */
[----:B------:R-:W2:Y:S01]  /*0b10*/  @!P5 LDC.64 R14, c[0x0][0x398] ;  /* 0x0000e600ff0edb82 */ /* 0x000ea20000000a00 */
[C---:B------:R-:W-:Y:S01]  /*0b20*/  @!P5 IMAD R3, R5.reuse, R23, R3 ;  /* 0x000000170503d224 */ /* 0x040fe200078e0203 */
[----:B---3--:R-:W-:Y:S01]  /*0b30*/  @!P6 IADD3 R28, P1, PT, R32, R28, RZ ;  /* 0x0000001c201ce210 */ /* 0x008fe20007f3e0ff */
[----:B------:R-:W-:-:S03]  /*0b40*/  @!P5 IMAD.WIDE.U32 R22, R5, R22, R16 ;  /* 0x000000160516d225 */ /* 0x000fc600078e0010 */
[----:B------:R-:W-:Y:S02]  /*0b50*/  @!P6 IADD3.X R29, PT, PT, R2, R29, RZ, P1, !PT ;  /* 0x0000001d021de210 */ /* 0x000fe40000ffe4ff */
[----:B0-----:R-:W-:Y:S01]  /*0b60*/  @!P6 IADD3 R12, P1, PT, R32, R12, RZ ;  /* 0x0000000c200ce210 */ /* 0x001fe20007f3e0ff */
[----:B------:R-:W0:Y:S01]  /*0b70*/  @!P4 LDC.64 R16, c[0x0][0x398] ;  /* 0x0000e600ff10cb82 */ /* 0x000e220000000a00 */
[----:B------:R-:W-:Y:S02]  /*0b80*/  @!P5 IADD3 R3, PT, PT, R23, R3, RZ ;  /* 0x000000031703d210 */ /* 0x000fe40007ffe0ff */
[----:B------:R-:W-:Y:S02]  /*0b90*/  @!P6 IADD3.X R13, PT, PT, R2, R13, RZ, P1, !PT ;  /* 0x0000000d020de210 */ /* 0x000fe40000ffe4ff */
[C---:B------:R-:W-:Y:S02]  /*0ba0*/  @!P5 SHF.L.U32 R2, R22.reuse, 0x1, RZ ;  /* 0x000000011602d819 */ /* 0x040fe400000006ff */
[----:B------:R-:W-:Y:S01]  /*0bb0*/  @!P5 SHF.L.U64.HI R3, R22, 0x1, R3 ;  /* 0x000000011603d819 */ /* 0x000fe20000010203 */
[----:B----4-:R-:W-:Y:S01]  /*0bc0*/  @!P4 IMAD R34, R34, R18, RZ ;  /* 0x000000122222c224 */ /* 0x010fe200078e02ff */
[----:B------:R-:W-:-:S02]  /*0bd0*/  @!P4 MOV R22, R6 ;  /* 0x000000060016c202 */ /* 0x000fc40000000f00 */
[----:B------:R-:W-:Y:S01]  /*0be0*/  @!P4 MOV R23, R21 ;  /* 0x000000150017c202 */ /* 0x000fe20000000f00 */
[----:B------:R-:W-:Y:S01]  /*0bf0*/  @!P4 IMAD R19, R0, R19, R34 ;  /* 0x000000130013c224 */ /* 0x000fe200078e0222 */
[----:B-1----:R-:W-:Y:S01]  /*0c00*/  @!P5 IADD3 R26, P1, PT, R2, R26, RZ ;  /* 0x0000001a021ad210 */ /* 0x002fe20007f3e0ff */
[----:B------:R-:W-:-:S03]  /*0c10*/  @!P4 IMAD.WIDE.U32 R22, R0, R18, R22 ;  /* 0x000000120016c225 */ /* 0x000fc600078e0016 */
[----:B------:R-:W-:Y:S02]  /*0c20*/  @!P5 IADD3.X R27, PT, PT, R3, R27, RZ, P1, !PT ;  /* 0x0000001b031bd210 */ /* 0x000fe40000ffe4ff */
[----:B--2---:R-:W-:Y:S02]  /*0c30*/  @!P5 IADD3 R14, P1, PT, R2, R14, RZ ;  /* 0x0000000e020ed210 */ /* 0x004fe40007f3e0ff */
[----:B------:R-:W-:Y:S02]  /*0c40*/  @!P4 IADD3 R19, PT, PT, R23, R19, RZ ;  /* 0x000000131713c210 */ /* 0x000fe40007ffe0ff */
[C---:B------:R-:W-:Y:S02]  /*0c50*/  @!P4 SHF.L.U32 R0, R22.reuse, 0x1, RZ ;  /* 0x000000011600c819 */ /* 0x040fe400000006ff */
[----:B------:R-:W-:Y:S02]  /*0c60*/  @!P5 IADD3.X R15, PT, PT, R3, R15, RZ, P1, !PT ;  /* 0x0000000f030fd210 */ /* 0x000fe40000ffe4ff */
[----:B------:R-:W-:-:S02]  /*0c70*/  @!P4 SHF.L.U64.HI R22, R22, 0x1, R19 ;  /* 0x000000011616c819 */ /* 0x000fc40000010213 */
[----:B------:R-:W-:-:S04]  /*0c80*/  @!P4 IADD3 R24, P1, PT, R0, R24, RZ ;  /* 0x000000180018c210 */ /* 0x000fc80007f3e0ff */
[----:B------:R-:W-:Y:S02]  /*0c90*/  @!P4 IADD3.X R25, PT, PT, R22, R25, RZ, P1, !PT ;  /* 0x000000191619c210 */ /* 0x000fe40000ffe4ff */
[----:B0-----:R-:W-:Y:S02]  /*0ca0*/  @!P4 IADD3 R16, P1, PT, R0, R16, RZ ;  /* 0x000000100010c210 */ /* 0x001fe40007f3e0ff */
[----:B------:R-:W-:Y:S02]  /*0cb0*/  IADD3 R0, PT, PT, R4, 0x60, RZ ;  /* 0x0000006004007810 */ /* 0x000fe40007ffe0ff */
[----:B------:R-:W-:Y:S02]  /*0cc0*/  @!P4 IADD3.X R17, PT, PT, R22, R17, RZ, P1, !PT ;  /* 0x000000111611c210 */ /* 0x000fe40000ffe4ff */
[----:B------:R-:W-:Y:S02]  /*0cd0*/  ISETP.GE.U32.AND P1, PT, R0, UR16, PT ;  /* 0x0000001000007c0c */ /* 0x000fe4000bf26070 */
[----:B------:R-:W-:-:S04]  /*0ce0*/  SHF.R.S32.HI R5, RZ, 0x1f, R0 ;  /* 0x0000001fff057819 */ /* 0x000fc80000011400 */
[----:B------:R-:W-:-:S13]  /*0cf0*/  ISETP.GE.AND.EX P2, PT, R5, UR17, PT, P1 ;  /* 0x0000001105007c0c */ /* 0x000fda000bf46310 */
[----:B------:R-:W0:Y:S01]  /*0d00*/  @!P2 LDC.64 R2, c[0x0][0x3f8] ;  /* 0x0000fe00ff02ab82 */ /* 0x000e220000000a00 */
[----:B------:R-:W-:Y:S02]  /*0d10*/  @!P2 MOV R18, R6 ;  /* 0x000000060012a202 */ /* 0x000fe40000000f00 */
[----:B------:R-:W-:-:S05]  /*0d20*/  @!P2 MOV R19, R21 ;  /* 0x000000150013a202 */ /* 0x000fca0000000f00 */
[----:B------:R-:W1:Y:S01]  /*0d30*/  @!P2 LDC.64 R22, c[0x0][0x3a0] ;  /* 0x0000e800ff16ab82 */ /* 0x000e620000000a00 */
[-C--:B0-----:R-:W-:Y:S02]  /*0d40*/  @!P2 IMAD R5, R5, R2.reuse, RZ ;  /* 0x000000020505a224 */ /* 0x081fe400078e02ff */
[----:B------:R-:W-:-:S04]  /*0d50*/  @!P2 IMAD.WIDE.U32 R18, R0, R2, R18 ;  /* 0x000000020012a225 */ /* 0x000fc800078e0012 */
[----:B------:R-:W-:Y:S01]  /*0d60*/  @!P2 IMAD R3, R0, R3, R5 ;  /* 0x000000030003a224 */ /* 0x000fe200078e0205 */
[----:B------:R-:W-:-:S04]  /*0d70*/  @!P2 SHF.L.U32 R2, R18, 0x1, RZ ;  /* 0x000000011202a819 */ /* 0x000fc800000006ff */
[----:B------:R-:W-:-:S04]  /*0d80*/  @!P2 IADD3 R0, PT, PT, R19, R3, RZ ;  /* 0x000000031300a210 */ /* 0x000fc80007ffe0ff */
[----:B------:R-:W-:Y:S02]  /*0d90*/  @!P2 SHF.L.U64.HI R0, R18, 0x1, R0 ;  /* 0x000000011200a819 */ /* 0x000fe40000010200 */
[----:B------:R-:W0:Y:S01]  /*0da0*/  @!P2 LDC.64 R18, c[0x0][0x398] ;  /* 0x0000e600ff12ab82 */ /* 0x000e220000000a00 */
[----:B-1----:R-:W-:Y:S02]  /*0db0*/  @!P2 IADD3 R22, P1, PT, R2, R22, RZ ;  /* 0x000000160216a210 */ /* 0x002fe40007f3e0ff */
[----:B------:R-:W-:Y:S02]  /*0dc0*/  LOP3.LUT R30, R30, 0xffefffff, RZ, 0xc0, !PT ;  /* 0xffefffff1e1e7812 */ /* 0x000fe400078ec0ff */
[----:B------:R-:W-:Y:S02]  /*0dd0*/  @!P2 IADD3.X R23, PT, PT, R0, R23, RZ, P1, !PT ;  /* 0x000000170017a210 */ /* 0x000fe40000ffe4ff */
[----:B------:R-:W-:-:S04]  /*0de0*/  @P4 LOP3.LUT R30, R30, 0x100000, RZ, 0xfc, !PT ;  /* 0x001000001e1e4812 */ /* 0x000fc800078efcff */
[----:B------:R-:W-:Y:S02]  /*0df0*/  LOP3.LUT R30, R30, 0xfff7ffff, RZ, 0xc0, !PT ;  /* 0xfff7ffff1e1e7812 */ /* 0x000fe400078ec0ff */
[----:B0-----:R-:W-:-:S04]  /*0e00*/  @!P2 IADD3 R18, P1, PT, R2, R18, RZ ;  /* 0x000000120212a210 */ /* 0x001fc80007f3e0ff */
[----:B------:R-:W-:Y:S02]  /*0e10*/  @!P2 IADD3.X R19, PT, PT, R0, R19, RZ, P1, !PT ;  /* 0x000000130013a210 */ /* 0x000fe40000ffe4ff */
[----:B------:R-:W-:-:S04]  /*0e20*/  IADD3 R0, PT, PT, R4, 0x70, RZ ;  /* 0x0000007004007810 */ /* 0x000fc80007ffe0ff */
[----:B------:R-:W-:Y:S02]  /*0e30*/  SHF.R.S32.HI R5, RZ, 0x1f, R0 ;  /* 0x0000001fff057819 */ /* 0x000fe40000011400 */
[----:B------:R-:W-:Y:S02]  /*0e40*/  ISETP.GE.U32.AND P1, PT, R0, UR16, PT ;  /* 0x0000001000007c0c */ /* 0x000fe4000bf26070 */
[----:B------:R-:W-:Y:S02]  /*0e50*/  @P2 LOP3.LUT R30, R30, 0x80000, RZ, 0xfc, !PT ;  /* 0x000800001e1e2812 */ /* 0x000fe400078efcff */
[----:B------:R-:W-:-:S13]  /*0e60*/  ISETP.GE.AND.EX P2, PT, R5, UR17, PT, P1 ;  /* 0x0000001105007c0c */ /* 0x000fda000bf46310 */
[----:B------:R-:W0:Y:S08]  /*0e70*/  @!P2 LDC.64 R32, c[0x0][0x3f8] ;  /* 0x0000fe00ff20ab82 */ /* 0x000e300000000a00 */
[----:B------:R-:W1:Y:S01]  /*0e80*/  @!P2 LDC.64 R2, c[0x0][0x3a0] ;  /* 0x0000e800ff02ab82 */ /* 0x000e620000000a00 */
[----:B------:R-:W-:Y:S02]  /*0e90*/  @!P2 MOV R34, R6 ;  /* 0x000000060022a202 */ /* 0x000fe40000000f00 */
[----:B------:R-:W-:Y:S01]  /*0ea0*/  @!P2 MOV R35, R21 ;  /* 0x000000150023a202 */ /* 0x000fe20000000f00 */
[----:B------:R1:W-:Y:S01]  /*0eb0*/  @!P3 STL.64 [R1+0x158], R36 ;  /* 0x000158240100b387 */ /* 0x0003e20000100a00 */
[----:B0-----:R-:W-:-:S02]  /*0ec0*/  @!P2 IMAD R5, R5, R32, RZ ;  /* 0x000000200505a224 */ /* 0x001fc400078e02ff */
[----:B------:R-:W-:-:S04]  /*0ed0*/  @!P2 IMAD.WIDE.U32 R34, R0, R32, R34 ;  /* 0x000000200022a225 */ /* 0x000fc800078e0022 */
[----:B------:R-:W-:Y:S01]  /*0ee0*/  @!P2 IMAD R33, R0, R33, R5 ;  /* 0x000000210021a224 */ /* 0x000fe200078e0205 */
[----:B------:R-:W-:-:S04]  /*0ef0*/  @!P2 SHF.L.U32 R5, R34, 0x1, RZ ;  /* 0x000000012205a819 */ /* 0x000fc800000006ff */
[----:B------:R-:W-:Y:S02]  /*0f00*/  @!P2 IADD3 R0, PT, PT, R35, R33, RZ ;  /* 0x000000212300a210 */ /* 0x000fe40007ffe0ff */
[----:B-1----:R-:W-:Y:S02]  /*0f10*/  @!P2 IADD3 R36, P1, PT, R5, R2, RZ ;  /* 0x000000020524a210 */ /* 0x002fe40007f3e0ff */
[----:B------:R-:W-:-:S04]  /*0f20*/  @!P2 SHF.L.U64.HI R0, R34, 0x1, R0 ;  /* 0x000000012200a819 */ /* 0x000fc80000010200 */
[----:B------:R-:W-:Y:S02]  /*0f30*/  @!P2 IADD3.X R37, PT, PT, R0, R3, RZ, P1, !PT ;  /* 0x000000030025a210 */ /* 0x000fe40000ffe4ff */
[----:B------:R-:W0:Y:S01]  /*0f40*/  @!P2 LDC.64 R2, c[0x0][0x398] ;  /* 0x0000e600ff02ab82 */ /* 0x000e220000000a00 */
[----:B------:R0:W-:Y:S04]  /*0f50*/  STL.64 [R1+0x4d8], R12 ;  /* 0x0004d80c01007387 */ /* 0x0001e80000100a00 */
[----:B------:R1:W-:Y:S01]  /*0f60*/  STL [R1+0x4d4], R13 ;  /* 0x0004d40d01007387 */ /* 0x0003e20000100800 */
[----:B------:R-:W-:-:S03]  /*0f70*/  LOP3.LUT R30, R30, 0xfffbffff, RZ, 0xc0, !PT ;  /* 0xfffbffff1e1e7812 */ /* 0x000fc600078ec0ff */
[----:B------:R-:W-:Y:S01]  /*0f80*/  @!P2 STL.64 [R1+0x148], R36 ;  /* 0x000148240100a387 */ /* 0x000fe20000100a00 */
[----:B------:R-:W-:Y:S02]  /*0f90*/  @P2 LOP3.LUT R30, R30, 0x40000, RZ, 0xfc, !PT ;  /* 0x000400001e1e2812 */ /* 0x000fe400078efcff */
[----:B0-----:R-:W-:-:S04]  /*0fa0*/  @!P2 IADD3 R12, P1, PT, R5, R2, RZ ;  /* 0x00000002050ca210 */ /* 0x001fc80007f3e0ff */
[----:B-1----:R-:W-:Y:S02]  /*0fb0*/  @!P2 IADD3.X R13, PT, PT, R0, R3, RZ, P1, !PT ;  /* 0x00000003000da210 */ /* 0x002fe40000ffe4ff */
[----:B------:R-:W-:-:S04]  /*0fc0*/  IADD3 R0, PT, PT, R4, 0x80, RZ ;  /* 0x0000008004007810 */ /* 0x000fc80007ffe0ff */
[----:B------:R-:W-:Y:S02]  /*0fd0*/  SHF.R.S32.HI R5, RZ, 0x1f, R0 ;  /* 0x0000001fff057819 */ /* 0x000fe40000011400 */
[----:B------:R-:W-:Y:S01]  /*0fe0*/  ISETP.GE.U32.AND P1, PT, R0, UR16, PT ;  /* 0x0000001000007c0c */ /* 0x000fe2000bf26070 */
[----:B------:R0:W-:Y:S03]  /*0ff0*/  @!P2 STL.64 [R1+0x150], R12 ;  /* 0x0001500c0100a387 */ /* 0x0001e60000100a00 */
[----:B------:R-:W-:-:S13]  /*1000*/  ISETP.GE.AND.EX P2, PT, R5, UR17, PT, P1 ;  /* 0x0000001105007c0c */ /* 0x000fda000bf46310 */
[----:B------:R-:W1:Y:S01]  /*1010*/  @!P2 LDC.64 R2, c[0x0][0x3f8] ;  /* 0x0000fe00ff02ab82 */ /* 0x000e620000000a00 */
[----:B------:R-:W-:Y:S02]  /*1020*/  @!P2 MOV R34, R6 ;  /* 0x000000060022a202 */ /* 0x000fe40000000f00 */
[----:B------:R-:W-:-:S05]  /*1030*/  @!P2 MOV R35, R21 ;  /* 0x000000150023a202 */ /* 0x000fca0000000f00 */
[----:B------:R-:W0:Y:S01]  /*1040*/  @!P2 LDC.64 R32, c[0x0][0x3a0] ;  /* 0x0000e800ff20ab82 */ /* 0x000e220000000a00 */
[-C--:B-1----:R-:W-:Y:S02]  /*1050*/  @!P2 IMAD R5, R5, R2.reuse, RZ ;  /* 0x000000020505a224 */ /* 0x082fe400078e02ff */
[----:B------:R-:W-:-:S04]  /*1060*/  @!P2 IMAD.WIDE.U32 R34, R0, R2, R34 ;  /* 0x000000020022a225 */ /* 0x000fc800078e0022 */
[----:B------:R-:W-:Y:S01]  /*1070*/  @!P2 IMAD R3, R0, R3, R5 ;  /* 0x000000030003a224 */ /* 0x000fe200078e0205 */
[----:B------:R-:W-:-:S04]  /*1080*/  @!P2 SHF.L.U32 R0, R34, 0x1, RZ ;  /* 0x000000012200a819 */ /* 0x000fc800000006ff */
[----:B------:R-:W-:-:S04]  /*1090*/  @!P2 IADD3 R3, PT, PT, R35, R3, RZ ;  /* 0x000000032303a210 */ /* 0x000fc80007ffe0ff */
[----:B------:R-:W-:Y:S02]  /*10a0*/  @!P2 SHF.L.U64.HI R34, R34, 0x1, R3 ;  /* 0x000000012222a819 */ /* 0x000fe40000010203 */
[----:B------:R-:W1:Y:S01]  /*10b0*/  @!P2 LDC.64 R2, c[0x0][0x398] ;  /* 0x0000e600ff02ab82 */ /* 0x000e620000000a00 */
[----:B0-----:R-:W-:-:S04]  /*10c0*/  @!P2 IADD3 R12, P1, PT, R0, R32, RZ ;  /* 0x00000020000ca210 */ /* 0x001fc80007f3e0ff */
[----:B------:R-:W-:-:S05]  /*10d0*/  @!P2 IADD3.X R13, PT, PT, R34, R33, RZ, P1, !PT ;  /* 0x00000021220da210 */ /* 0x000fca0000ffe4ff */
[----:B------:R1:W-:Y:S01]  /*10e0*/  @!P2 STL.64 [R1+0x308], R12 ;  /* 0x0003080c0100a387 */ /* 0x0003e20000100a00 */
[----:B------:R-:W-:-:S04]  /*10f0*/  LOP3.LUT R30, R30, 0xfffdffff, RZ, 0xc0, !PT ;  /* 0xfffdffff1e1e7812 */ /* 0x000fc800078ec0ff */
[----:B------:R-:W-:Y:S02]  /*1100*/  @P2 LOP3.LUT R30, R30, 0x20000, RZ, 0xfc, !PT ;  /* 0x000200001e1e2812 */ /* 0x000fe400078efcff */
[----:B-1----:R-:W-:Y:S02]  /*1110*/  @!P2 IADD3 R12, P1, PT, R0, R2, RZ ;  /* 0x00000002000ca210 */ /* 0x002fe40007f3e0ff */
[----:B------:R-:W-:Y:S02]  /*1120*/  IADD3 R0, PT, PT, R4, 0x90, RZ ;  /* 0x0000009004007810 */ /* 0x000fe40007ffe0ff */
[----:B------:R-:W-:Y:S02]  /*1130*/  @!P2 IADD3.X R13, PT, PT, R34, R3, RZ, P1, !PT ;  /* 0x00000003220da210 */ /* 0x000fe40000ffe4ff */
        /* <DEDUP_REMOVED lines=27> */
[----:B------:R-:W1:Y:S08]  /*12f0*/  @!P2 LDC.64 R32, c[0x0][0x3f8] ;  /* 0x0000fe00ff20ab82 */ /* 0x000e700000000a00 */
[----:B------:R-:W0:Y:S01]  /*1300*/  @!P2 LDC.64 R2, c[0x0][0x3a0] ;  /* 0x0000e800ff02ab82 */ /* 0x000e220000000a00 */
[----:B------:R-:W-:Y:S02]  /*1310*/  @!P2 MOV R34, R6 ;  /* 0x000000060022a202 */ /* 0x000fe40000000f00 */
[----:B------:R-:W-:Y:S01]  /*1320*/  @!P2 MOV R35, R21 ;  /* 0x000000150023a202 */ /* 0x000fe20000000f00 */
[----:B-1----:R-:W-:-:S02]  /*1330*/  @!P2 IMAD R5, R5, R32, RZ ;  /* 0x000000200505a224 */ /* 0x002fc400078e02ff */
[----:B------:R-:W-:-:S04]  /*1340*/  @!P2 IMAD.WIDE.U32 R34, R0, R32, R34 ;  /* 0x000000200022a225 */ /* 0x000fc800078e0022 */
[----:B------:R-:W-:Y:S01]  /*1350*/  @!P2 IMAD R33, R0, R33, R5 ;  /* 0x000000210021a224 */ /* 0x000fe200078e0205 */
[----:B------:R-:W-:-:S04]  /*1360*/  @!P2 SHF.L.U32 R5, R34, 0x1, RZ ;  /* 0x000000012205a819 */ /* 0x000fc800000006ff */
[----:B------:R-:W-:Y:S02]  /*1370*/  @!P2 IADD3 R0, PT, PT, R35, R33, RZ ;  /* 0x000000212300a210 */ /* 0x000fe40007ffe0ff */
[----:B0-----:R-:W-:Y:S02]  /*1380*/  @!P2 IADD3 R12, P1, PT, R5, R2, RZ ;  /* 0x00000002050ca210 */ /* 0x001fe40007f3e0ff */
[----:B------:R-:W-:-:S04]  /*1390*/  @!P2 SHF.L.U64.HI R0, R34, 0x1, R0 ;  /* 0x000000012200a819 */ /* 0x000fc80000010200 */
[----:B------:R-:W-:Y:S02]  /*13a0*/  @!P2 IADD3.X R13, PT, PT, R0, R3, RZ, P1, !PT ;  /* 0x00000003000da210 */ /* 0x000fe40000ffe4ff */
[----:B------:R-:W0:Y:S03]  /*13b0*/  @!P2 LDC.64 R2, c[0x0][0x398] ;  /* 0x0000e600ff02ab82 */ /* 0x000e260000000a00 */
[----:B------:R0:W-:Y:S01]  /*13c0*/  @!P2 STL.64 [R1+0x2e0], R12 ;  /* 0x0002e00c0100a387 */ /* 0x0001e20000100a00 */
[----:B------:R-:W-:-:S04]  /*13d0*/  LOP3.LUT R30, R30, 0xffff7fff, RZ, 0xc0, !PT ;  /* 0xffff7fff1e1e7812 */ /* 0x000fc800078ec0ff */
[----:B------:R-:W-:Y:S02]  /*13e0*/  @P2 LOP3.LUT R30, R30, 0x8000, RZ, 0xfc, !PT ;  /* 0x000080001e1e2812 */ /* 0x000fe400078efcff */
[----:B0-----:R-:W-:-:S04]  /*13f0*/  @!P2 IADD3 R12, P1, PT, R5, R2, RZ ;  /* 0x00000002050ca210 */ /* 0x001fc80007f3e0ff */
[----:B------:R-:W-:Y:S02]  /*1400*/  @!P2 IADD3.X R13, PT, PT, R0, R3, RZ, P1, !PT ;  /* 0x00000003000da210 */ /* 0x000fe40000ffe4ff */
        /* <DEDUP_REMOVED lines=8> */
[----:B------:R-:W2:Y:S01]  /*1490*/  @!P2 LDC.64 R36, c[0x0][0x3a0] ;  /* 0x0000e800ff24ab82 */ /* 0x000ea20000000a00 */
[-C--:B-1----:R-:W-:Y:S02]  /*14a0*/  @!P2 IMAD R5, R5, R2.reuse, RZ ;  /* 0x000000020505a224 */ /* 0x082fe400078e02ff */
[----:B------:R-:W-:-:S04]  /*14b0*/  @!P2 IMAD.WIDE.U32 R32, R0, R2, R32 ;  /* 0x000000020020a225 */ /* 0x000fc800078e0020 */
[----:B------:R-:W-:-:S05]  /*14c0*/  @!P2 IMAD R3, R0, R3, R5 ;  /* 0x000000030003a224 */ /* 0x000fca00078e0205 */
[----:B------:R-:W-:Y:S02]  /*14d0*/  @!P2 IADD3 R0, PT, PT, R33, R3, RZ ;  /* 0x000000032100a210 */ /* 0x000fe40007ffe0ff */
[----:B------:R-:W0:Y:S01]  /*14e0*/  @!P2 LDC.64 R2, c[0x0][0x398] ;  /* 0x0000e600ff02ab82 */ /* 0x000e220000000a00 */
[C---:B------:R-:W-:Y:S02]  /*14f0*/  @!P2 SHF.L.U32 R5, R32.reuse, 0x1, RZ ;  /* 0x000000012005a819 */ /* 0x040fe400000006ff */
[----:B------:R-:W-:Y:S02]  /*1500*/  @!P2 SHF.L.U64.HI R0, R32, 0x1, R0 ;  /* 0x000000012000a819 */ /* 0x000fe40000010200 */
[----:B--2---:R-:W-:-:S04]  /*1510*/  @!P2 IADD3 R36, P1, PT, R5, R36, RZ ;  /* 0x000000240524a210 */ /* 0x004fc80007f3e0ff */
[----:B------:R-:W-:Y:S02]  /*1520*/  @!P2 IADD3.X R37, PT, PT, R0, R37, RZ, P1, !PT ;  /* 0x000000250025a210 */ /* 0x000fe40000ffe4ff */
[----:B------:R-:W-:Y:S02]  /*1530*/  LOP3.LUT R30, R30, 0xffffbfff, RZ, 0xc0, !PT ;  /* 0xffffbfff1e1e7812 */ /* 0x000fe400078ec0ff */
[----:B0-----:R-:W-:-:S04]  /*1540*/  @!P2 IADD3 R12, P1, PT, R5, R2, RZ ;  /* 0x00000002050ca210 */ /* 0x001fc80007f3e0ff */
[----:B------:R-:W-:Y:S02]  /*1550*/  @!P2 IADD3.X R13, PT, PT, R0, R3, RZ, P1, !PT ;  /* 0x00000003000da210 */ /* 0x000fe40000ffe4ff */
[----:B------:R-:W-:-:S04]  /*1560*/  IADD3 R0, PT, PT, R4, 0xc0, RZ ;  /* 0x000000c004007810 */ /* 0x000fc80007ffe0ff */
[----:B------:R-:W-:Y:S02]  /*1570*/  SHF.R.S32.HI R5, RZ, 0x1f, R0 ;  /* 0x0000001fff057819 */ /* 0x000fe40000011400 */
[----:B------:R-:W-:Y:S01]  /*1580*/  ISETP.GE.U32.AND P1, PT, R0, UR16, PT ;  /* 0x0000001000007c0c */ /* 0x000fe2000bf26070 */
[----:B------:R0:W-:Y:S01]  /*1590*/  @!P2 STL.64 [R1+0x2d8], R12 ;  /* 0x0002d80c0100a387 */ /* 0x0001e20000100a00 */
[----:B------:R-:W-:Y:S02]  /*15a0*/  @P2 LOP3.LUT R30, R30, 0x4000, RZ, 0xfc, !PT ;  /* 0x000040001e1e2812 */ /* 0x000fe400078efcff */
        /* <DEDUP_REMOVED lines=155> */
[----:B0-----:R-:W-:Y:S02]  /*1f60*/  @!P2 IADD3 R12, P1, PT, R0, R2, RZ ;  /* 0x00000002000ca210 */ /* 0x001fe40007f3e0ff */
        /* <DEDUP_REMOVED lines=157> */
[----:B------:R1:W-:Y:S02]  /*2940*/  @!P2 STL.64 [R1+0x218], R12 ;  /* 0x0002180c0100a387 */ /* 0x0003e40000100a00 */
[----:B-1----:R-:W-:Y:S02]  /*2950*/  @!P2 IADD3 R12, P1, PT, R0, R2, RZ ;  /* 0x00000002000ca210 */ /* 0x002fe40007f3e0ff */
[----:B------:R-:W-:Y:S02]  /*2960*/  IADD3 R0, PT, PT, R4, 0x1a0, RZ ;  /* 0x000001a004007810 */ /* 0x000fe40007ffe0ff */
[----:B------:R-:W-:Y:S02]  /*2970*/  @!P2 IADD3.X R13, PT, PT, R34, R3, RZ, P1, !PT ;  /* 0x00000003220da210 */ /* 0x000fe40000ffe4ff */
[----:B------:R-:W-:Y:S02]  /*2980*/  SHF.R.S32.HI R5, RZ, 0x1f, R0 ;  /* 0x0000001fff057819 */ /* 0x000fe40000011400 */
[----:B------:R-:W-:-:S04]  /*2990*/  ISETP.GE.U32.AND P1, PT, R0, UR16, PT ;  /* 0x0000001000007c0c */ /* 0x000fc8000bf26070 */
[----:B------:R-:W-:-:S13]  /*29a0*/  ISETP.GE.AND.EX P1, PT, R5, UR17, PT, P1 ;  /* 0x0000001105007c0c */ /* 0x000fda000bf26310 */
[----:B------:R-:W0:Y:S08]  /*29b0*/  @!P1 LDC.64 R32, c[0x0][0x3f8] ;  /* 0x0000fe00ff209b82 */ /* 0x000e300000000a00 */
[----:B------:R-:W1:Y:S01]  /*29c0*/  @!P1 LDC.64 R2, c[0x0][0x3a0] ;  /* 0x0000e800ff029b82 */ /* 0x000e620000000a00 */
[----:B------:R-:W-:Y:S02]  /*29d0*/  @!P1 MOV R34, R6 ;  /* 0x0000000600229202 */ /* 0x000fe40000000f00 */
[----:B------:R-:W-:-:S02]  /*29e0*/  @!P1 MOV R35, R21 ;  /* 0x0000001500239202 */ /* 0x000fc40000000f00 */
[----:B------:R-:W-:Y:S01]  /*29f0*/  LOP3.LUT R30, R30, 0xfffffffe, RZ, 0xc0, !PT ;  /* 0xfffffffe1e1e7812 */ /* 0x000fe200078ec0ff */
[-C--:B0-----:R-:W-:Y:S02]  /*2a00*/  @!P1 IMAD R5, R5, R32.reuse, RZ ;  /* 0x0000002005059224 */ /* 0x081fe400078e02ff */
[----:B------:R-:W-:-:S04]  /*2a10*/  @!P1 IMAD.WIDE.U32 R34, R0, R32, R34 ;  /* 0x0000002000229225 */ /* 0x000fc800078e0022 */
[----:B------:R-:W-:Y:S01]  /*2a20*/  @!P1 IMAD R33, R0, R33, R5 ;  /* 0x0000002100219224 */ /* 0x000fe200078e0205 */
[----:B------:R-:W-:Y:S01]  /*2a30*/  @!P1 SHF.L.U32 R5, R34, 0x1, RZ ;  /* 0x0000000122059819 */ /* 0x000fe200000006ff */
[----:B------:R1:W-:Y:S03]  /*2a40*/  @!P2 STL.64 [R1+0x208], R12 ;  /* 0x0002080c0100a387 */ /* 0x0003e60000100a00 */
[----:B------:R-:W-:Y:S02]  /*2a50*/  @!P1 IADD3 R0, PT, PT, R35, R33, RZ ;  /* 0x0000002123009210 */ /* 0x000fe40007ffe0ff */
[----:B------:R-:W-:Y:S02]  /*2a60*/  @P2 LOP3.LUT R30, R30, 0x1, RZ, 0xfc, !PT ;  /* 0x000000011e1e2812 */ /* 0x000fe400078efcff */
[----:B------:R-:W-:Y:S02]  /*2a70*/  @!P1 SHF.L.U64.HI R0, R34, 0x1, R0 ;  /* 0x0000000122009819 */ /* 0x000fe40000010200 */
[----:B-1----:R-:W-:-:S04]  /*2a80*/  @!P1 IADD3 R12, P2, PT, R5, R2, RZ ;  /* 0x00000002050c9210 */ /* 0x002fc80007f5e0ff */
[----:B------:R-:W-:Y:S02]  /*2a90*/  @!P1 IADD3.X R13, PT, PT, R0, R3, RZ, P2, !PT ;  /* 0x00000003000d9210 */ /* 0x000fe400017fe4ff */
[----:B------:R-:W0:Y:S03]  /*2aa0*/  @!P1 LDC.64 R2, c[0x0][0x398] ;  /* 0x0000e600ff029b82 */ /* 0x000e260000000a00 */
[----:B------:R0:W-:Y:S02]  /*2ab0*/  @!P1 STL.64 [R1+0x1f8], R12 ;  /* 0x0001f80c01009387 */ /* 0x0001e40000100a00 */
[----:B0-----:R-:W-:-:S04]  /*2ac0*/  @!P1 IADD3 R12, P2, PT, R5, R2, RZ ;  /* 0x00000002050c9210 */ /* 0x001fc80007f5e0ff */
[----:B------:R-:W-:Y:S02]  /*2ad0*/  @!P1 IADD3.X R13, PT, PT, R0, R3, RZ, P2, !PT ;  /* 0x00000003000d9210 */ /* 0x000fe400017fe4ff */
[----:B------:R-:W-:-:S04]  /*2ae0*/  IADD3 R0, PT, PT, R4, 0x1b0, RZ ;  /* 0x000001b004007810 */ /* 0x000fc80007ffe0ff */
[----:B------:R-:W-:Y:S02]  /*2af0*/  SHF.R.S32.HI R5, RZ, 0x1f, R0 ;  /* 0x0000001fff057819 */ /* 0x000fe40000011400 */
[----:B------:R-:W-:-:S04]  /*2b00*/  ISETP.GE.U32.AND P2, PT, R0, UR16, PT ;  /* 0x0000001000007c0c */ /* 0x000fc8000bf46070 */
        /* <DEDUP_REMOVED lines=87> */
[----:B------:R-:W-:Y:S02]  /*3080*/  LOP3.LUT R30, R30, 0x7fffffff, RZ, 0xc0, !PT ;  /* 0x7fffffff1e1e7812 */ /* 0x000fe400078ec0ff */
[----:B------:R-:W-:-:S02]  /*3090*/  @!P6 MOV R34, R6 ;  /* 0x000000060022e202 */ /* 0x000fc40000000f00 */
[----:B------:R-:W-:Y:S02]  /*30a0*/  @!P6 MOV R35, R21 ;  /* 0x000000150023e202 */ /* 0x000fe40000000f00 */
[----:B------:R-:W-:Y:S01]  /*30b0*/  @P1 LOP3.LUT R30, R30, 0x80000000, RZ, 0xfc, !PT ;  /* 0x800000001e1e1812 */ /* 0x000fe200078efcff */
[-C--:B0-----:R-:W-:Y:S02]  /*30c0*/  @!P6 IMAD R5, R5, R32.reuse, RZ ;  /* 0x000000200505e224 */ /* 0x081fe400078e02ff */
[----:B------:R-:W-:Y:S01]  /*30d0*/  @!P6 IMAD.WIDE.U32 R34, R0, R32, R34 ;  /* 0x000000200022e225 */ /* 0x000fe200078e0022 */
[----:B------:R-:W-:-:S03]  /*30e0*/  LOP3.LUT P1, RZ, R30, 0x1000000, RZ, 0xc0, !PT ;  /* 0x010000001eff7812 */ /* 0x000fc6000782c0ff */
[----:B------:R-:W-:Y:S01]  /*30f0*/  @!P6 IMAD R33, R0, R33, R5 ;  /* 0x000000210021e224 */ /* 0x000fe200078e0205 */
[----:B------:R-:W-:Y:S02]  /*3100*/  LOP3.LUT R30, R30, 0xbfffffff, RZ, 0xc0, !PT ;  /* 0xbfffffff1e1e7812 */ /* 0x000fe400078ec0ff */
[----:B------:R-:W-:Y:S02]  /*3110*/  @!P6 SHF.L.U32 R5, R34, 0x1, RZ ;  /* 0x000000012205e819 */ /* 0x000fe400000006ff */
[----:B------:R-:W-:Y:S01]  /*3120*/  @!P6 IADD3 R0, PT, PT, R35, R33, RZ ;  /* 0x000000212300e210 */ /* 0x000fe20007ffe0ff */
[----:B------:R1:W-:Y:S01]  /*3130*/  STL.64 [R1+0x4c8], R28 ;  /* 0x0004c81c01007387 */ /* 0x0003e20000100a00 */
        /* <DEDUP_REMOVED lines=10> */
[----:B------:R0:W-:Y:S04]  /*31e0*/  @!P5 STL.64 [R1+0x1b8], R12 ;  /* 0x0001b80c0100d387 */ /* 0x0001e80000100a00 */
[----:B0-----:R-:W3:Y:S04]  /*31f0*/  LDL.LU.64 R12, [R1+0x160] ;  /* 0x00016000010c7983 */ /* 0x001ee80000300a00 */
[----:B------:R0:W-:Y:S04]  /*3200*/  STL.64 [R1+0x4e0], R26 ;  /* 0x0004e01a01007387 */ /* 0x0001e80000100a00 */
[----:B0-----:R-:W4:Y:S01]  /*3210*/  LDL.LU.64 R26, [R1+0x170] ;  /* 0x00017000011a7983 */ /* 0x001f220000300a00 */
[----:B------:R-:W-:-:S02]  /*3220*/  PRMT R3, RZ, 0x7610, R3 ;  /* 0x00007610ff037816 */ /* 0x000fc40000000003 */
[----:B------:R-:W-:Y:S01]  /*3230*/  PRMT R5, RZ, 0x7610, R5 ;  /* 0x00007610ff057816 */ /* 0x000fe20000000005 */
[----:B------:R0:W-:Y:S04]  /*3240*/  STL.64 [R1+0x4c0], R36 ;  /* 0x0004c02401007387 */ /* 0x0001e80000100a00 */
[----:B0-----:R-:W4:Y:S01]  /*3250*/  LDL.LU.64 R36, [R1+0x158] ;  /* 0x0001580001247983 */ /* 0x001f220000300a00 */
[----:B--2---:R-:W-:-:S05]  /*3260*/  @!P0 PRMT R3, R0, 0x7610, R3 ;  /* 0x0000761000038816 */ /* 0x004fca0000000003 */
[----:B------:R0:W-:Y:S01]  /*3270*/  STL.S16 [R1+0x1a0], R3 ;  /* 0x0001a00301007387 */ /* 0x0001e20000100600 */
[----:B------:R-:W-:Y:S02]  /*3280*/  @!P0 PRMT R5, R0, 0x7632, R5 ;  /* 0x0000763200058816 */ /* 0x000fe40000000005 */
[----:B0-----:R-:W-:-:S06]  /*3290*/  MOV R3, RZ ;  /* 0x000000ff00037202 */ /* 0x001fcc0000000f00 */
[----:B---3--:R-:W2:Y:S04]  /*32a0*/  @!P1 LDG.E R3, desc[UR10][R12.64] ;  /* 0x0000000a0c039981 */ /* 0x008ea8000c1e1900 */
[----:B------:R0:W-:Y:S04]  /*32b0*/  STL.S16 [R1+0x1a4], R5 ;  /* 0x0001a40501007387 */ /* 0x0001e80000100600 */
[----:B------:R-:W3:Y:S01]  /*32c0*/  LDL.LU.64 R12, [R1+0x4d8] ;  /* 0x0004d800010c7983 */ /* 0x000ee20000300a00 */
[----:B0-----:R-:W-:-:S06]  /*32d0*/  HFMA2 R5, -RZ, RZ, 0, 0 ;  /* 0x00000000ff057431 */ /* 0x001fcc00000001ff */
[----:B----4-:R-:W4:Y:S01]  /*32e0*/  @!P1 LDG.E R5, desc[UR10][R26.64] ;  /* 0x0000000a1a059981 */ /* 0x010f22000c1e1900 */
[----:B------:R-:W-:-:S04]  /*32f0*/  LOP3.LUT R30, R30, 0xdfffffff, RZ, 0xc0, !PT ;  /* 0xdfffffff1e1e7812 */ /* 0x000fc800078ec0ff */
[----:B------:R-:W-:Y:S01]  /*3300*/  @P3 LOP3.LUT R30, R30, 0x20000000, RZ, 0xfc, !PT ;  /* 0x200000001e1e3812 */ /* 0x000fe200078efcff */
[----:B------:R-:W-:-:S03]  /*3310*/  HFMA2 R2, -RZ, RZ, 0, 0 ;  /* 0x00000000ff027431 */ /* 0x000fc600000001ff */
[----:B------:R-:W-:Y:S01]  /*3320*/  LOP3.LUT R30, R30, 0xefffffff, RZ, 0xc0, !PT ;  /* 0xefffffff1e1e7812 */ /* 0x000fe200078ec0ff */
[----:B------:R-:W-:Y:S03]  /*3330*/  STL [R1+0x4ec], R15 ;  /* 0x0004ec0f01007387 */ /* 0x000fe60000100800 */
[----:B------:R-:W-:Y:S01]  /*3340*/  @P4 LOP3.LUT R30, R30, 0x10000000, RZ, 0xfc, !PT ;  /* 0x100000001e1e4812 */ /* 0x000fe200078efcff */
[----:B------:R0:W-:Y:S03]  /*3350*/  @!P6 STL.64 [R1+0x1a8], R28 ;  /* 0x0001a81c0100e387 */ /* 0x0001e60000100a00 */
[----:B------:R-:W-:Y:S01]  /*3360*/  LOP3.LUT R30, R30, 0xf7ffffff, RZ, 0xc0, !PT ;  /* 0xf7ffffff1e1e7812 */ /* 0x000fe200078ec0ff */
[----:B------:R1:W4:Y:S03]  /*3370*/  @!P0 LDG.E R2, desc[UR10][R8.64] ;  /* 0x0000000a08028981 */ /* 0x000326000c1e1900 */
[----:B------:R-:W-:Y:S01]  /*3380*/  @P5 LOP3.LUT R30, R30, 0x8000000, RZ, 0xfc, !PT ;  /* 0x080000001e1e5812 */ /* 0x000fe200078efcff */
[----:B------:R-:W-:Y:S03]  /*3390*/  STL [R1+0x4e8], R31 ;  /* 0x0004e81f01007387 */ /* 0x000fe60000100800 */
[----:B------:R-:W-:Y:S01]  /*33a0*/  LOP3.LUT P4, RZ, R30, 0x800000, RZ, 0xc0, !PT ;  /* 0x008000001eff7812 */ /* 0x000fe2000788c0ff */
[----:B0-----:R-:W4:Y:S01]  /*33b0*/  LDL.LU.64 R28, [R1+0x168] ;  /* 0x00016800011c7983 */ /* 0x001f220000300a00 */
[----:B-1----:R-:W-:-:S02]  /*33c0*/  PRMT R9, RZ, 0x7610, R9 ;  /* 0x00007610ff097816 */ /* 0x002fc40000000009 */
[----:B------:R-:W-:Y:S01]  /*33d0*/  PRMT R8, RZ, 0x7610, R8 ;  /* 0x00007610ff087816 */ /* 0x000fe20000000008 */
[----:B------:R-:W4:Y:S01]  /*33e0*/  LDL.LU.64 R26, [R1+0x4e0] ;  /* 0x0004e000011a7983 */ /* 0x000f220000300a00 */
[C---:B--2---:R-:W-:Y:S02]  /*33f0*/  @!P1 PRMT R9, R3.reuse, 0x7610, R9 ;  /* 0x0000761003099816 */ /* 0x044fe40000000009 */
[----:B------:R-:W-:-:S03]  /*3400*/  @!P1 PRMT R8, R3, 0x7632, R8 ;  /* 0x0000763203089816 */ /* 0x000fc60000000008 */
[----:B------:R-:W-:Y:S04]  /*3410*/  STL.S16 [R1+0x1c0], R9 ;  /* 0x0001c00901007387 */ /* 0x000fe80000100600 */
[----:B------:R0:W-:Y:S01]  /*3420*/  STL.S16 [R1+0x1c4], R8 ;  /* 0x0001c40801007387 */ /* 0x0001e20000100600 */
[----:B---3--:R-:W-:Y:S02]  /*3430*/  PRMT R13, RZ, 0x7610, R13 ;  /* 0x00007610ff0d7816 */ /* 0x008fe4000000000d */
[----:B0-----:R-:W-:-:S06]  /*3440*/  CS2R R8, SRZ ;  /* 0x0000000000087805 */ /* 0x001fcc000001ff00 */
[----:B------:R-:W2:Y:S01]  /*3450*/  @!P4 LDG.E R9, desc[UR10][R36.64] ;  /* 0x0000000a2409c981 */ /* 0x000ea2000c1e1900 */
[----:B----4-:R-:W-:-:S05]  /*3460*/  @!P1 PRMT R13, R5, 0x7610, R13 ;  /* 0x00007610050d9816 */ /* 0x010fca000000000d */
[----:B------:R0:W-:Y:S01]  /*3470*/  STL.S16 [R1+0x190], R13 ;  /* 0x0001900d01007387 */ /* 0x0001e20000100600 */
[----:B------:R-:W-:Y:S02]  /*3480*/  PRMT R11, RZ, 0x7610, R11 ;  /* 0x00007610ff0b7816 */ /* 0x000fe4000000000b */
[----:B------:R-:W-:Y:S01]  /*3490*/  PRMT R10, RZ, 0x7610, R10 ;  /* 0x00007610ff0a7816 */ /* 0x000fe2000000000a */
[----:B------:R-:W3:Y:S04]  /*34a0*/  LDL.LU.64 R36, [R1+0x148] ;  /* 0x0001480001247983 */ /* 0x000ee80000300a00 */
[----:B0-----:R-:W4:Y:S01]  /*34b0*/  LDL.LU R13, [R1+0x4d4] ;  /* 0x0004d400010d7983 */ /* 0x001f220000300800 */
[----:B------:R-:W-:Y:S02]  /*34c0*/  LOP3.LUT P3, RZ, R30, 0x400000, RZ, 0xc0, !PT ;  /* 0x004000001eff7812 */ /* 0x000fe4000786c0ff */
[----:B------:R-:W-:-:S04]  /*34d0*/  PRMT R15, RZ, 0x7610, R15 ;  /* 0x00007610ff0f7816 */ /* 0x000fc8000000000f */
[----:B------:R-:W-:Y:S02]  /*34e0*/  @!P0 PRMT R15, R2, 0x7610, R15 ;  /* 0x00007610020f8816 */ /* 0x000fe4000000000f */
[----:B------:R-:W-:Y:S01]  /*34f0*/  PRMT R31, RZ, 0x7610, R31 ;  /* 0x00007610ff1f7816 */ /* 0x000fe2000000001f */
[----:B------:R-:W3:Y:S04]  /*3500*/  @!P4 LDG.E R8, desc[UR10][R28.64] ;  /* 0x0000000a1c08c981 */ /* 0x000ee8000c1e1900 */
[----:B------:R0:W-:Y:S01]  /*3510*/  STL.S16 [R1+0x198], R15 ;  /* 0x0001980f01007387 */ /* 0x0001e20000100600 */
[----:B--2---:R-:W-:-:S03]  /*3520*/  @!P4 PRMT R11, R9, 0x7610, R11 ;  /* 0x00007610090bc816 */ /* 0x004fc6000000000b */
[----:B0-----:R-:W2:Y:S01]  /*3530*/  LDL.LU R15, [R1+0x4ec] ;  /* 0x0004ec00010f7983 */ /* 0x001ea20000300800 */
[----:B------:R-:W-:-:S03]  /*3540*/  @!P4 PRMT R10, R9, 0x7632, R10 ;  /* 0x00007632090ac816 */ /* 0x000fc6000000000a */
[----:B------:R-:W-:Y:S04]  /*3550*/  STL.S16 [R1+0x210], R11 ;  /* 0x0002100b01007387 */ /* 0x000fe80000100600 */
[----:B------:R0:W-:Y:S01]  /*3560*/  STL.S16 [R1+0x234], R10 ;  /* 0x0002340a01007387 */ /* 0x0001e20000100600 */
[----:B------:R-:W-:Y:S02]  /*3570*/  LOP3.LUT P2, RZ, R30, 0x200000, RZ, 0xc0, !PT ;  /* 0x002000001eff7812 */ /* 0x000fe4000784c0ff */
[----:B------:R-:W-:Y:S01]  /*3580*/  @!P0 PRMT R31, R2, 0x7632, R31 ;  /* 0x00007632021f8816 */ /* 0x000fe2000000001f */
[----:B------:R-:W3:Y:S01]  /*3590*/  LDL.LU.64 R28, [R1+0x4c8] ;  /* 0x0004c800011c7983 */ /* 0x000ee20000300a00 */
[----:B0-----:R-:W-:-:S06]  /*35a0*/  CS2R R10, SRZ ;  /* 0x00000000000a7805 */ /* 0x001fcc000001ff00 */
[----:B----4-:R0:W4:Y:S02]  /*35b0*/  @!P3 LDG.E R11, desc[UR10][R12.64] ;  /* 0x0000000a0c0bb981 */ /* 0x010124000c1e1900 */
[----:B0-----:R-:W-:Y:S02]  /*35c0*/  PRMT R13, RZ, 0x7610, R13 ;  /* 0x00007610ff0d7816 */ /* 0x001fe4000000000d */
[----:B------:R-:W-:Y:S01]  /*35d0*/  PRMT R12, RZ, 0x7610, R12 ;  /* 0x00007610ff0c7816 */ /* 0x000fe2000000000c */
[----:B------:R0:W-:Y:S04]  /*35e0*/  STL.S16 [R1+0x19c], R31 ;  /* 0x00019c1f01007387 */ /* 0x0001e80000100600 */
[----:B0-----:R-:W2:Y:S01]  /*35f0*/  LDL.LU R31, [R1+0x4e8] ;  /* 0x0004e800011f7983 */ /* 0x001ea20000300800 */
[----:B------:R-:W-:-:S03]  /*3600*/  LOP3.LUT R30, R30, 0xfbffffff, RZ, 0xc0, !PT ;  /* 0xfbffffff1e1e7812 */ /* 0x000fc600078ec0ff */
[----:B---3--:R-:W3:Y:S01]  /*3610*/  @!P3 LDG.E R10, desc[UR10][R28.64] ;  /* 0x0000000a1c0ab981 */ /* 0x008ee2000c1e1900 */
[C---:B----4-:R-:W-:Y:S02]  /*3620*/  @!P3 PRMT R13, R11.reuse, 0x7610, R13 ;  /* 0x000076100b0db816 */ /* 0x050fe4000000000d */
[----:B------:R-:W-:-:S03]  /*3630*/  @!P3 PRMT R12, R11, 0x7632, R12 ;  /* 0x000076320b0cb816 */ /* 0x000fc6000000000c */
[----:B------:R-:W-:Y:S04]  /*3640*/  STL.S16 [R1+0x254], R13 ;  /* 0x0002540d01007387 */ /* 0x000fe80000100600 */
[----:B------:R0:W-:Y:S02]  /*3650*/  STL.S16 [R1+0x260], R12 ;  /* 0x0002600c01007387 */ /* 0x0001e40000100600 */
[----:B0-----:R-:W-:-:S06]  /*3660*/  CS2R R12, SRZ ;  /* 0x00000000000c7805 */ /* 0x001fcc000001ff00 */
[----:B--2---:R0:W2:Y:S01]  /*3670*/  @!P2 LDG.E R13, desc[UR10][R14.64] ;  /* 0x0000000a0e0da981 */ /* 0x0040a2000c1e1900 */
[----:B------:R-:W-:Y:S02]  /*3680*/  PRMT R31, RZ, 0x7610, R31 ;  /* 0x00007610ff1f7816 */ /* 0x000fe4000000001f */
[----:B------:R-:W-:Y:S01]  /*3690*/  @P6 LOP3.LUT R30, R30, 0x4000000, RZ, 0xfc, !PT ;  /* 0x040000001e1e6812 */ /* 0x000fe200078efcff */
[----:B------:R-:W4:Y:S01]  /*36a0*/  @!P2 LDG.E R12, desc[UR10][R26.64] ;  /* 0x0000000a1a0ca981 */ /* 0x000f22000c1e1900 */
[----:B------:R-:W-:Y:S02]  /*36b0*/  @!P1 PRMT R31, R5, 0x7632, R31 ;  /* 0x00007632051f9816 */ /* 0x000fe4000000001f */
[----:B------:R-:W-:Y:S02]  /*36c0*/  LOP3.LUT P1, RZ, R30, 0x100000, RZ, 0xc0, !PT ;  /* 0x001000001eff7812 */ /* 0x000fe4000782c0ff */
[----:B0-----:R-:W-:Y:S02]  /*36d0*/  PRMT R15, RZ, 0x7610, R15 ;  /* 0x00007610ff0f7816 */ /* 0x001fe4000000000f */
[----:B------:R-:W-:-:S02]  /*36e0*/  PRMT R14, RZ, 0x7610, R14 ;  /* 0x00007610ff0e7816 */ /* 0x000fc4000000000e */
[C---:B--2---:R-:W-:Y:S02]  /*36f0*/  @!P2 PRMT R15, R13.reuse, 0x7610, R15 ;  /* 0x000076100d0fa816 */ /* 0x044fe4000000000f */
[----:B------:R-:W-:-:S03]  /*3700*/  @!P2 PRMT R14, R13, 0x7632, R14 ;  /* 0x000076320d0ea816 */ /* 0x000fc6000000000e */
[----:B------:R-:W-:Y:S04]  /*3710*/  STL.S16 [R1+0x17c], R15 ;  /* 0x00017c0f01007387 */ /* 0x000fe80000100600 */
[----:B------:R0:W-:Y:S02]  /*3720*/  STL.S16 [R1+0x180], R14 ;  /* 0x0001800e01007387 */ /* 0x0001e40000100600 */
[----:B0-----:R-:W-:-:S06]  /*3730*/  CS2R R14, SRZ ;  /* 0x00000000000e7805 */ /* 0x001fcc000001ff00 */
[----:B------:R0:W2:Y:S01]  /*3740*/  @!P1 LDG.E R15, desc[UR10][R16.64] ;  /* 0x0000000a100f9981 */ /* 0x0000a2000c1e1900 */
[----:B------:R-:W-:Y:S02]  /*3750*/  PRMT R32, RZ, 0x7610, R32 ;  /* 0x00007610ff207816 */ /* 0x000fe40000000020 */
[----:B------:R-:W-:Y:S01]  /*3760*/  PRMT R29, RZ, 0x7610, R29 ;  /* 0x00007610ff1d7816 */ /* 0x000fe2000000001d */
[----:B------:R-:W4:Y:S01]  /*3770*/  @!P1 LDG.E R14, desc[UR10][R24.64] ;  /* 0x0000000a180e9981 */ /* 0x000f22000c1e1900 */
[C---:B---3--:R-:W-:Y:S02]  /*3780*/  @!P3 PRMT R32, R10.reuse, 0x7610, R32 ;  /* 0x000076100a20b816 */ /* 0x048fe40000000020 */
[----:B------:R-:W-:Y:S02]  /*3790*/  @!P3 PRMT R29, R10, 0x7632, R29 ;  /* 0x000076320a1db816 */ /* 0x000fe4000000001d */
[----:B0-----:R-:W-:Y:S02]  /*37a0*/  PRMT R17, RZ, 0x7610, R17 ;  /* 0x00007610ff117816 */ /* 0x001fe40000000011 */
[----:B------:R-:W-:-:S02]  /*37b0*/  PRMT R16, RZ, 0x7610, R16 ;  /* 0x00007610ff107816 */ /* 0x000fc40000000010 */
[----:B------:R-:W-:Y:S01]  /*37c0*/  LOP3.LUT P3, RZ, R30, 0x80000, RZ, 0xc0, !PT ;  /* 0x000800001eff7812 */ /* 0x000fe2000786c0ff */
[----:B------:R-:W3:Y:S01]  /*37d0*/  LDL.LU.64 R24, [R1+0x300] ;  /* 0x0003000001187983 */ /* 0x000ee20000300a00 */
[C---:B--2---:R-:W-:Y:S02]  /*37e0*/  @!P1 PRMT R17, R15.reuse, 0x7610, R17 ;  /* 0x000076100f119816 */ /* 0x044fe40000000011 */
[----:B------:R-:W-:-:S03]  /*37f0*/  @!P1 PRMT R16, R15, 0x7632, R16 ;  /* 0x000076320f109816 */ /* 0x000fc60000000010 */
[----:B------:R-:W-:Y:S04]  /*3800*/  STL.S16 [R1+0x170], R17 ;  /* 0x0001701101007387 */ /* 0x000fe80000100600 */
[----:B------:R0:W-:Y:S02]  /*3810*/  STL.S16 [R1+0x2c4], R16 ;  /* 0x0002c41001007387 */ /* 0x0001e40000100600 */
[----:B0-----:R-:W-:-:S06]  /*3820*/  CS2R R16, SRZ ;  /* 0x0000000000107805 */ /* 0x001fcc000001ff00 */
[----:B------:R-:W2:Y:S04]  /*3830*/  @!P3 LDG.E R16, desc[UR10][R22.64] ;  /* 0x0000000a1610b981 */ /* 0x000ea8000c1e1900 */
[----:B------:R0:W3:Y:S01]  /*3840*/  @!P3 LDG.E R17, desc[UR10][R18.64] ;  /* 0x0000000a1211b981 */ /* 0x0000e2000c1e1900 */
[----:B------:R-:W-:-:S04]  /*3850*/  PRMT R28, RZ, 0x7610, R28 ;  /* 0x00007610ff1c7816 */ /* 0x000fc8000000001c */
[----:B----4-:R-:W-:Y:S01]  /*3860*/  @!P2 PRMT R28, R12, 0x7610, R28 ;  /* 0x000076100c1ca816 */ /* 0x010fe2000000001c */
[----:B------:R-:W-:Y:S01]  /*3870*/  STL.S16 [R1+0x250], R29 ;  /* 0x0002501d01007387 */ /* 0x000fe20000100600 */
[----:B------:R-:W-:-:S03]  /*3880*/  PRMT R26, RZ, 0x7610, R26 ;  /* 0x00007610ff1a7816 */ /* 0x000fc6000000001a */
[----:B------:R1:W-:Y:S01]  /*3890*/  STL.S16 [R1+0x174], R28 ;  /* 0x0001741c01007387 */ /* 0x0003e20000100600 */
[----:B------:R-:W-:-:S03]  /*38a0*/  @!P2 PRMT R26, R12, 0x7632, R26 ;  /* 0x000076320c1aa816 */ /* 0x000fc6000000001a */
[----:B-1----:R-:W4:Y:S04]  /*38b0*/  LDL.LU.64 R28, [R1+0x150] ;  /* 0x00015000011c7983 */ /* 0x002f280000300a00 */
[----:B------:R-:W-:Y:S04]  /*38c0*/  STL [R1+0x3d0], R6 ;  /* 0x0003d00601007387 */ /* 0x000fe80000100800 */
[----:B------:R-:W-:Y:S04]  /*38d0*/  STL [R1+0x3c8], R7 ;  /* 0x0003c80701007387 */ /* 0x000fe80000100800 */
[----:B------:R-:W-:Y:S04]  /*38e0*/  STL [R1+0x3d4], R7 ;  /* 0x0003d40701007387 */ /* 0x000fe80000100800 */
[----:B------:R-:W-:Y:S04]  /*38f0*/  STL [R1+0x484], R6 ;  /* 0x0004840601007387 */ /* 0x000fe80000100800 */
[----:B------:R1:W-:Y:S04]  /*3900*/  STL.64 [R1+0x490], R6 ;  /* 0x0004900601007387 */ /* 0x0003e80000100a00 */
[----:B------:R0:W-:Y:S04]  /*3910*/  STL [R1+0x4b8], R6 ;  /* 0x0004b80601007387 */ /* 0x0001e80000100800 */
[----:B------:R0:W-:Y:S01]  /*3920*/  STL.S16 [R1+0x178], R26 ;  /* 0x0001781a01007387 */ /* 0x0001e20000100600 */
[----:B-1----:R-:W-:-:S02]  /*3930*/  PRMT R7, RZ, 0x7610, R7 ;  /* 0x00007610ff077816 */ /* 0x002fc40000000007 */
[----:B0-----:R-:W-:Y:S01]  /*3940*/  PRMT R6, RZ, 0x7610, R6 ;  /* 0x00007610ff067816 */ /* 0x001fe20000000006 */
[----:B------:R-:W4:Y:S01]  /*3950*/  LDL.LU.64 R26, [R1+0x2f8] ;  /* 0x0002f800011a7983 */ /* 0x000f220000300a00 */
[----:B------:R-:W-:Y:S02]  /*3960*/  PRMT R33, RZ, 0x7610, R33 ;  /* 0x00007610ff217816 */ /* 0x000fe40000000021 */
[----:B------:R-:W-:Y:S02]  /*3970*/  LOP3.LUT P5, RZ, R30, 0x40000, RZ, 0xc0, !PT ;  /* 0x000400001eff7812 */ /* 0x000fe400078ac0ff */
[----:B------:R-:W-:Y:S01]  /*3980*/  @!P4 PRMT R33, R8, 0x7632, R33 ;  /* 0x000076320821c816 */ /* 0x000fe20000000021 */
[----:B------:R-:W-:Y:S01]  /*3990*/  STL.S16 [R1+0x214], R32 ;  /* 0x0002142001007387 */ /* 0x000fe20000100600 */
[----:B------:R-:W-:-:S03]  /*39a0*/  CS2R R18, SRZ ;  /* 0x0000000000127805 */ /* 0x000fc6000001ff00 */
[----:B------:R0:W-:Y:S06]  /*39b0*/  STL.S16 [R1+0x230], R33 ;  /* 0x0002302101007387 */ /* 0x0001ec0000100600 */
[----:B------:R-:W4:Y:S04]  /*39c0*/  @!P5 LDG.E R19, desc[UR10][R36.64] ;  /* 0x0000000a2413d981 */ /* 0x000f28000c1e1900 */
[----:B0-----:R-:W4:Y:S01]  /*39d0*/  LDL.LU.64 R32, [R1+0x308] ;  /* 0x0003080001207983 */ /* 0x001f220000300a00 */
[----:B------:R-:W-:-:S02]  /*39e0*/  PRMT R23, RZ, 0x7610, R23 ;  /* 0x00007610ff177816 */ /* 0x000fc40000000017 */
[----:B------:R-:W-:Y:S02]  /*39f0*/  PRMT R22, RZ, 0x7610, R22 ;  /* 0x00007610ff167816 */ /* 0x000fe40000000016 */
[C---:B------:R-:W-:Y:S01]  /*3a00*/  LOP3.LUT P0, RZ, R30.reuse, 0x20000, RZ, 0xc0, !PT ;  /* 0x000200001eff7812 */ /* 0x040fe2000780c0ff */
[----:B------:R-:W-:Y:S01]  /*3a10*/  STL [R1+0x3c4], R20 ;  /* 0x0003c41401007387 */ /* 0x000fe20000100800 */
[----:B------:R-:W-:-:S03]  /*3a20*/  LOP3.LUT P6, RZ, R30, 0x10000, RZ, 0xc0, !PT ;  /* 0x000100001eff7812 */ /* 0x000fc600078cc0ff */
[----:B------:R-:W-:Y:S04]  /*3a30*/  STL [R1+0x3d8], R20 ;  /* 0x0003d81401007387 */ /* 0x000fe80000100800 */
[----:B------:R-:W-:Y:S04]  /*3a40*/  STL [R1+0x3c0], R21 ;  /* 0x0003c01501007387 */ /* 0x000fe80000100800 */
[----:B------:R-:W-:Y:S01]  /*3a50*/  STL [R1+0x3dc], R21 ;  /* 0x0003dc1501007387 */ /* 0x000fe20000100800 */
[----:B--2---:R-:W-:-:S03]  /*3a60*/  @!P3 PRMT R7, R16, 0x7632, R7 ;  /* 0x000076321007b816 */ /* 0x004fc60000000007 */
[----:B------:R-:W2:Y:S01]  /*3a70*/  LDL.LU.64 R36, [R1+0x4c0] ;  /* 0x0004c00001247983 */ /* 0x000ea20000300a00 */
[----:B---3--:R-:W-:-:S03]  /*3a80*/  @!P3 PRMT R6, R17, 0x7610, R6 ;  /* 0x000076101106b816 */ /* 0x008fc60000000006 */
[----:B------:R-:W-:Y:S04]  /*3a90*/  STL.S16 [R1+0x154], R7 ;  /* 0x0001540701007387 */ /* 0x000fe80000100600 */
[----:B------:R0:W-:Y:S04]  /*3aa0*/  STL.S16 [R1+0x158], R6 ;  /* 0x0001580601007387 */ /* 0x0001e80000100600 */
[----:B0-----:R-:W3:Y:S01]  /*3ab0*/  LDL.LU.64 R6, [R1+0x2e0] ;  /* 0x0002e00001067983 */ /* 0x001ee20000300a00 */
[----:B------:R-:W-:Y:S02]  /*3ac0*/  @!P3 PRMT R23, R16, 0x7610, R23 ;  /* 0x000076101017b816 */ /* 0x000fe40000000017 */
[----:B------:R-:W-:Y:S01]  /*3ad0*/  @!P3 PRMT R22, R17, 0x7632, R22 ;  /* 0x000076321116b816 */ /* 0x000fe20000000016 */
[----:B----4-:R-:W4:Y:S01]  /*3ae0*/  @!P5 LDG.E R18, desc[UR10][R28.64] ;  /* 0x0000000a1c12d981 */ /* 0x010f22000c1e1900 */
[----:B------:R-:W-:-:S03]  /*3af0*/  PRMT R21, RZ, 0x7610, R21 ;  /* 0x00007610ff157816 */ /* 0x000fc60000000015 */
[----:B------:R-:W-:Y:S01]  /*3b00*/  STL.S16 [R1+0x14c], R23 ;  /* 0x00014c1701007387 */ /* 0x000fe20000100600 */
[----:B------:R-:W-:-:S03]  /*3b10*/  PRMT R20, RZ, 0x7610, R20 ;  /* 0x00007610ff147816 */ /* 0x000fc60000000014 */
[----:B------:R0:W-:Y:S01]  /*3b20*/  STL.S16 [R1+0x310], R22 ;  /* 0x0003101601007387 */ /* 0x0001e20000100600 */
[C---:B------:R-:W-:Y:S02]  /*3b30*/  @!P1 PRMT R21, R14.reuse, 0x7610, R21 ;  /* 0x000076100e159816 */ /* 0x040fe40000000015 */
[----:B------:R-:W-:Y:S01]  /*3b40*/  @!P1 PRMT R20, R14, 0x7632, R20 ;  /* 0x000076320e149816 */ /* 0x000fe20000000014 */
[----:B------:R-:W2:Y:S01]  /*3b50*/  LDL.LU.64 R28, [R1+0x2e8] ;  /* 0x0002e800011c7983 */ /* 0x000ea20000300a00 */
[----:B0-----:R-:W-:Y:S02]  /*3b60*/  CS2R R22, SRZ ;  /* 0x0000000000167805 */ /* 0x001fe4000001ff00 */
[----:B------:R-:W-:-:S04]  /*3b70*/  LOP3.LUT P1, RZ, R30, 0x8000, RZ, 0xc0, !PT ;  /* 0x000080001eff7812 */ /* 0x000fc8000782c0ff */
[----:B------:R0:W4:Y:S02]  /*3b80*/  @!P0 LDG.E R22, desc[UR10][R24.64] ;  /* 0x0000000a18168981 */ /* 0x000124000c1e1900 */
[----:B0-----:R-:W-:-:S06]  /*3b90*/  CS2R R24, SRZ ;  /* 0x0000000000187805 */ /* 0x001fcc000001ff00 */
[----:B------:R0:W4:Y:S02]  /*3ba0*/  @!P6 LDG.E R25, desc[UR10][R26.64] ;  /* 0x0000000a1a19e981 */ /* 0x000124000c1e1900 */
[----:B0-----:R-:W-:Y:S02]  /*3bb0*/  CS2R R26, SRZ ;  /* 0x00000000001a7805 */ /* 0x001fe4000001ff00 */
[----:B------:R-:W-:Y:S04]  /*3bc0*/  STL.S16 [R1+0x164], R21 ;  /* 0x0001641501007387 */ /* 0x000fe80000100600 */
[----:B------:R0:W-:Y:S04]  /*3bd0*/  STL.S16 [R1+0x16c], R20 ;  /* 0x00016c1401007387 */ /* 0x0001e80000100600 */
[----:B------:R-:W4:Y:S04]  /*3be0*/  @!P0 LDG.E R23, desc[UR10][R32.64] ;  /* 0x0000000a20178981 */ /* 0x000f28000c1e1900 */
[----:B0-----:R-:W4:Y:S04]  /*3bf0*/  LDL.LU.64 R20, [R1+0x2f0] ;  /* 0x0002f00001147983 */ /* 0x001f280000300a00 */
[----:B------:R-:W-:Y:S04]  /*3c00*/  STL [R1+0x3bc], R4 ;  /* 0x0003bc0401007387 */ /* 0x000fe80000100800 */
[----:B------:R-:W-:Y:S04]  /*3c10*/  STL [R1+0x3cc], R4 ;  /* 0x0003cc0401007387 */ /* 0x000fe80000100800 */
[----:B------:R-:W-:Y:S04]  /*3c20*/  STL.64 [R1+0x488], R4 ;  /* 0x0004880401007387 */ /* 0x000fe80000100a00 */
[----:B------:R0:W-:Y:S04]  /*3c30*/  STL.64 [R1+0x4a8], R4 ;  /* 0x0004a80401007387 */ /* 0x0001e80000100a00 */
[----:B------:R-:W4:Y:S01]  /*3c40*/  LDL.LU.64 R32, [R1+0x2d8] ;  /* 0x0002d80001207983 */ /* 0x000f220000300a00 */
[----:B0-----:R-:W-:-:S02]  /*3c50*/  PRMT R5, RZ, 0x7610, R5 ;  /* 0x00007610ff057816 */ /* 0x001fc40000000005 */
[----:B------:R-:W-:Y:S02]  /*3c60*/  PRMT R4, RZ, 0x7610, R4 ;  /* 0x00007610ff047816 */ /* 0x000fe40000000004 */
[C---:B------:R-:W-:Y:S02]  /*3c70*/  @!P5 PRMT R5, R19.reuse, 0x7610, R5 ;  /* 0x000076101305d816 */ /* 0x040fe40000000005 */
[----:B------:R-:W-:-:S03]  /*3c80*/  @!P5 PRMT R4, R19, 0x7632, R4 ;  /* 0x000076321304d816 */ /* 0x000fc60000000004 */
[----:B------:R-:W-:Y:S04]  /*3c90*/  STL.S16 [R1+0x2f0], R5 ;  /* 0x0002f00501007387 */ /* 0x000fe80000100600 */
[----:B------:R0:W-:Y:S04]  /*3ca0*/  STL.S16 [R1+0x2f4], R4 ;  /* 0x0002f40401007387 */ /* 0x0001e80000100600 */
[----:B0-----:R-:W4:Y:S04]  /*3cb0*/  LDL.LU.64 R4, [R1+0x2d0] ;  /* 0x0002d00001047983 */ /* 0x001f280000300a00 */
[----:B---3--:R-:W3:Y:S04]  /*3cc0*/  @!P1 LDG.E R27, desc[UR10][R6.64] ;  /* 0x0000000a061b9981 */ /* 0x008ee8000c1e1900 */
[----:B------:R-:W3:Y:S04]  /*3cd0*/  LDL.LU.64 R6, [R1+0x2b0] ;  /* 0x0002b00001067983 */ /* 0x000ee80000300a00 */
[----:B------:R0:W-:Y:S04]  /*3ce0*/  STL.S16 [R1+0x194], R31 ;  /* 0x0001941f01007387 */ /* 0x0001e80000100600 */
[----:B------:R1:W-:Y:S04]  /*3cf0*/  STL [R1+0x448], R16 ;  /* 0x0004481001007387 */ /* 0x0003e80000100800 */
[----:B------:R2:W-:Y:S04]  /*3d00*/  STL [R1+0x44c], R17 ;  /* 0x00044c1101007387 */ /* 0x0005e80000100800 */
[----:B0-----:R-:W3:Y:S01]  /*3d10*/  LDL.LU R31, [R1+0x4d0] ;  /* 0x0004d000011f7983 */ /* 0x001ee20000300800 */
[----:B-1----:R-:W-:-:S02]  /*3d20*/  PRMT R16, RZ, 0x7610, R16 ;  /* 0x00007610ff107816 */ /* 0x002fc40000000010 */
[----:B------:R-:W-:Y:S01]  /*3d30*/  LOP3.LUT P2, RZ, R30, 0x4000, RZ, 0xc0, !PT ;  /* 0x000040001eff7812 */ /* 0x000fe2000784c0ff */
[----:B--2---:R0:W2:Y:S01]  /*3d40*/  @!P1 LDG.E R26, desc[UR10][R28.64] ;  /* 0x0000000a1c1a9981 */ /* 0x0040a2000c1e1900 */
[----:B------:R-:W-:Y:S02]  /*3d50*/  PRMT R17, RZ, 0x7610, R17 ;  /* 0x00007610ff117816 */ /* 0x000fe40000000011 */
[C---:B----4-:R-:W-:Y:S02]  /*3d60*/  @!P5 PRMT R16, R18.reuse, 0x7632, R16 ;  /* 0x000076321210d816 */ /* 0x050fe40000000010 */
[----:B------:R-:W-:Y:S02]  /*3d70*/  @!P5 PRMT R17, R18, 0x7610, R17 ;  /* 0x000076101211d816 */ /* 0x000fe40000000011 */
[----:B------:R-:W-:Y:S01]  /*3d80*/  PRMT R35, RZ, 0x7610, R35 ;  /* 0x00007610ff237816 */ /* 0x000fe20000000023 */
[----:B------:R-:W-:Y:S01]  /*3d90*/  STL.S16 [R1+0x2fc], R16 ;  /* 0x0002fc1001007387 */ /* 0x000fe20000100600 */
[----:B0-----:R-:W-:-:S02]  /*3da0*/  CS2R R28, SRZ ;  /* 0x00000000001c7805 */ /* 0x001fc4000001ff00 */
[----:B------:R-:W-:Y:S01]  /*3db0*/  @!P4 PRMT R35, R8, 0x7610, R35 ;  /* 0x000076100823c816 */ /* 0x000fe20000000023 */
[----:B------:R0:W-:Y:S01]  /*3dc0*/  STL.S16 [R1+0x2f8], R17 ;  /* 0x0002f81101007387 */ /* 0x0001e20000100600 */
[----:B------:R-:W-:-:S03]  /*3dd0*/  LOP3.LUT P4, RZ, R30, 0x1000, RZ, 0xc0, !PT ;  /* 0x000010001eff7812 */ /* 0x000fc6000788c0ff */
[----:B------:R1:W4:Y:S04]  /*3de0*/  @!P2 LDG.E R29, desc[UR10][R36.64] ;  /* 0x0000000a241da981 */ /* 0x000328000c1e1900 */
[----:B0-----:R-:W2:Y:S01]  /*3df0*/  LDL.LU.64 R16, [R1+0x2b8] ;  /* 0x0002b80001107983 */ /* 0x001ea20000300a00 */
[----:B-1----:R-:W-:-:S03]  /*3e00*/  CS2R R36, SRZ ;  /* 0x0000000000247805 */ /* 0x002fc6000001ff00 */
[----:B------:R0:W-:Y:S04]  /*3e10*/  STL [R1+0x468], R12 ;  /* 0x0004680c01007387 */ /* 0x0001e80000100800 */
[----:B------:R1:W-:Y:S01]  /*3e20*/  STL [R1+0x460], R13 ;  /* 0x0004600d01007387 */ /* 0x0003e20000100800 */
[----:B------:R-:W-:Y:S02]  /*3e30*/  LOP3.LUT P3, RZ, R30, 0x2000, RZ, 0xc0, !PT ;  /* 0x000020001eff7812 */ /* 0x000fe4000786c0ff */
[----:B0-----:R-:W-:Y:S01]  /*3e40*/  PRMT R12, RZ, 0x7610, R12 ;  /* 0x00007610ff0c7816 */ /* 0x001fe2000000000c */
[----:B------:R-:W4:Y:S01]  /*3e50*/  @!P6 LDG.E R24, desc[UR10][R20.64] ;  /* 0x0000000a1418e981 */ /* 0x000f22000c1e1900 */
[----:B-1----:R-:W-:Y:S02]  /*3e60*/  PRMT R13, RZ, 0x7610, R13 ;  /* 0x00007610ff0d7816 */ /* 0x002fe4000000000d */
[----:B------:R-:W-:-:S02]  /*3e70*/  @!P0 PRMT R12, R23, 0x7632, R12 ;  /* 0x00007632170c8816 */ /* 0x000fc4000000000c */
[----:B------:R-:W-:-:S03]  /*3e80*/  @!P0 PRMT R13, R23, 0x7610, R13 ;  /* 0x00007610170d8816 */ /* 0x000fc6000000000d */
[----:B------:R-:W-:Y:S04]  /*3e90*/  STL.S16 [R1+0x2c0], R12 ;  /* 0x0002c00c01007387 */ /* 0x000fe80000100600 */
[----:B------:R0:W-:Y:S04]  /*3ea0*/  STL.S16 [R1+0x168], R13 ;  /* 0x0001680d01007387 */ /* 0x0001e80000100600 */
[----:B------:R-:W4:Y:S04]  /*3eb0*/  LDL.LU.64 R20, [R1+0x2c8] ;  /* 0x0002c80001147983 */ /* 0x000f280000300a00 */
[----:B------:R1:W4:Y:S04]  /*3ec0*/  @!P2 LDG.E R28, desc[UR10][R32.64] ;  /* 0x0000000a201ca981 */ /* 0x000328000c1e1900 */
[----:B0-----:R-:W4:Y:S01]  /*3ed0*/  LDL.LU.64 R12, [R1+0x2a8] ;  /* 0x0002a800010c7983 */ /* 0x001f220000300a00 */
[----:B-1----:R-:W-:-:S06]  /*3ee0*/  CS2R R32, SRZ ;  /* 0x0000000000207805 */ /* 0x002fcc000001ff00 */
[----:B------:R-:W4:Y:S04]  /*3ef0*/  @!P3 LDG.E R33, desc[UR10][R4.64] ;  /* 0x0000000a0421b981 */ /* 0x000f28000c1e1900 */
[----:B------:R-:W4:Y:S04]  /*3f00*/  LDL.LU.64 R4, [R1+0x118] ;  /* 0x0001180001047983 */ /* 0x000f280000300a00 */
[----:B---3--:R-:W3:Y:S04]  /*3f10*/  @!P4 LDG.E R36, desc[UR10][R6.64] ;  /* 0x0000000a0624c981 */ /* 0x008ee8000c1e1900 */
[----:B------:R-:W3:Y:S01]  /*3f20*/  LDL.LU R6, [R1+0x4b8] ;  /* 0x0004b80001067983 */ /* 0x000ee20000300800 */
[----:B------:R-:W-:-:S04]  /*3f30*/  LOP3.LUT R31, R31, 0xfffffff7, RZ, 0xc0, !PT ;  /* 0xfffffff71f1f7812 */ /* 0x000fc800078ec0ff */
[----:B------:R-:W-:-:S04]  /*3f40*/  @P3 LOP3.LUT R31, R31, 0x8, RZ, 0xfc, !PT ;  /* 0x000000081f1f3812 */ /* 0x000fc800078efcff */
[----:B------:R-:W-:-:S04]  /*3f50*/  LOP3.LUT R31, R31, 0xfffffffb, RZ, 0xc0, !PT ;  /* 0xfffffffb1f1f7812 */ /* 0x000fc800078ec0ff */
[----:B------:R-:W-:Y:S02]  /*3f60*/  @P4 LOP3.LUT R31, R31, 0x4, RZ, 0xfc, !PT ;  /* 0x000000041f1f4812 */ /* 0x000fe400078efcff */
[----:B------:R-:W-:Y:S01]  /*3f70*/  PRMT R34, RZ, 0x7610, R34 ;  /* 0x00007610ff227816 */ /* 0x000fe20000000022 */
[----:B--2---:R-:W2:Y:S01]  /*3f80*/  @!P4 LDG.E R37, desc[UR10][R16.64] ;  /* 0x0000000a1025c981 */ /* 0x004ea2000c1e1900 */
[C---:B------:R-:W-:Y:S02]  /*3f90*/  LOP3.LUT P4, RZ, R30.reuse, 0x10000, RZ, 0xc0, !PT ;  /* 0x000100001eff7812 */ /* 0x040fe4000788c0ff */
[C---:B------:R-:W-:Y:S02]  /*3fa0*/  LOP3.LUT P5, RZ, R30.reuse, 0x800, RZ, 0xc0, !PT ;  /* 0x000008001eff7812 */ /* 0x040fe400078ac0ff */
[----:B------:R-:W-:Y:S01]  /*3fb0*/  LOP3.LUT P6, RZ, R30, 0x400, RZ, 0xc0, !PT ;  /* 0x000004001eff7812 */ /* 0x000fe200078cc0ff */
[----:B------:R-:W2:Y:S08]  /*3fc0*/  LDL.LU.64 R16, [R1+0x128] ;  /* 0x0001280001107983 */ /* 0x000eb00000300a00 */
[----:B----4-:R-:W-:-:S05]  /*3fd0*/  @!P4 PRMT R34, R24, 0x7632, R34 ;  /* 0x000076321822c816 */ /* 0x010fca0000000022 */
[----:B------:R0:W-:Y:S02]  /*3fe0*/  STL.S16 [R1+0x2c8], R34 ;  /* 0x0002c82201007387 */ /* 0x0001e40000100600 */
[----:B0-----:R-:W-:Y:S02]  /*3ff0*/  MOV R34, RZ ;  /* 0x000000ff00227202 */ /* 0x001fe40000000f00 */
[----:B------:R-:W4:Y:S04]  /*4000*/  @!P3 LDG.E R32, desc[UR10][R20.64] ;  /* 0x0000000a1420b981 */ /* 0x000f28000c1e1900 */
[----:B------:R0:W4:Y:S04]  /*4010*/  @!P5 LDG.E R34, desc[UR10][R12.64] ;  /* 0x0000000a0c22d981 */ /* 0x000128000c1e1900 */
[----:B------:R-:W4:Y:S01]  /*4020*/  LDL.LU.64 R20, [R1+0x130] ;  /* 0x0001300001147983 */ /* 0x000f220000300a00 */
[----:B0-----:R-:W-:-:S06]  /*4030*/  CS2R R12, SRZ ;  /* 0x00000000000c7805 */ /* 0x001fcc000001ff00 */
[----:B------:R-:W4:Y:S04]  /*4040*/  @!P6 LDG.E R12, desc[UR10][R4.64] ;  /* 0x0000000a040ce981 */ /* 0x000f28000c1e1900 */
[----:B------:R-:W4:Y:S01]  /*4050*/  LDL.LU.64 R4, [R1+0x4a8] ;  /* 0x0004a80001047983 */ /* 0x000f220000300a00 */
[----:B---3--:R-:W-:-:S04]  /*4060*/  PRMT R6, RZ, 0x7610, R6 ;  /* 0x00007610ff067816 */ /* 0x008fc80000000006 */
[----:B------:R-:W-:-:S05]  /*4070*/  @!P4 PRMT R6, R24, 0x7610, R6 ;  /* 0x000076101806c816 */ /* 0x000fca0000000006 */
[----:B------:R0:W-:Y:S04]  /*4080*/  STL.S16 [R1+0x2b8], R6 ;  /* 0x0002b80601007387 */ /* 0x0001e80000100600 */
[----:B0-----:R-:W3:Y:S04]  /*4090*/  LDL.LU.64 R6, [R1+0x138] ;  /* 0x0001380001067983 */ /* 0x001ee80000300a00 */
[----:B------:R0:W-:Y:S04]  /*40a0*/  STL [R1+0x458], R14 ;  /* 0x0004580e01007387 */ /* 0x0001e80000100800 */
[----:B------:R1:W-:Y:S01]  /*40b0*/  STL.64 [R1+0x4b0], R8 ;  /* 0x0004b00801007387 */ /* 0x0003e20000100a00 */
[----:B0-----:R-:W-:-:S04]  /*40c0*/  PRMT R14, RZ, 0x7610, R14 ;  /* 0x00007610ff0e7816 */ /* 0x001fc8000000000e */
[----:B------:R-:W-:Y:S02]  /*40d0*/  @!P1 PRMT R14, R26, 0x7632, R14 ;  /* 0x000076321a0e9816 */ /* 0x000fe4000000000e */
[----:B-1----:R-:W-:Y:S02]  /*40e0*/  PRMT R9, RZ, 0x7610, R9 ;  /* 0x00007610ff097816 */ /* 0x002fe40000000009 */
[----:B------:R-:W-:Y:S02]  /*40f0*/  PRMT R8, RZ, 0x7610, R8 ;  /* 0x00007610ff087816 */ /* 0x000fe40000000008 */
[C---:B------:R-:W-:Y:S02]  /*4100*/  @!P0 PRMT R9, R22.reuse, 0x7610, R9 ;  /* 0x0000761016098816 */ /* 0x040fe40000000009 */
[----:B------:R-:W-:Y:S02]  /*4110*/  @!P0 PRMT R8, R22, 0x7632, R8 ;  /* 0x0000763216088816 */ /* 0x000fe40000000008 */
[C---:B------:R-:W-:Y:S01]  /*4120*/  LOP3.LUT P0, RZ, R30.reuse, 0x200, RZ, 0xc0, !PT ;  /* 0x000002001eff7812 */ /* 0x040fe2000780c0ff */
[----:B------:R0:W-:Y:S01]  /*4130*/  STL.S16 [R1+0x2d0], R14 ;  /* 0x0002d00e01007387 */ /* 0x0001e20000100600 */
[----:B------:R-:W-:Y:S01]  /*4140*/  LOP3.LUT P3, RZ, R30, 0x100, RZ, 0xc0, !PT ;  /* 0x000001001eff7812 */ /* 0x000fe2000786c0ff */
[----:B0-----:R-:W-:-:S10]  /*4150*/  HFMA2 R14, -RZ, RZ, 0, 0 ;  /* 0x00000000ff0e7431 */ /* 0x001fd400000001ff */
[----:B--2---:R0:W2:Y:S02]  /*4160*/  @!P0 LDG.E R14, desc[UR10][R16.64] ;  /* 0x0000000a100e8981 */ /* 0x0040a4000c1e1900 */
[----:B0-----:R-:W-:Y:S02]  /*4170*/  CS2R R16, SRZ ;  /* 0x0000000000107805 */ /* 0x001fe4000001ff00 */
[----:B----4-:R-:W4:Y:S04]  /*4180*/  @!P6 LDG.E R13, desc[UR10][R20.64] ;  /* 0x0000000a140de981 */ /* 0x010f28000c1e1900 */
[----:B------:R-:W2:Y:S01]  /*4190*/  LDL.LU.64 R20, [R1+0x2a0] ;  /* 0x0002a00001147983 */ /* 0x000ea20000300a00 */
[----:B------:R-:W-:Y:S02]  /*41a0*/  PRMT R5, RZ, 0x7610, R5 ;  /* 0x00007610ff057816 */ /* 0x000fe40000000005 */
[----:B------:R-:W-:-:S02]  /*41b0*/  PRMT R4, RZ, 0x7610, R4 ;  /* 0x00007610ff047816 */ /* 0x000fc40000000004 */
[C---:B------:R-:W-:Y:S02]  /*41c0*/  @!P1 PRMT R5, R27.reuse, 0x7610, R5 ;  /* 0x000076101b059816 */ /* 0x040fe40000000005 */
[----:B------:R-:W-:-:S03]  /*41d0*/  @!P1 PRMT R4, R27, 0x7632, R4 ;  /* 0x000076321b049816 */ /* 0x000fc60000000004 */
[----:B------:R-:W-:Y:S04]  /*41e0*/  STL.S16 [R1+0x2a8], R5 ;  /* 0x0002a80501007387 */ /* 0x000fe80000100600 */
[----:B------:R0:W-:Y:S04]  /*41f0*/  STL.S16 [R1+0x2ac], R4 ;  /* 0x0002ac0401007387 */ /* 0x0001e80000100600 */
[----:B0-----:R-:W4:Y:S04]  /*4200*/  LDL.LU.64 R4, [R1+0x280] ;  /* 0x0002800001047983 */ /* 0x001f280000300a00 */
[----:B---3--:R-:W3:Y:S04]  /*4210*/  @!P3 LDG.E R16, desc[UR10][R6.64] ;  /* 0x0000000a0610b981 */ /* 0x008ee8000c1e1900 */
[----:B------:R-:W3:Y:S04]  /*4220*/  LDL.LU.64 R6, [R1+0x490] ;  /* 0x0004900001067983 */ /* 0x000ee80000300a00 */
[----:B------:R0:W-:Y:S04]  /*4230*/  STL.64 [R1+0x498], R2 ;  /* 0x0004980201007387 */ /* 0x0001e80000100a00 */
[----:B------:R-:W-:Y:S04]  /*4240*/  STL [R1+0x41c], R25 ;  /* 0x00041c1901007387 */ /* 0x000fe80000100800 */
[----:B------:R-:W-:Y:S01]  /*4250*/  STL [R1+0x420], R25 ;  /* 0x0004201901007387 */ /* 0x000fe20000100800 */
[----:B0-----:R-:W-:-:S02]  /*4260*/  PRMT R3, RZ, 0x7610, R3 ;  /* 0x00007610ff037816 */ /* 0x001fc40000000003 */
[----:B------:R-:W-:Y:S01]  /*4270*/  PRMT R2, RZ, 0x7610, R2 ;  /* 0x00007610ff027816 */ /* 0x000fe20000000002 */
[----:B------:R-:W-:Y:S01]  /*4280*/  STL [R1+0x438], R25 ;  /* 0x0004381901007387 */ /* 0x000fe20000100800 */
[C---:B------:R-:W-:Y:S02]  /*4290*/  @!P4 PRMT R3, R25.reuse, 0x7610, R3 ;  /* 0x000076101903c816 */ /* 0x040fe40000000003 */
[----:B------:R-:W-:Y:S01]  /*42a0*/  @!P4 PRMT R2, R25, 0x7632, R2 ;  /* 0x000076321902c816 */ /* 0x000fe20000000002 */
[----:B------:R0:W-:Y:S02]  /*42b0*/  STL [R1+0x444], R25 ;  /* 0x0004441901007387 */ /* 0x0001e40000100800 */
[----:B0-----:R-:W-:-:S04]  /*42c0*/  PRMT R25, RZ, 0x7610, R25 ;  /* 0x00007610ff197816 */ /* 0x001fc80000000019 */
[----:B------:R-:W-:Y:S01]  /*42d0*/  @!P2 PRMT R25, R28, 0x7632, R25 ;  /* 0x000076321c19a816 */ /* 0x000fe20000000019 */
[----:B------:R-:W-:Y:S01]  /*42e0*/  STL.S16 [R1+0x2b0], R3 ;  /* 0x0002b00301007387 */ /* 0x000fe20000100600 */
[----:B------:R-:W-:-:S03]  /*42f0*/  LOP3.LUT P4, RZ, R30, 0x80, RZ, 0xc0, !PT ;  /* 0x000000801eff7812 */ /* 0x000fc6000788c0ff */
[----:B------:R0:W-:Y:S04]  /*4300*/  STL.S16 [R1+0x2d4], R25 ;  /* 0x0002d41901007387 */ /* 0x0001e80000100600 */
[----:B------:R1:W-:Y:S01]  /*4310*/  STL.S16 [R1+0x2b4], R2 ;  /* 0x0002b40201007387 */ /* 0x0003e20000100600 */
[----:B0-----:R-:W-:-:S03]  /*4320*/  MOV R25, RZ ;  /* 0x000000ff00197202 */ /* 0x001fc60000000f00 */
[----:B-1----:R-:W3:Y:S04]  /*4330*/  LDL.LU.64 R2, [R1+0x290] ;  /* 0x0002900001027983 */ /* 0x002ee80000300a00 */
[----:B--2---:R0:W2:Y:S01]  /*4340*/  @!P3 LDG.E R25, desc[UR10][R20.64] ;  /* 0x0000000a1419b981 */ /* 0x0040a2000c1e1900 */
[----:B------:R-:W-:Y:S02]  /*4350*/  LOP3.LUT P3, RZ, R31, 0x8, RZ, 0xc0, !PT ;  /* 0x000000081fff7812 */ /* 0x000fe4000786c0ff */
[----:B0-----:R-:W-:Y:S01]  /*4360*/  CS2R R20, SRZ ;  /* 0x0000000000147805 */ /* 0x001fe2000001ff00 */
[----:B------:R-:W-:Y:S04]  /*4370*/  STL [R1+0x470], R10 ;  /* 0x0004700a01007387 */ /* 0x000fe80000100800 */
[----:B------:R0:W-:Y:S02]  /*4380*/  STL.64 [R1+0x478], R10 ;  /* 0x0004780a01007387 */ /* 0x0001e40000100a00 */
[----:B0-----:R-:W-:-:S02]  /*4390*/  PRMT R11, RZ, 0x7610, R11 ;  /* 0x00007610ff0b7816 */ /* 0x001fc4000000000b */
[----:B------:R-:W-:Y:S02]  /*43a0*/  PRMT R10, RZ, 0x7610, R10 ;  /* 0x00007610ff0a7816 */ /* 0x000fe4000000000a */
[C---:B------:R-:W-:Y:S02]  /*43b0*/  @!P3 PRMT R11, R32.reuse, 0x7610, R11 ;  /* 0x00007610200bb816 */ /* 0x040fe4000000000b */
[----:B------:R-:W-:Y:S01]  /*43c0*/  @!P3 PRMT R10, R32, 0x7632, R10 ;  /* 0x00007632200ab816 */ /* 0x000fe2000000000a */
[----:B----4-:R0:W4:Y:S04]  /*43d0*/  @!P4 LDG.E R21, desc[UR10][R4.64] ;  /* 0x0000000a0415c981 */ /* 0x010128000c1e1900 */
[----:B------:R-:W0:Y:S04]  /*43e0*/  LDL.LU.64 R4, [R1+0x488] ;  /* 0x0004880001047983 */ /* 0x000e280000300a00 */
[----:B------:R-:W-:Y:S04]  /*43f0*/  STL.S16 [R1+0x2a0], R10 ;  /* 0x0002a00a01007387 */ /* 0x000fe80000100600 */
[----:B------:R1:W-:Y:S04]  /*4400*/  STL.S16 [R1+0x284], R11 ;  /* 0x0002840b01007387 */ /* 0x0003e80000100600 */
[----:B------:R-:W-:Y:S04]  /*4410*/  STL.S16 [R1+0x2d8], R9 ;  /* 0x0002d80901007387 */ /* 0x000fe80000100600 */
[----:B-1----:R-:W2:Y:S04]  /*4420*/  LDL.LU.64 R10, [R1+0x270] ;  /* 0x00027000010a7983 */ /* 0x002ea80000300a00 */
[----:B------:R1:W-:Y:S04]  /*4430*/  STL.S16 [R1+0x2dc], R8 ;  /* 0x0002dc0801007387 */ /* 0x0003e80000100600 */
[----:B-1----:R-:W4:Y:S01]  /*4440*/  LDL.LU.64 R8, [R1+0x120] ;  /* 0x0001200001087983 */ /* 0x002f220000300a00 */
[----:B---3--:R-:W-:-:S02]  /*4450*/  PRMT R7, RZ, 0x7610, R7 ;  /* 0x00007610ff077816 */ /* 0x008fc40000000007 */
[----:B------:R-:W-:Y:S02]  /*4460*/  PRMT R6, RZ, 0x7610, R6 ;  /* 0x00007610ff067816 */ /* 0x000fe40000000006 */
[C---:B------:R-:W-:Y:S02]  /*4470*/  @!P2 PRMT R7, R29.reuse, 0x7610, R7 ;  /* 0x000076101d07a816 */ /* 0x040fe40000000007 */
[----:B------:R-:W-:-:S03]  /*4480*/  @!P2 PRMT R6, R29, 0x7632, R6 ;  /* 0x000076321d06a816 */ /* 0x000fc60000000006 */
[----:B------:R-:W-:Y:S04]  /*4490*/  STL.S16 [R1+0x290], R7 ;  /* 0x0002900701007387 */ /* 0x000fe80000100600 */
[----:B------:R1:W-:Y:S04]  /*44a0*/  STL.S16 [R1+0x294], R6 ;  /* 0x0002940601007387 */ /* 0x0003e80000100600 */
[----:B-1----:R-:W3:Y:S04]  /*44b0*/  LDL.LU.64 R6, [R1+0x298] ;  /* 0x0002980001067983 */ /* 0x002ee80000300a00 */
[----:B------:R1:W-:Y:S04]  /*44c0*/  STL [R1+0x4a0], R0 ;  /* 0x0004a00001007387 */ /* 0x0003e80000100800 */
[----:B------:R-:W-:Y:S01]  /*44d0*/  STL [R1+0x428], R23 ;  /* 0x0004281701007387 */ /* 0x000fe20000100800 */
[----:B-1----:R-:W-:-:S03]  /*44e0*/  PRMT R0, RZ, 0x7610, R0 ;  /* 0x00007610ff007816 */ /* 0x002fc60000000000 */
[----:B------:R1:W-:Y:S01]  /*44f0*/  STL.64 [R1+0x430], R22 ;  /* 0x0004301601007387 */ /* 0x0003e20000100a00 */
[----:B------:R-:W-:-:S03]  /*4500*/  @!P1 PRMT R0, R26, 0x7610, R0 ;  /* 0x000076101a009816 */ /* 0x000fc60000000000 */
[----:B------:R1:W-:Y:S02]  /*4510*/  STL.64 [R1+0x450], R26 ;  /* 0x0004501a01007387 */ /* 0x0003e40000100a00 */
[----:B-1----:R-:W-:Y:S02]  /*4520*/  PRMT R23, RZ, 0x7610, R23 ;  /* 0x00007610ff177816 */ /* 0x002fe40000000017 */
[----:B------:R-:W-:Y:S02]  /*4530*/  PRMT R22, RZ, 0x7610, R22 ;  /* 0x00007610ff167816 */ /* 0x000fe40000000016 */
[----:B------:R-:W-:Y:S01]  /*4540*/  PRMT R26, RZ, 0x7610, R26 ;  /* 0x00007610ff1a7816 */ /* 0x000fe2000000001a */
[----:B------:R-:W-:Y:S03]  /*4550*/  STL [R1+0x45c], R15 ;  /* 0x00045c0f01007387 */ /* 0x000fe60000100800 */
[----:B------:R-:W-:Y:S01]  /*4560*/  @!P2 PRMT R26, R28, 0x7610, R26 ;  /* 0x000076101c1aa816 */ /* 0x000fe2000000001a */
[----:B------:R-:W-:Y:S01]  /*4570*/  STL [R1+0x464], R15 ;  /* 0x0004640f01007387 */ /* 0x000fe20000100800 */
[----:B------:R-:W-:-:S03]  /*4580*/  LOP3.LUT P2, RZ, R30, 0x20, RZ, 0xc0, !PT ;  /* 0x000000201eff7812 */ /* 0x000fc6000784c0ff */
[----:B------:R1:W-:Y:S04]  /*4590*/  STL [R1+0x46c], R15 ;  /* 0x00046c0f01007387 */ /* 0x0003e80000100800 */
[----:B------:R1:W-:Y:S04]  /*45a0*/  STL.S16 [R1+0x184], R35 ;  /* 0x0001842301007387 */ /* 0x0003e80000100600 */
[----:B------:R-:W-:Y:S01]  /*45b0*/  STL [R1+0x414], R27 ;  /* 0x0004141b01007387 */ /* 0x000fe20000100800 */
[----:B-1----:R-:W-:-:S03]  /*45c0*/  PRMT R15, RZ, 0x7610, R15 ;  /* 0x00007610ff0f7816 */ /* 0x002fc6000000000f */
[----:B------:R-:W-:Y:S01]  /*45d0*/  STL [R1+0x418], R27 ;  /* 0x0004181b01007387 */ /* 0x000fe20000100800 */
[----:B------:R-:W-:-:S03]  /*45e0*/  HFMA2 R35, -RZ, RZ, 0, 0 ;  /* 0x00000000ff237431 */ /* 0x000fc600000001ff */
[----:B------:R1:W-:Y:S04]  /*45f0*/  STL.S16 [R1+0x2cc], R26 ;  /* 0x0002cc1a01007387 */ /* 0x0003e80000100600 */
[----:B------:R0:W-:Y:S04]  /*4600*/  STL [R1+0x43c], R19 ;  /* 0x00043c1301007387 */ /* 0x0001e80000100800 */
[----:B------:R-:W-:Y:S04]  /*4610*/  STL [R1+0x440], R18 ;  /* 0x0004401201007387 */ /* 0x000fe80000100800 */
[----:B-1----:R-:W2:Y:S04]  /*4620*/  LDL.LU.64 R26, [R1+0x110] ;  /* 0x00011000011a7983 */ /* 0x002ea80000300a00 */
[----:B------:R1:W-:Y:S04]  /*4630*/  STL [R1+0x480], R18 ;  /* 0x0004801201007387 */ /* 0x0003e80000100800 */
[----:B------:R-:W2:Y:S01]  /*4640*/  @!P0 LDG.E R17, desc[UR10][R2.64] ;  /* 0x0000000a02118981 */ /* 0x000ea2000c1e1900 */
[----:B0-----:R-:W-:-:S03]  /*4650*/  PRMT R4, RZ, 0x7610, R4 ;  /* 0x00007610ff047816 */ /* 0x001fc60000000004 */
[----:B------:R-:W2:Y:S01]  /*4660*/  LDL.LU.64 R2, [R1+0x498] ;  /* 0x0004980001027983 */ /* 0x000ea20000300a00 */
[----:B------:R-:W-:Y:S02]  /*4670*/  PRMT R19, RZ, 0x7610, R19 ;  /* 0x00007610ff137816 */ /* 0x000fe40000000013 */
[----:B-1----:R-:W-:Y:S02]  /*4680*/  PRMT R18, RZ, 0x7610, R18 ;  /* 0x00007610ff127816 */ /* 0x002fe40000000012 */
[C---:B------:R-:W-:Y:S02]  /*4690*/  @!P3 PRMT R19, R33.reuse, 0x7610, R19 ;  /* 0x000076102113b816 */ /* 0x040fe40000000013 */
[----:B------:R-:W-:Y:S01]  /*46a0*/  @!P3 PRMT R18, R33, 0x7632, R18 ;  /* 0x000076322112b816 */ /* 0x000fe20000000012 */
[----:B----4-:R-:W4:Y:S04]  /*46b0*/  @!P5 LDG.E R35, desc[UR10][R8.64] ;  /* 0x0000000a0823d981 */ /* 0x010f28000c1e1900 */
[----:B------:R-:W-:Y:S04]  /*46c0*/  STL.S16 [R1+0x264], R19 ;  /* 0x0002641301007387 */ /* 0x000fe80000100600 */
[----:B------:R0:W-:Y:S04]  /*46d0*/  STL.S16 [R1+0x280], R18 ;  /* 0x0002801201007387 */ /* 0x0001e80000100600 */
[----:B---3--:R1:W3:Y:S01]  /*46e0*/  @!P4 LDG.E R20, desc[UR10][R6.64] ;  /* 0x0000000a0614c981 */ /* 0x0082e2000c1e1900 */
[----:B------:R-:W-:-:S03]  /*46f0*/  LOP3.LUT P4, RZ, R31, 0x4, RZ, 0xc0, !PT ;  /* 0x000000041fff7812 */ /* 0x000fc6000788c0ff */
[----:B0-----:R-:W3:Y:S01]  /*4700*/  LDL.LU.64 R18, [R1+0x288] ;  /* 0x0002880001127983 */ /* 0x001ee20000300a00 */
[----:B------:R-:W-:-:S03]  /*4710*/  LOP3.LUT P1, RZ, R30, 0x40, RZ, 0xc0, !PT ;  /* 0x000000401eff7812 */ /* 0x000fc6000782c0ff */
[----:B------:R-:W-:Y:S04]  /*4720*/  STL.S16 [R1+0x2bc], R0 ;  /* 0x0002bc0001007387 */ /* 0x000fe80000100600 */
[----:B------:R-:W4:Y:S02]  /*4730*/  LDL.LU R6, [R1+0x484] ;  /* 0x0004840001067983 */ /* 0x000f240000300800 */
[----:B------:R-:W-:Y:S02]  /*4740*/  @!P4 PRMT R4, R37, 0x7632, R4 ;  /* 0x000076322504c816 */ /* 0x000fe40000000004 */
[C---:B------:R-:W-:Y:S01]  /*4750*/  @!P4 PRMT R23, R36.reuse, 0x7610, R23 ;  /* 0x000076102417c816 */ /* 0x040fe20000000017 */
[----:B------:R-:W-:Y:S01]  /*4760*/  STL [R1+0x14], R5 ;  /* 0x0000140501007387 */ /* 0x000fe20000100800 */
[----:B------:R-:W-:-:S03]  /*4770*/  @!P4 PRMT R22, R36, 0x7632, R22 ;  /* 0x000076322416c816 */ /* 0x000fc60000000016 */
[----:B------:R0:W-:Y:S04]  /*4780*/  STL.S16 [R1+0x29c], R4 ;  /* 0x00029c0401007387 */ /* 0x0001e80000100600 */
[----:B------:R-:W-:Y:S04]  /*4790*/  STL.S16 [R1+0x15c], R23 ;  /* 0x00015c1701007387 */ /* 0x000fe80000100600 */
[----:B------:R1:W-:Y:S01]  /*47a0*/  STL.S16 [R1+0x160], R22 ;  /* 0x0001601601007387 */ /* 0x0003e20000100600 */
[----:B0-----:R-:W-:Y:S02]  /*47b0*/  HFMA2 R4, -RZ, RZ, 0, 0 ;  /* 0x00000000ff047431 */ /* 0x001fe400000001ff */
[----:B-1----:R-:W-:Y:S01]  /*47c0*/  HFMA2 R7, -RZ, RZ, 0, 0 ;  /* 0x00000000ff077431 */ /* 0x002fe200000001ff */
[----:B------:R-:W3:Y:S01]  /*47d0*/  LDL.LU R0, [R1+0x4a0] ;  /* 0x0004a00001007983 */ /* 0x000ee20000300800 */
[----:B------:R-:W-:-:S03]  /*47e0*/  LOP3.LUT P3, RZ, R30, 0x10, RZ, 0xc0, !PT ;  /* 0x000000101eff7812 */ /* 0x000fc6000786c0ff */
[----:B------:R-:W3:Y:S04]  /*47f0*/  LDL.LU.64 R8, [R1+0x4b0] ;  /* 0x0004b00001087983 */ /* 0x000ee80000300a00 */
[----:B------:R-:W3:Y:S04]  /*4800*/  LDL.LU.64 R22, [R1+0x140] ;  /* 0x0001400001167983 */ /* 0x000ee80000300a00 */
[----:B------:R0:W-:Y:S04]  /*4810*/  STL.S16 [R1+0x140], R15 ;  /* 0x0001400f01007387 */ /* 0x0001e80000100600 */
[----:B--2---:R1:W2:Y:S04]  /*4820*/  @!P2 LDG.E R4, desc[UR10][R10.64] ;  /* 0x0000000a0a04a981 */ /* 0x0042a8000c1e1900 */
[----:B0-----:R-:W3:Y:S04]  /*4830*/  LDL R15, [R1+0x140] ;  /* 0x00014000010f7983 */ /* 0x001ee80000100800 */
[----:B------:R-:W1:Y:S04]  /*4840*/  LDL.LU.64 R10, [R1+0x478] ;  /* 0x00047800010a7983 */ /* 0x000e680000300a00 */
[----:B------:R-:W2:Y:S04]  /*4850*/  @!P1 LDG.E R7, desc[UR10][R26.64] ;  /* 0x0000000a1a079981 */ /* 0x000ea8000c1e1900 */
[----:B------:R-:W2:Y:S01]  /*4860*/  LDL.LU.64 R26, [R1+0x278] ;  /* 0x00027800011a7983 */ /* 0x000ea20000300a00 */
[----:B----4-:R-:W-:-:S04]  /*4870*/  PRMT R6, RZ, 0x7610, R6 ;  /* 0x00007610ff067816 */ /* 0x010fc80000000006 */
[----:B------:R-:W-:-:S05]  /*4880*/  @!P4 PRMT R6, R37, 0x7610, R6 ;  /* 0x000076102506c816 */ /* 0x000fca0000000006 */
[----:B------:R-:W-:Y:S01]  /*4890*/  STL.S16 [R1+0x298], R6 ;  /* 0x0002980601007387 */ /* 0x000fe20000100600 */
[----:B---3--:R-:W-:-:S05]  /*48a0*/  @!P6 PRMT R15, R12, 0x7610, R15 ;  /* 0x000076100c0fe816 */ /* 0x008fca000000000f */
[----:B------:R0:W-:Y:S01]  /*48b0*/  @!P6 STL.S16 [R1+0x140], R15 ;  /* 0x0001400f0100e387 */ /* 0x0001e20000100600 */
[----:B-1----:R-:W-:-:S04]  /*48c0*/  PRMT R10, RZ, 0x7610, R10 ;  /* 0x00007610ff0a7816 */ /* 0x002fc8000000000a */
[----:B------:R-:W-:Y:S01]  /*48d0*/  @!P5 PRMT R10, R35, 0x7632, R10 ;  /* 0x00007632230ad816 */ /* 0x000fe2000000000a */
[----:B0-----:R-:W3:Y:S04]  /*48e0*/  LDL.LU R15, [R1+0x46c] ;  /* 0x00046c00010f7983 */ /* 0x001ee80000300800 */
[----:B------:R0:W-:Y:S04]  /*48f0*/  STL.S16 [R1+0x150], R10 ;  /* 0x0001500a01007387 */ /* 0x0001e80000100600 */
[----:B0-----:R-:W4:Y:S01]  /*4900*/  LDL.LU R10, [R1+0x470] ;  /* 0x00047000010a7983 */ /* 0x001f220000300800 */
[----:B------:R-:W-:-:S06]  /*4910*/  MOV R6, RZ ;  /* 0x000000ff00067202 */ /* 0x000fcc0000000f00 */
[----:B------:R0:W4:Y:S04]  /*4920*/  @!P1 LDG.E R6, desc[UR10][R18.64] ;  /* 0x0000000a12069981 */ /* 0x000128000c1e1900 */
[----:B------:R-:W0:Y:S04]  /*4930*/  LDL.LU R18, [R1+0x480] ;  /* 0x0004800001127983 */ /* 0x000e280000300800 */
[----:B------:R1:W-:Y:S01]  /*4940*/  STL [R1+0x10], R2 ;  /* 0x0000100201007387 */ /* 0x0003e20000100800 */
[----:B------:R-:W-:-:S03]  /*4950*/  LOP3.LUT R31, R31, 0xfffffffe, RZ, 0xc0, !PT ;  /* 0xfffffffe1f1f7812 */ /* 0x000fc600078ec0ff */
[----:B------:R2:W-:Y:S01]  /*4960*/  STL [R1+0x90], R0 ;  /* 0x0000900001007387 */ /* 0x0005e20000100800 */
[----:B-1----:R-:W-:-:S04]  /*4970*/  PRMT R2, RZ, 0x7610, R2 ;  /* 0x00007610ff027816 */ /* 0x002fc80000000002 */
[C---:B------:R-:W-:Y:S02]  /*4980*/  @!P5 PRMT R2, R34.reuse, 0x7610, R2 ;  /* 0x000076102202d816 */ /* 0x040fe40000000002 */
[----:B--2---:R-:W-:Y:S02]  /*4990*/  PRMT R0, RZ, 0x7610, R0 ;  /* 0x00007610ff007816 */ /* 0x004fe40000000000 */
[----:B------:R-:W-:Y:S01]  /*49a0*/  @P1 LOP3.LUT R31, R31, 0x1, RZ, 0xfc, !PT ;  /* 0x000000011f1f1812 */ /* 0x000fe200078efcff */
[----:B------:R1:W-:Y:S01]  /*49b0*/  STL.S16 [R1+0x270], R2 ;  /* 0x0002700201007387 */ /* 0x0003e20000100600 */
[----:B------:R-:W-:Y:S02]  /*49c0*/  @!P5 PRMT R0, R34, 0x7632, R0 ;  /* 0x000076322200d816 */ /* 0x000fe40000000000 */
[----:B------:R-:W-:Y:S02]  /*49d0*/  LOP3.LUT R31, R31, 0xfffffffd, RZ, 0xc0, !PT ;  /* 0xfffffffd1f1f7812 */ /* 0x000fe400078ec0ff */
[----:B------:R-:W-:-:S02]  /*49e0*/  PRMT R5, RZ, 0x7610, R5 ;  /* 0x00007610ff057816 */ /* 0x000fc40000000005 */
[----:B-1----:R-:W-:Y:S01]  /*49f0*/  MOV R2, RZ ;  /* 0x000000ff00027202 */ /* 0x002fe20000000f00 */
[----:B------:R1:W-:Y:S01]  /*4a00*/  STL.S16 [R1+0x288], R0 ;  /* 0x0002880001007387 */ /* 0x0003e20000100600 */
[----:B------:R-:W-:-:S03]  /*4a10*/  @P2 LOP3.LUT R31, R31, 0x2, RZ, 0xfc, !PT ;  /* 0x000000021f1f2812 */ /* 0x000fc600078efcff */
[----:B------:R2:W-:Y:S04]  /*4a20*/  STL.S16 [R1+0x274], R5 ;  /* 0x0002740501007387 */ /* 0x0005e80000100600 */
[----:B------:R-:W4:Y:S01]  /*4a30*/  @!P2 LDG.E R2, desc[UR10][R26.64] ;  /* 0x0000000a1a02a981 */ /* 0x000f22000c1e1900 */
[----:B------:R-:W-:Y:S01]  /*4a40*/  LOP3.LUT P2, RZ, R30, 0x100, RZ, 0xc0, !PT ;  /* 0x000001001eff7812 */ /* 0x000fe2000784c0ff */
[----:B-1----:R-:W-:Y:S02]  /*4a50*/  HFMA2 R0, -RZ, RZ, 0, 0 ;  /* 0x00000000ff007431 */ /* 0x002fe400000001ff */
[----:B------:R-:W-:Y:S04]  /*4a60*/  STL [R1+0x120], R12 ;  /* 0x0001200c01007387 */ /* 0x000fe80000100800 */
[----:B--2---:R-:W2:Y:S04]  /*4a70*/  LDL R5, [R1+0x274] ;  /* 0x0002740001057983 */ /* 0x004ea80000100800 */
[----:B------:R1:W-:Y:S04]  /*4a80*/  STL [R1+0x9c], R11 ;  /* 0x00009c0b01007387 */ /* 0x0003e80000100800 */
[----:B------:R-:W2:Y:S04]  /*4a90*/  @!P3 LDG.E R0, desc[UR10][R22.64] ;  /* 0x0000000a1600b981 */ /* 0x000ea8000c1e1900 */
[----:B------:R-:W-:Y:S01]  /*4aa0*/  STL [R1+0x138], R25 ;  /* 0x0001381901007387 */ /* 0x000fe20000100800 */
[----:B-1----:R-:W-:-:S02]  /*4ab0*/  PRMT R11, RZ, 0x7610, R11 ;  /* 0x00007610ff0b7816 */ /* 0x002fc4000000000b */
[----:B---3--:R-:W-:Y:S01]  /*4ac0*/  PRMT R15, RZ, 0x7610, R15 ;  /* 0x00007610ff0f7816 */ /* 0x008fe2000000000f */
[----:B------:R-:W3:Y:S03]  /*4ad0*/  LDL.LU.64 R22, [R1+0x240] ;  /* 0x0002400001167983 */ /* 0x000ee60000300a00 */
[----:B------:R-:W-:Y:S01]  /*4ae0*/  @!P6 PRMT R15, R12, 0x7632, R15 ;  /* 0x000076320c0fe816 */ /* 0x000fe2000000000f */
[----:B------:R-:W-:Y:S04]  /*4af0*/  STL [R1+0x94], R3 ;  /* 0x0000940301007387 */ /* 0x000fe80000100800 */
[----:B------:R-:W3:Y:S04]  /*4b00*/  LDL.LU R12, [R1+0x468] ;  /* 0x00046800010c7983 */ /* 0x000ee80000300800 */
[----:B----4-:R1:W-:Y:S04]  /*4b10*/  STL [R1+0x1c], R10 ;  /* 0x00001c0a01007387 */ /* 0x0103e80000100800 */
[----:B------:R4:W-:Y:S01]  /*4b20*/  STL.S16 [R1+0x244], R11 ;  /* 0x0002440b01007387 */ /* 0x0009e20000100600 */
[----:B0-----:R-:W-:-:S03]  /*4b30*/  PRMT R18, RZ, 0x7610, R18 ;  /* 0x00007610ff127816 */ /* 0x001fc60000000012 */
[----:B------:R-:W-:Y:S01]  /*4b40*/  STL [R1+0x18], R8 ;  /* 0x0000180801007387 */ /* 0x000fe20000100800 */
[----:B-1----:R-:W-:Y:S02]  /*4b50*/  PRMT R10, RZ, 0x7610, R10 ;  /* 0x00007610ff0a7816 */ /* 0x002fe4000000000a */
[C---:B----4-:R-:W-:Y:S01]  /*4b60*/  @!P2 PRMT R11, R25.reuse, 0x7610, R11 ;  /* 0x00007610190ba816 */ /* 0x050fe2000000000b */
[----:B------:R0:W-:Y:S01]  /*4b70*/  STL.S16 [R1+0x144], R15 ;  /* 0x0001440f01007387 */ /* 0x0001e20000100600 */
[----:B------:R-:W-:-:S03]  /*4b80*/  @!P2 PRMT R10, R25, 0x7632, R10 ;  /* 0x00007632190aa816 */ /* 0x000fc6000000000a */
[----:B------:R-:W4:Y:S04]  /*4b90*/  LDL.LU R25, [R1+0x444] ;  /* 0x0004440001197983 */ /* 0x000f280000300800 */
[----:B------:R-:W-:Y:S04]  /*4ba0*/  STL [R1+0x11c], R13 ;  /* 0x00011c0d01007387 */ /* 0x000fe80000100800 */
[----:B0-----:R-:W4:Y:S01]  /*4bb0*/  LDL.LU R15, [R1+0x464] ;  /* 0x00046400010f7983 */ /* 0x001f220000300800 */
[----:B------:R-:W-:Y:S02]  /*4bc0*/  @!P5 PRMT R18, R35, 0x7610, R18 ;  /* 0x000076102312d816 */ /* 0x000fe40000000012 */
[----:B------:R-:W-:Y:S01]  /*4bd0*/  LOP3.LUT P1, RZ, R30, 0x80, RZ, 0xc0, !PT ;  /* 0x000000801eff7812 */ /* 0x000fe2000782c0ff */
[----:B------:R0:W-:Y:S04]  /*4be0*/  STL.64 [R1+0x400], R34 ;  /* 0x0004002201007387 */ /* 0x0001e80000100a00 */
[----:B------:R1:W-:Y:S01]  /*4bf0*/  STL.S16 [R1+0x148], R18 ;  /* 0x0001481201007387 */ /* 0x0003e20000100600 */
[----:B------:R-:W-:-:S02]  /*4c00*/  PRMT R3, RZ, 0x7610, R3 ;  /* 0x00007610ff037816 */ /* 0x000fc40000000003 */
[----:B------:R-:W-:Y:S01]  /*4c10*/  PRMT R8, RZ, 0x7610, R8 ;  /* 0x00007610ff087816 */ /* 0x000fe20000000008 */
[----:B------:R-:W-:Y:S01]  /*4c20*/  STL [R1+0x98], R9 ;  /* 0x0000980901007387 */ /* 0x000fe20000100800 */
[----:B------:R-:W-:-:S03]  /*4c30*/  LOP3.LUT P5, RZ, R30, 0x4, RZ, 0xc0, !PT ;  /* 0x000000041eff7812 */ /* 0x000fc600078ac0ff */
[----:B0-----:R-:W4:Y:S04]  /*4c40*/  LDL.LU.64 R34, [R1+0x268] ;  /* 0x0002680001227983 */ /* 0x001f280000300a00 */
[----:B-1----:R-:W4:Y:S01]  /*4c50*/  LDL.LU.64 R18, [R1+0x258] ;  /* 0x0002580001127983 */ /* 0x002f220000300a00 */
[----:B------:R-:W-:Y:S02]  /*4c60*/  @!P6 PRMT R3, R13, 0x7632, R3 ;  /* 0x000076320d03e816 */ /* 0x000fe40000000003 */
[----:B------:R-:W-:Y:S01]  /*4c70*/  @!P0 PRMT R8, R17, 0x7632, R8 ;  /* 0x0000763211088816 */ /* 0x000fe20000000008 */
[----:B------:R-:W-:Y:S01]  /*4c80*/  STL.64 [R1+0x408], R32 ;  /* 0x0004082001007387 */ /* 0x000fe20000100a00 */
[----:B------:R-:W-:-:S03]  /*4c90*/  LOP3.LUT P4, RZ, R30, 0x8, RZ, 0xc0, !PT ;  /* 0x000000081eff7812 */ /* 0x000fc6000788c0ff */
[----:B------:R-:W-:Y:S04]  /*4ca0*/  STL [R1+0x130], R17 ;  /* 0x0001301101007387 */ /* 0x000fe80000100800 */
[----:B------:R-:W-:Y:S01]  /*4cb0*/  STL [R1+0x3ec], R37 ;  /* 0x0003ec2501007387 */ /* 0x000fe20000100800 */
[----:B--2---:R-:W-:-:S03]  /*4cc0*/  @!P6 PRMT R5, R13, 0x7610, R5 ;  /* 0x000076100d05e816 */ /* 0x004fc60000000005 */
[----:B------:R-:W2:Y:S04]  /*4cd0*/  LDL.LU R13, [R1+0x460] ;  /* 0x00046000010d7983 */ /* 0x000ea80000300800 */
[----:B------:R0:W-:Y:S04]  /*4ce0*/  STL.S16 [R1+0x268], R8 ;  /* 0x0002680801007387 */ /* 0x0001e80000100600 */
[----:B------:R-:W-:Y:S04]  /*4cf0*/  STL.64 [R1+0x3f8], R36 ;  /* 0x0003f82401007387 */ /* 0x000fe80000100a00 */
[----:B------:R-:W-:Y:S01]  /*4d00*/  STL [R1+0x118], R14 ;  /* 0x0001180e01007387 */ /* 0x000fe20000100800 */
[----:B0-----:R-:W-:-:S03]  /*4d10*/  HFMA2 R8, -RZ, RZ, 0, 0 ;  /* 0x00000000ff087431 */ /* 0x001fc600000001ff */
[----:B------:R0:W-:Y:S04]  /*4d20*/  STL.S16 [R1+0x278], R3 ;  /* 0x0002780301007387 */ /* 0x0001e80000100600 */
[----:B------:R-:W-:Y:S04]  /*4d30*/  STL [R1+0x3e8], R36 ;  /* 0x0003e82401007387 */ /* 0x000fe80000100800 */
[----:B------:R-:W-:Y:S01]  /*4d40*/  STL [R1+0x3f0], R36 ;  /* 0x0003f02401007387 */ /* 0x000fe20000100800 */
[----:B0-----:R-:W-:-:S03]  /*4d50*/  HFMA2 R3, -RZ, RZ, 0, 0 ;  /* 0x00000000ff037431 */ /* 0x001fc600000001ff */
[----:B------:R-:W2:Y:S04]  /*4d60*/  LDL.LU.64 R26, [R1+0x248] ;  /* 0x00024800011a7983 */ /* 0x000ea80000300a00 */
[----:B---3--:R-:W3:Y:S04]  /*4d70*/  @!P5 LDG.E R8, desc[UR10][R22.64] ;  /* 0x0000000a1608d981 */ /* 0x008ee8000c1e1900 */
[----:B------:R0:W-:Y:S04]  /*4d80*/  STL [R1+0x20], R12 ;  /* 0x0000200c01007387 */ /* 0x0001e80000100800 */
[----:B------:R-:W3:Y:S01]  /*4d90*/  LDL.LU.64 R22, [R1+0x220] ;  /* 0x0002200001167983 */ /* 0x000ee20000300a00 */
[----:B0-----:R-:W-:-:S05]  /*4da0*/  PRMT R12, RZ, 0x7610, R12 ;  /* 0x00007610ff0c7816 */ /* 0x001fca000000000c */
[----:B------:R0:W-:Y:S04]  /*4db0*/  STL.S16 [R1+0x2e4], R12 ;  /* 0x0002e40c01007387 */ /* 0x0001e80000100600 */
[----:B0-----:R-:W3:Y:S01]  /*4dc0*/  LDL R12, [R1+0x2e4] ;  /* 0x0002e400010c7983 */ /* 0x001ee20000100800 */
[----:B----4-:R-:W-:Y:S02]  /*4dd0*/  PRMT R25, RZ, 0x7610, R25 ;  /* 0x00007610ff197816 */ /* 0x010fe40000000019 */
[----:B------:R-:W-:-:S03]  /*4de0*/  PRMT R15, RZ, 0x7610, R15 ;  /* 0x00007610ff0f7816 */ /* 0x000fc6000000000f */
[----:B------:R0:W-:Y:S04]  /*4df0*/  STL.S16 [R1+0x2a4], R25 ;  /* 0x0002a41901007387 */ /* 0x0001e80000100600 */
[----:B------:R1:W-:Y:S01]  /*4e00*/  STL.S16 [R1+0x13c], R15 ;  /* 0x00013c0f01007387 */ /* 0x0003e20000100600 */
[----:B0-----:R-:W-:-:S03]  /*4e10*/  @!P1 PRMT R25, R21, 0x7632, R25 ;  /* 0x0000763215199816 */ /* 0x001fc60000000019 */
[----:B-1----:R-:W4:Y:S04]  /*4e20*/  LDL R15, [R1+0x13c] ;  /* 0x00013c00010f7983 */ /* 0x002f280000100800 */
[----:B------:R0:W-:Y:S04]  /*4e30*/  @!P1 STL.S16 [R1+0x2a4], R25 ;  /* 0x0002a41901009387 */ /* 0x0001e80000100600 */
[----:B------:R-:W4:Y:S04]  /*4e40*/  @!P4 LDG.E R3, desc[UR10][R18.64] ;  /* 0x0000000a1203c981 */ /* 0x000f28000c1e1900 */
[----:B0-----:R-:W4:Y:S04]  /*4e50*/  LDL.LU R25, [R1+0x438] ;  /* 0x0004380001197983 */ /* 0x001f280000300800 */
[----:B------:R-:W4:Y:S04]  /*4e60*/  LDL.LU.64 R18, [R1+0x238] ;  /* 0x0002380001127983 */ /* 0x000f280000300a00 */
[----:B--2---:R0:W-:Y:S01]  /*4e70*/  STL [R1+0xa0], R13 ;  /* 0x0000a00d01007387 */ /* 0x0041e20000100800 */
[----:B------:R-:W-:-:S02]  /*4e80*/  PRMT R9, RZ, 0x7610, R9 ;  /* 0x00007610ff097816 */ /* 0x000fc40000000009 */
[----:B------:R-:W-:Y:S01]  /*4e90*/  PRMT R32, RZ, 0x7610, R32 ;  /* 0x00007610ff207816 */ /* 0x000fe20000000020 */
[----:B------:R-:W-:Y:S01]  /*4ea0*/  @!P6 STL.S16 [R1+0x274], R5 ;  /* 0x000274050100e387 */ /* 0x000fe20000100600 */
[----:B------:R-:W-:Y:S02]  /*4eb0*/  LOP3.LUT P6, RZ, R30, 0x2, RZ, 0xc0, !PT ;  /* 0x000000021eff7812 */ /* 0x000fe400078cc0ff */
[----:B0-----:R-:W-:Y:S01]  /*4ec0*/  PRMT R13, RZ, 0x7610, R13 ;  /* 0x00007610ff0d7816 */ /* 0x001fe2000000000d */
[----:B------:R0:W-:Y:S04]  /*4ed0*/  STL.S16 [R1+0x258], R9 ;  /* 0x0002580901007387 */ /* 0x0001e80000100600 */
[----:B------:R1:W-:Y:S04]  /*4ee0*/  STL.S16 [R1+0x28c], R13 ;  /* 0x00028c0d01007387 */ /* 0x0003e80000100600 */
[----:B------:R-:W-:Y:S01]  /*4ef0*/  STL.S16 [R1+0x240], R32 ;  /* 0x0002402001007387 */ /* 0x000fe20000100600 */
[----:B0-----:R-:W-:-:S03]  /*4f00*/  @!P0 PRMT R9, R17, 0x7610, R9 ;  /* 0x0000761011098816 */ /* 0x001fc60000000009 */
[----:B------:R-:W2:Y:S01]  /*4f10*/  LDL R17, [R1+0x240] ;  /* 0x0002400001117983 */ /* 0x000ea20000100800 */
[----:B-1----:R-:W-:Y:S02]  /*4f20*/  @!P1 PRMT R13, R20, 0x7610, R13 ;  /* 0x00007610140d9816 */ /* 0x002fe4000000000d */
[----:B------:R-:W-:-:S03]  /*4f30*/  PRMT R33, RZ, 0x7610, R33 ;  /* 0x00007610ff217816 */ /* 0x000fc60000000021 */
[----:B------:R-:W-:Y:S01]  /*4f40*/  @!P1 STL.S16 [R1+0x28c], R13 ;  /* 0x00028c0d01009387 */ /* 0x000fe20000100600 */
[----:B------:R-:W-:Y:S02]  /*4f50*/  @!P0 PRMT R33, R14, 0x7632, R33 ;  /* 0x000076320e218816 */ /* 0x000fe40000000021 */
[----:B------:R-:W-:Y:S02]  /*4f60*/  PRMT R37, RZ, 0x7610, R37 ;  /* 0x00007610ff257816 */ /* 0x000fe40000000025 */
[----:B------:R-:W-:Y:S02]  /*4f70*/  PRMT R36, RZ, 0x7610, R36 ;  /* 0x00007610ff247816 */ /* 0x000fe40000000024 */
[----:B------:R-:W-:-:S03]  /*4f80*/  @!P2 PRMT R37, R16, 0x7632, R37 ;  /* 0x000076321025a816 */ /* 0x000fc60000000025 */
[----:B------:R-:W-:Y:S04]  /*4f90*/  STL.S16 [R1+0x26c], R36 ;  /* 0x00026c2401007387 */ /* 0x000fe80000100600 */
[----:B------:R0:W-:Y:S04]  /*4fa0*/  STL.S16 [R1+0x248], R37 ;  /* 0x0002482501007387 */ /* 0x0001e80000100600 */
[----:B------:R1:W-:Y:S04]  /*4fb0*/  @!P2 STL.S16 [R1+0x244], R11 ;  /* 0x0002440b0100a387 */ /* 0x0003e80000100600 */
[----:B0-----:R-:W2:Y:S01]  /*4fc0*/  LDL.LU.64 R36, [R1+0x1f8] ;  /* 0x0001f80001247983 */ /* 0x001ea20000300a00 */
[----:B-1----:R-:W-:-:S02]  /*4fd0*/  MOV R11, RZ ;  /* 0x000000ff000b7202 */ /* 0x002fc40000000f00 */
[----:B------:R-:W-:-:S06]  /*4fe0*/  MOV R5, RZ ;  /* 0x000000ff00057202 */ /* 0x000fcc0000000f00 */
[----:B------:R-:W2:Y:S04]  /*4ff0*/  @!P3 LDG.E R5, desc[UR10][R34.64] ;  /* 0x0000000a2205b981 */ /* 0x000ea8000c1e1900 */
[----:B------:R-:W2:Y:S01]  /*5000*/  LDL.LU.64 R34, [R1+0x228] ;  /* 0x0002280001227983 */ /* 0x000ea20000300a00 */
[----:B---3--:R-:W-:-:S05]  /*5010*/  @!P1 PRMT R12, R20, 0x7632, R12 ;  /* 0x00007632140c9816 */ /* 0x008fca000000000c */
[----:B------:R0:W-:Y:S02]  /*5020*/  @!P1 STL.S16 [R1+0x2e4], R12 ;  /* 0x0002e40c01009387 */ /* 0x0001e40000100600 */
[----:B0-----:R-:W-:-:S06]  /*5030*/  CS2R R12, SRZ ;  /* 0x00000000000c7805 */ /* 0x001fcc000001ff00 */
[----:B------:R0:W3:Y:S01]  /*5040*/  @!P6 LDG.E R13, desc[UR10][R22.64] ;  /* 0x0000000a160de981 */ /* 0x0000e2000c1e1900 */
[----:B----4-:R-:W-:-:S03]  /*5050*/  @!P0 PRMT R15, R14, 0x7610, R15 ;  /* 0x000076100e0f8816 */ /* 0x010fc6000000000f */
[----:B------:R-:W4:Y:S04]  /*5060*/  LDL.LU R14, [R1+0x458] ;  /* 0x00045800010e7983 */ /* 0x000f280000300800 */
[----:B------:R-:W0:Y:S01]  /*5070*/  LDL.LU.64 R22, [R1+0x430] ;  /* 0x0004300001167983 */ /* 0x000e220000300a00 */
[----:B------:R-:W-:-:S03]  /*5080*/  PRMT R25, RZ, 0x7610, R25 ;  /* 0x00007610ff197816 */ /* 0x000fc60000000019 */
[----:B------:R1:W3:Y:S04]  /*5090*/  @!P5 LDG.E R11, desc[UR10][R18.64] ;  /* 0x0000000a120bd981 */ /* 0x0002e8000c1e1900 */
[----:B------:R1:W-:Y:S04]  /*50a0*/  STL.S16 [R1+0x1f8], R25 ;  /* 0x0001f81901007387 */ /* 0x0003e80000100600 */
[----:B------:R-:W3:Y:S04]  /*50b0*/  LDL R19, [R1+0x26c] ;  /* 0x00026c0001137983 */ /* 0x000ee80000100800 */
[----:B-1----:R-:W3:Y:S04]  /*50c0*/  LDL R25, [R1+0x1f8] ;  /* 0x0001f80001197983 */ /* 0x002ee80000100800 */
[----:B------:R1:W-:Y:S01]  /*50d0*/  @!P0 STL.S16 [R1+0x13c], R15 ;  /* 0x00013c0f01008387 */ /* 0x0003e20000100600 */
[----:B--2---:R-:W-:-:S03]  /*50e0*/  @!P2 PRMT R17, R16, 0x7610, R17 ;  /* 0x000076101011a816 */ /* 0x004fc60000000011 */
[----:B-1----:R-:W2:Y:S04]  /*50f0*/  LDL.LU R15, [R1+0x45c] ;  /* 0x00045c00010f7983 */ /* 0x002ea80000300800 */
[----:B------:R-:W-:Y:S01]  /*5100*/  @!P2 STL.S16 [R1+0x240], R17 ;  /* 0x000240110100a387 */ /* 0x000fe20000100600 */
[----:B------:R-:W-:-:S03]  /*5110*/  LOP3.LUT P2, RZ, R31, 0x2, RZ, 0xc0, !PT ;  /* 0x000000021fff7812 */ /* 0x000fc6000784c0ff */
[----:B------:R1:W-:Y:S04]  /*5120*/  @!P0 STL.S16 [R1+0x258], R9 ;  /* 0x0002580901008387 */ /* 0x0003e80000100600 */
[----:B------:R1:W-:Y:S04]  /*5130*/  STL.S16 [R1+0x27c], R10 ;  /* 0x00027c0a01007387 */ /* 0x0003e80000100600 */
[----:B------:R1:W-:Y:S02]  /*5140*/  STL.S16 [R1+0x25c], R33 ;  /* 0x00025c2101007387 */ /* 0x0003e40000100600 */
[----:B-1----:R-:W-:-:S02]  /*5150*/  MOV R9, RZ ;  /* 0x000000ff00097202 */ /* 0x002fc40000000f00 */
[----:B------:R-:W2:Y:S01]  /*5160*/  LDL.LU R18, [R1+0x440] ;  /* 0x0004400001127983 */ /* 0x000ea20000300800 */
[----:B------:R-:W-:-:S03]  /*5170*/  HFMA2 R10, -RZ, RZ, 0, 0 ;  /* 0x00000000ff0a7431 */ /* 0x000fc600000001ff */
[----:B------:R1:W2:Y:S04]  /*5180*/  @!P4 LDG.E R9, desc[UR10][R26.64] ;  /* 0x0000000a1a09c981 */ /* 0x0002a8000c1e1900 */
[----:B------:R-:W2:Y:S04]  /*5190*/  LDL.LU.64 R32, [R1+0x218] ;  /* 0x0002180001207983 */ /* 0x000ea80000300a00 */
[----:B------:R-:W-:Y:S04]  /*51a0*/  STL [R1+0x424], R24 ;  /* 0x0004241801007387 */ /* 0x000fe80000100800 */
[----:B------:R-:W1:Y:S04]  /*51b0*/  LDL.LU.64 R26, [R1+0x450] ;  /* 0x00045000011a7983 */ /* 0x000e680000300a00 */
[----:B------:R3:W-:Y:S04]  /*51c0*/  STL [R1+0x12c], R16 ;  /* 0x00012c1001007387 */ /* 0x0007e80000100800 */
[----:B------:R-:W-:Y:S04]  /*51d0*/  STL [R1+0x410], R29 ;  /* 0x0004101d01007387 */ /* 0x000fe80000100800 */
[----:B------:R-:W2:Y:S04]  /*51e0*/  LDL.LU R17, [R1+0x44c] ;  /* 0x00044c0001117983 */ /* 0x000ea80000300800 */
[----:B------:R-:W2:Y:S04]  /*51f0*/  @!P6 LDG.E R10, desc[UR10][R34.64] ;  /* 0x0000000a220ae981 */ /* 0x000ea8000c1e1900 */
[----:B----4-:R4:W-:Y:S01]  /*5200*/  STL [R1+0x24], R14 ;  /* 0x0000240e01007387 */ /* 0x0109e20000100800 */
[----:B0-----:R-:W-:-:S03]  /*5210*/  PRMT R23, RZ, 0x7610, R23 ;  /* 0x00007610ff177816 */ /* 0x001fc60000000017 */
[----:B------:R-:W2:Y:S01]  /*5220*/  LDL.LU.64 R34, [R1+0x208] ;  /* 0x0002080001227983 */ /* 0x000ea20000300a00 */
[----:B---3--:R-:W-:-:S03]  /*5230*/  @!P2 PRMT R25, R4, 0x7610, R25 ;  /* 0x000076100419a816 */ /* 0x008fc60000000019 */
[----:B------:R-:W3:Y:S01]  /*5240*/  LDL.LU R16, [R1+0x448] ;  /* 0x0004480001107983 */ /* 0x000ee20000300800 */
[----:B----4-:R-:W-:-:S03]  /*5250*/  PRMT R14, RZ, 0x7610, R14 ;  /* 0x00007610ff0e7816 */ /* 0x010fc6000000000e */
[----:B------:R0:W-:Y:S04]  /*5260*/  STL.S16 [R1+0x2e0], R23 ;  /* 0x0002e01701007387 */ /* 0x0001e80000100600 */
[----:B------:R4:W-:Y:S04]  /*5270*/  STL.S16 [R1+0x300], R14 ;  /* 0x0003000e01007387 */ /* 0x0009e80000100600 */
[----:B0-----:R-:W3:Y:S04]  /*5280*/  LDL R23, [R1+0x2e0] ;  /* 0x0002e00001177983 */ /* 0x001ee80000100800 */
[----:B----4-:R-:W4:Y:S04]  /*5290*/  LDL R14, [R1+0x300] ;  /* 0x00030000010e7983 */ /* 0x010f280000100800 */
[----:B------:R0:W-:Y:S01]  /*52a0*/  @!P2 STL.S16 [R1+0x1f8], R25 ;  /* 0x0001f8190100a387 */ /* 0x0001e20000100600 */
[----:B------:R-:W-:-:S03]  /*52b0*/  @!P1 PRMT R19, R21, 0x7610, R19 ;  /* 0x0000761015139816 */ /* 0x000fc60000000013 */
[----:B0-----:R-:W4:Y:S04]  /*52c0*/  LDL.LU R25, [R1+0x420] ;  /* 0x0004200001197983 */ /* 0x001f280000300800 */
[----:B------:R0:W-:Y:S04]  /*52d0*/  @!P1 STL.S16 [R1+0x26c], R19 ;  /* 0x00026c1301009387 */ /* 0x0001e80000100600 */
[----:B0-----:R-:W4:Y:S01]  /*52e0*/  LDL.LU R19, [R1+0x43c] ;  /* 0x00043c0001137983 */ /* 0x001f220000300800 */
[----:B------:R-:W-:Y:S02]  /*52f0*/  LOP3.LUT P1, RZ, R31, 0x1, RZ, 0xc0, !PT ;  /* 0x000000011fff7812 */ /* 0x000fe4000782c0ff */
[----:B------:R-:W-:Y:S01]  /*5300*/  PRMT R24, RZ, 0x7610, R24 ;  /* 0x00007610ff187816 */ /* 0x000fe20000000018 */
[----:B--2---:R0:W-:Y:S04]  /*5310*/  STL [R1+0xa4], R15 ;  /* 0x0000a40f01007387 */ /* 0x0041e80000100800 */
[----:B------:R2:W-:Y:S01]  /*5320*/  STL.S16 [R1+0x2ec], R24 ;  /* 0x0002ec1801007387 */ /* 0x0005e20000100600 */
[----:B0-----:R-:W-:-:S05]  /*5330*/  PRMT R15, RZ, 0x7610, R15 ;  /* 0x00007610ff0f7816 */ /* 0x001fca000000000f */
[----:B--2---:R-:W-:Y:S01]  /*5340*/  @!P1 PRMT R24, R7, 0x7632, R24 ;  /* 0x0000763207189816 */ /* 0x004fe20000000018 */
[----:B------:R0:W-:Y:S01]  /*5350*/  STL.S16 [R1+0x2e8], R15 ;  /* 0x0002e80f01007387 */ /* 0x0001e20000100600 */
[----:B------:R-:W-:-:S03]  /*5360*/  LOP3.LUT P0, RZ, R30, 0x1, RZ, 0xc0, !PT ;  /* 0x000000011eff7812 */ /* 0x000fc6000780c0ff */
[----:B------:R2:W-:Y:S01]  /*5370*/  @!P1 STL.S16 [R1+0x2ec], R24 ;  /* 0x0002ec1801009387 */ /* 0x0005e20000100600 */
[----:B0-----:R-:W-:Y:S02]  /*5380*/  @!P1 PRMT R15, R6, 0x7610, R15 ;  /* 0x00007610060f9816 */ /* 0x001fe4000000000f */
[----:B-1----:R-:W-:Y:S01]  /*5390*/  PRMT R27, RZ, 0x7610, R27 ;  /* 0x00007610ff1b7816 */ /* 0x002fe2000000001b */
[----:B------:R-:W-:Y:S04]  /*53a0*/  STL [R1+0xac], R18 ;  /* 0x0000ac1201007387 */ /* 0x000fe80000100800 */
[----:B------:R-:W-:Y:S01]  /*53b0*/  @!P1 STL.S16 [R1+0x2e8], R15 ;  /* 0x0002e80f01009387 */ /* 0x000fe20000100600 */
[----:B------:R-:W-:-:S03]  /*53c0*/  @!P3 PRMT R27, R0, 0x7610, R27 ;  /* 0x00007610001bb816 */ /* 0x000fc6000000001b */
[----:B------:R-:W4:Y:S04]  /*53d0*/  @!P0 LDG.E R12, desc[UR10][R32.64] ;  /* 0x0000000a200c8981 */ /* 0x000f28000c1e1900 */
[----:B------:R-:W-:Y:S04]  /*53e0*/  STL [R1+0x3e0], R21 ;  /* 0x0003e01501007387 */ /* 0x000fe80000100800 */
[----:B------:R-:W-:Y:S04]  /*53f0*/  STL [R1+0x3e4], R20 ;  /* 0x0003e41401007387 */ /* 0x000fe80000100800 */
[----:B------:R-:W4:Y:S04]  /*5400*/  LDL.LU.64 R32, [R1+0x1e8] ;  /* 0x0001e80001207983 */ /* 0x000f280000300a00 */
[----:B--2---:R-:W2:Y:S01]  /*5410*/  LDL.LU R24, [R1+0x424] ;  /* 0x0004240001187983 */ /* 0x004ea20000300800 */
[----:B---3--:R-:W-:-:S02]  /*5420*/  @!P1 PRMT R23, R7, 0x7610, R23 ;  /* 0x0000761007179816 */ /* 0x008fc40000000017 */
[----:B----4-:R-:W-:-:S03]  /*5430*/  @!P1 PRMT R14, R6, 0x7632, R14 ;  /* 0x00007632060e9816 */ /* 0x010fc6000000000e */
[----:B------:R0:W-:Y:S04]  /*5440*/  @!P1 STL.S16 [R1+0x2e0], R23 ;  /* 0x0002e01701009387 */ /* 0x0001e80000100600 */
[----:B------:R1:W-:Y:S01]  /*5450*/  @!P1 STL.S16 [R1+0x300], R14 ;  /* 0x0003000e01009387 */ /* 0x0003e20000100600 */
[----:B------:R-:W-:-:S03]  /*5460*/  LOP3.LUT P1, RZ, R30, 0x80000000, RZ, 0xc0, !PT ;  /* 0x800000001eff7812 */ /* 0x000fc6000782c0ff */
[----:B0-----:R-:W3:Y:S01]  /*5470*/  LDL.LU R23, [R1+0x428] ;  /* 0x0004280001177983 */ /* 0x001ee20000300800 */
[----:B------:R-:W-:Y:S02]  /*5480*/  PRMT R25, RZ, 0x7610, R25 ;  /* 0x00007610ff197816 */ /* 0x000fe40000000019 */
[----:B-1----:R-:W-:-:S03]  /*5490*/  CS2R R14, SRZ ;  /* 0x00000000000e7805 */ /* 0x002fc6000001ff00 */
[----:B------:R0:W-:Y:S04]  /*54a0*/  STL.S16 [R1+0x304], R25 ;  /* 0x0003041901007387 */ /* 0x0001e80000100600 */
[----:B------:R-:W4:Y:S04]  /*54b0*/  @!P0 LDG.E R14, desc[UR10][R34.64] ;  /* 0x0000000a220e8981 */ /* 0x000f28000c1e1900 */
[----:B------:R-:W4:Y:S01]  /*54c0*/  @!P1 LDG.E R15, desc[UR10][R36.64] ;  /* 0x0000000a240f9981 */ /* 0x000f22000c1e1900 */
[----:B0-----:R-:W-:-:S03]  /*54d0*/  @!P2 PRMT R25, R4, 0x7632, R25 ;  /* 0x000076320419a816 */ /* 0x001fc60000000019 */
[----:B------:R0:W-:Y:S04]  /*54e0*/  STL [R1+0x2c], R19 ;  /* 0x00002c1301007387 */ /* 0x0001e80000100800 */
[----:B------:R-:W4:Y:S04]  /*54f0*/  LDL.LU.64 R34, [R1+0x1f0] ;  /* 0x0001f00001227983 */ /* 0x000f280000300a00 */
[----:B------:R-:W3:Y:S04]  /*5500*/  LDL.LU.64 R36, [R1+0x1d8] ;  /* 0x0001d80001247983 */ /* 0x000ee80000300a00 */
[----:B0-----:R-:W4:Y:S04]  /*5510*/  LDL.LU.64 R18, [R1+0x200] ;  /* 0x0002000001127983 */ /* 0x001f280000300a00 */
[----:B------:R0:W-:Y:S04]  /*5520*/  @!P2 STL.S16 [R1+0x304], R25 ;  /* 0x000304190100a387 */ /* 0x0001e80000100600 */
[----:B------:R1:W-:Y:S04]  /*5530*/  STL.S16 [R1+0x1e8], R27 ;  /* 0x0001e81b01007387 */ /* 0x0003e80000100600 */
[----:B0-----:R-:W3:Y:S04]  /*5540*/  LDL.LU R25, [R1+0x41c] ;  /* 0x00041c0001197983 */ /* 0x001ee80000300800 */
[----:B-1----:R-:W4:Y:S01]  /*5550*/  LDL.LU R27, [R1+0x418] ;  /* 0x00041800011b7983 */ /* 0x002f220000300800 */
[----:B------:R-:W-:-:S04]  /*5560*/  PRMT R29, RZ, 0x7610, R29 ;  /* 0x00007610ff1d7816 */ /* 0x000fc8000000001d */
[----:B------:R-:W-:-:S05]  /*5570*/  @!P4 PRMT R29, R3, 0x7610, R29 ;  /* 0x00007610031dc816 */ /* 0x000fca000000001d */
[----:B------:R0:W-:Y:S04]  /*5580*/  STL.S16 [R1+0x1d8], R29 ;  /* 0x0001d81d01007387 */ /* 0x0001e80000100600 */
[----:B0-----:R-:W4:Y:S04]  /*5590*/  LDL.LU R29, [R1+0x410] ;  /* 0x00041000011d7983 */ /* 0x001f280000300800 */
[----:B--2---:R0:W-:Y:S02]  /*55a0*/  STL [R1+0xb4], R24 ;  /* 0x0000b41801007387 */ /* 0x0041e40000100800 */
[----:B0-----:R-:W-:-:S04]  /*55b0*/  PRMT R24, RZ, 0x7610, R24 ;  /* 0x00007610ff187816 */ /* 0x001fc80000000018 */
[----:B------:R-:W-:-:S05]  /*55c0*/  @!P3 PRMT R24, R5, 0x7632, R24 ;  /* 0x000076320518b816 */ /* 0x000fca0000000018 */
[----:B------:R0:W-:Y:S02]  /*55d0*/  STL.S16 [R1+0x314], R24 ;  /* 0x0003141801007387 */ /* 0x0001e40000100600 */
[----:B0-----:R-:W-:Y:S02]  /*55e0*/  HFMA2 R24, -RZ, RZ, 0, 0 ;  /* 0x00000000ff187431 */ /* 0x001fe400000001ff */
[----:B------:R0:W-:Y:S02]  /*55f0*/  STL [R1+0xb0], R22 ;  /* 0x0000b01601007387 */ /* 0x0001e40000100800 */
[----:B0-----:R-:W-:-:S04]  /*5600*/  PRMT R22, RZ, 0x7610, R22 ;  /* 0x00007610ff167816 */ /* 0x001fc80000000016 */
[----:B------:R-:W-:-:S05]  /*5610*/  @!P2 PRMT R22, R2, 0x7632, R22 ;  /* 0x000076320216a816 */ /* 0x000fca0000000016 */
[----:B------:R0:W-:Y:S02]  /*5620*/  STL.S16 [R1+0x308], R22 ;  /* 0x0003081601007387 */ /* 0x0001e40000100600 */
[----:B0-----:R-:W-:Y:S02]  /*5630*/  HFMA2 R22, -RZ, RZ, 0, 0 ;  /* 0x00000000ff167431 */ /* 0x001fe400000001ff */
[----:B---3--:R0:W-:Y:S01]  /*5640*/  STL [R1+0x34], R25 ;  /* 0x0000341901007387 */ /* 0x0081e20000100800 */
[----:B----4-:R-:W-:Y:S02]  /*5650*/  PRMT R27, RZ, 0x7610, R27 ;  /* 0x00007610ff1b7816 */ /* 0x010fe4000000001b */
[----:B0-----:R-:W-:Y:S02]  /*5660*/  PRMT R25, RZ, 0x7610, R25 ;  /* 0x00007610ff197816 */ /* 0x001fe40000000019 */
[----:B------:R-:W-:Y:S02]  /*5670*/  @!P3 PRMT R27, R0, 0x7632, R27 ;  /* 0x00007632001bb816 */ /* 0x000fe4000000001b */
[----:B------:R-:W-:-:S02]  /*5680*/  @!P3 PRMT R25, R5, 0x7610, R25 ;  /* 0x000076100519b816 */ /* 0x000fc40000000019 */
[----:B------:R-:W-:-:S13]  /*5690*/  LOP3.LUT P3, RZ, R30, 0x20000000, RZ, 0xc0, !PT ;  /* 0x200000001eff7812 */ /* 0x000fda000786c0ff */
[----:B------:R-:W2:Y:S04]  /*56a0*/  @!P3 LDG.E R24, desc[UR10][R36.64] ;  /* 0x0000000a2418b981 */ /* 0x000ea8000c1e1900 */
[----:B------:R-:W3:Y:S04]  /*56b0*/  LDL.LU.64 R36, [R1+0x1b0] ;  /* 0x0001b00001247983 */ /* 0x000ee80000300a00 */
[----:B------:R0:W-:Y:S04]  /*56c0*/  STL [R1+0x30], R23 ;  /* 0x0000301701007387 */ /* 0x0001e80000100800 */
[----:B------:R1:W-:Y:S01]  /*56d0*/  STL.S16 [R1+0x30c], R27 ;  /* 0x00030c1b01007387 */ /* 0x0003e20000100600 */
[----:B0-----:R-:W-:-:S03]  /*56e0*/  PRMT R23, RZ, 0x7610, R23 ;  /* 0x00007610ff177816 */ /* 0x001fc60000000017 */
[----:B-1----:R-:W4:Y:S01]  /*56f0*/  LDL.LU R27, [R1+0x414] ;  /* 0x00041400011b7983 */ /* 0x002f220000300800 */
[----:B------:R-:W-:Y:S02]  /*5700*/  @!P2 PRMT R23, R2, 0x7610, R23 ;  /* 0x000076100217a816 */ /* 0x000fe40000000017 */
[----:B------:R-:W-:-:S13]  /*5710*/  LOP3.LUT P2, RZ, R30, 0x40000000, RZ, 0xc0, !PT ;  /* 0x400000001eff7812 */ /* 0x000fda000784c0ff */
[----:B------:R-:W2:Y:S04]  /*5720*/  @!P2 LDG.E R22, desc[UR10][R32.64] ;  /* 0x0000000a2016a981 */ /* 0x000ea8000c1e1900 */
[----:B------:R-:W2:Y:S01]  /*5730*/  LDL.LU.64 R32, [R1+0x1e0] ;  /* 0x0001e00001207983 */ /* 0x000ea20000300a00 */
[----:B------:R-:W-:-:S03]  /*5740*/  PRMT R21, RZ, 0x7610, R21 ;  /* 0x00007610ff157816 */ /* 0x000fc60000000015 */
[----:B------:R0:W-:Y:S04]  /*5750*/  STL [R1+0x28], R16 ;  /* 0x0000281001007387 */ /* 0x0001e80000100800 */
[----:B------:R1:W-:Y:S04]  /*5760*/  STL [R1+0x3c], R29 ;  /* 0x00003c1d01007387 */ /* 0x0003e80000100800 */
[----:B------:R1:W-:Y:S01]  /*5770*/  STL [R1+0xbc], R28 ;  /* 0x0000bc1c01007387 */ /* 0x0003e20000100800 */
[----:B0-----:R-:W-:Y:S02]  /*5780*/  PRMT R16, RZ, 0x7610, R16 ;  /* 0x00007610ff107816 */ /* 0x001fe40000000010 */
[----:B-1----:R-:W-:-:S02]  /*5790*/  PRMT R29, RZ, 0x7610, R29 ;  /* 0x00007610ff1d7816 */ /* 0x002fc4000000001d */
[----:B------:R-:W-:Y:S02]  /*57a0*/  PRMT R28, RZ, 0x7610, R28 ;  /* 0x00007610ff1c7816 */ /* 0x000fe4000000001c */
[C---:B------:R-:W-:Y:S02]  /*57b0*/  @!P5 PRMT R16, R8.reuse, 0x7610, R16 ;  /* 0x000076100810d816 */ /* 0x040fe40000000010 */
[----:B------:R-:W-:Y:S02]  /*57c0*/  @!P5 PRMT R29, R8, 0x7632, R29 ;  /* 0x00007632081dd816 */ /* 0x000fe4000000001d */
[C---:B------:R-:W-:Y:S02]  /*57d0*/  @!P5 PRMT R28, R11.reuse, 0x7610, R28 ;  /* 0x000076100b1cd816 */ /* 0x040fe4000000001c */
[----:B------:R-:W-:Y:S02]  /*57e0*/  @!P5 PRMT R21, R11, 0x7632, R21 ;  /* 0x000076320b15d816 */ /* 0x000fe40000000015 */
[----:B------:R-:W-:Y:S01]  /*57f0*/  LOP3.LUT P5, RZ, R30, 0x8000000, RZ, 0xc0, !PT ;  /* 0x080000001eff7812 */ /* 0x000fe200078ac0ff */
[----:B------:R-:W-:Y:S04]  /*5800*/  STL.S16 [R1+0x1e4], R29 ;  /* 0x0001e41d01007387 */ /* 0x000fe80000100600 */
[----:B------:R0:W-:Y:S02]  /*5810*/  STL.S16 [R1+0x1e0], R28 ;  /* 0x0001e01c01007387 */ /* 0x0001e40000100600 */
[----:B0-----:R-:W-:-:S02]  /*5820*/  CS2R R28, SRZ ;  /* 0x00000000001c7805 */ /* 0x001fc4000001ff00 */
[----:B------:R0:W-:Y:S04]  /*5830*/  STL.S16 [R1+0x1ec], R25 ;  /* 0x0001ec1901007387 */ /* 0x0001e80000100600 */
[----:B------:R1:W-:Y:S01]  /*5840*/  STL [R1+0xb8], R26 ;  /* 0x0000b81a01007387 */ /* 0x0003e20000100800 */
[----:B0-----:R-:W-:Y:S02]  /*5850*/  MOV R25, RZ ;  /* 0x000000ff00197202 */ /* 0x001fe40000000f00 */
[----:B-1----:R-:W-:-:S04]  /*5860*/  PRMT R26, RZ, 0x7610, R26 ;  /* 0x00007610ff1a7816 */ /* 0x002fc8000000001a */
[----:B------:R-:W2:Y:S01]  /*5870*/  @!P2 LDG.E R25, desc[UR10][R34.64] ;  /* 0x0000000a2219a981 */ /* 0x000ea2000c1e1900 */
[----:B------:R-:W-:-:S03]  /*5880*/  @!P4 PRMT R26, R9, 0x7610, R26 ;  /* 0x00007610091ac816 */ /* 0x000fc6000000001a */
[----:B------:R-:W2:Y:S04]  /*5890*/  LDL.LU.64 R34, [R1+0x1d0] ;  /* 0x0001d00001227983 */ /* 0x000ea80000300a00 */
[----:B------:R-:W-:Y:S04]  /*58a0*/  STL.S16 [R1+0x1dc], R26 ;  /* 0x0001dc1a01007387 */ /* 0x000fe80000100600 */
[----:B---3--:R0:W3:Y:S04]  /*58b0*/  @!P5 LDG.E R29, desc[UR10][R36.64] ;  /* 0x0000000a241dd981 */ /* 0x0080e8000c1e1900 */
[----:B------:R-:W0:Y:S04]  /*58c0*/  LDL.LU.64 R36, [R1+0x3f8] ;  /* 0x0003f80001247983 */ /* 0x000e280000300a00 */
[----:B----4-:R1:W-:Y:S02]  /*58d0*/  STL [R1+0x38], R27 ;  /* 0x0000381b01007387 */ /* 0x0103e40000100800 */
[----:B-1----:R-:W-:-:S04]  /*58e0*/  PRMT R27, RZ, 0x7610, R27 ;  /* 0x00007610ff1b7816 */ /* 0x002fc8000000001b */
[----:B------:R-:W-:-:S05]  /*58f0*/  @!P4 PRMT R27, R3, 0x7632, R27 ;  /* 0x00007632031bc816 */ /* 0x000fca000000001b */
[----:B------:R1:W-:Y:S02]  /*5900*/  STL.S16 [R1+0x1f0], R27 ;  /* 0x0001f01b01007387 */ /* 0x0003e40000100600 */
[----:B-1----:R-:W-:-:S06]  /*5910*/  CS2R R26, SRZ ;  /* 0x00000000001a7805 */ /* 0x002fcc000001ff00 */
[----:B--2---:R-:W2:Y:S04]  /*5920*/  @!P3 LDG.E R27, desc[UR10][R32.64] ;  /* 0x0000000a201bb981 */ /* 0x004ea8000c1e1900 */
[----:B------:R-:W4:Y:S04]  /*5930*/  LDL.LU.64 R32, [R1+0x408] ;  /* 0x0004080001207983 */ /* 0x000f280000300a00 */
[----:B------:R1:W-:Y:S02]  /*5940*/  STL.S16 [R1+0x1fc], R23 ;  /* 0x0001fc1701007387 */ /* 0x0003e40000100600 */
[----:B-1----:R-:W-:-:S06]  /*5950*/  MOV R23, RZ ;  /* 0x000000ff00177202 */ /* 0x002fcc0000000f00 */
[----:B------:R-:W3:Y:S04]  /*5960*/  @!P1 LDG.E R23, desc[UR10][R18.64] ;  /* 0x0000000a12179981 */ /* 0x000ee8000c1e1900 */
[----:B------:R-:W2:Y:S04]  /*5970*/  LDL.LU.64 R18, [R1+0x1c8] ;  /* 0x0001c80001127983 */ /* 0x000ea80000300a00 */
[----:B------:R1:W-:Y:S02]  /*5980*/  STL [R1+0xa8], R17 ;  /* 0x0000a81101007387 */ /* 0x0003e40000100800 */
[----:B-1----:R-:W-:-:S04]  /*5990*/  PRMT R17, RZ, 0x7610, R17 ;  /* 0x00007610ff117816 */ /* 0x002fc80000000011 */
[----:B------:R-:W-:Y:S02]  /*59a0*/  @!P4 PRMT R17, R9, 0x7632, R17 ;  /* 0x000076320911c816 */ /* 0x000fe40000000011 */
[----:B------:R-:W-:-:S13]  /*59b0*/  LOP3.LUT P4, RZ, R30, 0x10000000, RZ, 0xc0, !PT ;  /* 0x100000001eff7812 */ /* 0x000fda000788c0ff */
[----:B------:R-:W3:Y:S04]  /*59c0*/  @!P4 LDG.E R28, desc[UR10][R34.64] ;  /* 0x0000000a221cc981 */ /* 0x000ee8000c1e1900 */
[----:B------:R-:W3:Y:S04]  /*59d0*/  LDL.LU.64 R34, [R1+0x400] ;  /* 0x0004000001227983 */ /* 0x000ee80000300a00 */
[----:B------:R1:W-:Y:S04]  /*59e0*/  STL.S16 [R1+0x338], R21 ;  /* 0x0003381501007387 */ /* 0x0003e80000100600 */
[----:B-1----:R-:W3:Y:S01]  /*59f0*/  LDL.LU R21, [R1+0x120] ;  /* 0x0001200001157983 */ /* 0x002ee20000300800 */
[----:B0-----:R-:W-:-:S04]  /*5a00*/  PRMT R36, RZ, 0x7610, R36 ;  /* 0x00007610ff247816 */ /* 0x001fc80000000024 */
[----:B------:R-:W-:-:S05]  /*5a10*/  @!P6 PRMT R36, R10, 0x7610, R36 ;  /* 0x000076100a24e816 */ /* 0x000fca0000000024 */
[----:B------:R0:W-:Y:S04]  /*5a20*/  STL.S16 [R1+0x1d0], R36 ;  /* 0x0001d02401007387 */ /* 0x0001e80000100600 */
[----:B0-----:R-:W3:Y:S04]  /*5a30*/  LDL.LU R36, [R1+0x3f0] ;  /* 0x0003f00001247983 */ /* 0x001ee80000300800 */
[----:B----4-:R-:W-:Y:S04]  /*5a40*/  STL [R1+0x40], R33 ;  /* 0x0000402101007387 */ /* 0x010fe80000100800 */
[----:B------:R0:W-:Y:S04]  /*5a50*/  STL [R1+0xc0], R32 ;  /* 0x0000c02001007387 */ /* 0x0001e80000100800 */
[----:B0-----:R-:W4:Y:S04]  /*5a60*/  LDL.LU.64 R32, [R1+0x1b8] ;  /* 0x0001b80001207983 */ /* 0x001f280000300a00 */
[----:B--2---:R-:W2:Y:S04]  /*5a70*/  @!P4 LDG.E R26, desc[UR10][R18.64] ;  /* 0x0000000a121ac981 */ /* 0x004ea8000c1e1900 */
[----:B------:R-:W2:Y:S04]  /*5a80*/  LDL.LU.64 R18, [R1+0x188] ;  /* 0x0001880001127983 */ /* 0x000ea80000300a00 */
[----:B------:R-:W-:Y:S04]  /*5a90*/  STL.S16 [R1+0x328], R17 ;  /* 0x0003281101007387 */ /* 0x000fe80000100600 */
[----:B------:R0:W-:Y:S04]  /*5aa0*/  STL.S16 [R1+0x1cc], R16 ;  /* 0x0001cc1001007387 */ /* 0x0001e80000100600 */
[----:B0-----:R-:W2:Y:S01]  /*5ab0*/  LDL.LU.64 R16, [R1+0x1a8] ;  /* 0x0001a80001107983 */ /* 0x001ea20000300a00 */
[----:B------:R-:W-:-:S02]  /*5ac0*/  PRMT R37, RZ, 0x7610, R37 ;  /* 0x00007610ff257816 */ /* 0x000fc40000000025 */
[----:B------:R-:W-:Y:S02]  /*5ad0*/  PRMT R31, RZ, 0x7610, R31 ;  /* 0x00007610ff1f7816 */ /* 0x000fe4000000001f */
[----:B------:R-:W-:Y:S02]  /*5ae0*/  @!P6 PRMT R37, R10, 0x7632, R37 ;  /* 0x000076320a25e816 */ /* 0x000fe40000000025 */
[----:B------:R-:W-:Y:S01]  /*5af0*/  @!P6 PRMT R31, R13, 0x7632, R31 ;  /* 0x000076320d1fe816 */ /* 0x000fe2000000001f */
[----:B---3--:R0:W-:Y:S04]  /*5b00*/  STL [R1+0x48], R35 ;  /* 0x0000482301007387 */ /* 0x0081e80000100800 */
[----:B0-----:R-:W3:Y:S04]  /*5b10*/  LDL.LU R35, [R1+0x11c] ;  /* 0x00011c0001237983 */ /* 0x001ee80000300800 */
[----:B------:R0:W-:Y:S04]  /*5b20*/  STL [R1+0x4c], R21 ;  /* 0x00004c1501007387 */ /* 0x0001e80000100800 */
[----:B0-----:R-:W3:Y:S01]  /*5b30*/  LDL.LU R21, [R1+0x138] ;  /* 0x0001380001157983 */ /* 0x001ee20000300800 */
[----:B------:R-:W-:-:S04]  /*5b40*/  PRMT R36, RZ, 0x7610, R36 ;  /* 0x00007610ff247816 */ /* 0x000fc80000000024 */
[----:B------:R-:W-:-:S05]  /*5b50*/  @!P6 PRMT R36, R13, 0x7610, R36 ;  /* 0x000076100d24e816 */ /* 0x000fca0000000024 */
[----:B------:R0:W-:Y:S04]  /*5b60*/  STL.S16 [R1+0x1d4], R36 ;  /* 0x0001d42401007387 */ /* 0x0001e80000100600 */
[----:B0-----:R-:W3:Y:S01]  /*5b70*/  LDL.LU R36, [R1+0x3e8] ;  /* 0x0003e80001247983 */ /* 0x001ee20000300800 */
[----:B------:R-:W-:Y:S02]  /*5b80*/  LOP3.LUT P6, RZ, R30, 0x4000000, RZ, 0xc0, !PT ;  /* 0x040000001eff7812 */ /* 0x000fe400078cc0ff */
[----:B------:R-:W-:-:S06]  /*5b90*/  MOV R30, RZ ;  /* 0x000000ff001e7202 */ /* 0x000fcc0000000f00 */
[----:B----4-:R-:W4:Y:S04]  /*5ba0*/  @!P5 LDG.E R30, desc[UR10][R32.64] ;  /* 0x0000000a201ed981 */ /* 0x010f28000c1e1900 */
[----:B------:R-:W4:Y:S04]  /*5bb0*/  LDL.LU R33, [R1+0x118] ;  /* 0x0001180001217983 */ /* 0x000f280000300800 */
[----:B------:R0:W-:Y:S02]  /*5bc0*/  STL.S16 [R1+0x350], R31 ;  /* 0x0003501f01007387 */ /* 0x0001e40000100600 */
[----:B0-----:R-:W-:-:S06]  /*5bd0*/  HFMA2 R31, -RZ, RZ, 0, 0 ;  /* 0x00000000ff1f7431 */ /* 0x001fcc00000001ff */
[----:B--2---:R0:W2:Y:S02]  /*5be0*/  @!P6 LDG.E R31, desc[UR10][R18.64] ;  /* 0x0000000a121fe981 */ /* 0x0040a4000c1e1900 */
[----:B0-----:R-:W0:Y:S01]  /*5bf0*/  S2R R19, SR_TID.X ;  /* 0x0000000000137919 */ /* 0x001e220000002100 */
[----:B------:R-:W-:Y:S01]  /*5c00*/  UIMAD.WIDE UR6, UR8, 0x8, UR6 ;  /* 0x00000008080678a5 */ /* 0x000fe2000f8e0206 */
[----:B------:R-:W-:-:S06]  /*5c10*/  MOV R32, RZ ;  /* 0x000000ff00207202 */ /* 0x000fcc0000000f00 */
[----:B------:R1:W2:Y:S02]  /*5c20*/  @!P6 LDG.E R32, desc[UR10][R16.64] ;  /* 0x0000000a1020e981 */ /* 0x0002a4000c1e1900 */
[----:B-1----:R-:W-:Y:S02]  /*5c30*/  MOV R16, UR6 ;  /* 0x0000000600107c02 */ /* 0x002fe40008000f00 */
[----:B------:R-:W1:Y:S01]  /*5c40*/  LDCU.U8 UR6, c[0x0][0x414] ;  /* 0x00008280ff0677ac */ /* 0x000e620008000000 */
[----:B0-----:R-:W-:Y:S02]  /*5c50*/  LOP3.LUT R18, R19, 0xffff, RZ, 0xc0, !PT ;  /* 0x0000ffff13127812 */ /* 0x001fe400078ec0ff */
[----:B------:R-:W-:-:S04]  /*5c60*/  PRMT R19, RZ, 0x7610, R19 ;  /* 0x00007610ff137816 */ /* 0x000fc80000000013 */
[----:B------:R-:W-:-:S05]  /*5c70*/  @!P0 PRMT R19, R14, 0x7610, R19 ;  /* 0x000076100e138816 */ /* 0x000fca0000000013 */
[----:B------:R0:W-:Y:S01]  /*5c80*/  STL.S16 [R1+0x1b8], R19 ;  /* 0x0001b81301007387 */ /* 0x0001e20000100600 */
[----:B------:R-:W-:Y:S01]  /*5c90*/  IMAD R18, R18, 0x619, RZ ;  /* 0x0000061912127824 */ /* 0x000fe200078e02ff */
[----:B------:R-:W-:Y:S02]  /*5ca0*/  PRMT R20, RZ, 0x7610, R20 ;  /* 0x00007610ff147816 */ /* 0x000fe40000000014 */
[----:B------:R1:W-:Y:S01]  /*5cb0*/  STL [R1+0xc8], R34 ;  /* 0x0000c82201007387 */ /* 0x0003e20000100800 */
[----:B0-----:R-:W0:Y:S01]  /*5cc0*/  S2R R19, SR_TID.X ;  /* 0x0000000000137919 */ /* 0x001e220000002100 */
[----:B------:R-:W-:Y:S02]  /*5cd0*/  SHF.R.U32.HI R18, RZ, 0x10, R18 ;  /* 0x00000010ff127819 */ /* 0x000fe40000011612 */
[----:B-1----:R-:W-:Y:S02]  /*5ce0*/  PRMT R34, RZ, 0x7610, R34 ;  /* 0x00007610ff227816 */ /* 0x002fe40000000022 */
[----:B------:R-:W-:-:S02]  /*5cf0*/  @!P0 PRMT R20, R12, 0x7632, R20 ;  /* 0x000076320c148816 */ /* 0x000fc40000000014 */
[----:B------:R-:W-:Y:S02]  /*5d00*/  @!P0 PRMT R34, R14, 0x7632, R34 ;  /* 0x000076320e228816 */ /* 0x000fe40000000022 */
[----:B------:R-:W-:-:S05]  /*5d10*/  PRMT R18, R18, 0x9910, RZ ;  /* 0x0000991012127816 */ /* 0x000fca00000000ff */
[----:B------:R-:W-:Y:S01]  /*5d20*/  IMAD R18, R18, 0x2a, RZ ;  /* 0x0000002a12127824 */ /* 0x000fe200078e02ff */
[----:B------:R-:W-:Y:S04]  /*5d30*/  STL.S16 [R1+0x354], R34 ;  /* 0x0003542201007387 */ /* 0x000fe80000100600 */
[----:B------:R-:W-:Y:S01]  /*5d40*/  IADD3 R18, PT, PT, RZ, -R18, RZ ;  /* 0x80000012ff127210 */ /* 0x000fe20007ffe0ff */
[----:B---3--:R-:W-:Y:S03]  /*5d50*/  STL [R1+0xcc], R35 ;  /* 0x0000cc2301007387 */ /* 0x008fe60000100800 */
[----:B------:R-:W-:-:S04]  /*5d60*/  PRMT R18, R18, 0x7710, RZ ;  /* 0x0000771012127816 */ /* 0x000fc800000000ff */
[----:B0-----:R-:W-:-:S04]  /*5d70*/  IADD3 R18, PT, PT, R18, R19, RZ ;  /* 0x0000001312127210 */ /* 0x001fc80007ffe0ff */
[----:B------:R-:W-:-:S04]  /*5d80*/  SHF.L.U32 R18, R18, 0x1, RZ ;  /* 0x0000000112127819 */ /* 0x000fc800000006ff */
[----:B------:R-:W-:-:S05]  /*5d90*/  LOP3.LUT R18, R18, 0xffff, RZ, 0xc0, !PT ;  /* 0x0000ffff12127812 */ /* 0x000fca00078ec0ff */
[----:B------:R-:W-:Y:S04]  /*5da0*/  STL [R1+0x3b4], R18 ;  /* 0x0003b41201007387 */ /* 0x000fe80000100800 */
[----:B------:R0:W-:Y:S04]  /*5db0*/  STL.S16 [R1+0x348], R20 ;  /* 0x0003481401007387 */ /* 0x0001e80000100600 */
[----:B------:R1:W-:Y:S04]  /*5dc0*/  STL [R1+0xd4], R21 ;  /* 0x0000d41501007387 */ /* 0x0003e80000100800 */
[----:B0-----:R-:W3:Y:S04]  /*5dd0*/  LDL.LU R20, [R1+0x3e4] ;  /* 0x0003e40001147983 */ /* 0x001ee80000300800 */
[----:B-1----:R-:W2:Y:S04]  /*5de0*/  LDL.LU R21, [R1+0x3e0] ;  /* 0x0003e00001157983 */ /* 0x002ea80000300800 */
[----:B------:R0:W-:Y:S02]  /*5df0*/  STL [R1+0x44], R36 ;  /* 0x0000442401007387 */ /* 0x0001e40000100800 */
[----:B0-----:R-:W-:-:S04]  /*5e00*/  PRMT R36, RZ, 0x7610, R36 ;  /* 0x00007610ff247816 */ /* 0x001fc80000000024 */
[----:B------:R-:W-:Y:S02]  /*5e10*/  @!P0 PRMT R36, R12, 0x7610, R36 ;  /* 0x000076100c248816 */ /* 0x000fe40000000024 */
[----:B------:R-:W-:-:S13]  /*5e20*/  ISETP.NE.AND P0, PT, RZ, UR6, PT ;  /* 0x00000006ff007c0c */ /* 0x000fda000bf05270 */
[----:B------:R-:W0:Y:S01]  /*5e30*/  @P0 LDC.64 R34, c[0x0][0x3b0] ;  /* 0x0000ec00ff220b82 */ /* 0x000e220000000a00 */
[----:B----4-:R1:W-:Y:S02]  /*5e40*/  STL [R1+0x50], R33 ;  /* 0x0000502101007387 */ /* 0x0103e40000100800 */
[----:B-1----:R-:W-:-:S05]  /*5e50*/  MOV R33, UR13 ;  /* 0x0000000d00217c02 */ /* 0x002fca0008000f00 */
[----:B------:R-:W-:-:S04]  /*5e60*/  IMAD R33, R33, 0x54, R18 ;  /* 0x0000005421217824 */ /* 0x000fc800078e0212 */
[----:B0-----:R-:W-:Y:S02]  /*5e70*/  @P0 IMAD.WIDE R18, R33, 0x2, R34 ;  /* 0x0000000221120825 */ /* 0x001fe400078e0222 */
[----:B------:R-:W4:Y:S04]  /*5e80*/  LDL.LU R34, [R1+0x130] ;  /* 0x0001300001227983 */ /* 0x000f280000300800 */
[----:B------:R-:W4:Y:S01]  /*5e90*/  LDL.LU R35, [R1+0x12c] ;  /* 0x00012c0001237983 */ /* 0x000f220000300800 */
[----:B------:R-:W-:-:S06]  /*5ea0*/  MOV R17, UR7 ;  /* 0x0000000700117c02 */ /* 0x000fcc0008000f00 */
[----:B------:R-:W4:Y:S04]  /*5eb0*/  LDG.E.64 R16, desc[UR10][R16.64] ;  /* 0x0000000a10107981 */ /* 0x000f28000c1e1b00 */
[----:B------:R0:W-:Y:S04]  /*5ec0*/  STL.S16 [R1+0x344], R37 ;  /* 0x0003442501007387 */ /* 0x0001e80000100600 */
[----:B------:R1:W-:Y:S04]  /*5ed0*/  STL [R1+0x5c], R7 ;  /* 0x00005c0701007387 */ /* 0x0003e80000100800 */
[----:B------:R1:W-:Y:S04]  /*5ee0*/  STL [R1+0x60], R4 ;  /* 0x0000600401007387 */ /* 0x0003e80000100800 */
[----:B0-----:R-:W4:Y:S04]  /*5ef0*/  LDL.LU R37, [R1+0x3ec] ;  /* 0x0003ec0001257983 */ /* 0x001f280000300800 */
[----:B-1----:R-:W4:Y:S04]  /*5f00*/  LDL.LU R7, [R1+0x3d4] ;  /* 0x0003d40001077983 */ /* 0x002f280000300800 */
[----:B------:R-:W4:Y:S04]  /*5f10*/  LDL.LU R4, [R1+0x3cc] ;  /* 0x0003cc0001047983 */ /* 0x000f280000300800 */
[----:B---3--:R0:W-:Y:S04]  /*5f20*/  STL [R1+0xd8], R20 ;  /* 0x0000d81401007387 */ /* 0x0081e80000100800 */
[----:B--2---:R1:W-:Y:S04]  /*5f30*/  STL [R1+0x58], R21 ;  /* 0x0000581501007387 */ /* 0x0043e80000100800 */
[----:B0-----:R-:W2:Y:S04]  /*5f40*/  LDL.LU R20, [R1+0x3d8] ;  /* 0x0003d80001147983 */ /* 0x001ea80000300800 */
[----:B-1----:R-:W3:Y:S04]  /*5f50*/  LDL.LU R21, [R1+0x3dc] ;  /* 0x0003dc0001157983 */ /* 0x002ee80000300800 */
[----:B----4-:R0:W-:Y:S04]  /*5f60*/  STL [R1+0xd0], R34 ;  /* 0x0000d02201007387 */ /* 0x0101e80000100800 */
[----:B------:R1:W-:Y:S04]  /*5f70*/  STL [R1+0x54], R35 ;  /* 0x0000542301007387 */ /* 0x0003e80000100800 */
[----:B0-----:R-:W4:Y:S04]  /*5f80*/  @P0 LDG.E.U16 R34, desc[UR10][R18.64+0x2] ;  /* 0x0000020a12220981 */ /* 0x001f28000c1e1500 */
[----:B-1----:R0:W4:Y:S02]  /*5f90*/  @P0 LDG.E.U16 R35, desc[UR10][R18.64] ;  /* 0x0000000a12230981 */ /* 0x002124000c1e1500 */
[----:B0-----:R-:W0:Y:S02]  /*5fa0*/  LDC.64 R18, c[0x0][0x3a8] ;  /* 0x0000ea00ff127b82 */ /* 0x001e240000000a00 */
[----:B0-----:R-:W-:-:S05]  /*5fb0*/  IMAD.WIDE R18, R33, 0x2, R18 ;  /* 0x0000000221127825 */ /* 0x001fca00078e0212 */
[----:B------:R-:W4:Y:S01]  /*5fc0*/  LDG.E.U16 R33, desc[UR10][R18.64] ;  /* 0x0000000a12217981 */ /* 0x000f22000c1e1500 */
[----:B------:R-:W-:-:S03]  /*5fd0*/  R2UR UR28, R16 ;  /* 0x00000000101c72ca */ /* 0x000fc600000e0000 */
[----:B------:R0:W-:Y:S04]  /*5fe0*/  STL [R1+0x64], R0 ;  /* 0x0000640001007387 */ /* 0x0001e80000100800 */
[----:B------:R1:W-:Y:S01]  /*5ff0*/  STL [R1+0xe4], R5 ;  /* 0x0000e40501007387 */ /* 0x0003e20000100800 */
[----:B------:R-:W-:-:S03]  /*6000*/  PRMT R7, RZ, 0x7610, R7 ;  /* 0x00007610ff077816 */ /* 0x000fc60000000007 */
[----:B------:R1:W-:Y:S01]  /*6010*/  STL [R1+0x68], R3 ;  /* 0x0000680301007387 */ /* 0x0003e20000100800 */
[----:B0-----:R-:W-:-:S03]  /*6020*/  PRMT R0, RZ, 0x7610, R0 ;  /* 0x00007610ff007816 */ /* 0x001fc60000000000 */
[----:B------:R0:W-:Y:S01]  /*6030*/  STL [R1+0xe0], R2 ;  /* 0x0000e00201007387 */ /* 0x0001e20000100800 */
[----:B------:R-:W-:Y:S02]  /*6040*/  @!P1 PRMT R0, R15, 0x7632, R0 ;  /* 0x000076320f009816 */ /* 0x000fe40000000000 */
[----:B-1----:R-:W-:Y:S01]  /*6050*/  PRMT R5, RZ, 0x7610, R5 ;  /* 0x00007610ff057816 */ /* 0x002fe20000000005 */
[----:B------:R-:W-:Y:S04]  /*6060*/  STL [R1+0xc4], R37 ;  /* 0x0000c42501007387 */ /* 0x000fe80000100800 */
[----:B------:R1:W-:Y:S01]  /*6070*/  STL.S16 [R1+0x11c], R0 ;  /* 0x00011c0001007387 */ /* 0x0003e20000100600 */
[----:B------:R-:W-:Y:S02]  /*6080*/  @!P5 PRMT R5, R30, 0x7632, R5 ;  /* 0x000076321e05d816 */ /* 0x000fe40000000005 */
[----:B------:R-:W-:Y:S01]  /*6090*/  PRMT R3, RZ, 0x7610, R3 ;  /* 0x00007610ff037816 */ /* 0x000fe20000000003 */
[----:B------:R2:W4:Y:S01]  /*60a0*/  LDG.E.U16 R18, desc[UR10][R18.64+0x2] ;  /* 0x0000020a12127981 */ /* 0x000522000c1e1500 */
[----:B0-----:R-:W-:-:S02]  /*60b0*/  PRMT R2, RZ, 0x7610, R2 ;  /* 0x00007610ff027816 */ /* 0x001fc40000000002 */
[----:B-1----:R-:W-:Y:S01]  /*60c0*/  MOV R0, UR28 ;  /* 0x0000001c00007c02 */ /* 0x002fe20008000f00 */
[----:B------:R0:W-:Y:S01]  /*60d0*/  STL [R1+0x6c], R8 ;  /* 0x00006c0801007387 */ /* 0x0001e20000100800 */
[----:B------:R-:W-:Y:S02]  /*60e0*/  PRMT R4, RZ, 0x7610, R4 ;  /* 0x00007610ff047816 */ /* 0x000fe40000000004 */
[----:B--2---:R-:W-:Y:S01]  /*60f0*/  PRMT R19, RZ, 0x7610, R19 ;  /* 0x00007610ff137816 */ /* 0x004fe20000000013 */
[----:B------:R1:W-:Y:S01]  /*6100*/  STL [R1+0xf0], R13 ;  /* 0x0000f00d01007387 */ /* 0x0003e20000100800 */
[----:B------:R-:W-:Y:S01]  /*6110*/  FFMA.FTZ R0, -R0, UR28, R17 ;  /* 0x0000001c00007c23 */ /* 0x000fe20008010111 */
[----:B------:R-:W-:Y:S02]  /*6120*/  PRMT R37, RZ, 0x7610, R37 ;  /* 0x00007610ff257816 */ /* 0x000fe40000000025 */
[----:B------:R2:W-:Y:S01]  /*6130*/  STL [R1+0x74], R12 ;  /* 0x0000740c01007387 */ /* 0x0005e20000100800 */
[----:B------:R-:W-:-:S02]  /*6140*/  PRMT R17, RZ, 0x7610, R17 ;  /* 0x00007610ff117816 */ /* 0x000fc40000000011 */
[----:B------:R-:W-:Y:S02]  /*6150*/  PRMT R16, RZ, 0x7610, R16 ;  /* 0x00007610ff107816 */ /* 0x000fe40000000010 */
[----:B0-----:R-:W-:Y:S02]  /*6160*/  PRMT R8, RZ, 0x7610, R8 ;  /* 0x00007610ff087816 */ /* 0x001fe40000000008 */
[----:B-1----:R-:W-:Y:S01]  /*6170*/  PRMT R13, RZ, 0x7610, R13 ;  /* 0x00007610ff0d7816 */ /* 0x002fe2000000000d */
[----:B------:R0:W-:Y:S01]  /*6180*/  STL.S16 [R1+0x394], R5 ;  /* 0x0003940501007387 */ /* 0x0001e20000100600 */
[----:B--2---:R-:W-:Y:S02]  /*6190*/  PRMT R12, RZ, 0x7610, R12 ;  /* 0x00007610ff0c7816 */ /* 0x004fe4000000000c */
[C---:B------:R-:W-:Y:S01]  /*61a0*/  @!P6 PRMT R3, R31.reuse, 0x7610, R3 ;  /* 0x000076101f03e816 */ /* 0x040fe20000000003 */
[----:B------:R-:W-:Y:S01]  /*61b0*/  STL [R1+0xe8], R9 ;  /* 0x0000e80901007387 */ /* 0x000fe20000100800 */
[----:B------:R-:W-:-:S02]  /*61c0*/  @!P6 PRMT R2, R31, 0x7632, R2 ;  /* 0x000076321f02e816 */ /* 0x000fc40000000002 */
[----:B------:R-:W-:Y:S01]  /*61d0*/  @!P1 PRMT R19, R15, 0x7610, R19 ;  /* 0x000076100f139816 */ /* 0x000fe20000000013 */
[----:B------:R-:W-:Y:S01]  /*61e0*/  STL [R1+0xec], R11 ;  /* 0x0000ec0b01007387 */ /* 0x000fe20000100800 */
[----:B0-----:R-:W-:Y:S01]  /*61f0*/  HFMA2 R5, -RZ, RZ, 0, 0 ;  /* 0x00000000ff057431 */ /* 0x001fe200000001ff */
[----:B------:R-:W-:Y:S02]  /*6200*/  @!P1 PRMT R7, R23, 0x7610, R7 ;  /* 0x0000761017079816 */ /* 0x000fe40000000007 */
[----:B------:R-:W-:Y:S01]  /*6210*/  STL [R1+0x70], R10 ;  /* 0x0000700a01007387 */ /* 0x000fe20000100800 */
[----:B------:R-:W-:Y:S02]  /*6220*/  @!P2 PRMT R4, R22, 0x7632, R4 ;  /* 0x000076321604a816 */ /* 0x000fe40000000004 */
[----:B------:R-:W-:Y:S01]  /*6230*/  @!P2 PRMT R37, R25, 0x7632, R37 ;  /* 0x000076321925a816 */ /* 0x000fe20000000025 */
[----:B------:R-:W-:Y:S01]  /*6240*/  STL [R1+0xf4], R14 ;  /* 0x0000f40e01007387 */ /* 0x000fe20000100800 */
[----:B------:R-:W-:-:S02]  /*6250*/  @!P3 PRMT R17, R24, 0x7610, R17 ;  /* 0x000076101811b816 */ /* 0x000fc40000000011 */
[----:B------:R-:W-:Y:S01]  /*6260*/  @!P3 PRMT R16, R24, 0x7632, R16 ;  /* 0x000076321810b816 */ /* 0x000fe20000000010 */
[----:B------:R0:W-:Y:S01]  /*6270*/  STL [R1+0x78], R15 ;  /* 0x0000780f01007387 */ /* 0x0001e20000100800 */
[C---:B------:R-:W-:Y:S02]  /*6280*/  @!P4 PRMT R13, R26.reuse, 0x7610, R13 ;  /* 0x000076101a0dc816 */ /* 0x040fe4000000000d */
[----:B------:R-:W-:Y:S01]  /*6290*/  @!P4 PRMT R12, R26, 0x7632, R12 ;  /* 0x000076321a0cc816 */ /* 0x000fe2000000000c */
[----:B------:R-:W-:Y:S01]  /*62a0*/  STL [R1+0xf8], R23 ;  /* 0x0000f81701007387 */ /* 0x000fe20000100800 */
[----:B------:R-:W-:Y:S02]  /*62b0*/  @!P5 PRMT R8, R29, 0x7632, R8 ;  /* 0x000076321d08d816 */ /* 0x000fe40000000008 */
[----:B------:R-:W-:Y:S02]  /*62c0*/  PRMT R20, RZ, 0x7610, R20 ;  /* 0x00007610ff147816 */ /* 0x000fe40000000014 */
[----:B---3--:R-:W-:Y:S01]  /*62d0*/  PRMT R21, RZ, 0x7610, R21 ;  /* 0x00007610ff157816 */ /* 0x008fe20000000015 */
[----:B------:R1:W-:Y:S01]  /*62e0*/  STL [R1+0x7c], R22 ;  /* 0x00007c1601007387 */ /* 0x0003e20000100800 */
[----:B------:R-:W-:-:S02]  /*62f0*/  @!P1 PRMT R20, R23, 0x7632, R20 ;  /* 0x0000763217149816 */ /* 0x000fc40000000014 */
[----:B------:R-:W-:Y:S01]  /*6300*/  @!P2 PRMT R21, R22, 0x7610, R21 ;  /* 0x000076101615a816 */ /* 0x000fe20000000015 */
[----:B------:R2:W-:Y:S01]  /*6310*/  STL [R1+0x80], R24 ;  /* 0x0000801801007387 */ /* 0x0005e20000100800 */
[----:B0-----:R-:W-:Y:S02]  /*6320*/  PRMT R15, RZ, 0x7610, R15 ;  /* 0x00007610ff0f7816 */ /* 0x001fe4000000000f */
[----:B------:R-:W-:Y:S01]  /*6330*/  PRMT R14, RZ, 0x7610, R14 ;  /* 0x00007610ff0e7816 */ /* 0x000fe2000000000e */
[----:B------:R0:W-:Y:S01]  /*6340*/  STL [R1+0x84], R26 ;  /* 0x0000841a01007387 */ /* 0x0001e20000100800 */
[----:B------:R-:W-:Y:S02]  /*6350*/  PRMT R11, RZ, 0x7610, R11 ;  /* 0x00007610ff0b7816 */ /* 0x000fe4000000000b */
[----:B-1----:R-:W-:Y:S02]  /*6360*/  PRMT R22, RZ, 0x7610, R22 ;  /* 0x00007610ff167816 */ /* 0x002fe40000000016 */
[----:B------:R-:W-:-:S02]  /*6370*/  PRMT R10, RZ, 0x7610, R10 ;  /* 0x00007610ff0a7816 */ /* 0x000fc4000000000a */
[----:B------:R-:W-:Y:S02]  /*6380*/  PRMT R9, RZ, 0x7610, R9 ;  /* 0x00007610ff097816 */ /* 0x000fe40000000009 */
[----:B--2---:R-:W-:Y:S02]  /*6390*/  PRMT R24, RZ, 0x7610, R24 ;  /* 0x00007610ff187816 */ /* 0x004fe40000000018 */
[----:B------:R-:W-:Y:S02]  /*63a0*/  PRMT R23, RZ, 0x7610, R23 ;  /* 0x00007610ff177816 */ /* 0x000fe40000000017 */
[----:B0-----:R-:W-:Y:S01]  /*63b0*/  PRMT R26, RZ, 0x7610, R26 ;  /* 0x00007610ff1a7816 */ /* 0x001fe2000000001a */
[----:B------:R0:W-:Y:S01]  /*63c0*/  STL.S16 [R1+0x390], R3 ;  /* 0x0003900301007387 */ /* 0x0001e20000100600 */
[----:B------:R-:W-:Y:S02]  /*63d0*/  @!P2 PRMT R22, R25, 0x7610, R22 ;  /* 0x000076101916a816 */ /* 0x000fe40000000016 */
[C---:B------:R-:W-:Y:S01]  /*63e0*/  @!P3 PRMT R15, R27.reuse, 0x7610, R15 ;  /* 0x000076101b0fb816 */ /* 0x040fe2000000000f */
[----:B------:R-:W-:Y:S01]  /*63f0*/  STL.S16 [R1+0x39c], R2 ;  /* 0x00039c0201007387 */ /* 0x000fe20000100600 */
[----:B------:R-:W-:-:S02]  /*6400*/  @!P3 PRMT R14, R27, 0x7632, R14 ;  /* 0x000076321b0eb816 */ /* 0x000fc4000000000e */
[C---:B------:R-:W-:Y:S01]  /*6410*/  @!P4 PRMT R11, R28.reuse, 0x7610, R11 ;  /* 0x000076101c0bc816 */ /* 0x040fe2000000000b */
[----:B------:R1:W-:Y:S01]  /*6420*/  STL [R1+0xdc], R6 ;  /* 0x0000dc0601007387 */ /* 0x0003e20000100800 */
[----:B------:R-:W-:Y:S02]  /*6430*/  @!P4 PRMT R10, R28, 0x7632, R10 ;  /* 0x000076321c0ac816 */ /* 0x000fe4000000000a */
[----:B0-----:R-:W-:Y:S01]  /*6440*/  MOV R3, RZ ;  /* 0x000000ff00037202 */ /* 0x001fe20000000f00 */
[----:B------:R0:W-:Y:S01]  /*6450*/  STL.S16 [R1+0x114], R7 ;  /* 0x0001140701007387 */ /* 0x0001e20000100600 */
[----:B------:R-:W-:Y:S02]  /*6460*/  @!P5 PRMT R9, R29, 0x7610, R9 ;  /* 0x000076101d09d816 */ /* 0x000fe40000000009 */
[----:B------:R-:W-:Y:S01]  /*6470*/  @!P5 PRMT R24, R30, 0x7610, R24 ;  /* 0x000076101e18d816 */ /* 0x000fe20000000018 */
[----:B------:R2:W-:Y:S01]  /*6480*/  STL.S16 [R1+0x128], R20 ;  /* 0x0001281401007387 */ /* 0x0005e20000100600 */
[----:B------:R-:W-:-:S02]  /*6490*/  @!P6 PRMT R23, R32, 0x7610, R23 ;  /* 0x000076102017e816 */ /* 0x000fc40000000017 */
[----:B------:R-:W-:Y:S01]  /*64a0*/  @!P6 PRMT R26, R32, 0x7632, R26 ;  /* 0x00007632201ae816 */ /* 0x000fe2000000001a */
[----:B------:R3:W-:Y:S04]  /*64b0*/  STL.S16 [R1+0x34c], R21 ;  /* 0x00034c1501007387 */ /* 0x0007e80000100600 */
[----:B------:R3:W-:Y:S04]  /*64c0*/  STL.S16 [R1+0x35c], R4 ;  /* 0x00035c0401007387 */ /* 0x0007e80000100600 */
[----:B------:R-:W-:Y:S04]  /*64d0*/  STL [R1+0xfc], R25 ;  /* 0x0000fc1901007387 */ /* 0x000fe80000100800 */
[----:B------:R3:W-:Y:S04]  /*64e0*/  STL.S16 [R1+0x360], R37 ;  /* 0x0003602501007387 */ /* 0x0007e80000100600 */
[----:B------:R-:W-:Y:S04]  /*64f0*/  STL [R1+0x100], R27 ;  /* 0x0001001b01007387 */ /* 0x000fe80000100800 */
[----:B------:R3:W-:Y:S04]  /*6500*/  STL [R1+0x104], R28 ;  /* 0x0001041c01007387 */ /* 0x0007e80000100800 */
[----:B------:R-:W-:Y:S04]  /*6510*/  STL.S16 [R1+0x38c], R8 ;  /* 0x00038c0801007387 */ /* 0x000fe80000100600 */
[----:B------:R3:W-:Y:S04]  /*6520*/  STL [R1+0x88], R29 ;  /* 0x0000881d01007387 */ /* 0x0007e80000100800 */
[----:B------:R3:W-:Y:S04]  /*6530*/  STL [R1+0x108], R30 ;  /* 0x0001081e01007387 */ /* 0x0007e80000100800 */
[----:B------:R3:W-:Y:S04]  /*6540*/  STL [R1+0x8c], R31 ;  /* 0x00008c1f01007387 */ /* 0x0007e80000100800 */
[----:B------:R3:W-:Y:S04]  /*6550*/  STL [R1+0x10c], R32 ;  /* 0x00010c2001007387 */ /* 0x0007e80000100800 */
[----:B-1----:R1:W5:Y:S04]  /*6560*/  LDL.LU R6, [R1+0x3d0] ;  /* 0x0003d00001067983 */ /* 0x0023680000300800 */
[----:B0-----:R1:W5:Y:S04]  /*6570*/  LDL.LU R7, [R1+0x3c8] ;  /* 0x0003c80001077983 */ /* 0x0013680000300800 */
[----:B--2---:R1:W5:Y:S04]  /*6580*/  LDL.LU R20, [R1+0x3c4] ;  /* 0x0003c40001147983 */ /* 0x0043680000300800 */
[----:B---3--:R1:W5:Y:S04]  /*6590*/  LDL.LU R21, [R1+0x3c0] ;  /* 0x0003c00001157983 */ /* 0x0083680000300800 */
[----:B------:R1:W5:Y:S04]  /*65a0*/  LDL.LU R4, [R1+0x3bc] ;  /* 0x0003bc0001047983 */ /* 0x0003680000300800 */
[----:B------:R1:W5:Y:S04]  /*65b0*/  LDL R37, [R1+0x178] ;  /* 0x0001780001257983 */ /* 0x0003680000100800 */
[----:B------:R1:W5:Y:S04]  /*65c0*/  LDL R28, [R1+0x290] ;  /* 0x00029000011c7983 */ /* 0x0003680000100800 */
[----:B------:R1:W5:Y:S04]  /*65d0*/  LDL R27, [R1+0x264] ;  /* 0x00026400011b7983 */ /* 0x0003680000100800 */
[----:B------:R1:W5:Y:S04]  /*65e0*/  LDL R25, [R1+0x1d4] ;  /* 0x0001d40001197983 */ /* 0x0003680000100800 */
[----:B------:R1:W5:Y:S04]  /*65f0*/  LDL R29, [R1+0x2f0] ;  /* 0x0002f000011d7983 */ /* 0x0003680000100800 */
[----:B------:R1:W5:Y:S04]  /*6600*/  LDL R30, [R1+0x14c] ;  /* 0x00014c00011e7983 */ /* 0x0003680000100800 */
[----:B------:R1:W5:Y:S04]  /*6610*/  LDL R31, [R1+0x164] ;  /* 0x00016400011f7983 */ /* 0x0003680000100800 */
[----:B------:R1:W5:Y:S01]  /*6620*/  LDL R32, [R1+0x2b4] ;  /* 0x0002b40001207983 */ /* 0x0003620000100800 */
[----:B----4-:R-:W-:-:S03]  /*6630*/  @P0 SHF.L.U32 R3, R34, 0x10, RZ ;  /* 0x0000001022030819 */ /* 0x010fc600000006ff */
[----:B------:R1:W5:Y:S01]  /*6640*/  LDL R34, [R1+0x154] ;  /* 0x0001540001227983 */ /* 0x0003620000100800 */
[----:B------:R-:W-:-:S03]  /*6650*/  @P0 SHF.L.U32 R5, R35, 0x10, RZ ;  /* 0x0000001023050819 */ /* 0x000fc600000006ff */
[----:B------:R1:W5:Y:S01]  /*6660*/  LDL R35, [R1+0x16c] ;  /* 0x00016c0001237983 */ /* 0x0003620000100800 */
[----:B------:R-:W-:-:S03]  /*6670*/  SHF.L.U32 R2, R33, 0x10, RZ ;  /* 0x0000001021027819 */ /* 0x000fc600000006ff */
[----:B------:R1:W5:Y:S01]  /*6680*/  LDL R33, [R1+0x38c] ;  /* 0x00038c0001217983 */ /* 0x0003620000100800 */
[----:B------:R-:W-:-:S13]  /*6690*/  FSETP.GTU.FTZ.AND P1, PT, R0, RZ, PT ;  /* 0x000000ff0000720b */ /* 0x000fda0003f3c000 */
[----:B------:R-:W-:-:S05]  /*66a0*/  VOTEU.ANY UP0, P1 ;  /* 0x0000000000ff7886 */ /* 0x000fca0000800100 */
[----:B------:R-:W0:Y:S01]  /*66b0*/  @UP0 LDCU UR5, c[0x0][0x3c0] ;  /* 0x00007800ff0507ac */ /* 0x000e220008000800 */
[----:B------:R-:W-:Y:S01]  /*66c0*/  PLOP3.LUT P1, PT, PT, PT, UP0, 0x80, 0x8 ;  /* 0x000000000008781c */ /* 0x000fe20003f2f008 */
[----:B------:R1:W-:-:S12]  /*66d0*/  STL.S16 [R1+0x364], R17 ;  /* 0x0003641101007387 */ /* 0x0003d80000100600 */
[----:B0-----:R-:W-:-:S06]  /*66e0*/  @P1 FADD.FTZ R0, R0, UR5 ;  /* 0x0000000500001e21 */ /* 0x001fcc0008010000 */
[----:B------:R-:W0:Y:S01]  /*66f0*/  @P1 MUFU.RSQ R0, R0 ;  /* 0x0000000000001308 */ /* 0x000e220000001400 */
        /* <DEDUP_REMOVED lines=12> */
[----:B0-----:R-:W-:-:S02]  /*67c0*/  @P1 R2UR UR5, R0 ;  /* 0x00000000000512ca */ /* 0x001fc400000e0000 */
[----:B------:R-:W-:Y:S01]  /*67d0*/  SHF.L.U32 R0, R18, 0x10, RZ ;  /* 0x0000001012007819 */ /* 0x000fe200000006ff */
[----:B------:R-:W-:-:S10]  /*67e0*/  UMOV UR16, 0x3f800000 ;  /* 0x3f80000000107882 */ /* 0x000fd40000000000 */
[----:B------:R-:W-:Y:S01]  /*67f0*/  @UP0 UMOV UR16, UR5 ;  /* 0x0000000500100c82 */ /* 0x000fe20008000000 */
[----:B-1----:R-:W-:Y:S05]  /*6800*/  BRA.U UP1, `(.L_x_380) ;  /* 0x0000002901c07547 */ /* 0x002fea000b800000 */
        /* <DEDUP_REMOVED lines=14> */
[----:B------:R-:W-:Y:S01]  /*68f0*/  FMUL.FTZ R11, R2, R8 ;  /* 0x00000008020b7220 */ /* 0x000fe20000410000 */
        /* <DEDUP_REMOVED lines=49> */
[----:B------:R-:W-:Y:S01]  /*6c10*/  FMUL.FTZ R14, R0, R14 ;  /* 0x0000000e000e7220 */ /* 0x000fe20000410000 */
[----:B------:R-:W-:Y:S02]  /*6c20*/  FADD.FTZ R13, R13, R16 ;  /* 0x000000100d0d7221 */ /* 0x000fe40000010000 */
[----:B------:R-:W4:Y:S01]  /*6c30*/  LDL.LU R16, [R1+0x250] ;  /* 0x0002500001107983 */ /* 0x000f220000300800 */
[----:B------:R-:W-:-:S03]  /*6c40*/  FFMA.FTZ R15, R11, R14, R15 ;  /* 0x0000000e0b0f7223 */ /* 0x000fc6000001000f */
[----:B------:R-:W2:Y:S01]  /*6c50*/  LDL.LU R11, [R1+0x254] ;  /* 0x00025400010b7983 */ /* 0x000ea20000300800 */
[----:B------:R-:W-:-:S03]  /*6c60*/  FADD.FTZ R13, R14, R13 ;  /* 0x0000000d0e0d7221 */ /* 0x000fc60000010000 */
[----:B------:R-:W2:Y:S01]  /*6c70*/  LDL.LU R14, [R1+0x260] ;  /* 0x00026000010e7983 */ /* 0x000ea20000300800 */
[----:B---3--:R-:W-:-:S05]  /*6c80*/  SHF.L.U32 R17, R17, 0x10, RZ ;  /* 0x0000001011117819 */ /* 0x008fca00000006ff */
[----:B------:R-:W-:Y:S01]  /*6c90*/  FADD.FTZ R17, R17, -UR28 ;  /* 0x8000001c11117e21 */ /* 0x000fe20008010000 */
[----:B----4-:R-:W-:-:S03]  /*6ca0*/  SHF.L.U32 R16, R16, 0x10, RZ ;  /* 0x0000001010107819 */ /* 0x010fc600000006ff */
[----:B------:R-:W-:Y:S01]  /*6cb0*/  FMUL.FTZ R17, R17, UR16 ;  /* 0x0000001011117c20 */ /* 0x000fe20008410000 */
[----:B--2---:R-:W-:Y:S01]  /*6cc0*/  SHF.L.U32 R11, R11, 0x10, RZ ;  /* 0x000000100b0b7819 */ /* 0x004fe200000006ff */
[----:B------:R-:W-:-:S04]  /*6cd0*/  FADD.FTZ R16, R16, -UR28 ;  /* 0x8000001c10107e21 */ /* 0x000fc80008010000 */
[----:B------:R-:W-:Y:S01]  /*6ce0*/  FADD.FTZ R8, R8, R11 ;  /* 0x0000000b08087221 */ /* 0x000fe20000010000 */
[----:B------:R-:W-:Y:S01]  /*6cf0*/  FFMA.FTZ R9, R11, R17, R9 ;  /* 0x000000110b097223 */ /* 0x000fe20000010009 */
[----:B------:R-:W-:Y:S01]  /*6d00*/  FMUL.FTZ R11, R2, R11 ;  /* 0x0000000b020b7220 */ /* 0x000fe20000410000 */
[----:B------:R-:W-:Y:S01]  /*6d10*/  SHF.L.U32 R14, R14, 0x10, RZ ;  /* 0x000000100e0e7819 */ /* 0x000fe200000006ff */
[----:B------:R-:W-:Y:S02]  /*6d20*/  FMUL.FTZ R16, R16, UR16 ;  /* 0x0000001010107c20 */ /* 0x000fe40008410000 */
[----:B------:R-:W-:Y:S02]  /*6d30*/  FFMA.FTZ R15, R17, R11, R15 ;  /* 0x0000000b110f7223 */ /* 0x000fe4000001000f */
[----:B------:R-:W2:Y:S01]  /*6d40*/  LDL.LU R17, [R1+0x174] ;  /* 0x0001740001117983 */ /* 0x000ea20000300800 */
[----:B------:R-:W-:Y:S01]  /*6d50*/  FADD.FTZ R10, R10, R14 ;  /* 0x0000000e0a0a7221 */ /* 0x000fe20000010000 */
[----:B------:R-:W-:Y:S01]  /*6d60*/  FFMA.FTZ R12, R14, R16, R12 ;  /* 0x000000100e0c7223 */ /* 0x000fe2000001000c */
[----:B------:R-:W-:Y:S01]  /*6d70*/  FMUL.FTZ R14, R0, R14 ;  /* 0x0000000e000e7220 */ /* 0x000fe20000410000 */
[----:B------:R-:W-:-:S03]  /*6d80*/  FADD.FTZ R13, R13, R11 ;  /* 0x0000000b0d0d7221 */ /* 0x000fc60000010000 */
[----:B------:R-:W-:Y:S01]  /*6d90*/  FFMA.FTZ R15, R16, R14, R15 ;  /* 0x0000000e100f7223 */ /* 0x000fe2000001000f */
[----:B------:R-:W-:Y:S02]  /*6da0*/  FADD.FTZ R13, R14, R13 ;  /* 0x0000000d0e0d7221 */ /* 0x000fe40000010000 */
[----:B------:R-:W3:Y:S01]  /*6db0*/  LDL.LU R14, [R1+0x17c] ;  /* 0x00017c00010e7983 */ /* 0x000ee20000300800 */
[----:B--2---:R-:W-:-:S05]  /*6dc0*/  SHF.L.U32 R11, R17, 0x10, RZ ;  /* 0x00000010110b7819 */ /* 0x004fca00000006ff */
[----:B------:R-:W-:-:S04]  /*6dd0*/  FADD.FTZ R11, R11, -UR28 ;  /* 0x8000001c0b0b7e21 */ /* 0x000fc80008010000 */
[----:B------:R-:W-:Y:S01]  /*6de0*/  FMUL.FTZ R11, R11, UR16 ;  /* 0x000000100b0b7c20 */ /* 0x000fe20008410000 */
[----:B---3--:R-:W-:-:S05]  /*6df0*/  SHF.L.U32 R14, R14, 0x10, RZ ;  /* 0x000000100e0e7819 */ /* 0x008fca00000006ff */
[----:B------:R-:W-:Y:S01]  /*6e00*/  FADD.FTZ R8, R8, R14 ;  /* 0x0000000e08087221 */ /* 0x000fe20000010000 */
[----:B------:R-:W-:Y:S01]  /*6e10*/  FFMA.FTZ R9, R14, R11, R9 ;  /* 0x0000000b0e097223 */ /* 0x000fe20000010009 */
[----:B------:R-:W-:-:S04]  /*6e20*/  FMUL.FTZ R14, R2, R14 ;  /* 0x0000000e020e7220 */ /* 0x000fc80000410000 */
[----:B------:R-:W-:Y:S01]  /*6e30*/  FADD.FTZ R13, R13, R14 ;  /* 0x0000000e0d0d7221 */ /* 0x000fe20000010000 */
[----:B------:R-:W-:Y:S02]  /*6e40*/  FFMA.FTZ R15, R11, R14, R15 ;  /* 0x0000000e0b0f7223 */ /* 0x000fe4000001000f */
[----:B------:R-:W2:Y:S01]  /*6e50*/  LDL.LU R14, [R1+0x170] ;  /* 0x00017000010e7983 */ /* 0x000ea20000300800 */
[----:B-----5:R-:W-:-:S03]  /*6e60*/  SHF.L.U32 R17, R37, 0x10, RZ ;  /* 0x0000001025117819 */ /* 0x020fc600000006ff */
[----:B------:R-:W3:Y:S02]  /*6e70*/  LDL.LU R37, [R1+0x2c4] ;  /* 0x0002c40001257983 */ /* 0x000ee40000300800 */
[----:B------:R-:W-:Y:S01]  /*6e80*/  FADD.FTZ R17, R17, -UR28 ;  /* 0x8000001c11117e21 */ /* 0x000fe20008010000 */
[----:B------:R-:W-:Y:S02]  /*6e90*/  SHF.L.U32 R16, R18, 0x10, RZ ;  /* 0x0000001012107819 */ /* 0x000fe400000006ff */
[----:B------:R-:W-:Y:S01]  /*6ea0*/  SHF.L.U32 R18, R31, 0x10, RZ ;  /* 0x000000101f127819 */ /* 0x000fe200000006ff */
[----:B------:R-:W-:Y:S01]  /*6eb0*/  FMUL.FTZ R17, R17, UR16 ;  /* 0x0000001011117c20 */ /* 0x000fe20008410000 */
[----:B------:R-:W4:Y:S01]  /*6ec0*/  LDL.LU R31, [R1+0x310] ;  /* 0x00031000011f7983 */ /* 0x000f220000300800 */
[----:B------:R-:W-:Y:S02]  /*6ed0*/  FADD.FTZ R10, R10, R16 ;  /* 0x000000100a0a7221 */ /* 0x000fe40000010000 */
[----:B------:R-:W-:Y:S01]  /*6ee0*/  FFMA.FTZ R12, R16, R17, R12 ;  /* 0x00000011100c7223 */ /* 0x000fe2000001000c */
[----:B------:R-:W-:Y:S01]  /*6ef0*/  FMUL.FTZ R16, R0, R16 ;  /* 0x0000001000107220 */ /* 0x000fe20000410000 */
[----:B------:R-:W-:-:S03]  /*6f00*/  FADD.FTZ R18, R18, -UR28 ;  /* 0x8000001c12127e21 */ /* 0x000fc60008010000 */
[----:B------:R-:W-:Y:S01]  /*6f10*/  FADD.FTZ R13, R16, R13 ;  /* 0x0000000d100d7221 */ /* 0x000fe20000010000 */
[----:B------:R-:W-:Y:S01]  /*6f20*/  FFMA.FTZ R15, R17, R16, R15 ;  /* 0x00000010110f7223 */ /* 0x000fe2000001000f */
[----:B------:R-:W-:Y:S01]  /*6f30*/  FMUL.FTZ R18, R18, UR16 ;  /* 0x0000001012127c20 */ /* 0x000fe20008410000 */
[----:B--2---:R-:W-:Y:S02]  /*6f40*/  SHF.L.U32 R11, R14, 0x10, RZ ;  /* 0x000000100e0b7819 */ /* 0x004fe400000006ff */
[----:B------:R-:W-:Y:S02]  /*6f50*/  SHF.L.U32 R14, R35, 0x10, RZ ;  /* 0x00000010230e7819 */ /* 0x000fe400000006ff */
[----:B------:R-:W2:Y:S01]  /*6f60*/  LDL.LU R35, [R1+0x158] ;  /* 0x0001580001237983 */ /* 0x000ea20000300800 */
[----:B------:R-:W-:-:S04]  /*6f70*/  FMUL.FTZ R16, R2, R11 ;  /* 0x0000000b02107220 */ /* 0x000fc80000410000 */
[----:B------:R-:W-:Y:S01]  /*6f80*/  FADD.FTZ R13, R13, R16 ;  /* 0x000000100d0d7221 */ /* 0x000fe20000010000 */
[----:B------:R-:W-:Y:S01]  /*6f90*/  FFMA.FTZ R15, R18, R16, R15 ;  /* 0x00000010120f7223 */ /* 0x000fe2000001000f */
[----:B---3--:R-:W-:Y:S02]  /*6fa0*/  SHF.L.U32 R16, R37, 0x10, RZ ;  /* 0x0000001025107819 */ /* 0x008fe400000006ff */
[----:B------:R-:W3:Y:S01]  /*6fb0*/  LDL.LU R37, [R1+0x2f8] ;  /* 0x0002f80001257983 */ /* 0x000ee20000300800 */
[----:B------:R-:W-:Y:S01]  /*6fc0*/  FADD.FTZ R8, R8, R11 ;  /* 0x0000000b08087221 */ /* 0x000fe20000010000 */
[----:B------:R-:W-:Y:S01]  /*6fd0*/  FFMA.FTZ R9, R11, R18, R9 ;  /* 0x000000120b097223 */ /* 0x000fe20000010009 */
[----:B------:R-:W-:Y:S01]  /*6fe0*/  SHF.L.U32 R11, R30, 0x10, RZ ;  /* 0x000000101e0b7819 */ /* 0x000fe200000006ff */
[----:B------:R-:W-:Y:S01]  /*6ff0*/  FADD.FTZ R14, R14, -UR28 ;  /* 0x8000001c0e0e7e21 */ /* 0x000fe20008010000 */
[----:B------:R-:W3:Y:S03]  /*7000*/  LDL.LU R30, [R1+0x2f4] ;  /* 0x0002f400011e7983 */ /* 0x000ee60000300800 */
[----:B------:R-:W-:Y:S01]  /*7010*/  FADD.FTZ R11, R11, -UR28 ;  /* 0x8000001c0b0b7e21 */ /* 0x000fe20008010000 */
[----:B------:R-:W-:Y:S01]  /*7020*/  FMUL.FTZ R14, R14, UR16 ;  /* 0x000000100e0e7c20 */ /* 0x000fe20008410000 */
[----:B------:R-:W-:-:S02]  /*7030*/  FADD.FTZ R10, R10, R16 ;  /* 0x000000100a0a7221 */ /* 0x000fc40000010000 */
[----:B------:R-:W-:Y:S01]  /*7040*/  FMUL.FTZ R11, R11, UR16 ;  /* 0x000000100b0b7c20 */ /* 0x000fe20008410000 */
[----:B------:R-:W-:Y:S01]  /*7050*/  FFMA.FTZ R12, R16, R14, R12 ;  /* 0x0000000e100c7223 */ /* 0x000fe2000001000c */
[----:B------:R-:W-:-:S04]  /*7060*/  FMUL.FTZ R16, R0, R16 ;  /* 0x0000001000107220 */ /* 0x000fc80000410000 */
[----:B------:R-:W-:Y:S01]  /*7070*/  FADD.FTZ R13, R16, R13 ;  /* 0x0000000d100d7221 */ /* 0x000fe20000010000 */
[----:B------:R-:W-:Y:S01]  /*7080*/  FFMA.FTZ R15, R14, R16, R15 ;  /* 0x000000100e0f7223 */ /* 0x000fe2000001000f */
[----:B----4-:R-:W-:Y:S02]  /*7090*/  SHF.L.U32 R14, R31, 0x10, RZ ;  /* 0x000000101f0e7819 */ /* 0x010fe400000006ff */
[----:B------:R-:W-:Y:S01]  /*70a0*/  SHF.L.U32 R17, R34, 0x10, RZ ;  /* 0x0000001022117819 */ /* 0x000fe200000006ff */
[----:B------:R-:W4:Y:S04]  /*70b0*/  LDL.LU R31, [R1+0x2c0] ;  /* 0x0002c000011f7983 */ /* 0x000f280000300800 */
[----:B------:R-:W4:Y:S01]  /*70c0*/  LDL.LU R34, [R1+0x168] ;  /* 0x0001680001227983 */ /* 0x000f220000300800 */
[----:B------:R-:W-:Y:S01]  /*70d0*/  FADD.FTZ R17, R17, -UR28 ;  /* 0x8000001c11117e21 */ /* 0x000fe20008010000 */
[----:B------:R-:W-:-:S03]  /*70e0*/  FMUL.FTZ R16, R0, R14 ;  /* 0x0000000e00107220 */ /* 0x000fc60000410000 */
[----:B------:R-:W-:Y:S01]  /*70f0*/  FMUL.FTZ R17, R17, UR16 ;  /* 0x0000001011117c20 */ /* 0x000fe20008410000 */
[----:B--2---:R-:W-:Y:S02]  /*7100*/  SHF.L.U32 R18, R35, 0x10, RZ ;  /* 0x0000001023127819 */ /* 0x004fe400000006ff */
[----:B------:R-:W2:Y:S03]  /*7110*/  LDL.LU R35, [R1+0x2d8] ;  /* 0x0002d80001237983 */ /* 0x000ea60000300800 */
[----:B------:R-:W-:Y:S01]  /*7120*/  FADD.FTZ R8, R8, R18 ;  /* 0x0000001208087221 */ /* 0x000fe20000010000 */
[----:B------:R-:W-:Y:S01]  /*7130*/  FFMA.FTZ R9, R18, R11, R9 ;  /* 0x0000000b12097223 */ /* 0x000fe20000010009 */
[----:B------:R-:W-:-:S04]  /*7140*/  FMUL.FTZ R18, R2, R18 ;  /* 0x0000001202127220 */ /* 0x000fc80000410000 */
[----:B------:R-:W-:Y:S01]  /*7150*/  FADD.FTZ R13, R13, R18 ;  /* 0x000000120d0d7221 */ /* 0x000fe20000010000 */
[----:B------:R-:W-:Y:S02]  /*7160*/  FFMA.FTZ R15, R11, R18, R15 ;  /* 0x000000120b0f7223 */ /* 0x000fe4000001000f */
[----:B------:R-:W4:Y:S01]  /*7170*/  LDL.LU R18, [R1+0x2fc] ;  /* 0x0002fc0001127983 */ /* 0x000f220000300800 */
[----:B------:R-:W-:Y:S01]  /*7180*/  FADD.FTZ R13, R16, R13 ;  /* 0x0000000d100d7221 */ /* 0x000fe20000010000 */
[----:B------:R-:W-:Y:S01]  /*7190*/  FFMA.FTZ R15, R17, R16, R15 ;  /* 0x00000010110f7223 */ /* 0x000fe2000001000f */
[----:B---3--:R-:W-:Y:S02]  /*71a0*/  SHF.L.U32 R16, R37, 0x10, RZ ;  /* 0x0000001025107819 */ /* 0x008fe400000006ff */
[----:B------:R-:W3:Y:S01]  /*71b0*/  LDL.LU R37, [R1+0x2dc] ;  /* 0x0002dc0001257983 */ /* 0x000ee20000300800 */
[----:B------:R-:W-:Y:S01]  /*71c0*/  SHF.L.U32 R11, R29, 0x10, RZ ;  /* 0x000000101d0b7819 */ /* 0x000fe200000006ff */
[----:B------:R-:W-:Y:S01]  /*71d0*/  FADD.FTZ R10, R10, R14 ;  /* 0x0000000e0a0a7221 */ /* 0x000fe20000010000 */
[----:B------:R-:W-:Y:S01]  /*71e0*/  FFMA.FTZ R12, R14, R17, R12 ;  /* 0x000000110e0c7223 */ /* 0x000fe2000001000c */
[----:B------:R-:W-:Y:S01]  /*71f0*/  SHF.L.U32 R14, R30, 0x10, RZ ;  /* 0x000000101e0e7819 */ /* 0x000fe200000006ff */
[----:B------:R-:W3:Y:S01]  /*7200*/  LDL.LU R29, [R1+0x2b8] ;  /* 0x0002b800011d7983 */ /* 0x000ee20000300800 */
[----:B------:R-:W-:-:S03]  /*7210*/  FADD.FTZ R11, R11, -UR28 ;  /* 0x8000001c0b0b7e21 */ /* 0x000fc60008010000 */
[----:B------:R-:W3:Y:S01]  /*7220*/  LDL.LU R30, [R1+0x2b0] ;  /* 0x0002b000011e7983 */ /* 0x000ee20000300800 */
[----:B------:R-:W-:Y:S01]  /*7230*/  FADD.FTZ R14, R14, -UR28 ;  /* 0x8000001c0e0e7e21 */ /* 0x000fe20008010000 */
[----:B------:R-:W-:Y:S01]  /*7240*/  FMUL.FTZ R11, R11, UR16 ;  /* 0x000000100b0b7c20 */ /* 0x000fe20008410000 */
[----:B------:R-:W-:Y:S02]  /*7250*/  FADD.FTZ R8, R8, R16 ;  /* 0x0000001008087221 */ /* 0x000fe40000010000 */
[----:B------:R-:W-:Y:S01]  /*7260*/  FMUL.FTZ R14, R14, UR16 ;  /* 0x000000100e0e7c20 */ /* 0x000fe20008410000 */
[----:B------:R-:W-:Y:S01]  /*7270*/  FFMA.FTZ R9, R16, R11, R9 ;  /* 0x0000000b10097223 */ /* 0x000fe20000010009 */
[----:B------:R-:W-:-:S04]  /*7280*/  FMUL.FTZ R16, R2, R16 ;  /* 0x0000001002107220 */ /* 0x000fc80000410000 */
[----:B------:R-:W-:Y:S01]  /*7290*/  FFMA.FTZ R15, R11, R16, R15 ;  /* 0x000000100b0f7223 */ /* 0x000fe2000001000f */
[----:B------:R-:W-:Y:S01]  /*72a0*/  FADD.FTZ R13, R13, R16 ;  /* 0x000000100d0d7221 */ /* 0x000fe20000010000 */
[----:B--2---:R-:W-:Y:S02]  /*72b0*/  SHF.L.U32 R11, R35, 0x10, RZ ;  /* 0x00000010230b7819 */ /* 0x004fe400000006ff */
[----:B------:R-:W2:Y:S01]  /*72c0*/  LDL.LU R35, [R1+0x2c8] ;  /* 0x0002c80001237983 */ /* 0x000ea20000300800 */
[----:B----4-:R-:W-:-:S05]  /*72d0*/  SHF.L.U32 R17, R18, 0x10, RZ ;  /* 0x0000001012117819 */ /* 0x010fca00000006ff */
[----:B------:R-:W-:Y:S01]  /*72e0*/  FADD.FTZ R10, R10, R17 ;  /* 0x000000110a0a7221 */ /* 0x000fe20000010000 */
[----:B------:R-:W-:Y:S01]  /*72f0*/  FFMA.FTZ R12, R17, R14, R12 ;  /* 0x0000000e110c7223 */ /* 0x000fe2000001000c */
[----:B------:R-:W-:Y:S01]  /*7300*/  FMUL.FTZ R17, R0, R17 ;  /* 0x0000001100117220 */ /* 0x000fe20000410000 */
[----:B------:R-:W-:Y:S01]  /*7310*/  SHF.L.U32 R18, R34, 0x10, RZ ;  /* 0x0000001022127819 */ /* 0x000fe200000006ff */
[----:B------:R-:W-:Y:S01]  /*7320*/  FMUL.FTZ R16, R2, R11 ;  /* 0x0000000b02107220 */ /* 0x000fe20000410000 */
[----:B------:R-:W-:Y:S01]  /*7330*/  FADD.FTZ R8, R8, R11 ;  /* 0x0000000b08087221 */ /* 0x000fe20000010000 */
[----:B------:R-:W-:Y:S01]  /*7340*/  FFMA.FTZ R15, R14, R17, R15 ;  /* 0x000000110e0f7223 */ /* 0x000fe2000001000f */
[----:B------:R-:W-:Y:S01]  /*7350*/  SHF.L.U32 R14, R31, 0x10, RZ ;  /* 0x000000101f0e7819 */ /* 0x000fe200000006ff */
[----:B------:R-:W-:Y:S01]  /*7360*/  FADD.FTZ R13, R17, R13 ;  /* 0x0000000d110d7221 */ /* 0x000fe20000010000 */
[----:B------:R-:W4:Y:S01]  /*7370*/  LDL.LU R31, [R1+0x2a8] ;  /* 0x0002a800011f7983 */ /* 0x000f220000300800 */
[----:B------:R-:W-:-:S03]  /*7380*/  FADD.FTZ R18, R18, -UR28 ;  /* 0x8000001c12127e21 */ /* 0x000fc60008010000 */
[----:B------:R-:W4:Y:S01]  /*7390*/  LDL.LU R34, [R1+0x2ac] ;  /* 0x0002ac0001227983 */ /* 0x000f220000300800 */
[----:B------:R-:W-:Y:S01]  /*73a0*/  FMUL.FTZ R18, R18, UR16 ;  /* 0x0000001012127c20 */ /* 0x000fe20008410000 */
[----:B------:R-:W-:-:S03]  /*73b0*/  FADD.FTZ R13, R13, R16 ;  /* 0x000000100d0d7221 */ /* 0x000fc60000010000 */
[----:B------:R-:W-:Y:S01]  /*73c0*/  FFMA.FTZ R15, R18, R16, R15 ;  /* 0x00000010120f7223 */ /* 0x000fe2000001000f */
[----:B---3--:R-:W-:Y:S02]  /*73d0*/  SHF.L.U32 R16, R37, 0x10, RZ ;  /* 0x0000001025107819 */ /* 0x008fe400000006ff */
[----:B------:R-:W3:Y:S01]  /*73e0*/  LDL.LU R37, [R1+0x2d0] ;  /* 0x0002d00001257983 */ /* 0x000ee20000300800 */
[----:B------:R-:W-:Y:S01]  /*73f0*/  FFMA.FTZ R9, R11, R18, R9 ;  /* 0x000000120b097223 */ /* 0x000fe20000010009 */
[----:B------:R-:W-:Y:S02]  /*7400*/  SHF.L.U32 R11, R30, 0x10, RZ ;  /* 0x000000101e0b7819 */ /* 0x000fe400000006ff */
[----:B------:R-:W3:Y:S01]  /*7410*/  LDL.LU R30, [R1+0x2bc] ;  /* 0x0002bc00011e7983 */ /* 0x000ee20000300800 */
[----:B------:R-:W-:Y:S02]  /*7420*/  FADD.FTZ R14, R14, -UR28 ;  /* 0x8000001c0e0e7e21 */ /* 0x000fe40008010000 */
[----:B------:R-:W-:-:S02]  /*7430*/  FADD.FTZ R11, R11, -UR28 ;  /* 0x8000001c0b0b7e21 */ /* 0x000fc40008010000 */
[----:B------:R-:W-:Y:S01]  /*7440*/  FMUL.FTZ R14, R14, UR16 ;  /* 0x000000100e0e7c20 */ /* 0x000fe20008410000 */
[----:B------:R-:W-:Y:S01]  /*7450*/  SHF.L.U32 R18, R29, 0x10, RZ ;  /* 0x000000101d127819 */ /* 0x000fe200000006ff */
[----:B------:R-:W-:Y:S01]  /*7460*/  FMUL.FTZ R11, R11, UR16 ;  /* 0x000000100b0b7c20 */ /* 0x000fe20008410000 */
[----:B------:R-:W-:Y:S01]  /*7470*/  FADD.FTZ R10, R10, R16 ;  /* 0x000000100a0a7221 */ /* 0x000fe20000010000 */
[----:B------:R-:W-:Y:S01]  /*7480*/  FFMA.FTZ R12, R16, R14, R12 ;  /* 0x0000000e100c7223 */ /* 0x000fe2000001000c */
[----:B------:R-:W-:Y:S01]  /*7490*/  FMUL.FTZ R16, R0, R16 ;  /* 0x0000001000107220 */ /* 0x000fe20000410000 */
[----:B------:R-:W-:Y:S01]  /*74a0*/  FADD.FTZ R8, R8, R18 ;  /* 0x0000001208087221 */ /* 0x000fe20000010000 */
[----:B------:R-:W-:Y:S01]  /*74b0*/  FFMA.FTZ R9, R18, R11, R9 ;  /* 0x0000000b12097223 */ /* 0x000fe20000010009 */
[----:B------:R-:W-:Y:S01]  /*74c0*/  FMUL.FTZ R18, R2, R18 ;  /* 0x0000001202127220 */ /* 0x000fe20000410000 */
[----:B------:R-:W-:Y:S01]  /*74d0*/  FFMA.FTZ R15, R14, R16, R15 ;  /* 0x000000100e0f7223 */ /* 0x000fe2000001000f */
[----:B------:R-:W-:Y:S01]  /*74e0*/  SHF.L.U32 R17, R32, 0x10, RZ ;  /* 0x0000001020117819 */ /* 0x000fe200000006ff */
[----:B------:R-:W-:Y:S01]  /*74f0*/  FADD.FTZ R13, R16, R13 ;  /* 0x0000000d100d7221 */ /* 0x000fe20000010000 */
[----:B------:R-:W3:Y:S01]  /*7500*/  LDL.LU R29, [R1+0x2d4] ;  /* 0x0002d400011d7983 */ /* 0x000ee20000300800 */
[----:B------:R-:W-:-:S02]  /*7510*/  FFMA.FTZ R15, R11, R18, R15 ;  /* 0x000000120b0f7223 */ /* 0x000fc4000001000f */
[----:B------:R-:W-:Y:S01]  /*7520*/  FADD.FTZ R17, R17, -UR28 ;  /* 0x8000001c11117e21 */ /* 0x000fe20008010000 */
[----:B------:R-:W3:Y:S03]  /*7530*/  LDL.LU R32, [R1+0x328] ;  /* 0x0003280001207983 */ /* 0x000ee60000300800 */
[----:B------:R-:W-:Y:S01]  /*7540*/  FMUL.FTZ R17, R17, UR16 ;  /* 0x0000001011117c20 */ /* 0x000fe20008410000 */
[----:B--2---:R-:W-:Y:S02]  /*7550*/  SHF.L.U32 R14, R35, 0x10, RZ ;  /* 0x00000010230e7819 */ /* 0x004fe400000006ff */
[----:B------:R-:W2:Y:S03]  /*7560*/  LDL.LU R35, [R1+0x2cc] ;  /* 0x0002cc0001237983 */ /* 0x000ea60000300800 */
[----:B------:R-:W-:Y:S01]  /*7570*/  FMUL.FTZ R16, R0, R14 ;  /* 0x0000000e00107220 */ /* 0x000fe20000410000 */
[----:B------:R-:W-:-:S03]  /*7580*/  FFMA.FTZ R12, R14, R17, R12 ;  /* 0x000000110e0c7223 */ /* 0x000fc6000001000c */
[----:B------:R-:W-:Y:S01]  /*7590*/  FFMA.FTZ R15, R17, R16, R15 ;  /* 0x00000010110f7223 */ /* 0x000fe2000001000f */
[----:B----4-:R-:W-:Y:S02]  /*75a0*/  SHF.L.U32 R11, R31, 0x10, RZ ;  /* 0x000000101f0b7819 */ /* 0x010fe400000006ff */
[----:B------:R-:W4:Y:S01]  /*75b0*/  LDL.LU R31, [R1+0x294] ;  /* 0x00029400011f7983 */ /* 0x000f220000300800 */
[----:B---3--:R-:W-:-:S03]  /*75c0*/  SHF.L.U32 R17, R37, 0x10, RZ ;  /* 0x0000001025117819 */ /* 0x008fc600000006ff */
[----:B------:R-:W3:Y:S01]  /*75d0*/  LDL.LU R37, [R1+0x284] ;  /* 0x0002840001257983 */ /* 0x000ee20000300800 */
[----:B------:R-:W-:Y:S01]  /*75e0*/  FADD.FTZ R13, R13, R18 ;  /* 0x000000120d0d7221 */ /* 0x000fe20000010000 */
[----:B------:R-:W-:-:S03]  /*75f0*/  FADD.FTZ R10, R10, R14 ;  /* 0x0000000e0a0a7221 */ /* 0x000fc60000010000 */
[----:B------:R-:W-:Y:S01]  /*7600*/  FADD.FTZ R13, R16, R13 ;  /* 0x0000000d100d7221 */ /* 0x000fe20000010000 */
[----:B------:R-:W-:Y:S02]  /*7610*/  SHF.L.U32 R16, R30, 0x10, RZ ;  /* 0x000000101e107819 */ /* 0x000fe400000006ff */
[----:B------:R-:W3:Y:S01]  /*7620*/  LDL.LU R30, [R1+0x280] ;  /* 0x00028000011e7983 */ /* 0x000ee20000300800 */
[----:B------:R-:W-:Y:S01]  /*7630*/  SHF.L.U32 R14, R34, 0x10, RZ ;  /* 0x00000010220e7819 */ /* 0x000fe200000006ff */
[----:B------:R-:W-:Y:S01]  /*7640*/  FADD.FTZ R11, R11, -UR28 ;  /* 0x8000001c0b0b7e21 */ /* 0x000fe20008010000 */
[----:B------:R-:W-:Y:S01]  /*7650*/  FADD.FTZ R8, R8, R16 ;  /* 0x0000001008087221 */ /* 0x000fe20000010000 */
[----:B------:R-:W-:Y:S01]  /*7660*/  FADD.FTZ R10, R10, R17 ;  /* 0x000000110a0a7221 */ /* 0x000fe20000010000 */
[----:B------:R-:W3:Y:S01]  /*7670*/  LDL.LU R34, [R1+0x2a0] ;  /* 0x0002a00001227983 */ /* 0x000ee20000300800 */
[----:B------:R-:W-:Y:S01]  /*7680*/  FADD.FTZ R14, R14, -UR28 ;  /* 0x8000001c0e0e7e21 */ /* 0x000fe20008010000 */
[----:B------:R-:W-:-:S03]  /*7690*/  FMUL.FTZ R11, R11, UR16 ;  /* 0x000000100b0b7c20 */ /* 0x000fc60008410000 */
[----:B------:R-:W-:Y:S01]  /*76a0*/  FMUL.FTZ R14, R14, UR16 ;  /* 0x000000100e0e7c20 */ /* 0x000fe20008410000 */
[----:B------:R-:W-:Y:S01]  /*76b0*/  FFMA.FTZ R9, R16, R11, R9 ;  /* 0x0000000b10097223 */ /* 0x000fe20000010009 */
[----:B------:R-:W-:Y:S02]  /*76c0*/  FMUL.FTZ R16, R2, R16 ;  /* 0x0000001002107220 */ /* 0x000fe40000410000 */
[----:B------:R-:W-:Y:S01]  /*76d0*/  FFMA.FTZ R12, R17, R14, R12 ;  /* 0x0000000e110c7223 */ /* 0x000fe2000001000c */
[----:B------:R-:W-:Y:S01]  /*76e0*/  FMUL.FTZ R17, R0, R17 ;  /* 0x0000001100117220 */ /* 0x000fe20000410000 */
[----:B------:R-:W-:Y:S01]  /*76f0*/  FFMA.FTZ R15, R11, R16, R15 ;  /* 0x000000100b0f7223 */ /* 0x000fe2000001000f */
[----:B------:R-:W-:-:S03]  /*7700*/  SHF.L.U32 R18, R28, 0x10, RZ ;  /* 0x000000101c127819 */ /* 0x000fc600000006ff */
[----:B------:R-:W-:Y:S02]  /*7710*/  FFMA.FTZ R15, R14, R17, R15 ;  /* 0x000000110e0f7223 */ /* 0x000fe4000001000f */
[----:B------:R-:W-:Y:S01]  /*7720*/  FADD.FTZ R18, R18, -UR28 ;  /* 0x8000001c12127e21 */ /* 0x000fe20008010000 */
[----:B------:R-:W-:-:S03]  /*7730*/  FADD.FTZ R13, R13, R16 ;  /* 0x000000100d0d7221 */ /* 0x000fc60000010000 */
        /* <DEDUP_REMOVED lines=11> */
[----:B------:R-:W-:Y:S01]  /*77f0*/  FADD.FTZ R8, R8, R11 ;  /* 0x0000000b08087221 */ /* 0x000fe20000010000 */
[----:B------:R-:W-:Y:S01]  /*7800*/  SHF.L.U32 R11, R27, 0x10, RZ ;  /* 0x000000101b0b7819 */ /* 0x000fe200000006ff */
[----:B------:R-:W-:Y:S01]  /*7810*/  FADD.FTZ R14, R14, -UR28 ;  /* 0x8000001c0e0e7e21 */ /* 0x000fe20008010000 */
[----:B------:R-:W-:Y:S01]  /*7820*/  FADD.FTZ R13, R13, R16 ;  /* 0x000000100d0d7221 */ /* 0x000fe20000010000 */
[----:B------:R-:W-:Y:S02]  /*7830*/  SHF.L.U32 R17, R30, 0x10, RZ ;  /* 0x000000101e117819 */ /* 0x000fe400000006ff */
[----:B------:R-:W3:Y:S01]  /*7840*/  LDL.LU R30, [R1+0x29c] ;  /* 0x00029c00011e7983 */ /* 0x000ee20000300800 */
[----:B------:R-:W-:Y:S01]  /*7850*/  SHF.L.U32 R16, R29, 0x10, RZ ;  /* 0x000000101d107819 */ /* 0x000fe200000006ff */
[----:B------:R-:W-:Y:S01]  /*7860*/  FADD.FTZ R11, R11, -UR28 ;  /* 0x8000001c0b0b7e21 */ /* 0x000fe20008010000 */
[----:B------:R-:W-:Y:S01]  /*7870*/  FMUL.FTZ R14, R14, UR16 ;  /* 0x000000100e0e7c20 */ /* 0x000fe20008410000 */
[----:B------:R-:W3:Y:S02]  /*7880*/  LDL.LU R29, [R1+0x298] ;  /* 0x00029800011d7983 */ /* 0x000ee40000300800 */
        /* <DEDUP_REMOVED lines=8> */
[----:B------:R-:W-:Y:S01]  /*7910*/  FADD.FTZ R17, R17, -UR28 ;  /* 0x8000001c11117e21 */ /* 0x000fe20008010000 */
[----:B------:R-:W-:-:S02]  /*7920*/  SHF.L.U32 R14, R34, 0x10, RZ ;  /* 0x00000010220e7819 */ /* 0x000fc400000006ff */
[----:B------:R-:W3:Y:S01]  /*7930*/  LDL.LU R34, [R1+0x270] ;  /* 0x0002700001227983 */ /* 0x000ee20000300800 */
[----:B------:R-:W-:Y:S01]  /*7940*/  FFMA.FTZ R15, R11, R18, R15 ;  /* 0x000000120b0f7223 */ /* 0x000fe2000001000f */
[----:B------:R-:W-:Y:S01]  /*7950*/  FMUL.FTZ R17, R17, UR16 ;  /* 0x0000001011117c20 */ /* 0x000fe20008410000 */
[----:B------:R-:W-:Y:S01]  /*7960*/  FADD.FTZ R13, R16, R13 ;  /* 0x0000000d100d7221 */ /* 0x000fe20000010000 */
[----:B------:R-:W-:Y:S01]  /*7970*/  FMUL.FTZ R16, R0, R14 ;  /* 0x0000000e00107220 */ /* 0x000fe20000410000 */
[----:B------:R-:W-:Y:S01]  /*7980*/  FADD.FTZ R10, R10, R14 ;  /* 0x0000000e0a0a7221 */ /* 0x000fe20000010000 */
[----:B------:R-:W-:Y:S01]  /*7990*/  FFMA.FTZ R12, R14, R17, R12 ;  /* 0x000000110e0c7223 */ /* 0x000fe2000001000c */
[----:B------:R-:W-:Y:S01]  /*79a0*/  FADD.FTZ R13, R13, R18 ;  /* 0x000000120d0d7221 */ /* 0x000fe20000010000 */
[----:B--2---:R-:W-:Y:S02]  /*79b0*/  SHF.L.U32 R11, R35, 0x10, RZ ;  /* 0x00000010230b7819 */ /* 0x004fe400000006ff */
[----:B------:R-:W2:Y:S01]  /*79c0*/  LDL.LU R35, [R1+0x150] ;  /* 0x0001500001237983 */ /* 0x000ea20000300800 */
[----:B----4-:R-:W-:-:S03]  /*79d0*/  SHF.L.U32 R14, R31, 0x10, RZ ;  /* 0x000000101f0e7819 */ /* 0x010fc600000006ff */
[----:B------:R-:W4:Y:S01]  /*79e0*/  LDL.LU R31, [R1+0x140] ;  /* 0x00014000011f7983 */ /* 0x000f220000300800 */
[----:B---3--:R-:W-:-:S03]  /*79f0*/  SHF.L.U32 R18, R37, 0x10, RZ ;  /* 0x0000001025127819 */ /* 0x008fc600000006ff */
[----:B------:R-:W3:Y:S01]  /*7a00*/  LDL.LU R37, [R1+0x274] ;  /* 0x0002740001257983 */ /* 0x000ee20000300800 */
[----:B------:R-:W-:Y:S01]  /*7a10*/  FFMA.FTZ R15, R17, R16, R15 ;  /* 0x00000010110f7223 */ /* 0x000fe2000001000f */
[----:B------:R-:W-:Y:S01]  /*7a20*/  FADD.FTZ R11, R11, -UR28 ;  /* 0x8000001c0b0b7e21 */ /* 0x000fe20008010000 */
[----:B------:R-:W-:Y:S01]  /*7a30*/  FADD.FTZ R13, R16, R13 ;  /* 0x0000000d100d7221 */ /* 0x000fe20000010000 */
[----:B------:R-:W-:Y:S02]  /*7a40*/  SHF.L.U32 R17, R30, 0x10, RZ ;  /* 0x000000101e117819 */ /* 0x000fe400000006ff */
[----:B------:R-:W3:Y:S01]  /*7a50*/  LDL.LU R30, [R1+0x144] ;  /* 0x00014400011e7983 */ /* 0x000ee20000300800 */
[----:B------:R-:W-:Y:S01]  /*7a60*/  FADD.FTZ R14, R14, -UR28 ;  /* 0x8000001c0e0e7e21 */ /* 0x000fe20008010000 */
[----:B------:R-:W-:Y:S01]  /*7a70*/  SHF.L.U32 R16, R29, 0x10, RZ ;  /* 0x000000101d107819 */ /* 0x000fe200000006ff */
[----:B------:R-:W-:Y:S01]  /*7a80*/  FMUL.FTZ R11, R11, UR16 ;  /* 0x000000100b0b7c20 */ /* 0x000fe20008410000 */
[----:B------:R-:W3:Y:S01]  /*7a90*/  LDL.LU R29, [R1+0x288] ;  /* 0x00028800011d7983 */ /* 0x000ee20000300800 */
[----:B------:R-:W-:-:S02]  /*7aa0*/  FMUL.FTZ R14, R14, UR16 ;  /* 0x000000100e0e7c20 */ /* 0x000fc40008410000 */
        /* <DEDUP_REMOVED lines=8> */
[----:B------:R-:W-:Y:S02]  /*7b30*/  SHF.L.U32 R11, R34, 0x10, RZ ;  /* 0x00000010220b7819 */ /* 0x000fe400000006ff */
[----:B------:R-:W3:Y:S01]  /*7b40*/  LDL.LU R34, [R1+0x278] ;  /* 0x0002780001227983 */ /* 0x000ee20000300800 */
[----:B------:R-:W-:Y:S01]  /*7b50*/  FFMA.FTZ R15, R14, R17, R15 ;  /* 0x000000110e0f7223 */ /* 0x000fe2000001000f */
[----:B------:R-:W-:Y:S01]  /*7b60*/  FMUL.FTZ R18, R18, UR16 ;  /* 0x0000001012127c20 */ /* 0x000fe20008410000 */
[----:B------:R-:W-:Y:S01]  /*7b70*/  FADD.FTZ R13, R13, R16 ;  /* 0x000000100d0d7221 */ /* 0x000fe20000010000 */
[----:B------:R-:W-:Y:S01]  /*7b80*/  FMUL.FTZ R16, R2, R11 ;  /* 0x0000000b02107220 */ /* 0x000fe20000410000 */
[----:B------:R-:W-:Y:S01]  /*7b90*/  FADD.FTZ R8, R8, R11 ;  /* 0x0000000b08087221 */ /* 0x000fe20000010000 */
[----:B------:R-:W-:-:S02]  /*7ba0*/  FFMA.FTZ R9, R11, R18, R9 ;  /* 0x000000120b097223 */ /* 0x000fc40000010009 */
[----:B------:R-:W-:Y:S01]  /*7bb0*/  FFMA.FTZ R15, R18, R16, R15 ;  /* 0x00000010120f7223 */ /* 0x000fe2000001000f */
[----:B--2---:R-:W-:Y:S02]  /*7bc0*/  SHF.L.U32 R14, R35, 0x10, RZ ;  /* 0x00000010230e7819 */ /* 0x004fe400000006ff */
[----:B------:R-:W2:Y:S01]  /*7bd0*/  LDL.LU R35, [R1+0x13c] ;  /* 0x00013c0001237983 */ /* 0x000ea20000300800 */
[----:B----4-:R-:W-:-:S03]  /*7be0*/  SHF.L.U32 R11, R31, 0x10, RZ ;  /* 0x000000101f0b7819 */ /* 0x010fc600000006ff */
[----:B------:R-:W4:Y:S01]  /*7bf0*/  LDL.LU R31, [R1+0x25c] ;  /* 0x00025c00011f7983 */ /* 0x000f220000300800 */
[----:B---3--:R-:W-:-:S03]  /*7c00*/  SHF.L.U32 R18, R37, 0x10, RZ ;  /* 0x0000001025127819 */ /* 0x008fc600000006ff */
[----:B------:R-:W3:Y:S01]  /*7c10*/  LDL.LU R37, [R1+0x240] ;  /* 0x0002400001257983 */ /* 0x000ee20000300800 */
[----:B------:R-:W-:Y:S01]  /*7c20*/  FADD.FTZ R13, R17, R13 ;  /* 0x0000000d110d7221 */ /* 0x000fe20000010000 */
[----:B------:R-:W-:Y:S01]  /*7c30*/  FADD.FTZ R14, R14, -UR28 ;  /* 0x8000001c0e0e7e21 */ /* 0x000fe20008010000 */
[----:B------:R-:W-:Y:S02]  /*7c40*/  FADD.FTZ R11, R11, -UR28 ;  /* 0x8000001c0b0b7e21 */ /* 0x000fe40008010000 */
[----:B------:R-:W-:Y:S01]  /*7c50*/  FADD.FTZ R13, R13, R16 ;  /* 0x000000100d0d7221 */ /* 0x000fe20000010000 */
[----:B------:R-:W-:Y:S02]  /*7c60*/  SHF.L.U32 R17, R30, 0x10, RZ ;  /* 0x000000101e117819 */ /* 0x000fe400000006ff */
[----:B------:R-:W3:Y:S01]  /*7c70*/  LDL.LU R30, [R1+0x268] ;  /* 0x00026800011e7983 */ /* 0x000ee20000300800 */
[----:B------:R-:W-:Y:S01]  /*7c80*/  FMUL.FTZ R14, R14, UR16 ;  /* 0x000000100e0e7c20 */ /* 0x000fe20008410000 */
[----:B------:R-:W-:-:S02]  /*7c90*/  SHF.L.U32 R16, R29, 0x10, RZ ;  /* 0x000000101d107819 */ /* 0x000fc400000006ff */
[----:B------:R-:W3:Y:S01]  /*7ca0*/  LDL.LU R29, [R1+0x258] ;  /* 0x00025800011d7983 */ /* 0x000ee20000300800 */
[----:B------:R-:W-:Y:S02]  /*7cb0*/  FMUL.FTZ R11, R11, UR16 ;  /* 0x000000100b0b7c20 */ /* 0x000fe40008410000 */
        /* <DEDUP_REMOVED lines=129> */
[----:B------:R-:W-:Y:S01]  /*84d0*/  SHF.L.U32 R16, R29, 0x10, RZ ;  /* 0x000000101d107819 */ /* 0x000fe200000006ff */
[----:B------:R-:W-:Y:S01]  /*84e0*/  FMUL.FTZ R11, R11, UR16 ;  /* 0x000000100b0b7c20 */ /* 0x000fe20008410000 */
[----:B------:R-:W-:Y:S01]  /*84f0*/  FADD.FTZ R8, R8, R18 ;  /* 0x0000001208087221 */ /* 0x000fe20000010000 */
[----:B------:R-:W-:Y:S01]  /*8500*/  FADD.FTZ R17, R17, -UR28 ;  /* 0x8000001c11117e21 */ /* 0x000fe20008010000 */
[----:B------:R-:W3:Y:S01]  /*8510*/  LDL.LU R29, [R1+0x1e0] ;  /* 0x0001e000011d7983 */ /* 0x000ee20000300800 */
[----:B------:R-:W-:Y:S01]  /*8520*/  FADD.FTZ R10, R10, R16 ;  /* 0x000000100a0a7221 */ /* 0x000fe20000010000 */
[----:B------:R-:W-:Y:S01]  /*8530*/  FFMA.FTZ R12, R16, R14, R12 ;  /* 0x0000000e100c7223 */ /* 0x000fe2000001000c */
[----:B------:R-:W-:Y:S01]  /*8540*/  FMUL.FTZ R16, R0, R16 ;  /* 0x0000001000107220 */ /* 0x000fe20000410000 */
[----:B------:R-:W-:Y:S01]  /*8550*/  FFMA.FTZ R9, R18, R11, R9 ;  /* 0x0000000b12097223 */ /* 0x000fe20000010009 */
[----:B------:R-:W-:-:S02]  /*8560*/  FMUL.FTZ R18, R2, R18 ;  /* 0x0000001202127220 */ /* 0x000fc40000410000 */
[----:B------:R-:W-:Y:S01]  /*8570*/  FFMA.FTZ R15, R14, R16, R15 ;  /* 0x000000100e0f7223 */ /* 0x000fe2000001000f */
[----:B------:R-:W-:Y:S01]  /*8580*/  FMUL.FTZ R17, R17, UR16 ;  /* 0x0000001011117c20 */ /* 0x000fe20008410000 */
[----:B------:R-:W-:Y:S02]  /*8590*/  SHF.L.U32 R14, R34, 0x10, RZ ;  /* 0x00000010220e7819 */ /* 0x000fe400000006ff */
[----:B------:R-:W-:Y:S01]  /*85a0*/  FFMA.FTZ R15, R11, R18, R15 ;  /* 0x000000120b0f7223 */ /* 0x000fe2000001000f */
[----:B------:R-:W3:Y:S01]  /*85b0*/  LDL.LU R34, [R1+0x1e4] ;  /* 0x0001e40001227983 */ /* 0x000ee20000300800 */
[----:B------:R-:W-:Y:S01]  /*85c0*/  FADD.FTZ R13, R16, R13 ;  /* 0x0000000d100d7221 */ /* 0x000fe20000010000 */
[----:B------:R-:W-:Y:S01]  /*85d0*/  FMUL.FTZ R16, R0, R14 ;  /* 0x0000000e00107220 */ /* 0x000fe20000410000 */
[----:B------:R-:W-:Y:S01]  /*85e0*/  FADD.FTZ R10, R10, R14 ;  /* 0x0000000e0a0a7221 */ /* 0x000fe20000010000 */
[----:B------:R-:W-:Y:S01]  /*85f0*/  FFMA.FTZ R12, R14, R17, R12 ;  /* 0x000000110e0c7223 */ /* 0x000fe2000001000c */
[----:B------:R-:W-:Y:S01]  /*8600*/  FADD.FTZ R13, R13, R18 ;  /* 0x000000120d0d7221 */ /* 0x000fe20000010000 */
[----:B--2---:R-:W-:-:S02]  /*8610*/  SHF.L.U32 R11, R35, 0x10, RZ ;  /* 0x00000010230b7819 */ /* 0x004fc400000006ff */
[----:B------:R-:W2:Y:S01]  /*8620*/  LDL.LU R35, [R1+0x1d0] ;  /* 0x0001d00001237983 */ /* 0x000ea20000300800 */
[----:B----4-:R-:W-:-:S03]  /*8630*/  SHF.L.U32 R14, R31, 0x10, RZ ;  /* 0x000000101f0e7819 */ /* 0x010fc600000006ff */
[----:B------:R-:W4:Y:S01]  /*8640*/  LDL.LU R31, [R1+0x338] ;  /* 0x00033800011f7983 */ /* 0x000f220000300800 */
[----:B---3--:R-:W-:-:S03]  /*8650*/  SHF.L.U32 R18, R37, 0x10, RZ ;  /* 0x0000001025127819 */ /* 0x008fc600000006ff */
[----:B------:R-:W3:Y:S01]  /*8660*/  LDL.LU R37, [R1+0x350] ;  /* 0x0003500001257983 */ /* 0x000ee20000300800 */
[----:B------:R-:W-:Y:S01]  /*8670*/  FADD.FTZ R11, R11, -UR28 ;  /* 0x8000001c0b0b7e21 */ /* 0x000fe20008010000 */
[----:B------:R-:W-:Y:S01]  /*8680*/  FADD.FTZ R13, R16, R13 ;  /* 0x0000000d100d7221 */ /* 0x000fe20000010000 */
[----:B------:R-:W-:Y:S02]  /*8690*/  FFMA.FTZ R15, R17, R16, R15 ;  /* 0x00000010110f7223 */ /* 0x000fe4000001000f */
[----:B------:R-:W-:Y:S01]  /*86a0*/  FMUL.FTZ R11, R11, UR16 ;  /* 0x000000100b0b7c20 */ /* 0x000fe20008410000 */
[----:B------:R-:W-:Y:S01]  /*86b0*/  SHF.L.U32 R16, R30, 0x10, RZ ;  /* 0x000000101e107819 */ /* 0x000fe200000006ff */
[----:B------:R-:W-:Y:S01]  /*86c0*/  FADD.FTZ R14, R14, -UR28 ;  /* 0x8000001c0e0e7e21 */ /* 0x000fe20008010000 */
[----:B------:R-:W3:Y:S01]  /*86d0*/  LDL.LU R30, [R1+0x344] ;  /* 0x00034400011e7983 */ /* 0x000ee20000300800 */
[----:B------:R-:W-:Y:S02]  /*86e0*/  SHF.L.U32 R17, R32, 0x10, RZ ;  /* 0x0000001020117819 */ /* 0x000fe400000006ff */
[----:B------:R-:W-:Y:S01]  /*86f0*/  FADD.FTZ R8, R8, R16 ;  /* 0x0000001008087221 */ /* 0x000fe20000010000 */
[----:B------:R-:W-:Y:S01]  /*8700*/  FFMA.FTZ R9, R16, R11, R9 ;  /* 0x0000000b10097223 */ /* 0x000fe20000010009 */
[----:B------:R-:W-:Y:S01]  /*8710*/  FMUL.FTZ R16, R2, R16 ;  /* 0x0000001002107220 */ /* 0x000fe20000410000 */
[----:B------:R-:W-:Y:S01]  /*8720*/  FMUL.FTZ R14, R14, UR16 ;  /* 0x000000100e0e7c20 */ /* 0x000fe20008410000 */
[----:B------:R-:W-:Y:S01]  /*8730*/  FADD.FTZ R18, R18, -UR28 ;  /* 0x8000001c12127e21 */ /* 0x000fe20008010000 */
[----:B------:R-:W-:Y:S01]  /*8740*/  FADD.FTZ R10, R10, R17 ;  /* 0x000000110a0a7221 */ /* 0x000fe20000010000 */
[----:B------:R-:W-:Y:S01]  /*8750*/  FFMA.FTZ R15, R11, R16, R15 ;  /* 0x000000100b0f7223 */ /* 0x000fe2000001000f */
[----:B------:R-:W-:Y:S01]  /*8760*/  FFMA.FTZ R12, R17, R14, R12 ;  /* 0x0000000e110c7223 */ /* 0x000fe2000001000c */
[----:B------:R-:W-:Y:S01]  /*8770*/  SHF.L.U32 R11, R29, 0x10, RZ ;  /* 0x000000101d0b7819 */ /* 0x000fe200000006ff */
[----:B------:R-:W-:Y:S01]  /*8780*/  FMUL.FTZ R17, R0, R17 ;  /* 0x0000001100117220 */ /* 0x000fe20000410000 */
[----:B------:R-:W-:Y:S01]  /*8790*/  FADD.FTZ R13, R13, R16 ;  /* 0x000000100d0d7221 */ /* 0x000fe20000010000 */
[----:B------:R-:W-:Y:S01]  /*87a0*/  FMUL.FTZ R18, R18, UR16 ;  /* 0x0000001012127c20 */ /* 0x000fe20008410000 */
[----:B------:R-:W3:Y:S01]  /*87b0*/  LDL.LU R29, [R1+0x354] ;  /* 0x00035400011d7983 */ /* 0x000ee20000300800 */
[----:B------:R-:W-:Y:S01]  /*87c0*/  FFMA.FTZ R15, R14, R17, R15 ;  /* 0x000000110e0f7223 */ /* 0x000fe2000001000f */
[----:B------:R-:W-:Y:S01]  /*87d0*/  FADD.FTZ R13, R17, R13 ;  /* 0x0000000d110d7221 */ /* 0x000fe20000010000 */
[----:B------:R-:W-:Y:S01]  /*87e0*/  FMUL.FTZ R16, R2, R11 ;  /* 0x0000000b02107220 */ /* 0x000fe20000410000 */
[----:B------:R-:W-:Y:S01]  /*87f0*/  FADD.FTZ R8, R8, R11 ;  /* 0x0000000b08087221 */ /* 0x000fe20000010000 */
[----:B------:R-:W-:Y:S01]  /*8800*/  FFMA.FTZ R9, R11, R18, R9 ;  /* 0x000000120b097223 */ /* 0x000fe20000010009 */
[----:B------:R-:W-:Y:S01]  /*8810*/  SHF.L.U32 R14, R34, 0x10, RZ ;  /* 0x00000010220e7819 */ /* 0x000fe200000006ff */
[----:B------:R-:W-:Y:S01]  /*8820*/  FADD.FTZ R13, R13, R16 ;  /* 0x000000100d0d7221 */ /* 0x000fe20000010000 */
[----:B------:R-:W-:Y:S01]  /*8830*/  FFMA.FTZ R15, R18, R16, R15 ;  /* 0x00000010120f7223 */ /* 0x000fe2000001000f */
[----:B------:R-:W3:Y:S02]  /*8840*/  LDL.LU R34, [R1+0x114] ;  /* 0x0001140001227983 */ /* 0x000ee40000300800 */
[----:B------:R-:W-:Y:S01]  /*8850*/  FADD.FTZ R14, R14, -UR28 ;  /* 0x8000001c0e0e7e21 */ /* 0x000fe20008010000 */
[----:B------:R-:W-:Y:S01]  /*8860*/  SHF.L.U32 R36, R36, 0x10, RZ ;  /* 0x0000001024247819 */ /* 0x000fe200000006ff */
[----:B------:R-:W3:Y:S02]  /*8870*/  LDL.LU R32, [R1+0x368] ;  /* 0x0003680001207983 */ /* 0x000ee40000300800 */
[----:B------:R-:W-:Y:S01]  /*8880*/  FMUL.FTZ R14, R14, UR16 ;  /* 0x000000100e0e7c20 */ /* 0x000fe20008410000 */
[----:B--2---:R-:W-:-:S02]  /*8890*/  SHF.L.U32 R11, R35, 0x10, RZ ;  /* 0x00000010230b7819 */ /* 0x004fc400000006ff */
[----:B------:R-:W2:Y:S01]  /*88a0*/  LDL.LU R35, [R1+0x348] ;  /* 0x0003480001237983 */ /* 0x000ea20000300800 */
[----:B----4-:R-:W-:-:S03]  /*88b0*/  SHF.L.U32 R16, R31, 0x10, RZ ;  /* 0x000000101f107819 */ /* 0x010fc600000006ff */
[----:B------:R-:W4:Y:S02]  /*88c0*/  LDL.LU R31, [R1+0x1b8] ;  /* 0x0001b800011f7983 */ /* 0x000f240000300800 */
        /* <DEDUP_REMOVED lines=9> */
[----:B------:R-:W-:Y:S02]  /*8960*/  FMUL.FTZ R11, R11, UR16 ;  /* 0x000000100b0b7c20 */ /* 0x000fe40008410000 */
[----:B------:R-:W-:Y:S01]  /*8970*/  FADD.FTZ R8, R8, R18 ;  /* 0x0000001208087221 */ /* 0x000fe20000010000 */
[----:B------:R-:W-:Y:S01]  /*8980*/  FADD.FTZ R13, R16, R13 ;  /* 0x0000000d100d7221 */ /* 0x000fe20000010000 */
[----:B------:R-:W-:Y:S01]  /*8990*/  FADD.FTZ R10, R10, R14 ;  /* 0x0000000e0a0a7221 */ /* 0x000fe20000010000 */
[----:B------:R-:W-:Y:S01]  /*89a0*/  FADD.FTZ R17, R17, -UR28 ;  /* 0x8000001c11117e21 */ /* 0x000fe20008010000 */
[----:B------:R-:W-:Y:S01]  /*89b0*/  FFMA.FTZ R9, R18, R11, R9 ;  /* 0x0000000b12097223 */ /* 0x000fe20000010009 */
[----:B------:R-:W-:Y:S01]  /*89c0*/  FMUL.FTZ R18, R2, R18 ;  /* 0x0000001202127220 */ /* 0x000fe20000410000 */
[----:B------:R-:W3:Y:S01]  /*89d0*/  LDL.LU R30, [R1+0x34c] ;  /* 0x00034c00011e7983 */ /* 0x000ee20000300800 */
[----:B------:R-:W-:-:S02]  /*89e0*/  FMUL.FTZ R17, R17, UR16 ;  /* 0x0000001011117c20 */ /* 0x000fc40008410000 */
[----:B------:R-:W-:Y:S01]  /*89f0*/  FFMA.FTZ R15, R11, R18, R15 ;  /* 0x000000120b0f7223 */ /* 0x000fe2000001000f */
[----:B------:R-:W-:Y:S01]  /*8a00*/  FADD.FTZ R13, R13, R18 ;  /* 0x000000120d0d7221 */ /* 0x000fe20000010000 */
[----:B------:R-:W-:Y:S01]  /*8a10*/  FMUL.FTZ R11, R0, R14 ;  /* 0x0000000e000b7220 */ /* 0x000fe20000410000 */
[----:B------:R-:W-:Y:S01]  /*8a20*/  FFMA.FTZ R12, R14, R17, R12 ;  /* 0x000000110e0c7223 */ /* 0x000fe2000001000c */
[----:B------:R-:W-:Y:S02]  /*8a30*/  FADD.FTZ R36, R36, -UR28 ;  /* 0x8000001c24247e21 */ /* 0x000fe40008010000 */
[----:B------:R-:W-:Y:S01]  /*8a40*/  FADD.FTZ R13, R11, R13 ;  /* 0x0000000d0b0d7221 */ /* 0x000fe20000010000 */
[----:B------:R-:W-:Y:S01]  /*8a50*/  FFMA.FTZ R15, R17, R11, R15 ;  /* 0x0000000b110f7223 */ /* 0x000fe2000001000f */
[----:B------:R-:W-:Y:S01]  /*8a60*/  FMUL.FTZ R36, R36, UR16 ;  /* 0x0000001024247c20 */ /* 0x000fe20008410000 */
[----:B------:R-:W-:Y:S02]  /*8a70*/  SHF.L.U32 R16, R29, 0x10, RZ ;  /* 0x000000101d107819 */ /* 0x000fe400000006ff */
[----:B------:R-:W-:Y:S01]  /*8a80*/  SHF.L.U32 R19, R19, 0x10, RZ ;  /* 0x0000001013137819 */ /* 0x000fe200000006ff */
[----:B------:R-:W3:Y:S02]  /*8a90*/  LDL.LU R29, [R1+0x378] ;  /* 0x00037800011d7983 */ /* 0x000ee40000300800 */
[----:B------:R-:W-:Y:S01]  /*8aa0*/  FADD.FTZ R10, R10, R16 ;  /* 0x000000100a0a7221 */ /* 0x000fe20000010000 */
[----:B--2---:R-:W-:-:S02]  /*8ab0*/  SHF.L.U32 R14, R35, 0x10, RZ ;  /* 0x00000010230e7819 */ /* 0x004fc400000006ff */
[----:B------:R-:W2:Y:S03]  /*8ac0*/  LDL.LU R35, [R1+0x128] ;  /* 0x0001280001237983 */ /* 0x000ea60000300800 */
[----:B------:R-:W-:-:S04]  /*8ad0*/  FADD.FTZ R14, R14, -UR28 ;  /* 0x8000001c0e0e7e21 */ /* 0x000fc80008010000 */
[----:B------:R-:W-:-:S04]  /*8ae0*/  FMUL.FTZ R14, R14, UR16 ;  /* 0x000000100e0e7c20 */ /* 0x000fc80008410000 */
[----:B------:R-:W-:Y:S01]  /*8af0*/  FFMA.FTZ R12, R16, R14, R12 ;  /* 0x0000000e100c7223 */ /* 0x000fe2000001000c */
[----:B------:R-:W-:Y:S01]  /*8b00*/  FMUL.FTZ R16, R0, R16 ;  /* 0x0000001000107220 */ /* 0x000fe20000410000 */
[----:B----4-:R-:W-:Y:S02]  /*8b10*/  SHF.L.U32 R11, R31, 0x10, RZ ;  /* 0x000000101f0b7819 */ /* 0x010fe400000006ff */
[----:B------:R-:W4:Y:S03]  /*8b20*/  LDL.LU R31, [R1+0x35c] ;  /* 0x00035c00011f7983 */ /* 0x000f260000300800 */
[----:B------:R-:W-:Y:S01]  /*8b30*/  FADD.FTZ R8, R8, R11 ;  /* 0x0000000b08087221 */ /* 0x000fe20000010000 */
[----:B------:R-:W-:Y:S01]  /*8b40*/  FFMA.FTZ R9, R11, R36, R9 ;  /* 0x000000240b097223 */ /* 0x000fe20000010009 */
[----:B------:R-:W-:-:S04]  /*8b50*/  FMUL.FTZ R11, R2, R11 ;  /* 0x0000000b020b7220 */ /* 0x000fc80000410000 */
[----:B------:R-:W-:-:S04]  /*8b60*/  FFMA.FTZ R15, R36, R11, R15 ;  /* 0x0000000b240f7223 */ /* 0x000fc8000001000f */
[----:B------:R-:W-:Y:S01]  /*8b70*/  FFMA.FTZ R15, R14, R16, R15 ;  /* 0x000000100e0f7223 */ /* 0x000fe2000001000f */
[----:B---3--:R-:W-:Y:S02]  /*8b80*/  SHF.L.U32 R14, R37, 0x10, RZ ;  /* 0x00000010250e7819 */ /* 0x008fe400000006ff */
[----:B------:R-:W3:Y:S01]  /*8b90*/  LDL.LU R37, [R1+0x364] ;  /* 0x0003640001257983 */ /* 0x000ee20000300800 */
[----:B------:R-:W-:Y:S01]  /*8ba0*/  FADD.FTZ R19, R19, -UR28 ;  /* 0x8000001c13137e21 */ /* 0x000fe20008010000 */
[----:B------:R-:W-:Y:S01]  /*8bb0*/  FADD.FTZ R13, R13, R11 ;  /* 0x0000000b0d0d7221 */ /* 0x000fe20000010000 */
[----:B------:R-:W-:Y:S02]  /*8bc0*/  SHF.L.U32 R11, R34, 0x10, RZ ;  /* 0x00000010220b7819 */ /* 0x000fe400000006ff */
[----:B------:R-:W3:Y:S01]  /*8bd0*/  LDL.LU R34, [R1+0x360] ;  /* 0x0003600001227983 */ /* 0x000ee20000300800 */
[----:B------:R-:W-:Y:S01]  /*8be0*/  FMUL.FTZ R19, R19, UR16 ;  /* 0x0000001013137c20 */ /* 0x000fe20008410000 */
[----:B------:R-:W-:Y:S01]  /*8bf0*/  FADD.FTZ R13, R16, R13 ;  /* 0x0000000d100d7221 */ /* 0x000fe20000010000 */
[----:B------:R-:W-:Y:S01]  /*8c00*/  FMUL.FTZ R16, R2, R11 ;  /* 0x0000000b02107220 */ /* 0x000fe20000410000 */
[----:B------:R-:W-:Y:S01]  /*8c10*/  FADD.FTZ R8, R8, R11 ;  /* 0x0000000b08087221 */ /* 0x000fe20000010000 */
[----:B------:R-:W-:Y:S01]  /*8c20*/  FFMA.FTZ R9, R11, R19, R9 ;  /* 0x000000130b097223 */ /* 0x000fe20000010009 */
[----:B------:R-:W-:-:S02]  /*8c30*/  SHF.L.U32 R11, R30, 0x10, RZ ;  /* 0x000000101e0b7819 */ /* 0x000fc400000006ff */
[----:B------:R-:W3:Y:S01]  /*8c40*/  LDL.LU R30, [R1+0x36c] ;  /* 0x00036c00011e7983 */ /* 0x000ee20000300800 */
[----:B------:R-:W-:Y:S01]  /*8c50*/  FADD.FTZ R14, R14, -UR28 ;  /* 0x8000001c0e0e7e21 */ /* 0x000fe20008010000 */
[----:B------:R-:W-:Y:S01]  /*8c60*/  FADD.FTZ R13, R13, R16 ;  /* 0x000000100d0d7221 */ /* 0x000fe20000010000 */
[----:B------:R-:W-:Y:S01]  /*8c70*/  FFMA.FTZ R15, R19, R16, R15 ;  /* 0x00000010130f7223 */ /* 0x000fe2000001000f */
[----:B------:R-:W-:Y:S01]  /*8c80*/  FADD.FTZ R11, R11, -UR28 ;  /* 0x8000001c0b0b7e21 */ /* 0x000fe20008010000 */
[----:B------:R-:W-:Y:S01]  /*8c90*/  FMUL.FTZ R14, R14, UR16 ;  /* 0x000000100e0e7c20 */ /* 0x000fe20008410000 */
[----:B------:R-:W-:Y:S02]  /*8ca0*/  SHF.L.U32 R22, R22, 0x10, RZ ;  /* 0x0000001016167819 */ /* 0x000fe400000006ff */
[----:B------:R-:W-:-:S03]  /*8cb0*/  FMUL.FTZ R11, R11, UR16 ;  /* 0x000000100b0b7c20 */ /* 0x000fc60008410000 */
[----:B------:R-:W-:Y:S01]  /*8cc0*/  FADD.FTZ R8, R8, R22 ;  /* 0x0000001608087221 */ /* 0x000fe20000010000 */
[----:B------:R-:W-:Y:S01]  /*8cd0*/  FFMA.FTZ R9, R22, R11, R9 ;  /* 0x0000000b16097223 */ /* 0x000fe20000010009 */
[----:B------:R-:W-:Y:S01]  /*8ce0*/  FMUL.FTZ R22, R2, R22 ;  /* 0x0000001602167220 */ /* 0x000fe20000410000 */
[----:B--2---:R-:W-:Y:S02]  /*8cf0*/  SHF.L.U32 R16, R35, 0x10, RZ ;  /* 0x0000001023107819 */ /* 0x004fe400000006ff */
[----:B------:R-:W2:Y:S03]  /*8d00*/  LDL.LU R35, [R1+0x370] ;  /* 0x0003700001237983 */ /* 0x000ea60000300800 */
[----:B------:R-:W-:Y:S01]  /*8d10*/  FADD.FTZ R10, R10, R16 ;  /* 0x000000100a0a7221 */ /* 0x000fe20000010000 */
[----:B------:R-:W-:Y:S01]  /*8d20*/  FFMA.FTZ R12, R16, R14, R12 ;  /* 0x0000000e100c7223 */ /* 0x000fe2000001000c */
[----:B------:R-:W-:-:S04]  /*8d30*/  FMUL.FTZ R16, R0, R16 ;  /* 0x0000001000107220 */ /* 0x000fc80000410000 */
[----:B------:R-:W-:-:S04]  /*8d40*/  FFMA.FTZ R14, R14, R16, R15 ;  /* 0x000000100e0e7223 */ /* 0x000fc8000001000f */
[----:B------:R-:W-:Y:S01]  /*8d50*/  FFMA.FTZ R14, R11, R22, R14 ;  /* 0x000000160b0e7223 */ /* 0x000fe2000001000e */
[----:B----4-:R-:W-:Y:S02]  /*8d60*/  SHF.L.U32 R17, R31, 0x10, RZ ;  /* 0x000000101f117819 */ /* 0x010fe400000006ff */
[----:B------:R-:W4:Y:S01]  /*8d70*/  LDL.LU R31, [R1+0x374] ;  /* 0x00037400011f7983 */ /* 0x000f220000300800 */
[----:B---3--:R-:W-:-:S03]  /*8d80*/  SHF.L.U32 R11, R37, 0x10, RZ ;  /* 0x00000010250b7819 */ /* 0x008fc600000006ff */
[----:B------:R-:W3:Y:S01]  /*8d90*/  LDL.LU R37, [R1+0x37c] ;  /* 0x00037c0001257983 */ /* 0x000ee20000300800 */
[----:B------:R-:W-:Y:S01]  /*8da0*/  FADD.FTZ R17, R17, -UR28 ;  /* 0x8000001c11117e21 */ /* 0x000fe20008010000 */
[----:B------:R-:W-:-:S03]  /*8db0*/  SHF.L.U32 R15, R34, 0x10, RZ ;  /* 0x00000010220f7819 */ /* 0x000fc600000006ff */
[----:B------:R-:W-:Y:S01]  /*8dc0*/  FMUL.FTZ R17, R17, UR16 ;  /* 0x0000001011117c20 */ /* 0x000fe20008410000 */
[----:B------:R-:W-:Y:S01]  /*8dd0*/  FADD.FTZ R13, R16, R13 ;  /* 0x0000000d100d7221 */ /* 0x000fe20000010000 */
[----:B------:R-:W3:Y:S01]  /*8de0*/  LDL.LU R34, [R1+0x384] ;  /* 0x0003840001227983 */ /* 0x000ee20000300800 */
[----:B------:R-:W-:Y:S01]  /*8df0*/  FMUL.FTZ R16, R0, R15 ;  /* 0x0000000f00107220 */ /* 0x000fe20000410000 */
[----:B------:R-:W-:Y:S01]  /*8e00*/  FADD.FTZ R10, R10, R15 ;  /* 0x0000000f0a0a7221 */ /* 0x000fe20000010000 */
[----:B------:R-:W-:Y:S01]  /*8e10*/  FFMA.FTZ R12, R15, R17, R12 ;  /* 0x000000110f0c7223 */ /* 0x000fe2000001000c */
[----:B------:R-:W-:Y:S02]  /*8e20*/  SHF.L.U32 R15, R30, 0x10, RZ ;  /* 0x000000101e0f7819 */ /* 0x000fe400000006ff */
[----:B------:R-:W3:Y:S01]  /*8e30*/  LDL.LU R30, [R1+0x380] ;  /* 0x00038000011e7983 */ /* 0x000ee20000300800 */
[----:B------:R-:W-:Y:S01]  /*8e40*/  FADD.FTZ R13, R13, R22 ;  /* 0x000000160d0d7221 */ /* 0x000fe20000010000 */
[----:B------:R-:W-:Y:S01]  /*8e50*/  FADD.FTZ R11, R11, -UR28 ;  /* 0x8000001c0b0b7e21 */ /* 0x000fe20008010000 */
[----:B------:R-:W-:Y:S01]  /*8e60*/  FFMA.FTZ R14, R17, R16, R14 ;  /* 0x00000010110e7223 */ /* 0x000fe2000001000e */
[----:B------:R-:W-:Y:S01]  /*8e70*/  FADD.FTZ R18, R15, -UR28 ;  /* 0x8000001c0f127e21 */ /* 0x000fe20008010000 */
[----:B------:R-:W-:Y:S01]  /*8e80*/  FADD.FTZ R13, R16, R13 ;  /* 0x0000000d100d7221 */ /* 0x000fe20000010000 */
[----:B------:R-:W-:Y:S01]  /*8e90*/  SHF.L.U32 R16, R32, 0x10, RZ ;  /* 0x0000001020107819 */ /* 0x000fe200000006ff */
[----:B------:R-:W-:-:S04]  /*8ea0*/  FMUL.FTZ R11, R11, UR16 ;  /* 0x000000100b0b7c20 */ /* 0x000fc80008410000 */
[----:B------:R-:W-:Y:S01]  /*8eb0*/  FADD.FTZ R8, R8, R16 ;  /* 0x0000001008087221 */ /* 0x000fe20000010000 */
[----:B------:R-:W-:Y:S01]  /*8ec0*/  FFMA.FTZ R9, R16, R11, R9 ;  /* 0x0000000b10097223 */ /* 0x000fe20000010009 */
[----:B------:R-:W-:-:S04]  /*8ed0*/  FMUL.FTZ R16, R2, R16 ;  /* 0x0000001002107220 */ /* 0x000fc80000410000 */
[----:B------:R-:W-:Y:S01]  /*8ee0*/  FADD.FTZ R22, R13, R16 ;  /* 0x000000100d167221 */ /* 0x000fe20000010000 */
[----:B------:R-:W-:Y:S01]  /*8ef0*/  FFMA.FTZ R13, R11, R16, R14 ;  /* 0x000000100b0d7223 */ /* 0x000fe2000001000e */
[----:B--2---:R-:W-:Y:S02]  /*8f00*/  SHF.L.U32 R15, R35, 0x10, RZ ;  /* 0x00000010230f7819 */ /* 0x004fe400000006ff */
[----:B------:R-:W2:Y:S01]  /*8f10*/  LDL.LU R35, [R1+0x394] ;  /* 0x0003940001237983 */ /* 0x000ea20000300800 */
[----:B----4-:R-:W-:-:S03]  /*8f20*/  SHF.L.U32 R17, R31, 0x10, RZ ;  /* 0x000000101f117819 */ /* 0x010fc600000006ff */
[----:B------:R-:W4:Y:S01]  /*8f30*/  LDL.LU R31, [R1+0x390] ;  /* 0x00039000011f7983 */ /* 0x000f220000300800 */
[----:B---3--:R-:W-:-:S03]  /*8f40*/  SHF.L.U32 R14, R37, 0x10, RZ ;  /* 0x00000010250e7819 */ /* 0x008fc600000006ff */
[----:B------:R-:W3:Y:S01]  /*8f50*/  LDL.LU R37, [R1+0x39c] ;  /* 0x00039c0001257983 */ /* 0x000ee20000300800 */
[----:B------:R-:W-:Y:S01]  /*8f60*/  FMUL.FTZ R18, R18, UR16 ;  /* 0x0000001012127c20 */ /* 0x000fe20008410000 */
[----:B------:R-:W-:-:S03]  /*8f70*/  FADD.FTZ R10, R10, R15 ;  /* 0x0000000f0a0a7221 */ /* 0x000fc60000010000 */
[----:B------:R-:W-:Y:S01]  /*8f80*/  FFMA.FTZ R12, R15, R18, R12 ;  /* 0x000000120f0c7223 */ /* 0x000fe2000001000c */
[----:B------:R-:W-:Y:S01]  /*8f90*/  FMUL.FTZ R15, R0, R15 ;  /* 0x0000000f000f7220 */ /* 0x000fe20000410000 */
[----:B------:R-:W-:Y:S01]  /*8fa0*/  FADD.FTZ R17, R17, -UR28 ;  /* 0x8000001c11117e21 */ /* 0x000fe20008010000 */
[----:B------:R-:W-:Y:S02]  /*8fb0*/  SHF.L.U32 R16, R29, 0x10, RZ ;  /* 0x000000101d107819 */ /* 0x000fe400000006ff */
        /* <DEDUP_REMOVED lines=11> */
[----:B------:R-:W-:Y:S01]  /*9070*/  FMUL.FTZ R16, R0, R13 ;  /* 0x0000000d00107220 */ /* 0x000fe20000410000 */
[----:B------:R-:W-:Y:S01]  /*9080*/  SHF.L.U32 R14, R24, 0x10, RZ ;  /* 0x00000010180e7819 */ /* 0x000fe200000006ff */
[----:B------:R-:W-:Y:S01]  /*9090*/  FMUL.FTZ R11, R11, UR16 ;  /* 0x000000100b0b7c20 */ /* 0x000fe20008410000 */
[----:B------:R-:W-:Y:S01]  /*90a0*/  FADD.FTZ R15, R15, -UR28 ;  /* 0x8000001c0f0f7e21 */ /* 0x000fe20008010000 */
[----:B------:R-:W-:Y:S01]  /*90b0*/  SHF.L.U32 R22, R33, 0x10, RZ ;  /* 0x0000001021167819 */ /* 0x000fe200000006ff */
[----:B------:R-:W-:Y:S01]  /*90c0*/  FADD.FTZ R19, R16, R17 ;  /* 0x0000001110137221 */ /* 0x000fe20000010000 */
[----:B------:R-:W-:Y:S01]  /*90d0*/  FFMA.FTZ R17, R11, R16, R18 ;  /* 0x000000100b117223 */ /* 0x000fe20000010012 */
[----:B------:R-:W-:Y:S01]  /*90e0*/  FMUL.FTZ R24, R2, R14 ;  /* 0x0000000e02187220 */ /* 0x000fe20000410000 */
[----:B------:R-:W-:Y:S01]  /*90f0*/  FMUL.FTZ R16, R15, UR16 ;  /* 0x000000100f107c20 */ /* 0x000fe20008410000 */
[----:B------:R-:W-:-:S02]  /*9100*/  FADD.FTZ R18, R22, -UR28 ;  /* 0x8000001c16127e21 */ /* 0x000fc40008010000 */
[----:B------:R-:W-:Y:S01]  /*9110*/  FADD.FTZ R22, R19, R24 ;  /* 0x0000001813167221 */ /* 0x000fe20000010000 */
[----:B------:R-:W-:Y:S01]  /*9120*/  FFMA.FTZ R19, R16, R24, R17 ;  /* 0x0000001810137223 */ /* 0x000fe20000010011 */
[----:B------:R-:W-:Y:S01]  /*9130*/  FMUL.FTZ R18, R18, UR16 ;  /* 0x0000001012127c20 */ /* 0x000fe20008410000 */
[----:B------:R-:W-:Y:S01]  /*9140*/  FFMA.FTZ R12, R13, R11, R12 ;  /* 0x0000000b0d0c7223 */ /* 0x000fe2000001000c */
[----:B------:R-:W-:Y:S01]  /*9150*/  SHF.L.U32 R11, R23, 0x10, RZ ;  /* 0x00000010170b7819 */ /* 0x000fe200000006ff */
[----:B------:R-:W-:Y:S01]  /*9160*/  FADD.FTZ R10, R10, R13 ;  /* 0x0000000d0a0a7221 */ /* 0x000fe20000010000 */
[----:B------:R-:W-:Y:S01]  /*9170*/  SHF.L.U32 R13, R26, 0x10, RZ ;  /* 0x000000101a0d7819 */ /* 0x000fe200000006ff */
[----:B------:R-:W-:Y:S01]  /*9180*/  FADD.FTZ R8, R8, R14 ;  /* 0x0000000e08087221 */ /* 0x000fe20000010000 */
[----:B------:R-:W-:Y:S01]  /*9190*/  FFMA.FTZ R16, R14, R16, R9 ;  /* 0x000000100e107223 */ /* 0x000fe20000010009 */
[----:B--2---:R-:W-:-:S05]  /*91a0*/  SHF.L.U32 R15, R35, 0x10, RZ ;  /* 0x00000010230f7819 */ /* 0x004fca00000006ff */
[----:B------:R-:W-:-:S04]  /*91b0*/  FMUL.FTZ R17, R0, R15 ;  /* 0x0000000f00117220 */ /* 0x000fc80000410000 */
[----:B------:R-:W-:Y:S01]  /*91c0*/  FADD.FTZ R23, R17, R22 ;  /* 0x0000001611177221 */ /* 0x000fe20000010000 */
[----:B------:R-:W-:Y:S01]  /*91d0*/  FFMA.FTZ R19, R18, R17, R19 ;  /* 0x0000001112137223 */ /* 0x000fe20000010013 */
[----:B----4-:R-:W-:-:S05]  /*91e0*/  SHF.L.U32 R24, R31, 0x10, RZ ;  /* 0x000000101f187819 */ /* 0x010fca00000006ff */
[----:B------:R-:W-:Y:S01]  /*91f0*/  FADD.FTZ R22, R24, -UR28 ;  /* 0x8000001c18167e21 */ /* 0x000fe20008010000 */
[----:B------:R-:W-:-:S03]  /*9200*/  FMUL.FTZ R24, R2, R11 ;  /* 0x0000000b02187220 */ /* 0x000fc60000410000 */
[----:B------:R-:W-:Y:S01]  /*9210*/  FMUL.FTZ R22, R22, UR16 ;  /* 0x0000001016167c20 */ /* 0x000fe20008410000 */
[----:B---3--:R-:W-:Y:S01]  /*9220*/  SHF.L.U32 R17, R37, 0x10, RZ ;  /* 0x0000001025117819 */ /* 0x008fe200000006ff */
[----:B------:R-:W-:Y:S02]  /*9230*/  FADD.FTZ R23, R23, R24 ;  /* 0x0000001817177221 */ /* 0x000fe40000010000 */
[----:B------:R-:W-:Y:S02]  /*9240*/  FFMA.FTZ R26, R22, R24, R19 ;  /* 0x00000018161a7223 */ /* 0x000fe40000010013 */
[----:B------:R-:W-:Y:S01]  /*9250*/  FADD.FTZ R17, R17, -UR28 ;  /* 0x8000001c11117e21 */ /* 0x000fe20008010000 */
[----:B------:R-:W-:Y:S01]  /*9260*/  FMUL.FTZ R24, R0, R13 ;  /* 0x0000000d00187220 */ /* 0x000fe20000410000 */
[----:B------:R-:W-:Y:S01]  /*9270*/  FADD.FTZ R14, R10, R15 ;  /* 0x0000000f0a0e7221 */ /* 0x000fe20000010000 */
[----:B------:R-:W-:Y:S01]  /*9280*/  FFMA.FTZ R12, R15, R18, R12 ;  /* 0x000000120f0c7223 */ /* 0x000fe2000001000c */
[----:B------:R-:W-:Y:S01]  /*9290*/  FMUL.FTZ R17, R17, UR16 ;  /* 0x0000001011117c20 */ /* 0x000fe20008410000 */
[----:B------:R-:W-:Y:S01]  /*92a0*/  FADD.FTZ R10, R8, R11 ;  /* 0x0000000b080a7221 */ /* 0x000fe20000010000 */
[----:B------:R-:W-:Y:S01]  /*92b0*/  FADD.FTZ R23, R24, R23 ;  /* 0x0000001718177221 */ /* 0x000fe20000010000 */
[----:B------:R-:W-:Y:S01]  /*92c0*/  FFMA.FTZ R8, R11, R22, R16 ;  /* 0x000000160b087223 */ /* 0x000fe20000010010 */
[----:B------:R-:W-:Y:S01]  /*92d0*/  FFMA.FTZ R24, R17, R24, R26 ;  /* 0x0000001811187223 */ /* 0x000fe2000001001a */
[----:B------:R-:W-:Y:S01]  /*92e0*/  FADD.FTZ R11, R14, R13 ;  /* 0x0000000d0e0b7221 */ /* 0x000fe20000010000 */
[----:B------:R-:W-:Y:S01]  /*92f0*/  FFMA.FTZ R9, R13, R17, R12 ;  /* 0x000000110d097223 */ /* 0x000fe2000001000c */
[----:B------:R-:W-:Y:S06]  /*9300*/  BRA `(.L_x_381) ;  /* 0x0000005c00687947 */ /* 0x000fec0003800000 */
.L_x_380:
[----:B------:R-:W2:Y:S04]  /*9310*/  LDL.LU R15, [R1+0x1a0] ;  /* 0x0001a000010f7983 */ /* 0x000ea80000300800 */
[----:B------:R-:W3:Y:S04]  /*9320*/  LDL.LU R16, [R1+0x198] ;  /* 0x0001980001107983 */ /* 0x000ee80000300800 */
[----:B------:R-:W4:Y:S04]  /*9330*/  LDL.LU R12, [R1+0x19c] ;  /* 0x00019c00010c7983 */ /* 0x000f280000300800 */
[----:B------:R-:W4:Y:S04]  /*9340*/  LDL.LU R14, [R1+0x1a4] ;  /* 0x0001a400010e7983 */ /* 0x000f280000300800 */
[----:B------:R-:W4:Y:S04]  /*9350*/  LDL.LU R13, [R1+0x190] ;  /* 0x00019000010d7983 */ /* 0x000f280000300800 */
[----:B-----5:R0:W-:Y:S04]  /*9360*/  STL [R1+0x3bc], R4 ;  /* 0x0003bc0401007387 */ /* 0x0201e80000100800 */
[----:B------:R-:W4:Y:S04]  /*9370*/  LDL.LU R18, [R1+0x1c4] ;  /* 0x0001c40001127983 */ /* 0x000f280000300800 */
[----:B------:R-:W4:Y:S04]  /*9380*/  LDL.LU R17, [R1+0x184] ;  /* 0x0001840001117983 */ /* 0x000f280000300800 */
        /* <DEDUP_REMOVED lines=47> */
[----:B--2---:R-:W-:-:S05]  /*9680*/  SHF.L.U32 R15, R15, 0x10, RZ ;  /* 0x000000100f0f7819 */ /* 0x004fca00000006ff */
[----:B0-----:R-:W-:Y:S01]  /*9690*/  FMUL.FTZ R15, R15, R14 ;  /* 0x0000000e0f0f7220 */ /* 0x001fe20000410000 */
[----:B------:R-:W-:-:S04]  /*96a0*/  FADD.FTZ R14, -R14, 1 ;  /* 0x3f8000000e0e7421 */ /* 0x000fc80000010100 */
[----:B------:R-:W-:Y:S01]  /*96b0*/  FFMA.FTZ R14, R13, R14, 1 ;  /* 0x3f8000000d0e7423 */ /* 0x000fe2000001000e */
[----:B---3--:R-:W-:Y:S02]  /*96c0*/  SHF.L.U32 R13, R16, 0x10, RZ ;  /* 0x00000010100d7819 */ /* 0x008fe400000006ff */
        /* <DEDUP_REMOVED lines=11> */
[----:B0-----:R-:W-:-:S03]  /*9780*/  FMUL.FTZ R4, R13, UR16 ;  /* 0x000000100d047c20 */ /* 0x001fc60008410000 */
[----:B------:R0:W-:Y:S01]  /*9790*/  STL [R1+0x3ac], R6 ;  /* 0x0003ac0601007387 */ /* 0x0001e20000100800 */
[----:B------:R-:W-:Y:S01]  /*97a0*/  FFMA.FTZ R8, R0, R4, R3 ;  /* 0x0000000400087223 */ /* 0x000fe20000010003 */
[----:B0-----:R-:W-:-:S03]  /*97b0*/  FFMA.FTZ R6, R12, R14, R9 ;  /* 0x0000000e0c067223 */ /* 0x001fc60000010009 */
[----:B------:R-:W-:-:S06]  /*97c0*/  FMUL.FTZ R9, R8, -1.4426950216293334961 ;  /* 0xbfb8aa3b08097820 */ /* 0x000fcc0000410000 */
[----:B------:R-:W0:Y:S01]  /*97d0*/  MUFU.EX2 R9, R9 ;  /* 0x0000000900097308 */ /* 0x000e220000000800 */
[----:B------:R-:W-:Y:S02]  /*97e0*/  SHF.L.U32 R11, R18, 0x10, RZ ;  /* 0x00000010120b7819 */ /* 0x000fe400000006ff */
[----:B------:R-:W3:Y:S01]  /*97f0*/  LDL.LU R18, [R1+0x214] ;  /* 0x0002140001127983 */ /* 0x000ee20000300800 */
[----:B0-----:R-:W-:-:S06]  /*9800*/  FADD.FTZ R9, R9, 1 ;  /* 0x3f80000009097421 */ /* 0x001fcc0000010000 */
[----:B------:R-:W0:Y:S02]  /*9810*/  MUFU.RCP R9, R9 ;  /* 0x0000000900097308 */ /* 0x000e240000001000 */
[----:B0-----:R-:W-:Y:S01]  /*9820*/  FMUL.FTZ R11, R11, R9 ;  /* 0x000000090b0b7220 */ /* 0x001fe20000410000 */
[----:B------:R-:W-:-:S04]  /*9830*/  FADD.FTZ R9, -R9, 1 ;  /* 0x3f80000009097421 */ /* 0x000fc80000010100 */
[----:B------:R-:W-:Y:S01]  /*9840*/  FFMA.FTZ R9, R8, R9, 1 ;  /* 0x3f80000008097423 */ /* 0x000fe20000010009 */
[----:B------:R-:W-:Y:S02]  /*9850*/  SHF.L.U32 R8, R17, 0x10, RZ ;  /* 0x0000001011087819 */ /* 0x000fe400000006ff */
[----:B------:R-:W4:Y:S01]  /*9860*/  LDL.LU R17, [R1+0x250] ;  /* 0x0002500001117983 */ /* 0x000f220000300800 */
[----:B------:R-:W-:-:S03]  /*9870*/  FMUL.FTZ R7, R11, R9 ;  /* 0x000000090b077220 */ /* 0x000fc60000410000 */
[----:B------:R0:W-:Y:S01]  /*9880*/  STL [R1+0x3a8], R6 ;  /* 0x0003a80601007387 */ /* 0x0001e20000100800 */
[----:B------:R-:W-:Y:S01]  /*9890*/  FADD.FTZ R8, R8, -UR28 ;  /* 0x8000001c08087e21 */ /* 0x000fe20008010000 */
[----:B0-----:R-:W-:Y:S01]  /*98a0*/  FADD.FTZ R6, R10, R14 ;  /* 0x0000000e0a067221 */ /* 0x001fe20000010000 */
[----:B------:R-:W-:Y:S02]  /*98b0*/  SHF.L.U32 R10, R26, 0x10, RZ ;  /* 0x000000101a0a7819 */ /* 0x000fe400000006ff */
[----:B------:R-:W4:Y:S04]  /*98c0*/  LDL.LU R26, [R1+0x260] ;  /* 0x00026000011a7983 */ /* 0x000f280000300800 */
[----:B------:R0:W-:Y:S02]  /*98d0*/  STL [R1+0x124], R4 ;  /* 0x0001240401007387 */ /* 0x0001e40000100800 */
[----:B0-----:R-:W-:-:S04]  /*98e0*/  FMUL.FTZ R4, R8, UR16 ;  /* 0x0000001008047c20 */ /* 0x001fc80008410000 */
[----:B------:R-:W-:-:S04]  /*98f0*/  FFMA.FTZ R9, R2, R4, R5 ;  /* 0x0000000402097223 */ /* 0x000fc80000010005 */
[----:B------:R-:W-:-:S06]  /*9900*/  FMUL.FTZ R8, R9, -1.4426950216293334961 ;  /* 0xbfb8aa3b09087820 */ /* 0x000fcc0000410000 */
[----:B------:R-:W0:Y:S01]  /*9910*/  MUFU.EX2 R8, R8 ;  /* 0x0000000800087308 */ /* 0x000e220000000800 */
[----:B--2---:R-:W-:Y:S02]  /*9920*/  SHF.L.U32 R11, R16, 0x10, RZ ;  /* 0x00000010100b7819 */ /* 0x004fe400000006ff */
[----:B------:R-:W2:Y:S01]  /*9930*/  LDL.LU R16, [R1+0x174] ;  /* 0x0001740001107983 */ /* 0x000ea20000300800 */
[----:B0-----:R-:W-:-:S06]  /*9940*/  FADD.FTZ R8, R8, 1 ;  /* 0x3f80000008087421 */ /* 0x001fcc0000010000 */
[----:B------:R-:W0:Y:S01]  /*9950*/  MUFU.RCP R8, R8 ;  /* 0x0000000800087308 */ /* 0x000e220000001000 */
[----:B------:R-:W-:Y:S01]  /*9960*/  FADD.FTZ R11, R11, -UR28 ;  /* 0x8000001c0b0b7e21 */ /* 0x000fe20008010000 */
[----:B------:R1:W-:Y:S03]  /*9970*/  STL [R1+0x12c], R4 ;  /* 0x00012c0401007387 */ /* 0x0003e60000100800 */
[----:B-1----:R-:W-:Y:S01]  /*9980*/  FMUL.FTZ R4, R11, UR16 ;  /* 0x000000100b047c20 */ /* 0x002fe20008410000 */
[----:B0-----:R-:W-:Y:S01]  /*9990*/  FMUL.FTZ R10, R10, R8 ;  /* 0x000000080a0a7220 */ /* 0x001fe20000410000 */
[----:B------:R-:W-:-:S03]  /*99a0*/  FADD.FTZ R8, -R8, 1 ;  /* 0x3f80000008087421 */ /* 0x000fc60000010100 */
[----:B------:R0:W-:Y:S01]  /*99b0*/  STL [R1+0x340], R4 ;  /* 0x0003400401007387 */ /* 0x0001e20000100800 */
[----:B------:R-:W-:Y:S01]  /*99c0*/  FFMA.FTZ R8, R9, R8, 1 ;  /* 0x3f80000009087423 */ /* 0x000fe20000010008 */
[----:B------:R-:W-:Y:S01]  /*99d0*/  FFMA.FTZ R9, R0, R4, R3 ;  /* 0x0000000400097223 */ /* 0x000fe20000010003 */
[----:B---3--:R-:W-:Y:S02]  /*99e0*/  SHF.L.U32 R11, R18, 0x10, RZ ;  /* 0x00000010120b7819 */ /* 0x008fe400000006ff */
[----:B------:R-:W3:Y:S03]  /*99f0*/  LDL.LU R18, [R1+0x17c] ;  /* 0x00017c0001127983 */ /* 0x000ee60000300800 */
[----:B------:R-:W-:-:S04]  /*9a00*/  FADD.FTZ R11, R11, -UR28 ;  /* 0x8000001c0b0b7e21 */ /* 0x000fc80008010000 */
[----:B0-----:R-:W-:Y:S01]  /*9a10*/  FMUL.FTZ R4, R11, UR16 ;  /* 0x000000100b047c20 */ /* 0x001fe20008410000 */
[----:B----4-:R-:W-:Y:S02]  /*9a20*/  SHF.L.U32 R11, R17, 0x10, RZ ;  /* 0x00000010110b7819 */ /* 0x010fe400000006ff */
[----:B------:R-:W4:Y:S04]  /*9a30*/  LDL.LU R17, [R1+0x180] ;  /* 0x0001800001117983 */ /* 0x000f280000300800 */
[----:B------:R0:W-:Y:S02]  /*9a40*/  STL [R1+0x3a4], R6 ;  /* 0x0003a40601007387 */ /* 0x0001e40000100800 */
[----:B0-----:R-:W-:Y:S01]  /*9a50*/  FMUL.FTZ R6, R10, R8 ;  /* 0x000000080a067220 */ /* 0x001fe20000410000 */
        /* <DEDUP_REMOVED lines=8> */
[----:B------:R-:W4:Y:S01]  /*9ae0*/  LDL.LU R23, [R1+0x2fc] ;  /* 0x0002fc0001177983 */ /* 0x000f220000300800 */
        /* <DEDUP_REMOVED lines=14> */
[----:B------:R-:W4:Y:S01]  /*9bd0*/  LDL.LU R16, [R1+0x170] ;  /* 0x0001700001107983 */ /* 0x000f220000300800 */
[----:B0-----:R-:W-:Y:S01]  /*9be0*/  FMUL.FTZ R10, R10, R8 ;  /* 0x000000080a0a7220 */ /* 0x001fe20000410000 */
[----:B------:R-:W-:Y:S02]  /*9bf0*/  FADD.FTZ R8, -R8, 1 ;  /* 0x3f80000008087421 */ /* 0x000fe40000010100 */
[----:B------:R-:W4:Y:S02]  /*9c00*/  LDL.LU R24, [R1+0x2d8] ;  /* 0x0002d80001187983 */ /* 0x000f240000300800 */
        /* <DEDUP_REMOVED lines=28> */
[----:B----4-:R-:W-:Y:S02]  /*9dd0*/  SHF.L.U32 R10, R17, 0x10, RZ ;  /* 0x00000010110a7819 */ /* 0x010fe400000006ff */
[----:B------:R-:W4:Y:S01]  /*9de0*/  LDL.LU R17, [R1+0x158] ;  /* 0x0001580001117983 */ /* 0x000f220000300800 */
        /* <DEDUP_REMOVED lines=16> */
[----:B------:R-:W-:Y:S01]  /*9ef0*/  FFMA.FTZ R9, R2, R4, R5 ;  /* 0x0000000402097223 */ /* 0x000fe20000010005 */
[----:B------:R-:W-:Y:S02]  /*9f00*/  SHF.L.U32 R10, R16, 0x10, RZ ;  /* 0x00000010100a7819 */ /* 0x000fe400000006ff */
[----:B------:R-:W2:Y:S01]  /*9f10*/  LDL.LU R16, [R1+0x310] ;  /* 0x0003100001107983 */ /* 0x000ea20000300800 */
        /* <DEDUP_REMOVED lines=18> */
[----:B------:R-:W-:Y:S01]  /*a040*/  SHF.L.U32 R11, R30, 0x10, RZ ;  /* 0x000000101e0b7819 */ /* 0x000fe200000006ff */
[----:B------:R1:W-:Y:S02]  /*a050*/  STL [R1+0x320], R4 ;  /* 0x0003200401007387 */ /* 0x0003e40000100800 */
[----:B0-----:R-:W-:Y:S01]  /*a060*/  FMUL.FTZ R10, R10, R8 ;  /* 0x000000080a0a7220 */ /* 0x001fe20000410000 */
[----:B------:R-:W-:Y:S01]  /*a070*/  FADD.FTZ R8, -R8, 1 ;  /* 0x3f80000008087421 */ /* 0x000fe20000010100 */
[----:B------:R-:W3:Y:S03]  /*a080*/  LDL.LU R18, [R1+0x2c0] ;  /* 0x0002c00001127983 */ /* 0x000ee60000300800 */
[----:B------:R-:W-:-:S04]  /*a090*/  FFMA.FTZ R8, R9, R8, 1 ;  /* 0x3f80000009087423 */ /* 0x000fc80000010008 */
[----:B------:R-:W-:Y:S01]  /*a0a0*/  FMUL.FTZ R30, R10, R8 ;  /* 0x000000080a1e7220 */ /* 0x000fe20000410000 */
[----:B----4-:R-:W-:Y:S02]  /*a0b0*/  SHF.L.U32 R10, R17, 0x10, RZ ;  /* 0x00000010110a7819 */ /* 0x010fe400000006ff */
[----:B------:R-:W4:Y:S01]  /*a0c0*/  LDL.LU R17, [R1+0x2f4] ;  /* 0x0002f40001117983 */ /* 0x000f220000300800 */
[----:B------:R-:W-:-:S04]  /*a0d0*/  FADD.FTZ R11, R11, -UR28 ;  /* 0x8000001c0b0b7e21 */ /* 0x000fc80008010000 */
[----:B-1----:R-:W-:-:S04]  /*a0e0*/  FMUL.FTZ R4, R11, UR16 ;  /* 0x000000100b047c20 */ /* 0x002fc80008410000 */
        /* <DEDUP_REMOVED lines=21> */
[----:B------:R-:W0:Y:S01]  /*a240*/  MUFU.EX2 R8, R8 ;  /* 0x0000000800087308 */ /* 0x000e220000000800 */
[----:B----4-:R-:W-:Y:S02]  /*a250*/  SHF.L.U32 R11, R17, 0x10, RZ ;  /* 0x00000010110b7819 */ /* 0x010fe400000006ff */
[----:B------:R-:W4:Y:S01]  /*a260*/  LDL.LU R17, [R1+0x2dc] ;  /* 0x0002dc0001117983 */ /* 0x000f220000300800 */
[----:B0-----:R-:W-:-:S06]  /*a270*/  FADD.FTZ R8, R8, 1 ;  /* 0x3f80000008087421 */ /* 0x001fcc0000010000 */
[----:B------:R-:W0:Y:S01]  /*a280*/  MUFU.RCP R8, R8 ;  /* 0x0000000800087308 */ /* 0x000e220000001000 */
[----:B------:R-:W-:Y:S01]  /*a290*/  FADD.FTZ R11, R11, -UR28 ;  /* 0x8000001c0b0b7e21 */ /* 0x000fe20008010000 */
[----:B------:R1:W-:Y:S01]  /*a2a0*/  STL [R1+0x310], R4 ;  /* 0x0003100401007387 */ /* 0x0003e20000100800 */
        /* <DEDUP_REMOVED lines=18> */
[----:B------:R-:W-:Y:S01]  /*a3d0*/  FMUL.FTZ R8, R9, -1.4426950216293334961 ;  /* 0xbfb8aa3b09087820 */ /* 0x000fe20000410000 */
[----:B--2---:R-:W-:Y:S02]  /*a3e0*/  SHF.L.U32 R11, R16, 0x10, RZ ;  /* 0x00000010100b7819 */ /* 0x004fe400000006ff */
[----:B------:R-:W2:Y:S03]  /*a3f0*/  LDL.LU R16, [R1+0x2b8] ;  /* 0x0002b80001107983 */ /* 0x000ea60000300800 */
[----:B------:R-:W0:Y:S02]  /*a400*/  MUFU.EX2 R8, R8 ;  /* 0x0000000800087308 */ /* 0x000e240000000800 */
[----:B0-----:R-:W-:-:S06]  /*a410*/  FADD.FTZ R8, R8, 1 ;  /* 0x3f80000008087421 */ /* 0x001fcc0000010000 */
[----:B------:R-:W0:Y:S01]  /*a420*/  MUFU.RCP R8, R8 ;  /* 0x0000000800087308 */ /* 0x000e220000001000 */
[----:B------:R-:W-:Y:S01]  /*a430*/  SHF.L.U32 R10, R23, 0x10, RZ ;  /* 0x00000010170a7819 */ /* 0x000fe200000006ff */
[----:B------:R-:W-:Y:S01]  /*a440*/  FADD.FTZ R11, R11, -UR28 ;  /* 0x8000001c0b0b7e21 */ /* 0x000fe20008010000 */
[----:B------:R1:W-:Y:S04]  /*a450*/  STL [R1+0x2f4], R4 ;  /* 0x0002f40401007387 */ /* 0x0003e80000100800 */
[----:B------:R3:W-:Y:S04]  /*a460*/  STL [R1+0x130], R6 ;  /* 0x0001300601007387 */ /* 0x0007e80000100800 */
[----:B------:R-:W2:Y:S01]  /*a470*/  LDL.LU R23, [R1+0x2a0] ;  /* 0x0002a00001177983 */ /* 0x000ea20000300800 */
[----:B-1----:R-:W-:Y:S01]  /*a480*/  FMUL.FTZ R4, R11, UR16 ;  /* 0x000000100b047c20 */ /* 0x002fe20008410000 */
[----:B0-----:R-:W-:Y:S01]  /*a490*/  FMUL.FTZ R10, R10, R8 ;  /* 0x000000080a0a7220 */ /* 0x001fe20000410000 */
[----:B------:R-:W-:-:S04]  /*a4a0*/  FADD.FTZ R8, -R8, 1 ;  /* 0x3f80000008087421 */ /* 0x000fc80000010100 */
[----:B------:R-:W-:Y:S01]  /*a4b0*/  FFMA.FTZ R8, R9, R8, 1 ;  /* 0x3f80000009087423 */ /* 0x000fe20000010008 */
[----:B------:R-:W-:-:S03]  /*a4c0*/  FFMA.FTZ R9, R2, R4, R5 ;  /* 0x0000000402097223 */ /* 0x000fc60000010005 */
[----:B---3--:R-:W-:Y:S01]  /*a4d0*/  FMUL.FTZ R6, R10, R8 ;  /* 0x000000080a067220 */ /* 0x008fe20000410000 */
[----:B------:R-:W-:Y:S01]  /*a4e0*/  FMUL.FTZ R8, R9, -1.4426950216293334961 ;  /* 0xbfb8aa3b09087820 */ /* 0x000fe20000410000 */
[----:B------:R-:W-:Y:S02]  /*a4f0*/  SHF.L.U32 R11, R18, 0x10, RZ ;  /* 0x00000010120b7819 */ /* 0x000fe400000006ff */
[----:B------:R-:W3:Y:S03]  /*a500*/  LDL.LU R18, [R1+0x2c8] ;  /* 0x0002c80001127983 */ /* 0x000ee60000300800 */
[----:B------:R-:W0:Y:S02]  /*a510*/  MUFU.EX2 R8, R8 ;  /* 0x0000000800087308 */ /* 0x000e240000000800 */
[----:B0-----:R-:W-:-:S06]  /*a520*/  FADD.FTZ R8, R8, 1 ;  /* 0x3f80000008087421 */ /* 0x001fcc0000010000 */
[----:B------:R-:W0:Y:S01]  /*a530*/  MUFU.RCP R8, R8 ;  /* 0x0000000800087308 */ /* 0x000e220000001000 */
[----:B------:R-:W-:Y:S01]  /*a540*/  SHF.L.U32 R10, R24, 0x10, RZ ;  /* 0x00000010180a7819 */ /* 0x000fe200000006ff */
[----:B------:R1:W-:Y:S01]  /*a550*/  STL [R1+0x134], R6 ;  /* 0x0001340601007387 */ /* 0x0003e20000100800 */
[----:B------:R-:W-:-:S03]  /*a560*/  FADD.FTZ R11, R11, -UR28 ;  /* 0x8000001c0b0b7e21 */ /* 0x000fc60008010000 */
[----:B------:R4:W-:Y:S04]  /*a570*/  STL [R1+0x2f0], R4 ;  /* 0x0002f00401007387 */ /* 0x0009e80000100800 */
[----:B------:R-:W3:Y:S01]  /*a580*/  LDL.LU R24, [R1+0x2bc] ;  /* 0x0002bc0001187983 */ /* 0x000ee20000300800 */
[----:B0-----:R-:W-:Y:S01]  /*a590*/  FMUL.FTZ R10, R10, R8 ;  /* 0x000000080a0a7220 */ /* 0x001fe20000410000 */
[----:B------:R-:W-:-:S04]  /*a5a0*/  FADD.FTZ R8, -R8, 1 ;  /* 0x3f80000008087421 */ /* 0x000fc80000010100 */
[----:B------:R-:W-:-:S04]  /*a5b0*/  FFMA.FTZ R8, R9, R8, 1 ;  /* 0x3f80000009087423 */ /* 0x000fc80000010008 */
[----:B-1----:R-:W-:Y:S01]  /*a5c0*/  FMUL.FTZ R6, R10, R8 ;  /* 0x000000080a067220 */ /* 0x002fe20000410000 */
[----:B----4-:R-:W-:Y:S02]  /*a5d0*/  SHF.L.U32 R10, R17, 0x10, RZ ;  /* 0x00000010110a7819 */ /* 0x010fe400000006ff */
[----:B------:R-:W4:Y:S01]  /*a5e0*/  LDL.LU R17, [R1+0x2a8] ;  /* 0x0002a80001117983 */ /* 0x000f220000300800 */
[----:B------:R-:W-:-:S04]  /*a5f0*/  FMUL.FTZ R4, R11, UR16 ;  /* 0x000000100b047c20 */ /* 0x000fc80008410000 */
[----:B------:R-:W-:-:S04]  /*a600*/  FFMA.FTZ R9, R0, R4, R3 ;  /* 0x0000000400097223 */ /* 0x000fc80000010003 */
[----:B------:R-:W-:-:S06]  /*a610*/  FMUL.FTZ R8, R9, -1.4426950216293334961 ;  /* 0xbfb8aa3b09087820 */ /* 0x000fcc0000410000 */
        /* <DEDUP_REMOVED lines=8> */
[----:B------:R-:W-:Y:S01]  /*a6a0*/  SHF.L.U32 R11, R26, 0x10, RZ ;  /* 0x000000101a0b7819 */ /* 0x000fe200000006ff */
[----:B------:R0:W-:Y:S04]  /*a6b0*/  STL [R1+0x2c4], R4 ;  /* 0x0002c40401007387 */ /* 0x0001e80000100800 */
[----:B------:R-:W-:Y:S01]  /*a6c0*/  FADD.FTZ R11, R11, -UR28 ;  /* 0x8000001c0b0b7e21 */ /* 0x000fe20008010000 */
[----:B------:R-:W4:Y:S03]  /*a6d0*/  LDL.LU R26, [R1+0x2d0] ;  /* 0x0002d000011a7983 */ /* 0x000f260000300800 */
[----:B0-----:R-:W-:-:S04]  /*a6e0*/  FMUL.FTZ R4, R11, UR16 ;  /* 0x000000100b047c20 */ /* 0x001fc80008410000 */
[----:B------:R-:W-:Y:S01]  /*a6f0*/  FFMA.FTZ R9, R2, R4, R5 ;  /* 0x0000000402097223 */ /* 0x000fe20000010005 */
[----:B--2---:R-:W-:Y:S02]  /*a700*/  SHF.L.U32 R10, R16, 0x10, RZ ;  /* 0x00000010100a7819 */ /* 0x004fe400000006ff */
[----:B------:R-:W2:Y:S01]  /*a710*/  LDL.LU R16, [R1+0x2ac] ;  /* 0x0002ac0001107983 */ /* 0x000ea20000300800 */
        /* <DEDUP_REMOVED lines=9> */
[----:B---3--:R-:W-:Y:S02]  /*a7b0*/  SHF.L.U32 R10, R18, 0x10, RZ ;  /* 0x00000010120a7819 */ /* 0x008fe400000006ff */
[----:B------:R-:W3:Y:S01]  /*a7c0*/  LDL.LU R18, [R1+0x2cc] ;  /* 0x0002cc0001127983 */ /* 0x000ee20000300800 */
[----:B------:R-:W-:-:S03]  /*a7d0*/  FADD.FTZ R11, R11, -UR28 ;  /* 0x8000001c0b0b7e21 */ /* 0x000fc60008010000 */
[----:B------:R0:W-:Y:S02]  /*a7e0*/  STL [R1+0x2c0], R4 ;  /* 0x0002c00401007387 */ /* 0x0001e40000100800 */
[----:B0-----:R-:W-:Y:S01]  /*a7f0*/  FMUL.FTZ R4, R11, UR16 ;  /* 0x000000100b047c20 */ /* 0x001fe20008410000 */
[----:B----4-:R-:W-:Y:S02]  /*a800*/  SHF.L.U32 R11, R17, 0x10, RZ ;  /* 0x00000010110b7819 */ /* 0x010fe400000006ff */
[----:B------:R-:W4:Y:S01]  /*a810*/  LDL.LU R17, [R1+0x294] ;  /* 0x0002940001117983 */ /* 0x000f220000300800 */
[----:B------:R-:W-:-:S04]  /*a820*/  FFMA.FTZ R9, R0, R4, R3 ;  /* 0x0000000400097223 */ /* 0x000fc80000010003 */
[----:B------:R-:W-:Y:S01]  /*a830*/  FMUL.FTZ R8, R9, -1.4426950216293334961 ;  /* 0xbfb8aa3b09087820 */ /* 0x000fe20000410000 */
[----:B------:R-:W-:-:S05]  /*a840*/  FADD.FTZ R11, R11, -UR28 ;  /* 0x8000001c0b0b7e21 */ /* 0x000fca0008010000 */
[----:B------:R-:W0:Y:S01]  /*a850*/  MUFU.EX2 R8, R8 ;  /* 0x0000000800087308 */ /* 0x000e220000000800 */
[----:B------:R1:W-:Y:S02]  /*a860*/  STL [R1+0x2b4], R4 ;  /* 0x0002b40401007387 */ /* 0x0003e40000100800 */
[----:B-1----:R-:W-:Y:S01]  /*a870*/  FMUL.FTZ R4, R11, UR16 ;  /* 0x000000100b047c20 */ /* 0x002fe20008410000 */
[----:B0-----:R-:W-:-:S06]  /*a880*/  FADD.FTZ R8, R8, 1 ;  /* 0x3f80000008087421 */ /* 0x001fcc0000010000 */
[----:B------:R-:W0:Y:S01]  /*a890*/  MUFU.RCP R8, R8 ;  /* 0x0000000800087308 */ /* 0x000e220000001000 */
[----:B------:R1:W-:Y:S01]  /*a8a0*/  STL [R1+0x14c], R6 ;  /* 0x00014c0601007387 */ /* 0x0003e20000100800 */
        /* <DEDUP_REMOVED lines=9> */
[----:B------:R-:W-:Y:S02]  /*a940*/  SHF.L.U32 R10, R24, 0x10, RZ ;  /* 0x00000010180a7819 */ /* 0x000fe400000006ff */
[----:B--2---:R-:W-:Y:S01]  /*a950*/  SHF.L.U32 R11, R16, 0x10, RZ ;  /* 0x00000010100b7819 */ /* 0x004fe200000006ff */
[----:B------:R1:W-:Y:S04]  /*a960*/  STL [R1+0x2b0], R4 ;  /* 0x0002b00401007387 */ /* 0x0003e80000100800 */
[----:B------:R-:W2:Y:S01]  /*a970*/  LDL.LU R16, [R1+0x2d4] ;  /* 0x0002d40001107983 */ /* 0x000ea20000300800 */
[----:B------:R-:W-:Y:S01]  /*a980*/  FADD.FTZ R11, R11, -UR28 ;  /* 0x8000001c0b0b7e21 */ /* 0x000fe20008010000 */
[----:B0-----:R-:W-:Y:S01]  /*a990*/  FMUL.FTZ R10, R10, R8 ;  /* 0x000000080a0a7220 */ /* 0x001fe20000410000 */
[----:B------:R-:W-:Y:S01]  /*a9a0*/  FADD.FTZ R8, -R8, 1 ;  /* 0x3f80000008087421 */ /* 0x000fe20000010100 */
[----:B------:R0:W-:Y:S01]  /*a9b0*/  STL [R1+0x154], R6 ;  /* 0x0001540601007387 */ /* 0x0001e20000100800 */
[----:B-1----:R-:W-:-:S02]  /*a9c0*/  FMUL.FTZ R4, R11, UR16 ;  /* 0x000000100b047c20 */ /* 0x002fc40008410000 */
[----:B------:R-:W-:Y:S01]  /*a9d0*/  FFMA.FTZ R8, R9, R8, 1 ;  /* 0x3f80000009087423 */ /* 0x000fe20000010008 */
[----:B------:R-:W2:Y:S01]  /*a9e0*/  LDL.LU R24, [R1+0x15c] ;  /* 0x00015c0001187983 */ /* 0x000ea20000300800 */
[----:B------:R-:W-:Y:S02]  /*a9f0*/  FFMA.FTZ R9, R0, R4, R3 ;  /* 0x0000000400097223 */ /* 0x000fe40000010003 */
[----:B0-----:R-:W-:Y:S02]  /*aa00*/  FMUL.FTZ R6, R10, R8 ;  /* 0x000000080a067220 */ /* 0x001fe40000410000 */
[----:B------:R-:W-:-:S06]  /*aa10*/  FMUL.FTZ R8, R9, -1.4426950216293334961 ;  /* 0xbfb8aa3b09087820 */ /* 0x000fcc0000410000 */
[----:B------:R-:W0:Y:S02]  /*aa20*/  MUFU.EX2 R8, R8 ;  /* 0x0000000800087308 */ /* 0x000e240000000800 */
[----:B0-----:R-:W-:-:S06]  /*aa30*/  FADD.FTZ R8, R8, 1 ;  /* 0x3f80000008087421 */ /* 0x001fcc0000010000 */
[----:B------:R-:W0:Y:S01]  /*aa40*/  MUFU.RCP R8, R8 ;  /* 0x0000000800087308 */ /* 0x000e220000001000 */
[----:B------:R-:W-:Y:S02]  /*aa50*/  SHF.L.U32 R10, R26, 0x10, RZ ;  /* 0x000000101a0a7819 */ /* 0x000fe400000006ff */
[----:B------:R-:W-:Y:S01]  /*aa60*/  SHF.L.U32 R11, R28, 0x10, RZ ;  /* 0x000000101c0b7819 */ /* 0x000fe200000006ff */
[----:B------:R1:W-:Y:S04]  /*aa70*/  STL [R1+0x2ac], R4 ;  /* 0x0002ac0401007387 */ /* 0x0003e80000100800 */
[----:B------:R4:W-:Y:S04]  /*aa80*/  STL [R1+0x158], R6 ;  /* 0x0001580601007387 */ /* 0x0009e80000100800 */
[----:B------:R-:W2:Y:S01]  /*aa90*/  LDL.LU R26, [R1+0x160] ;  /* 0x00016000011a7983 */ /* 0x000ea20000300800 */
[----:B0-----:R-:W-:Y:S01]  /*aaa0*/  FMUL.FTZ R10, R10, R8 ;  /* 0x000000080a0a7220 */ /* 0x001fe20000410000 */
[----:B------:R-:W-:-:S04]  /*aab0*/  FADD.FTZ R8, -R8, 1 ;  /* 0x3f80000008087421 */ /* 0x000fc80000010100 */
[----:B------:R-:W-:-:S04]  /*aac0*/  FFMA.FTZ R8, R9, R8, 1 ;  /* 0x3f80000009087423 */ /* 0x000fc80000010008 */
[----:B------:R-:W-:Y:S01]  /*aad0*/  FMUL.FTZ R28, R10, R8 ;  /* 0x000000080a1c7220 */ /* 0x000fe20000410000 */
[----:B---3--:R-:W-:Y:S02]  /*aae0*/  SHF.L.U32 R10, R18, 0x10, RZ ;  /* 0x00000010120a7819 */ /* 0x008fe400000006ff */
[----:B------:R-:W3:Y:S01]  /*aaf0*/  LDL.LU R18, [R1+0x284] ;  /* 0x0002840001127983 */ /* 0x000ee20000300800 */
[----:B------:R-:W-:-:S04]  /*ab00*/  FADD.FTZ R11, R11, -UR28 ;  /* 0x8000001c0b0b7e21 */ /* 0x000fc80008010000 */
[----:B-1----:R-:W-:Y:S01]  /*ab10*/  FMUL.FTZ R4, R11, UR16 ;  /* 0x000000100b047c20 */ /* 0x002fe20008410000 */
[----:B----4-:R-:W-:Y:S02]  /*ab20*/  SHF.L.U32 R11, R17, 0x10, RZ ;  /* 0x00000010110b7819 */ /* 0x010fe400000006ff */
[----:B------:R-:W4:Y:S01]  /*ab30*/  LDL.LU R17, [R1+0x280] ;  /* 0x0002800001117983 */ /* 0x000f220000300800 */
        /* <DEDUP_REMOVED lines=14> */
[----:B--2---:R-:W-:Y:S02]  /*ac20*/  SHF.L.U32 R10, R16, 0x10, RZ ;  /* 0x00000010100a7819 */ /* 0x004fe400000006ff */
[----:B------:R-:W2:Y:S03]  /*ac30*/  LDL.LU R16, [R1+0x298] ;  /* 0x0002980001107983 */ /* 0x000ea60000300800 */
        /* <DEDUP_REMOVED lines=12> */
[----:B0-----:R-:W-:-:S04]  /*ad00*/  FMUL.FTZ R4, R11, UR16 ;  /* 0x000000100b047c20 */ /* 0x001fc80008410000 */
[----:B------:R-:W-:-:S04]  /*ad10*/  FFMA.FTZ R9, R2, R4, R5 ;  /* 0x0000000402097223 */ /* 0x000fc80000010005 */
        /* <DEDUP_REMOVED lines=20> */
[----:B------:R1:W-:Y:S01]  /*ae60*/  STL [R1+0x168], R6 ;  /* 0x0001680601007387 */ /* 0x0003e20000100800 */
[----:B------:R-:W-:-:S03]  /*ae70*/  SHF.L.U32 R11, R24, 0x10, RZ ;  /* 0x00000010180b7819 */ /* 0x000fc600000006ff */
[----:B------:R2:W-:Y:S04]  /*ae80*/  STL [R1+0x260], R4 ;  /* 0x0002600401007387 */ /* 0x0005e80000100800 */
[----:B------:R-:W4:Y:S01]  /*ae90*/  LDL.LU R23, [R1+0x274] ;  /* 0x0002740001177983 */ /* 0x000f220000300800 */
[----:B0-----:R-:W-:Y:S01]  /*aea0*/  FMUL.FTZ R10, R10, R8 ;  /* 0x000000080a0a7220 */ /* 0x001fe20000410000 */
[----:B------:R-:W-:Y:S02]  /*aeb0*/  FADD.FTZ R8, -R8, 1 ;  /* 0x3f80000008087421 */ /* 0x000fe40000010100 */
[----:B------:R-:W4:Y:S02]  /*aec0*/  LDL.LU R24, [R1+0x150] ;  /* 0x0001500001187983 */ /* 0x000f240000300800 */
[----:B------:R-:W-:-:S04]  /*aed0*/  FFMA.FTZ R8, R9, R8, 1 ;  /* 0x3f80000009087423 */ /* 0x000fc80000010008 */
[----:B-1----:R-:W-:Y:S01]  /*aee0*/  FMUL.FTZ R6, R10, R8 ;  /* 0x000000080a067220 */ /* 0x002fe20000410000 */
[----:B------:R-:W-:Y:S01]  /*aef0*/  FADD.FTZ R11, R11, -UR28 ;  /* 0x8000001c0b0b7e21 */ /* 0x000fe20008010000 */
[----:B--2---:R-:W-:Y:S02]  /*af00*/  SHF.L.U32 R10, R16, 0x10, RZ ;  /* 0x00000010100a7819 */ /* 0x004fe400000006ff */
[----:B------:R-:W2:Y:S01]  /*af10*/  LDL.LU R16, [R1+0x270] ;  /* 0x0002700001107983 */ /* 0x000ea20000300800 */
        /* <DEDUP_REMOVED lines=13> */
[----:B------:R-:W-:-:S05]  /*aff0*/  SHF.L.U32 R11, R26, 0x10, RZ ;  /* 0x000000101a0b7819 */ /* 0x000fca00000006ff */
[----:B------:R-:W-:Y:S01]  /*b000*/  FADD.FTZ R11, R11, -UR28 ;  /* 0x8000001c0b0b7e21 */ /* 0x000fe20008010000 */
[----:B------:R0:W-:Y:S03]  /*b010*/  STL [R1+0x254], R4 ;  /* 0x0002540401007387 */ /* 0x0001e60000100800 */
[----:B0-----:R-:W-:Y:S01]  /*b020*/  FMUL.FTZ R4, R11, UR16 ;  /* 0x000000100b047c20 */ /* 0x001fe20008410000 */
        /* <DEDUP_REMOVED lines=18> */
[----:B------:R-:W0:Y:S01]  /*b150*/  MUFU.EX2 R8, R8 ;  /* 0x0000000800087308 */ /* 0x000e220000000800 */
[----:B------:R-:W-:Y:S02]  /*b160*/  SHF.L.U32 R11, R24, 0x10, RZ ;  /* 0x00000010180b7819 */ /* 0x000fe400000006ff */
        /* <DEDUP_REMOVED lines=35> */
[----:B--2---:R-:W-:Y:S02]  /*b3a0*/  SHF.L.U32 R11, R16, 0x10, RZ ;  /* 0x00000010100b7819 */ /* 0x004fe400000006ff */
[----:B------:R-:W2:Y:S01]  /*b3b0*/  LDL.LU R16, [R1+0x268] ;  /* 0x0002680001107983 */ /* 0x000ea20000300800 */
[----:B0-----:R-:W-:Y:S01]  /*b3c0*/  FMUL.FTZ R10, R10, R8 ;  /* 0x000000080a0a7220 */ /* 0x001fe20000410000 */
[----:B------:R-:W-:Y:S01]  /*b3d0*/  FADD.FTZ R8, -R8, 1 ;  /* 0x3f80000008087421 */ /* 0x000fe20000010100 */
[----:B------:R-:W-:Y:S01]  /*b3e0*/  FADD.FTZ R11, R11, -UR28 ;  /* 0x8000001c0b0b7e21 */ /* 0x000fe20008010000 */
[----:B------:R0:W-:Y:S02]  /*b3f0*/  STL [R1+0x238], R4 ;  /* 0x0002380401007387 */ /* 0x0001e40000100800 */
[----:B------:R-:W-:Y:S02]  /*b400*/  FFMA.FTZ R8, R9, R8, 1 ;  /* 0x3f80000009087423 */ /* 0x000fe40000010008 */
[----:B------:R1:W-:Y:S01]  /*b410*/  STL [R1+0x16c], R6 ;  /* 0x00016c0601007387 */ /* 0x0003e20000100800 */
[----:B0-----:R-:W-:Y:S01]  /*b420*/  FMUL.FTZ R4, R11, UR16 ;  /* 0x000000100b047c20 */ /* 0x001fe20008410000 */
[----:B-1----:R-:W-:Y:S01]  /*b430*/  FMUL.FTZ R6, R10, R8 ;  /* 0x000000080a067220 */ /* 0x002fe20000410000 */
[----:B------:R-:W-:-:S02]  /*b440*/  SHF.L.U32 R10, R24, 0x10, RZ ;  /* 0x00000010180a7819 */ /* 0x000fc400000006ff */
[----:B------:R-:W-:Y:S01]  /*b450*/  FFMA.FTZ R9, R0, R4, R3 ;  /* 0x0000000400097223 */ /* 0x000fe20000010003 */
[----:B------:R-:W2:Y:S03]  /*b460*/  LDL.LU R24, [R1+0x240] ;  /* 0x0002400001187983 */ /* 0x000ea60000300800 */
[----:B------:R-:W-:-:S06]  /*b470*/  FMUL.FTZ R8, R9, -1.4426950216293334961 ;  /* 0xbfb8aa3b09087820 */ /* 0x000fcc0000410000 */
[----:B------:R-:W0:Y:S02]  /*b480*/  MUFU.EX2 R8, R8 ;  /* 0x0000000800087308 */ /* 0x000e240000000800 */
[----:B0-----:R-:W-:-:S06]  /*b490*/  FADD.FTZ R8, R8, 1 ;  /* 0x3f80000008087421 */ /* 0x001fcc0000010000 */
[----:B------:R-:W0:Y:S01]  /*b4a0*/  MUFU.RCP R8, R8 ;  /* 0x0000000800087308 */ /* 0x000e220000001000 */
[----:B------:R1:W-:Y:S01]  /*b4b0*/  STL [R1+0x234], R4 ;  /* 0x0002340401007387 */ /* 0x0003e20000100800 */
[----:B---3--:R-:W-:-:S03]  /*b4c0*/  SHF.L.U32 R11, R18, 0x10, RZ ;  /* 0x00000010120b7819 */ /* 0x008fc600000006ff */
[----:B------:R-:W3:Y:S01]  /*b4d0*/  LDL.LU R18, [R1+0x244] ;  /* 0x0002440001127983 */ /* 0x000ee20000300800 */
        /* <DEDUP_REMOVED lines=14> */
[----:B------:R1:W-:Y:S01]  /*b5c0*/  STL [R1+0x230], R4 ;  /* 0x0002300401007387 */ /* 0x0003e20000100800 */
[----:B0-----:R-:W-:Y:S01]  /*b5d0*/  FMUL.FTZ R8, R8, R11 ;  /* 0x0000000b08087220 */ /* 0x001fe20000410000 */
[----:B------:R-:W-:-:S02]  /*b5e0*/  FADD.FTZ R11, -R11, 1 ;  /* 0x3f8000000b0b7421 */ /* 0x000fc40000010100 */
[----:B------:R0:W-:Y:S02]  /*b5f0*/  STL [R1+0x174], R6 ;  /* 0x0001740601007387 */ /* 0x0001e40000100800 */
[----:B------:R-:W-:Y:S01]  /*b600*/  FFMA.FTZ R11, R9, R11, 1 ;  /* 0x3f800000090b7423 */ /* 0x000fe2000001000b */
[----:B------:R-:W-:Y:S02]  /*b610*/  SHF.L.U32 R10, R23, 0x10, RZ ;  /* 0x00000010170a7819 */ /* 0x000fe400000006ff */
[----:B------:R-:W4:Y:S03]  /*b620*/  LDL.LU R23, [R1+0x27c] ;  /* 0x00027c0001177983 */ /* 0x000f260000300800 */
[----:B------:R-:W-:-:S04]  /*b630*/  FADD.FTZ R10, R10, -UR28 ;  /* 0x8000001c0a0a7e21 */ /* 0x000fc80008010000 */
[----:B-1----:R-:W-:Y:S01]  /*b640*/  FMUL.FTZ R4, R10, UR16 ;  /* 0x000000100a047c20 */ /* 0x002fe20008410000 */
[----:B0-----:R-:W-:-:S03]  /*b650*/  FMUL.FTZ R6, R8, R11 ;  /* 0x0000000b08067220 */ /* 0x001fc60000410000 */
        /* <DEDUP_REMOVED lines=8> */
[----:B------:R0:W-:Y:S01]  /*b6e0*/  STL [R1+0x228], R4 ;  /* 0x0002280401007387 */ /* 0x0001e20000100800 */
[----:B------:R-:W-:Y:S01]  /*b6f0*/  FADD.FTZ R11, -R11, 1 ;  /* 0x3f8000000b0b7421 */ /* 0x000fe20000010100 */
[----:B------:R-:W-:-:S02]  /*b700*/  SHF.L.U32 R10, R24, 0x10, RZ ;  /* 0x00000010180a7819 */ /* 0x000fc400000006ff */
[----:B------:R-:W2:Y:S03]  /*b710*/  LDL.LU R24, [R1+0x28c] ;  /* 0x00028c0001187983 */ /* 0x000ea60000300800 */
[----:B------:R-:W-:Y:S01]  /*b720*/  FADD.FTZ R10, R10, -UR28 ;  /* 0x8000001c0a0a7e21 */ /* 0x000fe20008010000 */
[----:B------:R-:W-:-:S03]  /*b730*/  FFMA.FTZ R11, R9, R11, 1 ;  /* 0x3f800000090b7423 */ /* 0x000fc6000001000b */
        /* <DEDUP_REMOVED lines=26> */
[----:B------:R-:W4:Y:S04]  /*b8e0*/  LDL.LU R23, [R1+0x2e0] ;  /* 0x0002e00001177983 */ /* 0x000f280000300800 */
        /* <DEDUP_REMOVED lines=17> */
[----:B------:R0:W-:Y:S01]  /*ba00*/  STL [R1+0x218], R4 ;  /* 0x0002180401007387 */ /* 0x0001e20000100800 */
[----:B-1----:R-:W-:Y:S01]  /*ba10*/  FMUL.FTZ R8, R8, R11 ;  /* 0x0000000b08087220 */ /* 0x002fe20000410000 */
[----:B------:R-:W-:-:S02]  /*ba20*/  FADD.FTZ R11, -R11, 1 ;  /* 0x3f8000000b0b7421 */ /* 0x000fc40000010100 */
[----:B------:R1:W-:Y:S02]  /*ba30*/  STL [R1+0x1b4], R6 ;  /* 0x0001b40601007387 */ /* 0x0003e40000100800 */
[----:B------:R-:W-:Y:S01]  /*ba40*/  FFMA.FTZ R11, R9, R11, 1 ;  /* 0x3f800000090b7423 */ /* 0x000fe2000001000b */
[----:B---3--:R-:W-:Y:S02]  /*ba50*/  SHF.L.U32 R10, R18, 0x10, RZ ;  /* 0x00000010120a7819 */ /* 0x008fe400000006ff */
[----:B------:R-:W3:Y:S03]  /*ba60*/  LDL.LU R18, [R1+0x300] ;  /* 0x0003000001127983 */ /* 0x000ee60000300800 */
[----:B------:R-:W-:-:S04]  /*ba70*/  FADD.FTZ R10, R10, -UR28 ;  /* 0x8000001c0a0a7e21 */ /* 0x000fc80008010000 */
[----:B0-----:R-:W-:Y:S01]  /*ba80*/  FMUL.FTZ R4, R10, UR16 ;  /* 0x000000100a047c20 */ /* 0x001fe20008410000 */
[----:B-1----:R-:W-:-:S03]  /*ba90*/  FMUL.FTZ R6, R8, R11 ;  /* 0x0000000b08067220 */ /* 0x002fc60000410000 */
[----:B------:R-:W-:-:S04]  /*baa0*/  FFMA.FTZ R9, R0, R4, R3 ;  /* 0x0000000400097223 */ /* 0x000fc80000010003 */
        /* <DEDUP_REMOVED lines=12> */
[----:B------:R-:W-:Y:S02]  /*bb70*/  SHF.L.U32 R10, R23, 0x10, RZ ;  /* 0x00000010170a7819 */ /* 0x000fe400000006ff */
        /* <DEDUP_REMOVED lines=27> */
[----:B----4-:R-:W-:-:S03]  /*bd30*/  SHF.L.U32 R10, R17, 0x10, RZ ;  /* 0x00000010110a7819 */ /* 0x010fc600000006ff */
[----:B------:R-:W4:Y:S01]  /*bd40*/  LDL.LU R17, [R1+0x1ec] ;  /* 0x0001ec0001117983 */ /* 0x000f220000300800 */
        /* <DEDUP_REMOVED lines=14> */
[----:B------:R-:W4:Y:S01]  /*be30*/  LDL.LU R23, [R1+0x30c] ;  /* 0x00030c0001177983 */ /* 0x000f220000300800 */
[----:B--2---:R-:W-:-:S03]  /*be40*/  SHF.L.U32 R10, R16, 0x10, RZ ;  /* 0x00000010100a7819 */ /* 0x004fc600000006ff */
[----:B------:R-:W2:Y:S01]  /*be50*/  LDL.LU R16, [R1+0x314] ;  /* 0x0003140001107983 */ /* 0x000ea20000300800 */
        /* <DEDUP_REMOVED lines=38> */
[----:B------:R-:W-:Y:S01]  /*c0c0*/  SHF.L.U32 R10, R23, 0x10, RZ ;  /* 0x00000010170a7819 */ /* 0x000fe200000006ff */
[----:B------:R0:W-:Y:S04]  /*c0d0*/  STL [R1+0x3cc], R21 ;  /* 0x0003cc1501007387 */ /* 0x0001e80000100800 */
[----:B------:R-:W-:Y:S01]  /*c0e0*/  FADD.FTZ R10, R10, -UR28 ;  /* 0x8000001c0a0a7e21 */ /* 0x000fe20008010000 */
[----:B------:R-:W3:Y:S03]  /*c0f0*/  LDL.LU R23, [R1+0x1e0] ;  /* 0x0001e00001177983 */ /* 0x000ee60000300800 */
[----:B------:R-:W-:Y:S01]  /*c100*/  FMUL.FTZ R4, R10, UR16 ;  /* 0x000000100a047c20 */ /* 0x000fe20008410000 */
[----:B0-----:R-:W3:Y:S03]  /*c110*/  LDL.LU R21, [R1+0x328] ;  /* 0x0003280001157983 */ /* 0x001ee60000300800 */
[----:B------:R-:W-:-:S04]  /*c120*/  FFMA.FTZ R9, R0, R4, R3 ;  /* 0x0000000400097223 */ /* 0x000fc80000010003 */
[----:B------:R-:W-:-:S06]  /*c130*/  FMUL.FTZ R8, R9, -1.4426950216293334961 ;  /* 0xbfb8aa3b09087820 */ /* 0x000fcc0000410000 */
[----:B------:R-:W0:Y:S02]  /*c140*/  MUFU.EX2 R8, R8 ;  /* 0x0000000800087308 */ /* 0x000e240000000800 */
[----:B0-----:R-:W-:-:S06]  /*c150*/  FADD.FTZ R8, R8, 1 ;  /* 0x3f80000008087421 */ /* 0x001fcc0000010000 */
[----:B------:R2:W0:Y:S02]  /*c160*/  MUFU.RCP R11, R8 ;  /* 0x00000008000b7308 */ /* 0x0004240000001000 */
[----:B--2---:R-:W-:Y:S02]  /*c170*/  SHF.L.U32 R8, R16, 0x10, RZ ;  /* 0x0000001010087819 */ /* 0x004fe400000006ff */
[----:B------:R-:W2:Y:S04]  /*c180*/  LDL.LU R16, [R1+0x1cc] ;  /* 0x0001cc0001107983 */ /* 0x000ea80000300800 */
[----:B------:R-:W-:Y:S01]  /*c190*/  STL [R1+0x1fc], R4 ;  /* 0x0001fc0401007387 */ /* 0x000fe20000100800 */
[----:B0-----:R-:W-:Y:S01]  /*c1a0*/  FMUL.FTZ R8, R8, R11 ;  /* 0x0000000b08087220 */ /* 0x001fe20000410000 */
        /* <DEDUP_REMOVED lines=11> */
[----:B0-----:R-:W-:Y:S01]  /*c260*/  FADD.FTZ R8, R8, 1 ;  /* 0x3f80000008087421 */ /* 0x001fe20000010000 */
[----:B----4-:R-:W-:Y:S02]  /*c270*/  SHF.L.U32 R10, R17, 0x10, RZ ;  /* 0x00000010110a7819 */ /* 0x010fe400000006ff */
[----:B------:R-:W4:Y:S03]  /*c280*/  LDL.LU R17, [R1+0x1d0] ;  /* 0x0001d00001117983 */ /* 0x000f260000300800 */
[----:B------:R3:W0:Y:S02]  /*c290*/  MUFU.RCP R11, R8 ;  /* 0x00000008000b7308 */ /* 0x0006240000001000 */
[----:B---3--:R-:W-:-:S02]  /*c2a0*/  SHF.L.U32 R8, R18, 0x10, RZ ;  /* 0x0000001012087819 */ /* 0x008fc400000006ff */
[----:B------:R-:W3:Y:S01]  /*c2b0*/  LDL.LU R18, [R1+0x338] ;  /* 0x0003380001127983 */ /* 0x000ee20000300800 */
[----:B------:R-:W-:-:S03]  /*c2c0*/  FADD.FTZ R10, R10, -UR28 ;  /* 0x8000001c0a0a7e21 */ /* 0x000fc60008010000 */
[----:B------:R1:W-:Y:S02]  /*c2d0*/  STL [R1+0x1f8], R4 ;  /* 0x0001f80401007387 */ /* 0x0003e40000100800 */
[----:B-1----:R-:W-:Y:S01]  /*c2e0*/  FMUL.FTZ R4, R10, UR16 ;  /* 0x000000100a047c20 */ /* 0x002fe20008410000 */
[----:B0-----:R-:W-:Y:S01]  /*c2f0*/  FMUL.FTZ R8, R8, R11 ;  /* 0x0000000b08087220 */ /* 0x001fe20000410000 */
[----:B------:R-:W-:Y:S01]  /*c300*/  FADD.FTZ R11, -R11, 1 ;  /* 0x3f8000000b0b7421 */ /* 0x000fe20000010100 */
[----:B------:R0:W-:Y:S03]  /*c310*/  STL [R1+0x18c], R6 ;  /* 0x00018c0601007387 */ /* 0x0001e60000100800 */
[----:B------:R-:W-:Y:S01]  /*c320*/  FFMA.FTZ R11, R9, R11, 1 ;  /* 0x3f800000090b7423 */ /* 0x000fe2000001000b */
[----:B------:R-:W-:Y:S01]  /*c330*/  FFMA.FTZ R9, R0, R4, R3 ;  /* 0x0000000400097223 */ /* 0x000fe20000010003 */
[----:B--2---:R-:W-:-:S02]  /*c340*/  SHF.L.U32 R10, R16, 0x10, RZ ;  /* 0x00000010100a7819 */ /* 0x004fc400000006ff */
[----:B------:R-:W2:Y:S01]  /*c350*/  LDL.LU R16, [R1+0x344] ;  /* 0x0003440001107983 */ /* 0x000ea20000300800 */
[----:B0-----:R-:W-:Y:S01]  /*c360*/  FMUL.FTZ R6, R8, R11 ;  /* 0x0000000b08067220 */ /* 0x001fe20000410000 */
[----:B------:R-:W-:-:S06]  /*c370*/  FMUL.FTZ R8, R9, -1.4426950216293334961 ;  /* 0xbfb8aa3b09087820 */ /* 0x000fcc0000410000 */
[----:B------:R-:W0:Y:S02]  /*c380*/  MUFU.EX2 R8, R8 ;  /* 0x0000000800087308 */ /* 0x000e240000000800 */
[----:B0-----:R-:W-:-:S06]  /*c390*/  FADD.FTZ R8, R8, 1 ;  /* 0x3f80000008087421 */ /* 0x001fcc0000010000 */
[----:B------:R0:W1:Y:S01]  /*c3a0*/  MUFU.RCP R11, R8 ;  /* 0x00000008000b7308 */ /* 0x0000620000001000 */
[----:B------:R-:W-:Y:S01]  /*c3b0*/  FADD.FTZ R10, R10, -UR28 ;  /* 0x8000001c0a0a7e21 */ /* 0x000fe20008010000 */
[----:B------:R0:W-:Y:S02]  /*c3c0*/  STL [R1+0x1f4], R4 ;  /* 0x0001f40401007387 */ /* 0x0001e40000100800 */
[----:B0-----:R-:W-:Y:S02]  /*c3d0*/  SHF.L.U32 R8, R21, 0x10, RZ ;  /* 0x0000001015087819 */ /* 0x001fe400000006ff */
[----:B------:R0:W-:Y:S01]  /*c3e0*/  STL [R1+0x188], R6 ;  /* 0x0001880601007387 */ /* 0x0001e20000100800 */
[----:B------:R-:W-:Y:S01]  /*c3f0*/  FMUL.FTZ R4, R10, UR16 ;  /* 0x000000100a047c20 */ /* 0x000fe20008410000 */
[----:B------:R-:W-:Y:S02]  /*c400*/  SHF.L.U32 R25, R25, 0x10, RZ ;  /* 0x0000001019197819 */ /* 0x000fe400000006ff */
[----:B------:R-:W2:Y:S01]  /*c410*/  LDL.LU R21, [R1+0x128] ;  /* 0x0001280001157983 */ /* 0x000ea20000300800 */
[----:B-1----:R-:W-:Y:S01]  /*c420*/  FMUL.FTZ R8, R8, R11 ;  /* 0x0000000b08087220 */ /* 0x002fe20000410000 */
[----:B------:R-:W-:-:S04]  /*c430*/  FADD.FTZ R11, -R11, 1 ;  /* 0x3f8000000b0b7421 */ /* 0x000fc80000010100 */
[----:B------:R-:W-:Y:S01]  /*c440*/  FFMA.FTZ R11, R9, R11, 1 ;  /* 0x3f800000090b7423 */ /* 0x000fe2000001000b */
[----:B------:R-:W-:-:S03]  /*c450*/  FFMA.FTZ R9, R2, R4, R5 ;  /* 0x0000000402097223 */ /* 0x000fc60000010005 */
[----:B0-----:R-:W-:Y:S01]  /*c460*/  FMUL.FTZ R6, R8, R11 ;  /* 0x0000000b08067220 */ /* 0x001fe20000410000 */
[----:B------:R-:W-:-:S06]  /*c470*/  FMUL.FTZ R8, R9, -1.4426950216293334961 ;  /* 0xbfb8aa3b09087820 */ /* 0x000fcc0000410000 */
[----:B------:R-:W0:Y:S01]  /*c480*/  MUFU.EX2 R8, R8 ;  /* 0x0000000800087308 */ /* 0x000e220000000800 */
[----:B------:R-:W-:Y:S01]  /*c490*/  SHF.L.U32 R10, R24, 0x10, RZ ;  /* 0x00000010180a7819 */ /* 0x000fe200000006ff */
[----:B------:R1:W-:Y:S04]  /*c4a0*/  STL [R1+0x1f0], R4 ;  /* 0x0001f00401007387 */ /* 0x0003e80000100800 */
[----:B------:R-:W-:Y:S01]  /*c4b0*/  FADD.FTZ R10, R10, -UR28 ;  /* 0x8000001c0a0a7e21 */ /* 0x000fe20008010000 */
[----:B------:R-:W2:Y:S01]  /*c4c0*/  LDL.LU R24, [R1+0x350] ;  /* 0x0003500001187983 */ /* 0x000ea20000300800 */
[----:B0-----:R-:W-:-:S04]  /*c4d0*/  FADD.FTZ R8, R8, 1 ;  /* 0x3f80000008087421 */ /* 0x001fc80000010000 */
[----:B------:R0:W4:Y:S01]  /*c4e0*/  MUFU.RCP R11, R8 ;  /* 0x00000008000b7308 */ /* 0x0001220000001000 */
[----:B-1----:R-:W-:Y:S01]  /*c4f0*/  FMUL.FTZ R4, R10, UR16 ;  /* 0x000000100a047c20 */ /* 0x002fe20008410000 */
[----:B0-----:R-:W-:Y:S01]  /*c500*/  SHF.L.U32 R8, R23, 0x10, RZ ;  /* 0x0000001017087819 */ /* 0x001fe200000006ff */
[----:B------:R0:W-:Y:S01]  /*c510*/  STL [R1+0x184], R6 ;  /* 0x0001840601007387 */ /* 0x0001e20000100800 */
[----:B----4-:R-:W-:-:S03]  /*c520*/  SHF.L.U32 R10, R17, 0x10, RZ ;  /* 0x00000010110a7819 */ /* 0x010fc600000006ff */
[----:B------:R1:W-:Y:S04]  /*c530*/  STL [R1+0x1ec], R4 ;  /* 0x0001ec0401007387 */ /* 0x0003e80000100800 */
[----:B------:R-:W4:Y:S01]  /*c540*/  LDL.LU R17, [R1+0x1b8] ;  /* 0x0001b80001117983 */ /* 0x000f220000300800 */
[----:B------:R-:W-:Y:S01]  /*c550*/  FMUL.FTZ R8, R8, R11 ;  /* 0x0000000b08087220 */ /* 0x000fe20000410000 */
[----:B------:R-:W-:Y:S02]  /*c560*/  FADD.FTZ R11, -R11, 1 ;  /* 0x3f8000000b0b7421 */ /* 0x000fe40000010100 */
[----:B------:R-:W4:Y:S02]  /*c570*/  LDL.LU R23, [R1+0x114] ;  /* 0x0001140001177983 */ /* 0x000f240000300800 */
[----:B------:R-:W-:Y:S01]  /*c580*/  FFMA.FTZ R11, R9, R11, 1 ;  /* 0x3f800000090b7423 */ /* 0x000fe2000001000b */
[----:B------:R-:W-:-:S03]  /*c590*/  FFMA.FTZ R9, R0, R4, R3 ;  /* 0x0000000400097223 */ /* 0x000fc60000010003 */
[----:B0-----:R-:W-:Y:S01]  /*c5a0*/  FMUL.FTZ R6, R8, R11 ;  /* 0x0000000b08067220 */ /* 0x001fe20000410000 */
[----:B------:R-:W-:-:S06]  /*c5b0*/  FMUL.FTZ R8, R9, -1.4426950216293334961 ;  /* 0xbfb8aa3b09087820 */ /* 0x000fcc0000410000 */
[----:B------:R-:W0:Y:S02]  /*c5c0*/  MUFU.EX2 R8, R8 ;  /* 0x0000000800087308 */ /* 0x000e240000000800 */
[----:B0-----:R-:W-:-:S06]  /*c5d0*/  FADD.FTZ R8, R8, 1 ;  /* 0x3f80000008087421 */ /* 0x001fcc0000010000 */
[----:B------:R3:W0:Y:S01]  /*c5e0*/  MUFU.RCP R11, R8 ;  /* 0x00000008000b7308 */ /* 0x0006220000001000 */
[----:B------:R-:W-:Y:S01]  /*c5f0*/  FADD.FTZ R10, R10, -UR28 ;  /* 0x8000001c0a0a7e21 */ /* 0x000fe20008010000 */
[----:B---3--:R-:W-:-:S03]  /*c600*/  SHF.L.U32 R8, R18, 0x10, RZ ;  /* 0x0000001012087819 */ /* 0x008fc600000006ff */
[----:B-1----:R-:W-:Y:S01]  /*c610*/  FMUL.FTZ R4, R10, UR16 ;  /* 0x000000100a047c20 */ /* 0x002fe20008410000 */
[----:B------:R1:W-:Y:S04]  /*c620*/  STL [R1+0x17c], R6 ;  /* 0x00017c0601007387 */ /* 0x0003e80000100800 */
[----:B------:R-:W3:Y:S01]  /*c630*/  LDL.LU R18, [R1+0x348] ;  /* 0x0003480001127983 */ /* 0x000ee20000300800 */
[----:B0-----:R-:W-:Y:S01]  /*c640*/  FMUL.FTZ R8, R8, R11 ;  /* 0x0000000b08087220 */ /* 0x001fe20000410000 */
[----:B------:R-:W-:-:S04]  /*c650*/  FADD.FTZ R11, -R11, 1 ;  /* 0x3f8000000b0b7421 */ /* 0x000fc80000010100 */
[----:B------:R-:W-:-:S04]  /*c660*/  FFMA.FTZ R11, R9, R11, 1 ;  /* 0x3f800000090b7423 */ /* 0x000fc8000001000b */
[----:B-1----:R-:W-:Y:S01]  /*c670*/  FMUL.FTZ R6, R8, R11 ;  /* 0x0000000b08067220 */ /* 0x002fe20000410000 */
[----:B------:R-:W-:-:S04]  /*c680*/  FFMA.FTZ R8, R2, R4, R5 ;  /* 0x0000000402087223 */ /* 0x000fc80000010005 */
[----:B------:R-:W-:-:S06]  /*c690*/  FMUL.FTZ R9, R8, -1.4426950216293334961 ;  /* 0xbfb8aa3b08097820 */ /* 0x000fcc0000410000 */
[----:B------:R-:W0:Y:S02]  /*c6a0*/  MUFU.EX2 R9, R9 ;  /* 0x0000000900097308 */ /* 0x000e240000000800 */
[----:B0-----:R-:W-:-:S06]  /*c6b0*/  FADD.FTZ R9, R9, 1 ;  /* 0x3f80000009097421 */ /* 0x001fcc0000010000 */
[----:B------:R2:W0:Y:S02]  /*c6c0*/  MUFU.RCP R10, R9 ;  /* 0x00000009000a7308 */ /* 0x0004240000001000 */
[----:B--2---:R-:W-:Y:S02]  /*c6d0*/  SHF.L.U32 R9, R16, 0x10, RZ ;  /* 0x0000001010097819 */ /* 0x004fe400000006ff */
[----:B------:R-:W2:Y:S01]  /*c6e0*/  LDL.LU R16, [R1+0x354] ;  /* 0x0003540001107983 */ /* 0x000ea20000300800 */
[----:B0-----:R-:W-:Y:S02]  /*c6f0*/  FMUL.FTZ R25, R25, R10 ;  /* 0x0000000a19197220 */ /* 0x001fe40000410000 */
[----:B------:R-:W-:Y:S01]  /*c700*/  FADD.FTZ R9, R9, -UR28 ;  /* 0x8000001c09097e21 */ /* 0x000fe20008010000 */
[----:B------:R0:W-:Y:S01]  /*c710*/  STL [R1+0x1e8], R4 ;  /* 0x0001e80401007387 */ /* 0x0001e20000100800 */
[----:B------:R-:W-:-:S04]  /*c720*/  FADD.FTZ R10, -R10, 1 ;  /* 0x3f8000000a0a7421 */ /* 0x000fc80000010100 */
[----:B------:R-:W-:Y:S01]  /*c730*/  FFMA.FTZ R10, R8, R10, 1 ;  /* 0x3f800000080a7423 */ /* 0x000fe2000001000a */
[----:B0-----:R-:W-:-:S04]  /*c740*/  FMUL.FTZ R4, R9, UR16 ;  /* 0x0000001009047c20 */ /* 0x001fc80008410000 */
[----:B------:R-:W-:-:S04]  /*c750*/  FFMA.FTZ R8, R0, R4, R3 ;  /* 0x0000000400087223 */ /* 0x000fc80000010003 */
[----:B------:R-:W-:-:S06]  /*c760*/  FMUL.FTZ R9, R8, -1.4426950216293334961 ;  /* 0xbfb8aa3b08097820 */ /* 0x000fcc0000410000 */
[----:B------:R-:W0:Y:S01]  /*c770*/  MUFU.EX2 R9, R9 ;  /* 0x0000000900097308 */ /* 0x000e220000000800 */
[----:B------:R-:W-:Y:S01]  /*c780*/  SHF.L.U32 R15, R24, 0x10, RZ ;  /* 0x00000010180f7819 */ /* 0x000fe200000006ff */
[----:B0-----:R-:W-:Y:S01]  /*c790*/  FADD.FTZ R9, R9, 1 ;  /* 0x3f80000009097421 */ /* 0x001fe20000010000 */
[----:B------:R-:W-:-:S05]  /*c7a0*/  FMUL.FTZ R25, R25, R10 ;  /* 0x0000000a19197220 */ /* 0x000fca0000410000 */
[----:B------:R0:W1:Y:S01]  /*c7b0*/  MUFU.RCP R10, R9 ;  /* 0x00000009000a7308 */ /* 0x0000620000001000 */
[----:B------:R1:W-:Y:S01]  /*c7c0*/  STL [R1+0x1e4], R4 ;  /* 0x0001e40401007387 */ /* 0x0003e20000100800 */
[----:B0-----:R-:W-:-:S05]  /*c7d0*/  SHF.L.U32 R9, R36, 0x10, RZ ;  /* 0x0000001024097819 */ /* 0x001fca00000006ff */
[----:B------:R-:W-:Y:S01]  /*c7e0*/  FADD.FTZ R9, R9, -UR28 ;  /* 0x8000001c09097e21 */ /* 0x000fe20008010000 */
[----:B-1----:R-:W-:Y:S01]  /*c7f0*/  FMUL.FTZ R15, R15, R10 ;  /* 0x0000000a0f0f7220 */ /* 0x002fe20000410000 */
[----:B------:R-:W-:Y:S02]  /*c800*/  FADD.FTZ R10, -R10, 1 ;  /* 0x3f8000000a0a7421 */ /* 0x000fe40000010100 */
[----:B------:R-:W-:Y:S01]  /*c810*/  FMUL.FTZ R4, R9, UR16 ;  /* 0x0000001009047c20 */ /* 0x000fe20008410000 */
[----:B----4-:R-:W-:Y:S02]  /*c820*/  SHF.L.U32 R24, R17, 0x10, RZ ;  /* 0x0000001011187819 */ /* 0x010fe400000006ff */
[----:B------:R-:W4:Y:S01]  /*c830*/  LDL.LU R17, [R1+0x11c] ;  /* 0x00011c0001117983 */ /* 0x000f220000300800 */
[----:B------:R-:W-:Y:S01]  /*c840*/  FFMA.FTZ R10, R8, R10, 1 ;  /* 0x3f800000080a7423 */ /* 0x000fe2000001000a */
[----:B------:R-:W-:-:S04]  /*c850*/  FFMA.FTZ R8, R2, R4, R5 ;  /* 0x0000000402087223 */ /* 0x000fc80000010005 */
[----:B------:R-:W-:-:S06]  /*c860*/  FMUL.FTZ R9, R8, -1.4426950216293334961 ;  /* 0xbfb8aa3b08097820 */ /* 0x000fcc0000410000 */
[----:B------:R-:W0:Y:S01]  /*c870*/  MUFU.EX2 R9, R9 ;  /* 0x0000000900097308 */ /* 0x000e220000000800 */
[----:B------:R-:W-:Y:S01]  /*c880*/  FMUL.FTZ R15, R15, R10 ;  /* 0x0000000a0f0f7220 */ /* 0x000fe20000410000 */
[----:B0-----:R-:W-:-:S06]  /*c890*/  FADD.FTZ R9, R9, 1 ;  /* 0x3f80000009097421 */ /* 0x001fcc0000010000 */
[----:B------:R3:W0:Y:S02]  /*c8a0*/  MUFU.RCP R10, R9 ;  /* 0x00000009000a7308 */ /* 0x0006240000001000 */
[----:B---3--:R-:W-:Y:S01]  /*c8b0*/  SHF.L.U32 R9, R18, 0x10, RZ ;  /* 0x0000001012097819 */ /* 0x008fe200000006ff */
[----:B------:R1:W-:Y:S04]  /*c8c0*/  STL [R1+0x120], R7 ;  /* 0x0001200701007387 */ /* 0x0003e80000100800 */
[----:B-1----:R-:W3:Y:S01]  /*c8d0*/  LDL.LU R7, [R1+0x35c] ;  /* 0x00035c0001077983 */ /* 0x002ee20000300800 */
[----:B--2---:R-:W-:-:S03]  /*c8e0*/  SHF.L.U32 R18, R16, 0x10, RZ ;  /* 0x0000001010127819 */ /* 0x004fc600000006ff */
[----:B------:R-:W2:Y:S01]  /*c8f0*/  LDL.LU R16, [R1+0x34c] ;  /* 0x00034c0001107983 */ /* 0x000ea20000300800 */
        /* <DEDUP_REMOVED lines=24> */
[----:B------:R4:W0:Y:S01]  /*ca80*/  MUFU.RCP R10, R9 ;  /* 0x00000009000a7308 */ /* 0x0008220000001000 */
[----:B------:R-:W-:Y:S02]  /*ca90*/  SHF.L.U32 R13, R21, 0x10, RZ ;  /* 0x00000010150d7819 */ /* 0x000fe400000006ff */
[----:B------:R-:W3:Y:S01]  /*caa0*/  LDL.LU R21, [R1+0x364] ;  /* 0x0003640001157983 */ /* 0x000ee20000300800 */
[----:B----4-:R-:W-:-:S03]  /*cab0*/  SHF.L.U32 R9, R17, 0x10, RZ ;  /* 0x0000001011097819 */ /* 0x010fc600000006ff */
[----:B------:R-:W4:Y:S01]  /*cac0*/  LDL.LU R17, [R1+0x360] ;  /* 0x0003600001117983 */ /* 0x000f220000300800 */
[----:B------:R-:W-:Y:S01]  /*cad0*/  SHF.L.U32 R23, R23, 0x10, RZ ;  /* 0x0000001017177819 */ /* 0x000fe200000006ff */
[----:B------:R-:W-:Y:S02]  /*cae0*/  FADD.FTZ R9, R9, -UR28 ;  /* 0x8000001c09097e21 */ /* 0x000fe40008010000 */
        /* <DEDUP_REMOVED lines=8> */
[----:B------:R1:W-:Y:S01]  /*cb70*/  STL [R1+0x3c8], R20 ;  /* 0x0003c81401007387 */ /* 0x0003e20000100800 */
[----:B------:R-:W-:-:S03]  /*cb80*/  FMUL.FTZ R23, R23, R10 ;  /* 0x0000000a17177220 */ /* 0x000fc60000410000 */
[----:B-1----:R-:W4:Y:S01]  /*cb90*/  LDL.LU R20, [R1+0x368] ;  /* 0x0003680001147983 */ /* 0x002f220000300800 */
[----:B0-----:R-:W-:-:S04]  /*cba0*/  FADD.FTZ R9, R9, 1 ;  /* 0x3f80000009097421 */ /* 0x001fc80000010000 */
[----:B------:R-:W0:Y:S01]  /*cbb0*/  MUFU.RCP R10, R9 ;  /* 0x00000009000a7308 */ /* 0x000e220000001000 */
[----:B------:R1:W-:Y:S01]  /*cbc0*/  STL [R1+0x1d4], R4 ;  /* 0x0001d40401007387 */ /* 0x0003e20000100800 */
[----:B0-----:R-:W-:Y:S01]  /*cbd0*/  FMUL.FTZ R13, R13, R10 ;  /* 0x0000000a0d0d7220 */ /* 0x001fe20000410000 */
[----:B------:R-:W-:-:S04]  /*cbe0*/  FADD.FTZ R10, -R10, 1 ;  /* 0x3f8000000a0a7421 */ /* 0x000fc80000010100 */
[----:B------:R-:W-:-:S04]  /*cbf0*/  FFMA.FTZ R10, R8, R10, 1 ;  /* 0x3f800000080a7423 */ /* 0x000fc8000001000a */
[----:B------:R-:W-:Y:S01]  /*cc00*/  FMUL.FTZ R13, R13, R10 ;  /* 0x0000000a0d0d7220 */ /* 0x000fe20000410000 */
[----:B--2---:R-:W-:Y:S02]  /*cc10*/  SHF.L.U32 R9, R16, 0x10, RZ ;  /* 0x0000001010097819 */ /* 0x004fe400000006ff */
[----:B------:R-:W2:Y:S03]  /*cc20*/  LDL.LU R16, [R1+0x36c] ;  /* 0x00036c0001107983 */ /* 0x000ea60000300800 */
[----:B------:R-:W-:-:S04]  /*cc30*/  FADD.FTZ R9, R9, -UR28 ;  /* 0x8000001c09097e21 */ /* 0x000fc80008010000 */
[----:B-1----:R-:W-:-:S04]  /*cc40*/  FMUL.FTZ R4, R9, UR16 ;  /* 0x0000001009047c20 */ /* 0x002fc80008410000 */
        /* <DEDUP_REMOVED lines=8> */
[----:B------:R-:W-:Y:S01]  /*ccd0*/  FADD.FTZ R9, R9, -UR28 ;  /* 0x8000001c09097e21 */ /* 0x000fe20008010000 */
[----:B------:R1:W-:Y:S02]  /*cce0*/  STL [R1+0x1d0], R4 ;  /* 0x0001d00401007387 */ /* 0x0003e40000100800 */
[----:B0-----:R-:W-:Y:S01]  /*ccf0*/  FMUL.FTZ R22, R22, R10 ;  /* 0x0000000a16167220 */ /* 0x001fe20000410000 */
[----:B------:R-:W-:-:S04]  /*cd00*/  FADD.FTZ R10, -R10, 1 ;  /* 0x3f8000000a0a7421 */ /* 0x000fc80000010100 */
[----:B------:R-:W-:Y:S01]  /*cd10*/  FFMA.FTZ R10, R8, R10, 1 ;  /* 0x3f800000080a7423 */ /* 0x000fe2000001000a */
[----:B-1----:R-:W-:-:S04]  /*cd20*/  FMUL.FTZ R4, R9, UR16 ;  /* 0x0000001009047c20 */ /* 0x002fc80008410000 */
[----:B------:R-:W-:-:S04]  /*cd30*/  FFMA.FTZ R8, R0, R4, R3 ;  /* 0x0000000400087223 */ /* 0x000fc80000010003 */
[----:B------:R-:W-:-:S06]  /*cd40*/  FMUL.FTZ R9, R8, -1.4426950216293334961 ;  /* 0xbfb8aa3b08097820 */ /* 0x000fcc0000410000 */
[----:B------:R-:W0:Y:S02]  /*cd50*/  MUFU.EX2 R9, R9 ;  /* 0x0000000900097308 */ /* 0x000e240000000800 */
[----:B0-----:R-:W-:-:S06]  /*cd60*/  FADD.FTZ R9, R9, 1 ;  /* 0x3f80000009097421 */ /* 0x001fcc0000010000 */
[----:B------:R4:W0:Y:S01]  /*cd70*/  MUFU.RCP R11, R9 ;  /* 0x00000009000b7308 */ /* 0x0008220000001000 */
[----:B------:R-:W-:Y:S01]  /*cd80*/  FMUL.FTZ R22, R22, R10 ;  /* 0x0000000a16167220 */ /* 0x000fe20000410000 */
[----:B------:R-:W-:Y:S01]  /*cd90*/  SHF.L.U32 R10, R21, 0x10, RZ ;  /* 0x00000010150a7819 */ /* 0x000fe200000006ff */
[----:B------:R1:W-:Y:S04]  /*cda0*/  STL [R1+0x178], R6 ;  /* 0x0001780601007387 */ /* 0x0003e80000100800 */
[----:B------:R-:W3:Y:S04]  /*cdb0*/  LDL.LU R21, [R1+0x37c] ;  /* 0x00037c0001157983 */ /* 0x000ee80000300800 */
[----:B-1----:R-:W3:Y:S01]  /*cdc0*/  LDL.LU R6, [R1+0x378] ;  /* 0x0003780001067983 */ /* 0x002ee20000300800 */
[----:B----4-:R-:W-:-:S03]  /*cdd0*/  SHF.L.U32 R9, R17, 0x10, RZ ;  /* 0x0000001011097819 */ /* 0x010fc600000006ff */
[----:B------:R-:W4:Y:S01]  /*cde0*/  LDL.LU R17, [R1+0x370] ;  /* 0x0003700001117983 */ /* 0x000f220000300800 */
        /* <DEDUP_REMOVED lines=29> */
[----:B------:R-:W3:Y:S04]  /*cfc0*/  LDL.LU R7, [R1+0x388] ;  /* 0x0003880001077983 */ /* 0x000ee80000300800 */
[----:B------:R1:W-:Y:S04]  /*cfd0*/  STL [R1+0x404], R37 ;  /* 0x0004042501007387 */ /* 0x0003e80000100800 */
[----:B-1----:R-:W3:Y:S01]  /*cfe0*/  LDL.LU R37, [R1+0x394] ;  /* 0x0003940001257983 */ /* 0x002ee20000300800 */
[----:B------:R-:W-:-:S03]  /*cff0*/  FADD.FTZ R10, R10, -UR28 ;  /* 0x8000001c0a0a7e21 */ /* 0x000fc60008010000 */
[----:B------:R1:W-:Y:S02]  /*d000*/  STL [R1+0x1a4], R4 ;  /* 0x0001a40401007387 */ /* 0x0003e40000100800 */
[----:B-1----:R-:W-:-:S04]  /*d010*/  FMUL.FTZ R4, R10, UR16 ;  /* 0x000000100a047c20 */ /* 0x002fc80008410000 */
[----:B------:R-:W-:Y:S01]  /*d020*/  FFMA.FTZ R10, R2, R4, R5 ;  /* 0x00000004020a7223 */ /* 0x000fe20000010005 */
[----:B----4-:R-:W-:-:S05]  /*d030*/  SHF.L.U32 R17, R17, 0x10, RZ ;  /* 0x0000001011117819 */ /* 0x010fca00000006ff */
[----:B0-----:R-:W-:Y:S01]  /*d040*/  FMUL.FTZ R17, R17, R11 ;  /* 0x0000000b11117220 */ /* 0x001fe20000410000 */
[----:B------:R-:W-:-:S04]  /*d050*/  FADD.FTZ R11, -R11, 1 ;  /* 0x3f8000000b0b7421 */ /* 0x000fc80000010100 */
[----:B------:R-:W-:Y:S01]  /*d060*/  FFMA.FTZ R11, R8, R11, 1 ;  /* 0x3f800000080b7423 */ /* 0x000fe2000001000b */
[----:B------:R-:W-:-:S06]  /*d070*/  FMUL.FTZ R8, R10, -1.4426950216293334961 ;  /* 0xbfb8aa3b0a087820 */ /* 0x000fcc0000410000 */
[----:B------:R-:W0:Y:S01]  /*d080*/  MUFU.EX2 R8, R8 ;  /* 0x0000000800087308 */ /* 0x000e220000000800 */
[----:B------:R-:W-:Y:S01]  /*d090*/  FMUL.FTZ R17, R17, R11 ;  /* 0x0000000b11117220 */ /* 0x000fe20000410000 */
[----:B------:R-:W-:Y:S01]  /*d0a0*/  SHF.L.U32 R11, R21, 0x10, RZ ;  /* 0x00000010150b7819 */ /* 0x000fe200000006ff */
[----:B0-----:R-:W-:-:S05]  /*d0b0*/  FADD.FTZ R8, R8, 1 ;  /* 0x3f80000008087421 */ /* 0x001fca0000010000 */
[----:B------:R0:W1:Y:S01]  /*d0c0*/  MUFU.RCP R12, R8 ;  /* 0x00000008000c7308 */ /* 0x0000620000001000 */
[----:B------:R-:W-:Y:S01]  /*d0d0*/  FADD.FTZ R11, R11, -UR28 ;  /* 0x8000001c0b0b7e21 */ /* 0x000fe20008010000 */
[----:B0-----:R-:W-:-:S03]  /*d0e0*/  SHF.L.U32 R8, R6, 0x10, RZ ;  /* 0x0000001006087819 */ /* 0x001fc600000006ff */
[----:B------:R-:W-:Y:S01]  /*d0f0*/  FMUL.FTZ R21, R11, UR16 ;  /* 0x000000100b157c20 */ /* 0x000fe20008410000 */
[----:B------:R-:W4:Y:S01]  /*d100*/  LDL.LU R6, [R1+0x390] ;  /* 0x0003900001067983 */ /* 0x000f220000300800 */
        /* <DEDUP_REMOVED lines=14> */
[----:B0-----:R-:W4:Y:S04]  /*d1f0*/  LDL.LU R4, [R1+0x39c] ;  /* 0x00039c0001047983 */ /* 0x001f280000300800 */
[----:B-1----:R-:W4:Y:S01]  /*d200*/  LDL.LU R31, [R1+0x398] ;  /* 0x00039800011f7983 */ /* 0x002f220000300800 */
[----:B--2---:R-:W-:-:S05]  /*d210*/  SHF.L.U32 R16, R16, 0x10, RZ ;  /* 0x0000001010107819 */ /* 0x004fca00000006ff */
        /* <DEDUP_REMOVED lines=9> */
[----:B---3--:R-:W-:-:S05]  /*d2b0*/  SHF.L.U32 R14, R7, 0x10, RZ ;  /* 0x00000010070e7819 */ /* 0x008fca00000006ff */
        /* <DEDUP_REMOVED lines=18> */
[----:B----4-:R-:W-:-:S05]  /*d3e0*/  SHF.L.U32 R11, R6, 0x10, RZ ;  /* 0x00000010060b7819 */ /* 0x010fca00000006ff */
[----:B------:R-:W-:-:S04]  /*d3f0*/  FADD.FTZ R11, R11, -UR28 ;  /* 0x8000001c0b0b7e21 */ /* 0x000fc80008010000 */
[----:B------:R-:W-:-:S04]  /*d400*/  FMUL.FTZ R6, R11, UR16 ;  /* 0x000000100b067c20 */ /* 0x000fc80008410000 */
[----:B------:R-:W-:-:S04]  /*d410*/  FFMA.FTZ R11, R2, R6, R5 ;  /* 0x00000006020b7223 */ /* 0x000fc80000010005 */
[----:B------:R-:W-:-:S06]  /*d420*/  FMUL.FTZ R10, R11, -1.4426950216293334961 ;  /* 0xbfb8aa3b0b0a7820 */ /* 0x000fcc0000410000 */
[----:B------:R-:W0:Y:S02]  /*d430*/  MUFU.EX2 R10, R10 ;  /* 0x0000000a000a7308 */ /* 0x000e240000000800 */
[----:B0-----:R-:W-:-:S06]  /*d440*/  FADD.FTZ R10, R10, 1 ;  /* 0x3f8000000a0a7421 */ /* 0x001fcc0000010000 */
[----:B------:R0:W1:Y:S01]  /*d450*/  MUFU.RCP R36, R10 ;  /* 0x0000000a00247308 */ /* 0x0000620000001000 */
[----:B------:R-:W-:Y:S02]  /*d460*/  SHF.L.U32 R33, R4, 0x10, RZ ;  /* 0x0000001004217819 */ /* 0x000fe400000006ff */
[----:B0-----:R-:W-:-:S03]  /*d470*/  SHF.L.U32 R10, R31, 0x10, RZ ;  /* 0x000000101f0a7819 */ /* 0x001fc600000006ff */
[----:B------:R-:W-:Y:S01]  /*d480*/  FADD.FTZ R33, R33, -UR28 ;  /* 0x8000001c21217e21 */ /* 0x000fe20008010000 */
[----:B------:R0:W-:Y:S03]  /*d490*/  STL [R1+0x3ec], R27 ;  /* 0x0003ec1b01007387 */ /* 0x0001e60000100800 */
[----:B------:R-:W-:Y:S01]  /*d4a0*/  FMUL.FTZ R4, R33, UR16 ;  /* 0x0000001021047c20 */ /* 0x000fe20008410000 */
[----:B-1----:R-:W-:Y:S01]  /*d4b0*/  FMUL.FTZ R10, R10, R36 ;  /* 0x000000240a0a7220 */ /* 0x002fe20000410000 */
[----:B------:R-:W-:Y:S01]  /*d4c0*/  FADD.FTZ R36, -R36, 1 ;  /* 0x3f80000024247421 */ /* 0x000fe20000010100 */
[----:B------:R1:W-:Y:S01]  /*d4d0*/  STL [R1+0x3d0], R15 ;  /* 0x0003d00f01007387 */ /* 0x0003e20000100800 */
[----:B------:R-:W-:Y:S02]  /*d4e0*/  FFMA.FTZ R33, R0, R4, R3 ;  /* 0x0000000400217223 */ /* 0x000fe40000010003 */
[----:B------:R-:W-:Y:S01]  /*d4f0*/  FFMA.FTZ R36, R11, R36, 1 ;  /* 0x3f8000000b247423 */ /* 0x000fe20000010024 */
[----:B0-----:R-:W3:Y:S01]  /*d500*/  LDL.LU R27, [R1+0x110] ;  /* 0x00011000011b7983 */ /* 0x001ee20000300800 */
[----:B------:R-:W-:-:S03]  /*d510*/  FMUL.FTZ R11, R33, -1.4426950216293334961 ;  /* 0xbfb8aa3b210b7820 */ /* 0x000fc60000410000 */
[----:B------:R0:W-:Y:S03]  /*d520*/  STL [R1+0x3d4], R25 ;  /* 0x0003d41901007387 */ /* 0x0001e60000100800 */
[----:B------:R-:W4:Y:S01]  /*d530*/  MUFU.EX2 R11, R11 ;  /* 0x0000000b000b7308 */ /* 0x000f220000000800 */
[----:B------:R-:W-:Y:S01]  /*d540*/  FMUL.FTZ R10, R10, R36 ;  /* 0x000000240a0a7220 */ /* 0x000fe20000410000 */
[----:B-1----:R-:W3:Y:S04]  /*d550*/  LDL.LU R15, [R1+0x358] ;  /* 0x00035800010f7983 */ /* 0x002ee80000300800 */
[----:B------:R1:W-:Y:S04]  /*d560*/  STL [R1+0x3d8], R24 ;  /* 0x0003d81801007387 */ /* 0x0003e80000100800 */
[----:B0-----:R-:W3:Y:S04]  /*d570*/  LDL.LU R25, [R1+0x124] ;  /* 0x0001240001197983 */ /* 0x001ee80000300800 */
[----:B------:R-:W-:Y:S01]  /*d580*/  STL [R1+0x3f8], R29 ;  /* 0x0003f81d01007387 */ /* 0x000fe20000100800 */
[----:B----4-:R-:W-:-:S03]  /*d590*/  FADD.FTZ R11, R11, 1 ;  /* 0x3f8000000b0b7421 */ /* 0x010fc60000010000 */
[----:B------:R-:W-:Y:S01]  /*d5a0*/  STL [R1+0x3f4], R28 ;  /* 0x0003f41c01007387 */ /* 0x000fe20000100800 */
[----:B------:R2:W0:Y:S03]  /*d5b0*/  MUFU.RCP R36, R11 ;  /* 0x0000000b00247308 */ /* 0x0004260000001000 */
[----:B------:R4:W-:Y:S04]  /*d5c0*/  STL [R1+0x3e8], R26 ;  /* 0x0003e81a01007387 */ /* 0x0009e80000100800 */
[----:B------:R0:W-:Y:S04]  /*d5d0*/  STL [R1+0x3e0], R23 ;  /* 0x0003e01701007387 */ /* 0x0001e80000100800 */
[----:B-1----:R-:W3:Y:S04]  /*d5e0*/  LDL.LU R24, [R1+0x3a8] ;  /* 0x0003a80001187983 */ /* 0x002ee80000300800 */
[----:B----4-:R-:W4:Y:S04]  /*d5f0*/  LDL.LU R26, [R1+0x12c] ;  /* 0x00012c00011a7983 */ /* 0x010f280000300800 */
[----:B------:R-:W4:Y:S04]  /*d600*/  LDL.LU R29, [R1+0x3b0] ;  /* 0x0003b000011d7983 */ /* 0x000f280000300800 */
[----:B0-----:R-:W4:Y:S04]  /*d610*/  LDL.LU R23, [R1+0x3ac] ;  /* 0x0003ac0001177983 */ /* 0x001f280000300800 */
[----:B------:R-:W4:Y:S04]  /*d620*/  LDL.LU R28, [R1+0x3a4] ;  /* 0x0003a400011c7983 */ /* 0x000f280000300800 */
[----:B------:R0:W-:Y:S04]  /*d630*/  STL [R1+0x3e4], R13 ;  /* 0x0003e40d01007387 */ /* 0x0001e80000100800 */
[----:B------:R-:W4:Y:S01]  /*d640*/  LDL.LU R31, [R1+0x340] ;  /* 0x00034000011f7983 */ /* 0x000f220000300800 */
        /* <DEDUP_REMOVED lines=9> */
[----:B0-----:R-:W-:-:S03]  /*d6e0*/  FADD.FTZ R13, RZ, R27 ;  /* 0x0000001bff0d7221 */ /* 0x001fc60000010000 */
        /* <DEDUP_REMOVED lines=14> */
[-C--:B------:R-:W-:Y:S01]  /*d7d0*/  FFMA.FTZ R23, R26, R33.reuse, R23 ;  /* 0x000000211a177223 */ /* 0x080fe20000010017 */
        /* <DEDUP_REMOVED lines=12> */
[----:B---3--:R-:W-:Y:S01]  /*d8a0*/  FFMA.FTZ R15, R18, R32, R15 ;  /* 0x00000020120f7223 */ /* 0x008fe2000001000f */
[----:B--2---:R-:W-:Y:S01]  /*d8b0*/  FADD.FTZ R26, R24, R33 ;  /* 0x00000021181a7221 */ /* 0x004fe20000010000 */
[CC--:B------:R-:W-:Y:S01]  /*d8c0*/  FFMA.FTZ R24, R35.reuse, R33.reuse, R23 ;  /* 0x0000002123187223 */ /* 0x0c0fe20000010017 */
[----:B------:R-:W-:Y:S01]  /*d8d0*/  FMUL.FTZ R33, R2, R33 ;  /* 0x0000002102217220 */ /* 0x000fe20000410000 */
[----:B------:R-:W2:Y:S03]  /*d8e0*/  LDL.LU R23, [R1+0x320] ;  /* 0x0003200001177983 */ /* 0x000ea60000300800 */
[----:B------:R-:W-:-:S02]  /*d8f0*/  FFMA.FTZ R35, R35, R33, R31 ;  /* 0x0000002123237223 */ /* 0x000fc4000001001f */
[----:B------:R-:W3:Y:S02]  /*d900*/  LDL.LU R31, [R1+0x400] ;  /* 0x00040000011f7983 */ /* 0x000ee40000300800 */
[----:B------:R-:W-:Y:S02]  /*d910*/  FFMA.FTZ R18, R18, R36, R35 ;  /* 0x0000002412127223 */ /* 0x000fe40000010023 */
[----:B------:R-:W4:Y:S01]  /*d920*/  LDL.LU R35, [R1+0x3fc] ;  /* 0x0003fc0001237983 */ /* 0x000f220000300800 */
[----:B------:R-:W-:Y:S01]  /*d930*/  FADD.FTZ R28, R28, R33 ;  /* 0x000000211c1c7221 */ /* 0x000fe20000010000 */
[----:B------:R-:W-:Y:S01]  /*d940*/  FMUL.FTZ R33, R2, R37 ;  /* 0x0000002502217220 */ /* 0x000fe20000410000 */
[----:B------:R-:W-:Y:S02]  /*d950*/  FADD.FTZ R13, R13, R32 ;  /* 0x000000200d0d7221 */ /* 0x000fe40000010000 */
[----:B------:R-:W-:Y:S01]  /*d960*/  FADD.FTZ R32, R36, R28 ;  /* 0x0000001c24207221 */ /* 0x000fe20000010000 */
[C---:B------:R-:W-:Y:S01]  /*d970*/  FFMA.FTZ R18, R27.reuse, R33, R18 ;  /* 0x000000211b127223 */ /* 0x040fe20000010012 */
[----:B------:R-:W-:-:S02]  /*d980*/  FFMA.FTZ R28, R27, R37, R24 ;  /* 0x000000251b1c7223 */ /* 0x000fc40000010018 */
[----:B------:R-:W-:Y:S01]  /*d990*/  FADD.FTZ R33, R32, R33 ;  /* 0x0000002120217221 */ /* 0x000fe20000010000 */
[----:B------:R-:W-:Y:S01]  /*d9a0*/  FADD.FTZ R26, R26, R37 ;  /* 0x000000251a1a7221 */ /* 0x000fe20000010000 */
[----:B------:R-:W2:Y:S04]  /*d9b0*/  LDL.LU R24, [R1+0x130] ;  /* 0x0001300001187983 */ /* 0x000ea80000300800 */
[----:B------:R-:W2:Y:S04]  /*d9c0*/  LDL.LU R27, [R1+0x318] ;  /* 0x00031800011b7983 */ /* 0x000ea80000300800 */
[----:B------:R-:W2:Y:S01]  /*d9d0*/  LDL.LU R32, [R1+0x134] ;  /* 0x0001340001207983 */ /* 0x000ea20000300800 */
[-C--:B---3--:R-:W-:Y:S01]  /*d9e0*/  FMUL.FTZ R36, R0, R31.reuse ;  /* 0x0000001f00247220 */ /* 0x088fe20000410000 */
[----:B------:R-:W-:-:S03]  /*d9f0*/  FFMA.FTZ R15, R29, R31, R15 ;  /* 0x0000001f1d0f7223 */ /* 0x000fc6000001000f */
[----:B------:R-:W-:Y:S01]  /*da00*/  FFMA.FTZ R29, R29, R36, R18 ;  /* 0x000000241d1d7223 */ /* 0x000fe20000010012 */
[----:B----4-:R-:W-:Y:S01]  /*da10*/  FMUL.FTZ R37, R2, R35 ;  /* 0x0000002302257220 */ /* 0x010fe20000410000 */
[----:B------:R-:W-:Y:S01]  /*da20*/  FADD.FTZ R33, R36, R33 ;  /* 0x0000002124217221 */ /* 0x000fe20000010000 */
[----:B------:R-:W-:Y:S01]  /*da30*/  FADD.FTZ R13, R13, R31 ;  /* 0x0000001f0d0d7221 */ /* 0x000fe20000010000 */
[----:B------:R-:W-:Y:S01]  /*da40*/  FMUL.FTZ R31, R0, R30 ;  /* 0x0000001e001f7220 */ /* 0x000fe20000410000 */
[----:B------:R-:W-:Y:S01]  /*da50*/  FFMA.FTZ R36, R25, R37, R29 ;  /* 0x0000002519247223 */ /* 0x000fe2000001001d */
[----:B------:R-:W-:Y:S01]  /*da60*/  FADD.FTZ R37, R33, R37 ;  /* 0x0000002521257221 */ /* 0x000fe20000010000 */
[----:B------:R-:W3:Y:S02]  /*da70*/  LDL.LU R29, [R1+0x3f8] ;  /* 0x0003f800011d7983 */ /* 0x000ee40000300800 */
[----:B--2---:R-:W-:Y:S01]  /*da80*/  FFMA.FTZ R36, R23, R31, R36 ;  /* 0x0000001f17247223 */ /* 0x004fe20000010024 */
[----:B------:R-:W-:Y:S01]  /*da90*/  FADD.FTZ R37, R31, R37 ;  /* 0x000000251f257221 */ /* 0x000fe20000010000 */
[----:B------:R-:W2:Y:S04]  /*daa0*/  LDL.LU R18, [R1+0x310] ;  /* 0x0003100001127983 */ /* 0x000ea80000300800 */
[----:B------:R-:W4:Y:S01]  /*dab0*/  LDL.LU R31, [R1+0x31c] ;  /* 0x00031c00011f7983 */ /* 0x000f220000300800 */
[----:B------:R-:W-:Y:S01]  /*dac0*/  FFMA.FTZ R28, R25, R35, R28 ;  /* 0x00000023191c7223 */ /* 0x000fe2000001001c */
[----:B------:R-:W-:Y:S01]  /*dad0*/  FADD.FTZ R26, R26, R35 ;  /* 0x000000231a1a7221 */ /* 0x000fe20000010000 */
[----:B------:R-:W-:Y:S01]  /*dae0*/  FMUL.FTZ R35, R2, R34 ;  /* 0x0000002202237220 */ /* 0x000fe20000410000 */
[----:B------:R-:W-:Y:S01]  /*daf0*/  FFMA.FTZ R33, R23, R30, R15 ;  /* 0x0000001e17217223 */ /* 0x000fe2000001000f */
[----:B------:R-:W-:Y:S01]  /*db00*/  FADD.FTZ R13, R13, R30 ;  /* 0x0000001e0d0d7221 */ /* 0x000fe20000010000 */
[----:B------:R-:W2:Y:S01]  /*db10*/  LDL.LU R25, [R1+0x138] ;  /* 0x0001380001197983 */ /* 0x000ea20000300800 */
[----:B------:R-:W-:-:S03]  /*db20*/  FADD.FTZ R37, R37, R35 ;  /* 0x0000002325257221 */ /* 0x000fc60000010000 */
[----:B------:R-:W2:Y:S04]  /*db30*/  LDL.LU R15, [R1+0x2f0] ;  /* 0x0002f000010f7983 */ /* 0x000ea80000300800 */
[----:B------:R-:W2:Y:S01]  /*db40*/  LDL.LU R23, [R1+0x14c] ;  /* 0x00014c0001177983 */ /* 0x000ea20000300800 */
[C---:B----4-:R-:W-:Y:S01]  /*db50*/  FFMA.FTZ R30, R31.reuse, R34, R28 ;  /* 0x000000221f1e7223 */ /* 0x050fe2000001001c */
[----:B------:R-:W-:Y:S01]  /*db60*/  FFMA.FTZ R36, R31, R35, R36 ;  /* 0x000000231f247223 */ /* 0x000fe20000010024 */
[-C--:B---3--:R-:W-:Y:S01]  /*db70*/  FMUL.FTZ R31, R0, R29.reuse ;  /* 0x0000001d001f7220 */ /* 0x088fe20000410000 */
[----:B------:R-:W-:Y:S01]  /*db80*/  FMUL.FTZ R35, R2, R24 ;  /* 0x0000001802237220 */ /* 0x000fe20000410000 */
[C---:B------:R-:W-:Y:S01]  /*db90*/  FFMA.FTZ R33, R27.reuse, R29, R33 ;  /* 0x0000001d1b217223 */ /* 0x040fe20000010021 */
[----:B------:R-:W-:Y:S01]  /*dba0*/  FADD.FTZ R34, R26, R34 ;  /* 0x000000221a227221 */ /* 0x000fe20000010000 */
[----:B------:R-:W-:Y:S01]  /*dbb0*/  FFMA.FTZ R36, R27, R31, R36 ;  /* 0x0000001f1b247223 */ /* 0x000fe20000010024 */
[----:B------:R-:W-:Y:S01]  /*dbc0*/  FADD.FTZ R37, R31, R37 ;  /* 0x000000251f257221 */ /* 0x000fe20000010000 */
[----:B------:R-:W-:Y:S01]  /*dbd0*/  FADD.FTZ R29, R13, R29 ;  /* 0x0000001d0d1d7221 */ /* 0x000fe20000010000 */
[----:B------:R-:W3:Y:S01]  /*dbe0*/  LDL.LU R26, [R1+0x2c0] ;  /* 0x0002c000011a7983 */ /* 0x000ee20000300800 */
[----:B--2---:R-:W-:Y:S01]  /*dbf0*/  FFMA.FTZ R36, R18, R35, R36 ;  /* 0x0000002312247223 */ /* 0x004fe20000010024 */
[----:B------:R-:W-:-:S02]  /*dc00*/  FADD.FTZ R37, R37, R35 ;  /* 0x0000002325257221 */ /* 0x000fc40000010000 */
[----:B------:R-:W2:Y:S01]  /*dc10*/  LDL.LU R35, [R1+0x2f4] ;  /* 0x0002f40001237983 */ /* 0x000ea20000300800 */
[----:B------:R-:W-:Y:S01]  /*dc20*/  FMUL.FTZ R31, R0, R32 ;  /* 0x00000020001f7220 */ /* 0x000fe20000410000 */
[----:B------:R-:W-:Y:S01]  /*dc30*/  FFMA.FTZ R30, R18, R24, R30 ;  /* 0x00000018121e7223 */ /* 0x000fe2000001001e */
[----:B------:R-:W-:Y:S01]  /*dc40*/  FADD.FTZ R29, R29, R32 ;  /* 0x000000201d1d7221 */ /* 0x000fe20000010000 */
[----:B------:R-:W4:Y:S01]  /*dc50*/  LDL.LU R27, [R1+0x154] ;  /* 0x00015400011b7983 */ /* 0x000f220000300800 */
[----:B------:R-:W-:-:S03]  /*dc60*/  FADD.FTZ R37, R31, R37 ;  /* 0x000000251f257221 */ /* 0x000fc60000010000 */
[----:B------:R-:W3:Y:S01]  /*dc70*/  LDL.LU R18, [R1+0x158] ;  /* 0x0001580001127983 */ /* 0x000ee20000300800 */
[----:B------:R-:W-:-:S03]  /*dc80*/  FADD.FTZ R34, R34, R24 ;  /* 0x0000001822227221 */ /* 0x000fc60000010000 */
[----:B------:R-:W3:Y:S04]  /*dc90*/  LDL.LU R13, [R1+0x2b4] ;  /* 0x0002b400010d7983 */ /* 0x000ee80000300800 */
[----:B------:R-:W3:Y:S04]  /*dca0*/  LDL.LU R24, [R1+0x2b0] ;  /* 0x0002b00001187983 */ /* 0x000ee80000300800 */
[----:B------:R-:W3:Y:S01]  /*dcb0*/  LDL.LU R28, [R1+0x3f4] ;  /* 0x0003f400011c7983 */ /* 0x000ee20000300800 */
[C---:B--2---:R-:W-:Y:S01]  /*dcc0*/  FFMA.FTZ R33, R35.reuse, R32, R33 ;  /* 0x0000002023217223 */ /* 0x044fe20000010021 */
[----:B------:R-:W-:Y:S01]  /*dcd0*/  FFMA.FTZ R36, R35, R31, R36 ;  /* 0x0000001f23247223 */ /* 0x000fe20000010024 */
[----:B------:R-:W-:Y:S01]  /*dce0*/  FMUL.FTZ R35, R2, R25 ;  /* 0x0000001902237220 */ /* 0x000fe20000410000 */
[----:B------:R-:W2:Y:S03]  /*dcf0*/  LDL.LU R32, [R1+0x3f0] ;  /* 0x0003f00001207983 */ /* 0x000ea60000300800 */
[----:B------:R-:W-:Y:S01]  /*dd00*/  FFMA.FTZ R36, R15, R35, R36 ;  /* 0x000000230f247223 */ /* 0x000fe20000010024 */
[----:B------:R-:W-:-:S02]  /*dd10*/  FADD.FTZ R37, R37, R35 ;  /* 0x0000002325257221 */ /* 0x000fc40000010000 */
[----:B------:R-:W3:Y:S01]  /*dd20*/  LDL.LU R35, [R1+0x2c4] ;  /* 0x0002c40001237983 */ /* 0x000ee20000300800 */
[----:B------:R-:W-:Y:S01]  /*dd30*/  FMUL.FTZ R31, R0, R23 ;  /* 0x00000017001f7220 */ /* 0x000fe20000410000 */
[----:B------:R-:W-:Y:S01]  /*dd40*/  FFMA.FTZ R30, R15, R25, R30 ;  /* 0x000000190f1e7223 */ /* 0x000fe2000001001e */
[----:B------:R-:W-:Y:S01]  /*dd50*/  FADD.FTZ R34, R34, R25 ;  /* 0x0000001922227221 */ /* 0x000fe20000010000 */
[----:B------:R-:W-:Y:S01]  /*dd60*/  FADD.FTZ R29, R29, R23 ;  /* 0x000000171d1d7221 */ /* 0x000fe20000010000 */
[----:B------:R-:W-:Y:S01]  /*dd70*/  FADD.FTZ R37, R31, R37 ;  /* 0x000000251f257221 */ /* 0x000fe20000010000 */
[----:B------:R-:W2:Y:S02]  /*dd80*/  LDL.LU R15, [R1+0x164] ;  /* 0x00016400010f7983 */ /* 0x000ea40000300800 */
[----:B----4-:R-:W-:Y:S02]  /*dd90*/  FADD.FTZ R29, R29, R27 ;  /* 0x0000001b1d1d7221 */ /* 0x010fe40000010000 */
[----:B------:R-:W4:Y:S01]  /*dda0*/  LDL.LU R25, [R1+0x2a8] ;  /* 0x0002a80001197983 */ /* 0x000f220000300800 */
[C---:B---3--:R-:W-:Y:S01]  /*ddb0*/  FFMA.FTZ R33, R35.reuse, R23, R33 ;  /* 0x0000001723217223 */ /* 0x048fe20000010021 */
[----:B------:R-:W-:Y:S01]  /*ddc0*/  FFMA.FTZ R36, R35, R31, R36 ;  /* 0x0000001f23247223 */ /* 0x000fe20000010024 */
[-C--:B--2---:R-:W-:Y:S01]  /*ddd0*/  FMUL.FTZ R35, R2, R32.reuse ;  /* 0x0000002002237220 */ /* 0x084fe20000410000 */
[----:B------:R-:W-:Y:S01]  /*dde0*/  FMUL.FTZ R31, R0, R27 ;  /* 0x0000001b001f7220 */ /* 0x000fe20000410000 */
[----:B------:R-:W-:Y:S01]  /*ddf0*/  FFMA.FTZ R30, R26, R32, R30 ;  /* 0x000000201a1e7223 */ /* 0x000fe2000001001e */
[----:B------:R-:W-:Y:S01]  /*de00*/  FADD.FTZ R34, R34, R32 ;  /* 0x0000002022227221 */ /* 0x000fe20000010000 */
[----:B------:R-:W-:Y:S01]  /*de10*/  FFMA.FTZ R36, R26, R35, R36 ;  /* 0x000000231a247223 */ /* 0x000fe20000010024 */
[----:B------:R-:W-:Y:S01]  /*de20*/  FADD.FTZ R37, R37, R35 ;  /* 0x0000002325257221 */ /* 0x000fe20000010000 */
[----:B------:R-:W-:Y:S01]  /*de30*/  FMUL.FTZ R32, R2, R18 ;  /* 0x0000001202207220 */ /* 0x000fe20000410000 */
[C---:B------:R-:W-:Y:S01]  /*de40*/  FFMA.FTZ R33, R13.reuse, R27, R33 ;  /* 0x0000001b0d217223 */ /* 0x040fe20000010021 */
[----:B------:R-:W-:Y:S01]  /*de50*/  FFMA.FTZ R36, R13, R31, R36 ;  /* 0x0000001f0d247223 */ /* 0x000fe20000010024 */
[----:B------:R-:W-:Y:S01]  /*de60*/  FADD.FTZ R37, R31, R37 ;  /* 0x000000251f257221 */ /* 0x000fe20000010000 */
[----:B------:R-:W2:Y:S02]  /*de70*/  LDL.LU R23, [R1+0x290] ;  /* 0x0002900001177983 */ /* 0x000ea40000300800 */
[----:B------:R-:W-:Y:S01]  /*de80*/  FFMA.FTZ R36, R24, R32, R36 ;  /* 0x0000002018247223 */ /* 0x000fe20000010024 */
[----:B------:R-:W-:Y:S01]  /*de90*/  FADD.FTZ R37, R37, R32 ;  /* 0x0000002025257221 */ /* 0x000fe20000010000 */
[----:B------:R-:W3:Y:S04]  /*dea0*/  LDL.LU R27, [R1+0x3ec] ;  /* 0x0003ec00011b7983 */ /* 0x000ee80000300800 */
[----:B------:R-:W4:Y:S01]  /*deb0*/  LDL.LU R32, [R1+0x2ac] ;  /* 0x0002ac0001207983 */ /* 0x000f220000300800 */
[----:B------:R-:W-:Y:S01]  /*dec0*/  FADD.FTZ R29, R29, R28 ;  /* 0x0000001c1d1d7221 */ /* 0x000fe20000010000 */
[----:B------:R-:W-:-:S02]  /*ded0*/  FMUL.FTZ R31, R0, R28 ;  /* 0x0000001c001f7220 */ /* 0x000fc40000410000 */
[----:B------:R-:W2:Y:S01]  /*dee0*/  LDL.LU R26, [R1+0x168] ;  /* 0x00016800011a7983 */ /* 0x000ea20000300800 */
[----:B------:R-:W-:Y:S01]  /*def0*/  FFMA.FTZ R30, R24, R18, R30 ;  /* 0x00000012181e7223 */ /* 0x000fe2000001001e */
[----:B------:R-:W-:Y:S02]  /*df00*/  FADD.FTZ R34, R34, R18 ;  /* 0x0000001222227221 */ /* 0x000fe40000010000 */
[----:B------:R-:W2:Y:S04]  /*df10*/  LDL.LU R13, [R1+0x15c] ;  /* 0x00015c00010d7983 */ /* 0x000ea80000300800 */
[----:B------:R-:W2:Y:S01]  /*df20*/  LDL.LU R35, [R1+0x260] ;  /* 0x0002600001237983 */ /* 0x000ea20000300800 */
[----:B---3--:R-:W-:Y:S01]  /*df30*/  FADD.FTZ R29, R29, R27 ;  /* 0x0000001b1d1d7221 */ /* 0x008fe20000010000 */
[----:B----4-:R-:W-:Y:S01]  /*df40*/  FFMA.FTZ R33, R32, R28, R33 ;  /* 0x0000001c20217223 */ /* 0x010fe20000010021 */
[----:B------:R-:W-:Y:S01]  /*df50*/  FMUL.FTZ R28, R0, R27 ;  /* 0x0000001b001c7220 */ /* 0x000fe20000410000 */
[----:B------:R-:W-:Y:S01]  /*df60*/  FFMA.FTZ R30, R25, R15, R30 ;  /* 0x0000000f191e7223 */ /* 0x000fe2000001001e */
[----:B------:R-:W3:Y:S01]  /*df70*/  LDL.LU R24, [R1+0x160] ;  /* 0x0001600001187983 */ /* 0x000ee20000300800 */
[----:B--2---:R-:W-:-:S03]  /*df80*/  FFMA.FTZ R33, R23, R27, R33 ;  /* 0x0000001b17217223 */ /* 0x004fc60000010021 */
[----:B------:R-:W2:Y:S01]  /*df90*/  LDL.LU R27, [R1+0x264] ;  /* 0x00026400011b7983 */ /* 0x000ea20000300800 */
[----:B------:R-:W-:Y:S01]  /*dfa0*/  FADD.FTZ R34, R34, R15 ;  /* 0x0000000f22227221 */ /* 0x000fe20000010000 */
[----:B------:R-:W-:Y:S01]  /*dfb0*/  FFMA.FTZ R36, R32, R31, R36 ;  /* 0x0000001f20247223 */ /* 0x000fe20000010024 */
[----:B------:R-:W-:Y:S01]  /*dfc0*/  FADD.FTZ R37, R31, R37 ;  /* 0x000000251f257221 */ /* 0x000fe20000010000 */
[----:B------:R-:W-:Y:S01]  /*dfd0*/  FMUL.FTZ R31, R2, R26 ;  /* 0x0000001a021f7220 */ /* 0x000fe20000410000 */
[----:B------:R-:W-:Y:S01]  /*dfe0*/  FADD.FTZ R34, R34, R26 ;  /* 0x0000001a22227221 */ /* 0x000fe20000010000 */
[----:B------:R-:W-:Y:S01]  /*dff0*/  FMUL.FTZ R32, R2, R15 ;  /* 0x0000000f02207220 */ /* 0x000fe20000410000 */
[----:B------:R-:W4:Y:S03]  /*e000*/  LDL.LU R18, [R1+0x254] ;  /* 0x0002540001127983 */ /* 0x000f260000300800 */
[----:B------:R-:W-:Y:S01]  /*e010*/  FFMA.FTZ R36, R25, R32, R36 ;  /* 0x0000002019247223 */ /* 0x000fe20000010024 */
[----:B------:R-:W4:Y:S04]  /*e020*/  LDL.LU R15, [R1+0x150] ;  /* 0x00015000010f7983 */ /* 0x000f280000300800 */
[----:B------:R-:W4:Y:S01]  /*e030*/  LDL.LU R25, [R1+0x250] ;  /* 0x0002500001197983 */ /* 0x000f220000300800 */
[----:B------:R-:W-:-:S03]  /*e040*/  FADD.FTZ R37, R37, R32 ;  /* 0x0000002025257221 */ /* 0x000fc60000010000 */
[----:B------:R-:W4:Y:S01]  /*e050*/  LDL.LU R32, [R1+0x24c] ;  /* 0x00024c0001207983 */ /* 0x000f220000300800 */
[----:B--2---:R-:W-:-:S03]  /*e060*/  FFMA.FTZ R30, R27, R26, R30 ;  /* 0x0000001a1b1e7223 */ /* 0x004fc6000001001e */
[----:B------:R-:W2:Y:S01]  /*e070*/  LDL.LU R26, [R1+0x3e8] ;  /* 0x0003e800011a7983 */ /* 0x000ea20000300800 */
[----:B------:R-:W-:Y:S01]  /*e080*/  FFMA.FTZ R36, R23, R28, R36 ;  /* 0x0000001c17247223 */ /* 0x000fe20000010024 */
[----:B------:R-:W-:Y:S02]  /*e090*/  FADD.FTZ R37, R28, R37 ;  /* 0x000000251c257221 */ /* 0x000fe40000010000 */
[----:B------:R-:W2:Y:S01]  /*e0a0*/  LDL.LU R23, [R1+0x16c] ;  /* 0x00016c0001177983 */ /* 0x000ea20000300800 */
[----:B------:R-:W-:Y:S01]  /*e0b0*/  FFMA.FTZ R36, R27, R31, R36 ;  /* 0x0000001f1b247223 */ /* 0x000fe20000010024 */
[----:B------:R-:W-:Y:S01]  /*e0c0*/  FMUL.FTZ R27, R0, R13 ;  /* 0x0000000d001b7220 */ /* 0x000fe20000410000 */
[----:B------:R-:W-:Y:S01]  /*e0d0*/  FADD.FTZ R37, R37, R31 ;  /* 0x0000001f25257221 */ /* 0x000fe20000010000 */
[----:B---3--:R-:W-:Y:S01]  /*e0e0*/  FMUL.FTZ R28, R2, R24 ;  /* 0x00000018021c7220 */ /* 0x008fe20000410000 */
[----:B------:R-:W3:Y:S01]  /*e0f0*/  LDL.LU R31, [R1+0x170] ;  /* 0x00017000011f7983 */ /* 0x000ee20000300800 */
[----:B------:R-:W-:Y:S01]  /*e100*/  FFMA.FTZ R36, R35, R27, R36 ;  /* 0x0000001b23247223 */ /* 0x000fe20000010024 */
[----:B------:R-:W-:-:S03]  /*e110*/  FADD.FTZ R37, R27, R37 ;  /* 0x000000251b257221 */ /* 0x000fc60000010000 */
[----:B----4-:R-:W-:Y:S01]  /*e120*/  FFMA.FTZ R36, R18, R28, R36 ;  /* 0x0000001c12247223 */ /* 0x010fe20000010024 */
[----:B------:R-:W-:Y:S01]  /*e130*/  FADD.FTZ R37, R37, R28 ;  /* 0x0000001c25257221 */ /* 0x000fe20000010000 */
[----:B------:R-:W-:Y:S01]  /*e140*/  FMUL.FTZ R28, R2, R15 ;  /* 0x0000000f021c7220 */ /* 0x000fe20000410000 */
[----:B------:R-:W-:Y:S02]  /*e150*/  FFMA.FTZ R33, R35, R13, R33 ;  /* 0x0000000d23217223 */ /* 0x000fe40000010021 */
[----:B------:R-:W4:Y:S01]  /*e160*/  LDL.LU R35, [R1+0x174] ;  /* 0x0001740001237983 */ /* 0x000f220000300800 */
[----:B------:R-:W-:Y:S01]  /*e170*/  FADD.FTZ R29, R29, R13 ;  /* 0x0000000d1d1d7221 */ /* 0x000fe20000010000 */
[----:B------:R-:W-:Y:S02]  /*e180*/  FFMA.FTZ R30, R18, R24, R30 ;  /* 0x00000018121e7223 */ /* 0x000fe4000001001e */
[----:B------:R-:W4:Y:S01]  /*e190*/  LDL.LU R18, [R1+0x234] ;  /* 0x0002340001127983 */ /* 0x000f220000300800 */
[----:B------:R-:W-:-:S03]  /*e1a0*/  FADD.FTZ R34, R34, R24 ;  /* 0x0000001822227221 */ /* 0x000fc60000010000 */
[----:B------:R-:W4:Y:S01]  /*e1b0*/  LDL.LU R13, [R1+0x1c4] ;  /* 0x0001c400010d7983 */ /* 0x000f220000300800 */
[----:B------:R-:W-:-:S03]  /*e1c0*/  FFMA.FTZ R30, R32, R15, R30 ;  /* 0x0000000f201e7223 */ /* 0x000fc6000001001e */
[----:B------:R-:W4:Y:S01]  /*e1d0*/  LDL.LU R24, [R1+0x230] ;  /* 0x0002300001187983 */ /* 0x000f220000300800 */
[----:B--2---:R-:W-:-:S04]  /*e1e0*/  FMUL.FTZ R27, R0, R26 ;  /* 0x0000001a001b7220 */ /* 0x004fc80000410000 */
[----:B------:R-:W-:Y:S01]  /*e1f0*/  FFMA.FTZ R36, R25, R27, R36 ;  /* 0x0000001b19247223 */ /* 0x000fe20000010024 */
[----:B------:R-:W-:Y:S02]  /*e200*/  FADD.FTZ R37, R27, R37 ;  /* 0x000000251b257221 */ /* 0x000fe40000010000 */
[----:B------:R-:W2:Y:S01]  /*e210*/  LDL.LU R27, [R1+0x23c] ;  /* 0x00023c00011b7983 */ /* 0x000ea20000300800 */
[----:B------:R-:W-:Y:S01]  /*e220*/  FFMA.FTZ R36, R32, R28, R36 ;  /* 0x0000001c20247223 */ /* 0x000fe20000010024 */
[----:B------:R-:W-:Y:S02]  /*e230*/  FADD.FTZ R37, R37, R28 ;  /* 0x0000001c25257221 */ /* 0x000fe40000010000 */
[----:B------:R-:W4:Y:S01]  /*e240*/  LDL.LU R28, [R1+0x238] ;  /* 0x00023800011c7983 */ /* 0x000f220000300800 */
[----:B------:R-:W-:-:S03]  /*e250*/  FFMA.FTZ R33, R25, R26, R33 ;  /* 0x0000001a19217223 */ /* 0x000fc60000010021 */
[----:B------:R-:W4:Y:S04]  /*e260*/  LDL.LU R25, [R1+0x1c0] ;  /* 0x0001c00001197983 */ /* 0x000f280000300800 */
[----:B------:R-:W4:Y:S01]  /*e270*/  LDL.LU R32, [R1+0x228] ;  /* 0x0002280001207983 */ /* 0x000f220000300800 */
[----:B------:R-:W-:Y:S01]  /*e280*/  FADD.FTZ R29, R29, R26 ;  /* 0x0000001a1d1d7221 */ /* 0x000fe20000010000 */
[----:B------:R-:W-:-:S04]  /*e290*/  FMUL.FTZ R26, R0, R23 ;  /* 0x00000017001a7220 */ /* 0x000fc80000410000 */
[----:B------:R-:W-:Y:S01]  /*e2a0*/  FADD.FTZ R37, R26, R37 ;  /* 0x000000251a257221 */ /* 0x000fe20000010000 */
[----:B------:R-:W-:Y:S02]  /*e2b0*/  FADD.FTZ R34, R34, R15 ;  /* 0x0000000f22227221 */ /* 0x000fe40000010000 */
[----:B------:R-:W4:Y:S01]  /*e2c0*/  LDL.LU R15, [R1+0x1bc] ;  /* 0x0001bc00010f7983 */ /* 0x000f220000300800 */
[C---:B--2---:R-:W-:Y:S01]  /*e2d0*/  FFMA.FTZ R33, R27.reuse, R23, R33 ;  /* 0x000000171b217223 */ /* 0x044fe20000010021 */
[----:B------:R-:W-:Y:S01]  /*e2e0*/  FFMA.FTZ R36, R27, R26, R36 ;  /* 0x0000001a1b247223 */ /* 0x000fe20000010024 */
[----:B---3--:R-:W-:Y:S01]  /*e2f0*/  FMUL.FTZ R27, R2, R31 ;  /* 0x0000001f021b7220 */ /* 0x008fe20000410000 */
[----:B----4-:R-:W-:-:S03]  /*e300*/  FMUL.FTZ R26, R0, R35 ;  /* 0x00000023001a7220 */ /* 0x010fc60000410000 */
[----:B------:R-:W-:Y:S01]  /*e310*/  FFMA.FTZ R36, R28, R27, R36 ;  /* 0x0000001b1c247223 */ /* 0x000fe20000010024 */
[----:B------:R-:W-:Y:S01]  /*e320*/  FADD.FTZ R37, R37, R27 ;  /* 0x0000001b25257221 */ /* 0x000fe20000010000 */
[----:B------:R-:W-:Y:S02]  /*e330*/  FMUL.FTZ R27, R2, R13 ;  /* 0x0000000d021b7220 */ /* 0x000fe40000410000 */
        /* <DEDUP_REMOVED lines=8> */
[----:B------:R-:W-:Y:S01]  /*e3c0*/  FMUL.FTZ R27, R2, R15 ;  /* 0x0000000f021b7220 */ /* 0x000fe20000410000 */
[----:B------:R-:W-:Y:S02]  /*e3d0*/  FADD.FTZ R29, R29, R23 ;  /* 0x000000171d1d7221 */ /* 0x000fe40000010000 */
[----:B------:R-:W3:Y:S01]  /*e3e0*/  LDL.LU R23, [R1+0x1b4] ;  /* 0x0001b40001177983 */ /* 0x000ee20000300800 */
[----:B------:R-:W-:Y:S01]  /*e3f0*/  FADD.FTZ R37, R37, R27 ;  /* 0x0000001b25257221 */ /* 0x000fe20000010000 */
[----:B------:R-:W-:Y:S02]  /*e400*/  FFMA.FTZ R30, R28, R31, R30 ;  /* 0x0000001f1c1e7223 */ /* 0x000fe4000001001e */
[----:B------:R-:W4:Y:S01]  /*e410*/  LDL.LU R28, [R1+0x1b0] ;  /* 0x0001b000011c7983 */ /* 0x000f220000300800 */
[----:B------:R-:W-:Y:S01]  /*e420*/  FADD.FTZ R34, R34, R31 ;  /* 0x0000001f22227221 */ /* 0x000fe20000010000 */
[----:B------:R-:W-:-:S02]  /*e430*/  FFMA.FTZ R33, R18, R35, R33 ;  /* 0x0000002312217223 */ /* 0x000fc40000010021 */
[----:B------:R-:W4:Y:S01]  /*e440*/  LDL.LU R18, [R1+0x218] ;  /* 0x0002180001127983 */ /* 0x000f220000300800 */
[----:B------:R-:W-:-:S03]  /*e450*/  FADD.FTZ R29, R29, R35 ;  /* 0x000000231d1d7221 */ /* 0x000fc60000010000 */
[----:B------:R-:W4:Y:S01]  /*e460*/  LDL.LU R31, [R1+0x1ac] ;  /* 0x0001ac00011f7983 */ /* 0x000f220000300800 */
[----:B------:R-:W-:-:S03]  /*e470*/  FFMA.FTZ R30, R24, R13, R30 ;  /* 0x0000000d181e7223 */ /* 0x000fc6000001001e */
[----:B------:R-:W4:Y:S01]  /*e480*/  LDL.LU R35, [R1+0x1a8] ;  /* 0x0001a80001237983 */ /* 0x000f220000300800 */
[----:B------:R-:W-:-:S03]  /*e490*/  FFMA.FTZ R33, R32, R25, R33 ;  /* 0x0000001920217223 */ /* 0x000fc60000010021 */
[----:B------:R-:W4:Y:S04]  /*e4a0*/  LDL.LU R24, [R1+0x214] ;  /* 0x0002140001187983 */ /* 0x000f280000300800 */
[----:B------:R-:W4:Y:S01]  /*e4b0*/  LDL.LU R32, [R1+0x210] ;  /* 0x0002100001207983 */ /* 0x000f220000300800 */
[----:B--2---:R-:W-:-:S03]  /*e4c0*/  FFMA.FTZ R36, R26, R27, R36 ;  /* 0x0000001b1a247223 */ /* 0x004fc60000010024 */
[----:B------:R-:W2:Y:S01]  /*e4d0*/  LDL.LU R27, [R1+0x21c] ;  /* 0x00021c00011b7983 */ /* 0x000ea20000300800 */
[----:B------:R-:W-:Y:S01]  /*e4e0*/  FFMA.FTZ R30, R26, R15, R30 ;  /* 0x0000000f1a1e7223 */ /* 0x000fe2000001001e */
[----:B---3--:R-:W-:-:S04]  /*e4f0*/  FMUL.FTZ R26, R0, R23 ;  /* 0x00000017001a7220 */ /* 0x008fc80000410000 */
[----:B------:R-:W-:Y:S01]  /*e500*/  FADD.FTZ R37, R26, R37 ;  /* 0x000000251a257221 */ /* 0x000fe20000010000 */
[----:B------:R-:W-:Y:S02]  /*e510*/  FADD.FTZ R29, R29, R25 ;  /* 0x000000191d1d7221 */ /* 0x000fe40000010000 */
[----:B------:R-:W3:Y:S01]  /*e520*/  LDL.LU R25, [R1+0x1a0] ;  /* 0x0001a00001197983 */ /* 0x000ee20000300800 */
[C---:B--2---:R-:W-:Y:S01]  /*e530*/  FFMA.FTZ R33, R27.reuse, R23, R33 ;  /* 0x000000171b217223 */ /* 0x044fe20000010021 */
[----:B------:R-:W-:Y:S01]  /*e540*/  FFMA.FTZ R36, R27, R26, R36 ;  /* 0x0000001a1b247223 */ /* 0x000fe20000010024 */
[----:B----4-:R-:W-:Y:S01]  /*e550*/  FMUL.FTZ R27, R2, R28 ;  /* 0x0000001c021b7220 */ /* 0x010fe20000410000 */
        /* <DEDUP_REMOVED lines=10> */
[----:B---3--:R-:W-:Y:S01]  /*e600*/  FMUL.FTZ R26, R0, R25 ;  /* 0x00000019001a7220 */ /* 0x008fe20000410000 */
        /* <DEDUP_REMOVED lines=103> */
[----:B------:R-:W-:Y:S01]  /*ec80*/  FMUL.FTZ R24, R2, R23 ;  /* 0x0000001702187220 */ /* 0x000fe20000410000 */
        /* <DEDUP_REMOVED lines=66> */
.L_x_381:
        /* <DEDUP_REMOVED lines=47> */
.L_x_383:
[----:B------:R-:W-:Y:S05]  /*f3a0*/  BSYNC.RECONVERGENT B0 ;  /* 0x0000000000007941 */ /* 0x000fea0003800200 */
.L_x_382:
        /* <DEDUP_REMOVED lines=8> */
[----:B--23--:R-:W2:Y:S04]  /*f430*/  LDS.128 R12, [UR5+0x30] ;  /* 0x00003005ff0c7984 */ /* 0x00cea80008000c00 */
[----:B------:R-:W3:Y:S04]  /*f440*/  LDS.128 R32, [UR5+0x40] ;  /* 0x00004005ff207984 */ /* 0x000ee80008000c00 */
        /* <DEDUP_REMOVED lines=10> */
[----:B--2---:R-:W-:-:S03]  /*f4f0*/  FADD.FTZ R12, R24, R12 ;  /* 0x0000000c180c7221 */ /* 0x004fc60000010000 */
[----:B------:R-:W-:Y:S01]  /*f500*/  FADD.FTZ R13, R25, R13 ;  /* 0x0000000d190d7221 */ /* 0x000fe20000010000 */
[----:B------:R-:W-:-:S03]  /*f510*/  FADD.FTZ R12, R12, R14 ;  /* 0x0000000e0c0c7221 */ /* 0x000fc60000010000 */
[----:B------:R-:W-:Y:S01]  /*f520*/  FADD.FTZ R13, R13, R15 ;  /* 0x0000000f0d0d7221 */ /* 0x000fe20000010000 */
[----:B---3--:R-:W-:Y:S01]  /*f530*/  FADD.FTZ R32, R12, R32 ;  /* 0x000000200c207221 */ /* 0x008fe20000010000 */
[----:B------:R-:W-:Y:S02]  /*f540*/  MOV R24, R28 ;  /* 0x0000001c00187202 */ /* 0x000fe40000000f00 */
[----:B------:R-:W-:Y:S01]  /*f550*/  FADD.FTZ R33, R13, R33 ;  /* 0x000000210d217221 */ /* 0x000fe20000010000 */
[----:B------:R-:W-:Y:S02]  /*f560*/  MOV R13, R17 ;  /* 0x00000011000d7202 */ /* 0x000fe40000000f00 */
[----:B0-----:R-:W-:Y:S02]  /*f570*/  MOV R0, R4 ;  /* 0x0000000400007202 */ /* 0x001fe40000000f00 */
[----:B------:R-:W-:Y:S02]  /*f580*/  MOV R30, R5 ;  /* 0x00000005001e7202 */ /* 0x000fe40000000f00 */
[----:B------:R-:W-:-:S02]  /*f590*/  MOV R29, R6 ;  /* 0x00000006001d7202 */ /* 0x000fc40000000f00 */
[----:B-1----:R-:W-:Y:S02]  /*f5a0*/  MOV R16, R7 ;  /* 0x0000000700107202 */ /* 0x002fe40000000f00 */
[----:B------:R-:W0:Y:S01]  /*f5b0*/  LDS.128 R4, [UR5+0x70] ;  /* 0x00007005ff047984 */ /* 0x000e220008000c00 */
[----:B------:R-:W-:Y:S01]  /*f5c0*/  FADD.FTZ R17, R32, R34 ;  /* 0x0000002220117221 */ /* 0x000fe20000010000 */
[----:B------:R-:W-:Y:S02]  /*f5d0*/  MOV R26, R30 ;  /* 0x0000001e001a7202 */ /* 0x000fe40000000f00 */
[----:B------:R-:W-:Y:S02]  /*f5e0*/  MOV R14, R24 ;  /* 0x00000018000e7202 */ /* 0x000fe40000000f00 */
[----:B------:R-:W-:Y:S02]  /*f5f0*/  MOV R32, R13 ;  /* 0x0000000d00207202 */ /* 0x000fe40000000f00 */
        /* <DEDUP_REMOVED lines=11> */
[----:B------:R-:W1:Y:S01]  /*f6b0*/  LDS.128 R28, [UR5+0x80] ;  /* 0x00008005ff1c7984 */ /* 0x000e620008000c00 */
[----:B------:R-:W-:Y:S01]  /*f6c0*/  MOV R33, R12 ;  /* 0x0000000c00217202 */ /* 0x000fe20000000f00 */
[----:B------:R-:W-:Y:S01]  /*f6d0*/  FADD.FTZ R32, R17, R18 ;  /* 0x0000001211207221 */ /* 0x000fe20000010000 */
[----:B------:R-:W-:Y:S01]  /*f6e0*/  MOV R35, R15 ;  /* 0x0000000f00237202 */ /* 0x000fe20000000f00 */
[----:B------:R-:W2:Y:S02]  /*f6f0*/  LDS.128 R24, [UR5+0x90] ;  /* 0x00009005ff187984 */ /* 0x000ea40008000c00 */
[----:B------:R-:W-:-:S02]  /*f700*/  FADD.FTZ R23, R23, R33 ;  /* 0x0000002117177221 */ /* 0x000fc40000010000 */
[----:B------:R-:W-:Y:S01]  /*f710*/  FADD.FTZ R32, R32, R35 ;  /* 0x0000002320207221 */ /* 0x000fe20000010000 */
[----:B------:R-:W3:Y:S01]  /*f720*/  LDS.128 R12, [UR5+0xa0] ;  /* 0x0000a005ff0c7984 */ /* 0x000ee20008000c00 */
[----:B------:R-:W-:-:S03]  /*f730*/  FADD.FTZ R23, R23, R34 ;  /* 0x0000002217177221 */ /* 0x000fc60000010000 */
[----:B------:R-:W4:Y:S01]  /*f740*/  LDS.128 R16, [UR5+0xb0] ;  /* 0x0000b005ff107984 */ /* 0x000f220008000c00 */
[----:B0-----:R-:W-:Y:S02]  /*f750*/  MOV R2, R4 ;  /* 0x0000000400027202 */ /* 0x001fe40000000f00 */
        /* <DEDUP_REMOVED lines=22> */
[----:B------:R-:W-:-:S03]  /*f8c0*/  FADD.FTZ R32, R32, R15 ;  /* 0x0000000f20207221 */ /* 0x000fc60000010000 */
[----:B----4-:R-:W-:Y:S01]  /*f8d0*/  FADD.FTZ R33, R33, R16 ;  /* 0x0000001021217221 */ /* 0x010fe20000010000 */
[----:B------:R-:W-:-:S03]  /*f8e0*/  FADD.FTZ R32, R32, R17 ;  /* 0x0000001120207221 */ /* 0x000fc60000010000 */
[----:B------:R-:W-:Y:S01]  /*f8f0*/  FADD.FTZ R18, R33, R18 ;  /* 0x0000001221127221 */ /* 0x000fe20000010000 */
[----:B------:R-:W-:-:S07]  /*f900*/  FADD.FTZ R19, R32, R19 ;  /* 0x0000001320137221 */ /* 0x000fce0000010000 */
.L_x_385:
[----:B------:R-:W-:Y:S05]  /*f910*/  BSYNC.RECONVERGENT B0 ;  /* 0x0000000000007941 */ /* 0x000fea0003800200 */
.L_x_384:
        /* <DEDUP_REMOVED lines=8> */
[----:B------:R4:W-:Y:S04]  /*f9a0*/  STL [R1+0x3bc], R0 ;  /* 0x0003bc0001007387 */ /* 0x0009e80000100800 */
[----:B------:R-:W0:Y:S04]  /*f9b0*/  LDS.128 R32, [R22+0x7e0] ;  /* 0x0007e00016207984 */ /* 0x000e280000000c00 */
[----:B------:R-:W-:Y:S04]  /*f9c0*/  STL [R1+0x3c4], R3 ;  /* 0x0003c40301007387 */ /* 0x000fe80000100800 */
[----:B------:R0:W-:Y:S04]  /*f9d0*/  STL [R1+0x3c0], R2 ;  /* 0x0003c00201007387 */ /* 0x0001e80000100800 */
[----:B------:R-:W-:Y:S04]  /*f9e0*/  STL [R1+0x3e4], R21 ;  /* 0x0003e41501007387 */ /* 0x000fe80000100800 */
[----:B------:R-:W-:Y:S04]  /*f9f0*/  LDS.128 R24, [R22+0x2a0] ;  /* 0x0002a00016187984 */ /* 0x000fe80000000c00 */
[----:B--23--:R-:W-:Y:S04]  /*fa00*/  LDS.128 R12, [R22+0x540] ;  /* 0x00054000160c7984 */ /* 0x00cfe80000000c00 */
[----:B------:R-:W-:Y:S04]  /*fa10*/  STL [R1+0x3e0], R20 ;  /* 0x0003e01401007387 */ /* 0x000fe80000100800 */
[----:B------:R-:W-:Y:S01]  /*fa20*/  STL [R1+0x3dc], R19 ;  /* 0x0003dc1301007387 */ /* 0x000fe20000100800 */
[----:B----4-:R-:W-:-:S03]  /*fa30*/  MOV R0, R4 ;  /* 0x0000000400007202 */ /* 0x010fc60000000f00 */
[----:B------:R-:W-:Y:S01]  /*fa40*/  STL [R1+0x3d8], R18 ;  /* 0x0003d81201007387 */ /* 0x000fe20000100800 */
[----:B------:R-:W-:Y:S02]  /*fa50*/  MOV R23, R5 ;  /* 0x0000000500177202 */ /* 0x000fe40000000f00 */
[----:B-1----:R-:W-:Y:S02]  /*fa60*/  MOV R16, R6 ;  /* 0x0000000600107202 */ /* 0x002fe40000000f00 */
        /* <DEDUP_REMOVED lines=43> */
[----:B------:R0:W-:Y:S01]  /*fd20*/  STL [R1+0x3fc], R6 ;  /* 0x0003fc0601007387 */ /* 0x0001e20000100800 */
[----:B------:R-:W-:Y:S01]  /*fd30*/  FADD.FTZ R13, R13, R10 ;  /* 0x0000000a0d0d7221 */ /* 0x000fe20000010000 */
[----:B------:R-:W-:Y:S01]  /*fd40*/  FADD.FTZ R12, R12, R9 ;  /* 0x000000090c0c7221 */ /* 0x000fe20000010000 */
[----:B------:R-:W-:Y:S01]  /*fd50*/  FADD.FTZ R16, R14, R16 ;  /* 0x000000100e107221 */ /* 0x000fe20000010000 */
[----:B------:R3:W-:Y:S01]  /*fd60*/  STL [R1+0x3f8], R7 ;  /* 0x0003f80701007387 */ /* 0x0007e20000100800 */
[----:B------:R-:W-:Y:S01]  /*fd70*/  FADD.FTZ R17, R13, R17 ;  /* 0x000000110d117221 */ /* 0x000fe20000010000 */
[----:B------:R-:W-:-:S02]  /*fd80*/  FADD.FTZ R36, R12, R36 ;  /* 0x000000240c247221 */ /* 0x000fc40000010000 */
[----:B------:R-:W-:Y:S04]  /*fd90*/  LDS.128 R28, [R22+0x1f80] ;  /* 0x001f8000161c7984 */ /* 0x000fe80000000c00 */
[----:B------:R-:W-:Y:S04]  /*fda0*/  LDS.128 R24, [R22+0x2220] ;  /* 0x0022200016187984 */ /* 0x000fe80000000c00 */
[----:B------:R-:W-:Y:S04]  /*fdb0*/  LDS.128 R8, [R22+0x24c0] ;  /* 0x0024c00016087984 */ /* 0x000fe80000000c00 */
[----:B------:R-:W-:Y:S01]  /*fdc0*/  LDS.128 R12, [R22+0x2760] ;  /* 0x00276000160c7984 */ /* 0x000fe20000000c00 */
[----:B-1----:R-:W-:-:S02]  /*fdd0*/  MOV R2, R33 ;  /* 0x0000002100027202 */ /* 0x002fc40000000f00 */
[----:B------:R-:W-:Y:S01]  /*fde0*/  MOV R0, R34 ;  /* 0x0000002200007202 */ /* 0x000fe20000000f00 */
[----:B0-----:R-:W4:Y:S01]  /*fdf0*/  LDL.LU R6, [R1+0x174] ;  /* 0x0001740001067983 */ /* 0x001f220000300800 */
[----:B------:R-:W-:-:S03]  /*fe00*/  MOV R37, R35 ;  /* 0x0000002300257202 */ /* 0x000fc60000000f00 */
        /* <DEDUP_REMOVED lines=81> */
.L_x_387:
[----:B------:R-:W-:Y:S05]  /*10320*/  BSYNC.RECONVERGENT B0 ;  /* 0x0000000000007941 */ /* 0x000fea0003800200 */
.L_x_386:
[----:B------:R-:W-:Y:S04]  /*10330*/  BSSY.RECONVERGENT B0, `(.L_x_388) ;  /* 0x000001e000007945 */ /* 0x000fe80003800200 */
[----:B------:R-:W-:Y:S05]  /*10340*/  @P3 BRA `(.L_x_389) ;  /* 0x0000000000703947 */ /* 0x000fea0003800000 */
[----:B------:R-:W1:Y:S01]  /*10350*/  LDC.64 R14, c[0x0][0x3f8] ;  /* 0x0000fe00ff0e7b82 */ /* 0x000e620000000a00 */
[----:B------:R-:W-:-:S05]  /*10360*/  MOV R22, UR13 ;  /* 0x0000000d00167c02 */ /* 0x000fca0008000f00 */
[----:B0---4-:R-:W-:Y:S02]  /*10370*/  IMAD R23, R22, 0x2a, R37 ;  /* 0x0000002a16177824 */ /* 0x011fe400078e0225 */
[----:B--23--:R-:W0:Y:S01]  /*10380*/  LDC.64 R12, c[0x0][0x3d8] ;  /* 0x0000f600ff0c7b82 */ /* 0x00ce220000000a00 */
[----:B-1----:R-:W-:Y:S01]  /*10390*/  IMAD.WIDE.U32 R16, R14, 0x3, RZ ;  /* 0x000000030e107825 */ /* 0x002fe200078e00ff */
[C---:B------:R-:W-:Y:S02]  /*103a0*/  LEA R25, R15.reuse, R15, 0x1 ;  /* 0x0000000f0f197211 */ /* 0x040fe400078e08ff */
[----:B------:R-:W-:Y:S02]  /*103b0*/  LEA.HI R27, P1, R15, R14, RZ, 0x1 ;  /* 0x0000000e0f1b7211 */ /* 0x000fe400078308ff */
[----:B------:R-:W-:Y:S02]  /*103c0*/  IADD3 R25, PT, PT, R17, R25, RZ ;  /* 0x0000001911197210 */ /* 0x000fe40007ffe0ff */
[----:B------:R-:W-:Y:S01]  /*103d0*/  IADD3.X R22, PT, PT, RZ, R15, RZ, P1, !PT ;  /* 0x0000000fff167210 */ /* 0x000fe20000ffe4ff */
[----:B0-----:R-:W-:Y:S01]  /*103e0*/  IMAD.WIDE R12, R23, 0x4, R12 ;  /* 0x00000004170c7825 */ /* 0x001fe200078e020c */
        /* <DEDUP_REMOVED lines=18> */
.L_x_389:
[----:B------:R-:W-:Y:S05]  /*10510*/  BSYNC.RECONVERGENT B0 ;  /* 0x0000000000007941 */ /* 0x000fea0003800200 */
.L_x_388:
[----:B------:R-:W-:-:S09]  /*10520*/  UISETP.GE.U32.AND UP0, UPT, UR12, 0x2, UPT ;  /* 0x000000020c00788c */ /* 0x000fd2000bf06070 */
[----:B------:R-:W-:Y:S05]  /*10530*/  BRA.U !UP0, `(.L_x_390) ;  /* 0x0000000d08787547 */ /* 0x000fea000b800000 */
[----:B0-----:R-:W0:Y:S01]  /*10540*/  LDC.64 R8, c[0x0][0x3d0] ;  /* 0x0000f400ff087b82 */ /* 0x001e220000000a00 */
        /* <DEDUP_REMOVED lines=8> */
[----:B0-----:R-:W-:Y:S01]  /*105d0*/  IMAD.WIDE R8, R11, 0x4, R8 ;  /* 0x000000040b087825 */ /* 0x001fe200078e0208 */
[----:B------:R-:W-:Y:S06]  /*105e0*/  @P0 BRA `(.L_x_392) ;  /* 0x0000000000680947 */ /* 0x000fec0003800000 */
[----:B------:R-:W0:Y:S01]  /*105f0*/  LDC.64 R10, c[0x0][0x3c8] ;  /* 0x0000f200ff0a7b82 */ /* 0x000e220000000a00 */
[----:B------:R-:W-:Y:S02]  /*10600*/  UIADD3 UR7, UPT, UPT, UR6, UR14, URZ ;  /* 0x0000000e06077290 */ /* 0x000fe4000fffe0ff */
[----:B------:R-:W-:Y:S02]  /*10610*/  UIMAD UR13, UR29, UR9, UR14 ;  /* 0x000000091d0d72a4 */ /* 0x000fe4000f8e020e */
[----:B------:R-:W-:Y:S02]  /*10620*/  ULOP3.LUT UP0, UR5, UR4, 0x2, URZ, 0xc0, !UPT ;  /* 0x0000000204057892 */ /* 0x000fe4000f80c0ff */
[----:B------:R-:W-:Y:S02]  /*10630*/  MOV R15, UR7 ;  /* 0x00000007000f7c02 */ /* 0x000fe40008000f00 */
[----:B------:R-:W-:Y:S01]  /*10640*/  UIADD3 UR5, UPT, UPT, -UR5, 0x1, URZ ;  /* 0x0000000105057890 */ /* 0x000fe2000fffe1ff */
[----:B--2---:R-:W-:-:S05]  /*10650*/  MOV R13, UR13 ;  /* 0x0000000d000d7c02 */ /* 0x004fca0008000f00 */
        /* <DEDUP_REMOVED lines=13> */
[----:B--2---:R-:W-:Y:S05]  /*10730*/  BRA.U !UP0, `(.L_x_392) ;  /* 0x0000000108147547 */ /* 0x004fea000b800000 */
.L_x_393:
[----:B------:R-:W2:Y:S04]  /*10740*/  LDG.E.STRONG.GPU R10, desc[UR10][R14.64] ;  /* 0x0000000a0e0a7981 */ /* 0x000ea8000c1ef900 */
[----:B--2---:R-:W-:Y:S04]  /*10750*/  CCTL.IVALL ;  /* 0x00000000ff00798f */ /* 0x004fe80002000000 */
[----:B------:R0:W-:Y:S01]  /*10760*/  STL [R1], R10 ;  /* 0x0000000a01007387 */ /* 0x0001e20000100800 */
[----:B------:R-:W-:-:S13]  /*10770*/  ISETP.NE.AND P0, PT, R10, UR5, PT ;  /* 0x000000050a007c0c */ /* 0x000fda000bf05270 */
[----:B0-----:R-:W-:Y:S05]  /*10780*/  @P0 BRA `(.L_x_393) ;  /* 0xfffffffc00ec0947 */ /* 0x001fea000383ffff */
.L_x_392:
[----:B------:R-:W-:Y:S05]  /*10790*/  BSYNC.RECONVERGENT B0 ;  /* 0x0000000000007941 */ /* 0x000fea0003800200 */
.L_x_391:
        /* <DEDUP_REMOVED lines=15> */
.L_x_395:
        /* <DEDUP_REMOVED lines=10> */
[----:B------:R-:W-:Y:S01]  /*10930*/  MOV R23, UR17 ;  /* 0x0000001100177c02 */ /* 0x000fe20008000f00 */
[----:B------:R-:W-:Y:S01]  /*10940*/  UIADD3 UR27, UPT, UPT, UR5, 0x4, URZ ;  /* 0x00000004051b7890 */ /* 0x000fe2000fffe0ff */
[----:B------:R-:W-:Y:S02]  /*10950*/  MOV R17, UR13 ;  /* 0x0000000d00117c02 */ /* 0x000fe40008000f00 */
[----:B------:R-:W-:-:S02]  /*10960*/  MOV R15, UR21 ;  /* 0x00000015000f7c02 */ /* 0x000fc40008000f00 */
[C---:B0-----:R-:W-:Y:S01]  /*10970*/  ISETP.NE.AND P0, PT, R12.reuse, UR24, PT ;  /* 0x000000180c007c0c */ /* 0x041fe2000bf05270 */
[----:B------:R-:W-:Y:S01]  /*10980*/  UIADD3 UR24, UPT, UPT, UR5, 0x5, URZ ;  /* 0x0000000505187890 */ /* 0x000fe2000fffe0ff */
[C---:B------:R-:W-:Y:S01]  /*10990*/  ISETP.NE.AND P4, PT, R12.reuse, UR25, PT ;  /* 0x000000190c007c0c */ /* 0x040fe2000bf85270 */
[----:B------:R-:W-:Y:S01]  /*109a0*/  UIADD3 UR25, UPT, UPT, UR5, 0x6, URZ ;  /* 0x0000000605197890 */ /* 0x000fe2000fffe0ff */
[C---:B------:R-:W-:Y:S02]  /*109b0*/  ISETP.NE.OR P0, PT, R37.reuse, RZ, !P0 ;  /* 0x000000ff2500720c */ /* 0x040fe40004705670 */
[C---:B------:R-:W-:Y:S01]  /*109c0*/  ISETP.NE.AND P3, PT, R12.reuse, UR26, PT ;  /* 0x0000001a0c007c0c */ /* 0x040fe2000bf65270 */
[----:B------:R-:W-:Y:S01]  /*109d0*/  UIADD3 UR26, UPT, UPT, UR5, 0x7, URZ ;  /* 0x00000007051a7890 */ /* 0x000fe2000fffe0ff */
[----:B------:R-:W-:Y:S02]  /*109e0*/  ISETP.NE.OR P4, PT, R37, RZ, !P4 ;  /* 0x000000ff2500720c */ /* 0x000fe40006785670 */
[----:B------:R-:W-:-:S02]  /*109f0*/  ISETP.NE.AND P2, PT, R12, UR27, PT ;  /* 0x0000001b0c007c0c */ /* 0x000fc4000bf45270 */
[C---:B------:R-:W-:Y:S02]  /*10a00*/  ISETP.NE.OR P3, PT, R37.reuse, RZ, !P3 ;  /* 0x000000ff2500720c */ /* 0x040fe40005f65670 */
[----:B------:R-:W-:Y:S02]  /*10a10*/  ISETP.NE.OR P2, PT, R37, RZ, !P2 ;  /* 0x000000ff2500720c */ /* 0x000fe40005745670 */
[C---:B------:R-:W-:Y:S01]  /*10a20*/  ISETP.NE.AND P6, PT, R12.reuse, UR25, PT ;  /* 0x000000190c007c0c */ /* 0x040fe2000bfc5270 */
[----:B------:R-:W-:Y:S01]  /*10a30*/  @!P0 IMAD.WIDE.U32 R24, R25, 0x8, R8 ;  /* 0x0000000819188825 */ /* 0x000fe200078e0008 */
[----:B------:R-:W-:-:S03]  /*10a40*/  ISETP.NE.AND P5, PT, R12, UR26, PT ;  /* 0x0000001a0c007c0c */ /* 0x000fc6000bfa5270 */
[--C-:B------:R-:W-:Y:S01]  /*10a50*/  @!P4 IMAD.WIDE.U32 R22, R23, 0x8, R8.reuse ;  /* 0x000000081716c825 */ /* 0x100fe200078e0008 */
[----:B------:R-:W-:Y:S01]  /*10a60*/  ISETP.NE.OR P6, PT, R37, RZ, !P6 ;  /* 0x000000ff2500720c */ /* 0x000fe200077c5670 */
[----:B------:R-:W3:Y:S02]  /*10a70*/  @!P0 LDG.E.64 R24, desc[UR10][R24.64] ;  /* 0x0000000a18188981 */ /* 0x000ee4000c1e1b00 */
[--C-:B-1----:R-:W-:Y:S01]  /*10a80*/  @!P3 IMAD.WIDE.U32 R16, R17, 0x8, R8.reuse ;  /* 0x000000081110b825 */ /* 0x102fe200078e0008 */
[----:B--2---:R-:W-:Y:S01]  /*10a90*/  MOV R13, UR18 ;  /* 0x00000012000d7c02 */ /* 0x004fe20008000f00 */
[----:B------:R-:W2:Y:S01]  /*10aa0*/  @!P4 LDG.E.64 R22, desc[UR10][R22.64] ;  /* 0x0000000a1616c981 */ /* 0x000ea2000c1e1b00 */
[----:B------:R-:W-:Y:S01]  /*10ab0*/  ISETP.NE.OR P5, PT, R37, RZ, !P5 ;  /* 0x000000ff2500720c */ /* 0x000fe20006fa5670 */
[----:B------:R-:W-:Y:S02]  /*10ac0*/  @!P2 IMAD.WIDE.U32 R14, R15, 0x8, R8 ;  /* 0x000000080f0ea825 */ /* 0x000fe400078e0008 */
[----:B------:R-:W2:Y:S01]  /*10ad0*/  @!P3 LDG.E.64 R16, desc[UR10][R16.64] ;  /* 0x0000000a1010b981 */ /* 0x000ea2000c1e1b00 */
[----:B------:R-:W-:-:S03]  /*10ae0*/  MOV R27, UR19 ;  /* 0x00000013001b7c02 */ /* 0x000fc60008000f00 */
[----:B------:R-:W2:Y:S06]  /*10af0*/  @!P2 LDG.E.64 R14, desc[UR10][R14.64] ;  /* 0x0000000a0e0ea981 */ /* 0x000eac000c1e1b00 */
[----:B------:R-:W-:-:S06]  /*10b00*/  @!P5 IMAD.WIDE.U32 R26, R27, 0x8, R8 ;  /* 0x000000081b1ad825 */ /* 0x000fcc00078e0008 */
[----:B------:R-:W2:Y:S01]  /*10b10*/  @!P5 LDG.E.64 R26, desc[UR10][R26.64] ;  /* 0x0000000a1a1ad981 */ /* 0x000ea2000c1e1b00 */
[----:B----45:R-:W-:Y:S01]  /*10b20*/  @!P1 FADD.FTZ R18, R18, R10 ;  /* 0x0000000a12129221 */ /* 0x030fe20000010000 */
[----:B------:R-:W-:Y:S01]  /*10b30*/  @!P1 FADD.FTZ R19, R19, R11 ;  /* 0x0000000b13139221 */ /* 0x000fe20000010000 */
[----:B------:R-:W-:-:S04]  /*10b40*/  ISETP.NE.AND P1, PT, R12, UR24, PT ;  /* 0x000000180c007c0c */ /* 0x000fc8000bf25270 */
[----:B------:R-:W-:Y:S02]  /*10b50*/  ISETP.NE.OR P1, PT, R37, RZ, !P1 ;  /* 0x000000ff2500720c */ /* 0x000fe40004f25670 */
[----:B------:R-:W-:-:S05]  /*10b60*/  MOV R11, UR20 ;  /* 0x00000014000b7c02 */ /* 0x000fca0008000f00 */
[----:B------:R-:W-:-:S06]  /*10b70*/  @!P6 IMAD.WIDE.U32 R10, R11, 0x8, R8 ;  /* 0x000000080b0ae825 */ /* 0x000fcc00078e0008 */
[----:B------:R-:W-:Y:S01]  /*10b80*/  @!P1 IMAD.WIDE.U32 R12, R13, 0x8, R8 ;  /* 0x000000080d0c9825 */ /* 0x000fe200078e0008 */
[----:B------:R-:W4:Y:S05]  /*10b90*/  @!P6 LDG.E.64 R10, desc[UR10][R10.64] ;  /* 0x0000000a0a0ae981 */ /* 0x000f2a000c1e1b00 */
[----:B------:R-:W4:Y:S01]  /*10ba0*/  @!P1 LDG.E.64 R12, desc[UR10][R12.64] ;  /* 0x0000000a0c0c9981 */ /* 0x000f22000c1e1b00 */
[----:B------:R-:W-:-:S04]  /*10bb0*/  UIADD3 UR5, UPT, UPT, UR5, 0x8, URZ ;  /* 0x0000000805057890 */ /* 0x000fc8000fffe0ff */
[----:B------:R-:W-:Y:S02]  /*10bc0*/  UISETP.NE.AND UP0, UPT, UR5, UR7, UPT ;  /* 0x000000070500728c */ /* 0x000fe4000bf05270 */
[----:B------:R-:W-:Y:S01]  /*10bd0*/  ULEA UR20, UR9, UR20, 0x3 ;  /* 0x0000001409147291 */ /* 0x000fe2000f8e18ff */
[----:B---3--:R-:W-:Y:S01]  /*10be0*/  @!P0 FADD.FTZ R18, R18, R24 ;  /* 0x0000001812128221 */ /* 0x008fe20000010000 */
[----:B------:R-:W-:-:S03]  /*10bf0*/  @!P0 FADD.FTZ R19, R19, R25 ;  /* 0x0000001913138221 */ /* 0x000fc60000010000 */
[----:B--2---:R-:W-:Y:S01]  /*10c00*/  @!P4 FADD.FTZ R18, R18, R22 ;  /* 0x000000161212c221 */ /* 0x004fe20000010000 */
[----:B------:R-:W-:-:S03]  /*10c10*/  @!P4 FADD.FTZ R19, R19, R23 ;  /* 0x000000171313c221 */ /* 0x000fc60000010000 */
[----:B------:R-:W-:Y:S01]  /*10c20*/  @!P3 FADD.FTZ R18, R18, R16 ;  /* 0x000000101212b221 */ /* 0x000fe20000010000 */
[----:B------:R-:W-:-:S03]  /*10c30*/  @!P3 FADD.FTZ R19, R19, R17 ;  /* 0x000000111313b221 */ /* 0x000fc60000010000 */
[----:B------:R-:W-:Y:S01]  /*10c40*/  @!P2 FADD.FTZ R18, R18, R14 ;  /* 0x0000000e1212a221 */ /* 0x000fe20000010000 */
[----:B------:R-:W-:Y:S01]  /*10c50*/  @!P2 FADD.FTZ R19, R19, R15 ;  /* 0x0000000f1313a221 */ /* 0x000fe20000010000 */
[----:B------:R-:W-:Y:S02]  /*10c60*/  ULEA UR18, UR9, UR18, 0x3 ;  /* 0x0000001209127291 */ /* 0x000fe4000f8e18ff */
[----:B------:R-:W-:Y:S02]  /*10c70*/  ULEA UR21, UR9, UR21, 0x3 ;  /* 0x0000001509157291 */ /* 0x000fe4000f8e18ff */
[----:B------:R-:W-:Y:S02]  /*10c80*/  ULEA UR13, UR9, UR13, 0x3 ;  /* 0x0000000d090d7291 */ /* 0x000fe4000f8e18ff */
[----:B------:R-:W-:Y:S02]  /*10c90*/  ULEA UR17, UR9, UR17, 0x3 ;  /* 0x0000001109117291 */ /* 0x000fe4000f8e18ff */
[----:B------:R-:W-:-:S02]  /*10ca0*/  ULEA UR22, UR9, UR22, 0x3 ;  /* 0x0000001609167291 */ /* 0x000fc4000f8e18ff */
[----:B------:R-:W-:Y:S02]  /*10cb0*/  UIADD3 UR23, UPT, UPT, UR23, 0x8, URZ ;  /* 0x0000000817177890 */ /* 0x000fe4000fffe0ff */
[----:B------:R-:W-:Y:S02]  /*10cc0*/  ULEA UR6, UR9, UR6, 0x3 ;  /* 0x0000000609067291 */ /* 0x000fe4000f8e18ff */
[----:B------:R-:W-:Y:S01]  /*10cd0*/  ULEA UR19, UR9, UR19, 0x3 ;  /* 0x0000001309137291 */ /* 0x000fe2000f8e18ff */
[----:B----4-:R-:W-:Y:S01]  /*10ce0*/  @!P1 FADD.FTZ R18, R18, R12 ;  /* 0x0000000c12129221 */ /* 0x010fe20000010000 */
[----:B------:R-:W-:-:S03]  /*10cf0*/  @!P1 FADD.FTZ R19, R19, R13 ;  /* 0x0000000d13139221 */ /* 0x000fc60000010000 */
[----:B------:R-:W-:Y:S01]  /*10d00*/  @!P6 FADD.FTZ R18, R18, R10 ;  /* 0x0000000a1212e221 */ /* 0x000fe20000010000 */
[----:B------:R-:W-:-:S03]  /*10d10*/  @!P6 FADD.FTZ R19, R19, R11 ;  /* 0x0000000b1313e221 */ /* 0x000fc60000010000 */
[----:B------:R-:W-:Y:S01]  /*10d20*/  @!P5 FADD.FTZ R18, R18, R26 ;  /* 0x0000001a1212d221 */ /* 0x000fe20000010000 */
[----:B------:R-:W-:Y:S01]  /*10d30*/  @!P5 FADD.FTZ R19, R19, R27 ;  /* 0x0000001b1313d221 */ /* 0x000fe20000010000 */
[----:B------:R-:W-:Y:S06]  /*10d40*/  BRA.U UP0, `(.L_x_395) ;  /* 0xfffffff900d07547 */ /* 0x000fec000b83ffff */
[----:B------:R-:W-:-:S05]  /*10d50*/  UMOV UR5, UR7 ;  /* 0x0000000700057c82 */ /* 0x000fca0008000000 */
.L_x_394:
        /* <DEDUP_REMOVED lines=24> */
[----:B--2---:R-:W-:Y:S01]  /*10ee0*/  MOV R13, UR6 ;  /* 0x00000006000d7c02 */ /* 0x004fe20008000f00 */
[----:B------:R-:W-:-:S04]  /*10ef0*/  @!UP2 UIMAD UR6, UR13, UR9, UR14 ;  /* 0x000000090d06a2a4 */ /* 0x000fc8000f8e020e */
[----:B---3--:R-:W-:-:S03]  /*10f00*/  @!P1 IMAD.WIDE.U32 R12, R13, 0x8, R8 ;  /* 0x000000080d0c9825 */ /* 0x008fc600078e0008 */
[----:B------:R-:W-:Y:S01]  /*10f10*/  VOTEU.ALL UP1, P0 ;  /* 0x0000000000ff7886 */ /* 0x000fe20000020000 */
[----:B------:R-:W-:Y:S02]  /*10f20*/  MOV R17, UR6 ;  /* 0x0000000600117c02 */ /* 0x000fe40008000f00 */
[----:B------:R-:W2:Y:S02]  /*10f30*/  @!P1 LDG.E.64 R12, desc[UR10][R12.64] ;  /* 0x0000000a0c0c9981 */ /* 0x000ea4000c1e1b00 */
[----:B------:R-:W-:Y:S01]  /*10f40*/  @!UP1 UIMAD UR17, UR5, UR9, UR14 ;  /* 0x00000009051192a4 */ /* 0x000fe2000f8e020e */
[----:B------:R-:W-:-:S05]  /*10f50*/  VOTEU.ALL UP1, P2 ;  /* 0x0000000000ff7886 */ /* 0x000fca0001020000 */
[----:B------:R-:W-:Y:S01]  /*10f60*/  MOV R11, UR17 ;  /* 0x00000011000b7c02 */ /* 0x000fe20008000f00 */
[----:B------:R-:W-:-:S04]  /*10f70*/  @!UP1 UIMAD UR7, UR7, UR9, UR14 ;  /* 0x00000009070792a4 */ /* 0x000fc8000f8e020e */
[----:B------:R-:W-:Y:S02]  /*10f80*/  @!P0 IMAD.WIDE.U32 R10, R11, 0x8, R8 ;  /* 0x000000080b0a8825 */ /* 0x000fe400078e0008 */
[----:B------:R-:W-:-:S04]  /*10f90*/  MOV R15, UR7 ;  /* 0x00000007000f7c02 */ /* 0x000fc80008000f00 */
[----:B------:R-:W3:Y:S01]  /*10fa0*/  @!P0 LDG.E.64 R10, desc[UR10][R10.64] ;  /* 0x0000000a0a0a8981 */ /* 0x000ee2000c1e1b00 */
[----:B------:R-:W-:-:S04]  /*10fb0*/  @!P2 IMAD.WIDE.U32 R14, R15, 0x8, R8 ;  /* 0x000000080f0ea825 */ /* 0x000fc800078e0008 */
[----:B-1----:R-:W-:Y:S02]  /*10fc0*/  @!P3 IMAD.WIDE.U32 R16, R17, 0x8, R8 ;  /* 0x000000081110b825 */ /* 0x002fe400078e0008 */
[----:B------:R-:W4:Y:S04]  /*10fd0*/  @!P2 LDG.E.64 R14, desc[UR10][R14.64] ;  /* 0x0000000a0e0ea981 */ /* 0x000f28000c1e1b00 */
[----:B------:R-:W4:Y:S01]  /*10fe0*/  @!P3 LDG.E.64 R16, desc[UR10][R16.64] ;  /* 0x0000000a1010b981 */ /* 0x000f22000c1e1b00 */
[----:B------:R-:W-:-:S04]  /*10ff0*/  MOV R22, UR5 ;  /* 0x0000000500167c02 */ /* 0x000fc80008000f00 */
[----:B------:R-:W-:-:S04]  /*11000*/  IADD3 R22, PT, PT, R22, 0x4, RZ ;  /* 0x0000000416167810 */ /* 0x000fc80007ffe0ff */
[----:B------:R-:W-:Y:S01]  /*11010*/  R2UR UR5, R22 ;  /* 0x00000000160572ca */ /* 0x000fe200000e0000 */
[----:B---3-5:R-:W-:Y:S01]  /*11020*/  @!P0 FADD.FTZ R18, R18, R10 ;  /* 0x0000000a12128221 */ /* 0x028fe20000010000 */
[----:B------:R-:W-:-:S03]  /*11030*/  @!P0 FADD.FTZ R19, R19, R11 ;  /* 0x0000000b13138221 */ /* 0x000fc60000010000 */
[----:B--2---:R-:W-:Y:S01]  /*11040*/  @!P1 FADD.FTZ R18, R18, R12 ;  /* 0x0000000c12129221 */ /* 0x004fe20000010000 */
[----:B------:R-:W-:-:S03]  /*11050*/  @!P1 FADD.FTZ R19, R19, R13 ;  /* 0x0000000d13139221 */ /* 0x000fc60000010000 */
[----:B----4-:R-:W-:Y:S01]  /*11060*/  @!P2 FADD.FTZ R18, R18, R14 ;  /* 0x0000000e1212a221 */ /* 0x010fe20000010000 */
[----:B------:R-:W-:-:S03]  /*11070*/  @!P2 FADD.FTZ R19, R19, R15 ;  /* 0x0000000f1313a221 */ /* 0x000fc60000010000 */
[----:B------:R-:W-:Y:S01]  /*11080*/  @!P3 FADD.FTZ R18, R18, R16 ;  /* 0x000000101212b221 */ /* 0x000fe20000010000 */
[----:B------:R-:W-:-:S07]  /*11090*/  @!P3 FADD.FTZ R19, R19, R17 ;  /* 0x000000111313b221 */ /* 0x000fce0000010000 */
.L_x_396:
[----:B------:R-:W-:Y:S05]  /*110a0*/  BRA.U !UP0, `(.L_x_390) ;  /* 0x00000001089c7547 */ /* 0x000fea000b800000 */
[----:B------:R-:W0:Y:S01]  /*110b0*/  S2R R15, SR_CTAID.X ;  /* 0x00000000000f7919 */ /* 0x000e220000002500 */
        /* <DEDUP_REMOVED lines=25> */
.L_x_397:
        /* <DEDUP_REMOVED lines=12> */
.L_x_398:
[----:B------:R-:W-:Y:S05]  /*11310*/  BSYNC.RECONVERGENT B0 ;  /* 0x0000000000007941 */ /* 0x000fea0003800200 */
.L_x_390:
[----:B------:R-:W1:Y:S01]  /*11320*/  S2UR UR6, SR_CgaCtaId ;  /* 0x00000000000679c3 */ /* 0x000e620000008800 */
[----:B0---4-:R-:W-:Y:S01]  /*11330*/  ISETP.NE.AND P0, PT, R37, RZ, PT ;  /* 0x000000ff2500720c */ /* 0x011fe20003f05270 */
[----:B------:R-:W-:Y:S01]  /*11340*/  UMOV UR5, 0x400 ;  /* 0x0000040000057882 */ /* 0x000fe20000000000 */
[----:B------:R-:W0:Y:S01]  /*11350*/  LDCU.U8 UR12, c[0x0][0x414] ;  /* 0x00008280ff0c77ac */ /* 0x000e220008000000 */
[----:B--2---:R-:W-:Y:S01]  /*11360*/  HFMA2 R13, -RZ, RZ, 0, 0 ;  /* 0x00000000ff0d7431 */ /* 0x004fe200000001ff */
[----:B------:R-:W2:Y:S01]  /*11370*/  LDCU.64 UR20, c[0x0][0x3f8] ;  /* 0x00007f00ff1477ac */ /* 0x000ea20008000a00 */
[----:B------:R-:W4:Y:S01]  /*11380*/  LDCU.64 UR18, c[0x0][0x400] ;  /* 0x00008000ff1277ac */ /* 0x000f220008000a00 */
[----:B0-----:R-:W-:Y:S02]  /*11390*/  UISETP.NE.AND UP0, UPT, UR12, URZ, UPT ;  /* 0x000000ff0c00728c */ /* 0x001fe4000bf05270 */
[----:B-1----:R-:W-:Y:S01]  /*113a0*/  ULEA UR5, UR6, UR5, 0x18 ;  /* 0x0000000506057291 */ /* 0x002fe2000f8ec0ff */
[----:B------:R-:W0:Y:S03]  /*113b0*/  LDCU.64 UR6, c[0x0][0x380] ;  /* 0x00007000ff0677ac */ /* 0x000e260008000a00 */
[----:B------:R-:W-:-:S05]  /*113c0*/  PLOP3.LUT P1, PT, PT, PT, UP0, 0x80, 0x8 ;  /* 0x000000000008781c */ /* 0x000fca0003f2f008 */
[----:B-----5:R-:W-:Y:S01]  /*113d0*/  @!P0 STS.64 [UR5+0xc8], R18 ;  /* 0x0000c812ff008988 */ /* 0x020fe20008000a05 */
[----:B------:R-:W-:Y:S06]  /*113e0*/  BAR.SYNC.DEFER_BLOCKING 0x0 ;  /* 0x0000000000007b1d */ /* 0x000fec0000010000 */
[----:B------:R-:W1:Y:S01]  /*113f0*/  LDS.64 R10, [UR5+0xc8] ;  /* 0x0000c805ff0a7984 */ /* 0x000e620008000a00 */
[----:B------:R-:W1:Y:S02]  /*11400*/  LDCU UR5, c[0x0][0x42c] ;  /* 0x00008580ff0577ac */ /* 0x000e640008000800 */
[----:B-1----:R-:W-:Y:S01]  /*11410*/  FMUL.FTZ R10, R10, UR5 ;  /* 0x000000050a0a7c20 */ /* 0x002fe20008410000 */
[----:B0-2-4-:R-:W-:-:S07]  /*11420*/  FMUL.FTZ R11, R11, UR5 ;  /* 0x000000050b0b7c20 */ /* 0x015fce0008410000 */
.L_x_404:
[----:B---3--:R-:W-:-:S05]  /*11430*/  LEA R19, R13, UR15, 0x2 ;  /* 0x0000000f0d137c11 */ /* 0x008fca000f8e10ff */
[----:B0-----:R-:W2:Y:S04]  /*11440*/  LDL.64 R14, [R19+0x10] ;  /* 0x00001000130e7983 */ /* 0x001ea80000100a00 */
[----:B------:R-:W3:Y:S01]  /*11450*/  LDL.64 R8, [R19+0x90] ;  /* 0x0000900013087983 */ /* 0x000ee20000100a00 */
[----:B------:R-:W-:Y:S01]  /*11460*/  BSSY.RECONVERGENT B0, `(.L_x_399) ;  /* 0x0000036000007945 */ /* 0x000fe20003800200 */
[C---:B--2---:R-:W-:Y:S02]  /*11470*/  SHF.L.U32 R12, R14.reuse, 0x10, RZ ;  /* 0x000000100e0c7819 */ /* 0x044fe400000006ff */
[----:B------:R-:W-:Y:S02]  /*11480*/  PRMT R14, R14, 0x7632, R14 ;  /* 0x000076320e0e7816 */ /* 0x000fe4000000000e */
[----:B---3--:R-:W-:Y:S01]  /*11490*/  SHF.L.U32 R19, R8, 0x10, RZ ;  /* 0x0000001008137819 */ /* 0x008fe200000006ff */
[----:B------:R-:W-:Y:S01]  /*114a0*/  FADD.FTZ R12, R12, -UR28 ;  /* 0x8000001c0c0c7e21 */ /* 0x000fe20008010000 */
[----:B------:R-:W-:-:S02]  /*114b0*/  SHF.L.U32 R14, R14, 0x10, RZ ;  /* 0x000000100e0e7819 */ /* 0x000fc400000006ff */
[----:B------:R-:W-:Y:S01]  /*114c0*/  PRMT R8, R8, 0x7632, R8 ;  /* 0x0000763208087816 */ /* 0x000fe20000000008 */
[----:B------:R-:W-:Y:S02]  /*114d0*/  FMUL.FTZ R12, R12, UR16 ;  /* 0x000000100c0c7c20 */ /* 0x000fe40008410000 */
[----:B------:R-:W-:Y:S02]  /*114e0*/  FADD.FTZ R14, R14, -UR28 ;  /* 0x8000001c0e0e7e21 */ /* 0x000fe40008010000 */
[----:B------:R-:W-:Y:S02]  /*114f0*/  @P1 FFMA.FTZ R16, R2, R12, R5 ;  /* 0x0000000c02101223 */ /* 0x000fe40000010005 */
[----:B------:R-:W-:Y:S02]  /*11500*/  FMUL.FTZ R14, R14, UR16 ;  /* 0x000000100e0e7c20 */ /* 0x000fe40008410000 */
[----:B------:R-:W-:Y:S02]  /*11510*/  @P1 FMUL.FTZ R17, R16, -1.4426950216293334961 ;  /* 0xbfb8aa3b10111820 */ /* 0x000fe40000410000 */
[----:B------:R-:W-:-:S04]  /*11520*/  @P1 FFMA.FTZ R18, R0, R14, R3 ;  /* 0x0000000e00121223 */ /* 0x000fc80000010003 */
[----:B------:R-:W0:Y:S01]  /*11530*/  @P1 MUFU.EX2 R17, R17 ;  /* 0x0000001100111308 */ /* 0x000e220000000800 */
[----:B------:R-:W-:-:S07]  /*11540*/  @P1 FMUL.FTZ R23, R18, -1.4426950216293334961 ;  /* 0xbfb8aa3b12171820 */ /* 0x000fce0000410000 */
[----:B------:R-:W1:Y:S01]  /*11550*/  @P1 MUFU.EX2 R23, R23 ;  /* 0x0000001700171308 */ /* 0x000e620000000800 */
[----:B0-----:R-:W-:Y:S01]  /*11560*/  @P1 FADD.FTZ R22, R17, 1 ;  /* 0x3f80000011161421 */ /* 0x001fe20000010000 */
[----:B------:R-:W-:-:S04]  /*11570*/  LEA R17, R13, R4, 0x4 ;  /* 0x000000040d117211 */ /* 0x000fc800078e20ff */
[----:B------:R-:W-:Y:S02]  /*11580*/  ISETP.GE.U32.AND P0, PT, R17, UR18, PT ;  /* 0x0000001211007c0c */ /* 0x000fe4000bf06070 */
[----:B------:R-:W0:Y:S01]  /*11590*/  @P1 MUFU.RCP R22, R22 ;  /* 0x0000001600161308 */ /* 0x000e220000001000 */
[----:B-1----:R-:W-:Y:S01]  /*115a0*/  @P1 FADD.FTZ R24, R23, 1 ;  /* 0x3f80000017181421 */ /* 0x002fe20000010000 */
[----:B------:R-:W-:Y:S02]  /*115b0*/  SHF.L.U32 R23, R8, 0x10, RZ ;  /* 0x0000001008177819 */ /* 0x000fe400000006ff */
[----:B------:R-:W-:-:S04]  /*115c0*/  IADD3 R8, PT, PT, R17, 0x10, RZ ;  /* 0x0000001011087810 */ /* 0x000fc80007ffe0ff */
[----:B------:R-:W1:Y:S01]  /*115d0*/  @P1 MUFU.RCP R24, R24 ;  /* 0x0000001800181308 */ /* 0x000e620000001000 */
[----:B0-----:R-:W-:-:S04]  /*115e0*/  @P1 FADD.FTZ R25, -R22, 1 ;  /* 0x3f80000016191421 */ /* 0x001fc80000010100 */
[----:B------:R-:W-:Y:S01]  /*115f0*/  @P1 FFMA.FTZ R25, R16, R25, 1 ;  /* 0x3f80000010191423 */ /* 0x000fe20000010019 */
[----:B------:R-:W-:Y:S01]  /*11600*/  @P1 FMUL.FTZ R16, R19, R22 ;  /* 0x0000001613101220 */ /* 0x000fe20000410000 */
[----:B-1----:R-:W-:-:S03]  /*11610*/  @P1 FADD.FTZ R27, -R24, 1 ;  /* 0x3f800000181b1421 */ /* 0x002fc60000010100 */
[----:B------:R-:W-:Y:S01]  /*11620*/  @P1 FMUL.FTZ R19, R16, R25 ;  /* 0x0000001910131220 */ /* 0x000fe20000410000 */
[----:B------:R-:W-:Y:S01]  /*11630*/  SHF.R.S32.HI R16, RZ, 0x1f, R17 ;  /* 0x0000001fff107819 */ /* 0x000fe20000011411 */
[----:B------:R-:W-:Y:S01]  /*11640*/  @P1 FMUL.FTZ R24, R23, R24 ;  /* 0x0000001817181220 */ /* 0x000fe20000410000 */
[----:B------:R-:W-:Y:S01]  /*11650*/  @P1 FFMA.FTZ R27, R18, R27, 1 ;  /* 0x3f800000121b1423 */ /* 0x000fe2000001001b */
[----:B------:R-:W-:Y:S01]  /*11660*/  FFMA.FTZ R25, R10, R12, R11 ;  /* 0x0000000c0a197223 */ /* 0x000fe2000001000b */
[----:B------:R-:W-:Y:S02]  /*11670*/  ISETP.GE.AND.EX P0, PT, R16, UR19, PT, P0 ;  /* 0x0000001310007c0c */ /* 0x000fe4000bf06300 */
[----:B------:R-:W-:Y:S01]  /*11680*/  @P1 FMUL.FTZ R23, R24, R27 ;  /* 0x0000001b18171220 */ /* 0x000fe20000410000 */
[----:B------:R-:W-:Y:S01]  /*11690*/  FFMA.FTZ R25, R2, R19, -R25 ;  /* 0x0000001302197223 */ /* 0x000fe20000010819 */
[C---:B------:R-:W-:Y:S01]  /*116a0*/  PRMT R19, R15.reuse, 0x7632, R19 ;  /* 0x000076320f137816 */ /* 0x040fe20000000013 */
[----:B------:R-:W-:Y:S01]  /*116b0*/  FFMA.FTZ R27, R10, R14, R11 ;  /* 0x0000000e0a1b7223 */ /* 0x000fe2000001000b */
[----:B------:R-:W-:-:S02]  /*116c0*/  SHF.L.U32 R18, R15, 0x10, RZ ;  /* 0x000000100f127819 */ /* 0x000fc400000006ff */
[----:B------:R-:W-:Y:S01]  /*116d0*/  SHF.L.U32 R19, R19, 0x10, RZ ;  /* 0x0000001013137819 */ /* 0x000fe200000006ff */
[----:B------:R-:W-:-:S04]  /*116e0*/  FFMA.FTZ R27, R0, R23, -R27 ;  /* 0x00000017001b7223 */ /* 0x000fc8000001081b */
[----:B------:R-:W-:Y:S05]  /*116f0*/  @P0 BRA `(.L_x_400) ;  /* 0x0000000000300947 */ /* 0x000fea0003800000 */
[----:B------:R-:W-:Y:S01]  /*11700*/  MOV R14, R6 ;  /* 0x00000006000e7202 */ /* 0x000fe20000000f00 */
[----:B------:R-:W-:Y:S01]  /*11710*/  IMAD R12, R16, UR20, RZ ;  /* 0x00000014100c7c24 */ /* 0x000fe2000f8e02ff */
[----:B------:R-:W-:Y:S01]  /*11720*/  MOV R15, R21 ;  /* 0x00000015000f7202 */ /* 0x000fe20000000f00 */
[----:B------:R-:W-:Y:S02]  /*11730*/  FMUL.FTZ R25, R25, UR16 ;  /* 0x0000001019197c20 */ /* 0x000fe40008410000 */
[----:B------:R-:W-:Y:S02]  /*11740*/  IMAD R23, R17, UR21, R12 ;  /* 0x0000001511177c24 */ /* 0x000fe4000f8e020c */
[----:B------:R-:W-:Y:S01]  /*11750*/  FMUL.FTZ R12, R27, UR16 ;  /* 0x000000101b0c7c20 */ /* 0x000fe20008410000 */
[----:B------:R-:W-:-:S05]  /*11760*/  IMAD.WIDE.U32 R14, R17, UR20, R14 ;  /* 0x00000014110e7c25 */ /* 0x000fca000f8e000e */
[----:B------:R-:W-:Y:S02]  /*11770*/  IADD3 R15, PT, PT, R15, R23, RZ ;  /* 0x000000170f0f7210 */ /* 0x000fe40007ffe0ff */
[----:B------:R-:W-:-:S04]  /*11780*/  LEA R16, P0, R14, UR6, 0x1 ;  /* 0x000000060e107c11 */ /* 0x000fc8000f8008ff */
[----:B------:R-:W-:Y:S02]  /*11790*/  LEA.HI.X R17, R14, UR7, R15, 0x1, P0 ;  /* 0x000000070e117c11 */ /* 0x000fe400080f0c0f */
[----:B------:R-:W-:-:S05]  /*117a0*/  F2FP.BF16.F32.PACK_AB R15, R12, R25 ;  /* 0x000000190c0f723e */ /* 0x000fca00000010ff */
[----:B------:R0:W-:Y:S02]  /*117b0*/  STG.E desc[UR10][R16.64], R15 ;  /* 0x0000000f10007986 */ /* 0x0001e4000c10190a */
.L_x_400:
[----:B------:R-:W-:Y:S05]  /*117c0*/  BSYNC.RECONVERGENT B0 ;  /* 0x0000000000007941 */ /* 0x000fea0003800200 */
.L_x_399:
[----:B------:R-:W-:Y:S01]  /*117d0*/  ISETP.NE.AND P1, PT, RZ, UR12, PT ;  /* 0x0000000cff007c0c */ /* 0x000fe2000bf25270 */
[----:B------:R-:W-:Y:S01]  /*117e0*/  FADD.FTZ R18, R18, -UR28 ;  /* 0x8000001c12127e21 */ /* 0x000fe20008010000 */
[----:B------:R-:W-:Y:S01]  /*117f0*/  FADD.FTZ R19, R19, -UR28 ;  /* 0x8000001c13137e21 */ /* 0x000fe20008010000 */
[----:B------:R-:W-:Y:S02]  /*11800*/  ISETP.GE.U32.AND P0, PT, R8, UR18, PT ;  /* 0x0000001208007c0c */ /* 0x000fe4000bf06070 */
[----:B------:R-:W-:Y:S01]  /*11810*/  SHF.R.S32.HI R12, RZ, 0x1f, R8 ;  /* 0x0000001fff0c7819 */ /* 0x000fe20000011408 */
[----:B------:R-:W-:Y:S01]  /*11820*/  FMUL.FTZ R18, R18, UR16 ;  /* 0x0000001012127c20 */ /* 0x000fe20008410000 */
[----:B------:R-:W-:Y:S01]  /*11830*/  FMUL.FTZ R22, R19, UR16 ;  /* 0x0000001013167c20 */ /* 0x000fe20008410000 */
[C---:B------:R-:W-:Y:S02]  /*11840*/  PRMT R14, R9.reuse, 0x7632, R14 ;  /* 0x00007632090e7816 */ /* 0x040fe4000000000e */
[----:B0-----:R-:W-:Y:S01]  /*11850*/  SHF.L.U32 R16, R9, 0x10, RZ ;  /* 0x0000001009107819 */ /* 0x001fe200000006ff */
        /* <DEDUP_REMOVED lines=23> */
.L_x_401:
        /* <DEDUP_REMOVED lines=16> */
.L_x_403:
[----:B------:R-:W-:Y:S05]  /*11ad0*/  BSYNC.RECONVERGENT B0 ;  /* 0x0000000000007941 */ /* 0x000fea0003800200 */
.L_x_402:
        /* <DEDUP_REMOVED lines=10> */
.L_x_379:
[----:B0-----:R-:W0:Y:S01]  /*11b80*/  S2R R9, SR_TID.X ;  /* 0x0000000000097919 */ /* 0x001e220000002100 */
[----:B------:R-:W1:Y:S01]  /*11b90*/  LDC R4, c[0x0][0x370] ;  /* 0x0000dc00ff047b82 */ /* 0x000e620000000800 */
[----:B------:R-:W-:Y:S07]  /*11ba0*/  BSSY.RECONVERGENT B0, `(.L_x_406) ;  /* 0x000000e000007945 */ /* 0x000fee0003800200 */
[----:B------:R-:W2:Y:S08]  /*11bb0*/  LDC R7, c[0x0][0x374] ;  /* 0x0000dd00ff077b82 */ /* 0x000eb00000000800 */
[----:B------:R-:W3:Y:S01]  /*11bc0*/  LDC.64 R2, c[0x0][0x3c8] ;  /* 0x0000f200ff027b82 */ /* 0x000ee20000000a00 */
[----:B-1----:R-:W-:-:S02]  /*11bd0*/  ISETP.NE.AND P0, PT, R4, 0x1, PT ;  /* 0x000000010400780c */ /* 0x002fc40003f05270 */
[----:B0-----:R-:W-:Y:S02]  /*11be0*/  ISETP.NE.AND P1, PT, R9, RZ, PT ;  /* 0x000000ff0900720c */ /* 0x001fe40003f25270 */
[----:B--2---:R-:W-:-:S04]  /*11bf0*/  SHF.L.U32 R0, R7, 0x1, RZ ;  /* 0x0000000107007819 */ /* 0x004fc800000006ff */
[----:B------:R-:W-:-:S05]  /*11c00*/  SEL R5, R0, RZ, P0 ;  /* 0x000000ff00057207 */ /* 0x000fca0000000000 */
[----:B---3--:R-:W-:Y:S02]  /*11c10*/  IMAD.WIDE.U32 R2, R5, 0x4, R2 ;  /* 0x0000000405027825 */ /* 0x008fe400078e0002 */
[----:B------:R-:W-:Y:S05]  /*11c20*/  @P1 BRA `(.L_x_407) ;  /* 0x0000000000141947 */ /* 0x000fea0003800000 */
[----:B------:R-:W-:Y:S01]  /*11c30*/  HFMA2 R5, -RZ, RZ, 0, 5.9604644775390625e-08 ;  /* 0x00000001ff057431 */ /* 0x000fe200000001ff */
[----:B------:R-:W-:Y:S06]  /*11c40*/  MEMBAR.ALL.GPU ;  /* 0x0000000000007992 */ /* 0x000fec000000a000 */
[----:B------:R-:W-:-:S00]  /*11c50*/  ERRBAR ;  /* 0x00000000000079ab */ /* 0x000fc00000000000 */
[----:B------:R-:W-:Y:S06]  /*11c60*/  CGAERRBAR ;  /* 0x00000000000075ab */ /* 0x000fec0000000000 */
[----:B------:R0:W-:Y:S02]  /*11c70*/  REDG.E.ADD.S32.STRONG.GPU desc[UR10][R2.64], R5 ;  /* 0x000000050200798e */ /* 0x0001e4000c12e30a */
.L_x_407:
[----:B------:R-:W-:Y:S05]  /*11c80*/  BSYNC.RECONVERGENT B0 ;  /* 0x0000000000007941 */ /* 0x000fea0003800200 */
.L_x_406:
        /* <DEDUP_REMOVED lines=11> */
.L_x_409:
[----:B------:R-:W2:Y:S04]  /*11d40*/  LDG.E.STRONG.GPU R5, desc[UR10][R2.64] ;  /* 0x0000000a02057981 */ /* 0x000ea8000c1ef900 */
[----:B--2---:R-:W-:Y:S01]  /*11d50*/  CCTL.IVALL ;  /* 0x00000000ff00798f */ /* 0x004fe20002000000 */
[----:B------:R-:W-:Y:S05]  /*11d60*/  YIELD ;  /* 0x0000000000007946 */ /* 0x000fea0003800000 */
[----:B------:R-:W-:-:S13]  /*11d70*/  ISETP.NE.AND P0, PT, R5, R0, PT ;  /* 0x000000000500720c */ /* 0x000fda0003f05270 */
[----:B------:R-:W-:Y:S05]  /*11d80*/  @P0 BRA `(.L_x_409) ;  /* 0xfffffffc00ec0947 */ /* 0x000fea000383ffff */
.L_x_408:
        /* <DEDUP_REMOVED lines=60> */
[----:B------:R-:W-:Y:S01]  /*12150*/  UMOV UR4, URZ ;  /* 0x000000ff00047c82 */ /* 0x000fe20008000000 */
[----:B------:R-:W-:-:S02]  /*12160*/  SHF.L.U32 R9, R5, 0x2, RZ ;  /* 0x0000000205097819 */ /* 0x000fc400000006ff */
[----:B------:R-:W-:Y:S02]  /*12170*/  SHF.L.U64.HI R24, R0, 0x2, R3 ;  /* 0x0000000200187819 */ /* 0x000fe40000010203 */
[C---:B0-----:R-:W-:Y:S02]  /*12180*/  IADD3 R14, P1, PT, R20.reuse, UR6, RZ ;  /* 0x00000006140e7c10 */ /* 0x041fe4000ff3e0ff */
[----:B------:R-:W-:Y:S02]  /*12190*/  IADD3 R17, PT, PT, R7, UR4, RZ ;  /* 0x0000000407117c10 */ /* 0x000fe4000fffe0ff */
[----:B-1----:R-:W-:Y:S02]  /*121a0*/  IADD3 R18, P2, PT, R20, UR8, RZ ;  /* 0x0000000814127c10 */ /* 0x002fe4000ff5e0ff */
[----:B------:R-:W-:Y:S01]  /*121b0*/  MOV R2, R6 ;  /* 0x0000000600027202 */ /* 0x000fe20000000f00 */
[----:B------:R-:W-:Y:S01]  /*121c0*/  IMAD.WIDE.U32 R6, R4, 0x4, RZ ;  /* 0x0000000404067825 */ /* 0x000fe200078e00ff */
[----:B------:R-:W-:-:S02]  /*121d0*/  IADD3.X R15, PT, PT, R23, UR7, RZ, P1, !PT ;  /* 0x00000007170f7c10 */ /* 0x000fc40008ffe4ff */
[C---:B------:R-:W-:Y:S02]  /*121e0*/  IADD3.X R21, PT, PT, R23.reuse, UR9, RZ, P2, !PT ;  /* 0x0000000917157c10 */ /* 0x040fe400097fe4ff */
[----:B--2---:R-:W-:Y:S02]  /*121f0*/  IADD3 R20, P1, PT, R20, UR12, RZ ;  /* 0x0000000c14147c10 */ /* 0x004fe4000ff3e0ff */
[----:B------:R-:W-:Y:S02]  /*12200*/  IADD3 R25, P2, PT, RZ, -R25, RZ ;  /* 0x80000019ff197210 */ /* 0x000fe40007f5e0ff */
[----:B------:R-:W-:Y:S02]  /*12210*/  IADD3.X R23, PT, PT, R23, UR13, RZ, P1, !PT ;  /* 0x0000000d17177c10 */ /* 0x000fe40008ffe4ff */
[----:B------:R-:W-:Y:S02]  /*12220*/  SHF.L.U64.HI R26, R16, 0x2, R19 ;  /* 0x00000002101a7819 */ /* 0x000fe40000010213 */
[----:B------:R-:W-:-:S02]  /*12230*/  IADD3 R28, PT, PT, R7, R9, RZ ;  /* 0x00000009071c7210 */ /* 0x000fc40007ffe0ff */
[----:B------:R-:W-:-:S07]  /*12240*/  IADD3.X R22, PT, PT, RZ, -0x1, RZ, P2, !PT ;  /* 0xffffffffff167810 */ /* 0x000fce00017fe4ff */
.L_x_412:
[-C--:B0-----:R-:W-:Y:S01]  /*12250*/  LEA R8, P1, R0, R14.reuse, 0x2 ;  /* 0x0000000e00087211 */ /* 0x081fe200078210ff */
[----:B------:R-:W2:Y:S01]  /*12260*/  LDG.E R27, desc[UR10][R14.64] ;  /* 0x0000000a0e1b7981 */ /* 0x000ea2000c1e1900 */
[----:B------:R-:W-:Y:S02]  /*12270*/  LEA R12, P3, R16, R14, 0x2 ;  /* 0x0000000e100c7211 */ /* 0x000fe400078610ff */
[----:B------:R-:W-:Y:S02]  /*12280*/  IADD3 R10, P2, PT, R14, R6, RZ ;  /* 0x000000060e0a7210 */ /* 0x000fe40007f5e0ff */
[C---:B------:R-:W-:Y:S02]  /*12290*/  IADD3.X R9, PT, PT, R15.reuse, R24, RZ, P1, !PT ;  /* 0x000000180f097210 */ /* 0x040fe40000ffe4ff */
[C---:B------:R-:W-:Y:S02]  /*122a0*/  IADD3.X R13, PT, PT, R15.reuse, R26, RZ, P3, !PT ;  /* 0x0000001a0f0d7210 */ /* 0x040fe40001ffe4ff */
[----:B------:R-:W-:Y:S01]  /*122b0*/  IADD3.X R11, PT, PT, R15, R28, RZ, P2, !PT ;  /* 0x0000001c0f0b7210 */ /* 0x000fe200017fe4ff */
[----:B------:R0:W2:Y:S04]  /*122c0*/  LDG.E R8, desc[UR10][R8.64] ;  /* 0x0000000a08087981 */ /* 0x0000a8000c1e1900 */
[----:B------:R1:W3:Y:S04]  /*122d0*/  LDG.E R10, desc[UR10][R10.64] ;  /* 0x0000000a0a0a7981 */ /* 0x0002e8000c1e1900 */
[----:B------:R-:W3:Y:S01]  /*122e0*/  LDG.E R13, desc[UR10][R12.64] ;  /* 0x0000000a0c0d7981 */ /* 0x000ee2000c1e1900 */
[----:B0-----:R-:W-:-:S02]  /*122f0*/  MOV R9, R23 ;  /* 0x0000001700097202 */ /* 0x001fc40000000f00 */
[----:B------:R-:W-:Y:S02]  /*12300*/  IADD3 R25, P1, PT, R25, 0x1, RZ ;  /* 0x0000000119197810 */ /* 0x000fe40007f3e0ff */
[----:B-1----:R-:W-:Y:S02]  /*12310*/  MOV R11, R21 ;  /* 0x00000015000b7202 */ /* 0x002fe40000000f00 */
[----:B------:R-:W-:Y:S02]  /*12320*/  IADD3.X R22, PT, PT, RZ, R22, RZ, P1, !PT ;  /* 0x00000016ff167210 */ /* 0x000fe40000ffe4ff */
[----:B------:R-:W-:-:S04]  /*12330*/  ISETP.NE.U32.AND P1, PT, R25, RZ, PT ;  /* 0x000000ff1900720c */ /* 0x000fc80003f25070 */
[----:B------:R-:W-:Y:S02]  /*12340*/  ISETP.NE.AND.EX P1, PT, R22, RZ, PT, P1 ;  /* 0x000000ff1600720c */ /* 0x000fe40003f25310 */
[----:B------:R-:W-:-:S04]  /*12350*/  IADD3 R14, P2, PT, R14, 0xa80, RZ ;  /* 0x00000a800e0e7810 */ /* 0x000fc80007f5e0ff */
[----:B------:R-:W-:Y:S02]  /*12360*/  IADD3.X R15, PT, PT, RZ, R15, RZ, P2, !PT ;  /* 0x0000000fff0f7210 */ /* 0x000fe400017fe4ff */
[----:B--2---:R-:W-:Y:S02]  /*12370*/  F2FP.BF16.F32.PACK_AB R27, R8, R27 ;  /* 0x0000001b081b723e */ /* 0x004fe400000010ff */
[----:B------:R-:W-:Y:S02]  /*12380*/  MOV R8, R20 ;  /* 0x0000001400087202 */ /* 0x000fe40000000f00 */
[----:B---3--:R-:W-:Y:S02]  /*12390*/  F2FP.BF16.F32.PACK_AB R29, R13, R10 ;  /* 0x0000000a0d1d723e */ /* 0x008fe400000010ff */
[----:B------:R-:W-:Y:S01]  /*123a0*/  MOV R10, R18 ;  /* 0x00000012000a7202 */ /* 0x000fe20000000f00 */
[----:B------:R0:W-:Y:S04]  /*123b0*/  STG.E desc[UR10][R8.64], R27 ;  /* 0x0000001b08007986 */ /* 0x0001e8000c10190a */
[----:B------:R0:W-:Y:S01]  /*123c0*/  STG.E desc[UR10][R10.64], R29 ;  /* 0x0000001d0a007986 */ /* 0x0001e2000c10190a */
[----:B------:R-:W-:-:S02]  /*123d0*/  IADD3 R18, P3, PT, R18, 0xa80, RZ ;  /* 0x00000a8012127810 */ /* 0x000fc40007f7e0ff */
[----:B------:R-:W-:Y:S02]  /*123e0*/  IADD3 R20, P4, PT, R20, 0xa80, RZ ;  /* 0x00000a8014147810 */ /* 0x000fe40007f9e0ff */
[----:B------:R-:W-:Y:S02]  /*123f0*/  IADD3.X R21, PT, PT, RZ, R21, RZ, P3, !PT ;  /* 0x00000015ff157210 */ /* 0x000fe40001ffe4ff */
[----:B------:R-:W-:Y:S01]  /*12400*/  IADD3.X R23, PT, PT, RZ, R23, RZ, P4, !PT ;  /* 0x00000017ff177210 */ /* 0x000fe200027fe4ff */
[----:B------:R-:W-:Y:S08]  /*12410*/  @P1 BRA `(.L_x_412) ;  /* 0xfffffffc008c1947 */ /* 0x000ff0000383ffff */
.L_x_411:
[----:B------:R-:W-:Y:S05]  /*12420*/  BSYNC.RECONVERGENT B0 ;  /* 0x0000000000007941 */ /* 0x000fea0003800200 */
.L_x_410:
[----:B------:R-:W-:Y:S05]  /*12430*/  @!P0 EXIT ;  /* 0x000000000000894d */ /* 0x000fea0003800000 */
[----:B------:R-:W-:Y:S01]  /*12440*/  SHF.L.U64.HI R23, R16, 0x2, R19 ;  /* 0x0000000210177819 */ /* 0x000fe20000010213 */
        /* <DEDUP_REMOVED lines=8> */
.L_x_413:
[C---:B------:R-:W-:Y:S02]  /*124d0*/  SHF.L.U32 R12, R2.reuse, 0x2, RZ ;  /* 0x00000002020c7819 */ /* 0x040fe400000006ff */
[----:B------:R-:W-:Y:S02]  /*124e0*/  SHF.L.U64.HI R17, R2, 0x2, R17 ;  /* 0x0000000202117819 */ /* 0x000fe40000010211 */
[----:B-1----:R-:W-:-:S04]  /*124f0*/  IADD3 R4, P0, PT, R12, UR4, RZ ;  /* 0x000000040c047c10 */ /* 0x002fc8000ff1e0ff */
[----:B----4-:R-:W-:Y:S02]  /*12500*/  IADD3.X R5, PT, PT, R17, UR5, RZ, P0, !PT ;  /* 0x0000000511057c10 */ /* 0x010fe400087fe4ff */
[C---:B------:R-:W-:Y:S02]  /*12510*/  IADD3 R6, P0, PT, R4.reuse, R21, RZ ;  /* 0x0000001504067210 */ /* 0x040fe40007f1e0ff */
[C---:B0-----:R-:W-:Y:S02]  /*12520*/  IADD3 R10, P2, PT, R4.reuse, R25, RZ ;  /* 0x00000019040a7210 */ /* 0x041fe40007f5e0ff */
[C---:B------:R-:W-:Y:S02]  /*12530*/  IADD3.X R7, PT, PT, R5.reuse, R19, RZ, P0, !PT ;  /* 0x0000001305077210 */ /* 0x040fe400007fe4ff */
[----:B------:R-:W-:Y:S02]  /*12540*/  IADD3 R8, P1, PT, R4, R15, RZ ;  /* 0x0000000f04087210 */ /* 0x000fe40007f3e0ff */
[C---:B------:R-:W-:Y:S01]  /*12550*/  IADD3.X R11, PT, PT, R5.reuse, R23, RZ, P2, !PT ;  /* 0x00000017050b7210 */ /* 0x040fe200017fe4ff */
[----:B------:R0:W4:Y:S01]  /*12560*/  LDG.E R4, desc[UR10][R4.64] ;  /* 0x0000000a04047981 */ /* 0x000122000c1e1900 */
[----:B------:R-:W-:-:S03]  /*12570*/  IADD3.X R9, PT, PT, R5, R13, RZ, P1, !PT ;  /* 0x0000000d05097210 */ /* 0x000fc60000ffe4ff */
[----:B------:R-:W4:Y:S04]  /*12580*/  LDG.E R7, desc[UR10][R6.64] ;  /* 0x0000000a06077981 */ /* 0x000f28000c1e1900 */
[----:B------:R-:W5:Y:S04]  /*12590*/  LDG.E R8, desc[UR10][R8.64] ;  /* 0x0000000a08087981 */ /* 0x000f68000c1e1900 */
[----:B------:R-:W5:Y:S01]  /*125a0*/  LDG.E R11, desc[UR10][R10.64] ;  /* 0x0000000a0a0b7981 */ /* 0x000f62000c1e1900 */
[----:B------:R-:W-:Y:S02]  /*125b0*/  LOP3.LUT R14, R12, 0xfffffffc, RZ, 0xc0, !PT ;  /* 0xfffffffc0c0e7812 */ /* 0x000fe400078ec0ff */
[----:B------:R-:W-:-:S02]  /*125c0*/  LOP3.LUT R16, R17, 0x1, RZ, 0xc0, !PT ;  /* 0x0000000111107812 */ /* 0x000fc400078ec0ff */
[----:B--2---:R-:W-:Y:S02]  /*125d0*/  IADD3 R26, P0, PT, R14, UR6, RZ ;  /* 0x000000060e1a7c10 */ /* 0x004fe4000ff1e0ff */
[----:B0-----:R-:W-:Y:S02]  /*125e0*/  LOP3.LUT R5, R17, 0x3, RZ, 0xc0, !PT ;  /* 0x0000000311057812 */ /* 0x001fe400078ec0ff */
[----:B------:R-:W-:Y:S02]  /*125f0*/  IADD3.X R27, PT, PT, R16, UR7, RZ, P0, !PT ;  /* 0x00000007101b7c10 */ /* 0x000fe400087fe4ff */
[----:B---3--:R-:W-:-:S04]  /*12600*/  IADD3 R28, P0, PT, R14, UR8, RZ ;  /* 0x000000080e1c7c10 */ /* 0x008fc8000ff1e0ff */
[----:B------:R-:W-:Y:S02]  /*12610*/  IADD3.X R29, PT, PT, R16, UR9, RZ, P0, !PT ;  /* 0x00000009101d7c10 */ /* 0x000fe400087fe4ff */
[----:B----4-:R-:W-:Y:S02]  /*12620*/  F2FP.BF16.F32.PACK_AB R31, R7, R4 ;  /* 0x00000004071f723e */ /* 0x010fe400000010ff */
[----:B------:R-:W-:-:S04]  /*12630*/  IADD3 R4, P1, PT, R14, UR4, RZ ;  /* 0x000000040e047c10 */ /* 0x000fc8000ff3e0ff */
[----:B------:R-:W-:Y:S02]  /*12640*/  IADD3.X R5, PT, PT, R5, UR5, RZ, P1, !PT ;  /* 0x0000000505057c10 */ /* 0x000fe40008ffe4ff */
[----:B-----5:R-:W-:Y:S02]  /*12650*/  F2FP.BF16.F32.PACK_AB R33, R11, R8 ;  /* 0x000000080b21723e */ /* 0x020fe400000010ff */
        /* <DEDUP_REMOVED lines=16> */
[C---:B0-----:R-:W-:Y:S02]  /*12760*/  IADD3 R26, P0, PT, R30.reuse, UR6, RZ ;  /* 0x000000061e1a7c10 */ /* 0x041fe4000ff1e0ff */
        /* <DEDUP_REMOVED lines=23> */
[----:B------:R-:W3:Y:S04]  /*128e0*/  LDG.E R4, desc[UR10][R4.64+0x1f80] ;  /* 0x001f800a04047981 */ /* 0x000ee8000c1e1900 */
[----:B------:R-:W3:Y:S04]  /*128f0*/  LDG.E R11, desc[UR10][R10.64+0x1f80] ;  /* 0x001f800a0a0b7981 */ /* 0x000ee8000c1e1900 */
        /* <DEDUP_REMOVED lines=12> */
[----:B------:R-:W-:Y:S01]  /*129c0*/  ISETP.GT.AND.EX P0, PT, R3, RZ, PT, P0 ;  /* 0x000000ff0300720c */ /* 0x000fe20003f04300 */
[----:B------:R-:W-:Y:S01]  /*129d0*/  HFMA2 R17, -RZ, RZ, 0, 0 ;  /* 0x00000000ff117431 */ /* 0x000fe200000001ff */
[----:B---3--:R-:W-:Y:S02]  /*129e0*/  F2FP.BF16.F32.PACK_AB R11, R11, R4 ;  /* 0x000000040b0b723e */ /* 0x008fe400000010ff */
[----:B-----5:R-:W-:-:S03]  /*129f0*/  F2FP.BF16.F32.PACK_AB R5, R9, R6 ;  /* 0x000000060905723e */ /* 0x020fc600000010ff */
[----:B------:R4:W-:Y:S04]  /*12a00*/  STG.E desc[UR10][R30.64], R11 ;  /* 0x0000000b1e007986 */ /* 0x0009e8000c10190a */
[----:B------:R4:W-:Y:S02]  /*12a10*/  STG.E desc[UR10][R28.64], R5 ;  /* 0x000000051c007986 */ /* 0x0009e4000c10190a */
[----:B------:R-:W-:Y:S05]  /*12a20*/  @P0 BRA `(.L_x_413) ;  /* 0xfffffff800a80947 */ /* 0x000fea000383ffff */
[----:B------:R-:W-:Y:S05]  /*12a30*/  EXIT ;  /* 0x000000000000794d */ /* 0x000fea0003800000 */
.L_x_414:
        /* <DEDUP_REMOVED lines=12> */
.L_x_4500:


//--------------------- .text._Z35group_norm_nhwc_bwd_one_pass_kernelI11Bf16IOFp16WLi64ELi84ELi672EEv26Group_norm_nhwc_bwd_params --------------------------
	.section	.text._Z35group_norm_nhwc_bwd_one_pass_kernelI11Bf16IOFp16WLi64ELi84ELi672EEv26Group_norm_nhwc_bwd_params,"ax",@progbits
	.align	128
        .global         _Z35group_norm_nhwc_bwd_one_pass_kernelI11Bf16IOFp16WLi64ELi84ELi672EEv26Group_norm_nhwc_bwd_params
        .type           _Z35group_norm_nhwc_bwd_one_pass_kernelI11Bf16IOFp16WLi64ELi84ELi672EEv26Group_norm_nhwc_bwd_params,@function
        .size           _Z35group_norm_nhwc_bwd_one_pass_kernelI11Bf16IOFp16WLi64ELi84ELi672EEv26Group_norm_nhwc_bwd_params,(.L_x_4501 - _Z35group_norm_nhwc_bwd_one_pass_kernelI11Bf16IOFp16WLi64ELi84ELi672EEv26Group_norm_nhwc_bwd_params)
        .other          _Z35group_norm_nhwc_bwd_one_pass_kernelI11Bf16IOFp16WLi64ELi84ELi672EEv26Group_norm_nhwc_bwd_params,@"STO_CUDA_ENTRY STV_DEFAULT"
_Z35group_norm_nhwc_bwd_one_pass_kernelI11Bf16IOFp16WLi64ELi84ELi672EEv26Group_norm_nhwc_bwd_params:
.text._Z35group_norm_nhwc_bwd_one_pass_kernelI11Bf16IOFp16WLi64ELi84ELi672EEv26Group_norm_nhwc_bwd_params:
        /* <DEDUP_REMOVED lines=52> */
.L_x_446:
        /* <DEDUP_REMOVED lines=148> */
[----:B---3--:R-:W-:Y:S01]  /*0c80*/  PRMT R58, R10, 0x7632, R58 ;  /* 0x000076320a3a7816 */ /* 0x008fe2000000003a */
[----:B-----5:R-:W-:Y:S01]  /*0c90*/  @P4 HADD2.F32 R54, -RZ, R27.H0_H0 ;  /* 0x2000001bff364230 */ /* 0x020fe20000004100 */
[----:B------:R-:W-:Y:S01]  /*0ca0*/  PRMT R61, R34, 0x7632, R61 ;  /* 0x00007632223d7816 */ /* 0x000fe2000000003d */
[----:B------:R-:W-:Y:S02]  /*0cb0*/  HADD2.F32 R52, -RZ, R25.H0_H0 ;  /* 0x20000019ff347230 */ /* 0x000fe40000004100 */
[----:B------:R-:W-:Y:S02]  /*0cc0*/  HADD2.F32 R17, -RZ, R26.H0_H0 ;  /* 0x2000001aff117230 */ /* 0x000fe40000004100 */
[----:B------:R-:W-:Y:S01]  /*0cd0*/  @P4 HADD2.F32 R53, -RZ, R28.H0_H0 ;  /* 0x2000001cff354230 */ /* 0x000fe20000004100 */
[----:B------:R-:W-:-:S02]  /*0ce0*/  PRMT R62, R33, 0x7632, R62 ;  /* 0x00007632213e7816 */ /* 0x000fc4000000003e */
        /* <DEDUP_REMOVED lines=76> */
.L_x_416:
        /* <DEDUP_REMOVED lines=144> */
.L_x_417:
        /* <DEDUP_REMOVED lines=35> */
.L_x_419:
[----:B------:R-:W-:Y:S05]  /*1ce0*/  BSYNC.RECONVERGENT B0 ;  /* 0x0000000000007941 */ /* 0x000fea0003800200 */
.L_x_418:
        /* <DEDUP_REMOVED lines=56> */
.L_x_421:
[----:B------:R-:W-:Y:S05]  /*2070*/  BSYNC.RECONVERGENT B0 ;  /* 0x0000000000007941 */ /* 0x000fea0003800200 */
.L_x_420:
        /* <DEDUP_REMOVED lines=78> */
.L_x_423:
[----:B------:R-:W-:Y:S05]  /*2560*/  BSYNC.RECONVERGENT B0 ;  /* 0x0000000000007941 */ /* 0x000fea0003800200 */
.L_x_422:
        /* <DEDUP_REMOVED lines=29> */
.L_x_425:
[----:B------:R-:W-:Y:S05]  /*2740*/  BSYNC.RECONVERGENT B0 ;  /* 0x0000000000007941 */ /* 0x000fea0003800200 */
.L_x_424:
        /* <DEDUP_REMOVED lines=23> */
.L_x_428:
[----:B----4-:R-:W4:Y:S04]  /*28c0*/  LDG.E.STRONG.GPU R22, desc[UR8][R20.64] ;  /* 0x0000000814167981 */ /* 0x010f28000c1ef900 */
[----:B----4-:R-:W-:Y:S01]  /*28d0*/  CCTL.IVALL ;  /* 0x00000000ff00798f */ /* 0x010fe20002000000 */
[----:B------:R-:W-:Y:S05]  /*28e0*/  YIELD ;  /* 0x0000000000007946 */ /* 0x000fea0003800000 */
[----:B------:R-:W-:-:S13]  /*28f0*/  ISETP.NE.AND P1, PT, R22, R27, PT ;  /* 0x0000001b1600720c */ /* 0x000fda0003f25270 */
[----:B------:R-:W-:Y:S05]  /*2900*/  @P1 BRA `(.L_x_428) ;  /* 0xfffffffc00ec1947 */ /* 0x000fea000383ffff */
.L_x_427:
        /* <DEDUP_REMOVED lines=14> */
.L_x_430:
        /* <DEDUP_REMOVED lines=60> */
.L_x_429:
        /* <DEDUP_REMOVED lines=33> */
.L_x_431:
        /* <DEDUP_REMOVED lines=19> */
.L_x_432:
        /* <DEDUP_REMOVED lines=9> */
.L_x_433:
[----:B------:R-:W-:Y:S05]  /*3180*/  BSYNC.RECONVERGENT B0 ;  /* 0x0000000000007941 */ /* 0x000fea0003800200 */
.L_x_426:
        /* <DEDUP_REMOVED lines=49> */
.L_x_434:
        /* <DEDUP_REMOVED lines=20> */
.L_x_436:
[----:B------:R-:W-:Y:S05]  /*35e0*/  BSYNC.RECONVERGENT B0 ;  /* 0x0000000000007941 */ /* 0x000fea0003800200 */
.L_x_435:
        /* <DEDUP_REMOVED lines=39> */
.L_x_437:
        /* <DEDUP_REMOVED lines=18> */
.L_x_439:
[----:B------:R-:W-:Y:S05]  /*3980*/  BSYNC.RECONVERGENT B0 ;  /* 0x0000000000007941 */ /* 0x000fea0003800200 */
.L_x_438:
        /* <DEDUP_REMOVED lines=21> */
.L_x_440:
        /* <DEDUP_REMOVED lines=18> */
.L_x_442:
[----:B------:R-:W-:Y:S05]  /*3c00*/  BSYNC.RECONVERGENT B0 ;  /* 0x0000000000007941 */ /* 0x000fea0003800200 */
.L_x_441:
        /* <DEDUP_REMOVED lines=21> */
.L_x_443:
        /* <DEDUP_REMOVED lines=18> */
.L_x_445:
[----:B------:R-:W-:Y:S05]  /*3e80*/  BSYNC.RECONVERGENT B0 ;  /* 0x0000000000007941 */ /* 0x000fea0003800200 */
.L_x_444:
[----:B------:R-:W-:Y:S02]  /*3e90*/  IADD3 R36, PT, PT, R3, R36, RZ ;  /* 0x0000002403247210 */ /* 0x000fe40007ffe0ff */
[----:B------:R-:W-:Y:S02]  /*3ea0*/  IADD3 R35, PT, PT, R35, 0x1, RZ ;  /* 0x0000000123237810 */ /* 0x000fe40007ffe0ff */
[----:B------:R-:W-:-:S13]  /*3eb0*/  ISETP.GE.AND P0, PT, R36, UR4, PT ;  /* 0x0000000424007c0c */ /* 0x000fda000bf06270 */
[----:B------:R-:W-:Y:S05]  /*3ec0*/  @!P0 BRA `(.L_x_446) ;  /* 0xffffffc4001c8947 */ /* 0x000fea000383ffff */
.L_x_415:
        /* <DEDUP_REMOVED lines=19> */
.L_x_448:
[----:B------:R-:W-:Y:S05]  /*4000*/  BSYNC.RECONVERGENT B0 ;  /* 0x0000000000007941 */ /* 0x000fea0003800200 */
.L_x_447:
[----:B------:R-:W-:Y:S05]  /*4010*/  @P0 EXIT ;  /* 0x000000000000094d */ /* 0x000fea0003800000 */
[----:B------:R-:W-:Y:S05]  /*4020*/  @P2 BRA `(.L_x_449) ;  /* 0x0000000000202947 */ /* 0x000fea0003800000 */
[----:B------:R-:W-:-:S05]  /*4030*/  IMAD R0, R6, R7, RZ ;  /* 0x0000000706007224 */ /* 0x000fca00078e02ff */
[----:B------:R-:W-:-:S13]  /*4040*/  ISETP.NE.AND P0, PT, R0, -0x1, PT ;  /* 0xffffffff0000780c */ /* 0x000fda0003f05270 */
[----:B------:R-:W-:Y:S05]  /*4050*/  @!P0 BRA `(.L_x_449) ;  /* 0x0000000000148947 */ /* 0x000fea0003800000 */
.L_x_450:
[----:B---3--:R-:W3:Y:S04]  /*4060*/  LDG.E.STRONG.GPU R3, desc[UR8][R4.64] ;  /* 0x0000000804037981 */ /* 0x008ee8000c1ef900 */
[----:B---3--:R-:W-:Y:S01]  /*4070*/  CCTL.IVALL ;  /* 0x00000000ff00798f */ /* 0x008fe20002000000 */
[----:B------:R-:W-:Y:S05]  /*4080*/  YIELD ;  /* 0x0000000000007946 */ /* 0x000fea0003800000 */
[----:B------:R-:W-:-:S13]  /*4090*/  ISETP.NE.AND P0, PT, R3, R0, PT ;  /* 0x000000000300720c */ /* 0x000fda0003f05270 */
[----:B------:R-:W-:Y:S05]  /*40a0*/  @P0 BRA `(.L_x_450) ;  /* 0xfffffffc00ec0947 */ /* 0x000fea000383ffff */
.L_x_449:
        /* <DEDUP_REMOVED lines=74> */
.L_x_453:
        /* <DEDUP_REMOVED lines=24> */
[----:B--2---:R-:W-:Y:S02]  /*46d0*/  F2FP.F16.F32.PACK_AB R19, R13, R4 ;  /* 0x000000040d13723e */ /* 0x004fe400000000ff */
[-C--:B------:R-:W-:Y:S02]  /*46e0*/  MOV R13, R25.reuse ;  /* 0x00000019000d7202 */ /* 0x080fe40000000f00 */
[----:B---3--:R-:W-:Y:S01]  /*46f0*/  F2FP.F16.F32.PACK_AB R21, R17, R14 ;  /* 0x0000000e1115723e */ /* 0x008fe200000000ff */
[----:B------:R0:W-:Y:S04]  /*4700*/  STG.E desc[UR8][R8.64], R19 ;  /* 0x0000001308007986 */ /* 0x0001e8000c101908 */
[----:B------:R0:W-:Y:S01]  /*4710*/  STG.E desc[UR8][R12.64], R21 ;  /* 0x000000150c007986 */ /* 0x0001e2000c101908 */
[----:B------:R-:W-:Y:S01]  /*4720*/  IADD3.X R25, PT, PT, RZ, R25, RZ, P3, !PT ;  /* 0x00000019ff197210 */ /* 0x000fe20001ffe4ff */
[----:B------:R-:W-:Y:S06]  /*4730*/  @P1 BRA `(.L_x_453) ;  /* 0xfffffffc00841947 */ /* 0x000fec000383ffff */
.L_x_452:
[----:B------:R-:W-:Y:S05]  /*4740*/  BSYNC.RECONVERGENT B0 ;  /* 0x0000000000007941 */ /* 0x000fea0003800200 */
.L_x_451:
        /* <DEDUP_REMOVED lines=10> */
.L_x_454:
        /* <DEDUP_REMOVED lines=21> */
[----:B---3--:R-:W-:Y:S02]  /*4940*/  F2FP.F16.F32.PACK_AB R31, R7, R4 ;  /* 0x00000004071f723e */ /* 0x008fe400000000ff */
[----:B------:R-:W-:-:S04]  /*4950*/  LOP3.LUT R4, R22, 0x3, RZ, 0xc0, !PT ;  /* 0x0000000316047812 */ /* 0x000fc800078ec0ff */
[----:B------:R-:W-:Y:S02]  /*4960*/  IADD3.X R9, PT, PT, R4, UR5, RZ, P1, !PT ;  /* 0x0000000504097c10 */ /* 0x000fe40008ffe4ff */
[----:B----4-:R-:W-:Y:S02]  /*4970*/  F2FP.F16.F32.PACK_AB R33, R25, R12 ;  /* 0x0000000c1921723e */ /* 0x010fe400000000ff */
        /* <DEDUP_REMOVED lines=20> */
[----:B--2---:R-:W-:Y:S02]  /*4ac0*/  F2FP.F16.F32.PACK_AB R31, R31, R10 ;  /* 0x0000000a1f1f723e */ /* 0x004fe400000000ff */
[----:B---3--:R-:W-:-:S03]  /*4ad0*/  F2FP.F16.F32.PACK_AB R35, R35, R14 ;  /* 0x0000000e2323723e */ /* 0x008fc600000000ff */
        /* <DEDUP_REMOVED lines=14> */
[----:B---3--:R-:W-:Y:S02]  /*4bc0*/  F2FP.F16.F32.PACK_AB R33, R33, R10 ;  /* 0x0000000a2121723e */ /* 0x008fe400000000ff */
[----:B----4-:R-:W-:-:S03]  /*4bd0*/  F2FP.F16.F32.PACK_AB R37, R37, R14 ;  /* 0x0000000e2525723e */ /* 0x010fc600000000ff */
        /* <DEDUP_REMOVED lines=17> */
[----:B----4-:R-:W-:Y:S02]  /*4cf0*/  F2FP.F16.F32.PACK_AB R13, R13, R8 ;  /* 0x000000080d0d723e */ /* 0x010fe400000000ff */
[----:B-----5:R-:W-:-:S03]  /*4d00*/  F2FP.F16.F32.PACK_AB R7, R5, R6 ;  /* 0x000000060507723e */ /* 0x020fc600000000ff */
[----:B------:R3:W-:Y:S04]  /*4d10*/  STG.E desc[UR8][R26.64], R13 ;  /* 0x0000000d1a007986 */ /* 0x0007e8000c101908 */
[----:B------:R3:W-:Y:S01]  /*4d20*/  STG.E desc[UR8][R28.64], R7 ;  /* 0x000000071c007986 */ /* 0x0007e2000c101908 */
[----:B------:R-:W-:Y:S01]  /*4d30*/  HFMA2 R5, -RZ, RZ, 0, 0 ;  /* 0x00000000ff057431 */ /* 0x000fe200000001ff */
[----:B------:R-:W-:Y:S06]  /*4d40*/  @P0 BRA `(.L_x_454) ;  /* 0xfffffff800a80947 */ /* 0x000fec000383ffff */
[----:B------:R-:W-:Y:S05]  /*4d50*/  EXIT ;  /* 0x000000000000794d */ /* 0x000fea0003800000 */
.L_x_455:
        /* <DEDUP_REMOVED lines=10> */
.L_x_4501:


//--------------------- .text._Z35group_norm_nhwc_bwd_one_pass_kernelI11Bf16IOFp16WLi128ELi84ELi672EEv26Group_norm_nhwc_bwd_params --------------------------
	.section	.text._Z35group_norm_nhwc_bwd_one_pass_kernelI11Bf16IOFp16WLi128ELi84ELi672EEv26Group_norm_nhwc_bwd_params,"ax",@progbits
	.align	128
        .global         _Z35group_norm_nhwc_bwd_one_pass_kernelI11Bf16IOFp16WLi128ELi84ELi672EEv26Group_norm_nhwc_bwd_params
        .type           _Z35group_norm_nhwc_bwd_one_pass_kernelI11Bf16IOFp16WLi128ELi84ELi672EEv26Group_norm_nhwc_bwd_params,@function
        .size           _Z35group_norm_nhwc_bwd_one_pass_kernelI11Bf16IOFp16WLi128ELi84ELi672EEv26Group_norm_nhwc_bwd_params,(.L_x_4502 - _Z35group_norm_nhwc_bwd_one_pass_kernelI11Bf16IOFp16WLi128ELi84ELi672EEv26Group_norm_nhwc_bwd_params)
        .other          _Z35group_norm_nhwc_bwd_one_pass_kernelI11Bf16IOFp16WLi128ELi84ELi672EEv26Group_norm_nhwc_bwd_params,@"STO_CUDA_ENTRY STV_DEFAULT"
_Z35group_norm_nhwc_bwd_one_pass_kernelI11Bf16IOFp16WLi128ELi84ELi672EEv26Group_norm_nhwc_bwd_params:
.text._Z35group_norm_nhwc_bwd_one_pass_kernelI11Bf16IOFp16WLi128ELi84ELi672EEv26Group_norm_nhwc_bwd_params:
        /* <DEDUP_REMOVED lines=22> */
.L_x_499:
        /* <DEDUP_REMOVED lines=248> */
[----:B------:R-:W-:Y:S01]  /*10e0*/  @P5 HADD2.F32 R41, -RZ, R44.H0_H0 ;  /* 0x2000002cff295230 */ /* 0x000fe20000004100 */
[----:B----4-:R-:W-:Y:S01]  /*10f0*/  PRMT R54, R4, 0x7632, R54 ;  /* 0x0000763204367816 */ /* 0x010fe20000000036 */
[----:B------:R-:W-:Y:S01]  /*1100*/  @P5 HADD2.F32 R42, -RZ, R40.H0_H0 ;  /* 0x20000028ff2a5230 */ /* 0x000fe20000004100 */
        /* <DEDUP_REMOVED lines=8> */
[----:B------:R-:W-:Y:S01]  /*1190*/  PRMT R43, R13, 0x7632, R43 ;  /* 0x000076320d2b7816 */ /* 0x000fe2000000002b */
[----:B------:R-:W-:-:S02]  /*11a0*/  HADD2.F32 R40, -RZ, R26.H0_H0 ;  /* 0x2000001aff287230 */ /* 0x000fc40000004100 */
[----:B------:R-:W-:Y:S01]  /*11b0*/  HADD2.F32 R17, -RZ, R19.H0_H0 ;  /* 0x20000013ff117230 */ /* 0x000fe20000004100 */
        /* <DEDUP_REMOVED lines=149> */
.L_x_457:
        /* <DEDUP_REMOVED lines=288> */
.L_x_458:
        /* <DEDUP_REMOVED lines=44> */
.L_x_460:
[----:B------:R-:W-:Y:S05]  /*2fd0*/  BSYNC.RECONVERGENT B0 ;  /* 0x0000000000007941 */ /* 0x000fea0003800200 */
.L_x_459:
        /* <DEDUP_REMOVED lines=54> */
.L_x_462:
[----:B------:R-:W-:Y:S05]  /*3340*/  BSYNC.RECONVERGENT B0 ;  /* 0x0000000000007941 */ /* 0x000fea0003800200 */
.L_x_461:
        /* <DEDUP_REMOVED lines=78> */
.L_x_464:
[----:B------:R-:W-:Y:S05]  /*3830*/  BSYNC.RECONVERGENT B0 ;  /* 0x0000000000007941 */ /* 0x000fea0003800200 */
.L_x_463:
        /* <DEDUP_REMOVED lines=32> */
.L_x_466:
[----:B------:R-:W-:Y:S05]  /*3a40*/  BSYNC.RECONVERGENT B0 ;  /* 0x0000000000007941 */ /* 0x000fea0003800200 */
.L_x_465:
        /* <DEDUP_REMOVED lines=25> */
.L_x_469:
[----:B--2---:R-:W2:Y:S04]  /*3be0*/  LDG.E.STRONG.GPU R22, desc[UR6][R20.64] ;  /* 0x0000000614167981 */ /* 0x004ea8000c1ef900 */
[----:B--2---:R-:W-:Y:S01]  /*3bf0*/  CCTL.IVALL ;  /* 0x00000000ff00798f */ /* 0x004fe20002000000 */
[----:B------:R-:W-:Y:S05]  /*3c00*/  YIELD ;  /* 0x0000000000007946 */ /* 0x000fea0003800000 */
[----:B------:R-:W-:-:S13]  /*3c10*/  ISETP.NE.AND P0, PT, R22, R27, PT ;  /* 0x0000001b1600720c */ /* 0x000fda0003f05270 */
[----:B------:R-:W-:Y:S05]  /*3c20*/  @P0 BRA `(.L_x_469) ;  /* 0xfffffffc00ec0947 */ /* 0x000fea000383ffff */
.L_x_468:
        /* <DEDUP_REMOVED lines=15> */
.L_x_471:
        /* <DEDUP_REMOVED lines=60> */
.L_x_470:
        /* <DEDUP_REMOVED lines=33> */
.L_x_472:
        /* <DEDUP_REMOVED lines=19> */
.L_x_473:
        /* <DEDUP_REMOVED lines=9> */
.L_x_474:
[----:B------:R-:W-:Y:S05]  /*44b0*/  BSYNC.RECONVERGENT B0 ;  /* 0x0000000000007941 */ /* 0x000fea0003800200 */
.L_x_467:
        /* <DEDUP_REMOVED lines=42> */
.L_x_475:
        /* <DEDUP_REMOVED lines=56> */
.L_x_477:
[----:B------:R-:W-:Y:S05]  /*4ae0*/  BSYNC.RECONVERGENT B0 ;  /* 0x0000000000007941 */ /* 0x000fea0003800200 */
.L_x_476:
        /* <DEDUP_REMOVED lines=23> */
.L_x_478:
        /* <DEDUP_REMOVED lines=18> */
.L_x_480:
[----:B------:R-:W-:Y:S05]  /*4d80*/  BSYNC.RECONVERGENT B0 ;  /* 0x0000000000007941 */ /* 0x000fea0003800200 */
.L_x_479:
        /* <DEDUP_REMOVED lines=33> */
.L_x_481:
        /* <DEDUP_REMOVED lines=52> */
.L_x_483:
[----:B------:R-:W-:Y:S05]  /*52e0*/  BSYNC.RECONVERGENT B0 ;  /* 0x0000000000007941 */ /* 0x000fea0003800200 */
.L_x_482:
        /* <DEDUP_REMOVED lines=21> */
.L_x_484:
        /* <DEDUP_REMOVED lines=18> */
.L_x_486:
[----:B------:R-:W-:Y:S05]  /*5560*/  BSYNC.RECONVERGENT B0 ;  /* 0x0000000000007941 */ /* 0x000fea0003800200 */
.L_x_485:
        /* <DEDUP_REMOVED lines=21> */
.L_x_487:
        /* <DEDUP_REMOVED lines=18> */
.L_x_489:
[----:B------:R-:W-:Y:S05]  /*57e0*/  BSYNC.RECONVERGENT B0 ;  /* 0x0000000000007941 */ /* 0x000fea0003800200 */
.L_x_488:
        /* <DEDUP_REMOVED lines=21> */
.L_x_490:
        /* <DEDUP_REMOVED lines=18> */
.L_x_492:
[----:B------:R-:W-:Y:S05]  /*5a60*/  BSYNC.RECONVERGENT B0 ;  /* 0x0000000000007941 */ /* 0x000fea0003800200 */
.L_x_491:
        /* <DEDUP_REMOVED lines=21> */
.L_x_493:
        /* <DEDUP_REMOVED lines=18> */
.L_x_495:
[----:B------:R-:W-:Y:S05]  /*5ce0*/  BSYNC.RECONVERGENT B0 ;  /* 0x0000000000007941 */ /* 0x000fea0003800200 */
.L_x_494:
        /* <DEDUP_REMOVED lines=22> */
.L_x_496:
        /* <DEDUP_REMOVED lines=18> */
.L_x_498:
[----:B------:R-:W-:Y:S05]  /*5f70*/  BSYNC.RECONVERGENT B0 ;  /* 0x0000000000007941 */ /* 0x000fea0003800200 */
.L_x_497:
[----:B------:R-:W5:Y:S01]  /*5f80*/  LDCU UR4, c[0x0][0x410] ;  /* 0x00008200ff0477ac */ /* 0x000f620008000800 */
[----:B------:R-:W-:Y:S02]  /*5f90*/  IADD3 R39, PT, PT, R28, R39, RZ ;  /* 0x000000271c277210 */ /* 0x000fe40007ffe0ff */
[----:B------:R-:W-:Y:S01]  /*5fa0*/  IADD3 R36, PT, PT, R36, 0x1, RZ ;  /* 0x0000000124247810 */ /* 0x000fe20007ffe0ff */
[----:B------:R-:W5:Y:S02]  /*5fb0*/  LDCU UR5, c[0x0][0x3e0] ;  /* 0x00007c00ff0577ac */ /* 0x000f640008000800 */
[----:B-----5:R-:W-:-:S06]  /*5fc0*/  UIMAD UR4, UR4, UR5, URZ ;  /* 0x00000005040472a4 */ /* 0x020fcc000f8e02ff */
[----:B------:R-:W-:-:S13]  /*5fd0*/  ISETP.GE.AND P0, PT, R39, UR4, PT ;  /* 0x0000000427007c0c */ /* 0x000fda000bf06270 */
[----:B------:R-:W-:Y:S05]  /*5fe0*/  @!P0 BRA `(.L_x_499) ;  /* 0xffffffa0005c8947 */ /* 0x000fea000383ffff */
.L_x_456:
        /* <DEDUP_REMOVED lines=16> */
.L_x_501:
[----:B------:R-:W-:Y:S05]  /*60f0*/  BSYNC.RECONVERGENT B0 ;  /* 0x0000000000007941 */ /* 0x000fea0003800200 */
.L_x_500:
        /* <DEDUP_REMOVED lines=11> */
.L_x_503:
[----:B------:R-:W2:Y:S04]  /*61b0*/  LDG.E.STRONG.GPU R5, desc[UR6][R2.64] ;  /* 0x0000000602057981 */ /* 0x000ea8000c1ef900 */
[----:B--2---:R-:W-:Y:S01]  /*61c0*/  CCTL.IVALL ;  /* 0x00000000ff00798f */ /* 0x004fe20002000000 */
[----:B------:R-:W-:Y:S05]  /*61d0*/  YIELD ;  /* 0x0000000000007946 */ /* 0x000fea0003800000 */
[----:B------:R-:W-:-:S13]  /*61e0*/  ISETP.NE.AND P0, PT, R5, R0, PT ;  /* 0x000000000500720c */ /* 0x000fda0003f05270 */
[----:B------:R-:W-:Y:S05]  /*61f0*/  @P0 BRA `(.L_x_503) ;  /* 0xfffffffc00ec0947 */ /* 0x000fea000383ffff */
.L_x_502:
        /* <DEDUP_REMOVED lines=75> */
.L_x_506:
        /* <DEDUP_REMOVED lines=31> */
.L_x_505:
[----:B------:R-:W-:Y:S05]  /*68a0*/  BSYNC.RECONVERGENT B0 ;  /* 0x0000000000007941 */ /* 0x000fea0003800200 */
.L_x_504:
        /* <DEDUP_REMOVED lines=10> */
.L_x_507:
        /* <DEDUP_REMOVED lines=87> */
.L_x_508:
        /* <DEDUP_REMOVED lines=12> */
.L_x_4502:


//--------------------- .text._Z35group_norm_nhwc_bwd_one_pass_kernelI11Bf16IOFp16WLi256ELi84ELi672EEv26Group_norm_nhwc_bwd_params --------------------------
	.section	.text._Z35group_norm_nhwc_bwd_one_pass_kernelI11Bf16IOFp16WLi256ELi84ELi672EEv26Group_norm_nhwc_bwd_params,"ax",@progbits
	.align	128
        .global         _Z35group_norm_nhwc_bwd_one_pass_kernelI11Bf16IOFp16WLi256ELi84ELi672EEv26Group_norm_nhwc_bwd_params
        .type           _Z35group_norm_nhwc_bwd_one_pass_kernelI11Bf16IOFp16WLi256ELi84ELi672EEv26Group_norm_nhwc_bwd_params,@function
        .size           _Z35group_norm_nhwc_bwd_one_pass_kernelI11Bf16IOFp16WLi256ELi84ELi672EEv26Group_norm_nhwc_bwd_params,(.L_x_4503 - _Z35group_norm_nhwc_bwd_one_pass_kernelI11Bf16IOFp16WLi256ELi84ELi672EEv26Group_norm_nhwc_bwd_params)
        .other          _Z35group_norm_nhwc_bwd_one_pass_kernelI11Bf16IOFp16WLi256ELi84ELi672EEv26Group_norm_nhwc_bwd_params,@"STO_CUDA_ENTRY STV_DEFAULT"
_Z35group_norm_nhwc_bwd_one_pass_kernelI11Bf16IOFp16WLi256ELi84ELi672EEv26Group_norm_nhwc_bwd_params:
.text._Z35group_norm_nhwc_bwd_one_pass_kernelI11Bf16IOFp16WLi256ELi84ELi672EEv26Group_norm_nhwc_bwd_params:
        /* <DEDUP_REMOVED lines=21> */
.L_x_576:
        /* <DEDUP_REMOVED lines=438> */
[----:B------:R-:W-:Y:S01]  /*1cb0*/  CS2R R8, SRZ ;  /* 0x0000000000087805 */ /* 0x000fe2000001ff00 */
[----:B--2---:R-:W-:Y:S01]  /*1cc0*/  @P5 HADD2.F32 R8, -RZ, R26.H0_H0 ;  /* 0x2000001aff085230 */ /* 0x004fe20000004100 */
[----:B------:R-:W-:Y:S01]  /*1cd0*/  PRMT R42, R44, 0x7632, R42 ;  /* 0x000076322c2a7816 */ /* 0x000fe2000000002a */
[----:B---3--:R-:W-:Y:S01]  /*1ce0*/  @P5 HADD2.F32 R9, -RZ, R0.H0_H0 ;  /* 0x20000000ff095230 */ /* 0x008fe20000004100 */
[----:B------:R-:W-:Y:S02]  /*1cf0*/  PRMT R38, R41, 0x7632, R38 ;  /* 0x0000763229267816 */ /* 0x000fe40000000026 */
[----:B------:R-:W-:Y:S02]  /*1d00*/  PRMT R39, R40, 0x7632, R39 ;  /* 0x0000763228277816 */ /* 0x000fe40000000027 */
[----:B0-----:R-:W-:Y:S02]  /*1d10*/  @P0 R2UR UR6, R12 ;  /* 0x000000000c0602ca */ /* 0x001fe400000e0000 */
[----:B------:R-:W-:-:S02]  /*1d20*/  PRMT R34, R37, 0x7632, R34 ;  /* 0x0000763225227816 */ /* 0x000fc40000000022 */
[----:B------:R-:W-:-:S09]  /*1d30*/  PRMT R35, R36, 0x7632, R35 ;  /* 0x0000763224237816 */ /* 0x000fd20000000023 */
[----:B------:R-:W-:Y:S01]  /*1d40*/  @UP0 UMOV UR14, UR6 ;  /* 0x00000006000e0c82 */ /* 0x000fe20008000000 */
[----:B------:R-:W-:Y:S02]  /*1d50*/  PRMT R31, R32, 0x7632, R31 ;  /* 0x00007632201f7816 */ /* 0x000fe4000000001f */
[----:B------:R-:W-:Y:S02]  /*1d60*/  PRMT R30, R33, 0x7632, R30 ;  /* 0x00007632211e7816 */ /* 0x000fe4000000001e */
[----:B------:R-:W-:Y:S01]  /*1d70*/  PRMT R12, R4, 0x7632, R12 ;  /* 0x00007632040c7816 */ /* 0x000fe2000000000c */
[----:B-1----:R-:W-:Y:S02]  /*1d80*/  HADD2.F32 R11, -RZ, R27.H0_H0 ;  /* 0x2000001bff0b7230 */ /* 0x002fe40000004100 */
[----:B------:R-:W-:Y:S01]  /*1d90*/  HADD2.F32 R10, -RZ, R28.H0_H0 ;  /* 0x2000001cff0a7230 */ /* 0x000fe20000004100 */
[----:B------:R-:W-:Y:S02]  /*1da0*/  PRMT R13, R5, 0x7632, R13 ;  /* 0x00007632050d7816 */ /* 0x000fe4000000000d */
[----:B------:R-:W-:-:S02]  /*1db0*/  PRMT R14, R6, 0x7632, R14 ;  /* 0x00007632060e7816 */ /* 0x000fc4000000000e */
        /* <DEDUP_REMOVED lines=308> */
.L_x_510:
        /* <DEDUP_REMOVED lines=593> */
.L_x_511:
        /* <DEDUP_REMOVED lines=44> */
.L_x_513:
[----:B------:R-:W-:Y:S05]  /*58d0*/  BSYNC.RECONVERGENT B0 ;  /* 0x0000000000007941 */ /* 0x000fea0003800200 */
.L_x_512:
        /* <DEDUP_REMOVED lines=54> */
.L_x_515:
[----:B------:R-:W-:Y:S05]  /*5c40*/  BSYNC.RECONVERGENT B0 ;  /* 0x0000000000007941 */ /* 0x000fea0003800200 */
.L_x_514:
        /* <DEDUP_REMOVED lines=78> */
.L_x_517:
[----:B------:R-:W-:Y:S05]  /*6130*/  BSYNC.RECONVERGENT B0 ;  /* 0x0000000000007941 */ /* 0x000fea0003800200 */
.L_x_516:
        /* <DEDUP_REMOVED lines=30> */
.L_x_519:
[----:B------:R-:W-:Y:S05]  /*6320*/  BSYNC.RECONVERGENT B0 ;  /* 0x0000000000007941 */ /* 0x000fea0003800200 */
.L_x_518:
        /* <DEDUP_REMOVED lines=32> */
.L_x_522:
        /* <DEDUP_REMOVED lines=8> */
.L_x_521:
        /* <DEDUP_REMOVED lines=18> */
.L_x_524:
        /* <DEDUP_REMOVED lines=153> */
.L_x_523:
        /* <DEDUP_REMOVED lines=72> */
.L_x_525:
        /* <DEDUP_REMOVED lines=38> */
.L_x_526:
        /* <DEDUP_REMOVED lines=19> */
.L_x_527:
[----:B------:R-:W-:Y:S05]  /*7870*/  BSYNC.RECONVERGENT B0 ;  /* 0x0000000000007941 */ /* 0x000fea0003800200 */
.L_x_520:
        /* <DEDUP_REMOVED lines=56> */
.L_x_528:
        /* <DEDUP_REMOVED lines=21> */
.L_x_530:
[----:B------:R-:W-:Y:S05]  /*7d50*/  BSYNC.RECONVERGENT B0 ;  /* 0x0000000000007941 */ /* 0x000fea0003800200 */
.L_x_529:
        /* <DEDUP_REMOVED lines=25> */
.L_x_531:
        /* <DEDUP_REMOVED lines=21> */
.L_x_533:
[----:B------:R-:W-:Y:S05]  /*8040*/  BSYNC.RECONVERGENT B0 ;  /* 0x0000000000007941 */ /* 0x000fea0003800200 */
.L_x_532:
        /* <DEDUP_REMOVED lines=33> */
.L_x_534:
        /* <DEDUP_REMOVED lines=23> */
.L_x_536:
[----:B------:R-:W-:Y:S05]  /*83d0*/  BSYNC.RECONVERGENT B0 ;  /* 0x0000000000007941 */ /* 0x000fea0003800200 */
.L_x_535:
        /* <DEDUP_REMOVED lines=27> */
.L_x_537:
        /* <DEDUP_REMOVED lines=21> */
.L_x_539:
[----:B------:R-:W-:Y:S05]  /*86e0*/  BSYNC.RECONVERGENT B0 ;  /* 0x0000000000007941 */ /* 0x000fea0003800200 */
.L_x_538:
        /* <DEDUP_REMOVED lines=36> */
.L_x_540:
        /* <DEDUP_REMOVED lines=22> */
.L_x_542:
[----:B------:R-:W-:Y:S05]  /*8a90*/  BSYNC.RECONVERGENT B0 ;  /* 0x0000000000007941 */ /* 0x000fea0003800200 */
.L_x_541:
        /* <DEDUP_REMOVED lines=27> */
.L_x_543:
        /* <DEDUP_REMOVED lines=21> */
.L_x_545:
[----:B------:R-:W-:Y:S05]  /*8da0*/  BSYNC.RECONVERGENT B0 ;  /* 0x0000000000007941 */ /* 0x000fea0003800200 */
.L_x_544:
        /* <DEDUP_REMOVED lines=36> */
.L_x_546:
        /* <DEDUP_REMOVED lines=22> */
.L_x_548:
[----:B------:R-:W-:Y:S05]  /*9150*/  BSYNC.RECONVERGENT B0 ;  /* 0x0000000000007941 */ /* 0x000fea0003800200 */
.L_x_547:
        /* <DEDUP_REMOVED lines=27> */
.L_x_549:
        /* <DEDUP_REMOVED lines=21> */
.L_x_551:
[----:B------:R-:W-:Y:S05]  /*9460*/  BSYNC.RECONVERGENT B0 ;  /* 0x0000000000007941 */ /* 0x000fea0003800200 */
.L_x_550:
        /* <DEDUP_REMOVED lines=36> */
.L_x_552:
        /* <DEDUP_REMOVED lines=22> */
.L_x_554:
[----:B------:R-:W-:Y:S05]  /*9810*/  BSYNC.RECONVERGENT B0 ;  /* 0x0000000000007941 */ /* 0x000fea0003800200 */
.L_x_553:
        /* <DEDUP_REMOVED lines=27> */
.L_x_555:
        /* <DEDUP_REMOVED lines=21> */
.L_x_557:
[----:B------:R-:W-:Y:S05]  /*9b20*/  BSYNC.RECONVERGENT B0 ;  /* 0x0000000000007941 */ /* 0x000fea0003800200 */
.L_x_556:
        /* <DEDUP_REMOVED lines=36> */
.L_x_558:
        /* <DEDUP_REMOVED lines=21> */
.L_x_560:
[----:B------:R-:W-:Y:S05]  /*9ec0*/  BSYNC.RECONVERGENT B0 ;  /* 0x0000000000007941 */ /* 0x000fea0003800200 */
.L_x_559:
        /* <DEDUP_REMOVED lines=25> */
.L_x_561:
        /* <DEDUP_REMOVED lines=21> */
.L_x_563:
[----:B------:R-:W-:Y:S05]  /*a1b0*/  BSYNC.RECONVERGENT B0 ;  /* 0x0000000000007941 */ /* 0x000fea0003800200 */
.L_x_562:
        /* <DEDUP_REMOVED lines=37> */
.L_x_564:
        /* <DEDUP_REMOVED lines=24> */
.L_x_566:
[----:B------:R-:W-:Y:S05]  /*a590*/  BSYNC.RECONVERGENT B0 ;  /* 0x0000000000007941 */ /* 0x000fea0003800200 */
.L_x_565:
        /* <DEDUP_REMOVED lines=23> */
.L_x_567:
        /* <DEDUP_REMOVED lines=19> */
.L_x_569:
[----:B------:R-:W-:Y:S05]  /*a840*/  BSYNC.RECONVERGENT B0 ;  /* 0x0000000000007941 */ /* 0x000fea0003800200 */
.L_x_568:
        /* <DEDUP_REMOVED lines=31> */
.L_x_570:
        /* <DEDUP_REMOVED lines=22> */
.L_x_572:
[----:B------:R-:W-:Y:S05]  /*aba0*/  BSYNC.RECONVERGENT B0 ;  /* 0x0000000000007941 */ /* 0x000fea0003800200 */
.L_x_571:
        /* <DEDUP_REMOVED lines=27> */
.L_x_573:
        /* <DEDUP_REMOVED lines=18> */
.L_x_575:
[----:B------:R-:W-:Y:S05]  /*ae80*/  BSYNC.RECONVERGENT B0 ;  /* 0x0000000000007941 */ /* 0x000fea0003800200 */
.L_x_574:
        /* <DEDUP_REMOVED lines=8> */
.L_x_509:
        /* <DEDUP_REMOVED lines=15> */
.L_x_578:
[----:B------:R-:W-:Y:S05]  /*b000*/  BSYNC.RECONVERGENT B0 ;  /* 0x0000000000007941 */ /* 0x000fea0003800200 */
.L_x_577:
        /* <DEDUP_REMOVED lines=11> */
.L_x_580:
[----:B------:R-:W2:Y:S04]  /*b0c0*/  LDG.E.STRONG.GPU R5, desc[UR12][R2.64] ;  /* 0x0000000c02057981 */ /* 0x000ea8000c1ef900 */
[----:B--2---:R-:W-:Y:S01]  /*b0d0*/  CCTL.IVALL ;  /* 0x00000000ff00798f */ /* 0x004fe20002000000 */
[----:B------:R-:W-:Y:S05]  /*b0e0*/  YIELD ;  /* 0x0000000000007946 */ /* 0x000fea0003800000 */
[----:B------:R-:W-:-:S13]  /*b0f0*/  ISETP.NE.AND P0, PT, R5, R4, PT ;  /* 0x000000040500720c */ /* 0x000fda0003f05270 */
[----:B------:R-:W-:Y:S05]  /*b100*/  @P0 BRA `(.L_x_580) ;  /* 0xfffffffc00ec0947 */ /* 0x000fea000383ffff */
.L_x_579:
        /* <DEDUP_REMOVED lines=74> */
.L_x_583:
        /* <DEDUP_REMOVED lines=31> */
.L_x_582:
[----:B------:R-:W-:Y:S05]  /*b7a0*/  BSYNC.RECONVERGENT B0 ;  /* 0x0000000000007941 */ /* 0x000fea0003800200 */
.L_x_581:
        /* <DEDUP_REMOVED lines=10> */
.L_x_584:
        /* <DEDUP_REMOVED lines=87> */
.L_x_585:
        /* <DEDUP_REMOVED lines=12> */
.L_x_4503:


//--------------------- .text._Z35group_norm_nhwc_bwd_one_pass_kernelI11Bf16IOFp16WLi512ELi84ELi672EEv26Group_norm_nhwc_bwd_params --------------------------
	.section	.text._Z35group_norm_nhwc_bwd_one_pass_kernelI11Bf16IOFp16WLi512ELi84ELi672EEv26Group_norm_nhwc_bwd_params,"ax",@progbits
	.align	128
        .global         _Z35group_norm_nhwc_bwd_one_pass_kernelI11Bf16IOFp16WLi512ELi84ELi672EEv26Group_norm_nhwc_bwd_params
        .type           _Z35group_norm_nhwc_bwd_one_pass_kernelI11Bf16IOFp16WLi512ELi84ELi672EEv26Group_norm_nhwc_bwd_params,@function
        .size           _Z35group_norm_nhwc_bwd_one_pass_kernelI11Bf16IOFp16WLi512ELi84ELi672EEv26Group_norm_nhwc_bwd_params,(.L_x_4504 - _Z35group_norm_nhwc_bwd_one_pass_kernelI11Bf16IOFp16WLi512ELi84ELi672EEv26Group_norm_nhwc_bwd_params)
        .other          _Z35group_norm_nhwc_bwd_one_pass_kernelI11Bf16IOFp16WLi512ELi84ELi672EEv26Group_norm_nhwc_bwd_params,@"STO_CUDA_ENTRY STV_DEFAULT"
_Z35group_norm_nhwc_bwd_one_pass_kernelI11Bf16IOFp16WLi512ELi84ELi672EEv26Group_norm_nhwc_bwd_params:
.text._Z35group_norm_nhwc_bwd_one_pass_kernelI11Bf16IOFp16WLi512ELi84ELi672EEv26Group_norm_nhwc_bwd_params:
        /* <DEDUP_REMOVED lines=28> */
.L_x_612:
        /* <DEDUP_REMOVED lines=1350> */
[----:B------:R-:W-:Y:S04]  /*5620*/  STL.S16 [R1+0x308], R22 ;  /* 0x0003081601007387 */ /* 0x000fe80000100600 */
        /* <DEDUP_REMOVED lines=13> */
[----:B------:R-:W-:-:S03]  /*5700*/  LOP3.LUT P2, RZ, R30, 0x40000000, RZ, 0xc0, !PT ;  /* 0x400000001eff7812 */ /* 0x000fc6000784c0ff */
[----:B------:R0:W-:Y:S02]  /*5710*/  STL.S16 [R1+0x1fc], R23 ;  /* 0x0001fc1701007387 */ /* 0x0001e40000100600 */
[----:B0-----:R-:W-:-:S08]  /*5720*/  CS2R R22, SRZ ;  /* 0x0000000000167805 */ /* 0x001fd0000001ff00 */
[----:B------:R-:W2:Y:S01]  /*5730*/  @!P2 LDG.E R23, desc[UR10][R32.64] ;  /* 0x0000000a2017a981 */ /* 0x000ea2000c1e1900 */
[----:B------:R-:W-:-:S03]  /*5740*/  PRMT R21, RZ, 0x7610, R21 ;  /* 0x00007610ff157816 */ /* 0x000fc60000000015 */
[----:B------:R0:W-:Y:S04]  /*5750*/  STL [R1+0x28], R16 ;  /* 0x0000281001007387 */ /* 0x0001e80000100800 */
[----:B------:R1:W-:Y:S04]  /*5760*/  STL [R1+0x3c], R29 ;  /* 0x00003c1d01007387 */ /* 0x0003e80000100800 */
[----:B------:R-:W2:Y:S01]  /*5770*/  LDL.LU.64 R32, [R1+0x1e0] ;  /* 0x0001e00001207983 */ /* 0x000ea20000300a00 */
[----:B0-----:R-:W-:-:S03]  /*5780*/  PRMT R16, RZ, 0x7610, R16 ;  /* 0x00007610ff107816 */ /* 0x001fc60000000010 */
[----:B------:R0:W-:Y:S01]  /*5790*/  STL [R1+0xbc], R28 ;  /* 0x0000bc1c01007387 */ /* 0x0001e20000100800 */
[----:B-1----:R-:W-:Y:S02]  /*57a0*/  PRMT R29, RZ, 0x7610, R29 ;  /* 0x00007610ff1d7816 */ /* 0x002fe4000000001d */
[C---:B------:R-:W-:Y:S01]  /*57b0*/  @!P5 PRMT R16, R8.reuse, 0x7610, R16 ;  /* 0x000076100810d816 */ /* 0x040fe20000000010 */
[----:B------:R1:W-:Y:S01]  /*57c0*/  STL.S16 [R1+0x1ec], R25 ;  /* 0x0001ec1901007387 */ /* 0x0003e20000100600 */
[----:B------:R-:W-:-:S03]  /*57d0*/  @!P5 PRMT R29, R8, 0x7632, R29 ;  /* 0x00007632081dd816 */ /* 0x000fc6000000001d */
[----:B------:R1:W-:Y:S01]  /*57e0*/  STL [R1+0xb8], R26 ;  /* 0x0000b81a01007387 */ /* 0x0003e20000100800 */
[----:B0-----:R-:W-:Y:S02]  /*57f0*/  PRMT R28, RZ, 0x7610, R28 ;  /* 0x00007610ff1c7816 */ /* 0x001fe4000000001c */
[C---:B------:R-:W-:Y:S01]  /*5800*/  @!P5 PRMT R21, R11.reuse, 0x7632, R21 ;  /* 0x000076320b15d816 */ /* 0x040fe20000000015 */
[----:B------:R-:W2:Y:S01]  /*5810*/  @!P1 LDG.E R22, desc[UR10][R18.64] ;  /* 0x0000000a12169981 */ /* 0x000ea2000c1e1900 */
[----:B------:R-:W-:Y:S02]  /*5820*/  @!P5 PRMT R28, R11, 0x7610, R28 ;  /* 0x000076100b1cd816 */ /* 0x000fe4000000001c */
[----:B------:R-:W-:Y:S01]  /*5830*/  LOP3.LUT P5, RZ, R30, 0x8000000, RZ, 0xc0, !PT ;  /* 0x080000001eff7812 */ /* 0x000fe200078ac0ff */
[----:B------:R-:W-:Y:S04]  /*5840*/  STL.S16 [R1+0x1e4], R29 ;  /* 0x0001e41d01007387 */ /* 0x000fe80000100600 */
[----:B------:R0:W-:Y:S01]  /*5850*/  STL.S16 [R1+0x1e0], R28 ;  /* 0x0001e01c01007387 */ /* 0x0001e20000100600 */
[----:B-1----:R-:W-:-:S02]  /*5860*/  MOV R25, RZ ;  /* 0x000000ff00197202 */ /* 0x002fc40000000f00 */
[----:B------:R-:W-:Y:S01]  /*5870*/  PRMT R26, RZ, 0x7610, R26 ;  /* 0x00007610ff1a7816 */ /* 0x000fe2000000001a */
[----:B------:R-:W2:Y:S04]  /*5880*/  LDL.LU.64 R18, [R1+0x1c8] ;  /* 0x0001c80001127983 */ /* 0x000ea80000300a00 */
[----:B------:R-:W2:Y:S01]  /*5890*/  @!P2 LDG.E R25, desc[UR10][R34.64] ;  /* 0x0000000a2219a981 */ /* 0x000ea2000c1e1900 */
[----:B0-----:R-:W-:Y:S02]  /*58a0*/  CS2R R28, SRZ ;  /* 0x00000000001c7805 */ /* 0x001fe4000001ff00 */
[----:B------:R-:W-:Y:S01]  /*58b0*/  @!P4 PRMT R26, R9, 0x7610, R26 ;  /* 0x00007610091ac816 */ /* 0x000fe2000000001a */
        /* <DEDUP_REMOVED lines=11> */
[----:B------:R1:W-:Y:S02]  /*5970*/  STL [R1+0xa8], R17 ;  /* 0x0000a81101007387 */ /* 0x0003e40000100800 */
[----:B-1----:R-:W-:-:S04]  /*5980*/  PRMT R17, RZ, 0x7610, R17 ;  /* 0x00007610ff117816 */ /* 0x002fc80000000011 */
[----:B------:R-:W-:Y:S02]  /*5990*/  @!P4 PRMT R17, R9, 0x7632, R17 ;  /* 0x000076320911c816 */ /* 0x000fe40000000011 */
[----:B------:R-:W-:-:S13]  /*59a0*/  LOP3.LUT P4, RZ, R30, 0x10000000, RZ, 0xc0, !PT ;  /* 0x100000001eff7812 */ /* 0x000fda000788c0ff */
[----:B------:R-:W2:Y:S04]  /*59b0*/  @!P4 LDG.E R28, desc[UR10][R34.64] ;  /* 0x0000000a221cc981 */ /* 0x000ea8000c1e1900 */
[----:B------:R1:W-:Y:S04]  /*59c0*/  STL.S16 [R1+0x338], R21 ;  /* 0x0003381501007387 */ /* 0x0003e80000100600 */
[----:B------:R-:W3:Y:S04]  /*59d0*/  @!P4 LDG.E R26, desc[UR10][R18.64] ;  /* 0x0000000a121ac981 */ /* 0x000ee8000c1e1900 */
[----:B------:R-:W2:Y:S04]  /*59e0*/  LDL.LU.64 R34, [R1+0x400] ;  /* 0x0004000001227983 */ /* 0x000ea80000300a00 */
[----:B-1----:R-:W3:Y:S04]  /*59f0*/  LDL.LU R21, [R1+0x120] ;  /* 0x0001200001157983 */ /* 0x002ee80000300800 */
[----:B------:R-:W3:Y:S01]  /*5a00*/  LDL.LU.64 R18, [R1+0x188] ;  /* 0x0001880001127983 */ /* 0x000ee20000300a00 */
[----:B0-----:R-:W-:-:S04]  /*5a10*/  PRMT R36, RZ, 0x7610, R36 ;  /* 0x00007610ff247816 */ /* 0x001fc80000000024 */
[----:B------:R-:W-:-:S05]  /*5a20*/  @!P6 PRMT R36, R10, 0x7610, R36 ;  /* 0x000076100a24e816 */ /* 0x000fca0000000024 */
[----:B------:R0:W-:Y:S04]  /*5a30*/  STL.S16 [R1+0x1d0], R36 ;  /* 0x0001d02401007387 */ /* 0x0001e80000100600 */
[----:B0-----:R-:W3:Y:S04]  /*5a40*/  LDL.LU R36, [R1+0x3f0] ;  /* 0x0003f00001247983 */ /* 0x001ee80000300800 */
[----:B----4-:R-:W-:Y:S04]  /*5a50*/  STL [R1+0x40], R33 ;  /* 0x0000402101007387 */ /* 0x010fe80000100800 */
[----:B------:R0:W-:Y:S04]  /*5a60*/  STL [R1+0xc0], R32 ;  /* 0x0000c02001007387 */ /* 0x0001e80000100800 */
[----:B0-----:R-:W4:Y:S04]  /*5a70*/  LDL.LU.64 R32, [R1+0x1b8] ;  /* 0x0001b80001207983 */ /* 0x001f280000300a00 */
[----:B------:R-:W-:Y:S04]  /*5a80*/  STL.S16 [R1+0x328], R17 ;  /* 0x0003281101007387 */ /* 0x000fe80000100600 */
[----:B------:R0:W-:Y:S04]  /*5a90*/  STL.S16 [R1+0x1cc], R16 ;  /* 0x0001cc1001007387 */ /* 0x0001e80000100600 */
[----:B0-----:R-:W4:Y:S01]  /*5aa0*/  LDL.LU.64 R16, [R1+0x1a8] ;  /* 0x0001a80001107983 */ /* 0x001f220000300a00 */
[----:B------:R-:W-:-:S02]  /*5ab0*/  PRMT R37, RZ, 0x7610, R37 ;  /* 0x00007610ff257816 */ /* 0x000fc40000000025 */
[----:B------:R-:W-:Y:S02]  /*5ac0*/  PRMT R31, RZ, 0x7610, R31 ;  /* 0x00007610ff1f7816 */ /* 0x000fe4000000001f */
[----:B------:R-:W-:Y:S01]  /*5ad0*/  @!P6 PRMT R37, R10, 0x7632, R37 ;  /* 0x000076320a25e816 */ /* 0x000fe20000000025 */
[----:B--2---:R0:W-:Y:S01]  /*5ae0*/  STL [R1+0x48], R35 ;  /* 0x0000482301007387 */ /* 0x0041e20000100800 */
[----:B------:R-:W-:-:S03]  /*5af0*/  @!P6 PRMT R31, R13, 0x7632, R31 ;  /* 0x000076320d1fe816 */ /* 0x000fc6000000001f */
[----:B0-----:R-:W2:Y:S04]  /*5b00*/  LDL.LU R35, [R1+0x11c] ;  /* 0x00011c0001237983 */ /* 0x001ea80000300800 */
[----:B---3--:R0:W-:Y:S04]  /*5b10*/  STL [R1+0x4c], R21 ;  /* 0x00004c1501007387 */ /* 0x0081e80000100800 */
        /* <DEDUP_REMOVED lines=11> */
[----:B------:R0:W4:Y:S02]  /*5bd0*/  @!P6 LDG.E R31, desc[UR10][R18.64] ;  /* 0x0000000a121fe981 */ /* 0x000124000c1e1900 */
[----:B0-----:R-:W0:Y:S01]  /*5be0*/  S2R R19, SR_TID.X ;  /* 0x0000000000137919 */ /* 0x001e220000002100 */
[----:B------:R-:W-:Y:S01]  /*5bf0*/  UIMAD.WIDE UR6, UR8, 0x8, UR6 ;  /* 0x00000008080678a5 */ /* 0x000fe2000f8e0206 */
[----:B------:R-:W-:-:S06]  /*5c00*/  MOV R32, RZ ;  /* 0x000000ff00207202 */ /* 0x000fcc0000000f00 */
[----:B------:R1:W4:Y:S02]  /*5c10*/  @!P6 LDG.E R32, desc[UR10][R16.64] ;  /* 0x0000000a1020e981 */ /* 0x000324000c1e1900 */
        /* <DEDUP_REMOVED lines=11> */
[----:B--2---:R-:W-:Y:S02]  /*5cd0*/  PRMT R34, RZ, 0x7610, R34 ;  /* 0x00007610ff227816 */ /* 0x004fe40000000022 */
[----:B------:R-:W-:-:S02]  /*5ce0*/  @!P0 PRMT R20, R12, 0x7632, R20 ;  /* 0x000076320c148816 */ /* 0x000fc40000000014 */
[----:B------:R-:W-:Y:S02]  /*5cf0*/  @!P0 PRMT R34, R14, 0x7632, R34 ;  /* 0x000076320e228816 */ /* 0x000fe40000000022 */
[----:B------:R-:W-:-:S05]  /*5d00*/  PRMT R18, R18, 0x9910, RZ ;  /* 0x0000991012127816 */ /* 0x000fca00000000ff */
[----:B------:R-:W-:Y:S01]  /*5d10*/  IMAD R18, R18, 0x2a, RZ ;  /* 0x0000002a12127824 */ /* 0x000fe200078e02ff */
[----:B------:R-:W-:Y:S04]  /*5d20*/  STL.S16 [R1+0x354], R34 ;  /* 0x0003542201007387 */ /* 0x000fe80000100600 */
[----:B------:R-:W-:Y:S01]  /*5d30*/  IADD3 R18, PT, PT, RZ, -R18, RZ ;  /* 0x80000012ff127210 */ /* 0x000fe20007ffe0ff */
[----:B------:R-:W-:Y:S03]  /*5d40*/  STL [R1+0xcc], R35 ;  /* 0x0000cc2301007387 */ /* 0x000fe60000100800 */
[----:B------:R-:W-:-:S04]  /*5d50*/  PRMT R18, R18, 0x7710, RZ ;  /* 0x0000771012127816 */ /* 0x000fc800000000ff */
[----:B0-----:R-:W-:-:S04]  /*5d60*/  IADD3 R18, PT, PT, R18, R19, RZ ;  /* 0x0000001312127210 */ /* 0x001fc80007ffe0ff */
[----:B------:R-:W-:-:S04]  /*5d70*/  SHF.L.U32 R18, R18, 0x1, RZ ;  /* 0x0000000112127819 */ /* 0x000fc800000006ff */
[----:B------:R-:W-:-:S05]  /*5d80*/  LOP3.LUT R18, R18, 0xffff, RZ, 0xc0, !PT ;  /* 0x0000ffff12127812 */ /* 0x000fca00078ec0ff */
[----:B------:R-:W-:Y:S04]  /*5d90*/  STL [R1+0x3b4], R18 ;  /* 0x0003b41201007387 */ /* 0x000fe80000100800 */
[----:B------:R0:W-:Y:S04]  /*5da0*/  STL.S16 [R1+0x348], R20 ;  /* 0x0003481401007387 */ /* 0x0001e80000100600 */
[----:B---3--:R2:W-:Y:S04]  /*5db0*/  STL [R1+0xd4], R21 ;  /* 0x0000d41501007387 */ /* 0x0085e80000100800 */
[----:B0-----:R-:W3:Y:S04]  /*5dc0*/  LDL.LU R20, [R1+0x3e4] ;  /* 0x0003e40001147983 */ /* 0x001ee80000300800 */
[----:B--2---:R-:W2:Y:S04]  /*5dd0*/  LDL.LU R21, [R1+0x3e0] ;  /* 0x0003e00001157983 */ /* 0x004ea80000300800 */
[----:B------:R0:W-:Y:S02]  /*5de0*/  STL [R1+0x44], R36 ;  /* 0x0000442401007387 */ /* 0x0001e40000100800 */
[----:B0-----:R-:W-:-:S04]  /*5df0*/  PRMT R36, RZ, 0x7610, R36 ;  /* 0x00007610ff247816 */ /* 0x001fc80000000024 */
[----:B------:R-:W-:Y:S02]  /*5e00*/  @!P0 PRMT R36, R12, 0x7610, R36 ;  /* 0x000076100c248816 */ /* 0x000fe40000000024 */
[----:B-1----:R-:W-:-:S13]  /*5e10*/  ISETP.NE.AND P0, PT, RZ, UR6, PT ;  /* 0x00000006ff007c0c */ /* 0x002fda000bf05270 */
        /* <DEDUP_REMOVED lines=35> */
[----:B------:R1:W-:Y:S01]  /*6050*/  STL [R1+0xc4], R37 ;  /* 0x0000c42501007387 */ /* 0x0003e20000100800 */
[----:B------:R-:W-:Y:S02]  /*6060*/  PRMT R3, RZ, 0x7610, R3 ;  /* 0x00007610ff037816 */ /* 0x000fe40000000003 */
[----:B------:R-:W-:Y:S01]  /*6070*/  @!P5 PRMT R5, R30, 0x7632, R5 ;  /* 0x000076321e05d816 */ /* 0x000fe20000000005 */
[----:B------:R2:W-:Y:S01]  /*6080*/  STL.S16 [R1+0x11c], R0 ;  /* 0x00011c0001007387 */ /* 0x0005e20000100600 */
[----:B0-----:R-:W-:Y:S02]  /*6090*/  PRMT R2, RZ, 0x7610, R2 ;  /* 0x00007610ff027816 */ /* 0x001fe40000000002 */
[----:B------:R-:W-:Y:S01]  /*60a0*/  PRMT R4, RZ, 0x7610, R4 ;  /* 0x00007610ff047816 */ /* 0x000fe20000000004 */
[----:B------:R0:W4:Y:S01]  /*60b0*/  LDG.E.U16 R18, desc[UR10][R18.64+0x2] ;  /* 0x0000020a12127981 */ /* 0x000122000c1e1500 */
[----:B------:R-:W-:-:S02]  /*60c0*/  PRMT R16, RZ, 0x7610, R16 ;  /* 0x00007610ff107816 */ /* 0x000fc40000000010 */
[----:B-1----:R-:W-:Y:S01]  /*60d0*/  PRMT R37, RZ, 0x7610, R37 ;  /* 0x00007610ff257816 */ /* 0x002fe20000000025 */
[----:B------:R1:W-:Y:S01]  /*60e0*/  STL [R1+0x6c], R8 ;  /* 0x00006c0801007387 */ /* 0x0003e20000100800 */
[----:B--2---:R-:W-:-:S03]  /*60f0*/  MOV R0, UR28 ;  /* 0x0000001c00007c02 */ /* 0x004fc60008000f00 */
[----:B------:R2:W-:Y:S01]  /*6100*/  STL [R1+0xf0], R13 ;  /* 0x0000f00d01007387 */ /* 0x0005e20000100800 */
[----:B0-----:R-:W-:-:S03]  /*6110*/  PRMT R19, RZ, 0x7610, R19 ;  /* 0x00007610ff137816 */ /* 0x001fc60000000013 */
[----:B------:R0:W-:Y:S01]  /*6120*/  STL [R1+0x74], R12 ;  /* 0x0000740c01007387 */ /* 0x0001e20000100800 */
[----:B-1----:R-:W-:Y:S02]  /*6130*/  PRMT R8, RZ, 0x7610, R8 ;  /* 0x00007610ff087816 */ /* 0x002fe40000000008 */
[----:B------:R-:W-:Y:S02]  /*6140*/  @!P6 PRMT R3, R31, 0x7610, R3 ;  /* 0x000076101f03e816 */ /* 0x000fe40000000003 */
[----:B--2---:R-:W-:Y:S01]  /*6150*/  PRMT R13, RZ, 0x7610, R13 ;  /* 0x00007610ff0d7816 */ /* 0x004fe2000000000d */
[----:B------:R1:W-:Y:S01]  /*6160*/  STL.S16 [R1+0x394], R5 ;  /* 0x0003940501007387 */ /* 0x0003e20000100600 */
[----:B0-----:R-:W-:-:S03]  /*6170*/  PRMT R12, RZ, 0x7610, R12 ;  /* 0x00007610ff0c7816 */ /* 0x001fc6000000000c */
[----:B------:R-:W-:Y:S01]  /*6180*/  STL [R1+0xe8], R9 ;  /* 0x0000e80901007387 */ /* 0x000fe20000100800 */
[----:B------:R-:W-:Y:S01]  /*6190*/  @!P6 PRMT R2, R31, 0x7632, R2 ;  /* 0x000076321f02e816 */ /* 0x000fe20000000002 */
[----:B------:R-:W-:Y:S01]  /*61a0*/  FFMA.FTZ R0, -R0, UR28, R17 ;  /* 0x0000001c00007c23 */ /* 0x000fe20008010111 */
[----:B------:R-:W-:Y:S01]  /*61b0*/  @!P1 PRMT R19, R15, 0x7610, R19 ;  /* 0x000076100f139816 */ /* 0x000fe20000000013 */
[----:B------:R0:W-:Y:S01]  /*61c0*/  STL [R1+0xec], R11 ;  /* 0x0000ec0b01007387 */ /* 0x0001e20000100800 */
[----:B------:R-:W-:Y:S01]  /*61d0*/  @!P1 PRMT R7, R22, 0x7610, R7 ;  /* 0x0000761016079816 */ /* 0x000fe20000000007 */
[----:B-1----:R-:W-:Y:S01]  /*61e0*/  HFMA2 R5, -RZ, RZ, 0, 0 ;  /* 0x00000000ff057431 */ /* 0x002fe200000001ff */
[----:B------:R-:W-:Y:S01]  /*61f0*/  @!P2 PRMT R4, R23, 0x7632, R4 ;  /* 0x000076321704a816 */ /* 0x000fe20000000004 */
[----:B------:R-:W-:Y:S01]  /*6200*/  STL [R1+0x70], R10 ;  /* 0x0000700a01007387 */ /* 0x000fe20000100800 */
[C---:B------:R-:W-:Y:S02]  /*6210*/  @!P3 PRMT R37, R24.reuse, 0x7610, R37 ;  /* 0x000076101825b816 */ /* 0x040fe40000000025 */
[----:B------:R-:W-:Y:S01]  /*6220*/  @!P3 PRMT R16, R24, 0x7632, R16 ;  /* 0x000076321810b816 */ /* 0x000fe20000000010 */
[----:B------:R1:W-:Y:S01]  /*6230*/  STL [R1+0xf4], R14 ;  /* 0x0000f40e01007387 */ /* 0x0003e20000100800 */
[----:B------:R-:W-:-:S02]  /*6240*/  @!P4 PRMT R13, R26, 0x7610, R13 ;  /* 0x000076101a0dc816 */ /* 0x000fc4000000000d */
[----:B------:R-:W-:Y:S01]  /*6250*/  @!P4 PRMT R12, R26, 0x7632, R12 ;  /* 0x000076321a0cc816 */ /* 0x000fe2000000000c */
[----:B------:R-:W-:Y:S01]  /*6260*/  STL [R1+0x78], R15 ;  /* 0x0000780f01007387 */ /* 0x000fe20000100800 */
[----:B------:R-:W-:Y:S02]  /*6270*/  @!P5 PRMT R8, R29, 0x7632, R8 ;  /* 0x000076321d08d816 */ /* 0x000fe40000000008 */
[----:B------:R-:W-:Y:S01]  /*6280*/  PRMT R17, RZ, 0x7610, R17 ;  /* 0x00007610ff117816 */ /* 0x000fe20000000011 */
[----:B------:R2:W-:Y:S01]  /*6290*/  STL [R1+0xf8], R22 ;  /* 0x0000f81601007387 */ /* 0x0005e20000100800 */
[----:B0-----:R-:W-:Y:S02]  /*62a0*/  PRMT R11, RZ, 0x7610, R11 ;  /* 0x00007610ff0b7816 */ /* 0x001fe4000000000b */
[----:B-1----:R-:W-:Y:S01]  /*62b0*/  PRMT R14, RZ, 0x7610, R14 ;  /* 0x00007610ff0e7816 */ /* 0x002fe2000000000e */
[----:B------:R-:W-:Y:S01]  /*62c0*/  STL [R1+0x7c], R23 ;  /* 0x00007c1701007387 */ /* 0x000fe20000100800 */
[----:B------:R-:W-:-:S02]  /*62d0*/  PRMT R10, RZ, 0x7610, R10 ;  /* 0x00007610ff0a7816 */ /* 0x000fc4000000000a */
[----:B------:R-:W-:Y:S02]  /*62e0*/  PRMT R20, RZ, 0x7610, R20 ;  /* 0x00007610ff147816 */ /* 0x000fe40000000014 */
[----:B---3--:R-:W-:Y:S01]  /*62f0*/  PRMT R21, RZ, 0x7610, R21 ;  /* 0x00007610ff157816 */ /* 0x008fe20000000015 */
[----:B------:R0:W-:Y:S01]  /*6300*/  STL [R1+0x80], R24 ;  /* 0x0000801801007387 */ /* 0x0001e20000100800 */
[----:B------:R-:W-:Y:S02]  /*6310*/  @!P1 PRMT R20, R22, 0x7632, R20 ;  /* 0x0000763216149816 */ /* 0x000fe40000000014 */
[----:B------:R-:W-:Y:S01]  /*6320*/  @!P2 PRMT R21, R23, 0x7610, R21 ;  /* 0x000076101715a816 */ /* 0x000fe20000000015 */
[----:B------:R1:W-:Y:S01]  /*6330*/  STL [R1+0x84], R26 ;  /* 0x0000841a01007387 */ /* 0x0003e20000100800 */
[----:B--2---:R-:W-:Y:S02]  /*6340*/  PRMT R22, RZ, 0x7610, R22 ;  /* 0x00007610ff167816 */ /* 0x004fe40000000016 */
[----:B------:R-:W-:-:S02]  /*6350*/  PRMT R15, RZ, 0x7610, R15 ;  /* 0x00007610ff0f7816 */ /* 0x000fc4000000000f */
[----:B------:R-:W-:Y:S02]  /*6360*/  PRMT R9, RZ, 0x7610, R9 ;  /* 0x00007610ff097816 */ /* 0x000fe40000000009 */
[----:B0-----:R-:W-:Y:S02]  /*6370*/  PRMT R24, RZ, 0x7610, R24 ;  /* 0x00007610ff187816 */ /* 0x001fe40000000018 */
[----:B------:R-:W-:Y:S02]  /*6380*/  PRMT R23, RZ, 0x7610, R23 ;  /* 0x00007610ff177816 */ /* 0x000fe40000000017 */
[----:B-1----:R-:W-:Y:S01]  /*6390*/  PRMT R26, RZ, 0x7610, R26 ;  /* 0x00007610ff1a7816 */ /* 0x002fe2000000001a */
[----:B------:R0:W-:Y:S01]  /*63a0*/  STL.S16 [R1+0x390], R3 ;  /* 0x0003900301007387 */ /* 0x0001e20000100600 */
[C---:B------:R-:W-:Y:S02]  /*63b0*/  @!P2 PRMT R22, R25.reuse, 0x7610, R22 ;  /* 0x000076101916a816 */ /* 0x040fe40000000016 */
[----:B------:R-:W-:Y:S01]  /*63c0*/  @!P2 PRMT R17, R25, 0x7632, R17 ;  /* 0x000076321911a816 */ /* 0x000fe20000000011 */
[----:B------:R-:W-:Y:S01]  /*63d0*/  STL.S16 [R1+0x39c], R2 ;  /* 0x00039c0201007387 */ /* 0x000fe20000100600 */
[----:B------:R-:W-:-:S02]  /*63e0*/  @!P3 PRMT R15, R27, 0x7610, R15 ;  /* 0x000076101b0fb816 */ /* 0x000fc4000000000f */
[----:B------:R-:W-:Y:S01]  /*63f0*/  @!P3 PRMT R14, R27, 0x7632, R14 ;  /* 0x000076321b0eb816 */ /* 0x000fe2000000000e */
[----:B------:R1:W-:Y:S01]  /*6400*/  STL [R1+0xdc], R6 ;  /* 0x0000dc0601007387 */ /* 0x0003e20000100800 */
[C---:B------:R-:W-:Y:S02]  /*6410*/  @!P4 PRMT R11, R28.reuse, 0x7610, R11 ;  /* 0x000076101c0bc816 */ /* 0x040fe4000000000b */
[----:B0-----:R-:W-:Y:S01]  /*6420*/  MOV R3, RZ ;  /* 0x000000ff00037202 */ /* 0x001fe20000000f00 */
[----:B------:R0:W-:Y:S01]  /*6430*/  STL.S16 [R1+0x114], R7 ;  /* 0x0001140701007387 */ /* 0x0001e20000100600 */
[----:B------:R-:W-:Y:S02]  /*6440*/  @!P4 PRMT R10, R28, 0x7632, R10 ;  /* 0x000076321c0ac816 */ /* 0x000fe4000000000a */
[----:B------:R-:W-:Y:S01]  /*6450*/  @!P5 PRMT R9, R29, 0x7610, R9 ;  /* 0x000076101d09d816 */ /* 0x000fe20000000009 */
[----:B------:R2:W-:Y:S01]  /*6460*/  STL.S16 [R1+0x128], R20 ;  /* 0x0001281401007387 */ /* 0x0005e20000100600 */
[----:B------:R-:W-:-:S02]  /*6470*/  @!P5 PRMT R24, R30, 0x7610, R24 ;  /* 0x000076101e18d816 */ /* 0x000fc40000000018 */
[C---:B------:R-:W-:Y:S01]  /*6480*/  @!P6 PRMT R23, R32.reuse, 0x7610, R23 ;  /* 0x000076102017e816 */ /* 0x040fe20000000017 */
[----:B------:R3:W-:Y:S01]  /*6490*/  STL.S16 [R1+0x34c], R21 ;  /* 0x00034c1501007387 */ /* 0x0007e20000100600 */
[----:B------:R-:W-:-:S03]  /*64a0*/  @!P6 PRMT R26, R32, 0x7632, R26 ;  /* 0x00007632201ae816 */ /* 0x000fc6000000001a */
        /* <DEDUP_REMOVED lines=23> */
[----:B----4-:R-:W-:-:S03]  /*6620*/  @P0 HADD2.F32 R3, -RZ, R34.H0_H0 ;  /* 0x20000022ff030230 */ /* 0x010fc60000004100 */
[----:B------:R1:W5:Y:S01]  /*6630*/  LDL R34, [R1+0x154] ;  /* 0x0001540001227983 */ /* 0x0003620000100800 */
[----:B------:R-:W-:-:S03]  /*6640*/  @P0 HADD2.F32 R5, -RZ, R35.H0_H0 ;  /* 0x20000023ff050230 */ /* 0x000fc60000004100 */
[----:B------:R1:W5:Y:S01]  /*6650*/  LDL R35, [R1+0x16c] ;  /* 0x00016c0001237983 */ /* 0x0003620000100800 */
[----:B------:R-:W-:-:S03]  /*6660*/  HADD2.F32 R2, -RZ, R33.H0_H0 ;  /* 0x20000021ff027230 */ /* 0x000fc60000004100 */
        /* <DEDUP_REMOVED lines=20> */
[----:B0-----:R-:W-:Y:S01]  /*67b0*/  @P1 R2UR UR5, R0 ;  /* 0x00000000000512ca */ /* 0x001fe200000e0000 */
[----:B------:R-:W-:Y:S01]  /*67c0*/  HADD2.F32 R0, -RZ, R18.H0_H0 ;  /* 0x20000012ff007230 */ /* 0x000fe20000004100 */
[----:B------:R-:W-:-:S11]  /*67d0*/  UMOV UR16, 0x3f800000 ;  /* 0x3f80000000107882 */ /* 0x000fd60000000000 */
        /* <DEDUP_REMOVED lines=690> */
.L_x_587:
        /* <DEDUP_REMOVED lines=1498> */
.L_x_588:
        /* <DEDUP_REMOVED lines=47> */
.L_x_590:
[----:B------:R-:W-:Y:S05]  /*f390*/  BSYNC.RECONVERGENT B0 ;  /* 0x0000000000007941 */ /* 0x000fea0003800200 */
.L_x_589:
        /* <DEDUP_REMOVED lines=86> */
.L_x_592:
[----:B------:R-:W-:Y:S05]  /*f900*/  BSYNC.RECONVERGENT B0 ;  /* 0x0000000000007941 */ /* 0x000fea0003800200 */
.L_x_591:
        /* <DEDUP_REMOVED lines=160> */
.L_x_594:
[----:B------:R-:W-:Y:S05]  /*10310*/  BSYNC.RECONVERGENT B0 ;  /* 0x0000000000007941 */ /* 0x000fea0003800200 */
.L_x_593:
        /* <DEDUP_REMOVED lines=30> */
.L_x_596:
[----:B------:R-:W-:Y:S05]  /*10500*/  BSYNC.RECONVERGENT B0 ;  /* 0x0000000000007941 */ /* 0x000fea0003800200 */
.L_x_595:
        /* <DEDUP_REMOVED lines=34> */
.L_x_600:
[----:B------:R-:W2:Y:S04]  /*10730*/  LDG.E.STRONG.GPU R10, desc[UR10][R14.64] ;  /* 0x0000000a0e0a7981 */ /* 0x000ea8000c1ef900 */
[----:B--2---:R-:W-:Y:S04]  /*10740*/  CCTL.IVALL ;  /* 0x00000000ff00798f */ /* 0x004fe80002000000 */
[----:B------:R0:W-:Y:S01]  /*10750*/  STL [R1], R10 ;  /* 0x0000000a01007387 */ /* 0x0001e20000100800 */
[----:B------:R-:W-:-:S13]  /*10760*/  ISETP.NE.AND P0, PT, R10, UR5, PT ;  /* 0x000000050a007c0c */ /* 0x000fda000bf05270 */
[----:B0-----:R-:W-:Y:S05]  /*10770*/  @P0 BRA `(.L_x_600) ;  /* 0xfffffffc00ec0947 */ /* 0x001fea000383ffff */
.L_x_599:
[----:B------:R-:W-:Y:S05]  /*10780*/  BSYNC.RECONVERGENT B0 ;  /* 0x0000000000007941 */ /* 0x000fea0003800200 */
.L_x_598:
        /* <DEDUP_REMOVED lines=15> */
.L_x_602:
        /* <DEDUP_REMOVED lines=77> */
.L_x_601:
        /* <DEDUP_REMOVED lines=52> */
.L_x_603:
        /* <DEDUP_REMOVED lines=27> */
.L_x_604:
        /* <DEDUP_REMOVED lines=12> */
.L_x_605:
[----:B------:R-:W-:Y:S05]  /*11300*/  BSYNC.RECONVERGENT B0 ;  /* 0x0000000000007941 */ /* 0x000fea0003800200 */
.L_x_597:
        /* <DEDUP_REMOVED lines=17> */
.L_x_611:
        /* <DEDUP_REMOVED lines=57> */
.L_x_607:
[----:B------:R-:W-:Y:S05]  /*117b0*/  BSYNC.RECONVERGENT B0 ;  /* 0x0000000000007941 */ /* 0x000fea0003800200 */
.L_x_606:
        /* <DEDUP_REMOVED lines=32> */
.L_x_608:
        /* <DEDUP_REMOVED lines=16> */
.L_x_610:
[----:B------:R-:W-:Y:S05]  /*11ac0*/  BSYNC.RECONVERGENT B0 ;  /* 0x0000000000007941 */ /* 0x000fea0003800200 */
.L_x_609:
        /* <DEDUP_REMOVED lines=10> */
.L_x_586:
        /* <DEDUP_REMOVED lines=16> */
.L_x_614:
[----:B------:R-:W-:Y:S05]  /*11c70*/  BSYNC.RECONVERGENT B0 ;  /* 0x0000000000007941 */ /* 0x000fea0003800200 */
.L_x_613:
        /* <DEDUP_REMOVED lines=11> */
.L_x_616:
[----:B------:R-:W2:Y:S04]  /*11d30*/  LDG.E.STRONG.GPU R5, desc[UR10][R2.64] ;  /* 0x0000000a02057981 */ /* 0x000ea8000c1ef900 */
[----:B--2---:R-:W-:Y:S01]  /*11d40*/  CCTL.IVALL ;  /* 0x00000000ff00798f */ /* 0x004fe20002000000 */
[----:B------:R-:W-:Y:S05]  /*11d50*/  YIELD ;  /* 0x0000000000007946 */ /* 0x000fea0003800000 */
[----:B------:R-:W-:-:S13]  /*11d60*/  ISETP.NE.AND P0, PT, R5, R0, PT ;  /* 0x000000000500720c */ /* 0x000fda0003f05270 */
[----:B------:R-:W-:Y:S05]  /*11d70*/  @P0 BRA `(.L_x_616) ;  /* 0xfffffffc00ec0947 */ /* 0x000fea000383ffff */
.L_x_615:
        /* <DEDUP_REMOVED lines=76> */
.L_x_619:
        /* <DEDUP_REMOVED lines=18> */
[----:B--2---:R-:W-:Y:S02]  /*12360*/  F2FP.F16.F32.PACK_AB R27, R8, R27 ;  /* 0x0000001b081b723e */ /* 0x004fe400000000ff */
[----:B------:R-:W-:Y:S02]  /*12370*/  MOV R8, R20 ;  /* 0x0000001400087202 */ /* 0x000fe40000000f00 */
[----:B---3--:R-:W-:Y:S02]  /*12380*/  F2FP.F16.F32.PACK_AB R29, R13, R10 ;  /* 0x0000000a0d1d723e */ /* 0x008fe400000000ff */
        /* <DEDUP_REMOVED lines=8> */
.L_x_618:
[----:B------:R-:W-:Y:S05]  /*12410*/  BSYNC.RECONVERGENT B0 ;  /* 0x0000000000007941 */ /* 0x000fea0003800200 */
.L_x_617:
        /* <DEDUP_REMOVED lines=10> */
.L_x_620:
        /* <DEDUP_REMOVED lines=21> */
[----:B----4-:R-:W-:Y:S02]  /*12610*/  F2FP.F16.F32.PACK_AB R31, R7, R4 ;  /* 0x00000004071f723e */ /* 0x010fe400000000ff */
[----:B------:R-:W-:-:S04]  /*12620*/  IADD3 R4, P1, PT, R14, UR4, RZ ;  /* 0x000000040e047c10 */ /* 0x000fc8000ff3e0ff */
[----:B------:R-:W-:Y:S02]  /*12630*/  IADD3.X R5, PT, PT, R5, UR5, RZ, P1, !PT ;  /* 0x0000000505057c10 */ /* 0x000fe40008ffe4ff */
[----:B-----5:R-:W-:Y:S02]  /*12640*/  F2FP.F16.F32.PACK_AB R33, R11, R8 ;  /* 0x000000080b21723e */ /* 0x020fe400000000ff */
        /* <DEDUP_REMOVED lines=56> */
[----:B---3--:R-:W-:Y:S02]  /*129d0*/  F2FP.F16.F32.PACK_AB R11, R11, R4 ;  /* 0x000000040b0b723e */ /* 0x008fe400000000ff */
[----:B-----5:R-:W-:-:S03]  /*129e0*/  F2FP.F16.F32.PACK_AB R5, R9, R6 ;  /* 0x000000060905723e */ /* 0x020fc600000000ff */
[----:B------:R4:W-:Y:S04]  /*129f0*/  STG.E desc[UR10][R30.64], R11 ;  /* 0x0000000b1e007986 */ /* 0x0009e8000c10190a */
[----:B------:R4:W-:Y:S02]  /*12a00*/  STG.E desc[UR10][R28.64], R5 ;  /* 0x000000051c007986 */ /* 0x0009e4000c10190a */
[----:B------:R-:W-:Y:S05]  /*12a10*/  @P0 BRA `(.L_x_620) ;  /* 0xfffffff800a80947 */ /* 0x000fea000383ffff */
[----:B------:R-:W-:Y:S05]  /*12a20*/  EXIT ;  /* 0x000000000000794d */ /* 0x000fea0003800000 */
.L_x_621:
        /* <DEDUP_REMOVED lines=13> */
.L_x_4504:


//--------------------- .text._Z35group_norm_nhwc_bwd_one_pass_kernelI11Fp16IOFp32WLi64ELi84ELi672EEv26Group_norm_nhwc_bwd_params --------------------------
	.section	.text._Z35group_norm_nhwc_bwd_one_pass_kernelI11Fp16IOFp32WLi64ELi84ELi672EEv26Group_norm_nhwc_bwd_params,"ax",@progbits
	.align	128
        .global         _Z35group_norm_nhwc_bwd_one_pass_kernelI11Fp16IOFp32WLi64ELi84ELi672EEv26Group_norm_nhwc_bwd_params
        .type           _Z35group_norm_nhwc_bwd_one_pass_kernelI11Fp16IOFp32WLi64ELi84ELi672EEv26Group_norm_nhwc_bwd_params,@function
        .size           _Z35group_norm_nhwc_bwd_one_pass_kernelI11Fp16IOFp32WLi64ELi84ELi672EEv26Group_norm_nhwc_bwd_params,(.L_x_4505 - _Z35group_norm_nhwc_bwd_one_pass_kernelI11Fp16IOFp32WLi64ELi84ELi672EEv26Group_norm_nhwc_bwd_params)
        .other          _Z35group_norm_nhwc_bwd_one_pass_kernelI11Fp16IOFp32WLi64ELi84ELi672EEv26Group_norm_nhwc_bwd_params,@"STO_CUDA_ENTRY STV_DEFAULT"
_Z35group_norm_nhwc_bwd_one_pass_kernelI11Fp16IOFp32WLi64ELi84ELi672EEv26Group_norm_nhwc_bwd_params:
.text._Z35group_norm_nhwc_bwd_one_pass_kernelI11Fp16IOFp32WLi64ELi84ELi672EEv26Group_norm_nhwc_bwd_params:
        /* <DEDUP_REMOVED lines=52> */
.L_x_653:
[----:B0-----:R-:W0:Y:S01]  /*0340*/  LDC R21, c[0x0][0x410] ;  /* 0x00010400ff157b82 */ /* 0x001e220000000800 */
[----:B-1----:R-:W1:Y:S01]  /*0350*/  LDCU.128 UR12, c[0x0][0x400] ;  /* 0x00008000ff0c77ac */ /* 0x002e620008000c00 */
[----:B------:R-:W-:Y:S02]  /*0360*/  ISETP.GE.AND P2, PT, R40, RZ, PT ;  /* 0x000000ff2800720c */ /* 0x000fe40003f46270 */
[----:B------:R-:W-:Y:S02]  /*0370*/  MOV R36, RZ ;  /* 0x000000ff00247202 */ /* 0x000fe40000000f00 */
[----:B-1----:R-:W-:-:S04]  /*0380*/  ISETP.GE.U32.AND P1, PT, R50, UR12, PT ;  /* 0x0000000c32007c0c */ /* 0x002fc8000bf26070 */
[----:B------:R-:W-:Y:S02]  /*0390*/  ISETP.GE.AND.EX P1, PT, R9, UR13, PT, P1 ;  /* 0x0000000d09007c0c */ /* 0x000fe4000bf26310 */
[----:B0-----:R-:W-:-:S04]  /*03a0*/  IABS R17, R21 ;  /* 0x0000001500117213 */ /* 0x001fc80000000000 */
        /* <DEDUP_REMOVED lines=9> */
[----:B------:R-:W-:-:S06]  /*0440*/  IMAD.HI.U32 R15, R15, R19, R14 ;  /* 0x000000130f0f7227 */ /* 0x000fcc00078e000e */
        /* <DEDUP_REMOVED lines=12> */
[----:B------:R-:W-:Y:S02]  /*0510*/  LOP3.LUT R17, RZ, R21, RZ, 0x33, !PT ;  /* 0x00000015ff117212 */ /* 0x000fe400078e33ff */
[----:B------:R-:W-:Y:S02]  /*0520*/  @!P2 IADD3 R8, PT, PT, -R8, RZ, RZ ;  /* 0x000000ff0808a210 */ /* 0x000fe40007ffe1ff */
[----:B------:R-:W-:Y:S02]  /*0530*/  @P3 IADD3 R15, PT, PT, R15, 0x1, RZ ;  /* 0x000000010f0f3810 */ /* 0x000fe40007ffe0ff */
[----:B------:R-:W-:Y:S02]  /*0540*/  ISETP.NE.AND P3, PT, R21, RZ, PT ;  /* 0x000000ff1500720c */ /* 0x000fe40003f65270 */
[----:B------:R-:W-:Y:S01]  /*0550*/  MOV R10, R15 ;  /* 0x0000000f000a7202 */ /* 0x000fe20000000f00 */
[----:B------:R-:W0:Y:S01]  /*0560*/  LDC.64 R20, c[0x0][0x3b8] ;  /* 0x0000ee00ff147b82 */ /* 0x000e220000000a00 */
[----:B------:R-:W-:-:S02]  /*0570*/  SEL R57, R17, R8, !P3 ;  /* 0x0000000811397207 */ /* 0x000fc40005800000 */
[----:B------:R-:W-:Y:S02]  /*0580*/  @!P0 IADD3 R10, PT, PT, -R10, RZ, RZ ;  /* 0x000000ff0a0a8210 */ /* 0x000fe40007ffe1ff */
[----:B------:R-:W-:Y:S01]  /*0590*/  ISETP.GE.U32.AND P2, PT, R49, UR12, PT ;  /* 0x0000000c31007c0c */ /* 0x000fe2000bf46070 */
[----:B------:R-:W-:Y:S01]  /*05a0*/  IMAD R33, R57, 0x54, RZ ;  /* 0x0000005439217824 */ /* 0x000fe200078e02ff */
[----:B------:R-:W-:Y:S01]  /*05b0*/  SEL R17, R17, R10, !P3 ;  /* 0x0000000a11117207 */ /* 0x000fe20005800000 */
[----:B------:R-:W2:Y:S01]  /*05c0*/  @!P1 LDC.64 R14, c[0x0][0x3f8] ;  /* 0x0000fe00ff0e9b82 */ /* 0x000ea20000000a00 */
[----:B------:R-:W-:Y:S02]  /*05d0*/  ISETP.GE.AND.EX P2, PT, R11, UR13, PT, P2 ;  /* 0x0000000d0b007c0c */ /* 0x000fe4000bf46320 */
[----:B------:R-:W-:Y:S02]  /*05e0*/  SHF.R.S32.HI R8, RZ, 0x1f, R17 ;  /* 0x0000001fff087819 */ /* 0x000fe40000011411 */
[----:B------:R-:W-:-:S02]  /*05f0*/  IADD3 R60, P0, PT, R33, R6, RZ ;  /* 0x00000006213c7210 */ /* 0x000fc40007f1e0ff */
[----:B------:R-:W-:Y:S01]  /*0600*/  ISETP.GE.U32.AND P3, PT, R48, UR12, PT ;  /* 0x0000000c30007c0c */ /* 0x000fe2000bf66070 */
[----:B------:R-:W-:Y:S01]  /*0610*/  IMAD R8, R8, UR14, RZ ;  /* 0x0000000e08087c24 */ /* 0x000fe2000f8e02ff */
[----:B------:R-:W-:Y:S02]  /*0620*/  LEA.HI.X.SX32 R61, R33, RZ, 0x1, P0 ;  /* 0x000000ff213d7211 */ /* 0x000fe400000f0eff */
[----:B------:R-:W-:Y:S01]  /*0630*/  ISETP.GE.U32.AND P0, PT, R55, UR12, PT ;  /* 0x0000000c37007c0c */ /* 0x000fe2000bf06070 */
[----:B------:R-:W-:Y:S01]  /*0640*/  IMAD R59, R17, UR15, R8 ;  /* 0x0000000f113b7c24 */ /* 0x000fe2000f8e0208 */
[----:B------:R-:W-:Y:S01]  /*0650*/  ISETP.GE.AND.EX P3, PT, R13, UR13, PT, P3 ;  /* 0x0000000d0d007c0c */ /* 0x000fe2000bf66330 */
[----:B------:R-:W-:Y:S01]  /*0660*/  IMAD.WIDE.U32 R60, R17, UR14, R60 ;  /* 0x0000000e113c7c25 */ /* 0x000fe2000f8e003c */
[----:B------:R-:W3:Y:S01]  /*0670*/  @!P2 LDC.64 R22, c[0x0][0x3f8] ;  /* 0x0000fe00ff16ab82 */ /* 0x000ee20000000a00 */
[----:B------:R-:W-:-:S03]  /*0680*/  ISETP.GE.AND.EX P0, PT, R7, UR13, PT, P0 ;  /* 0x0000000d07007c0c */ /* 0x000fc6000bf06300 */
[----:B------:R-:W-:Y:S02]  /*0690*/  IADD3 R59, PT, PT, R61, R59, RZ ;  /* 0x0000003b3d3b7210 */ /* 0x000fe40007ffe0ff */
[-C--:B------:R-:W-:Y:S02]  /*06a0*/  @!P1 MOV R58, R60.reuse ;  /* 0x0000003c003a9202 */ /* 0x080fe40000000f00 */
[----:B------:R-:W-:Y:S01]  /*06b0*/  @!P2 MOV R26, R60 ;  /* 0x0000003c001aa202 */ /* 0x000fe20000000f00 */
[-C--:B--2---:R-:W-:Y:S01]  /*06c0*/  @!P1 IMAD R8, R9, R14.reuse, RZ ;  /* 0x0000000e09089224 */ /* 0x084fe200078e02ff */
[----:B------:R-:W-:Y:S01]  /*06d0*/  @!P2 MOV R27, R59 ;  /* 0x0000003b001ba202 */ /* 0x000fe20000000f00 */
[C---:B------:R-:W-:Y:S01]  /*06e0*/  @!P1 IMAD.WIDE.U32 R16, R50.reuse, R14, R58 ;  /* 0x0000000e32109225 */ /* 0x040fe200078e003a */
[----:B------:R-:W2:Y:S03]  /*06f0*/  @!P2 LDC.64 R28, c[0x0][0x3a0] ;  /* 0x0000e800ff1cab82 */ /* 0x000ea60000000a00 */
[----:B------:R-:W-:Y:S01]  /*0700*/  @!P1 IMAD R19, R50, R15, R8 ;  /* 0x0000000f32139224 */ /* 0x000fe200078e0208 */
[----:B------:R-:W-:-:S04]  /*0710*/  @!P1 SHF.L.U32 R31, R16, 0x1, RZ ;  /* 0x00000001101f9819 */ /* 0x000fc800000006ff */
[----:B------:R-:W4:Y:S01]  /*0720*/  @!P1 LDC.64 R14, c[0x0][0x398] ;  /* 0x0000e600ff0e9b82 */ /* 0x000f220000000a00 */
[----:B------:R-:W-:Y:S02]  /*0730*/  @!P1 IADD3 R17, PT, PT, R17, R19, RZ ;  /* 0x0000001311119210 */ /* 0x000fe40007ffe0ff */
[----:B-1----:R-:W-:Y:S01]  /*0740*/  @!P1 IADD3 R24, P4, PT, R31, R24, RZ ;  /* 0x000000181f189210 */ /* 0x002fe20007f9e0ff */
[----:B---3--:R-:W-:Y:S01]  /*0750*/  @!P2 IMAD R8, R11, R22, RZ ;  /* 0x000000160b08a224 */ /* 0x008fe200078e02ff */
[----:B------:R-:W-:Y:S01]  /*0760*/  @!P1 SHF.L.U64.HI R10, R16, 0x1, R17 ;  /* 0x00000001100a9819 */ /* 0x000fe20000010211 */
[----:B0-----:R-:W-:Y:S02]  /*0770*/  IMAD.WIDE R20, R40, 0x8, R20 ;  /* 0x0000000828147825 */ /* 0x001fe400078e0214 */
[----:B------:R-:W0:Y:S01]  /*0780*/  @!P2 LDC.64 R18, c[0x0][0x398] ;  /* 0x0000e600ff12ab82 */ /* 0x000e220000000a00 */
[----:B------:R-:W-:Y:S01]  /*0790*/  @!P1 IADD3.X R25, PT, PT, R10, R25, RZ, P4, !PT ;  /* 0x000000190a199210 */ /* 0x000fe200027fe4ff */
[----:B------:R-:W-:-:S02]  /*07a0*/  @!P2 IMAD R35, R49, R23, R8 ;  /* 0x000000173123a224 */ /* 0x000fc400078e0208 */
[----:B------:R-:W-:Y:S01]  /*07b0*/  @!P2 IMAD.WIDE.U32 R22, R49, R22, R26 ;  /* 0x000000163116a225 */ /* 0x000fe200078e001a */
[----:B------:R-:W-:Y:S01]  /*07c0*/  @!P0 MOV R62, R60 ;  /* 0x0000003c003e8202 */ /* 0x000fe20000000f00 */
[----:B------:R1:W5:Y:S02]  /*07d0*/  @!P1 LDG.E R36, desc[UR8][R24.64] ;  /* 0x0000000818249981 */ /* 0x000364000c1e1900 */
[----:B------:R-:W3:Y:S01]  /*07e0*/  @!P0 LDC.64 R16, c[0x0][0x3f8] ;  /* 0x0000fe00ff108b82 */ /* 0x000ee20000000a00 */
[----:B------:R-:W-:Y:S02]  /*07f0*/  @!P2 IADD3 R23, PT, PT, R23, R35, RZ ;  /* 0x000000231717a210 */ /* 0x000fe40007ffe0ff */
[----:B----4-:R-:W-:-:S05]  /*0800*/  @!P1 IADD3 R30, P4, PT, R31, R14, RZ ;  /* 0x0000000e1f1e9210 */ /* 0x010fca0007f9e0ff */
[----:B-1----:R-:W1:Y:S01]  /*0810*/  @!P0 LDC.64 R24, c[0x0][0x3a0] ;  /* 0x0000e800ff188b82 */ /* 0x002e620000000a00 */
[----:B------:R-:W-:Y:S02]  /*0820*/  @!P1 IADD3.X R31, PT, PT, R10, R15, RZ, P4, !PT ;  /* 0x0000000f0a1f9210 */ /* 0x000fe400027fe4ff */
[----:B------:R4:W2:Y:S01]  /*0830*/  LDG.E.64 R14, desc[UR8][R20.64] ;  /* 0x00000008140e7981 */ /* 0x0008a2000c1e1b00 */
[C---:B------:R-:W-:Y:S02]  /*0840*/  @!P2 SHF.L.U32 R27, R22.reuse, 0x1, RZ ;  /* 0x00000001161ba819 */ /* 0x040fe400000006ff */
[----:B------:R-:W-:Y:S02]  /*0850*/  @!P2 SHF.L.U64.HI R8, R22, 0x1, R23 ;  /* 0x000000011608a819 */ /* 0x000fe40000010217 */
[----:B------:R-:W1:Y:S01]  /*0860*/  @!P3 LDC.64 R22, c[0x0][0x3f8] ;  /* 0x0000fe00ff16bb82 */ /* 0x000e620000000a00 */
[----:B------:R-:W-:Y:S02]  /*0870*/  CS2R R34, SRZ ;  /* 0x0000000000227805 */ /* 0x000fe4000001ff00 */
[----:B------:R-:W-:Y:S01]  /*0880*/  @!P0 MOV R63, R59 ;  /* 0x0000003b003f8202 */ /* 0x000fe20000000f00 */
[----:B---3--:R-:W-:-:S03]  /*0890*/  @!P0 IMAD R10, R7, R16, RZ ;  /* 0x00000010070a8224 */ /* 0x008fc600078e02ff */
[----:B------:R3:W5:Y:S01]  /*08a0*/  @!P1 LDG.E R35, desc[UR8][R30.64] ;  /* 0x000000081e239981 */ /* 0x000762000c1e1900 */
[C---:B0-----:R-:W-:Y:S01]  /*08b0*/  @!P2 IADD3 R26, P1, PT, R27.reuse, R18, RZ ;  /* 0x000000121b1aa210 */ /* 0x041fe20007f3e0ff */
[----:B----4-:R-:W0:Y:S01]  /*08c0*/  @!P0 LDC.64 R20, c[0x0][0x398] ;  /* 0x0000e600ff148b82 */ /* 0x010e220000000a00 */
[----:B--2---:R-:W-:Y:S01]  /*08d0*/  @!P2 IADD3 R28, P5, PT, R27, R28, RZ ;  /* 0x0000001c1b1ca210 */ /* 0x004fe20007fbe0ff */
[C---:B------:R-:W-:Y:S01]  /*08e0*/  @!P0 IMAD.WIDE.U32 R62, R55.reuse, R16, R62 ;  /* 0x00000010373e8225 */ /* 0x040fe200078e003e */
[C---:B------:R-:W-:Y:S02]  /*08f0*/  @!P2 IADD3.X R27, PT, PT, R8.reuse, R19, RZ, P1, !PT ;  /* 0x00000013081ba210 */ /* 0x040fe40000ffe4ff */
[----:B------:R-:W-:Y:S01]  /*0900*/  MOV R12, RZ ;  /* 0x000000ff000c7202 */ /* 0x000fe20000000f00 */
[----:B------:R-:W-:Y:S01]  /*0910*/  @!P0 IMAD R19, R55, R17, R10 ;  /* 0x0000001137138224 */ /* 0x000fe200078e020a */
[----:B------:R-:W-:Y:S01]  /*0920*/  ISETP.NE.AND P4, PT, RZ, UR11, PT ;  /* 0x0000000bff007c0c */ /* 0x000fe2000bf85270 */
[----:B------:R-:W2:Y:S01]  /*0930*/  @!P3 LDC.64 R16, c[0x0][0x3a0] ;  /* 0x0000e800ff10bb82 */ /* 0x000ea20000000a00 */
[----:B------:R-:W-:-:S02]  /*0940*/  @!P2 IADD3.X R29, PT, PT, R8, R29, RZ, P5, !PT ;  /* 0x0000001d081da210 */ /* 0x000fc40002ffe4ff */
[----:B------:R4:W5:Y:S01]  /*0950*/  @!P2 LDG.E R12, desc[UR8][R26.64] ;  /* 0x000000081a0ca981 */ /* 0x000962000c1e1900 */
[----:B---3--:R-:W-:Y:S01]  /*0960*/  @!P0 IADD3 R31, PT, PT, R63, R19, RZ ;  /* 0x000000133f1f8210 */ /* 0x008fe20007ffe0ff */
[----:B-1----:R-:W-:-:S03]  /*0970*/  @!P3 IMAD R8, R13, R22, RZ ;  /* 0x000000160d08b224 */ /* 0x002fc600078e02ff */
[----:B------:R-:W1:Y:S01]  /*0980*/  @!P3 LDC.64 R18, c[0x0][0x398] ;  /* 0x0000e600ff12bb82 */ /* 0x000e620000000a00 */
[----:B------:R3:W5:Y:S01]  /*0990*/  @!P2 LDG.E R34, desc[UR8][R28.64] ;  /* 0x000000081c22a981 */ /* 0x000762000c1e1900 */
[----:B----4-:R-:W-:Y:S02]  /*09a0*/  @!P3 MOV R26, R60 ;  /* 0x0000003c001ab202 */ /* 0x010fe40000000f00 */
[----:B------:R-:W-:Y:S01]  /*09b0*/  @!P3 MOV R27, R59 ;  /* 0x0000003b001bb202 */ /* 0x000fe20000000f00 */
[----:B------:R-:W-:-:S03]  /*09c0*/  @!P3 IMAD R63, R48, R23, R8 ;  /* 0x00000017303fb224 */ /* 0x000fc600078e0208 */
[----:B---3--:R-:W3:Y:S01]  /*09d0*/  LDC.64 R28, c[0x0][0x3a8] ;  /* 0x0000ea00ff1c7b82 */ /* 0x008ee20000000a00 */
[----:B------:R-:W-:Y:S01]  /*09e0*/  @!P3 IMAD.WIDE.U32 R22, R48, R22, R26 ;  /* 0x000000163016b225 */ /* 0x000fe200078e001a */
[----:B------:R-:W-:-:S06]  /*09f0*/  @!P0 SHF.L.U32 R37, R62, 0x1, RZ ;  /* 0x000000013e258819 */ /* 0x000fcc00000006ff */
[----:B------:R-:W4:Y:S01]  /*0a00*/  @P4 LDC.64 R26, c[0x0][0x3b0] ;  /* 0x0000ec00ff1a4b82 */ /* 0x000f220000000a00 */
[----:B------:R-:W-:Y:S02]  /*0a10*/  @!P0 SHF.L.U64.HI R62, R62, 0x1, R31 ;  /* 0x000000013e3e8819 */ /* 0x000fe4000001021f */
[----:B------:R-:W-:-:S04]  /*0a20*/  @!P0 IADD3 R30, P1, PT, R37, R24, RZ ;  /* 0x00000018251e8210 */ /* 0x000fc80007f3e0ff */
[----:B------:R-:W-:Y:S02]  /*0a30*/  @!P0 IADD3.X R31, PT, PT, R62, R25, RZ, P1, !PT ;  /* 0x000000193e1f8210 */ /* 0x000fe40000ffe4ff */
[----:B0-----:R-:W-:Y:S02]  /*0a40*/  @!P0 IADD3 R24, P1, PT, R37, R20, RZ ;  /* 0x0000001425188210 */ /* 0x001fe40007f3e0ff */
[----:B------:R-:W-:Y:S02]  /*0a50*/  @!P3 IADD3 R37, PT, PT, R23, R63, RZ ;  /* 0x0000003f1725b210 */ /* 0x000fe40007ffe0ff */
[----:B------:R-:W-:Y:S02]  /*0a60*/  @!P3 SHF.L.U32 R23, R22, 0x1, RZ ;  /* 0x000000011617b819 */ /* 0x000fe400000006ff */
[----:B------:R-:W-:Y:S02]  /*0a70*/  @!P0 IADD3.X R25, PT, PT, R62, R21, RZ, P1, !PT ;  /* 0x000000153e198210 */ /* 0x000fe40000ffe4ff */
[----:B------:R-:W-:-:S02]  /*0a80*/  @!P3 SHF.L.U64.HI R8, R22, 0x1, R37 ;  /* 0x000000011608b819 */ /* 0x000fc40000010225 */
[C---:B--2---:R-:W-:Y:S02]  /*0a90*/  @!P3 IADD3 R22, P1, PT, R23.reuse, R16, RZ ;  /* 0x000000101716b210 */ /* 0x044fe40007f3e0ff */
[----:B-1----:R-:W-:Y:S02]  /*0aa0*/  @!P3 IADD3 R20, P2, PT, R23, R18, RZ ;  /* 0x000000121714b210 */ /* 0x002fe40007f5e0ff */
[----:B------:R-:W-:Y:S02]  /*0ab0*/  IADD3 R33, PT, PT, R33, R6, RZ ;  /* 0x0000000621217210 */ /* 0x000fe40007ffe0ff */
[C---:B------:R-:W-:Y:S02]  /*0ac0*/  @!P3 IADD3.X R23, PT, PT, R8.reuse, R17, RZ, P1, !PT ;  /* 0x000000110817b210 */ /* 0x040fe40000ffe4ff */
[----:B------:R-:W-:Y:S02]  /*0ad0*/  CS2R R16, SRZ ;  /* 0x0000000000107805 */ /* 0x000fe4000001ff00 */
[----:B------:R-:W-:Y:S01]  /*0ae0*/  @!P3 IADD3.X R21, PT, PT, R8, R19, RZ, P2, !PT ;  /* 0x000000130815b210 */ /* 0x000fe200017fe4ff */
[----:B---3--:R-:W-:Y:S01]  /*0af0*/  IMAD.WIDE R18, R33, 0x4, R28 ;  /* 0x0000000421127825 */ /* 0x008fe200078e021c */
[----:B------:R-:W-:-:S02]  /*0b00*/  MOV R38, RZ ;  /* 0x000000ff00267202 */ /* 0x000fc40000000f00 */
[----:B------:R-:W-:Y:S01]  /*0b10*/  MOV R8, RZ ;  /* 0x000000ff00087202 */ /* 0x000fe20000000f00 */
[----:B----4-:R-:W-:Y:S01]  /*0b20*/  @P4 IMAD.WIDE R26, R33, 0x4, R26 ;  /* 0x00000004211a4825 */ /* 0x010fe200078e021a */
[----:B------:R-:W-:Y:S01]  /*0b30*/  MOV R10, RZ ;  /* 0x000000ff000a7202 */ /* 0x000fe20000000f00 */
[----:B------:R-:W5:Y:S04]  /*0b40*/  LDG.E.64 R18, desc[UR8][R18.64] ;  /* 0x0000000812127981 */ /* 0x000f68000c1e1b00 */
[----:B------:R-:W5:Y:S04]  /*0b50*/  @!P0 LDG.E R38, desc[UR8][R30.64] ;  /* 0x000000081e268981 */ /* 0x000f68000c1e1900 */
[----:B------:R-:W5:Y:S04]  /*0b60*/  @!P3 LDG.E R8, desc[UR8][R22.64] ;  /* 0x000000081608b981 */ /* 0x000f68000c1e1900 */
[----:B------:R-:W5:Y:S04]  /*0b70*/  @!P3 LDG.E R10, desc[UR8][R20.64] ;  /* 0x00000008140ab981 */ /* 0x000f68000c1e1900 */
[----:B------:R-:W5:Y:S01]  /*0b80*/  @P4 LDG.E.64 R16, desc[UR8][R26.64] ;  /* 0x000000081a104981 */ /* 0x000f62000c1e1b00 */
[----:B------:R-:W-:-:S06]  /*0b90*/  MOV R37, RZ ;  /* 0x000000ff00257202 */ /* 0x000fcc0000000f00 */
[----:B------:R0:W5:Y:S01]  /*0ba0*/  @!P0 LDG.E R37, desc[UR8][R24.64] ;  /* 0x0000000818258981 */ /* 0x000162000c1e1900 */
[----:B------:R-:W-:Y:S01]  /*0bb0*/  UISETP.NE.AND UP0, UPT, UR11, URZ, UPT ;  /* 0x000000ff0b00728c */ /* 0x000fe2000bf05270 */
[----:B------:R-:W-:-:S05]  /*0bc0*/  FFMA.FTZ R15, -R14, R14, R15 ;  /* 0x0000000e0e0f7223 */ /* 0x000fca000001010f */
[----:B------:R-:W-:-:S13]  /*0bd0*/  FSETP.GTU.FTZ.AND P1, PT, R15, RZ, PT ;  /* 0x000000ff0f00720b */ /* 0x000fda0003f3c000 */
[----:B0-----:R-:W0:Y:S02]  /*0be0*/  @P1 LDC R24, c[0x0][0x3c0] ;  /* 0x0000f000ff181b82 */ /* 0x001e240000000800 */
[----:B0-----:R-:W-:Y:S01]  /*0bf0*/  @P1 FADD.FTZ R24, R15, R24 ;  /* 0x000000180f181221 */ /* 0x001fe20000010000 */
[----:B------:R-:W-:-:S06]  /*0c00*/  MOV R15, 0x3f800000 ;  /* 0x3f800000000f7802 */ /* 0x000fcc0000000f00 */
[----:B------:R0:W1:Y:S01]  /*0c10*/  @P1 MUFU.RSQ R15, R24 ;  /* 0x00000018000f1308 */ /* 0x0000620000001400 */
[----:B------:R-:W-:Y:S05]  /*0c20*/  BRA.U UP0, `(.L_x_623) ;  /* 0x0000000500247547 */ /* 0x000fea000b800000 */
[--C-:B-----5:R-:W-:Y:S02]  /*0c30*/  HADD2.F32 R23, -RZ, R38.reuse.H0_H0 ;  /* 0x20000026ff177230 */ /* 0x120fe40000004100 */
[----:B------:R-:W-:Y:S02]  /*0c40*/  HADD2.F32 R25, -RZ, R38.H1_H1 ;  /* 0x30000026ff197230 */ /* 0x000fe40000004100 */
[--C-:B------:R-:W-:Y:S02]  /*0c50*/  HADD2.F32 R21, -RZ, R37.reuse.H0_H0 ;  /* 0x20000025ff157230 */ /* 0x100fe40000004100 */
[C---:B------:R-:W-:Y:S01]  /*0c60*/  FADD.FTZ R22, -R14.reuse, R23 ;  /* 0x000000170e167221 */ /* 0x040fe20000010100 */
[----:B------:R-:W-:Y:S02]  /*0c70*/  HADD2.F32 R20, -RZ, R37.H1_H1 ;  /* 0x30000025ff147230 */ /* 0x000fe40000004100 */
[----:B0-----:R-:W-:Y:S01]  /*0c80*/  FADD.FTZ R24, -R14, R25 ;  /* 0x000000190e187221 */ /* 0x001fe20000010100 */
[----:B------:R-:W-:-:S02]  /*0c90*/  HADD2.F32 R29, -RZ, R36.H0_H0 ;  /* 0x20000024ff1d7230 */ /* 0x000fc40000004100 */
[----:B------:R-:W-:Y:S01]  /*0ca0*/  FMUL.FTZ R25, R18, R21 ;  /* 0x0000001512197220 */ /* 0x000fe20000410000 */
[-C--:B-1----:R-:W-:Y:S01]  /*0cb0*/  FMUL.FTZ R22, R22, R15.reuse ;  /* 0x0000000f16167220 */ /* 0x082fe20000410000 */
[----:B------:R-:W-:Y:S01]  /*0cc0*/  FMUL.FTZ R23, R24, R15 ;  /* 0x0000000f18177220 */ /* 0x000fe20000410000 */
[----:B------:R-:W-:Y:S01]  /*0cd0*/  FMUL.FTZ R26, R19, R20 ;  /* 0x00000014131a7220 */ /* 0x000fe20000410000 */
[----:B------:R-:W-:Y:S01]  /*0ce0*/  FADD.FTZ R27, RZ, R25 ;  /* 0x00000019ff1b7221 */ /* 0x000fe20000010000 */
[----:B------:R-:W-:Y:S01]  /*0cf0*/  FFMA.FTZ R24, R22, R25, RZ ;  /* 0x0000001916187223 */ /* 0x000fe200000100ff */
[----:B------:R-:W-:Y:S02]  /*0d00*/  HADD2.F32 R25, -RZ, R35.H0_H0 ;  /* 0x20000023ff197230 */ /* 0x000fe40000004100 */
[----:B------:R-:W-:Y:S01]  /*0d10*/  FADD.FTZ R28, -R14, R29 ;  /* 0x0000001d0e1c7221 */ /* 0x000fe20000010100 */
[----:B------:R-:W-:Y:S01]  /*0d20*/  FADD.FTZ R27, R26, R27 ;  /* 0x0000001b1a1b7221 */ /* 0x000fe20000010000 */
[----:B------:R-:W-:Y:S01]  /*0d30*/  FFMA.FTZ R24, R23, R26, R24 ;  /* 0x0000001a17187223 */ /* 0x000fe20000010018 */
[----:B------:R-:W-:Y:S01]  /*0d40*/  FFMA.FTZ R22, R21, R22, RZ ;  /* 0x0000001615167223 */ /* 0x000fe200000100ff */
[----:B------:R-:W-:Y:S01]  /*0d50*/  FADD.FTZ R26, RZ, R21 ;  /* 0x00000015ff1a7221 */ /* 0x000fe20000010000 */
[----:B------:R-:W-:Y:S01]  /*0d60*/  FMUL.FTZ R29, R28, R15 ;  /* 0x0000000f1c1d7220 */ /* 0x000fe20000410000 */
[----:B------:R-:W-:Y:S01]  /*0d70*/  FMUL.FTZ R30, R18, R25 ;  /* 0x00000019121e7220 */ /* 0x000fe20000410000 */
[----:B------:R-:W-:-:S02]  /*0d80*/  HADD2.F32 R21, -RZ, R36.H1_H1 ;  /* 0x30000024ff157230 */ /* 0x000fc40000004100 */
[C---:B------:R-:W-:Y:S01]  /*0d90*/  FADD.FTZ R26, R25.reuse, R26 ;  /* 0x0000001a191a7221 */ /* 0x040fe20000010000 */
[----:B------:R-:W-:Y:S01]  /*0da0*/  FFMA.FTZ R28, R25, R29, R22 ;  /* 0x0000001d191c7223 */ /* 0x000fe20000010016 */
[----:B------:R-:W-:Y:S01]  /*0db0*/  FFMA.FTZ R32, R29, R30, R24 ;  /* 0x0000001e1d207223 */ /* 0x000fe20000010018 */
[----:B------:R-:W-:Y:S02]  /*0dc0*/  HADD2.F32 R22, -RZ, R35.H1_H1 ;  /* 0x30000023ff167230 */ /* 0x000fe40000004100 */
[----:B------:R-:W-:Y:S01]  /*0dd0*/  FADD.FTZ R24, -R14, R21 ;  /* 0x000000150e187221 */ /* 0x000fe20000010100 */
[----:B------:R-:W-:Y:S01]  /*0de0*/  FFMA.FTZ R23, R20, R23, RZ ;  /* 0x0000001714177223 */ /* 0x000fe200000100ff */
[----:B------:R-:W-:Y:S01]  /*0df0*/  FADD.FTZ R25, RZ, R20 ;  /* 0x00000014ff197221 */ /* 0x000fe20000010000 */
[----:B------:R-:W-:Y:S01]  /*0e00*/  FADD.FTZ R27, R27, R30 ;  /* 0x0000001e1b1b7221 */ /* 0x000fe20000010000 */
[----:B------:R-:W-:Y:S01]  /*0e10*/  FMUL.FTZ R21, R24, R15 ;  /* 0x0000000f18157220 */ /* 0x000fe20000410000 */
[----:B------:R-:W-:Y:S01]  /*0e20*/  FMUL.FTZ R20, R19, R22 ;  /* 0x0000001613147220 */ /* 0x000fe20000410000 */
[----:B------:R-:W-:-:S02]  /*0e30*/  HADD2.F32 R29, -RZ, R34.H0_H0 ;  /* 0x20000022ff1d7230 */ /* 0x000fc40000004100 */
[C---:B------:R-:W-:Y:S01]  /*0e40*/  FADD.FTZ R25, R22.reuse, R25 ;  /* 0x0000001916197221 */ /* 0x040fe20000010000 */
[----:B------:R-:W-:Y:S01]  /*0e50*/  FFMA.FTZ R23, R22, R21, R23 ;  /* 0x0000001516177223 */ /* 0x000fe20000010017 */
[----:B------:R-:W-:Y:S01]  /*0e60*/  FADD.FTZ R27, R20, R27 ;  /* 0x0000001b141b7221 */ /* 0x000fe20000010000 */
[----:B------:R-:W-:Y:S01]  /*0e70*/  FFMA.FTZ R32, R21, R20, R32 ;  /* 0x0000001415207223 */ /* 0x000fe20000010020 */
[----:B------:R-:W-:Y:S01]  /*0e80*/  FADD.FTZ R20, -R14, R29 ;  /* 0x0000001d0e147221 */ /* 0x000fe20000010100 */
[----:B------:R-:W-:Y:S02]  /*0e90*/  HADD2.F32 R21, -RZ, R34.H1_H1 ;  /* 0x30000022ff157230 */ /* 0x000fe40000004100 */
[--C-:B------:R-:W-:Y:S02]  /*0ea0*/  HADD2.F32 R29, -RZ, R12.reuse.H0_H0 ;  /* 0x2000000cff1d7230 */ /* 0x100fe40000004100 */
[----:B------:R-:W-:Y:S01]  /*0eb0*/  FMUL.FTZ R31, R20, R15 ;  /* 0x0000000f141f7220 */ /* 0x000fe20000410000 */
[----:B------:R-:W-:-:S02]  /*0ec0*/  HADD2.F32 R24, -RZ, R12.H1_H1 ;  /* 0x3000000cff187230 */ /* 0x000fc40000004100 */
[----:B------:R-:W-:Y:S01]  /*0ed0*/  FADD.FTZ R30, -R14, R21 ;  /* 0x000000150e1e7221 */ /* 0x000fe20000010100 */
[----:B------:R-:W-:Y:S01]  /*0ee0*/  FADD.FTZ R22, R26, R29 ;  /* 0x0000001d1a167221 */ /* 0x000fe20000010000 */
[----:B------:R-:W-:Y:S02]  /*0ef0*/  FMUL.FTZ R26, R18, R29 ;  /* 0x0000001d121a7220 */ /* 0x000fe40000410000 */
[----:B------:R-:W-:Y:S01]  /*0f00*/  FMUL.FTZ R30, R30, R15 ;  /* 0x0000000f1e1e7220 */ /* 0x000fe20000410000 */
[----:B------:R-:W-:Y:S01]  /*0f10*/  FFMA.FTZ R20, R29, R31, R28 ;  /* 0x0000001f1d147223 */ /* 0x000fe2000001001c */
[----:B------:R-:W-:Y:S02]  /*0f20*/  HADD2.F32 R29, -RZ, R10.H0_H0 ;  /* 0x2000000aff1d7230 */ /* 0x000fe40000004100 */
[----:B------:R-:W-:Y:S01]  /*0f30*/  FFMA.FTZ R31, R31, R26, R32 ;  /* 0x0000001a1f1f7223 */ /* 0x000fe20000010020 */
[----:B------:R-:W-:Y:S01]  /*0f40*/  FADD.FTZ R26, R27, R26 ;  /* 0x0000001a1b1a7221 */ /* 0x000fe20000010000 */
[----:B------:R-:W-:Y:S01]  /*0f50*/  FFMA.FTZ R21, R24, R30, R23 ;  /* 0x0000001e18157223 */ /* 0x000fe20000010017 */
[----:B------:R-:W-:-:S02]  /*0f60*/  HADD2.F32 R27, -RZ, R8.H0_H0 ;  /* 0x20000008ff1b7230 */ /* 0x000fc40000004100 */
[----:B------:R-:W-:Y:S01]  /*0f70*/  FMUL.FTZ R23, R19, R24 ;  /* 0x0000001813177220 */ /* 0x000fe20000410000 */
[----:B------:R-:W-:Y:S01]  /*0f80*/  FADD.FTZ R25, R25, R24 ;  /* 0x0000001819197221 */ /* 0x000fe20000010000 */
[----:B------:R-:W-:Y:S02]  /*0f90*/  FADD.FTZ R22, R22, R29 ;  /* 0x0000001d16167221 */ /* 0x000fe40000010000 */
[----:B------:R-:W-:Y:S01]  /*0fa0*/  FFMA.FTZ R31, R30, R23, R31 ;  /* 0x000000171e1f7223 */ /* 0x000fe2000001001f */
[----:B------:R-:W-:Y:S01]  /*0fb0*/  FADD.FTZ R24, -R14, R27 ;  /* 0x0000001b0e187221 */ /* 0x000fe20000010100 */
[----:B------:R-:W-:Y:S01]  /*0fc0*/  FADD.FTZ R26, R23, R26 ;  /* 0x0000001a171a7221 */ /* 0x000fe20000010000 */
[----:B------:R-:W-:Y:S01]  /*0fd0*/  FMUL.FTZ R27, R18, R29 ;  /* 0x0000001d121b7220 */ /* 0x000fe20000410000 */
[----:B------:R-:W-:Y:S02]  /*0fe0*/  HADD2.F32 R23, -RZ, R8.H1_H1 ;  /* 0x30000008ff177230 */ /* 0x000fe40000004100 */
[----:B------:R-:W-:Y:S01]  /*0ff0*/  FMUL.FTZ R28, R24, R15 ;  /* 0x0000000f181c7220 */ /* 0x000fe20000410000 */
[----:B------:R-:W-:-:S02]  /*1000*/  HADD2.F32 R24, -RZ, R10.H1_H1 ;  /* 0x3000000aff187230 */ /* 0x000fc40000004100 */
[----:B------:R-:W-:Y:S01]  /*1010*/  FADD.FTZ R30, R26, R27 ;  /* 0x0000001b1a1e7221 */ /* 0x000fe20000010000 */
[----:B------:R-:W-:Y:S01]  /*1020*/  FADD.FTZ R26, -R14, R23 ;  /* 0x000000170e1a7221 */ /* 0x000fe20000010100 */
[----:B------:R-:W-:Y:S01]  /*1030*/  FFMA.FTZ R31, R28, R27, R31 ;  /* 0x0000001b1c1f7223 */ /* 0x000fe2000001001f */
[----:B------:R-:W-:Y:S01]  /*1040*/  FMUL.FTZ R23, R19, R24 ;  /* 0x0000001813177220 */ /* 0x000fe20000410000 */
[----:B------:R-:W-:Y:S01]  /*1050*/  FFMA.FTZ R20, R29, R28, R20 ;  /* 0x0000001c1d147223 */ /* 0x000fe20000010014 */
[----:B------:R-:W-:Y:S02]  /*1060*/  FMUL.FTZ R26, R26, R15 ;  /* 0x0000000f1a1a7220 */ /* 0x000fe40000410000 */
[----:B------:R-:W-:Y:S02]  /*1070*/  FADD.FTZ R30, R23, R30 ;  /* 0x0000001e171e7221 */ /* 0x000fe40000010000 */
[----:B------:R-:W-:Y:S01]  /*1080*/  FFMA.FTZ R31, R26, R23, R31 ;  /* 0x000000171a1f7223 */ /* 0x000fe2000001001f */
[----:B------:R-:W-:Y:S01]  /*1090*/  FADD.FTZ R23, R25, R24 ;  /* 0x0000001819177221 */ /* 0x000fe20000010000 */
[----:B------:R-:W-:Y:S01]  /*10a0*/  FFMA.FTZ R21, R24, R26, R21 ;  /* 0x0000001a18157223 */ /* 0x000fe20000010015 */
[----:B------:R-:W-:Y:S06]  /*10b0*/  BRA `(.L_x_624) ;  /* 0x0000000800407947 */ /* 0x000fec0003800000 */
.L_x_623:
[--C-:B-----5:R-:W-:Y:S02]  /*10c0*/  HADD2.F32 R21, -RZ, R38.reuse.H0_H0 ;  /* 0x20000026ff157230 */ /* 0x120fe40000004100 */
[----:B------:R-:W-:Y:S02]  /*10d0*/  HADD2.F32 R23, -RZ, R38.H1_H1 ;  /* 0x30000026ff177230 */ /* 0x000fe40000004100 */
[----:B------:R-:W-:Y:S02]  /*10e0*/  HADD2.F32 R25, -RZ, R36.H1_H1 ;  /* 0x30000024ff197230 */ /* 0x000fe40000004100 */
[----:B------:R-:W-:Y:S01]  /*10f0*/  FADD.FTZ R20, -R14, R21 ;  /* 0x000000150e147221 */ /* 0x000fe20000010100 */
[----:B------:R-:W-:-:S03]  /*1100*/  HADD2.F32 R33, -RZ, R37.H0_H0 ;  /* 0x20000025ff217230 */ /* 0x000fc60000004100 */
[----:B-1----:R-:W-:Y:S01]  /*1110*/  FMUL.FTZ R21, R20, R15 ;  /* 0x0000000f14157220 */ /* 0x002fe20000410000 */
[----:B------:R-:W-:Y:S01]  /*1120*/  FADD.FTZ R20, -R14, R23 ;  /* 0x000000170e147221 */ /* 0x000fe20000010100 */
[----:B------:R-:W-:Y:S02]  /*1130*/  HADD2.F32 R23, -RZ, R36.H0_H0 ;  /* 0x20000024ff177230 */ /* 0x000fe40000004100 */
[----:B------:R-:W-:Y:S01]  /*1140*/  FFMA.FTZ R26, R18, R21, R16 ;  /* 0x00000015121a7223 */ /* 0x000fe20000010010 */
[-C--:B------:R-:W-:Y:S02]  /*1150*/  FMUL.FTZ R20, R20, R15.reuse ;  /* 0x0000000f14147220 */ /* 0x080fe40000410000 */
[----:B0-----:R-:W-:Y:S01]  /*1160*/  FADD.FTZ R24, -R14, R23 ;  /* 0x000000170e187221 */ /* 0x001fe20000010100 */
[----:B------:R-:W-:Y:S01]  /*1170*/  FMUL.FTZ R22, R26, -1.4426950216293334961 ;  /* 0xbfb8aa3b1a167820 */ /* 0x000fe20000410000 */
[----:B------:R-:W-:Y:S02]  /*1180*/  FFMA.FTZ R27, R19, R20, R17 ;  /* 0x00000014131b7223 */ /* 0x000fe40000010011 */
[----:B------:R-:W-:-:S02]  /*1190*/  FMUL.FTZ R23, R24, R15 ;  /* 0x0000000f18177220 */ /* 0x000fc40000410000 */
[----:B------:R-:W-:Y:S01]  /*11a0*/  FMUL.FTZ R29, R27, -1.4426950216293334961 ;  /* 0xbfb8aa3b1b1d7820 */ /* 0x000fe20000410000 */
[----:B------:R-:W0:Y:S01]  /*11b0*/  MUFU.EX2 R22, R22 ;  /* 0x0000001600167308 */ /* 0x000e220000000800 */
[----:B------:R-:W-:-:S04]  /*11c0*/  FFMA.FTZ R24, R18, R23, R16 ;  /* 0x0000001712187223 */ /* 0x000fc80000010010 */
[----:B------:R-:W-:-:S03]  /*11d0*/  FMUL.FTZ R31, R24, -1.4426950216293334961 ;  /* 0xbfb8aa3b181f7820 */ /* 0x000fc60000410000 */
[----:B------:R-:W1:Y:S08]  /*11e0*/  MUFU.EX2 R29, R29 ;  /* 0x0000001d001d7308 */ /* 0x000e700000000800 */
[----:B------:R-:W2:Y:S01]  /*11f0*/  MUFU.EX2 R31, R31 ;  /* 0x0000001f001f7308 */ /* 0x000ea20000000800 */
[----:B0-----:R-:W-:Y:S01]  /*1200*/  FADD.FTZ R28, R22, 1 ;  /* 0x3f800000161c7421 */ /* 0x001fe20000010000 */
[----:B------:R-:W-:-:S04]  /*1210*/  FADD.FTZ R22, -R14, R25 ;  /* 0x000000190e167221 */ /* 0x000fc80000010100 */
[----:B------:R-:W-:Y:S02]  /*1220*/  FMUL.FTZ R22, R22, R15 ;  /* 0x0000000f16167220 */ /* 0x000fe40000410000 */
[----:B------:R-:W0:Y:S01]  /*1230*/  MUFU.RCP R28, R28 ;  /* 0x0000001c001c7308 */ /* 0x000e220000001000 */
[----:B-1----:R-:W-:Y:S01]  /*1240*/  FADD.FTZ R30, R29, 1 ;  /* 0x3f8000001d1e7421 */ /* 0x002fe20000010000 */
[----:B------:R-:W-:-:S04]  /*1250*/  FFMA.FTZ R25, R19, R22, R17 ;  /* 0x0000001613197223 */ /* 0x000fc80000010011 */
[----:B------:R-:W-:Y:S02]  /*1260*/  FMUL.FTZ R32, R25, -1.4426950216293334961 ;  /* 0xbfb8aa3b19207820 */ /* 0x000fe40000410000 */
[----:B------:R-:W1:Y:S01]  /*1270*/  MUFU.RCP R30, R30 ;  /* 0x0000001e001e7308 */ /* 0x000e620000001000 */
[----:B--2---:R-:W-:-:S07]  /*1280*/  FADD.FTZ R31, R31, 1 ;  /* 0x3f8000001f1f7421 */ /* 0x004fce0000010000 */
[----:B------:R-:W2:Y:S01]  /*1290*/  MUFU.EX2 R32, R32 ;  /* 0x0000002000207308 */ /* 0x000ea20000000800 */
[----:B0-----:R-:W-:Y:S01]  /*12a0*/  FADD.FTZ R29, -R28, 1 ;  /* 0x3f8000001c1d7421 */ /* 0x001fe20000010100 */
[----:B------:R-:W-:Y:S01]  /*12b0*/  FMUL.FTZ R28, R33, R28 ;  /* 0x0000001c211c7220 */ /* 0x000fe20000410000 */
[----:B------:R-:W-:Y:S02]  /*12c0*/  HADD2.F32 R33, -RZ, R37.H1_H1 ;  /* 0x30000025ff217230 */ /* 0x000fe40000004100 */
[----:B------:R-:W-:-:S03]  /*12d0*/  FFMA.FTZ R29, R26, R29, 1 ;  /* 0x3f8000001a1d7423 */ /* 0x000fc6000001001d */
[----:B------:R-:W0:Y:S01]  /*12e0*/  MUFU.RCP R31, R31 ;  /* 0x0000001f001f7308 */ /* 0x000e220000001000 */
[----:B-1----:R-:W-:Y:S01]  /*12f0*/  FADD.FTZ R26, -R30, 1 ;  /* 0x3f8000001e1a7421 */ /* 0x002fe20000010100 */
[----:B------:R-:W-:Y:S01]  /*1300*/  FMUL.FTZ R30, R33, R30 ;  /* 0x0000001e211e7220 */ /* 0x000fe20000410000 */
[----:B------:R-:W-:Y:S02]  /*1310*/  FMUL.FTZ R28, R28, R29 ;  /* 0x0000001d1c1c7220 */ /* 0x000fe40000410000 */
[----:B------:R-:W-:Y:S01]  /*1320*/  FFMA.FTZ R27, R27, R26, 1 ;  /* 0x3f8000001b1b7423 */ /* 0x000fe2000001001a */
[----:B--2---:R-:W-:-:S06]  /*1330*/  FADD.FTZ R26, R32, 1 ;  /* 0x3f800000201a7421 */ /* 0x004fcc0000010000 */
[----:B------:R-:W1:Y:S01]  /*1340*/  MUFU.RCP R26, R26 ;  /* 0x0000001a001a7308 */ /* 0x000e620000001000 */
[----:B0-----:R-:W-:-:S04]  /*1350*/  FADD.FTZ R33, -R31, 1 ;  /* 0x3f8000001f217421 */ /* 0x001fc80000010100 */
[----:B------:R-:W-:Y:S01]  /*1360*/  FFMA.FTZ R32, R24, R33, 1 ;  /* 0x3f80000018207423 */ /* 0x000fe20000010021 */
[--C-:B------:R-:W-:Y:S02]  /*1370*/  HADD2.F32 R24, -RZ, R35.reuse.H0_H0 ;  /* 0x20000023ff187230 */ /* 0x100fe40000004100 */
[----:B------:R-:W-:-:S03]  /*1380*/  HADD2.F32 R33, -RZ, R35.H1_H1 ;  /* 0x30000023ff217230 */ /* 0x000fc60000004100 */
[----:B------:R-:W-:-:S04]  /*1390*/  FMUL.FTZ R31, R24, R31 ;  /* 0x0000001f181f7220 */ /* 0x000fc80000410000 */
[----:B------:R-:W-:Y:S01]  /*13a0*/  FMUL.FTZ R31, R31, R32 ;  /* 0x000000201f1f7220 */ /* 0x000fe20000410000 */
[----:B-1----:R-:W-:Y:S01]  /*13b0*/  FADD.FTZ R24, -R26, 1 ;  /* 0x3f8000001a187421 */ /* 0x002fe20000010100 */
[----:B------:R-:W-:-:S03]  /*13c0*/  FMUL.FTZ R33, R33, R26 ;  /* 0x0000001a21217220 */ /* 0x000fc60000410000 */
[----:B------:R-:W-:Y:S01]  /*13d0*/  FFMA.FTZ R56, R25, R24, 1 ;  /* 0x3f80000019387423 */ /* 0x000fe20000010018 */
[----:B------:R-:W-:Y:S02]  /*13e0*/  HADD2.F32 R25, -RZ, R34.H0_H0 ;  /* 0x20000022ff197230 */ /* 0x000fe40000004100 */
[----:B------:R-:W-:Y:S01]  /*13f0*/  FMUL.FTZ R24, R30, R27 ;  /* 0x0000001b1e187220 */ /* 0x000fe20000410000 */
[----:B------:R-:W-:Y:S01]  /*1400*/  FMUL.FTZ R30, R18, R28 ;  /* 0x0000001c121e7220 */ /* 0x000fe20000410000 */
[----:B------:R-:W-:Y:S01]  /*1410*/  FMUL.FTZ R26, R33, R56 ;  /* 0x00000038211a7220 */ /* 0x000fe20000410000 */
[----:B------:R-:W-:Y:S02]  /*1420*/  FADD.FTZ R32, -R14, R25 ;  /* 0x000000190e207221 */ /* 0x000fe40000010100 */
[----:B------:R-:W-:Y:S01]  /*1430*/  FFMA.FTZ R29, R21, R30, RZ ;  /* 0x0000001e151d7223 */ /* 0x000fe200000100ff */
[----:B------:R-:W-:Y:S01]  /*1440*/  FMUL.FTZ R27, R19, R24 ;  /* 0x00000018131b7220 */ /* 0x000fe20000410000 */
[----:B------:R-:W-:Y:S01]  /*1450*/  FADD.FTZ R30, RZ, R30 ;  /* 0x0000001eff1e7221 */ /* 0x000fe20000010000 */
[----:B------:R-:W-:-:S02]  /*1460*/  FMUL.FTZ R25, R32, R15 ;  /* 0x0000000f20197220 */ /* 0x000fc40000410000 */
[----:B------:R-:W-:Y:S01]  /*1470*/  FFMA.FTZ R32, R20, R27, R29 ;  /* 0x0000001b14207223 */ /* 0x000fe2000001001d */
[----:B------:R-:W-:Y:S01]  /*1480*/  FADD.FTZ R27, R27, R30 ;  /* 0x0000001e1b1b7221 */ /* 0x000fe20000010000 */
[C---:B------:R-:W-:Y:S01]  /*1490*/  FFMA.FTZ R29, R18.reuse, R25, R16 ;  /* 0x00000019121d7223 */ /* 0x040fe20000010010 */
[----:B------:R-:W-:Y:S01]  /*14a0*/  FFMA.FTZ R30, R21, R28, RZ ;  /* 0x0000001c151e7223 */ /* 0x000fe200000100ff */
[----:B------:R-:W-:Y:S02]  /*14b0*/  FADD.FTZ R21, RZ, R28 ;  /* 0x0000001cff157221 */ /* 0x000fe40000010000 */
[----:B------:R-:W-:Y:S01]  /*14c0*/  FMUL.FTZ R33, R29, -1.4426950216293334961 ;  /* 0xbfb8aa3b1d217820 */ /* 0x000fe20000410000 */
[-C--:B------:R-:W-:Y:S01]  /*14d0*/  FFMA.FTZ R28, R23, R31.reuse, R30 ;  /* 0x0000001f171c7223 */ /* 0x080fe2000001001e */
[----:B------:R-:W-:Y:S01]  /*14e0*/  FADD.FTZ R21, R21, R31 ;  /* 0x0000001f15157221 */ /* 0x000fe20000010000 */
[----:B------:R-:W-:-:S03]  /*14f0*/  FMUL.FTZ R31, R18, R31 ;  /* 0x0000001f121f7220 */ /* 0x000fc60000410000 */
[----:B------:R-:W0:Y:S01]  /*1500*/  MUFU.EX2 R33, R33 ;  /* 0x0000002100217308 */ /* 0x000e220000000800 */
[----:B------:R-:W-:Y:S01]  /*1510*/  FFMA.FTZ R32, R23, R31, R32 ;  /* 0x0000001f17207223 */ /* 0x000fe20000010020 */
[----:B------:R-:W-:Y:S02]  /*1520*/  HADD2.F32 R23, -RZ, R12.H0_H0 ;  /* 0x2000000cff177230 */ /* 0x000fe40000004100 */
[----:B0-----:R-:W-:-:S06]  /*1530*/  FADD.FTZ R56, R33, 1 ;  /* 0x3f80000021387421 */ /* 0x001fcc0000010000 */
[----:B------:R-:W0:Y:S02]  /*1540*/  MUFU.RCP R56, R56 ;  /* 0x0000003800387308 */ /* 0x000e240000001000 */
[----:B0-----:R-:W-:Y:S01]  /*1550*/  FADD.FTZ R30, -R56, 1 ;  /* 0x3f800000381e7421 */ /* 0x001fe20000010100 */
[----:B------:R-:W-:-:S03]  /*1560*/  FMUL.FTZ R23, R23, R56 ;  /* 0x0000003817177220 */ /* 0x000fc60000410000 */
[----:B------:R-:W-:Y:S01]  /*1570*/  FFMA.FTZ R30, R29, R30, 1 ;  /* 0x3f8000001d1e7423 */ /* 0x000fe2000001001e */
[----:B------:R-:W-:-:S03]  /*1580*/  HADD2.F32 R29, -RZ, R34.H1_H1 ;  /* 0x30000022ff1d7230 */ /* 0x000fc60000004100 */
[----:B------:R-:W-:Y:S02]  /*1590*/  FMUL.FTZ R23, R23, R30 ;  /* 0x0000001e17177220 */ /* 0x000fe40000410000 */
[----:B------:R-:W-:Y:S01]  /*15a0*/  FADD.FTZ R56, -R14, R29 ;  /* 0x0000001d0e387221 */ /* 0x000fe20000010100 */
[----:B------:R-:W-:Y:S01]  /*15b0*/  FFMA.FTZ R29, R20, R24, RZ ;  /* 0x00000018141d7223 */ /* 0x000fe200000100ff */
[----:B------:R-:W-:Y:S01]  /*15c0*/  FFMA.FTZ R28, R25, R23, R28 ;  /* 0x00000017191c7223 */ /* 0x000fe2000001001c */
[----:B------:R-:W-:Y:S01]  /*15d0*/  FADD.FTZ R21, R21, R23 ;  /* 0x0000001715157221 */ /* 0x000fe20000010000 */
[----:B------:R-:W-:Y:S01]  /*15e0*/  FMUL.FTZ R30, R56, R15 ;  /* 0x0000000f381e7220 */ /* 0x000fe20000410000 */
[----:B------:R-:W-:Y:S01]  /*15f0*/  FADD.FTZ R56, R27, R31 ;  /* 0x0000001f1b387221 */ /* 0x000fe20000010000 */
[----:B------:R-:W-:Y:S01]  /*1600*/  FADD.FTZ R27, RZ, R24 ;  /* 0x00000018ff1b7221 */ /* 0x000fe20000010000 */
[C---:B------:R-:W-:Y:S01]  /*1610*/  FMUL.FTZ R31, R19.reuse, R26 ;  /* 0x0000001a131f7220 */ /* 0x040fe20000410000 */
[----:B------:R-:W-:-:S02]  /*1620*/  FFMA.FTZ R33, R19, R30, R17 ;  /* 0x0000001e13217223 */ /* 0x000fc40000010011 */
[----:B------:R-:W-:Y:S01]  /*1630*/  FADD.FTZ R20, R27, R26 ;  /* 0x0000001a1b147221 */ /* 0x000fe20000010000 */
[C---:B------:R-:W-:Y:S01]  /*1640*/  FFMA.FTZ R27, R22.reuse, R26, R29 ;  /* 0x0000001a161b7223 */ /* 0x040fe2000001001d */
[----:B------:R-:W-:Y:S01]  /*1650*/  FMUL.FTZ R62, R33, -1.4426950216293334961 ;  /* 0xbfb8aa3b213e7820 */ /* 0x000fe20000410000 */
[----:B------:R-:W-:Y:S02]  /*1660*/  HADD2.F32 R29, -RZ, R8.H0_H0 ;  /* 0x20000008ff1d7230 */ /* 0x000fe40000004100 */
[----:B------:R-:W-:Y:S01]  /*1670*/  FFMA.FTZ R32, R22, R31, R32 ;  /* 0x0000001f16207223 */ /* 0x000fe20000010020 */
[----:B------:R-:W-:Y:S02]  /*1680*/  HADD2.F32 R22, -RZ, R12.H1_H1 ;  /* 0x3000000cff167230 */ /* 0x000fe40000004100 */
[----:B------:R-:W-:Y:S01]  /*1690*/  FADD.FTZ R56, R31, R56 ;  /* 0x000000381f387221 */ /* 0x000fe20000010000 */
[----:B------:R-:W-:Y:S01]  /*16a0*/  FMUL.FTZ R31, R18, R23 ;  /* 0x00000017121f7220 */ /* 0x000fe20000410000 */
[----:B------:R-:W0:Y:S03]  /*16b0*/  MUFU.EX2 R62, R62 ;  /* 0x0000003e003e7308 */ /* 0x000e260000000800 */
[----:B------:R-:W-:Y:S01]  /*16c0*/  FFMA.FTZ R32, R25, R31, R32 ;  /* 0x0000001f19207223 */ /* 0x000fe20000010020 */
[----:B------:R-:W-:Y:S01]  /*16d0*/  FADD.FTZ R56, R56, R31 ;  /* 0x0000001f38387221 */ /* 0x000fe20000010000 */
[----:B0-----:R-:W-:Y:S01]  /*16e0*/  FADD.FTZ R63, R62, 1 ;  /* 0x3f8000003e3f7421 */ /* 0x001fe20000010000 */
[----:B------:R-:W-:-:S05]  /*16f0*/  HADD2.F32 R62, -RZ, R10.H0_H0 ;  /* 0x2000000aff3e7230 */ /* 0x000fca0000004100 */
[----:B------:R-:W0:Y:S02]  /*1700*/  MUFU.RCP R63, R63 ;  /* 0x0000003f003f7308 */ /* 0x000e240000001000 */
[----:B0-----:R-:W-:Y:S01]  /*1710*/  FADD.FTZ R24, -R63, 1 ;  /* 0x3f8000003f187421 */ /* 0x001fe20000010100 */
[----:B------:R-:W-:Y:S01]  /*1720*/  FMUL.FTZ R22, R22, R63 ;  /* 0x0000003f16167220 */ /* 0x000fe20000410000 */
[----:B------:R-:W-:Y:S02]  /*1730*/  HADD2.F32 R63, -RZ, R10.H1_H1 ;  /* 0x3000000aff3f7230 */ /* 0x000fe40000004100 */
[----:B------:R-:W-:Y:S01]  /*1740*/  FFMA.FTZ R33, R33, R24, 1 ;  /* 0x3f80000021217423 */ /* 0x000fe20000010018 */
[----:B------:R-:W-:-:S03]  /*1750*/  FADD.FTZ R24, -R14, R29 ;  /* 0x0000001d0e187221 */ /* 0x000fc60000010100 */
[----:B------:R-:W-:Y:S01]  /*1760*/  FMUL.FTZ R22, R22, R33 ;  /* 0x0000002116167220 */ /* 0x000fe20000410000 */
[----:B------:R-:W-:-:S03]  /*1770*/  FMUL.FTZ R29, R24, R15 ;  /* 0x0000000f181d7220 */ /* 0x000fc60000410000 */
[-C--:B------:R-:W-:Y:S01]  /*1780*/  FMUL.FTZ R31, R19, R22.reuse ;  /* 0x00000016131f7220 */ /* 0x080fe20000410000 */
[----:B------:R-:W-:Y:S01]  /*1790*/  FFMA.FTZ R24, R18, R29, R16 ;  /* 0x0000001d12187223 */ /* 0x000fe20000010010 */
[C---:B------:R-:W-:Y:S02]  /*17a0*/  FFMA.FTZ R27, R30.reuse, R22, R27 ;  /* 0x000000161e1b7223 */ /* 0x040fe4000001001b */
[----:B------:R-:W-:Y:S01]  /*17b0*/  FFMA.FTZ R32, R30, R31, R32 ;  /* 0x0000001f1e207223 */ /* 0x000fe20000010020 */
[----:B------:R-:W-:Y:S01]  /*17c0*/  FMUL.FTZ R26, R24, -1.4426950216293334961 ;  /* 0xbfb8aa3b181a7820 */ /* 0x000fe20000410000 */
[----:B------:R-:W-:-:S05]  /*17d0*/  FADD.FTZ R56, R31, R56 ;  /* 0x000000381f387221 */ /* 0x000fca0000010000 */
[----:B------:R-:W0:Y:S02]  /*17e0*/  MUFU.EX2 R26, R26 ;  /* 0x0000001a001a7308 */ /* 0x000e240000000800 */
        /* <DEDUP_REMOVED lines=8> */
[----:B------:R-:W-:Y:S01]  /*1870*/  FADD.FTZ R25, R20, R22 ;  /* 0x0000001614197221 */ /* 0x000fe20000010000 */
[----:B------:R-:W-:Y:S01]  /*1880*/  FMUL.FTZ R31, R18, R23 ;  /* 0x00000017121f7220 */ /* 0x000fe20000410000 */
[----:B------:R-:W-:Y:S01]  /*1890*/  FADD.FTZ R22, R21, R23 ;  /* 0x0000001715167221 */ /* 0x000fe20000010000 */
[----:B------:R-:W-:Y:S02]  /*18a0*/  FMUL.FTZ R24, R26, R15 ;  /* 0x0000000f1a187220 */ /* 0x000fe40000410000 */
[----:B------:R-:W-:Y:S02]  /*18b0*/  FADD.FTZ R56, R56, R31 ;  /* 0x0000001f38387221 */ /* 0x000fe40000010000 */
        /* <DEDUP_REMOVED lines=9> */
[C---:B------:R-:W-:Y:S01]  /*1950*/  FFMA.FTZ R63, R29.reuse, R31, R32 ;  /* 0x0000001f1d3f7223 */ /* 0x040fe20000010020 */
[----:B------:R-:W-:Y:S02]  /*1960*/  FFMA.FTZ R20, R29, R23, R28 ;  /* 0x000000171d147223 */ /* 0x000fe4000001001c */
[-C--:B------:R-:W-:Y:S01]  /*1970*/  FMUL.FTZ R33, R19, R26.reuse ;  /* 0x0000001a13217220 */ /* 0x080fe20000410000 */
[C---:B------:R-:W-:Y:S01]  /*1980*/  FFMA.FTZ R21, R24.reuse, R26, R27 ;  /* 0x0000001a18157223 */ /* 0x040fe2000001001b */
[----:B------:R-:W-:Y:S02]  /*1990*/  FADD.FTZ R23, R25, R26 ;  /* 0x0000001a19177221 */ /* 0x000fe40000010000 */
[----:B------:R-:W-:Y:S01]  /*19a0*/  FFMA.FTZ R31, R24, R33, R63 ;  /* 0x00000021181f7223 */ /* 0x000fe2000001003f */
[----:B------:R-:W-:-:S07]  /*19b0*/  FADD.FTZ R30, R33, R56 ;  /* 0x00000038211e7221 */ /* 0x000fce0000010000 */
.L_x_624:
        /* <DEDUP_REMOVED lines=35> */
.L_x_626:
[----:B------:R-:W-:Y:S05]  /*1bf0*/  BSYNC.RECONVERGENT B0 ;  /* 0x0000000000007941 */ /* 0x000fea0003800200 */
.L_x_625:
[----:B------:R-:W-:Y:S06]  /*1c00*/  BAR.SYNC.DEFER_BLOCKING 0x0 ;  /* 0x0000000000007b1d */ /* 0x000fec0000010000 */
[----:B------:R-:W-:Y:S04]  /*1c10*/  BSSY.RECONVERGENT B0, `(.L_x_627) ;  /* 0x0000037000007945 */ /* 0x000fe80003800200 */
[----:B------:R-:W-:Y:S05]  /*1c20*/  @P2 BRA `(.L_x_628) ;  /* 0x0000000000d42947 */ /* 0x000fea0003800000 */
[----:B------:R-:W4:Y:S01]  /*1c30*/  S2UR UR7, SR_CgaCtaId ;  /* 0x00000000000779c3 */ /* 0x000f220000008800 */
[----:B------:R-:W-:Y:S02]  /*1c40*/  UMOV UR6, 0x400 ;  /* 0x0000040000067882 */ /* 0x000fe40000000000 */
[----:B----4-:R-:W-:-:S09]  /*1c50*/  ULEA UR6, UR7, UR6, 0x18 ;  /* 0x0000000607067291 */ /* 0x010fd2000f8ec0ff */
[----:B------:R-:W4:Y:S04]  /*1c60*/  LDS.128 R28, [UR6+0x20] ;  /* 0x00002006ff1c7984 */ /* 0x000f280008000c00 */
[----:B-12---:R-:W1:Y:S01]  /*1c70*/  LDS.128 R24, [UR6+0x30] ;  /* 0x00003006ff187984 */ /* 0x006e620008000c00 */
[----:B----4-:R-:W-:Y:S01]  /*1c80*/  FADD.FTZ R63, R32, R28 ;  /* 0x0000001c203f7221 */ /* 0x010fe20000010000 */
[----:B------:R-:W-:-:S03]  /*1c90*/  FADD.FTZ R28, R33, R29 ;  /* 0x0000001d211c7221 */ /* 0x000fc60000010000 */
[----:B------:R-:W-:Y:S01]  /*1ca0*/  FADD.FTZ R63, R63, R30 ;  /* 0x0000001e3f3f7221 */ /* 0x000fe20000010000 */
[----:B0--3--:R-:W-:Y:S02]  /*1cb0*/  FADD.FTZ R32, R28, R31 ;  /* 0x0000001f1c207221 */ /* 0x009fe40000010000 */
        /* <DEDUP_REMOVED lines=44> */
.L_x_628:
[----:B------:R-:W-:Y:S05]  /*1f80*/  BSYNC.RECONVERGENT B0 ;  /* 0x0000000000007941 */ /* 0x000fea0003800200 */
.L_x_627:
        /* <DEDUP_REMOVED lines=73> */
[----:B------:R-:W-:Y:S01]  /*2420*/  FADD.FTZ R30, R30, R27 ;  /* 0x0000001b1e1e7221 */ /* 0x000fe20000010000 */
[----:B-1----:R-:W-:Y:S01]  /*2430*/  FADD.FTZ R20, R63, R20 ;  /* 0x000000143f147221 */ /* 0x002fe20000010000 */
[----:B------:R-:W-:Y:S01]  /*2440*/  FADD.FTZ R21, R28, R21 ;  /* 0x000000151c157221 */ /* 0x000fe20000010000 */
[----:B------:R-:W-:Y:S01]  /*2450*/  FADD.FTZ R22, R29, R22 ;  /* 0x000000161d167221 */ /* 0x000fe20000010000 */
[----:B------:R-:W-:-:S07]  /*2460*/  FADD.FTZ R23, R30, R23 ;  /* 0x000000171e177221 */ /* 0x000fce0000010000 */
.L_x_630:
[----:B------:R-:W-:Y:S05]  /*2470*/  BSYNC.RECONVERGENT B0 ;  /* 0x0000000000007941 */ /* 0x000fea0003800200 */
.L_x_629:
[----:B------:R-:W-:Y:S04]  /*2480*/  BSSY.RECONVERGENT B0, `(.L_x_631) ;  /* 0x000001d000007945 */ /* 0x000fe80003800200 */
[----:B------:R-:W-:Y:S05]  /*2490*/  @P1 BRA `(.L_x_632) ;  /* 0x00000000006c1947 */ /* 0x000fea0003800000 */
[----:B-12---:R-:W1:Y:S01]  /*24a0*/  LDC.64 R26, c[0x0][0x3d8] ;  /* 0x0000f600ff1a7b82 */ /* 0x006e620000000a00 */
[----:B------:R-:W-:-:S07]  /*24b0*/  IMAD R29, R57, 0x2a, R2 ;  /* 0x0000002a391d7824 */ /* 0x000fce00078e0202 */
[----:B------:R-:W2:Y:S01]  /*24c0*/  LDC.64 R24, c[0x0][0x3f8] ;  /* 0x0000fe00ff187b82 */ /* 0x000ea20000000a00 */
[----:B-1----:R-:W-:-:S05]  /*24d0*/  IMAD.WIDE R28, R29, 0x4, R26 ;  /* 0x000000041d1c7825 */ /* 0x002fca00078e021a */
[----:B------:R1:W-:Y:S01]  /*24e0*/  REDG.E.ADD.F32.FTZ.RN.STRONG.GPU desc[UR8][R28.64], R20 ;  /* 0x000000141c0079a6 */ /* 0x0003e2000c12f308 */
[----:B--2---:R-:W-:Y:S01]  /*24f0*/  IMAD.WIDE.U32 R26, R24, 0x3, RZ ;  /* 0x00000003181a7825 */ /* 0x004fe200078e00ff */
[----:B------:R-:W-:-:S04]  /*2500*/  LEA R57, R25, R25, 0x1 ;  /* 0x0000001919397211 */ /* 0x000fc800078e08ff */
[----:B------:R-:W-:Y:S02]  /*2510*/  IADD3 R57, PT, PT, R27, R57, RZ ;  /* 0x000000391b397210 */ /* 0x000fe40007ffe0ff */
[----:B------:R-:W-:Y:S02]  /*2520*/  LEA.HI R30, P1, R25, R24, RZ, 0x1 ;  /* 0x00000018191e7211 */ /* 0x000fe400078308ff */
[----:B------:R-:W-:Y:S02]  /*2530*/  LEA.HI R31, P6, R57, R26, RZ, 0x1 ;  /* 0x0000001a391f7211 */ /* 0x000fe400078d08ff */
[C---:B------:R-:W-:Y:S02]  /*2540*/  LEA R26, P5, R24.reuse, R28, 0x2 ;  /* 0x0000001c181a7211 */ /* 0x040fe400078a10ff */
[----:B------:R-:W-:Y:S02]  /*2550*/  IADD3.X R63, PT, PT, RZ, R25, RZ, P1, !PT ;  /* 0x00000019ff3f7210 */ /* 0x000fe40000ffe4ff */
[----:B------:R-:W-:-:S02]  /*2560*/  LEA.HI.X R27, R24, R29, R25, 0x2, P5 ;  /* 0x0000001d181b7211 */ /* 0x000fc400028f1419 */
[C---:B------:R-:W-:Y:S02]  /*2570*/  SHF.L.U32 R25, R30.reuse, 0x1, RZ ;  /* 0x000000011e197819 */ /* 0x040fe400000006ff */
[----:B------:R-:W-:Y:S02]  /*2580*/  IADD3.X R24, PT, PT, RZ, R57, RZ, P6, !PT ;  /* 0x00000039ff187210 */ /* 0x000fe400037fe4ff */
[----:B------:R-:W-:Y:S02]  /*2590*/  LOP3.LUT R25, R25, 0xfffffffc, RZ, 0xc0, !PT ;  /* 0xfffffffc19197812 */ /* 0x000fe400078ec0ff */
[C---:B------:R-:W-:Y:S02]  /*25a0*/  SHF.L.U64.HI R57, R31.reuse, 0x1, R24 ;  /* 0x000000011f397819 */ /* 0x040fe40000010218 */
[----:B------:R-:W-:Y:S02]  /*25b0*/  SHF.L.U32 R31, R31, 0x1, RZ ;  /* 0x000000011f1f7819 */ /* 0x000fe400000006ff */
[----:B------:R-:W-:-:S02]  /*25c0*/  SHF.L.U64.HI R63, R30, 0x1, R63 ;  /* 0x000000011e3f7819 */ /* 0x000fc4000001023f */
[C---:B------:R-:W-:Y:S02]  /*25d0*/  IADD3 R24, P1, PT, R28.reuse, R25, RZ ;  /* 0x000000191c187210 */ /* 0x040fe40007f3e0ff */
[----:B------:R-:W-:Y:S02]  /*25e0*/  LOP3.LUT R31, R31, 0xfffffffc, RZ, 0xc0, !PT ;  /* 0xfffffffc1f1f7812 */ /* 0x000fe400078ec0ff */
[----:B------:R-:W-:Y:S02]  /*25f0*/  IADD3.X R25, PT, PT, R29, R63, RZ, P1, !PT ;  /* 0x0000003f1d197210 */ /* 0x000fe40000ffe4ff */
[----:B-1----:R-:W-:-:S03]  /*2600*/  IADD3 R28, P1, PT, R28, R31, RZ ;  /* 0x0000001f1c1c7210 */ /* 0x002fc60007f3e0ff */
[----:B------:R4:W-:Y:S01]  /*2610*/  REDG.E.ADD.F32.FTZ.RN.STRONG.GPU desc[UR8][R24.64], R21 ;  /* 0x00000015180079a6 */ /* 0x0009e2000c12f308 */
[----:B------:R-:W-:-:S03]  /*2620*/  IADD3.X R29, PT, PT, R29, R57, RZ, P1, !PT ;  /* 0x000000391d1d7210 */ /* 0x000fc60000ffe4ff */
[----:B------:R4:W-:Y:S04]  /*2630*/  REDG.E.ADD.F32.FTZ.RN.STRONG.GPU desc[UR8][R26.64], R22 ;  /* 0x000000161a0079a6 */ /* 0x0009e8000c12f308 */
[----:B------:R4:W-:Y:S02]  /*2640*/  REDG.E.ADD.F32.FTZ.RN.STRONG.GPU desc[UR8][R28.64], R23 ;  /* 0x000000171c0079a6 */ /* 0x0009e4000c12f308 */
.L_x_632:
[----:B------:R-:W-:Y:S05]  /*2650*/  BSYNC.RECONVERGENT B0 ;  /* 0x0000000000007941 */ /* 0x000fea0003800200 */
.L_x_631:
[----:B------:R-:W-:Y:S05]  /*2660*/  @!P3 BRA `(.L_x_633) ;  /* 0x00000008008cb947 */ /* 0x000fea0003800000 */
[----:B----4-:R-:W4:Y:S01]  /*2670*/  LDC.64 R28, c[0x0][0x3d0] ;  /* 0x0000f400ff1c7b82 */ /* 0x010f220000000a00 */
[----:B------:R-:W-:Y:S02]  /*2680*/  LOP3.LUT R20, R39, 0x1, RZ, 0xc0, !PT ;  /* 0x0000000127147812 */ /* 0x000fe400078ec0ff */
[----:B------:R-:W-:-:S03]  /*2690*/  ISETP.GE.U32.AND P3, PT, R4, 0x8, PT ;  /* 0x000000080400780c */ /* 0x000fc60003f66070 */
[----:B------:R-:W-:-:S04]  /*26a0*/  IMAD R25, R20, R3, RZ ;  /* 0x0000000314197224 */ /* 0x000fc800078e02ff */
[----:B------:R-:W-:-:S05]  /*26b0*/  IMAD R20, R25, R4, RZ ;  /* 0x0000000419147224 */ /* 0x000fca00078e02ff */
[----:B------:R-:W-:-:S05]  /*26c0*/  SHF.L.U32 R21, R20, 0x1, RZ ;  /* 0x0000000114157819 */ /* 0x000fca00000006ff */
[----:B----4-:R-:W-:Y:S01]  /*26d0*/  IMAD.WIDE R28, R21, 0x4, R28 ;  /* 0x00000004151c7825 */ /* 0x010fe200078e021c */
[----:B------:R-:W-:Y:S06]  /*26e0*/  @P2 BRA `(.L_x_634) ;  /* 0x00000000004c2947 */ /* 0x000fec0003800000 */
[----:B------:R-:W4:Y:S01]  /*26f0*/  LDC.64 R20, c[0x0][0x3c8] ;  /* 0x0000f200ff147b82 */ /* 0x000f220000000a00 */
[----:B------:R-:W-:Y:S01]  /*2700*/  LOP3.LUT P1, R24, R39, 0x2, RZ, 0xc0, !PT ;  /* 0x0000000227187812 */ /* 0x000fe2000782c0ff */
[----:B------:R-:W-:Y:S01]  /*2710*/  IMAD.WIDE.U32 R22, R52, 0x8, R28 ;  /* 0x0000000834167825 */ /* 0x000fe200078e001c */
[----:B------:R-:W-:Y:S02]  /*2720*/  IADD3 R25, PT, PT, R25, R0, RZ ;  /* 0x0000000019197210 */ /* 0x000fe40007ffe0ff */
[----:B-1----:R-:W-:Y:S02]  /*2730*/  SEL R27, R4, RZ, !P1 ;  /* 0x000000ff041b7207 */ /* 0x002fe40004800000 */
[----:B------:R1:W-:Y:S02]  /*2740*/  STG.E.64 desc[UR8][R22.64], R32 ;  /* 0x0000002016007986 */ /* 0x0003e4000c101b08 */
[----:B------:R-:W-:Y:S01]  /*2750*/  ISETP.NE.AND P1, PT, R27, -0x1, PT ;  /* 0xffffffff1b00780c */ /* 0x000fe20003f25270 */
[----:B----4-:R-:W-:Y:S01]  /*2760*/  IMAD.WIDE.U32 R20, R25, 0x4, R20 ;  /* 0x0000000419147825 */ /* 0x010fe200078e0014 */
[----:B------:R-:W-:Y:S01]  /*2770*/  IADD3 R25, PT, PT, -R24, 0x1, RZ ;  /* 0x0000000118197810 */ /* 0x000fe20007ffe1ff */
[----:B------:R-:W-:Y:S06]  /*2780*/  MEMBAR.ALL.GPU ;  /* 0x0000000000007992 */ /* 0x000fec000000a000 */
[----:B------:R-:W-:-:S00]  /*2790*/  ERRBAR ;  /* 0x00000000000079ab */ /* 0x000fc00000000000 */
[----:B------:R-:W-:Y:S06]  /*27a0*/  CGAERRBAR ;  /* 0x00000000000075ab */ /* 0x000fec0000000000 */
[----:B------:R1:W-:Y:S01]  /*27b0*/  REDG.E.ADD.S32.STRONG.GPU desc[UR8][R20.64], R25 ;  /* 0x000000191400798e */ /* 0x0003e2000c12e308 */
[----:B------:R-:W-:Y:S05]  /*27c0*/  @!P1 BRA `(.L_x_634) ;  /* 0x0000000000149947 */ /* 0x000fea0003800000 */
.L_x_635:
[----:B-1----:R-:W4:Y:S04]  /*27d0*/  LDG.E.STRONG.GPU R22, desc[UR8][R20.64] ;  /* 0x0000000814167981 */ /* 0x002f28000c1ef900 */
[----:B----4-:R-:W-:Y:S01]  /*27e0*/  CCTL.IVALL ;  /* 0x00000000ff00798f */ /* 0x010fe20002000000 */
[----:B------:R-:W-:Y:S05]  /*27f0*/  YIELD ;  /* 0x0000000000007946 */ /* 0x000fea0003800000 */
[----:B------:R-:W-:-:S13]  /*2800*/  ISETP.NE.AND P1, PT, R22, R27, PT ;  /* 0x0000001b1600720c */ /* 0x000fda0003f25270 */
[----:B------:R-:W-:Y:S05]  /*2810*/  @P1 BRA `(.L_x_635) ;  /* 0xfffffffc00ec1947 */ /* 0x000fea000383ffff */
.L_x_634:
[----:B------:R-:W-:Y:S05]  /*2820*/  WARPSYNC.ALL ;  /* 0x0000000000007948 */ /* 0x000fea0003800000 */
[----:B------:R-:W-:Y:S01]  /*2830*/  BAR.SYNC.DEFER_BLOCKING 0x0 ;  /* 0x0000000000007b1d */ /* 0x000fe20000010000 */
[----:B------:R-:W-:-:S05]  /*2840*/  HFMA2 R30, -RZ, RZ, 0, 0 ;  /* 0x00000000ff1e7431 */ /* 0x000fca00000001ff */
[----:B------:R-:W-:Y:S05]  /*2850*/  @!P3 BRA `(.L_x_636) ;  /* 0x000000040018b947 */ /* 0x000fea0003800000 */
[----:B------:R-:W-:Y:S01]  /*2860*/  IADD3 R24, PT, PT, R0, R3, RZ ;  /* 0x0000000300187210 */ /* 0x000fe20007ffe0ff */
[----:B------:R-:W-:Y:S01]  /*2870*/  UIADD3 UR6, UPT, UPT, -UR10, URZ, URZ ;  /* 0x000000ff0a067290 */ /* 0x000fe2000fffe1ff */
[----:B------:R-:W-:Y:S02]  /*2880*/  MOV R56, RZ ;  /* 0x000000ff00387202 */ /* 0x000fe40000000f00 */
[----:B-1----:R-:W-:Y:S02]  /*2890*/  MOV R23, R0 ;  /* 0x0000000000177202 */ /* 0x002fe40000000f00 */
[----:B------:R-:W-:Y:S02]  /*28a0*/  MOV R22, R41 ;  /* 0x0000002900167202 */ /* 0x000fe40000000f00 */
[----:B------:R-:W-:Y:S02]  /*28b0*/  MOV R25, R42 ;  /* 0x0000002a00197202 */ /* 0x000fe40000000f00 */
[----:B--2---:R-:W-:-:S02]  /*28c0*/  MOV R26, R43 ;  /* 0x0000002b001a7202 */ /* 0x004fc40000000f00 */
[----:B------:R-:W-:Y:S02]  /*28d0*/  MOV R27, R44 ;  /* 0x0000002c001b7202 */ /* 0x000fe40000000f00 */
[----:B------:R-:W-:Y:S02]  /*28e0*/  MOV R30, R45 ;  /* 0x0000002d001e7202 */ /* 0x000fe40000000f00 */
[----:B------:R-:W-:-:S07]  /*28f0*/  MOV R31, R46 ;  /* 0x0000002e001f7202 */ /* 0x000fce0000000f00 */
.L_x_637:
[----:B------:R-:W-:-:S13]  /*2900*/  ISETP.EQ.OR P1, PT, RZ, UR6, P2 ;  /* 0x00000006ff007c0c */ /* 0x000fda0009722670 */
[----:B------:R-:W-:-:S05]  /*2910*/  @!P1 IMAD.WIDE.U32 R62, R23, 0x8, R28 ;  /* 0x00000008173e9825 */ /* 0x000fca00078e001c */
[----:B------:R-:W0:Y:S02]  /*2920*/  @!P1 LDG.E.64 R20, desc[UR8][R62.64] ;  /* 0x000000083e149981 */ /* 0x000e24000c1e1b00 */
[----:B0--3--:R-:W-:Y:S01]  /*2930*/  @!P1 FADD.FTZ R32, R32, R20 ;  /* 0x0000001420209221 */ /* 0x009fe20000010000 */
[----:B------:R-:W-:Y:S01]  /*2940*/  IADD3 R20, PT, PT, R56, 0x1, RZ ;  /* 0x0000000138147810 */ /* 0x000fe20007ffe0ff */
[----:B------:R-:W-:-:S03]  /*2950*/  @!P1 FADD.FTZ R33, R33, R21 ;  /* 0x0000001521219221 */ /* 0x000fc60000010000 */
[----:B------:R-:W-:-:S13]  /*2960*/  ISETP.EQ.OR P1, PT, R20, UR10, P2 ;  /* 0x0000000a14007c0c */ /* 0x000fda0009722670 */
[----:B------:R-:W-:-:S05]  /*2970*/  @!P1 IMAD.WIDE.U32 R64, R24, 0x8, R28 ;  /* 0x0000000818409825 */ /* 0x000fca00078e001c */
[----:B------:R-:W2:Y:S02]  /*2980*/  @!P1 LDG.E.64 R20, desc[UR8][R64.64] ;  /* 0x0000000840149981 */ /* 0x000ea4000c1e1b00 */
[----:B--2---:R-:W-:Y:S01]  /*2990*/  @!P1 FADD.FTZ R32, R32, R20 ;  /* 0x0000001420209221 */ /* 0x004fe20000010000 */
        /* <DEDUP_REMOVED lines=50> */
.L_x_636:
[----:B------:R-:W-:-:S13]  /*2cc0*/  ISETP.NE.AND P1, PT, R51, RZ, PT ;  /* 0x000000ff3300720c */ /* 0x000fda0003f25270 */
[----:B------:R-:W-:Y:S05]  /*2cd0*/  @!P1 BRA `(.L_x_633) ;  /* 0x0000000000f09947 */ /* 0x000fea0003800000 */
[----:B-1----:R-:W-:-:S04]  /*2ce0*/  IADD3 R20, PT, PT, R51, -0x1, RZ ;  /* 0xffffffff33147810 */ /* 0x002fc80007ffe0ff */
[----:B------:R-:W-:-:S13]  /*2cf0*/  ISETP.GE.U32.AND P1, PT, R20, 0x3, PT ;  /* 0x000000031400780c */ /* 0x000fda0003f26070 */
[----:B------:R-:W-:Y:S05]  /*2d00*/  @!P1 BRA `(.L_x_638) ;  /* 0x0000000000709947 */ /* 0x000fea0003800000 */
[C---:B------:R-:W-:Y:S02]  /*2d10*/  IADD3 R23, PT, PT, R30.reuse, 0x1, RZ ;  /* 0x000000011e177810 */ /* 0x040fe40007ffe0ff */
[C---:B------:R-:W-:Y:S02]  /*2d20*/  ISETP.EQ.OR P1, PT, R30.reuse, UR10, P2 ;  /* 0x0000000a1e007c0c */ /* 0x040fe40009722670 */
[C---:B------:R-:W-:Y:S02]  /*2d30*/  IADD3 R25, PT, PT, R30.reuse, 0x2, RZ ;  /* 0x000000021e197810 */ /* 0x040fe40007ffe0ff */
[----:B------:R-:W-:Y:S02]  /*2d40*/  ISETP.EQ.OR P3, PT, R23, UR10, P2 ;  /* 0x0000000a17007c0c */ /* 0x000fe40009762670 */
[----:B------:R-:W-:Y:S02]  /*2d50*/  ISETP.EQ.OR P5, PT, R25, UR10, P2 ;  /* 0x0000000a19007c0c */ /* 0x000fe400097a2670 */
[----:B------:R-:W-:-:S04]  /*2d60*/  IADD3 R27, PT, PT, R30, 0x3, RZ ;  /* 0x000000031e1b7810 */ /* 0x000fc80007ffe0ff */
[----:B------:R-:W-:Y:S01]  /*2d70*/  ISETP.EQ.OR P6, PT, R27, UR10, P2 ;  /* 0x0000000a1b007c0c */ /* 0x000fe200097c2670 */
[----:B------:R-:W-:-:S04]  /*2d80*/  @!P1 IMAD R21, R30, R3, R0 ;  /* 0x000000031e159224 */ /* 0x000fc800078e0200 */
[----:B------:R-:W-:Y:S02]  /*2d90*/  @!P3 IMAD R23, R23, R3, R0 ;  /* 0x000000031717b224 */ /* 0x000fe400078e0200 */
[----:B------:R-:W-:-:S04]  /*2da0*/  @!P1 IMAD.WIDE.U32 R20, R21, 0x8, R28 ;  /* 0x0000000815149825 */ /* 0x000fc800078e001c */
[-C--:B------:R-:W-:Y:S02]  /*2db0*/  @!P5 IMAD R25, R25, R3.reuse, R0 ;  /* 0x000000031919d224 */ /* 0x080fe400078e0200 */
[--C-:B------:R-:W-:Y:S01]  /*2dc0*/  @!P3 IMAD.WIDE.U32 R22, R23, 0x8, R28.reuse ;  /* 0x000000081716b825 */ /* 0x100fe200078e001c */
[----:B------:R-:W0:Y:S03]  /*2dd0*/  @!P1 LDG.E.64 R20, desc[UR8][R20.64] ;  /* 0x0000000814149981 */ /* 0x000e26000c1e1b00 */
[----:B------:R-:W-:Y:S02]  /*2de0*/  @!P5 IMAD.WIDE.U32 R24, R25, 0x8, R28 ;  /* 0x000000081918d825 */ /* 0x000fe400078e001c */
[----:B------:R-:W4:Y:S02]  /*2df0*/  @!P3 LDG.E.64 R22, desc[UR8][R22.64] ;  /* 0x000000081616b981 */ /* 0x000f24000c1e1b00 */
[----:B------:R-:W-:-:S02]  /*2e00*/  @!P6 IMAD R27, R27, R3, R0 ;  /* 0x000000031b1be224 */ /* 0x000fc400078e0200 */
        /* <DEDUP_REMOVED lines=12> */
.L_x_638:
[----:B------:R-:W-:-:S13]  /*2ed0*/  LOP3.LUT P1, R20, R4, 0x3, RZ, 0xc0, !PT ;  /* 0x0000000304147812 */ /* 0x000fda000782c0ff */
[----:B------:R-:W-:Y:S05]  /*2ee0*/  @!P1 BRA `(.L_x_633) ;  /* 0x00000000006c9947 */ /* 0x000fea0003800000 */
[----:B------:R-:W-:Y:S02]  /*2ef0*/  ISETP.NE.AND P1, PT, R20, 0x1, PT ;  /* 0x000000011400780c */ /* 0x000fe40003f25270 */
[----:B------:R-:W-:-:S11]  /*2f00*/  LOP3.LUT R24, R4, 0x1, RZ, 0xc0, !PT ;  /* 0x0000000104187812 */ /* 0x000fd600078ec0ff */
[----:B------:R-:W-:Y:S05]  /*2f10*/  @!P1 BRA `(.L_x_639) ;  /* 0x0000000000389947 */ /* 0x000fea0003800000 */
[C---:B------:R-:W-:Y:S02]  /*2f20*/  IADD3 R23, PT, PT, R30.reuse, 0x1, RZ ;  /* 0x000000011e177810 */ /* 0x040fe40007ffe0ff */
[----:B------:R-:W-:Y:S02]  /*2f30*/  ISETP.EQ.OR P3, PT, R30, UR10, P2 ;  /* 0x0000000a1e007c0c */ /* 0x000fe40009762670 */
[----:B------:R-:W-:-:S11]  /*2f40*/  ISETP.EQ.OR P1, PT, R23, UR10, P2 ;  /* 0x0000000a17007c0c */ /* 0x000fd60009722670 */
        /* <DEDUP_REMOVED lines=11> */
.L_x_639:
        /* <DEDUP_REMOVED lines=9> */
.L_x_640:
[----:B------:R-:W-:Y:S05]  /*3090*/  BSYNC.RECONVERGENT B0 ;  /* 0x0000000000007941 */ /* 0x000fea0003800200 */
.L_x_633:
[----:B------:R-:W5:Y:S01]  /*30a0*/  S2UR UR7, SR_CgaCtaId ;  /* 0x00000000000779c3 */ /* 0x000f620000008800 */
[----:B------:R-:W-:Y:S01]  /*30b0*/  UMOV UR6, 0x400 ;  /* 0x0000040000067882 */ /* 0x000fe20000000000 */
[--C-:B-1--4-:R-:W-:Y:S01]  /*30c0*/  HADD2.F32 R23, -RZ, R38.reuse.H0_H0 ;  /* 0x20000026ff177230 */ /* 0x112fe20000004100 */
[----:B------:R-:W1:Y:S01]  /*30d0*/  LDCU.64 UR14, c[0x0][0x400] ;  /* 0x00008000ff0e77ac */ /* 0x000e620008000a00 */
[----:B------:R-:W-:Y:S02]  /*30e0*/  HADD2.F32 R25, -RZ, R38.H1_H1 ;  /* 0x30000026ff197230 */ /* 0x000fe40000004100 */
[--C-:B------:R-:W-:Y:S02]  /*30f0*/  HADD2.F32 R27, -RZ, R36.reuse.H0_H0 ;  /* 0x20000024ff1b7230 */ /* 0x100fe40000004100 */
[----:B------:R-:W-:Y:S01]  /*3100*/  FADD.FTZ R22, -R14, R23 ;  /* 0x000000170e167221 */ /* 0x000fe20000010100 */
[----:B------:R-:W-:Y:S02]  /*3110*/  HADD2.F32 R29, -RZ, R36.H1_H1 ;  /* 0x30000024ff1d7230 */ /* 0x000fe40000004100 */
[----:B------:R-:W-:-:S02]  /*3120*/  HADD2.F32 R31, -RZ, R34.H0_H0 ;  /* 0x20000022ff1f7230 */ /* 0x000fc40000004100 */
[C---:B------:R-:W-:Y:S01]  /*3130*/  FADD.FTZ R28, -R14.reuse, R27 ;  /* 0x0000001b0e1c7221 */ /* 0x040fe20000010100 */
[----:B------:R-:W-:Y:S02]  /*3140*/  HADD2.F32 R57, -RZ, R34.H1_H1 ;  /* 0x30000022ff397230 */ /* 0x000fe40000004100 */
[C---:B------:R-:W-:Y:S01]  /*3150*/  FADD.FTZ R34, -R14.reuse, R25 ;  /* 0x000000190e227221 */ /* 0x040fe20000010100 */
[----:B------:R-:W-:Y:S02]  /*3160*/  HADD2.F32 R63, -RZ, R8.H0_H0 ;  /* 0x20000008ff3f7230 */ /* 0x000fe40000004100 */
[C---:B------:R-:W-:Y:S01]  /*3170*/  FADD.FTZ R30, -R14.reuse, R29 ;  /* 0x0000001d0e1e7221 */ /* 0x040fe20000010100 */
[----:B--2---:R-:W-:Y:S01]  /*3180*/  FADD.FTZ R26, -R14, R57 ;  /* 0x000000390e1a7221 */ /* 0x004fe20000010100 */
[-C--:B------:R-:W-:Y:S01]  /*3190*/  FMUL.FTZ R57, R22, R15.reuse ;  /* 0x0000000f16397220 */ /* 0x080fe20000410000 */
[----:B------:R-:W-:Y:S01]  /*31a0*/  FADD.FTZ R24, -R14, R63 ;  /* 0x0000003f0e187221 */ /* 0x000fe20000010100 */
[----:B------:R-:W-:Y:S01]  /*31b0*/  FMUL.FTZ R36, R34, R15 ;  /* 0x0000000f22247220 */ /* 0x000fe20000410000 */
[----:B-----5:R-:W-:-:S09]  /*31c0*/  ULEA UR6, UR7, UR6, 0x18 ;  /* 0x0000000607067291 */ /* 0x020fd2000f8ec0ff */
[----:B------:R0:W-:Y:S01]  /*31d0*/  @!P2 STS.64 [UR6+0xc8], R32 ;  /* 0x0000c820ff00a988 */ /* 0x0001e20008000a06 */
[----:B------:R-:W-:Y:S01]  /*31e0*/  BAR.SYNC.DEFER_BLOCKING 0x0 ;  /* 0x0000000000007b1d */ /* 0x000fe20000010000 */
[----:B0--3--:R-:W-:Y:S02]  /*31f0*/  HADD2.F32 R33, -RZ, R8.H1_H1 ;  /* 0x30000008ff217230 */ /* 0x009fe40000004100 */
[----:B------:R-:W-:-:S03]  /*3200*/  FADD.FTZ R32, -R14, R31 ;  /* 0x0000001f0e207221 */ /* 0x000fc60000010100 */
[----:B------:R-:W-:Y:S01]  /*3210*/  FADD.FTZ R14, -R14, R33 ;  /* 0x000000210e0e7221 */ /* 0x000fe20000010100 */
[----:B------:R-:W0:Y:S01]  /*3220*/  LDS.64 R20, [UR6+0xc8] ;  /* 0x0000c806ff147984 */ /* 0x000e220008000a00 */
[----:B------:R-:W0:Y:S02]  /*3230*/  LDCU UR6, c[0x0][0x42c] ;  /* 0x00008580ff0677ac */ /* 0x000e240008000800 */
[----:B0-----:R-:W-:Y:S01]  /*3240*/  FMUL.FTZ R8, R20, UR6 ;  /* 0x0000000614087c20 */ /* 0x001fe20008410000 */
[----:B------:R-:W-:Y:S01]  /*3250*/  FMUL.FTZ R25, R21, UR6 ;  /* 0x0000000615197c20 */ /* 0x000fe20008410000 */
[--C-:B------:R-:W-:Y:S02]  /*3260*/  HADD2.F32 R21, -RZ, R37.reuse.H0_H0 ;  /* 0x20000025ff157230 */ /* 0x100fe40000004100 */
[----:B------:R-:W-:Y:S01]  /*3270*/  HADD2.F32 R20, -RZ, R37.H1_H1 ;  /* 0x30000025ff147230 */ /* 0x000fe20000004100 */
[----:B-1----:R-:W-:Y:S06]  /*3280*/  @!P4 BRA `(.L_x_641) ;  /* 0x000000000048c947 */ /* 0x002fec0003800000 */
        /* <DEDUP_REMOVED lines=11> */
[----:B-1----:R-:W-:Y:S01]  /*3340*/  FMUL.FTZ R21, R21, R34 ;  /* 0x0000002215157220 */ /* 0x002fe20000410000 */
[----:B------:R-:W-:Y:S01]  /*3350*/  FADD.FTZ R37, -R34, 1 ;  /* 0x3f80000022257421 */ /* 0x000fe20000010100 */
[----:B------:R-:W-:-:S03]  /*3360*/  FADD.FTZ R34, -R33, 1 ;  /* 0x3f80000021227421 */ /* 0x000fc60000010100 */
[----:B------:R-:W-:Y:S01]  /*3370*/  FFMA.FTZ R22, R22, R37, 1 ;  /* 0x3f80000016167423 */ /* 0x000fe20000010025 */
[----:B------:R-:W-:-:S03]  /*3380*/  FFMA.FTZ R23, R23, R34, 1 ;  /* 0x3f80000017177423 */ /* 0x000fc60000010022 */
[----:B------:R-:W-:Y:S01]  /*3390*/  FMUL.FTZ R21, R21, R22 ;  /* 0x0000001615157220 */ /* 0x000fe20000410000 */
[----:B------:R-:W-:-:S07]  /*33a0*/  FMUL.FTZ R20, R20, R23 ;  /* 0x0000001714147220 */ /* 0x000fce0000410000 */
.L_x_641:
        /* <DEDUP_REMOVED lines=10> */
[-C--:B------:R-:W-:Y:S01]  /*3450*/  FMUL.FTZ R34, R22, R15.reuse ;  /* 0x0000000f16227220 */ /* 0x080fe20000410000 */
[----:B------:R-:W-:-:S05]  /*3460*/  FMUL.FTZ R27, R36, R15 ;  /* 0x0000000f241b7220 */ /* 0x000fca0000410000 */
[----:B------:R-:W-:Y:S01]  /*3470*/  F2FP.F16.F32.PACK_AB R27, R27, R34 ;  /* 0x000000221b1b723e */ /* 0x000fe200000000ff */
[----:B0-----:R-:W-:Y:S02]  /*3480*/  IMAD R38, R7, UR12, RZ ;  /* 0x0000000c07267c24 */ /* 0x001fe4000f8e02ff */
[----:B------:R-:W-:-:S04]  /*3490*/  IMAD.WIDE.U32 R20, R55, UR12, R20 ;  /* 0x0000000c37147c25 */ /* 0x000fc8000f8e0014 */
[----:B------:R-:W-:Y:S01]  /*34a0*/  IMAD R23, R55, UR13, R38 ;  /* 0x0000000d37177c24 */ /* 0x000fe2000f8e0226 */
[----:B-1----:R-:W-:-:S04]  /*34b0*/  LEA R22, P0, R20, UR6, 0x1 ;  /* 0x0000000614167c11 */ /* 0x002fc8000f8008ff */
[----:B------:R-:W-:-:S04]  /*34c0*/  IADD3 R23, PT, PT, R21, R23, RZ ;  /* 0x0000001715177210 */ /* 0x000fc80007ffe0ff */
[----:B------:R-:W-:-:S05]  /*34d0*/  LEA.HI.X R23, R20, UR7, R23, 0x1, P0 ;  /* 0x0000000714177c11 */ /* 0x000fca00080f0c17 */
[----:B------:R0:W-:Y:S02]  /*34e0*/  STG.E desc[UR8][R22.64], R27 ;  /* 0x0000001b16007986 */ /* 0x0001e4000c101908 */
.L_x_643:
[----:B------:R-:W-:Y:S05]  /*34f0*/  BSYNC.RECONVERGENT B0 ;  /* 0x0000000000007941 */ /* 0x000fea0003800200 */
.L_x_642:
[----:B------:R-:W-:Y:S01]  /*3500*/  UISETP.NE.AND UP0, UPT, UR11, URZ, UPT ;  /* 0x000000ff0b00728c */ /* 0x000fe2000bf05270 */
[-C--:B0-----:R-:W-:Y:S01]  /*3510*/  FMUL.FTZ R23, R28, R15.reuse ;  /* 0x0000000f1c177220 */ /* 0x081fe20000410000 */
        /* <DEDUP_REMOVED lines=11> */
[--C-:B------:R-:W-:Y:S01]  /*35d0*/  FFMA.FTZ R27, R8, R24, R25.reuse ;  /* 0x00000018081b7223 */ /* 0x100fe20000010019 */
[----:B------:R-:W-:Y:S01]  /*35e0*/  ISETP.GE.U32.AND P2, PT, R48, UR14, PT ;  /* 0x0000000e30007c0c */ /* 0x000fe2000bf46070 */
[----:B------:R-:W-:Y:S01]  /*35f0*/  FFMA.FTZ R8, R8, R14, R25 ;  /* 0x0000000e08087223 */ /* 0x000fe20000010019 */
[----:B------:R-:W-:Y:S01]  /*3600*/  ISETP.GE.AND.EX P0, PT, R9, UR15, PT, P0 ;  /* 0x0000000f09007c0c */ /* 0x000fe2000bf06300 */
[--C-:B------:R-:W-:Y:S01]  /*3610*/  HADD2.F32 R21, -RZ, R35.reuse.H0_H0 ;  /* 0x20000023ff157230 */ /* 0x100fe20000004100 */
[----:B------:R-:W-:Y:S01]  /*3620*/  ISETP.GE.AND.EX P1, PT, R11, UR15, PT, P1 ;  /* 0x0000000f0b007c0c */ /* 0x000fe2000bf26310 */
[----:B------:R-:W-:Y:S01]  /*3630*/  HADD2.F32 R20, -RZ, R35.H1_H1 ;  /* 0x30000023ff147230 */ /* 0x000fe20000004100 */
[----:B------:R-:W-:Y:S11]  /*3640*/  BRA.U !UP0, `(.L_x_644) ;  /* 0x0000000108487547 */ /* 0x000ff6000b800000 */
        /* <DEDUP_REMOVED lines=18> */
.L_x_644:
        /* <DEDUP_REMOVED lines=18> */
.L_x_646:
[----:B------:R-:W-:Y:S05]  /*3890*/  BSYNC.RECONVERGENT B0 ;  /* 0x0000000000007941 */ /* 0x000fea0003800200 */
.L_x_645:
[--C-:B------:R-:W-:Y:S02]  /*38a0*/  HADD2.F32 R20, -RZ, R12.reuse.H0_H0 ;  /* 0x2000000cff147230 */ /* 0x100fe40000004100 */
[----:B------:R-:W-:Y:S01]  /*38b0*/  HADD2.F32 R12, -RZ, R12.H1_H1 ;  /* 0x3000000cff0c7230 */ /* 0x000fe20000004100 */
        /* <DEDUP_REMOVED lines=19> */
.L_x_647:
[----:B------:R-:W-:Y:S01]  /*39f0*/  BSSY.RECONVERGENT B0, `(.L_x_648) ;  /* 0x0000012000007945 */ /* 0x000fe20003800200 */
[----:B0-----:R-:W-:Y:S01]  /*3a00*/  FFMA.FTZ R22, R18, R20, -R29 ;  /* 0x0000001412167223 */ /* 0x001fe2000001081d */
[----:B------:R-:W-:Y:S02]  /*3a10*/  FFMA.FTZ R12, R19, R12, -R28 ;  /* 0x0000000c130c7223 */ /* 0x000fe4000001081c */
        /* <DEDUP_REMOVED lines=12> */
[----:B------:R-:W-:Y:S02]  /*3ae0*/  F2FP.F16.F32.PACK_AB R21, R12, R25 ;  /* 0x000000190c15723e */ /* 0x000fe400000000ff */
[----:B------:R-:W-:-:S05]  /*3af0*/  LEA.HI.X R23, R20, UR13, R23, 0x1, P0 ;  /* 0x0000000d14177c11 */ /* 0x000fca00080f0c17 */
[----:B------:R0:W-:Y:S02]  /*3b00*/  STG.E desc[UR8][R22.64], R21 ;  /* 0x0000001516007986 */ /* 0x0001e4000c101908 */
.L_x_649:
[----:B------:R-:W-:Y:S05]  /*3b10*/  BSYNC.RECONVERGENT B0 ;  /* 0x0000000000007941 */ /* 0x000fea0003800200 */
.L_x_648:
        /* <DEDUP_REMOVED lines=21> */
.L_x_650:
        /* <DEDUP_REMOVED lines=9> */
[----:B------:R-:W-:Y:S01]  /*3d00*/  F2FP.F16.F32.PACK_AB R17, R17, R12 ;  /* 0x0000000c1111723e */ /* 0x000fe200000000ff */
        /* <DEDUP_REMOVED lines=8> */
.L_x_652:
[----:B------:R-:W-:Y:S05]  /*3d90*/  BSYNC.RECONVERGENT B0 ;  /* 0x0000000000007941 */ /* 0x000fea0003800200 */
.L_x_651:
[----:B------:R-:W-:Y:S02]  /*3da0*/  IADD3 R40, PT, PT, R3, R40, RZ ;  /* 0x0000002803287210 */ /* 0x000fe40007ffe0ff */
[----:B------:R-:W-:Y:S02]  /*3db0*/  IADD3 R39, PT, PT, R39, 0x1, RZ ;  /* 0x0000000127277810 */ /* 0x000fe40007ffe0ff */
[----:B------:R-:W-:-:S13]  /*3dc0*/  ISETP.GE.AND P0, PT, R40, UR4, PT ;  /* 0x0000000428007c0c */ /* 0x000fda000bf06270 */
[----:B------:R-:W-:Y:S05]  /*3dd0*/  @!P0 BRA `(.L_x_653) ;  /* 0xffffffc400588947 */ /* 0x000fea000383ffff */
.L_x_622:
[----:B------:R-:W2:Y:S01]  /*3de0*/  LDC R6, c[0x0][0x370] ;  /* 0x0000dc00ff067b82 */ /* 0x000ea20000000800 */
[----:B------:R-:W-:Y:S01]  /*3df0*/  ISETP.NE.AND P2, PT, R2, RZ, PT ;  /* 0x000000ff0200720c */ /* 0x000fe20003f45270 */
[----:B------:R-:W-:Y:S06]  /*3e00*/  BSSY.RECONVERGENT B0, `(.L_x_654) ;  /* 0x0000011000007945 */ /* 0x000fec0003800200 */
[----:B------:R-:W3:Y:S08]  /*3e10*/  LDC R7, c[0x0][0x374] ;  /* 0x0000dd00ff077b82 */ /* 0x000ef00000000800 */
[----:B------:R-:W4:Y:S01]  /*3e20*/  LDC.64 R4, c[0x0][0x3c8] ;  /* 0x0000f200ff047b82 */ /* 0x000f220000000a00 */
[----:B--2---:R-:W-:-:S02]  /*3e30*/  ISETP.NE.AND P1, PT, R6, 0x1, PT ;  /* 0x000000010600780c */ /* 0x004fc40003f25270 */
[----:B------:R-:W-:Y:S02]  /*3e40*/  IADD3 R8, PT, PT, R6, -0x1, RZ ;  /* 0xffffffff06087810 */ /* 0x000fe40007ffe0ff */
[----:B---3--:R-:W-:-:S04]  /*3e50*/  IADD3 R3, PT, PT, R7, -0x1, RZ ;  /* 0xffffffff07037810 */ /* 0x008fc80007ffe0ff */
[----:B------:R-:W-:Y:S02]  /*3e60*/  ISETP.NE.AND P0, PT, R0, R3, PT ;  /* 0x000000030000720c */ /* 0x000fe40003f05270 */
[----:B------:R-:W-:Y:S02]  /*3e70*/  SHF.L.U32 R0, R7, 0x1, RZ ;  /* 0x0000000107007819 */ /* 0x000fe400000006ff */
[----:B------:R-:W-:Y:S02]  /*3e80*/  ISETP.NE.OR P0, PT, R8, UR10, P0 ;  /* 0x0000000a08007c0c */ /* 0x000fe40008705670 */
[----:B------:R-:W-:-:S05]  /*3e90*/  SEL R3, R0, RZ, P1 ;  /* 0x000000ff00037207 */ /* 0x000fca0000800000 */
[----:B----4-:R-:W-:Y:S01]  /*3ea0*/  IMAD.WIDE.U32 R4, R3, 0x4, R4 ;  /* 0x0000000403047825 */ /* 0x010fe200078e0004 */
[----:B------:R-:W-:Y:S06]  /*3eb0*/  @P2 BRA `(.L_x_655) ;  /* 0x0000000000142947 */ /* 0x000fec0003800000 */
[----:B------:R-:W-:Y:S01]  /*3ec0*/  HFMA2 R3, -RZ, RZ, 0, 5.9604644775390625e-08 ;  /* 0x00000001ff037431 */ /* 0x000fe200000001ff */
[----:B------:R-:W-:Y:S06]  /*3ed0*/  MEMBAR.ALL.GPU ;  /* 0x0000000000007992 */ /* 0x000fec000000a000 */
[----:B------:R-:W-:-:S00]  /*3ee0*/  ERRBAR ;  /* 0x00000000000079ab */ /* 0x000fc00000000000 */
[----:B------:R-:W-:Y:S06]  /*3ef0*/  CGAERRBAR ;  /* 0x00000000000075ab */ /* 0x000fec0000000000 */
[----:B------:R2:W-:Y:S02]  /*3f00*/  REDG.E.ADD.S32.STRONG.GPU desc[UR8][R4.64], R3 ;  /* 0x000000030400798e */ /* 0x0005e4000c12e308 */
.L_x_655:
[----:B------:R-:W-:Y:S05]  /*3f10*/  BSYNC.RECONVERGENT B0 ;  /* 0x0000000000007941 */ /* 0x000fea0003800200 */
.L_x_654:
[----:B------:R-:W-:Y:S05]  /*3f20*/  @P0 EXIT ;  /* 0x000000000000094d */ /* 0x000fea0003800000 */
[----:B------:R-:W-:Y:S05]  /*3f30*/  @P2 BRA `(.L_x_656) ;  /* 0x0000000000202947 */ /* 0x000fea0003800000 */
[----:B------:R-:W-:-:S05]  /*3f40*/  IMAD R0, R6, R7, RZ ;  /* 0x0000000706007224 */ /* 0x000fca00078e02ff */
[----:B------:R-:W-:-:S13]  /*3f50*/  ISETP.NE.AND P0, PT, R0, -0x1, PT ;  /* 0xffffffff0000780c */ /* 0x000fda0003f05270 */
[----:B------:R-:W-:Y:S05]  /*3f60*/  @!P0 BRA `(.L_x_656) ;  /* 0x0000000000148947 */ /* 0x000fea0003800000 */
.L_x_657:
[----:B--2---:R-:W2:Y:S04]  /*3f70*/  LDG.E.STRONG.GPU R3, desc[UR8][R4.64] ;  /* 0x0000000804037981 */ /* 0x004ea8000c1ef900 */
[----:B--2---:R-:W-:Y:S01]  /*3f80*/  CCTL.IVALL ;  /* 0x00000000ff00798f */ /* 0x004fe20002000000 */
[----:B------:R-:W-:Y:S05]  /*3f90*/  YIELD ;  /* 0x0000000000007946 */ /* 0x000fea0003800000 */
[----:B------:R-:W-:-:S13]  /*3fa0*/  ISETP.NE.AND P0, PT, R3, R0, PT ;  /* 0x000000000300720c */ /* 0x000fda0003f05270 */
[----:B------:R-:W-:Y:S05]  /*3fb0*/  @P0 BRA `(.L_x_657) ;  /* 0xfffffffc00ec0947 */ /* 0x000fea000383ffff */
.L_x_656:
[----:B------:R-:W-:Y:S05]  /*3fc0*/  WARPSYNC.ALL ;  /* 0x0000000000007948 */ /* 0x000fea0003800000 */
[----:B------:R-:W2:Y:S08]  /*3fd0*/  LDC.64 R6, c[0x0][0x3f8] ;  /* 0x0000fe00ff067b82 */ /* 0x000eb00000000a00 */
[----:B------:R-:W-:Y:S01]  /*3fe0*/  BAR.SYNC.DEFER_BLOCKING 0x0 ;  /* 0x0000000000007b1d */ /* 0x000fe20000010000 */
[----:B--2---:R-:W-:-:S04]  /*3ff0*/  LEA.HI R3, P0, R7, R6, RZ, 0x1 ;  /* 0x0000000607037211 */ /* 0x004fc800078108ff */
        /* <DEDUP_REMOVED lines=18> */
[----:B-1----:R-:W-:-:S04]  /*4120*/  SEL R17, RZ, 0x1, !P0 ;  /* 0x00000001ff117807 */ /* 0x002fc80004000000 */
        /* <DEDUP_REMOVED lines=51> */
.L_x_660:
        /* <DEDUP_REMOVED lines=29> */
.L_x_659:
[----:B------:R-:W-:Y:S05]  /*4630*/  BSYNC.RECONVERGENT B0 ;  /* 0x0000000000007941 */ /* 0x000fea0003800200 */
.L_x_658:
        /* <DEDUP_REMOVED lines=10> */
.L_x_661:
        /* <DEDUP_REMOVED lines=16> */
[----:B0-----:R-:W-:Y:S02]  /*47e0*/  LOP3.LUT R22, R34, 0xfffffff8, RZ, 0xc0, !PT ;  /* 0xfffffff822167812 */ /* 0x001fe400078ec0ff */
[----:B------:R-:W-:-:S02]  /*47f0*/  LOP3.LUT R24, R24, 0xfffffffc, RZ, 0xc0, !PT ;  /* 0xfffffffc18187812 */ /* 0x000fc400078ec0ff */
[----:B------:R-:W-:Y:S02]  /*4800*/  LOP3.LUT R11, R35, 0x3, RZ, 0xc0, !PT ;  /* 0x00000003230b7812 */ /* 0x000fe400078ec0ff */
[----:B-1----:R-:W-:Y:S02]  /*4810*/  IADD3 R20, P0, PT, R22, UR6, RZ ;  /* 0x0000000616147c10 */ /* 0x002fe4000ff1e0ff */
        /* <DEDUP_REMOVED lines=62> */
.L_x_662:
        /* <DEDUP_REMOVED lines=16> */
.L_x_4505:


//--------------------- .text._Z35group_norm_nhwc_bwd_one_pass_kernelI11Fp16IOFp32WLi128ELi84ELi672EEv26Group_norm_nhwc_bwd_params --------------------------
	.section	.text._Z35group_norm_nhwc_bwd_one_pass_kernelI11Fp16IOFp32WLi128ELi84ELi672EEv26Group_norm_nhwc_bwd_params,"ax",@progbits
	.align	128
        .global         _Z35group_norm_nhwc_bwd_one_pass_kernelI11Fp16IOFp32WLi128ELi84ELi672EEv26Group_norm_nhwc_bwd_params
        .type           _Z35group_norm_nhwc_bwd_one_pass_kernelI11Fp16IOFp32WLi128ELi84ELi672EEv26Group_norm_nhwc_bwd_params,@function
        .size           _Z35group_norm_nhwc_bwd_one_pass_kernelI11Fp16IOFp32WLi128ELi84ELi672EEv26Group_norm_nhwc_bwd_params,(.L_x_4506 - _Z35group_norm_nhwc_bwd_one_pass_kernelI11Fp16IOFp32WLi128ELi84ELi672EEv26Group_norm_nhwc_bwd_params)
        .other          _Z35group_norm_nhwc_bwd_one_pass_kernelI11Fp16IOFp32WLi128ELi84ELi672EEv26Group_norm_nhwc_bwd_params,@"STO_CUDA_ENTRY STV_DEFAULT"
_Z35group_norm_nhwc_bwd_one_pass_kernelI11Fp16IOFp32WLi128ELi84ELi672EEv26Group_norm_nhwc_bwd_params:
.text._Z35group_norm_nhwc_bwd_one_pass_kernelI11Fp16IOFp32WLi128ELi84ELi672EEv26Group_norm_nhwc_bwd_params:
        /* <DEDUP_REMOVED lines=22> */
.L_x_706:
[----:B------:R-:W1:Y:S01]  /*0160*/  LDC R10, c[0x0][0x410] ;  /* 0x00010400ff0a7b82 */ /* 0x000e620000000800 */
[----:B0-----:R-:W2:Y:S01]  /*0170*/  S2R R3, SR_CTAID.X ;  /* 0x0000000000037919 */ /* 0x001ea20000002500 */
[----:B------:R-:W2:Y:S01]  /*0180*/  LDCU UR4, c[0x0][0x41c] ;  /* 0x00008380ff0477ac */ /* 0x000ea20008000800 */
[----:B------:R-:W-:Y:S02]  /*0190*/  ISETP.GE.AND P2, PT, R47, RZ, PT ;  /* 0x000000ff2f00720c */ /* 0x000fe40003f46270 */
[----:B------:R-:W-:Y:S01]  /*01a0*/  MOV R44, RZ ;  /* 0x000000ff002c7202 */ /* 0x000fe20000000f00 */
[----:B------:R-:W3:Y:S01]  /*01b0*/  LDCU.128 UR8, c[0x0][0x400] ;  /* 0x00008000ff0877ac */ /* 0x000ee20008000c00 */
[----:B-1----:R-:W-:-:S04]  /*01c0*/  IABS R7, R10 ;  /* 0x0000000a00077213 */ /* 0x002fc80000000000 */
        /* <DEDUP_REMOVED lines=8> */
[----:B------:R-:W-:-:S04]  /*0250*/  IMAD.HI.U32 R5, R5, R9, R4 ;  /* 0x0000000905057227 */ /* 0x000fc800078e0004 */
[----:B--2---:R-:W-:Y:S01]  /*0260*/  IMAD R9, R3, UR4, R48 ;  /* 0x0000000403097c24 */ /* 0x004fe2000f8e0230 */
[----:B------:R-:W-:Y:S01]  /*0270*/  CS2R R42, SRZ ;  /* 0x00000000002a7805 */ /* 0x000fe2000001ff00 */
[----:B------:R-:W-:Y:S01]  /*0280*/  IMAD.HI.U32 R5, R5, R8, RZ ;  /* 0x0000000805057227 */ /* 0x000fe200078e00ff */
[----:B------:R-:W-:Y:S02]  /*0290*/  CS2R R40, SRZ ;  /* 0x0000000000287805 */ /* 0x000fe4000001ff00 */
[----:B------:R-:W-:Y:S02]  /*02a0*/  CS2R R38, SRZ ;  /* 0x0000000000267805 */ /* 0x000fe4000001ff00 */
[----:B---3--:R-:W-:Y:S02]  /*02b0*/  ISETP.GE.U32.AND P0, PT, R9, UR8, PT ;  /* 0x0000000809007c0c */ /* 0x008fe4000bf06070 */
[----:B------:R-:W-:Y:S02]  /*02c0*/  CS2R R36, SRZ ;  /* 0x0000000000247805 */ /* 0x000fe4000001ff00 */
[----:B------:R-:W-:Y:S01]  /*02d0*/  IADD3 R6, PT, PT, -R5, RZ, RZ ;  /* 0x000000ff05067210 */ /* 0x000fe20007ffe1ff */
[----:B------:R-:W1:Y:S01]  /*02e0*/  LDCU.U8 UR4, c[0x0][0x414] ;  /* 0x00008280ff0477ac */ /* 0x000e620008000000 */
[----:B------:R-:W-:-:S02]  /*02f0*/  SHF.R.S32.HI R15, RZ, 0x1f, R9 ;  /* 0x0000001fff0f7819 */ /* 0x000fc40000011409 */
[----:B------:R-:W-:Y:S01]  /*0300*/  IADD3 R17, PT, PT, R9, 0x10, RZ ;  /* 0x0000001009117810 */ /* 0x000fe20007ffe0ff */
[----:B------:R-:W-:Y:S01]  /*0310*/  IMAD R4, R7, R6, R8 ;  /* 0x0000000607047224 */ /* 0x000fe200078e0208 */
[----:B------:R-:W-:Y:S02]  /*0320*/  LOP3.LUT R6, R47, R10, RZ, 0x3c, !PT ;  /* 0x0000000a2f067212 */ /* 0x000fe400078e3cff */
[----:B------:R-:W-:Y:S02]  /*0330*/  ISETP.GE.AND.EX P0, PT, R15, UR9, PT, P0 ;  /* 0x000000090f007c0c */ /* 0x000fe4000bf06300 */
[----:B------:R-:W-:Y:S02]  /*0340*/  ISETP.GT.U32.AND P3, PT, R7, R4, PT ;  /* 0x000000040700720c */ /* 0x000fe40003f64070 */
[----:B------:R-:W-:Y:S02]  /*0350*/  ISETP.GE.AND P1, PT, R6, RZ, PT ;  /* 0x000000ff0600720c */ /* 0x000fe40003f26270 */
[----:B------:R-:W-:-:S02]  /*0360*/  SHF.R.S32.HI R19, RZ, 0x1f, R17 ;  /* 0x0000001fff137819 */ /* 0x000fc40000011411 */
[----:B------:R-:W-:-:S04]  /*0370*/  IADD3 R25, PT, PT, R9, 0x20, RZ ;  /* 0x0000002009197810 */ /* 0x000fc80007ffe0ff */
[----:B------:R-:W-:Y:S01]  /*0380*/  SHF.R.S32.HI R27, RZ, 0x1f, R25 ;  /* 0x0000001fff1b7819 */ /* 0x000fe20000011419 */
[----:B------:R-:W2:Y:S02]  /*0390*/  @!P0 LDC.64 R20, c[0x0][0x3f8] ;  /* 0x0000fe00ff148b82 */ /* 0x000ea40000000a00 */
[-C--:B------:R-:W-:Y:S02]  /*03a0*/  @!P3 IADD3 R4, PT, PT, R4, -R7.reuse, RZ ;  /* 0x800000070404b210 */ /* 0x080fe40007ffe0ff */
[----:B------:R-:W-:Y:S02]  /*03b0*/  @!P3 IADD3 R5, PT, PT, R5, 0x1, RZ ;  /* 0x000000010505b810 */ /* 0x000fe40007ffe0ff */
[CC--:B------:R-:W-:Y:S02]  /*03c0*/  ISETP.GE.U32.AND P4, PT, R4.reuse, R7.reuse, PT ;  /* 0x000000070400720c */ /* 0x0c0fe40003f86070 */
[----:B------:R-:W-:Y:S01]  /*03d0*/  ISETP.GT.U32.AND P5, PT, R7, R4, PT ;  /* 0x000000040700720c */ /* 0x000fe20003fa4070 */
[----:B------:R-:W3:Y:S01]  /*03e0*/  @!P0 LDC.64 R32, c[0x0][0x3a0] ;  /* 0x0000e800ff208b82 */ /* 0x000ee20000000a00 */
[----:B------:R-:W-:-:S02]  /*03f0*/  IADD3 R7, PT, PT, R4, -R7, RZ ;  /* 0x8000000704077210 */ /* 0x000fc40007ffe0ff */
[----:B------:R-:W-:Y:S02]  /*0400*/  ISETP.GE.U32.AND P3, PT, R17, UR8, PT ;  /* 0x0000000811007c0c */ /* 0x000fe4000bf66070 */
[----:B------:R-:W-:Y:S02]  /*0410*/  SEL R4, R7, R4, !P5 ;  /* 0x0000000407047207 */ /* 0x000fe40006800000 */
[----:B------:R-:W-:Y:S01]  /*0420*/  ISETP.NE.AND P5, PT, R10, RZ, PT ;  /* 0x000000ff0a00720c */ /* 0x000fe20003fa5270 */
[----:B------:R-:W4:Y:S01]  /*0430*/  @!P0 LDC.64 R34, c[0x0][0x398] ;  /* 0x0000e600ff228b82 */ /* 0x000f220000000a00 */
[----:B------:R-:W-:Y:S02]  /*0440*/  LOP3.LUT R7, RZ, R10, RZ, 0x33, !PT ;  /* 0x0000000aff077212 */ /* 0x000fe400078e33ff */
[----:B------:R-:W-:Y:S02]  /*0450*/  @P4 IADD3 R5, PT, PT, R5, 0x1, RZ ;  /* 0x0000000105054810 */ /* 0x000fe40007ffe0ff */
[----:B------:R-:W-:-:S02]  /*0460*/  @!P2 IADD3 R4, PT, PT, -R4, RZ, RZ ;  /* 0x000000ff0404a210 */ /* 0x000fc40007ffe1ff */
[----:B------:R-:W-:Y:S02]  /*0470*/  ISETP.GE.AND.EX P3, PT, R19, UR9, PT, P3 ;  /* 0x0000000913007c0c */ /* 0x000fe4000bf66330 */
[----:B------:R-:W-:Y:S02]  /*0480*/  MOV R6, R5 ;  /* 0x0000000500067202 */ /* 0x000fe40000000f00 */
[----:B------:R-:W-:Y:S02]  /*0490*/  SEL R5, R7, R4, !P5 ;  /* 0x0000000407057207 */ /* 0x000fe40006800000 */
[----:B------:R-:W-:Y:S02]  /*04a0*/  @!P1 IADD3 R6, PT, PT, -R6, RZ, RZ ;  /* 0x000000ff06069210 */ /* 0x000fe40007ffe1ff */
[----:B------:R-:W-:Y:S01]  /*04b0*/  ISETP.GE.U32.AND P2, PT, R25, UR8, PT ;  /* 0x0000000819007c0c */ /* 0x000fe2000bf46070 */
[----:B------:R-:W-:Y:S01]  /*04c0*/  IMAD R13, R5, 0x54, RZ ;  /* 0x00000054050d7824 */ /* 0x000fe200078e02ff */
[----:B------:R-:W-:-:S02]  /*04d0*/  SEL R11, R7, R6, !P5 ;  /* 0x00000006070b7207 */ /* 0x000fc40006800000 */
[----:B------:R-:W-:Y:S01]  /*04e0*/  ISETP.GE.AND.EX P2, PT, R27, UR9, PT, P2 ;  /* 0x000000091b007c0c */ /* 0x000fe2000bf46320 */
[----:B------:R-:W0:Y:S01]  /*04f0*/  @!P3 LDC.64 R6, c[0x0][0x3f8] ;  /* 0x0000fe00ff06bb82 */ /* 0x000e220000000a00 */
[C---:B------:R-:W-:Y:S02]  /*0500*/  IADD3 R52, P1, PT, R13.reuse, R2, RZ ;  /* 0x000000020d347210 */ /* 0x040fe40007f3e0ff */
[----:B------:R-:W-:Y:S02]  /*0510*/  SHF.R.S32.HI R2, RZ, 0x1f, R11 ;  /* 0x0000001fff027819 */ /* 0x000fe4000001140b */
[----:B------:R-:W-:-:S03]  /*0520*/  LEA.HI.X.SX32 R53, R13, RZ, 0x1, P1 ;  /* 0x000000ff0d357211 */ /* 0x000fc600008f0eff */
[----:B------:R-:W-:Y:S01]  /*0530*/  IMAD R2, R2, UR10, RZ ;  /* 0x0000000a02027c24 */ /* 0x000fe2000f8e02ff */
[----:B------:R-:W1:Y:S01]  /*0540*/  @!P3 LDC.64 R12, c[0x0][0x3a0] ;  /* 0x0000e800ff0cbb82 */ /* 0x000e620000000a00 */
[----:B------:R-:W-:-:S04]  /*0550*/  IMAD.WIDE.U32 R52, R11, UR10, R52 ;  /* 0x0000000a0b347c25 */ /* 0x000fc8000f8e0034 */
[----:B------:R-:W-:Y:S01]  /*0560*/  IMAD R55, R11, UR11, R2 ;  /* 0x0000000b0b377c24 */ /* 0x000fe2000f8e0202 */
[----:B------:R-:W-:Y:S01]  /*0570*/  @!P0 MOV R54, R52 ;  /* 0x0000003400368202 */ /* 0x000fe20000000f00 */
[-C--:B--2---:R-:W-:Y:S02]  /*0580*/  @!P0 IMAD R2, R15, R20.reuse, RZ ;  /* 0x000000140f028224 */ /* 0x084fe400078e02ff */
[----:B------:R-:W2:Y:S01]  /*0590*/  @!P3 LDC.64 R14, c[0x0][0x398] ;  /* 0x0000e600ff0ebb82 */ /* 0x000ea20000000a00 */
[----:B------:R-:W-:Y:S01]  /*05a0*/  IADD3 R55, PT, PT, R53, R55, RZ ;  /* 0x0000003735377210 */ /* 0x000fe20007ffe0ff */
[C---:B------:R-:W-:Y:S01]  /*05b0*/  @!P0 IMAD R21, R9.reuse, R21, R2 ;  /* 0x0000001509158224 */ /* 0x040fe200078e0202 */
[C---:B------:R-:W-:Y:S01]  /*05c0*/  IADD3 R2, PT, PT, R9.reuse, 0x30, RZ ;  /* 0x0000003009027810 */ /* 0x040fe20007ffe0ff */
[----:B------:R-:W-:-:S03]  /*05d0*/  @!P0 IMAD.WIDE.U32 R10, R9, R20, R54 ;  /* 0x00000014090a8225 */ /* 0x000fc600078e0036 */
[----:B------:R-:W-:Y:S02]  /*05e0*/  ISETP.GE.U32.AND P1, PT, R2, UR8, PT ;  /* 0x0000000802007c0c */ /* 0x000fe4000bf26070 */
[----:B------:R-:W-:Y:S01]  /*05f0*/  SHF.R.S32.HI R29, RZ, 0x1f, R2 ;  /* 0x0000001fff1d7819 */ /* 0x000fe20000011402 */
[----:B0-----:R-:W-:Y:S01]  /*0600*/  @!P3 IMAD R8, R19, R6, RZ ;  /* 0x000000061308b224 */ /* 0x001fe200078e02ff */
[----:B------:R-:W-:Y:S01]  /*0610*/  @!P0 IADD3 R11, PT, PT, R11, R21, RZ ;  /* 0x000000150b0b8210 */ /* 0x000fe20007ffe0ff */
[----:B------:R-:W0:Y:S01]  /*0620*/  @!P2 LDC.64 R18, c[0x0][0x3f8] ;  /* 0x0000fe00ff12ab82 */ /* 0x000e220000000a00 */
[C---:B------:R-:W-:Y:S01]  /*0630*/  @!P0 SHF.L.U32 R23, R10.reuse, 0x1, RZ ;  /* 0x000000010a178819 */ /* 0x040fe200000006ff */
[----:B------:R-:W-:Y:S01]  /*0640*/  @!P3 IMAD R31, R17, R7, R8 ;  /* 0x00000007111fb224 */ /* 0x000fe200078e0208 */
[----:B------:R-:W-:Y:S02]  /*0650*/  @!P0 SHF.L.U64.HI R4, R10, 0x1, R11 ;  /* 0x000000010a048819 */ /* 0x000fe4000001020b */
[----:B------:R-:W-:-:S02]  /*0660*/  @!P3 MOV R10, R52 ;  /* 0x00000034000ab202 */ /* 0x000fc40000000f00 */
[----:B------:R-:W-:Y:S02]  /*0670*/  @!P3 MOV R11, R55 ;  /* 0x00000037000bb202 */ /* 0x000fe40000000f00 */
[----:B------:R-:W-:Y:S02]  /*0680*/  ISETP.GE.AND.EX P1, PT, R29, UR9, PT, P1 ;  /* 0x000000091d007c0c */ /* 0x000fe4000bf26310 */
[----:B---3--:R-:W-:Y:S01]  /*0690*/  @!P0 IADD3 R20, P4, PT, R23, R32, RZ ;  /* 0x0000002017148210 */ /* 0x008fe20007f9e0ff */
[----:B------:R-:W-:Y:S02]  /*06a0*/  @!P3 IMAD.WIDE.U32 R6, R17, R6, R10 ;  /* 0x000000061106b225 */ /* 0x000fe400078e000a */
[----:B------:R-:W3:Y:S01]  /*06b0*/  @!P2 LDC.64 R16, c[0x0][0x3a0] ;  /* 0x0000e800ff10ab82 */ /* 0x000ee20000000a00 */
[----:B------:R-:W-:Y:S02]  /*06c0*/  @!P0 IADD3.X R21, PT, PT, R4, R33, RZ, P4, !PT ;  /* 0x0000002104158210 */ /* 0x000fe400027fe4ff */
[----:B------:R-:W-:-:S02]  /*06d0*/  @!P3 IADD3 R11, PT, PT, R7, R31, RZ ;  /* 0x0000001f070bb210 */ /* 0x000fc40007ffe0ff */
[----:B----4-:R-:W-:Y:S01]  /*06e0*/  @!P0 IADD3 R22, P4, PT, R23, R34, RZ ;  /* 0x0000002217168210 */ /* 0x010fe20007f9e0ff */
[----:B------:R4:W5:Y:S01]  /*06f0*/  @!P0 LDG.E R44, desc[UR6][R20.64] ;  /* 0x00000006142c8981 */ /* 0x000962000c1e1900 */
[----:B------:R-:W-:Y:S02]  /*0700*/  @!P3 SHF.L.U32 R7, R6, 0x1, RZ ;  /* 0x000000010607b819 */ /* 0x000fe400000006ff */
[----:B------:R-:W-:Y:S02]  /*0710*/  @!P0 IADD3.X R23, PT, PT, R4, R35, RZ, P4, !PT ;  /* 0x0000002304178210 */ /* 0x000fe400027fe4ff */
[----:B------:R-:W-:Y:S02]  /*0720*/  @!P3 SHF.L.U64.HI R4, R6, 0x1, R11 ;  /* 0x000000010604b819 */ /* 0x000fe4000001020b */
[----:B-1----:R-:W-:Y:S01]  /*0730*/  @!P3 IADD3 R12, P4, PT, R7, R12, RZ ;  /* 0x0000000c070cb210 */ /* 0x002fe20007f9e0ff */
[----:B0-----:R-:W-:Y:S01]  /*0740*/  @!P2 IMAD R8, R27, R18, RZ ;  /* 0x000000121b08a224 */ /* 0x001fe200078e02ff */
[----:B--2---:R-:W-:Y:S01]  /*0750*/  @!P3 IADD3 R14, P5, PT, R7, R14, RZ ;  /* 0x0000000e070eb210 */ /* 0x004fe20007fbe0ff */
[----:B------:R-:W0:Y:S01]  /*0760*/  @!P2 LDC.64 R10, c[0x0][0x398] ;  /* 0x0000e600ff0aab82 */ /* 0x000e220000000a00 */
[----:B----4-:R-:W-:-:S02]  /*0770*/  @!P2 MOV R20, R52 ;  /* 0x000000340014a202 */ /* 0x010fc40000000f00 */
[----:B------:R-:W-:Y:S01]  /*0780*/  @!P2 MOV R21, R55 ;  /* 0x000000370015a202 */ /* 0x000fe20000000f00 */
[----:B------:R-:W5:Y:S04]  /*0790*/  @!P0 LDG.E R43, desc[UR6][R22.64] ;  /* 0x00000006162b8981 */ /* 0x000f68000c1e1900 */
[----:B------:R-:W1:Y:S01]  /*07a0*/  @!P1 LDC.64 R6, c[0x0][0x3f8] ;  /* 0x0000fe00ff069b82 */ /* 0x000e620000000a00 */
[C---:B------:R-:W-:Y:S02]  /*07b0*/  @!P2 IMAD R31, R25.reuse, R19, R8 ;  /* 0x00000013191fa224 */ /* 0x040fe400078e0208 */
[----:B------:R-:W-:Y:S01]  /*07c0*/  @!P2 IMAD.WIDE.U32 R18, R25, R18, R20 ;  /* 0x000000121912a225 */ /* 0x000fe200078e0014 */
[----:B------:R-:W-:Y:S02]  /*07d0*/  @!P3 IADD3.X R13, PT, PT, R4, R13, RZ, P4, !PT ;  /* 0x0000000d040db210 */ /* 0x000fe400027fe4ff */
[----:B------:R-:W-:-:S02]  /*07e0*/  IADD3 R27, PT, PT, R9, 0x40, RZ ;  /* 0x00000040091b7810 */ /* 0x000fc40007ffe0ff */
[----:B------:R-:W-:Y:S01]  /*07f0*/  @!P2 IADD3 R19, PT, PT, R19, R31, RZ ;  /* 0x0000001f1313a210 */ /* 0x000fe20007ffe0ff */
[----:B------:R2:W5:Y:S01]  /*0800*/  @!P3 LDG.E R42, desc[UR6][R12.64] ;  /* 0x000000060c2ab981 */ /* 0x000562000c1e1900 */
[----:B------:R-:W-:Y:S02]  /*0810*/  ISETP.GE.U32.AND P0, PT, R27, UR8, PT ;  /* 0x000000081b007c0c */ /* 0x000fe4000bf06070 */
[----:B------:R-:W-:-:S04]  /*0820*/  SHF.R.S32.HI R31, RZ, 0x1f, R27 ;  /* 0x0000001fff1f7819 */ /* 0x000fc8000001141b */
[----:B------:R-:W-:Y:S01]  /*0830*/  ISETP.GE.AND.EX P0, PT, R31, UR9, PT, P0 ;  /* 0x000000091f007c0c */ /* 0x000fe2000bf06300 */
[----:B--2---:R-:W2:Y:S01]  /*0840*/  @!P1 LDC.64 R12, c[0x0][0x3a0] ;  /* 0x0000e800ff0c9b82 */ /* 0x004ea20000000a00 */
[----:B------:R-:W-:Y:S02]  /*0850*/  @!P3 IADD3.X R15, PT, PT, R4, R15, RZ, P5, !PT ;  /* 0x0000000f040fb210 */ /* 0x000fe40002ffe4ff */
[C---:B------:R-:W-:Y:S02]  /*0860*/  IADD3 R4, PT, PT, R9.reuse, 0x50, RZ ;  /* 0x0000005009047810 */ /* 0x040fe40007ffe0ff */
[C---:B------:R-:W-:Y:S02]  /*0870*/  @!P2 SHF.L.U32 R21, R18.reuse, 0x1, RZ ;  /* 0x000000011215a819 */ /* 0x040fe400000006ff */
[C---:B------:R-:W-:Y:S02]  /*0880*/  IADD3 R24, PT, PT, R9.reuse, 0x60, RZ ;  /* 0x0000006009187810 */ /* 0x040fe40007ffe0ff */
[----:B------:R-:W-:Y:S01]  /*0890*/  IADD3 R26, PT, PT, R9, 0x70, RZ ;  /* 0x00000070091a7810 */ /* 0x000fe20007ffe0ff */
[----:B-1----:R-:W-:Y:S01]  /*08a0*/  @!P1 IMAD R29, R29, R6, RZ ;  /* 0x000000061d1d9224 */ /* 0x002fe200078e02ff */
[----:B------:R-:W-:Y:S01]  /*08b0*/  @!P2 SHF.L.U64.HI R22, R18, 0x1, R19 ;  /* 0x000000011216a819 */ /* 0x000fe20000010213 */
[----:B------:R-:W1:Y:S01]  /*08c0*/  @!P1 LDC.64 R8, c[0x0][0x398] ;  /* 0x0000e600ff089b82 */ /* 0x000e620000000a00 */
[----:B------:R-:W-:Y:S01]  /*08d0*/  @!P1 MOV R18, R52 ;  /* 0x0000003400129202 */ /* 0x000fe20000000f00 */
[----:B------:R4:W5:Y:S01]  /*08e0*/  @!P3 LDG.E R41, desc[UR6][R14.64] ;  /* 0x000000060e29b981 */ /* 0x000962000c1e1900 */
[----:B------:R-:W-:-:S02]  /*08f0*/  @!P1 MOV R19, R55 ;  /* 0x0000003700139202 */ /* 0x000fc40000000f00 */
[----:B------:R-:W-:Y:S02]  /*0900*/  ISETP.GE.U32.AND P4, PT, R4, UR8, PT ;  /* 0x0000000804007c0c */ /* 0x000fe4000bf86070 */
[----:B------:R-:W-:Y:S01]  /*0910*/  SHF.R.S32.HI R33, RZ, 0x1f, R4 ;  /* 0x0000001fff217819 */ /* 0x000fe20000011404 */
[C---:B------:R-:W-:Y:S02]  /*0920*/  @!P1 IMAD R23, R2.reuse, R7, R29 ;  /* 0x0000000702179224 */ /* 0x040fe400078e021d */
[----:B------:R-:W-:Y:S01]  /*0930*/  @!P1 IMAD.WIDE.U32 R18, R2, R6, R18 ;  /* 0x0000000602129225 */ /* 0x000fe200078e0012 */
[----:B------:R-:W-:Y:S01]  /*0940*/  ISETP.GE.AND.EX P4, PT, R33, UR9, PT, P4 ;  /* 0x0000000921007c0c */ /* 0x000fe2000bf86340 */
[----:B----4-:R-:W4:Y:S01]  /*0950*/  @!P0 LDC.64 R14, c[0x0][0x3f8] ;  /* 0x0000fe00ff0e8b82 */ /* 0x010f220000000a00 */
[C---:B---3--:R-:W-:Y:S02]  /*0960*/  @!P2 IADD3 R16, P3, PT, R21.reuse, R16, RZ ;  /* 0x000000101510a210 */ /* 0x048fe40007f7e0ff */
[----:B0-----:R-:W-:-:S02]  /*0970*/  @!P2 IADD3 R20, P6, PT, R21, R10, RZ ;  /* 0x0000000a1514a210 */ /* 0x001fc40007fde0ff */
[----:B------:R-:W-:Y:S02]  /*0980*/  @!P1 IADD3 R23, PT, PT, R19, R23, RZ ;  /* 0x0000001713179210 */ /* 0x000fe40007ffe0ff */
[----:B------:R-:W-:Y:S02]  /*0990*/  @!P1 SHF.L.U32 R19, R18, 0x1, RZ ;  /* 0x0000000112139819 */ /* 0x000fe400000006ff */
[C---:B------:R-:W-:Y:S02]  /*09a0*/  @!P2 IADD3.X R17, PT, PT, R22.reuse, R17, RZ, P3, !PT ;  /* 0x000000111611a210 */ /* 0x040fe40001ffe4ff */
[----:B------:R-:W-:Y:S02]  /*09b0*/  @!P2 IADD3.X R21, PT, PT, R22, R11, RZ, P6, !PT ;  /* 0x0000000b1615a210 */ /* 0x000fe400037fe4ff */
[----:B------:R-:W-:Y:S01]  /*09c0*/  @!P1 SHF.L.U64.HI R2, R18, 0x1, R23 ;  /* 0x0000000112029819 */ /* 0x000fe20000010217 */
[----:B------:R-:W0:Y:S01]  /*09d0*/  @!P4 LDC.64 R10, c[0x0][0x3f8] ;  /* 0x0000fe00ff0acb82 */ /* 0x000e220000000a00 */
[C---:B--2---:R-:W-:Y:S01]  /*09e0*/  @!P1 IADD3 R22, P6, PT, R19.reuse, R12, RZ ;  /* 0x0000000c13169210 */ /* 0x044fe20007fde0ff */
[----:B------:R2:W5:Y:S03]  /*09f0*/  @!P2 LDG.E R40, desc[UR6][R16.64] ;  /* 0x000000061028a981 */ /* 0x000566000c1e1900 */
[----:B------:R-:W-:Y:S01]  /*0a00*/  @!P1 IADD3.X R23, PT, PT, R2, R13, RZ, P6, !PT ;  /* 0x0000000d02179210 */ /* 0x000fe200037fe4ff */
[----:B------:R3:W5:Y:S02]  /*0a10*/  @!P2 LDG.E R39, desc[UR6][R20.64] ;  /* 0x000000061427a981 */ /* 0x000764000c1e1900 */
[----:B------:R-:W0:Y:S01]  /*0a20*/  @!P0 LDC.64 R12, c[0x0][0x3a0] ;  /* 0x0000e800ff0c8b82 */ /* 0x000e220000000a00 */
[----:B-1----:R-:W-:Y:S01]  /*0a30*/  @!P1 IADD3 R8, P2, PT, R19, R8, RZ ;  /* 0x0000000813089210 */ /* 0x002fe20007f5e0ff */
[----:B----4-:R-:W-:Y:S01]  /*0a40*/  @!P0 IMAD R6, R31, R14, RZ ;  /* 0x0000000e1f068224 */ /* 0x010fe200078e02ff */
[----:B------:R-:W-:Y:S01]  /*0a50*/  @!P0 MOV R28, R52 ;  /* 0x00000034001c8202 */ /* 0x000fe20000000f00 */
[----:B------:R1:W5:Y:S04]  /*0a60*/  @!P1 LDG.E R38, desc[UR6][R22.64] ;  /* 0x0000000616269981 */ /* 0x000368000c1e1900 */
[----:B------:R-:W4:Y:S01]  /*0a70*/  LDC.64 R18, c[0x0][0x3b8] ;  /* 0x0000ee00ff127b82 */ /* 0x000f220000000a00 */
[----:B------:R-:W-:Y:S01]  /*0a80*/  @!P0 MOV R29, R55 ;  /* 0x00000037001d8202 */ /* 0x000fe20000000f00 */
[----:B------:R-:W-:-:S02]  /*0a90*/  @!P0 IMAD R31, R27, R15, R6 ;  /* 0x0000000f1b1f8224 */ /* 0x000fc400078e0206 */
[----:B------:R-:W-:Y:S01]  /*0aa0*/  @!P0 IMAD.WIDE.U32 R28, R27, R14, R28 ;  /* 0x0000000e1b1c8225 */ /* 0x000fe200078e001c */
[----:B------:R-:W-:-:S03]  /*0ab0*/  @!P1 IADD3.X R9, PT, PT, R2, R9, RZ, P2, !PT ;  /* 0x0000000902099210 */ /* 0x000fc600017fe4ff */
[----:B--2---:R-:W2:Y:S01]  /*0ac0*/  @!P0 LDC.64 R16, c[0x0][0x398] ;  /* 0x0000e600ff108b82 */ /* 0x004ea20000000a00 */
[----:B------:R-:W-:Y:S02]  /*0ad0*/  ISETP.GE.U32.AND P5, PT, R24, UR8, PT ;  /* 0x0000000818007c0c */ /* 0x000fe4000bfa6070 */
[----:B---3--:R-:W-:Y:S02]  /*0ae0*/  @!P0 IADD3 R21, PT, PT, R29, R31, RZ ;  /* 0x0000001f1d158210 */ /* 0x008fe40007ffe0ff */
[----:B------:R-:W-:Y:S01]  /*0af0*/  SHF.R.S32.HI R25, RZ, 0x1f, R24 ;  /* 0x0000001fff197819 */ /* 0x000fe20000011418 */
[----:B0-----:R-:W-:Y:S01]  /*0b00*/  @!P4 IMAD R33, R33, R10, RZ ;  /* 0x0000000a2121c224 */ /* 0x001fe200078e02ff */
[C---:B------:R-:W-:Y:S01]  /*0b10*/  @!P0 SHF.L.U32 R29, R28.reuse, 0x1, RZ ;  /* 0x000000011c1d8819 */ /* 0x040fe200000006ff */
[----:B------:R0:W5:Y:S01]  /*0b20*/  @!P1 LDG.E R37, desc[UR6][R8.64] ;  /* 0x0000000608259981 */ /* 0x000162000c1e1900 */
[----:B------:R-:W-:Y:S01]  /*0b30*/  ISETP.GE.AND.EX P5, PT, R25, UR9, PT, P5 ;  /* 0x0000000919007c0c */ /* 0x000fe2000bfa6350 */
[----:B------:R-:W3:Y:S01]  /*0b40*/  @!P4 LDC.64 R14, c[0x0][0x3a0] ;  /* 0x0000e800ff0ecb82 */ /* 0x000ee20000000a00 */
[----:B------:R-:W-:-:S02]  /*0b50*/  @!P0 SHF.L.U64.HI R6, R28, 0x1, R21 ;  /* 0x000000011c068819 */ /* 0x000fc40000010215 */
[----:B------:R-:W-:Y:S01]  /*0b60*/  @!P0 IADD3 R32, P1, PT, R29, R12, RZ ;  /* 0x0000000c1d208210 */ /* 0x000fe20007f3e0ff */
[----:B------:R-:W-:Y:S01]  /*0b70*/  @!P4 IMAD R27, R4, R11, R33 ;  /* 0x0000000b041bc224 */ /* 0x000fe200078e0221 */
[----:B------:R-:W-:Y:S02]  /*0b80*/  ISETP.GE.U32.AND P3, PT, R26, UR8, PT ;  /* 0x000000081a007c0c */ /* 0x000fe4000bf66070 */
[----:B------:R-:W-:Y:S01]  /*0b90*/  @!P0 IADD3.X R33, PT, PT, R6, R13, RZ, P1, !PT ;  /* 0x0000000d06218210 */ /* 0x000fe20000ffe4ff */
[----:B----4-:R-:W-:Y:S01]  /*0ba0*/  IMAD.WIDE R12, R47, 0x8, R18 ;  /* 0x000000082f0c7825 */ /* 0x010fe200078e0212 */
[----:B------:R-:W-:Y:S01]  /*0bb0*/  SHF.R.S32.HI R7, RZ, 0x1f, R26 ;  /* 0x0000001fff077819 */ /* 0x000fe2000001141a */
[----:B------:R-:W4:Y:S01]  /*0bc0*/  LDC.64 R18, c[0x0][0x3a8] ;  /* 0x0000ea00ff127b82 */ /* 0x000f220000000a00 */
[----:B------:R-:W-:Y:S01]  /*0bd0*/  @!P4 MOV R20, R52 ;  /* 0x000000340014c202 */ /* 0x000fe20000000f00 */
[----:B------:R3:W5:Y:S01]  /*0be0*/  @!P0 LDG.E R36, desc[UR6][R32.64] ;  /* 0x0000000620248981 */ /* 0x000762000c1e1900 */
[----:B------:R-:W-:-:S02]  /*0bf0*/  @!P4 MOV R21, R55 ;  /* 0x000000370015c202 */ /* 0x000fc40000000f00 */
[----:B------:R-:W-:Y:S01]  /*0c00*/  ISETP.GE.AND.EX P3, PT, R7, UR9, PT, P3 ;  /* 0x0000000907007c0c */ /* 0x000fe2000bf66330 */
[----:B------:R-:W4:Y:S01]  /*0c10*/  LDG.E.64 R12, desc[UR6][R12.64] ;  /* 0x000000060c0c7981 */ /* 0x000f22000c1e1b00 */
[----:B------:R-:W-:Y:S01]  /*0c20*/  @!P4 IMAD.WIDE.U32 R20, R4, R10, R20 ;  /* 0x0000000a0414c225 */ /* 0x000fe200078e0014 */
[----:B-1----:R-:W1:Y:S01]  /*0c30*/  @!P5 LDC.64 R22, c[0x0][0x3f8] ;  /* 0x0000fe00ff16db82 */ /* 0x002e620000000a00 */
[----:B------:R-:W-:-:S03]  /*0c40*/  ISETP.NE.AND P1, PT, RZ, UR4, PT ;  /* 0x00000004ff007c0c */ /* 0x000fc6000bf25270 */
[----:B0-----:R-:W-:-:S04]  /*0c50*/  @!P4 IADD3 R9, PT, PT, R21, R27, RZ ;  /* 0x0000001b1509c210 */ /* 0x001fc80007ffe0ff */
[----:B------:R-:W0:Y:S01]  /*0c60*/  @!P4 LDC.64 R10, c[0x0][0x398] ;  /* 0x0000e600ff0acb82 */ /* 0x000e220000000a00 */
[----:B------:R-:W-:Y:S02]  /*0c70*/  @!P4 SHF.L.U64.HI R2, R20, 0x1, R9 ;  /* 0x000000011402c819 */ /* 0x000fe40000010209 */
[----:B--2---:R-:W-:-:S05]  /*0c80*/  @!P0 IADD3 R28, P2, PT, R29, R16, RZ ;  /* 0x000000101d1c8210 */ /* 0x004fca0007f5e0ff */
[----:B------:R-:W2:Y:S01]  /*0c90*/  @!P3 LDC.64 R8, c[0x0][0x3f8] ;  /* 0x0000fe00ff08bb82 */ /* 0x000ea20000000a00 */
[----:B------:R-:W-:Y:S02]  /*0ca0*/  @!P4 SHF.L.U32 R27, R20, 0x1, RZ ;  /* 0x00000001141bc819 */ /* 0x000fe400000006ff */
[----:B------:R-:W-:Y:S02]  /*0cb0*/  @!P0 IADD3.X R29, PT, PT, R6, R17, RZ, P2, !PT ;  /* 0x00000011061d8210 */ /* 0x000fe400017fe4ff */
[----:B---3--:R-:W-:-:S03]  /*0cc0*/  @!P4 IADD3 R30, P6, PT, R27, R14, RZ ;  /* 0x0000000e1b1ec210 */ /* 0x008fc60007fde0ff */
[----:B------:R-:W3:Y:S01]  /*0cd0*/  @P1 LDC.64 R20, c[0x0][0x3b0] ;  /* 0x0000ec00ff141b82 */ /* 0x000ee20000000a00 */
[----:B------:R-:W-:Y:S01]  /*0ce0*/  MOV R4, RZ ;  /* 0x000000ff00047202 */ /* 0x000fe20000000f00 */
[----:B-1----:R-:W-:Y:S01]  /*0cf0*/  @!P5 IMAD R25, R25, R22, RZ ;  /* 0x000000161919d224 */ /* 0x002fe200078e02ff */
[----:B------:R-:W-:Y:S02]  /*0d00*/  @!P4 IADD3.X R31, PT, PT, R2, R15, RZ, P6, !PT ;  /* 0x0000000f021fc210 */ /* 0x000fe400037fe4ff */
[----:B------:R-:W-:Y:S02]  /*0d10*/  @!P5 MOV R32, R52 ;  /* 0x000000340020d202 */ /* 0x000fe40000000f00 */
[----:B------:R-:W-:Y:S01]  /*0d20*/  @!P5 MOV R33, R55 ;  /* 0x000000370021d202 */ /* 0x000fe20000000f00 */
[----:B------:R-:W1:Y:S01]  /*0d30*/  @!P5 LDC.64 R16, c[0x0][0x3a0] ;  /* 0x0000e800ff10db82 */ /* 0x000e620000000a00 */
[----:B------:R2:W5:Y:S01]  /*0d40*/  @!P0 LDG.E R4, desc[UR6][R28.64] ;  /* 0x000000061c048981 */ /* 0x000562000c1e1900 */
[----:B0-----:R-:W-:Y:S01]  /*0d50*/  @!P4 IADD3 R10, P0, PT, R27, R10, RZ ;  /* 0x0000000a1b0ac210 */ /* 0x001fe20007f1e0ff */
[----:B------:R-:W-:-:S05]  /*0d60*/  @!P5 IMAD R35, R24, R23, R25 ;  /* 0x000000171823d224 */ /* 0x000fca00078e0219 */
[----:B------:R-:W0:Y:S01]  /*0d70*/  @!P5 LDC.64 R14, c[0x0][0x398] ;  /* 0x0000e600ff0edb82 */ /* 0x000e220000000a00 */
[----:B------:R-:W-:Y:S01]  /*0d80*/  @!P5 IMAD.WIDE.U32 R32, R24, R22, R32 ;  /* 0x000000161820d225 */ /* 0x000fe200078e0020 */
[----:B------:R-:W-:Y:S02]  /*0d90*/  MOV R6, RZ ;  /* 0x000000ff00067202 */ /* 0x000fe40000000f00 */
[----:B------:R-:W-:-:S04]  /*0da0*/  @!P4 IADD3.X R11, PT, PT, R2, R11, RZ, P0, !PT ;  /* 0x0000000b020bc210 */ /* 0x000fc800007fe4ff */
[----:B------:R-:W0:Y:S01]  /*0db0*/  @!P3 LDC.64 R24, c[0x0][0x3a0] ;  /* 0x0000e800ff18bb82 */ /* 0x000e220000000a00 */
[----:B------:R-:W-:Y:S01]  /*0dc0*/  LOP3.LUT R2, R46, 0xffff, RZ, 0xc0, !PT ;  /* 0x0000ffff2e027812 */ /* 0x000fe200078ec0ff */
[----:B--2---:R-:W-:Y:S01]  /*0dd0*/  @!P3 IMAD R28, R7, R8, RZ ;  /* 0x00000008071cb224 */ /* 0x004fe200078e02ff */
[----:B------:R2:W5:Y:S05]  /*0de0*/  @!P4 LDG.E R6, desc[UR6][R30.64] ;  /* 0x000000061e06c981 */ /* 0x00056a000c1e1900 */
[----:B------:R-:W0:Y:S01]  /*0df0*/  @!P3 LDC.64 R22, c[0x0][0x398] ;  /* 0x0000e600ff16bb82 */ /* 0x000e220000000a00 */
[----:B------:R-:W-:Y:S01]  /*0e00*/  @!P3 IMAD R9, R26, R9, R28 ;  /* 0x000000091a09b224 */ /* 0x000fe200078e021c */
[----:B------:R-:W-:Y:S01]  /*0e10*/  @!P5 IADD3 R7, PT, PT, R33, R35, RZ ;  /* 0x000000232107d210 */ /* 0x000fe20007ffe0ff */
[----:B------:R-:W-:Y:S01]  /*0e20*/  IMAD R27, R5, 0x54, R2 ;  /* 0x00000054051b7824 */ /* 0x000fe200078e0202 */
[----:B------:R-:W-:-:S02]  /*0e30*/  @!P3 MOV R28, R52 ;  /* 0x00000034001cb202 */ /* 0x000fc40000000f00 */
[C---:B--2---:R-:W-:Y:S02]  /*0e40*/  @!P5 SHF.L.U32 R31, R32.reuse, 0x1, RZ ;  /* 0x00000001201fd819 */ /* 0x044fe400000006ff */
[----:B------:R-:W-:Y:S01]  /*0e50*/  @!P3 MOV R29, R55 ;  /* 0x00000037001db202 */ /* 0x000fe20000000f00 */
[----:B----4-:R-:W-:Y:S01]  /*0e60*/  IMAD.WIDE R18, R27, 0x4, R18 ;  /* 0x000000041b127825 */ /* 0x010fe200078e0212 */
[----:B------:R-:W-:Y:S02]  /*0e70*/  @!P5 SHF.L.U64.HI R32, R32, 0x1, R7 ;  /* 0x000000012020d819 */ /* 0x000fe40000010207 */
[----:B-1----:R-:W-:Y:S01]  /*0e80*/  @!P5 IADD3 R16, P0, PT, R31, R16, RZ ;  /* 0x000000101f10d210 */ /* 0x002fe20007f1e0ff */
[----:B---3--:R-:W-:-:S04]  /*0e90*/  @P1 IMAD.WIDE R20, R27, 0x4, R20 ;  /* 0x000000041b141825 */ /* 0x008fc800078e0214 */
[----:B------:R-:W-:Y:S01]  /*0ea0*/  @!P3 IMAD.WIDE.U32 R26, R26, R8, R28 ;  /* 0x000000081a1ab225 */ /* 0x000fe200078e001c */
[----:B------:R-:W-:Y:S02]  /*0eb0*/  @!P5 IADD3.X R17, PT, PT, R32, R17, RZ, P0, !PT ;  /* 0x000000112011d210 */ /* 0x000fe400007fe4ff */
[----:B0-----:R-:W-:Y:S02]  /*0ec0*/  @!P5 IADD3 R28, P0, PT, R31, R14, RZ ;  /* 0x0000000e1f1cd210 */ /* 0x001fe40007f1e0ff */
[----:B------:R-:W-:Y:S02]  /*0ed0*/  @!P3 IADD3 R31, PT, PT, R27, R9, RZ ;  /* 0x000000091b1fb210 */ /* 0x000fe40007ffe0ff */
[----:B------:R-:W-:Y:S02]  /*0ee0*/  MOV R7, RZ ;  /* 0x000000ff00077202 */ /* 0x000fe40000000f00 */
[----:B------:R-:W-:Y:S02]  /*0ef0*/  @!P3 SHF.L.U32 R27, R26, 0x1, RZ ;  /* 0x000000011a1bb819 */ /* 0x000fe400000006ff */
[----:B------:R-:W-:-:S02]  /*0f00*/  @!P5 IADD3.X R29, PT, PT, R32, R15, RZ, P0, !PT ;  /* 0x0000000f201dd210 */ /* 0x000fc400007fe4ff */
[----:B------:R-:W-:Y:S01]  /*0f10*/  @!P3 SHF.L.U64.HI R26, R26, 0x1, R31 ;  /* 0x000000011a1ab819 */ /* 0x000fe2000001021f */
[----:B------:R0:W5:Y:S01]  /*0f20*/  @!P4 LDG.E R7, desc[UR6][R10.64] ;  /* 0x000000060a07c981 */ /* 0x000162000c1e1900 */
[C---:B------:R-:W-:Y:S02]  /*0f30*/  @!P3 IADD3 R24, P0, PT, R27.reuse, R24, RZ ;  /* 0x000000181b18b210 */ /* 0x040fe40007f1e0ff */
[----:B------:R-:W-:Y:S02]  /*0f40*/  @!P3 IADD3 R22, P2, PT, R27, R22, RZ ;  /* 0x000000161b16b210 */ /* 0x000fe40007f5e0ff */
[----:B------:R-:W-:Y:S02]  /*0f50*/  CS2R R14, SRZ ;  /* 0x00000000000e7805 */ /* 0x000fe4000001ff00 */
[----:B------:R-:W-:Y:S02]  /*0f60*/  MOV R8, RZ ;  /* 0x000000ff00087202 */ /* 0x000fe40000000f00 */
[----:B------:R-:W-:-:S02]  /*0f70*/  MOV R9, RZ ;  /* 0x000000ff00097202 */ /* 0x000fc40000000f00 */
[C---:B------:R-:W-:Y:S02]  /*0f80*/  @!P3 IADD3.X R25, PT, PT, R26.reuse, R25, RZ, P0, !PT ;  /* 0x000000191a19b210 */ /* 0x040fe400007fe4ff */
[----:B0-----:R-:W-:Y:S02]  /*0f90*/  CS2R R10, SRZ ;  /* 0x00000000000a7805 */ /* 0x001fe4000001ff00 */
[----:B------:R-:W-:Y:S01]  /*0fa0*/  @!P3 IADD3.X R23, PT, PT, R26, R23, RZ, P2, !PT ;  /* 0x000000171a17b210 */ /* 0x000fe200017fe4ff */
[----:B------:R0:W5:Y:S04]  /*0fb0*/  @!P5 LDG.E R8, desc[UR6][R16.64] ;  /* 0x000000061008d981 */ /* 0x000168000c1e1900 */
[----:B------:R0:W5:Y:S04]  /*0fc0*/  @!P5 LDG.E R9, desc[UR6][R28.64] ;  /* 0x000000061c09d981 */ /* 0x000168000c1e1900 */
[----:B------:R0:W5:Y:S04]  /*0fd0*/  @!P3 LDG.E R10, desc[UR6][R24.64] ;  /* 0x00000006180ab981 */ /* 0x000168000c1e1900 */
[----:B------:R0:W5:Y:S04]  /*0fe0*/  @!P3 LDG.E R11, desc[UR6][R22.64] ;  /* 0x00000006160bb981 */ /* 0x000168000c1e1900 */
[----:B------:R0:W5:Y:S04]  /*0ff0*/  @P1 LDG.E.64 R14, desc[UR6][R20.64] ;  /* 0x00000006140e1981 */ /* 0x000168000c1e1b00 */
[----:B------:R0:W5:Y:S01]  /*1000*/  LDG.E.64 R16, desc[UR6][R18.64] ;  /* 0x0000000612107981 */ /* 0x000162000c1e1b00 */
[----:B------:R-:W-:Y:S01]  /*1010*/  UISETP.NE.AND UP0, UPT, UR4, URZ, UPT ;  /* 0x000000ff0400728c */ /* 0x000fe2000bf05270 */
[----:B------:R-:W-:-:S05]  /*1020*/  FFMA.FTZ R13, -R12, R12, R13 ;  /* 0x0000000c0c0d7223 */ /* 0x000fca000001010d */
[----:B------:R-:W-:-:S13]  /*1030*/  FSETP.GTU.FTZ.AND P0, PT, R13, RZ, PT ;  /* 0x000000ff0d00720b */ /* 0x000fda0003f1c000 */
[----:B------:R-:W1:Y:S02]  /*1040*/  @P0 LDC R26, c[0x0][0x3c0] ;  /* 0x0000f000ff1a0b82 */ /* 0x000e640000000800 */
[----:B-1----:R-:W-:Y:S01]  /*1050*/  @P0 FADD.FTZ R26, R13, R26 ;  /* 0x0000001a0d1a0221 */ /* 0x002fe20000010000 */
[----:B------:R-:W-:-:S06]  /*1060*/  MOV R13, 0x3f800000 ;  /* 0x3f800000000d7802 */ /* 0x000fcc0000000f00 */
[----:B------:R0:W1:Y:S01]  /*1070*/  @P0 MUFU.RSQ R13, R26 ;  /* 0x0000001a000d0308 */ /* 0x0000620000001400 */
[----:B------:R-:W-:Y:S05]  /*1080*/  BRA.U UP0, `(.L_x_664) ;  /* 0x0000000900447547 */ /* 0x000fea000b800000 */
[--C-:B0----5:R-:W-:Y:S02]  /*1090*/  HADD2.F32 R21, -RZ, R44.reuse.H0_H0 ;  /* 0x2000002cff157230 */ /* 0x121fe40000004100 */
[----:B------:R-:W-:Y:S02]  /*10a0*/  HADD2.F32 R23, -RZ, R44.H1_H1 ;  /* 0x3000002cff177230 */ /* 0x000fe40000004100 */
[--C-:B------:R-:W-:Y:S02]  /*10b0*/  HADD2.F32 R19, -RZ, R43.reuse.H0_H0 ;  /* 0x2000002bff137230 */ /* 0x100fe40000004100 */
[C---:B------:R-:W-:Y:S01]  /*10c0*/  FADD.FTZ R20, -R12.reuse, R21 ;  /* 0x000000150c147221 */ /* 0x040fe20000010100 */
[----:B------:R-:W-:Y:S02]  /*10d0*/  HADD2.F32 R25, -RZ, R42.H0_H0 ;  /* 0x2000002aff197230 */ /* 0x000fe40000004100 */
[----:B------:R-:W-:Y:S01]  /*10e0*/  FADD.FTZ R22, -R12, R23 ;  /* 0x000000170c167221 */ /* 0x000fe20000010100 */
[----:B------:R-:W-:-:S02]  /*10f0*/  HADD2.F32 R18, -RZ, R43.H1_H1 ;  /* 0x3000002bff127230 */ /* 0x000fc40000004100 */
[----:B------:R-:W-:Y:S01]  /*1100*/  FMUL.FTZ R23, R16, R19 ;  /* 0x0000001310177220 */ /* 0x000fe20000410000 */
[-C--:B-1----:R-:W-:Y:S01]  /*1110*/  FMUL.FTZ R20, R20, R13.reuse ;  /* 0x0000000d14147220 */ /* 0x082fe20000410000 */
[----:B------:R-:W-:Y:S01]  /*1120*/  FADD.FTZ R26, -R12, R25 ;  /* 0x000000190c1a7221 */ /* 0x000fe20000010100 */
[----:B------:R-:W-:Y:S01]  /*1130*/  FMUL.FTZ R21, R22, R13 ;  /* 0x0000000d16157220 */ /* 0x000fe20000410000 */
[----:B------:R-:W-:Y:S02]  /*1140*/  HADD2.F32 R27, -RZ, R41.H0_H0 ;  /* 0x20000029ff1b7230 */ /* 0x000fe40000004100 */
[----:B------:R-:W-:Y:S01]  /*1150*/  FMUL.FTZ R24, R17, R18 ;  /* 0x0000001211187220 */ /* 0x000fe20000410000 */
[----:B------:R-:W-:Y:S01]  /*1160*/  FADD.FTZ R25, RZ, R23 ;  /* 0x00000017ff197221 */ /* 0x000fe20000010000 */
[----:B------:R-:W-:Y:S01]  /*1170*/  FFMA.FTZ R22, R20, R23, RZ ;  /* 0x0000001714167223 */ /* 0x000fe200000100ff */
[----:B------:R-:W-:Y:S01]  /*1180*/  FFMA.FTZ R20, R19, R20, RZ ;  /* 0x0000001413147223 */ /* 0x000fe200000100ff */
[----:B------:R-:W-:Y:S01]  /*1190*/  FADD.FTZ R28, RZ, R19 ;  /* 0x00000013ff1c7221 */ /* 0x000fe20000010000 */
[----:B------:R-:W-:Y:S01]  /*11a0*/  FADD.FTZ R25, R24, R25 ;  /* 0x0000001918197221 */ /* 0x000fe20000010000 */
[----:B------:R-:W-:Y:S01]  /*11b0*/  FFMA.FTZ R22, R21, R24, R22 ;  /* 0x0000001815167223 */ /* 0x000fe20000010016 */
[----:B------:R-:W-:Y:S01]  /*11c0*/  FMUL.FTZ R24, R16, R27 ;  /* 0x0000001b10187220 */ /* 0x000fe20000410000 */
[----:B------:R-:W-:Y:S01]  /*11d0*/  FMUL.FTZ R23, R26, R13 ;  /* 0x0000000d1a177220 */ /* 0x000fe20000410000 */
[----:B------:R-:W-:-:S02]  /*11e0*/  HADD2.F32 R19, -RZ, R42.H1_H1 ;  /* 0x3000002aff137230 */ /* 0x000fc40000004100 */
[----:B------:R-:W-:Y:S01]  /*11f0*/  FADD.FTZ R28, R27, R28 ;  /* 0x0000001c1b1c7221 */ /* 0x000fe20000010000 */
[----:B------:R-:W-:Y:S01]  /*1200*/  FADD.FTZ R25, R25, R24 ;  /* 0x0000001819197221 */ /* 0x000fe20000010000 */
[----:B------:R-:W-:Y:S01]  /*1210*/  FFMA.FTZ R24, R23, R24, R22 ;  /* 0x0000001817187223 */ /* 0x000fe20000010016 */
[----:B------:R-:W-:Y:S02]  /*1220*/  HADD2.F32 R29, -RZ, R40.H0_H0 ;  /* 0x20000028ff1d7230 */ /* 0x000fe40000004100 */
[----:B------:R-:W-:Y:S01]  /*1230*/  FADD.FTZ R22, -R12, R19 ;  /* 0x000000130c167221 */ /* 0x000fe20000010100 */
[----:B------:R-:W-:Y:S01]  /*1240*/  FFMA.FTZ R27, R27, R23, R20 ;  /* 0x000000171b1b7223 */ /* 0x000fe20000010014 */
[----:B------:R-:W-:Y:S02]  /*1250*/  HADD2.F32 R20, -RZ, R41.H1_H1 ;  /* 0x30000029ff147230 */ /* 0x000fe40000004100 */
[----:B------:R-:W-:Y:S01]  /*1260*/  FFMA.FTZ R21, R18, R21, RZ ;  /* 0x0000001512157223 */ /* 0x000fe200000100ff */
[----:B------:R-:W-:Y:S01]  /*1270*/  FADD.FTZ R23, RZ, R18 ;  /* 0x00000012ff177221 */ /* 0x000fe20000010000 */
[----:B------:R-:W-:Y:S01]  /*1280*/  FADD.FTZ R18, -R12, R29 ;  /* 0x0000001d0c127221 */ /* 0x000fe20000010100 */
[----:B------:R-:W-:Y:S01]  /*1290*/  FMUL.FTZ R19, R22, R13 ;  /* 0x0000000d16137220 */ /* 0x000fe20000410000 */
[----:B------:R-:W-:-:S02]  /*12a0*/  HADD2.F32 R26, -RZ, R39.H0_H0 ;  /* 0x20000027ff1a7230 */ /* 0x000fc40000004100 */
[----:B------:R-:W-:Y:S01]  /*12b0*/  FADD.FTZ R23, R20, R23 ;  /* 0x0000001714177221 */ /* 0x000fe20000010000 */
[----:B------:R-:W-:Y:S01]  /*12c0*/  FMUL.FTZ R31, R18, R13 ;  /* 0x0000000d121f7220 */ /* 0x000fe20000410000 */
[----:B------:R-:W-:Y:S01]  /*12d0*/  FFMA.FTZ R21, R20, R19, R21 ;  /* 0x0000001314157223 */ /* 0x000fe20000010015 */
[----:B------:R-:W-:Y:S02]  /*12e0*/  HADD2.F32 R29, -RZ, R40.H1_H1 ;  /* 0x30000028ff1d7230 */ /* 0x000fe40000004100 */
[----:B------:R-:W-:Y:S01]  /*12f0*/  FMUL.FTZ R20, R17, R20 ;  /* 0x0000001411147220 */ /* 0x000fe20000410000 */
[----:B------:R-:W-:Y:S01]  /*1300*/  FADD.FTZ R28, R28, R26 ;  /* 0x0000001a1c1c7221 */ /* 0x000fe20000010000 */
[----:B------:R-:W-:Y:S01]  /*1310*/  FFMA.FTZ R27, R26, R31, R27 ;  /* 0x0000001f1a1b7223 */ /* 0x000fe2000001001b */
[----:B------:R-:W-:Y:S01]  /*1320*/  FMUL.FTZ R26, R16, R26 ;  /* 0x0000001a101a7220 */ /* 0x000fe20000410000 */
[----:B------:R-:W-:Y:S01]  /*1330*/  FADD.FTZ R25, R20, R25 ;  /* 0x0000001914197221 */ /* 0x000fe20000010000 */
[----:B------:R-:W-:Y:S01]  /*1340*/  FFMA.FTZ R24, R19, R20, R24 ;  /* 0x0000001413187223 */ /* 0x000fe20000010018 */
[----:B------:R-:W-:Y:S01]  /*1350*/  FADD.FTZ R20, -R12, R29 ;  /* 0x0000001d0c147221 */ /* 0x000fe20000010100 */
[----:B------:R-:W-:-:S02]  /*1360*/  HADD2.F32 R18, -RZ, R39.H1_H1 ;  /* 0x30000027ff127230 */ /* 0x000fc40000004100 */
[----:B------:R-:W-:Y:S01]  /*1370*/  FADD.FTZ R22, R25, R26 ;  /* 0x0000001a19167221 */ /* 0x000fe20000010000 */
[--C-:B------:R-:W-:Y:S02]  /*1380*/  HADD2.F32 R25, -RZ, R38.reuse.H0_H0 ;  /* 0x20000026ff197230 */ /* 0x100fe40000004100 */
[----:B------:R-:W-:Y:S01]  /*1390*/  FMUL.FTZ R20, R20, R13 ;  /* 0x0000000d14147220 */ /* 0x000fe20000410000 */
[----:B------:R-:W-:Y:S02]  /*13a0*/  HADD2.F32 R29, -RZ, R38.H1_H1 ;  /* 0x30000026ff1d7230 */ /* 0x000fe40000004100 */
[----:B------:R-:W-:Y:S01]  /*13b0*/  FFMA.FTZ R31, R31, R26, R24 ;  /* 0x0000001a1f1f7223 */ /* 0x000fe20000010018 */
[----:B------:R-:W-:Y:S01]  /*13c0*/  FMUL.FTZ R19, R17, R18 ;  /* 0x0000001211137220 */ /* 0x000fe20000410000 */
[----:B------:R-:W-:Y:S01]  /*13d0*/  FADD.FTZ R23, R23, R18 ;  /* 0x0000001217177221 */ /* 0x000fe20000010000 */
[----:B------:R-:W-:Y:S01]  /*13e0*/  FFMA.FTZ R21, R18, R20, R21 ;  /* 0x0000001412157223 */ /* 0x000fe20000010015 */
[----:B------:R-:W-:Y:S01]  /*13f0*/  FADD.FTZ R24, -R12, R25 ;  /* 0x000000190c187221 */ /* 0x000fe20000010100 */
[----:B------:R-:W-:-:S02]  /*1400*/  HADD2.F32 R18, -RZ, R37.H0_H0 ;  /* 0x20000025ff127230 */ /* 0x000fc40000004100 */
[----:B------:R-:W-:Y:S01]  /*1410*/  FADD.FTZ R26, -R12, R29 ;  /* 0x0000001d0c1a7221 */ /* 0x000fe20000010100 */
[----:B------:R-:W-:Y:S01]  /*1420*/  FFMA.FTZ R31, R20, R19, R31 ;  /* 0x00000013141f7223 */ /* 0x000fe2000001001f */
[----:B------:R-:W-:Y:S01]  /*1430*/  FADD.FTZ R22, R19, R22 ;  /* 0x0000001613167221 */ /* 0x000fe20000010000 */
[----:B------:R-:W-:Y:S02]  /*1440*/  HADD2.F32 R20, -RZ, R37.H1_H1 ;  /* 0x30000025ff147230 */ /* 0x000fe40000004100 */
[-C--:B------:R-:W-:Y:S01]  /*1450*/  FMUL.FTZ R24, R24, R13.reuse ;  /* 0x0000000d18187220 */ /* 0x080fe20000410000 */
[----:B------:R-:W-:Y:S02]  /*1460*/  HADD2.F32 R29, -RZ, R36.H0_H0 ;  /* 0x20000024ff1d7230 */ /* 0x000fe40000004100 */
[----:B------:R-:W-:Y:S01]  /*1470*/  FMUL.FTZ R26, R26, R13 ;  /* 0x0000000d1a1a7220 */ /* 0x000fe20000410000 */
        /* <DEDUP_REMOVED lines=8> */
[----:B------:R-:W-:-:S02]  /*1500*/  HADD2.F32 R18, -RZ, R4.H0_H0 ;  /* 0x20000004ff127230 */ /* 0x000fc40000004100 */
[----:B------:R-:W-:Y:S01]  /*1510*/  FADD.FTZ R20, -R12, R29 ;  /* 0x0000001d0c147221 */ /* 0x000fe20000010100 */
[----:B------:R-:W-:Y:S02]  /*1520*/  HADD2.F32 R29, -RZ, R6.H0_H0 ;  /* 0x20000006ff1d7230 */ /* 0x000fe40000004100 */
[----:B------:R-:W-:Y:S01]  /*1530*/  FADD.FTZ R22, R25, R22 ;  /* 0x0000001619167221 */ /* 0x000fe20000010000 */
[----:B------:R-:W-:Y:S01]  /*1540*/  FFMA.FTZ R31, R26, R25, R31 ;  /* 0x000000191a1f7223 */ /* 0x000fe2000001001f */
[----:B------:R-:W-:Y:S01]  /*1550*/  FMUL.FTZ R20, R20, R13 ;  /* 0x0000000d14147220 */ /* 0x000fe20000410000 */
[----:B------:R-:W-:Y:S02]  /*1560*/  HADD2.F32 R19, -RZ, R36.H1_H1 ;  /* 0x30000024ff137230 */ /* 0x000fe40000004100 */
[----:B------:R-:W-:Y:S01]  /*1570*/  FMUL.FTZ R25, R16, R18 ;  /* 0x0000001210197220 */ /* 0x000fe20000410000 */
[----:B------:R-:W-:Y:S01]  /*1580*/  FADD.FTZ R26, -R12, R29 ;  /* 0x0000001d0c1a7221 */ /* 0x000fe20000010100 */
[----:B------:R-:W-:Y:S01]  /*1590*/  FFMA.FTZ R27, R18, R20, R27 ;  /* 0x00000014121b7223 */ /* 0x000fe2000001001b */
[----:B------:R-:W-:-:S02]  /*15a0*/  HADD2.F32 R24, -RZ, R7.H0_H0 ;  /* 0x20000007ff187230 */ /* 0x000fc40000004100 */
[----:B------:R-:W-:Y:S01]  /*15b0*/  FFMA.FTZ R31, R20, R25, R31 ;  /* 0x00000019141f7223 */ /* 0x000fe2000001001f */
[----:B------:R-:W-:Y:S01]  /*15c0*/  FADD.FTZ R22, R22, R25 ;  /* 0x0000001916167221 */ /* 0x000fe20000010000 */
[----:B------:R-:W-:Y:S01]  /*15d0*/  FADD.FTZ R20, -R12, R19 ;  /* 0x000000130c147221 */ /* 0x000fe20000010100 */
[----:B------:R-:W-:Y:S01]  /*15e0*/  FADD.FTZ R28, R28, R18 ;  /* 0x000000121c1c7221 */ /* 0x000fe20000010000 */
[----:B------:R-:W-:Y:S02]  /*15f0*/  HADD2.F32 R25, -RZ, R6.H1_H1 ;  /* 0x30000006ff197230 */ /* 0x000fe40000004100 */
[-C--:B------:R-:W-:Y:S01]  /*1600*/  FMUL.FTZ R26, R26, R13.reuse ;  /* 0x0000000d1a1a7220 */ /* 0x080fe20000410000 */
[----:B------:R-:W-:Y:S02]  /*1610*/  HADD2.F32 R18, -RZ, R4.H1_H1 ;  /* 0x30000004ff127230 */ /* 0x000fe40000004100 */
[----:B------:R-:W-:Y:S01]  /*1620*/  FMUL.FTZ R20, R20, R13 ;  /* 0x0000000d14147220 */ /* 0x000fe20000410000 */
[----:B------:R-:W-:Y:S01]  /*1630*/  FADD.FTZ R28, R28, R24 ;  /* 0x000000181c1c7221 */ /* 0x000fe20000010000 */
[----:B------:R-:W-:Y:S01]  /*1640*/  FFMA.FTZ R27, R24, R26, R27 ;  /* 0x0000001a181b7223 */ /* 0x000fe2000001001b */
[----:B------:R-:W-:Y:S01]  /*1650*/  FMUL.FTZ R29, R16, R24 ;  /* 0x00000018101d7220 */ /* 0x000fe20000410000 */
[----:B------:R-:W-:Y:S01]  /*1660*/  FADD.FTZ R24, -R12, R25 ;  /* 0x000000190c187221 */ /* 0x000fe20000010100 */
[----:B------:R-:W-:Y:S01]  /*1670*/  FMUL.FTZ R19, R17, R18 ;  /* 0x0000001211137220 */ /* 0x000fe20000410000 */
[----:B------:R-:W-:Y:S01]  /*1680*/  FADD.FTZ R23, R23, R18 ;  /* 0x0000001217177221 */ /* 0x000fe20000010000 */
[----:B------:R-:W-:Y:S01]  /*1690*/  FFMA.FTZ R21, R18, R20, R21 ;  /* 0x0000001412157223 */ /* 0x000fe20000010015 */
[----:B------:R-:W-:-:S02]  /*16a0*/  HADD2.F32 R18, -RZ, R7.H1_H1 ;  /* 0x30000007ff127230 */ /* 0x000fc40000004100 */
[----:B------:R-:W-:Y:S01]  /*16b0*/  FMUL.FTZ R24, R24, R13 ;  /* 0x0000000d18187220 */ /* 0x000fe20000410000 */
[----:B------:R-:W-:Y:S02]  /*16c0*/  HADD2.F32 R25, -RZ, R8.H0_H0 ;  /* 0x20000008ff197230 */ /* 0x000fe40000004100 */
        /* <DEDUP_REMOVED lines=9> */
[----:B------:R-:W-:Y:S02]  /*1760*/  HADD2.F32 R29, -RZ, R8.H1_H1 ;  /* 0x30000008ff1d7230 */ /* 0x000fe40000004100 */
[----:B------:R-:W-:Y:S01]  /*1770*/  FADD.FTZ R22, R19, R22 ;  /* 0x0000001613167221 */ /* 0x000fe20000010000 */
[----:B------:R-:W-:Y:S01]  /*1780*/  FFMA.FTZ R31, R24, R19, R31 ;  /* 0x00000013181f7223 */ /* 0x000fe2000001001f */
[----:B------:R-:W-:Y:S01]  /*1790*/  FMUL.FTZ R26, R20, R13 ;  /* 0x0000000d141a7220 */ /* 0x000fe20000410000 */
[----:B------:R-:W-:Y:S01]  /*17a0*/  FMUL.FTZ R19, R16, R18 ;  /* 0x0000001210137220 */ /* 0x000fe20000410000 */
[----:B------:R-:W-:Y:S02]  /*17b0*/  HADD2.F32 R20, -RZ, R9.H1_H1 ;  /* 0x30000009ff147230 */ /* 0x000fe40000004100 */
[----:B------:R-:W-:Y:S01]  /*17c0*/  FADD.FTZ R24, -R12, R29 ;  /* 0x0000001d0c187221 */ /* 0x000fe20000010100 */
[----:B------:R-:W-:-:S02]  /*17d0*/  HADD2.F32 R25, -RZ, R10.H0_H0 ;  /* 0x2000000aff197230 */ /* 0x000fc40000004100 */
[----:B------:R-:W-:Y:S01]  /*17e0*/  FADD.FTZ R22, R22, R19 ;  /* 0x0000001316167221 */ /* 0x000fe20000010000 */
[----:B------:R-:W-:Y:S01]  /*17f0*/  FFMA.FTZ R31, R26, R19, R31 ;  /* 0x000000131a1f7223 */ /* 0x000fe2000001001f */
[----:B------:R-:W-:Y:S01]  /*1800*/  FMUL.FTZ R19, R17, R20 ;  /* 0x0000001411137220 */ /* 0x000fe20000410000 */
[----:B------:R-:W-:Y:S01]  /*1810*/  FMUL.FTZ R24, R24, R13 ;  /* 0x0000000d18187220 */ /* 0x000fe20000410000 */
[----:B------:R-:W-:Y:S01]  /*1820*/  FADD.FTZ R28, R28, R18 ;  /* 0x000000121c1c7221 */ /* 0x000fe20000010000 */
[----:B------:R-:W-:Y:S01]  /*1830*/  FFMA.FTZ R27, R18, R26, R27 ;  /* 0x0000001a121b7223 */ /* 0x000fe2000001001b */
[----:B------:R-:W-:Y:S02]  /*1840*/  HADD2.F32 R18, -RZ, R11.H0_H0 ;  /* 0x2000000bff127230 */ /* 0x000fe40000004100 */
[----:B------:R-:W-:Y:S01]  /*1850*/  FADD.FTZ R22, R19, R22 ;  /* 0x0000001613167221 */ /* 0x000fe20000010000 */
[----:B------:R-:W-:Y:S01]  /*1860*/  FFMA.FTZ R31, R24, R19, R31 ;  /* 0x00000013181f7223 */ /* 0x000fe2000001001f */
[----:B------:R-:W-:Y:S01]  /*1870*/  FADD.FTZ R30, -R12, R25 ;  /* 0x000000190c1e7221 */ /* 0x000fe20000010100 */
[----:B------:R-:W-:-:S02]  /*1880*/  HADD2.F32 R19, -RZ, R10.H1_H1 ;  /* 0x3000000aff137230 */ /* 0x000fc40000004100 */
[----:B------:R-:W-:Y:S01]  /*1890*/  FMUL.FTZ R25, R16, R18 ;  /* 0x0000001210197220 */ /* 0x000fe20000410000 */
[----:B------:R-:W-:Y:S02]  /*18a0*/  HADD2.F32 R26, -RZ, R11.H1_H1 ;  /* 0x3000000bff1a7230 */ /* 0x000fe40000004100 */
[----:B------:R-:W-:Y:S01]  /*18b0*/  FMUL.FTZ R32, R30, R13 ;  /* 0x0000000d1e207220 */ /* 0x000fe20000410000 */
[----:B------:R-:W-:Y:S01]  /*18c0*/  FADD.FTZ R23, R23, R20 ;  /* 0x0000001417177221 */ /* 0x000fe20000010000 */
[----:B------:R-:W-:Y:S01]  /*18d0*/  FADD.FTZ R30, -R12, R19 ;  /* 0x000000130c1e7221 */ /* 0x000fe20000010100 */
[----:B------:R-:W-:Y:S01]  /*18e0*/  FADD.FTZ R22, R22, R25 ;  /* 0x0000001916167221 */ /* 0x000fe20000010000 */
[----:B------:R-:W-:Y:S01]  /*18f0*/  FMUL.FTZ R19, R17, R26 ;  /* 0x0000001a11137220 */ /* 0x000fe20000410000 */
[----:B------:R-:W-:Y:S01]  /*1900*/  FFMA.FTZ R31, R32, R25, R31 ;  /* 0x00000019201f7223 */ /* 0x000fe2000001001f */
[----:B------:R-:W-:Y:S01]  /*1910*/  FMUL.FTZ R30, R30, R13 ;  /* 0x0000000d1e1e7220 */ /* 0x000fe20000410000 */
        /* <DEDUP_REMOVED lines=8> */
.L_x_664:
[--C-:B0----5:R-:W-:Y:S02]  /*19a0*/  HADD2.F32 R19, -RZ, R44.reuse.H0_H0 ;  /* 0x2000002cff137230 */ /* 0x121fe40000004100 */
[----:B------:R-:W-:Y:S02]  /*19b0*/  HADD2.F32 R21, -RZ, R44.H1_H1 ;  /* 0x3000002cff157230 */ /* 0x000fe40000004100 */
[--C-:B------:R-:W-:Y:S02]  /*19c0*/  HADD2.F32 R23, -RZ, R42.reuse.H0_H0 ;  /* 0x2000002aff177230 */ /* 0x100fe40000004100 */
[----:B------:R-:W-:Y:S01]  /*19d0*/  FADD.FTZ R18, -R12, R19 ;  /* 0x000000130c127221 */ /* 0x000fe20000010100 */
[----:B------:R-:W-:Y:S02]  /*19e0*/  HADD2.F32 R31, -RZ, R42.H1_H1 ;  /* 0x3000002aff1f7230 */ /* 0x000fe40000004100 */
[----:B------:R-:W-:Y:S02]  /*19f0*/  HADD2.F32 R33, -RZ, R40.H0_H0 ;  /* 0x20000028ff217230 */ /* 0x000fe40000004100 */
[----:B-1----:R-:W-:Y:S01]  /*1a00*/  FMUL.FTZ R19, R18, R13 ;  /* 0x0000000d12137220 */ /* 0x002fe20000410000 */
[C---:B------:R-:W-:Y:S01]  /*1a10*/  FADD.FTZ R18, -R12.reuse, R21 ;  /* 0x000000150c127221 */ /* 0x040fe20000010100 */
[----:B------:R-:W-:-:S02]  /*1a20*/  FADD.FTZ R30, -R12, R23 ;  /* 0x000000170c1e7221 */ /* 0x000fc40000010100 */
[--C-:B------:R-:W-:Y:S01]  /*1a30*/  FFMA.FTZ R20, R16, R19, R14.reuse ;  /* 0x0000001310147223 */ /* 0x100fe2000001000e */
[-C--:B------:R-:W-:Y:S01]  /*1a40*/  FMUL.FTZ R18, R18, R13.reuse ;  /* 0x0000000d12127220 */ /* 0x080fe20000410000 */
[----:B------:R-:W-:Y:S01]  /*1a50*/  FMUL.FTZ R23, R30, R13 ;  /* 0x0000000d1e177220 */ /* 0x000fe20000410000 */
[----:B------:R-:W-:Y:S01]  /*1a60*/  FADD.FTZ R32, -R12, R33 ;  /* 0x000000210c207221 */ /* 0x000fe20000010100 */
[----:B------:R-:W-:Y:S01]  /*1a70*/  FMUL.FTZ R22, R20, -1.4426950216293334961 ;  /* 0xbfb8aa3b14167820 */ /* 0x000fe20000410000 */
[----:B------:R-:W-:Y:S01]  /*1a80*/  FFMA.FTZ R21, R17, R18, R15 ;  /* 0x0000001211157223 */ /* 0x000fe2000001000f */
[----:B------:R-:W-:-:S03]  /*1a90*/  FFMA.FTZ R25, R16, R23, R14 ;  /* 0x0000001710197223 */ /* 0x000fc6000001000e */
[----:B------:R-:W-:Y:S01]  /*1aa0*/  FMUL.FTZ R26, R21, -1.4426950216293334961 ;  /* 0xbfb8aa3b151a7820 */ /* 0x000fe20000410000 */
[----:B------:R-:W0:Y:S01]  /*1ab0*/  MUFU.EX2 R22, R22 ;  /* 0x0000001600167308 */ /* 0x000e220000000800 */
[----:B------:R-:W-:-:S07]  /*1ac0*/  FMUL.FTZ R30, R25, -1.4426950216293334961 ;  /* 0xbfb8aa3b191e7820 */ /* 0x000fce0000410000 */
[----:B------:R-:W1:Y:S08]  /*1ad0*/  MUFU.EX2 R26, R26 ;  /* 0x0000001a001a7308 */ /* 0x000e700000000800 */
[----:B------:R-:W2:Y:S01]  /*1ae0*/  MUFU.EX2 R30, R30 ;  /* 0x0000001e001e7308 */ /* 0x000ea20000000800 */
[----:B0-----:R-:W-:Y:S01]  /*1af0*/  FADD.FTZ R24, R22, 1 ;  /* 0x3f80000016187421 */ /* 0x001fe20000010000 */
[----:B------:R-:W-:Y:S01]  /*1b00*/  FADD.FTZ R22, -R12, R31 ;  /* 0x0000001f0c167221 */ /* 0x000fe20000010100 */
[----:B------:R-:W-:-:S05]  /*1b10*/  HADD2.F32 R31, -RZ, R43.H0_H0 ;  /* 0x2000002bff1f7230 */ /* 0x000fca0000004100 */
[----:B------:R-:W0:Y:S01]  /*1b20*/  MUFU.RCP R24, R24 ;  /* 0x0000001800187308 */ /* 0x000e220000001000 */
[----:B-1----:R-:W-:-:S07]  /*1b30*/  FADD.FTZ R27, R26, 1 ;  /* 0x3f8000001a1b7421 */ /* 0x002fce0000010000 */
[----:B------:R-:W1:Y:S01]  /*1b40*/  MUFU.RCP R28, R27 ;  /* 0x0000001b001c7308 */ /* 0x000e620000001000 */
[----:B--2---:R-:W-:-:S07]  /*1b50*/  FADD.FTZ R30, R30, 1 ;  /* 0x3f8000001e1e7421 */ /* 0x004fce0000010000 */
[----:B------:R-:W-:Y:S01]  /*1b60*/  MUFU.RCP R30, R30 ;  /* 0x0000001e001e7308 */ /* 0x000fe20000001000 */
[----:B0-----:R-:W-:Y:S01]  /*1b70*/  FADD.FTZ R29, -R24, 1 ;  /* 0x3f800000181d7421 */ /* 0x001fe20000010100 */
[----:B------:R-:W-:-:S03]  /*1b80*/  FMUL.FTZ R26, R31, R24 ;  /* 0x000000181f1a7220 */ /* 0x000fc60000410000 */
[----:B------:R-:W-:Y:S01]  /*1b90*/  FFMA.FTZ R29, R20, R29, 1 ;  /* 0x3f800000141d7423 */ /* 0x000fe2000001001d */
[----:B------:R-:W-:Y:S01]  /*1ba0*/  FMUL.FTZ R20, R22, R13 ;  /* 0x0000000d16147220 */ /* 0x000fe20000410000 */
[----:B-1----:R-:W-:-:S03]  /*1bb0*/  FADD.FTZ R22, -R28, 1 ;  /* 0x3f8000001c167421 */ /* 0x002fc60000010100 */
[----:B------:R-:W-:Y:S01]  /*1bc0*/  FFMA.FTZ R27, R17, R20, R15 ;  /* 0x00000014111b7223 */ /* 0x000fe2000001000f */
[----:B------:R-:W-:Y:S01]  /*1bd0*/  FMUL.FTZ R26, R26, R29 ;  /* 0x0000001d1a1a7220 */ /* 0x000fe20000410000 */
[----:B------:R-:W-:Y:S02]  /*1be0*/  HADD2.F32 R29, -RZ, R43.H1_H1 ;  /* 0x3000002bff1d7230 */ /* 0x000fe40000004100 */
[----:B------:R-:W-:Y:S01]  /*1bf0*/  FFMA.FTZ R31, R21, R22, 1 ;  /* 0x3f800000151f7423 */ /* 0x000fe20000010016 */
[----:B------:R-:W-:Y:S01]  /*1c00*/  FMUL.FTZ R22, R27, -1.4426950216293334961 ;  /* 0xbfb8aa3b1b167820 */ /* 0x000fe20000410000 */
[----:B------:R-:W-:Y:S01]  /*1c10*/  FMUL.FTZ R21, R32, R13 ;  /* 0x0000000d20157220 */ /* 0x000fe20000410000 */
[----:B------:R-:W-:-:S03]  /*1c20*/  FMUL.FTZ R24, R29, R28 ;  /* 0x0000001c1d187220 */ /* 0x000fc60000410000 */
[----:B------:R-:W-:Y:S01]  /*1c30*/  FFMA.FTZ R33, R16, R21, R14 ;  /* 0x0000001510217223 */ /* 0x000fe2000001000e */
[----:B------:R-:W0:Y:S01]  /*1c40*/  MUFU.EX2 R22, R22 ;  /* 0x0000001600167308 */ /* 0x000e220000000800 */
[----:B------:R-:W-:Y:S01]  /*1c50*/  FMUL.FTZ R24, R24, R31 ;  /* 0x0000001f18187220 */ /* 0x000fe20000410000 */
[----:B------:R-:W-:Y:S02]  /*1c60*/  HADD2.F32 R31, -RZ, R40.H1_H1 ;  /* 0x30000028ff1f7230 */ /* 0x000fe40000004100 */
[----:B------:R-:W-:-:S03]  /*1c70*/  FMUL.FTZ R29, R33, -1.4426950216293334961 ;  /* 0xbfb8aa3b211d7820 */ /* 0x000fc60000410000 */
[----:B------:R-:W-:-:S03]  /*1c80*/  FADD.FTZ R32, -R12, R31 ;  /* 0x0000001f0c207221 */ /* 0x000fc60000010100 */
[----:B------:R-:W1:Y:S01]  /*1c90*/  MUFU.EX2 R29, R29 ;  /* 0x0000001d001d7308 */ /* 0x000e620000000800 */
[----:B0-----:R-:W-:Y:S01]  /*1ca0*/  FADD.FTZ R28, R22, 1 ;  /* 0x3f800000161c7421 */ /* 0x001fe20000010000 */
[----:B------:R-:W-:Y:S01]  /*1cb0*/  FMUL.FTZ R22, R32, R13 ;  /* 0x0000000d20167220 */ /* 0x000fe20000410000 */
[----:B------:R-:W-:-:S03]  /*1cc0*/  FADD.FTZ R32, -R30, 1 ;  /* 0x3f8000001e207421 */ /* 0x000fc60000010100 */
[----:B------:R-:W-:Y:S02]  /*1cd0*/  FFMA.FTZ R31, R17, R22, R15 ;  /* 0x00000016111f7223 */ /* 0x000fe4000001000f */
[----:B------:R-:W0:Y:S01]  /*1ce0*/  MUFU.RCP R28, R28 ;  /* 0x0000001c001c7308 */ /* 0x000e220000001000 */
[----:B------:R-:W-:Y:S01]  /*1cf0*/  FFMA.FTZ R25, R25, R32, 1 ;  /* 0x3f80000019197423 */ /* 0x000fe20000010020 */
[----:B------:R-:W-:Y:S01]  /*1d00*/  FMUL.FTZ R35, R31, -1.4426950216293334961 ;  /* 0xbfb8aa3b1f237820 */ /* 0x000fe20000410000 */
[----:B-1----:R-:W-:Y:S01]  /*1d10*/  FADD.FTZ R34, R29, 1 ;  /* 0x3f8000001d227421 */ /* 0x002fe20000010000 */
[----:B------:R-:W-:-:S04]  /*1d20*/  HADD2.F32 R29, -RZ, R41.H0_H0 ;  /* 0x20000029ff1d7230 */ /* 0x000fc80000004100 */
[----:B------:R-:W1:Y:S01]  /*1d30*/  MUFU.EX2 R35, R35 ;  /* 0x0000002300237308 */ /* 0x000e620000000800 */
[----:B------:R-:W-:Y:S01]  /*1d40*/  FMUL.FTZ R30, R29, R30 ;  /* 0x0000001e1d1e7220 */ /* 0x000fe20000410000 */
[----:B------:R-:W-:-:S06]  /*1d50*/  HADD2.F32 R29, -RZ, R41.H1_H1 ;  /* 0x30000029ff1d7230 */ /* 0x000fcc0000004100 */
[----:B------:R-:W2:Y:S01]  /*1d60*/  MUFU.RCP R34, R34 ;  /* 0x0000002200227308 */ /* 0x000ea20000001000 */
[----:B0-----:R-:W-:Y:S01]  /*1d70*/  FADD.FTZ R32, -R28, 1 ;  /* 0x3f8000001c207421 */ /* 0x001fe20000010100 */
[----:B------:R-:W-:-:S03]  /*1d80*/  FMUL.FTZ R29, R29, R28 ;  /* 0x0000001c1d1d7220 */ /* 0x000fc60000410000 */
[----:B------:R-:W-:Y:S01]  /*1d90*/  FFMA.FTZ R32, R27, R32, 1 ;  /* 0x3f8000001b207423 */ /* 0x000fe20000010020 */
[----:B-1----:R-:W-:Y:S01]  /*1da0*/  FADD.FTZ R27, R35, 1 ;  /* 0x3f800000231b7421 */ /* 0x002fe20000010000 */
[----:B------:R-:W-:Y:S02]  /*1db0*/  HADD2.F32 R35, -RZ, R39.H0_H0 ;  /* 0x20000027ff237230 */ /* 0x000fe40000004100 */
[----:B------:R-:W-:-:S03]  /*1dc0*/  FMUL.FTZ R29, R29, R32 ;  /* 0x000000201d1d7220 */ /* 0x000fc60000410000 */
[----:B------:R-:W0:Y:S01]  /*1dd0*/  MUFU.RCP R27, R27 ;  /* 0x0000001b001b7308 */ /* 0x000e220000001000 */
[----:B--2---:R-:W-:-:S04]  /*1de0*/  FADD.FTZ R28, -R34, 1 ;  /* 0x3f800000221c7421 */ /* 0x004fc80000010100 */
[----:B------:R-:W-:Y:S01]  /*1df0*/  FFMA.FTZ R33, R33, R28, 1 ;  /* 0x3f80000021217423 */ /* 0x000fe2000001001c */
[----:B------:R-:W-:Y:S01]  /*1e00*/  FMUL.FTZ R28, R35, R34 ;  /* 0x00000022231c7220 */ /* 0x000fe20000410000 */
[----:B------:R-:W-:-:S03]  /*1e10*/  HADD2.F32 R34, -RZ, R39.H1_H1 ;  /* 0x30000027ff227230 */ /* 0x000fc60000004100 */
[----:B------:R-:W-:Y:S02]  /*1e20*/  FMUL.FTZ R28, R28, R33 ;  /* 0x000000211c1c7220 */ /* 0x000fe40000410000 */
[----:B0-----:R-:W-:Y:S01]  /*1e30*/  FMUL.FTZ R35, R34, R27 ;  /* 0x0000001b22237220 */ /* 0x001fe20000410000 */
[----:B------:R-:W-:-:S04]  /*1e40*/  FADD.FTZ R34, -R27, 1 ;  /* 0x3f8000001b227421 */ /* 0x000fc80000010100 */
[----:B------:R-:W-:Y:S01]  /*1e50*/  FFMA.FTZ R50, R31, R34, 1 ;  /* 0x3f8000001f327423 */ /* 0x000fe20000010022 */
[----:B------:R-:W-:Y:S01]  /*1e60*/  FMUL.FTZ R34, R30, R25 ;  /* 0x000000191e227220 */ /* 0x000fe20000410000 */
[----:B------:R-:W-:Y:S02]  /*1e70*/  HADD2.F32 R25, -RZ, R38.H0_H0 ;  /* 0x20000026ff197230 */ /* 0x000fe40000004100 */
[C---:B------:R-:W-:Y:S01]  /*1e80*/  FMUL.FTZ R30, R16.reuse, R26 ;  /* 0x0000001a101e7220 */ /* 0x040fe20000410000 */
[----:B------:R-:W-:Y:S01]  /*1e90*/  FMUL.FTZ R27, R35, R50 ;  /* 0x00000032231b7220 */ /* 0x000fe20000410000 */
[----:B------:R-:W-:Y:S01]  /*1ea0*/  FMUL.FTZ R31, R17, R24 ;  /* 0x00000018111f7220 */ /* 0x000fe20000410000 */
[----:B------:R-:W-:Y:S01]  /*1eb0*/  FMUL.FTZ R35, R16, R34 ;  /* 0x0000002210237220 */ /* 0x000fe20000410000 */
[----:B------:R-:W-:Y:S01]  /*1ec0*/  FADD.FTZ R32, -R12, R25 ;  /* 0x000000190c207221 */ /* 0x000fe20000010100 */
[----:B------:R-:W-:Y:S01]  /*1ed0*/  FFMA.FTZ R33, R19, R30, RZ ;  /* 0x0000001e13217223 */ /* 0x000fe200000100ff */
[----:B------:R-:W-:-:S02]  /*1ee0*/  FADD.FTZ R30, RZ, R30 ;  /* 0x0000001eff1e7221 */ /* 0x000fc40000010000 */
[----:B------:R-:W-:Y:S01]  /*1ef0*/  FMUL.FTZ R25, R32, R13 ;  /* 0x0000000d20197220 */ /* 0x000fe20000410000 */
[----:B------:R-:W-:Y:S01]  /*1f00*/  FFMA.FTZ R32, R18, R31, R33 ;  /* 0x0000001f12207223 */ /* 0x000fe20000010021 */
[----:B------:R-:W-:Y:S01]  /*1f10*/  FADD.FTZ R33, R31, R30 ;  /* 0x0000001e1f217221 */ /* 0x000fe20000010000 */
[----:B------:R-:W-:Y:S01]  /*1f20*/  FFMA.FTZ R30, R19, R26, RZ ;  /* 0x0000001a131e7223 */ /* 0x000fe200000100ff */
[----:B------:R-:W-:Y:S01]  /*1f30*/  FFMA.FTZ R49, R16, R25, R14 ;  /* 0x0000001910317223 */ /* 0x000fe2000001000e */
[----:B------:R-:W-:Y:S01]  /*1f40*/  FADD.FTZ R31, RZ, R26 ;  /* 0x0000001aff1f7221 */ /* 0x000fe20000010000 */
[----:B------:R-:W-:Y:S02]  /*1f50*/  HADD2.F32 R26, -RZ, R37.H0_H0 ;  /* 0x20000025ff1a7230 */ /* 0x000fe40000004100 */
[----:B------:R-:W-:Y:S01]  /*1f60*/  FFMA.FTZ R30, R23, R34, R30 ;  /* 0x00000022171e7223 */ /* 0x000fe2000001001e */
[----:B------:R-:W-:Y:S01]  /*1f70*/  FMUL.FTZ R50, R49, -1.4426950216293334961 ;  /* 0xbfb8aa3b31327820 */ /* 0x000fe20000410000 */
[----:B------:R-:W-:Y:S01]  /*1f80*/  FFMA.FTZ R32, R23, R35, R32 ;  /* 0x0000002317207223 */ /* 0x000fe20000010020 */
[----:B------:R-:W-:-:S02]  /*1f90*/  HADD2.F32 R23, -RZ, R38.H1_H1 ;  /* 0x30000026ff177230 */ /* 0x000fc40000004100 */
[----:B------:R-:W-:Y:S01]  /*1fa0*/  FADD.FTZ R31, R31, R34 ;  /* 0x000000221f1f7221 */ /* 0x000fe20000010000 */
[----:B------:R-:W-:Y:S01]  /*1fb0*/  FFMA.FTZ R30, R21, R28, R30 ;  /* 0x0000001c151e7223 */ /* 0x000fe2000001001e */
[----:B------:R-:W0:Y:S01]  /*1fc0*/  MUFU.EX2 R50, R50 ;  /* 0x0000003200327308 */ /* 0x000e220000000800 */
[----:B------:R-:W-:Y:S01]  /*1fd0*/  FADD.FTZ R34, -R12, R23 ;  /* 0x000000170c227221 */ /* 0x000fe20000010100 */
[----:B0-----:R-:W-:-:S06]  /*1fe0*/  FADD.FTZ R51, R50, 1 ;  /* 0x3f80000032337421 */ /* 0x001fcc0000010000 */
[----:B------:R-:W0:Y:S02]  /*1ff0*/  MUFU.RCP R51, R51 ;  /* 0x0000003300337308 */ /* 0x000e240000001000 */
[----:B0-----:R-:W-:Y:S01]  /*2000*/  FMUL.FTZ R19, R26, R51 ;  /* 0x000000331a137220 */ /* 0x001fe20000410000 */
[----:B------:R-:W-:-:S04]  /*2010*/  FADD.FTZ R26, -R51, 1 ;  /* 0x3f800000331a7421 */ /* 0x000fc80000010100 */
[----:B------:R-:W-:-:S04]  /*2020*/  FFMA.FTZ R26, R49, R26, 1 ;  /* 0x3f800000311a7423 */ /* 0x000fc8000001001a */
[----:B------:R-:W-:Y:S01]  /*2030*/  FMUL.FTZ R19, R19, R26 ;  /* 0x0000001a13137220 */ /* 0x000fe20000410000 */
[----:B------:R-:W-:Y:S01]  /*2040*/  FMUL.FTZ R26, R34, R13 ;  /* 0x0000000d221a7220 */ /* 0x000fe20000410000 */
[----:B------:R-:W-:Y:S01]  /*2050*/  FADD.FTZ R34, R33, R35 ;  /* 0x0000002321227221 */ /* 0x000fe20000010000 */
[----:B------:R-:W-:Y:S01]  /*2060*/  FFMA.FTZ R33, R18, R24, RZ ;  /* 0x0000001812217223 */ /* 0x000fe200000100ff */
[----:B------:R-:W-:Y:S01]  /*2070*/  FADD.FTZ R24, RZ, R24 ;  /* 0x00000018ff187221 */ /* 0x000fe20000010000 */
[----:B------:R-:W-:Y:S01]  /*2080*/  FFMA.FTZ R23, R17, R26, R15 ;  /* 0x0000001a11177223 */ /* 0x000fe2000001000f */
[----:B------:R-:W-:Y:S01]  /*2090*/  FFMA.FTZ R30, R25, R19, R30 ;  /* 0x00000013191e7223 */ /* 0x000fe2000001001e */
[-C--:B------:R-:W-:Y:S01]  /*20a0*/  FFMA.FTZ R33, R20, R29.reuse, R33 ;  /* 0x0000001d14217223 */ /* 0x080fe20000010021 */
[----:B------:R-:W-:Y:S01]  /*20b0*/  FADD.FTZ R24, R24, R29 ;  /* 0x0000001d18187221 */ /* 0x000fe20000010000 */
[----:B------:R-:W-:Y:S01]  /*20c0*/  FMUL.FTZ R35, R23, -1.4426950216293334961 ;  /* 0xbfb8aa3b17237820 */ /* 0x000fe20000410000 */
[----:B------:R-:W-:Y:S01]  /*20d0*/  FMUL.FTZ R29, R17, R29 ;  /* 0x0000001d111d7220 */ /* 0x000fe20000410000 */
[----:B------:R-:W-:-:S03]  /*20e0*/  FFMA.FTZ R33, R22, R27, R33 ;  /* 0x0000001b16217223 */ /* 0x000fc60000010021 */
[----:B------:R-:W-:Y:S01]  /*20f0*/  FFMA.FTZ R18, R20, R29, R32 ;  /* 0x0000001d14127223 */ /* 0x000fe20000010020 */
[----:B------:R-:W0:Y:S01]  /*2100*/  MUFU.EX2 R35, R35 ;  /* 0x0000002300237308 */ /* 0x000e220000000800 */
[----:B------:R-:W-:Y:S02]  /*2110*/  HADD2.F32 R20, -RZ, R37.H1_H1 ;  /* 0x30000025ff147230 */ /* 0x000fe40000004100 */
[----:B------:R-:W-:Y:S01]  /*2120*/  FADD.FTZ R34, R29, R34 ;  /* 0x000000221d227221 */ /* 0x000fe20000010000 */
[----:B------:R-:W-:-:S04]  /*2130*/  FMUL.FTZ R29, R16, R28 ;  /* 0x0000001c101d7220 */ /* 0x000fc80000410000 */
[----:B------:R-:W-:Y:S01]  /*2140*/  FADD.FTZ R34, R34, R29 ;  /* 0x0000001d22227221 */ /* 0x000fe20000010000 */
[----:B0-----:R-:W-:Y:S01]  /*2150*/  FADD.FTZ R49, R35, 1 ;  /* 0x3f80000023317421 */ /* 0x001fe20000010000 */
[----:B------:R-:W-:-:S05]  /*2160*/  HADD2.F32 R35, -RZ, R36.H0_H0 ;  /* 0x20000024ff237230 */ /* 0x000fca0000004100 */
[----:B------:R-:W0:Y:S02]  /*2170*/  MUFU.RCP R49, R49 ;  /* 0x0000003100317308 */ /* 0x000e240000001000 */
[----:B0-----:R-:W-:Y:S01]  /*2180*/  FADD.FTZ R32, -R49, 1 ;  /* 0x3f80000031207421 */ /* 0x001fe20000010100 */
[----:B------:R-:W-:-:S03]  /*2190*/  FMUL.FTZ R20, R20, R49 ;  /* 0x0000003114147220 */ /* 0x000fc60000410000 */
[----:B------:R-:W-:Y:S01]  /*21a0*/  FFMA.FTZ R23, R23, R32, 1 ;  /* 0x3f80000017177423 */ /* 0x000fe20000010020 */
[----:B------:R-:W-:-:S03]  /*21b0*/  FADD.FTZ R32, -R12, R35 ;  /* 0x000000230c207221 */ /* 0x000fc60000010100 */
[----:B------:R-:W-:Y:S01]  /*21c0*/  FMUL.FTZ R20, R20, R23 ;  /* 0x0000001714147220 */ /* 0x000fe20000410000 */
[----:B------:R-:W-:Y:S01]  /*21d0*/  FMUL.FTZ R23, R32, R13 ;  /* 0x0000000d20177220 */ /* 0x000fe20000410000 */
[----:B------:R-:W-:Y:S01]  /*21e0*/  FADD.FTZ R32, R31, R28 ;  /* 0x0000001c1f207221 */ /* 0x000fe20000010000 */
[----:B------:R-:W-:Y:S01]  /*21f0*/  FFMA.FTZ R28, R21, R29, R18 ;  /* 0x0000001d151c7223 */ /* 0x000fe20000010012 */
[----:B------:R-:W-:Y:S02]  /*2200*/  HADD2.F32 R21, -RZ, R4.H0_H0 ;  /* 0x20000004ff157230 */ /* 0x000fe40000004100 */
[----:B------:R-:W-:Y:S01]  /*2210*/  FFMA.FTZ R35, R16, R23, R14 ;  /* 0x0000001710237223 */ /* 0x000fe2000001000e */
[----:B------:R-:W-:Y:S02]  /*2220*/  HADD2.F32 R31, -RZ, R36.H1_H1 ;  /* 0x30000024ff1f7230 */ /* 0x000fe40000004100 */
[----:B------:R-:W-:Y:S01]  /*2230*/  FADD.FTZ R29, R24, R27 ;  /* 0x0000001b181d7221 */ /* 0x000fe20000010000 */
[----:B------:R-:W-:Y:S01]  /*2240*/  FADD.FTZ R32, R32, R19 ;  /* 0x0000001320207221 */ /* 0x000fe20000010000 */
[----:B------:R-:W-:Y:S01]  /*2250*/  FMUL.FTZ R49, R35, -1.4426950216293334961 ;  /* 0xbfb8aa3b23317820 */ /* 0x000fe20000410000 */
[----:B------:R-:W-:Y:S01]  /*2260*/  FFMA.FTZ R33, R26, R20, R33 ;  /* 0x000000141a217223 */ /* 0x000fe20000010021 */
[----:B------:R-:W-:Y:S01]  /*2270*/  FADD.FTZ R56, -R12, R31 ;  /* 0x0000001f0c387221 */ /* 0x000fe20000010100 */
[----:B------:R-:W-:Y:S01]  /*2280*/  FMUL.FTZ R31, R17, R27 ;  /* 0x0000001b111f7220 */ /* 0x000fe20000410000 */
[----:B------:R-:W-:-:S02]  /*2290*/  HADD2.F32 R27, -RZ, R4.H1_H1 ;  /* 0x30000004ff1b7230 */ /* 0x000fc40000004100 */
[----:B------:R-:W-:Y:S01]  /*22a0*/  FADD.FTZ R29, R29, R20 ;  /* 0x000000141d1d7221 */ /* 0x000fe20000010000 */
[----:B------:R-:W0:Y:S01]  /*22b0*/  MUFU.EX2 R49, R49 ;  /* 0x0000003100317308 */ /* 0x000e220000000800 */
[----:B------:R-:W-:Y:S01]  /*22c0*/  FFMA.FTZ R28, R22, R31, R28 ;  /* 0x0000001f161c7223 */ /* 0x000fe2000001001c */
[----:B------:R-:W-:Y:S01]  /*22d0*/  FADD.FTZ R34, R31, R34 ;  /* 0x000000221f227221 */ /* 0x000fe20000010000 */
[----:B------:R-:W-:-:S04]  /*22e0*/  FMUL.FTZ R31, R16, R19 ;  /* 0x00000013101f7220 */ /* 0x000fc80000410000 */
[----:B------:R-:W-:Y:S01]  /*22f0*/  FFMA.FTZ R28, R25, R31, R28 ;  /* 0x0000001f191c7223 */ /* 0x000fe2000001001c */
[----:B------:R-:W-:Y:S01]  /*2300*/  FADD.FTZ R34, R34, R31 ;  /* 0x0000001f22227221 */ /* 0x000fe20000010000 */
[----:B------:R-:W-:Y:S01]  /*2310*/  FMUL.FTZ R31, R17, R20 ;  /* 0x00000014111f7220 */ /* 0x000fe20000410000 */
[----:B------:R-:W-:-:S03]  /*2320*/  HADD2.F32 R20, -RZ, R7.H1_H1 ;  /* 0x30000007ff147230 */ /* 0x000fc60000004100 */
[----:B------:R-:W-:Y:S01]  /*2330*/  FFMA.FTZ R28, R26, R31, R28 ;  /* 0x0000001f1a1c7223 */ /* 0x000fe2000001001c */
[----:B------:R-:W-:Y:S01]  /*2340*/  FADD.FTZ R34, R31, R34 ;  /* 0x000000221f227221 */ /* 0x000fe20000010000 */
[----:B0-----:R-:W-:-:S06]  /*2350*/  FADD.FTZ R50, R49, 1 ;  /* 0x3f80000031327421 */ /* 0x001fcc0000010000 */
[----:B------:R-:W0:Y:S02]  /*2360*/  MUFU.RCP R50, R50 ;  /* 0x0000003200327308 */ /* 0x000e240000001000 */
[----:B0-----:R-:W-:Y:S01]  /*2370*/  FADD.FTZ R18, -R50, 1 ;  /* 0x3f80000032127421 */ /* 0x001fe20000010100 */
[----:B------:R-:W-:-:S03]  /*2380*/  FMUL.FTZ R21, R21, R50 ;  /* 0x0000003215157220 */ /* 0x000fc60000410000 */
[----:B------:R-:W-:-:S04]  /*2390*/  FFMA.FTZ R18, R35, R18, 1 ;  /* 0x3f80000023127423 */ /* 0x000fc80000010012 */
[----:B------:R-:W-:Y:S01]  /*23a0*/  FMUL.FTZ R21, R21, R18 ;  /* 0x0000001215157220 */ /* 0x000fe20000410000 */
[----:B------:R-:W-:-:S03]  /*23b0*/  FMUL.FTZ R18, R56, R13 ;  /* 0x0000000d38127220 */ /* 0x000fc60000410000 */
[-C--:B------:R-:W-:Y:S01]  /*23c0*/  FMUL.FTZ R31, R16, R21.reuse ;  /* 0x00000015101f7220 */ /* 0x080fe20000410000 */
[----:B------:R-:W-:Y:S01]  /*23d0*/  FFMA.FTZ R35, R17, R18, R15 ;  /* 0x0000001211237223 */ /* 0x000fe2000001000f */
[C---:B------:R-:W-:Y:S01]  /*23e0*/  FFMA.FTZ R30, R23.reuse, R21, R30 ;  /* 0x00000015171e7223 */ /* 0x040fe2000001001e */
[----:B------:R-:W-:Y:S01]  /*23f0*/  FADD.FTZ R32, R32, R21 ;  /* 0x0000001520207221 */ /* 0x000fe20000010000 */
[----:B------:R-:W-:Y:S01]  /*2400*/  FFMA.FTZ R28, R23, R31, R28 ;  /* 0x0000001f171c7223 */ /* 0x000fe2000001001c */
[----:B------:R-:W-:Y:S01]  /*2410*/  FMUL.FTZ R49, R35, -1.4426950216293334961 ;  /* 0xbfb8aa3b23317820 */ /* 0x000fe20000410000 */
[----:B------:R-:W-:-:S05]  /*2420*/  FADD.FTZ R34, R34, R31 ;  /* 0x0000001f22227221 */ /* 0x000fca0000010000 */
[----:B------:R-:W0:Y:S02]  /*2430*/  MUFU.EX2 R49, R49 ;  /* 0x0000003100317308 */ /* 0x000e240000000800 */
[----:B0-----:R-:W-:-:S06]  /*2440*/  FADD.FTZ R50, R49, 1 ;  /* 0x3f80000031327421 */ /* 0x001fcc0000010000 */
[----:B------:R-:W0:Y:S02]  /*2450*/  MUFU.RCP R50, R50 ;  /* 0x0000003200327308 */ /* 0x000e240000001000 */
[----:B0-----:R-:W-:Y:S01]  /*2460*/  FMUL.FTZ R22, R27, R50 ;  /* 0x000000321b167220 */ /* 0x001fe20000410000 */
[----:B------:R-:W-:Y:S01]  /*2470*/  FADD.FTZ R24, -R50, 1 ;  /* 0x3f80000032187421 */ /* 0x000fe20000010100 */
[----:B------:R-:W-:Y:S02]  /*2480*/  HADD2.F32 R27, -RZ, R6.H0_H0 ;  /* 0x20000006ff1b7230 */ /* 0x000fe40000004100 */
[----:B------:R-:W-:Y:S02]  /*2490*/  HADD2.F32 R50, -RZ, R7.H0_H0 ;  /* 0x20000007ff327230 */ /* 0x000fe40000004100 */
[----:B------:R-:W-:Y:S01]  /*24a0*/  FFMA.FTZ R35, R35, R24, 1 ;  /* 0x3f80000023237423 */ /* 0x000fe20000010018 */
[----:B------:R-:W-:-:S03]  /*24b0*/  FADD.FTZ R24, -R12, R27 ;  /* 0x0000001b0c187221 */ /* 0x000fc60000010100 */
[----:B------:R-:W-:Y:S01]  /*24c0*/  FMUL.FTZ R22, R22, R35 ;  /* 0x0000002316167220 */ /* 0x000fe20000410000 */
[----:B------:R-:W-:-:S03]  /*24d0*/  FMUL.FTZ R27, R24, R13 ;  /* 0x0000000d181b7220 */ /* 0x000fc60000410000 */
[-C--:B------:R-:W-:Y:S01]  /*24e0*/  FMUL.FTZ R31, R17, R22.reuse ;  /* 0x00000016111f7220 */ /* 0x080fe20000410000 */
[----:B------:R-:W-:Y:S01]  /*24f0*/  FFMA.FTZ R33, R18, R22, R33 ;  /* 0x0000001612217223 */ /* 0x000fe20000010021 */
[----:B------:R-:W-:Y:S01]  /*2500*/  FFMA.FTZ R24, R16, R27, R14 ;  /* 0x0000001b10187223 */ /* 0x000fe2000001000e */
[----:B------:R-:W-:Y:S01]  /*2510*/  FADD.FTZ R29, R29, R22 ;  /* 0x000000161d1d7221 */ /* 0x000fe20000010000 */
[----:B------:R-:W-:Y:S01]  /*2520*/  FFMA.FTZ R28, R18, R31, R28 ;  /* 0x0000001f121c7223 */ /* 0x000fe2000001001c */
[----:B------:R-:W-:Y:S02]  /*2530*/  HADD2.F32 R18, -RZ, R9.H1_H1 ;  /* 0x30000009ff127230 */ /* 0x000fe40000004100 */
        /* <DEDUP_REMOVED lines=10> */
[----:B------:R-:W-:Y:S02]  /*25e0*/  FADD.FTZ R50, -R12, R25 ;  /* 0x000000190c327221 */ /* 0x000fe40000010100 */
[----:B------:R-:W-:Y:S01]  /*25f0*/  FADD.FTZ R32, R32, R19 ;  /* 0x0000001320207221 */ /* 0x000fe20000010000 */
[----:B------:R-:W-:Y:S01]  /*2600*/  FFMA.FTZ R30, R27, R19, R30 ;  /* 0x000000131b1e7223 */ /* 0x000fe2000001001e */
[----:B------:R-:W-:Y:S01]  /*2610*/  FMUL.FTZ R24, R50, R13 ;  /* 0x0000000d32187220 */ /* 0x000fe20000410000 */
[----:B------:R-:W-:Y:S02]  /*2620*/  HADD2.F32 R50, -RZ, R9.H0_H0 ;  /* 0x20000009ff327230 */ /* 0x000fe40000004100 */
[----:B------:R-:W-:Y:S01]  /*2630*/  FMUL.FTZ R19, R16, R19 ;  /* 0x0000001310137220 */ /* 0x000fe20000410000 */
[----:B------:R-:W-:-:S03]  /*2640*/  FFMA.FTZ R25, R17, R24, R15 ;  /* 0x0000001811197223 */ /* 0x000fc6000001000f */
[----:B------:R-:W-:Y:S01]  /*2650*/  FADD.FTZ R34, R34, R19 ;  /* 0x0000001322227221 */ /* 0x000fe20000010000 */
[----:B------:R-:W-:-:S06]  /*2660*/  FMUL.FTZ R35, R25, -1.4426950216293334961 ;  /* 0xbfb8aa3b19237820 */ /* 0x000fcc0000410000 */
[----:B------:R-:W0:Y:S02]  /*2670*/  MUFU.EX2 R35, R35 ;  /* 0x0000002300237308 */ /* 0x000e240000000800 */
        /* <DEDUP_REMOVED lines=8> */
[----:B------:R-:W-:-:S03]  /*2700*/  FMUL.FTZ R25, R26, R13 ;  /* 0x0000000d1a197220 */ /* 0x000fc60000410000 */
[----:B------:R-:W-:Y:S01]  /*2710*/  FADD.FTZ R29, R29, R20 ;  /* 0x000000141d1d7221 */ /* 0x000fe20000010000 */
[----:B------:R-:W-:Y:S01]  /*2720*/  FFMA.FTZ R26, R16, R25, R14 ;  /* 0x00000019101a7223 */ /* 0x000fe2000001000e */
[----:B------:R-:W-:-:S03]  /*2730*/  FFMA.FTZ R33, R24, R20, R33 ;  /* 0x0000001418217223 */ /* 0x000fc60000010021 */
[----:B------:R-:W-:-:S06]  /*2740*/  FMUL.FTZ R35, R26, -1.4426950216293334961 ;  /* 0xbfb8aa3b1a237820 */ /* 0x000fcc0000410000 */
        /* <DEDUP_REMOVED lines=9> */
[----:B------:R-:W-:Y:S02]  /*27e0*/  FFMA.FTZ R30, R25, R21, R30 ;  /* 0x00000015191e7223 */ /* 0x000fe4000001001e */
[----:B------:R-:W-:Y:S01]  /*27f0*/  FMUL.FTZ R26, R50, R13 ;  /* 0x0000000d321a7220 */ /* 0x000fe20000410000 */
[----:B------:R-:W-:Y:S01]  /*2800*/  FFMA.FTZ R50, R27, R19, R28 ;  /* 0x000000131b327223 */ /* 0x000fe2000001001c */
[--C-:B------:R-:W-:Y:S02]  /*2810*/  HADD2.F32 R28, -RZ, R11.reuse.H0_H0 ;  /* 0x2000000bff1c7230 */ /* 0x100fe40000004100 */
[C---:B------:R-:W-:Y:S01]  /*2820*/  FMUL.FTZ R19, R17.reuse, R20 ;  /* 0x0000001411137220 */ /* 0x040fe20000410000 */
[----:B------:R-:W-:Y:S01]  /*2830*/  FFMA.FTZ R23, R17, R26, R15 ;  /* 0x0000001a11177223 */ /* 0x000fe2000001000f */
[----:B------:R-:W-:-:S02]  /*2840*/  HADD2.F32 R20, -RZ, R11.H1_H1 ;  /* 0x3000000bff147230 */ /* 0x000fc40000004100 */
[----:B------:R-:W-:Y:S01]  /*2850*/  FFMA.FTZ R50, R24, R19, R50 ;  /* 0x0000001318327223 */ /* 0x000fe20000010032 */
[----:B------:R-:W-:Y:S01]  /*2860*/  FMUL.FTZ R35, R23, -1.4426950216293334961 ;  /* 0xbfb8aa3b17237820 */ /* 0x000fe20000410000 */
[----:B------:R-:W-:Y:S01]  /*2870*/  FADD.FTZ R34, R19, R34 ;  /* 0x0000002213227221 */ /* 0x000fe20000010000 */
[----:B------:R-:W-:Y:S01]  /*2880*/  FMUL.FTZ R19, R16, R21 ;  /* 0x0000001510137220 */ /* 0x000fe20000410000 */
[----:B------:R-:W-:-:S03]  /*2890*/  FADD.FTZ R21, R32, R21 ;  /* 0x0000001520157221 */ /* 0x000fc60000010000 */
[----:B------:R-:W0:Y:S01]  /*28a0*/  MUFU.EX2 R35, R35 ;  /* 0x0000002300237308 */ /* 0x000e220000000800 */
[----:B------:R-:W-:Y:S01]  /*28b0*/  FFMA.FTZ R25, R25, R19, R50 ;  /* 0x0000001319197223 */ /* 0x000fe20000010032 */
        /* <DEDUP_REMOVED lines=14> */
[----:B------:R-:W-:Y:S01]  /*29a0*/  FADD.FTZ R34, R19, R34 ;  /* 0x0000002213227221 */ /* 0x000fe20000010000 */
[----:B------:R-:W-:-:S06]  /*29b0*/  FMUL.FTZ R31, R22, -1.4426950216293334961 ;  /* 0xbfb8aa3b161f7820 */ /* 0x000fcc0000410000 */
[----:B------:R-:W0:Y:S02]  /*29c0*/  MUFU.EX2 R31, R31 ;  /* 0x0000001f001f7308 */ /* 0x000e240000000800 */
[----:B0-----:R-:W-:Y:S01]  /*29d0*/  FADD.FTZ R35, R31, 1 ;  /* 0x3f8000001f237421 */ /* 0x001fe20000010000 */
[----:B------:R-:W-:-:S05]  /*29e0*/  HADD2.F32 R31, -RZ, R10.H1_H1 ;  /* 0x3000000aff1f7230 */ /* 0x000fca0000004100 */
[----:B------:R-:W0:Y:S02]  /*29f0*/  MUFU.RCP R35, R35 ;  /* 0x0000002300237308 */ /* 0x000e240000001000 */
[----:B0-----:R-:W-:Y:S01]  /*2a00*/  FMUL.FTZ R27, R28, R35 ;  /* 0x000000231c1b7220 */ /* 0x001fe20000410000 */
[----:B------:R-:W-:Y:S01]  /*2a10*/  FADD.FTZ R49, -R35, 1 ;  /* 0x3f80000023317421 */ /* 0x000fe20000010100 */
[----:B------:R-:W-:-:S03]  /*2a20*/  FADD.FTZ R28, -R12, R31 ;  /* 0x0000001f0c1c7221 */ /* 0x000fc60000010100 */
[----:B------:R-:W-:Y:S01]  /*2a30*/  FFMA.FTZ R22, R22, R49, 1 ;  /* 0x3f80000016167423 */ /* 0x000fe20000010031 */
[----:B------:R-:W-:-:S03]  /*2a40*/  FMUL.FTZ R28, R28, R13 ;  /* 0x0000000d1c1c7220 */ /* 0x000fc60000410000 */
[----:B------:R-:W-:Y:S01]  /*2a50*/  FMUL.FTZ R22, R27, R22 ;  /* 0x000000161b167220 */ /* 0x000fe20000410000 */
        /* <DEDUP_REMOVED lines=9> */
[----:B------:R-:W-:Y:S01]  /*2af0*/  FFMA.FTZ R20, R26, R19, R25 ;  /* 0x000000131a147223 */ /* 0x000fe20000010019 */
[----:B------:R-:W-:Y:S02]  /*2b00*/  FMUL.FTZ R19, R16, R22 ;  /* 0x0000001610137220 */ /* 0x000fe40000410000 */
[----:B------:R-:W-:Y:S02]  /*2b10*/  FMUL.FTZ R25, R17, R56 ;  /* 0x0000003811197220 */ /* 0x000fe40000410000 */
[C---:B------:R-:W-:Y:S01]  /*2b20*/  FFMA.FTZ R27, R23.reuse, R19, R20 ;  /* 0x00000013171b7223 */ /* 0x040fe20000010014 */
[----:B------:R-:W-:Y:S01]  /*2b30*/  FADD.FTZ R34, R34, R19 ;  /* 0x0000001322227221 */ /* 0x000fe20000010000 */
[----:B------:R-:W-:Y:S01]  /*2b40*/  FFMA.FTZ R20, R23, R22, R30 ;  /* 0x0000001617147223 */ /* 0x000fe2000001001e */
[----:B------:R-:W-:Y:S01]  /*2b50*/  FADD.FTZ R22, R21, R22 ;  /* 0x0000001615167221 */ /* 0x000fe20000010000 */
[C---:B------:R-:W-:Y:S01]  /*2b60*/  FFMA.FTZ R19, R28.reuse, R25, R27 ;  /* 0x000000191c137223 */ /* 0x040fe2000001001b */
[----:B------:R-:W-:Y:S01]  /*2b70*/  FADD.FTZ R24, R25, R34 ;  /* 0x0000002219187221 */ /* 0x000fe20000010000 */
[----:B------:R-:W-:Y:S01]  /*2b80*/  FFMA.FTZ R21, R28, R56, R33 ;  /* 0x000000381c157223 */ /* 0x000fe20000010021 */
[----:B------:R-:W-:-:S07]  /*2b90*/  FADD.FTZ R23, R29, R56 ;  /* 0x000000381d177221 */ /* 0x000fce0000010000 */
.L_x_665:
[----:B------:R-:W-:Y:S01]  /*2ba0*/  MOV R25, R19 ;  /* 0x0000001300197202 */ /* 0x000fe20000000f00 */
[----:B------:R-:W0:Y:S01]  /*2bb0*/  S2R R50, SR_TID.X ;  /* 0x0000000000327919 */ /* 0x000e220000002100 */
[C---:B------:R-:W-:Y:S01]  /*2bc0*/  ISETP.GT.AND P0, PT, R0.reuse, 0x1e, PT ;  /* 0x0000001e0000780c */ /* 0x040fe20003f04270 */
[----:B------:R-:W1:Y:S01]  /*2bd0*/  S2UR UR8, SR_CgaCtaId ;  /* 0x00000000000879c3 */ /* 0x000e620000008800 */
[----:B------:R-:W-:Y:S01]  /*2be0*/  UMOV UR5, 0x400 ;  /* 0x0000040000057882 */ /* 0x000fe20000000000 */
[----:B------:R-:W2:Y:S01]  /*2bf0*/  SHFL.DOWN PT, R18, R25, 0x1, 0x1f ;  /* 0x08201f0019127f89 */ /* 0x000ea200000e0000 */
[----:B------:R-:W-:Y:S01]  /*2c00*/  UIADD3 UR4, UPT, UPT, UR5, 0xd0, URZ ;  /* 0x000000d005047890 */ /* 0x000fe2000fffe0ff */
[----:B------:R-:W-:Y:S01]  /*2c10*/  ISETP.GT.AND P2, PT, R0, 0xf, PT ;  /* 0x0000000f0000780c */ /* 0x000fe20003f44270 */
[----:B------:R-:W-:Y:S01]  /*2c20*/  BSSY.RECONVERGENT B0, `(.L_x_666) ;  /* 0x0000025000007945 */ /* 0x000fe20003800200 */
[----:B------:R-:W3:Y:S01]  /*2c30*/  SHFL.DOWN PT, R19, R24, 0x1, 0x1f ;  /* 0x08201f0018137f89 */ /* 0x000ee200000e0000 */
[----:B-1----:R-:W-:-:S05]  /*2c40*/  ULEA UR4, UR8, UR4, 0x18 ;  /* 0x0000000408047291 */ /* 0x002fca000f8ec0ff */
[----:B--2---:R-:W-:Y:S01]  /*2c50*/  @!P0 FADD.FTZ R25, R18, R25 ;  /* 0x0000001912198221 */ /* 0x004fe20000010000 */
[----:B---3--:R-:W-:-:S04]  /*2c60*/  @!P0 FADD.FTZ R24, R19, R24 ;  /* 0x0000001813188221 */ /* 0x008fc80000010000 */
[----:B------:R-:W1:Y:S01]  /*2c70*/  SHFL.DOWN PT, R18, R25, 0x2, 0x1f ;  /* 0x08401f0019127f89 */ /* 0x000e6200000e0000 */
[----:B------:R-:W-:Y:S02]  /*2c80*/  ISETP.GT.AND P0, PT, R0, 0x1d, PT ;  /* 0x0000001d0000780c */ /* 0x000fe40003f04270 */
[C---:B0-----:R-:W-:Y:S01]  /*2c90*/  LEA R49, R50.reuse, UR4, 0x4 ;  /* 0x0000000432317c11 */ /* 0x041fe2000f8e20ff */
[----:B------:R-:W0:Y:S01]  /*2ca0*/  SHFL.DOWN PT, R19, R24, 0x2, 0x1f ;  /* 0x08401f0018137f89 */ /* 0x000e2200000e0000 */
[C---:B------:R-:W-:Y:S02]  /*2cb0*/  ISETP.NE.AND P1, PT, R50.reuse, RZ, PT ;  /* 0x000000ff3200720c */ /* 0x040fe40003f25270 */
[----:B------:R-:W-:Y:S01]  /*2cc0*/  ISETP.GT.U32.AND P3, PT, R50, 0x29, PT ;  /* 0x000000293200780c */ /* 0x000fe20003f64070 */
[----:B------:R-:W-:Y:S06]  /*2cd0*/  STS.128 [R49], R20 ;  /* 0x0000001431007388 */ /* 0x000fec0000000c00 */
[----:B-1----:R-:W-:Y:S01]  /*2ce0*/  @!P0 FADD.FTZ R25, R25, R18 ;  /* 0x0000001219198221 */ /* 0x002fe20000010000 */
[----:B0-----:R-:W-:-:S04]  /*2cf0*/  @!P0 FADD.FTZ R24, R24, R19 ;  /* 0x0000001318188221 */ /* 0x001fc80000010000 */
        /* <DEDUP_REMOVED lines=23> */
.L_x_667:
[----:B------:R-:W-:Y:S05]  /*2e70*/  BSYNC.RECONVERGENT B0 ;  /* 0x0000000000007941 */ /* 0x000fea0003800200 */
.L_x_666:
[----:B------:R-:W-:Y:S06]  /*2e80*/  BAR.SYNC.DEFER_BLOCKING 0x0 ;  /* 0x0000000000007b1d */ /* 0x000fec0000010000 */
[----:B------:R-:W-:Y:S04]  /*2e90*/  BSSY.RECONVERGENT B0, `(.L_x_668) ;  /* 0x0000035000007945 */ /* 0x000fe80003800200 */
[----:B------:R-:W-:Y:S05]  /*2ea0*/  @P1 BRA `(.L_x_669) ;  /* 0x0000000000cc1947 */ /* 0x000fea0003800000 */
[----:B------:R-:W-:-:S09]  /*2eb0*/  ULEA UR4, UR8, UR5, 0x18 ;  /* 0x0000000508047291 */ /* 0x000fd2000f8ec0ff */
[----:B--2---:R-:W2:Y:S04]  /*2ec0*/  LDS.128 R28, [UR4+0x20] ;  /* 0x00002004ff1c7984 */ /* 0x004ea80008000c00 */
[----:B-1-3--:R-:W1:Y:S01]  /*2ed0*/  LDS.128 R24, [UR4+0x30] ;  /* 0x00003004ff187984 */ /* 0x00ae620008000c00 */
[----:B--2---:R-:W-:Y:S01]  /*2ee0*/  FADD.FTZ R33, R18, R28 ;  /* 0x0000001c12217221 */ /* 0x004fe20000010000 */
[----:B0-----:R-:W-:-:S03]  /*2ef0*/  FADD.FTZ R18, R19, R29 ;  /* 0x0000001d13127221 */ /* 0x001fc60000010000 */
[----:B------:R-:W-:Y:S01]  /*2f00*/  FADD.FTZ R33, R33, R30 ;  /* 0x0000001e21217221 */ /* 0x000fe20000010000 */
[----:B------:R-:W-:Y:S02]  /*2f10*/  FADD.FTZ R18, R18, R31 ;  /* 0x0000001f12127221 */ /* 0x000fe40000010000 */
[----:B------:R-:W-:Y:S01]  /*2f20*/  LDS.128 R28, [UR4+0x50] ;  /* 0x00005004ff1c7984 */ /* 0x000fe20008000c00 */
[----:B-1----:R-:W-:Y:S01]  /*2f30*/  FADD.FTZ R19, R33, R24 ;  /* 0x0000001821137221 */ /* 0x002fe20000010000 */
[----:B------:R-:W-:Y:S02]  /*2f40*/  FADD.FTZ R18, R18, R25 ;  /* 0x0000001912127221 */ /* 0x000fe40000010000 */
[----:B------:R-:W0:Y:S01]  /*2f50*/  LDS.128 R32, [UR4+0x40] ;  /* 0x00004004ff207984 */ /* 0x000e220008000c00 */
[----:B------:R-:W-:Y:S01]  /*2f60*/  FADD.FTZ R19, R19, R26 ;  /* 0x0000001a13137221 */ /* 0x000fe20000010000 */
[----:B------:R-:W-:Y:S02]  /*2f70*/  FADD.FTZ R18, R18, R27 ;  /* 0x0000001b12127221 */ /* 0x000fe40000010000 */
[----:B------:R-:W-:Y:S01]  /*2f80*/  LDS.128 R24, [UR4+0x70] ;  /* 0x00007004ff187984 */ /* 0x000fe20008000c00 */
[----:B0-----:R-:W-:Y:S01]  /*2f90*/  FADD.FTZ R19, R19, R32 ;  /* 0x0000002013137221 */ /* 0x001fe20000010000 */
[----:B------:R-:W-:-:S03]  /*2fa0*/  FADD.FTZ R18, R18, R33 ;  /* 0x0000002112127221 */ /* 0x000fc60000010000 */
[----:B------:R-:W-:Y:S01]  /*2fb0*/  FADD.FTZ R19, R19, R34 ;  /* 0x0000002213137221 */ /* 0x000fe20000010000 */
[----:B------:R-:W-:Y:S02]  /*2fc0*/  FADD.FTZ R18, R18, R35 ;  /* 0x0000002312127221 */ /* 0x000fe40000010000 */
[----:B------:R-:W0:Y:S01]  /*2fd0*/  LDS.128 R32, [UR4+0x60] ;  /* 0x00006004ff207984 */ /* 0x000e220008000c00 */
[----:B------:R-:W-:Y:S01]  /*2fe0*/  FADD.FTZ R19, R19, R28 ;  /* 0x0000001c13137221 */ /* 0x000fe20000010000 */
[----:B------:R-:W-:-:S03]  /*2ff0*/  FADD.FTZ R18, R18, R29 ;  /* 0x0000001d12127221 */ /* 0x000fc60000010000 */
        /* <DEDUP_REMOVED lines=21> */
[----:B------:R-:W-:-:S03]  /*3150*/  FADD.FTZ R18, R18, R31 ;  /* 0x0000001f12127221 */ /* 0x000fc60000010000 */
        /* <DEDUP_REMOVED lines=8> */
.L_x_669:
[----:B------:R-:W-:Y:S05]  /*31e0*/  BSYNC.RECONVERGENT B0 ;  /* 0x0000000000007941 */ /* 0x000fea0003800200 */
.L_x_668:
[----:B------:R-:W-:Y:S06]  /*31f0*/  BAR.SYNC.DEFER_BLOCKING 0x0 ;  /* 0x0000000000007b1d */ /* 0x000fec0000010000 */
[----:B------:R-:W-:Y:S04]  /*3200*/  BSSY.RECONVERGENT B0, `(.L_x_670) ;  /* 0x000004d000007945 */ /* 0x000fe80003800200 */
[----:B------:R-:W-:Y:S05]  /*3210*/  @P3 BRA `(.L_x_671) ;  /* 0x00000004002c3947 */ /* 0x000fea0003800000 */
[----:B-1-3--:R-:W1:Y:S04]  /*3220*/  LDS.128 R24, [R49+0x2a0] ;  /* 0x0002a00031187984 */ /* 0x00ae680000000c00 */
[----:B--2---:R-:W2:Y:S04]  /*3230*/  LDS.128 R28, [R49+0x540] ;  /* 0x00054000311c7984 */ /* 0x004ea80000000c00 */
[----:B------:R-:W3:Y:S01]  /*3240*/  LDS.128 R32, [R49+0x7e0] ;  /* 0x0007e00031207984 */ /* 0x000ee20000000c00 */
        /* <DEDUP_REMOVED lines=9> */
[----:B---3--:R-:W-:Y:S01]  /*32e0*/  FADD.FTZ R30, R20, R33 ;  /* 0x00000021141e7221 */ /* 0x008fe20000010000 */
[----:B------:R-:W-:Y:S01]  /*32f0*/  FADD.FTZ R29, R21, R34 ;  /* 0x00000022151d7221 */ /* 0x000fe20000010000 */
[----:B------:R-:W-:Y:S01]  /*3300*/  FADD.FTZ R51, R51, R32 ;  /* 0x0000002033337221 */ /* 0x000fe20000010000 */
[----:B------:R-:W2:Y:S01]  /*3310*/  LDS.128 R20, [R49+0xd20] ;  /* 0x000d200031147984 */ /* 0x000ea20000000c00 */
[----:B------:R-:W-:-:S02]  /*3320*/  FADD.FTZ R28, R28, R35 ;  /* 0x000000231c1c7221 */ /* 0x000fc40000010000 */
        /* <DEDUP_REMOVED lines=8> */
[----:B------:R-:W-:-:S03]  /*33b0*/  FADD.FTZ R32, R32, R23 ;  /* 0x0000001720207221 */ /* 0x000fc60000010000 */
        /* <DEDUP_REMOVED lines=37> */
[----:B------:R-:W-:Y:S01]  /*3610*/  LDS.128 R28, [R49+0x2760] ;  /* 0x00276000311c7984 */ /* 0x000fe20000000c00 */
        /* <DEDUP_REMOVED lines=8> */
[----:B------:R-:W-:Y:S01]  /*36a0*/  FADD.FTZ R20, R51, R28 ;  /* 0x0000001c33147221 */ /* 0x000fe20000010000 */
[----:B------:R-:W-:Y:S01]  /*36b0*/  FADD.FTZ R22, R33, R30 ;  /* 0x0000001e21167221 */ /* 0x000fe20000010000 */
[----:B------:R-:W-:-:S07]  /*36c0*/  FADD.FTZ R23, R32, R31 ;  /* 0x0000001f20177221 */ /* 0x000fce0000010000 */
.L_x_671:
[----:B------:R-:W-:Y:S05]  /*36d0*/  BSYNC.RECONVERGENT B0 ;  /* 0x0000000000007941 */ /* 0x000fea0003800200 */
.L_x_670:
[----:B------:R-:W4:Y:S01]  /*36e0*/  LDC R26, c[0x0][0x374] ;  /* 0x0000dd00ff1a7b82 */ /* 0x000f220000000800 */
[----:B------:R-:W-:Y:S01]  /*36f0*/  BSSY.RECONVERGENT B0, `(.L_x_672) ;  /* 0x000001f000007945 */ /* 0x000fe20003800200 */
[----:B------:R-:W-:-:S06]  /*3700*/  IMAD R27, R5, 0x2a, R50 ;  /* 0x0000002a051b7824 */ /* 0x000fcc00078e0232 */
[----:B---3--:R-:W3:Y:S02]  /*3710*/  LDC R24, c[0x0][0x370] ;  /* 0x0000dc00ff187b82 */ /* 0x008ee40000000800 */
[----:B---3--:R-:W-:Y:S01]  /*3720*/  ISETP.GE.U32.AND P0, PT, R24, 0x2, PT ;  /* 0x000000021800780c */ /* 0x008fe20003f06070 */
[----:B----4-:R-:W-:-:S12]  /*3730*/  @P3 BRA `(.L_x_673) ;  /* 0x0000000000683947 */ /* 0x010fd80003800000 */
[----:B--2---:R-:W2:Y:S08]  /*3740*/  LDC.64 R28, c[0x0][0x3f8] ;  /* 0x0000fe00ff1c7b82 */ /* 0x004eb00000000a00 */
[----:B------:R-:W3:Y:S01]  /*3750*/  LDC.64 R34, c[0x0][0x3d8] ;  /* 0x0000f600ff227b82 */ /* 0x000ee20000000a00 */
[----:B--2---:R-:W-:Y:S01]  /*3760*/  IMAD.WIDE.U32 R30, R28, 0x3, RZ ;  /* 0x000000031c1e7825 */ /* 0x004fe200078e00ff */
[----:B-1----:R-:W-:-:S04]  /*3770*/  LEA R25, R29, R29, 0x1 ;  /* 0x0000001d1d197211 */ /* 0x002fc800078e08ff */
[----:B------:R-:W-:Y:S01]  /*3780*/  IADD3 R25, PT, PT, R31, R25, RZ ;  /* 0x000000191f197210 */ /* 0x000fe20007ffe0ff */
[----:B---3--:R-:W-:-:S03]  /*3790*/  IMAD.WIDE R34, R27, 0x4, R34 ;  /* 0x000000041b227825 */ /* 0x008fc600078e0222 */
[----:B------:R-:W-:-:S04]  /*37a0*/  LEA.HI R5, P2, R25, R30, RZ, 0x1 ;  /* 0x0000001e19057211 */ /* 0x000fc800078508ff */
[----:B------:R-:W-:Y:S01]  /*37b0*/  IADD3.X R30, PT, PT, RZ, R25, RZ, P2, !PT ;  /* 0x00000019ff1e7210 */ /* 0x000fe200017fe4ff */
[----:B------:R3:W-:Y:S01]  /*37c0*/  REDG.E.ADD.F32.FTZ.RN.STRONG.GPU desc[UR6][R34.64], R20 ;  /* 0x00000014220079a6 */ /* 0x0007e2000c12f306 */
[----:B------:R-:W-:Y:S02]  /*37d0*/  LEA.HI R27, P2, R29, R28, RZ, 0x1 ;  /* 0x0000001c1d1b7211 */ /* 0x000fe400078508ff */
[----:B------:R-:W-:Y:S02]  /*37e0*/  SHF.L.U64.HI R25, R5, 0x1, R30 ;  /* 0x0000000105197819 */ /* 0x000fe4000001021e */
[----:B------:R-:W-:Y:S02]  /*37f0*/  IADD3.X R30, PT, PT, RZ, R29, RZ, P2, !PT ;  /* 0x0000001dff1e7210 */ /* 0x000fe400017fe4ff */
[----:B------:R-:W-:Y:S02]  /*3800*/  SHF.L.U32 R33, R27, 0x1, RZ ;  /* 0x000000011b217819 */ /* 0x000fe400000006ff */
[----:B------:R-:W-:-:S02]  /*3810*/  SHF.L.U32 R5, R5, 0x1, RZ ;  /* 0x0000000105057819 */ /* 0x000fc400000006ff */
[----:B------:R-:W-:Y:S02]  /*3820*/  SHF.L.U64.HI R27, R27, 0x1, R30 ;  /* 0x000000011b1b7819 */ /* 0x000fe4000001021e */
[----:B------:R-:W-:Y:S02]  /*3830*/  LOP3.LUT R33, R33, 0xfffffffc, RZ, 0xc0, !PT ;  /* 0xfffffffc21217812 */ /* 0x000fe400078ec0ff */
[----:B------:R-:W-:Y:S02]  /*3840*/  LEA R30, P3, R28, R34, 0x2 ;  /* 0x000000221c1e7211 */ /* 0x000fe400078610ff */
[----:B------:R-:W-:Y:S02]  /*3850*/  LOP3.LUT R5, R5, 0xfffffffc, RZ, 0xc0, !PT ;  /* 0xfffffffc05057812 */ /* 0x000fe400078ec0ff */
[----:B------:R-:W-:Y:S02]  /*3860*/  IADD3 R32, P2, PT, R34, R33, RZ ;  /* 0x0000002122207210 */ /* 0x000fe40007f5e0ff */
[----:B------:R-:W-:-:S02]  /*3870*/  LEA.HI.X R31, R28, R35, R29, 0x2, P3 ;  /* 0x000000231c1f7211 */ /* 0x000fc400018f141d */
[----:B------:R-:W-:Y:S02]  /*3880*/  IADD3 R28, P3, PT, R34, R5, RZ ;  /* 0x00000005221c7210 */ /* 0x000fe40007f7e0ff */
[C---:B------:R-:W-:Y:S02]  /*3890*/  IADD3.X R33, PT, PT, R35.reuse, R27, RZ, P2, !PT ;  /* 0x0000001b23217210 */ /* 0x040fe400017fe4ff */
[----:B------:R-:W-:-:S03]  /*38a0*/  IADD3.X R29, PT, PT, R35, R25, RZ, P3, !PT ;  /* 0x00000019231d7210 */ /* 0x000fc60001ffe4ff */
[----:B------:R3:W-:Y:S04]  /*38b0*/  REDG.E.ADD.F32.FTZ.RN.STRONG.GPU desc[UR6][R32.64], R21 ;  /* 0x00000015200079a6 */ /* 0x0007e8000c12f306 */
[----:B------:R3:W-:Y:S04]  /*38c0*/  REDG.E.ADD.F32.FTZ.RN.STRONG.GPU desc[UR6][R30.64], R22 ;  /* 0x000000161e0079a6 */ /* 0x0007e8000c12f306 */
[----:B------:R3:W-:Y:S02]  /*38d0*/  REDG.E.ADD.F32.FTZ.RN.STRONG.GPU desc[UR6][R28.64], R23 ;  /* 0x000000171c0079a6 */ /* 0x0007e4000c12f306 */
.L_x_673:
[----:B------:R-:W-:Y:S05]  /*38e0*/  BSYNC.RECONVERGENT B0 ;  /* 0x0000000000007941 */ /* 0x000fea0003800200 */
.L_x_672:
[----:B------:R-:W-:Y:S05]  /*38f0*/  @!P0 BRA `(.L_x_674) ;  /* 0x0000000800988947 */ /* 0x000fea0003800000 */
[----:B--23--:R-:W2:Y:S01]  /*3900*/  LDC.64 R28, c[0x0][0x3d0] ;  /* 0x0000f400ff1c7b82 */ /* 0x00cea20000000a00 */
[----:B------:R-:W3:Y:S01]  /*3910*/  S2R R5, SR_CTAID.Y ;  /* 0x0000000000057919 */ /* 0x000ee20000002600 */
[----:B------:R-:W-:Y:S02]  /*3920*/  LOP3.LUT R21, R45, 0x1, RZ, 0xc0, !PT ;  /* 0x000000012d157812 */ /* 0x000fe400078ec0ff */
[----:B------:R-:W-:-:S03]  /*3930*/  ISETP.GE.U32.AND P2, PT, R24, 0x8, PT ;  /* 0x000000081800780c */ /* 0x000fc60003f46070 */
[----:B------:R-:W-:-:S04]  /*3940*/  IMAD R23, R21, R26, RZ ;  /* 0x0000001a15177224 */ /* 0x000fc800078e02ff */
[----:B------:R-:W-:-:S05]  /*3950*/  IMAD R20, R23, R24, RZ ;  /* 0x0000001817147224 */ /* 0x000fca00078e02ff */
[----:B------:R-:W-:-:S05]  /*3960*/  SHF.L.U32 R21, R20, 0x1, RZ ;  /* 0x0000000114157819 */ /* 0x000fca00000006ff */
[----:B--2---:R-:W-:Y:S01]  /*3970*/  IMAD.WIDE R28, R21, 0x4, R28 ;  /* 0x00000004151c7825 */ /* 0x004fe200078e021c */
[----:B---3--:R-:W-:Y:S06]  /*3980*/  @P1 BRA `(.L_x_675) ;  /* 0x0000000000501947 */ /* 0x008fec0003800000 */
[----:B------:R-:W2:Y:S01]  /*3990*/  LDC.64 R20, c[0x0][0x3c8] ;  /* 0x0000f200ff147b82 */ /* 0x000ea20000000a00 */
[----:B------:R-:W-:Y:S01]  /*39a0*/  IADD3 R23, PT, PT, R23, R5, RZ ;  /* 0x0000000517177210 */ /* 0x000fe20007ffe0ff */
[----:B-1----:R-:W-:Y:S01]  /*39b0*/  IMAD R25, R3, R26, R5 ;  /* 0x0000001a03197224 */ /* 0x002fe200078e0205 */
[----:B------:R-:W-:-:S04]  /*39c0*/  LOP3.LUT P0, R27, R45, 0x2, RZ, 0xc0, !PT ;  /* 0x000000022d1b7812 */ /* 0x000fc8000780c0ff */
[----:B------:R-:W-:Y:S01]  /*39d0*/  IADD3 R27, PT, PT, -R27, 0x1, RZ ;  /* 0x000000011b1b7810 */ /* 0x000fe20007ffe1ff */
[----:B--2---:R-:W-:-:S04]  /*39e0*/  IMAD.WIDE.U32 R20, R23, 0x4, R20 ;  /* 0x0000000417147825 */ /* 0x004fc800078e0014 */
[----:B------:R-:W-:Y:S01]  /*39f0*/  IMAD.WIDE.U32 R22, R25, 0x8, R28 ;  /* 0x0000000819167825 */ /* 0x000fe200078e001c */
[----:B------:R-:W-:-:S04]  /*3a00*/  SEL R25, R24, RZ, !P0 ;  /* 0x000000ff18197207 */ /* 0x000fc80004000000 */
[----:B------:R-:W-:Y:S01]  /*3a10*/  ISETP.NE.AND P0, PT, R25, -0x1, PT ;  /* 0xffffffff1900780c */ /* 0x000fe20003f05270 */
[----:B------:R2:W-:Y:S01]  /*3a20*/  STG.E.64 desc[UR6][R22.64], R18 ;  /* 0x0000001216007986 */ /* 0x0005e2000c101b06 */
[----:B------:R-:W-:Y:S06]  /*3a30*/  MEMBAR.ALL.GPU ;  /* 0x0000000000007992 */ /* 0x000fec000000a000 */
[----:B------:R-:W-:-:S00]  /*3a40*/  ERRBAR ;  /* 0x00000000000079ab */ /* 0x000fc00000000000 */
[----:B------:R-:W-:Y:S06]  /*3a50*/  CGAERRBAR ;  /* 0x00000000000075ab */ /* 0x000fec0000000000 */
[----:B------:R2:W-:Y:S01]  /*3a60*/  REDG.E.ADD.S32.STRONG.GPU desc[UR6][R20.64], R27 ;  /* 0x0000001b1400798e */ /* 0x0005e2000c12e306 */
[----:B------:R-:W-:Y:S05]  /*3a70*/  @!P0 BRA `(.L_x_675) ;  /* 0x0000000000148947 */ /* 0x000fea0003800000 */
.L_x_676:
[----:B--2---:R-:W2:Y:S04]  /*3a80*/  LDG.E.STRONG.GPU R22, desc[UR6][R20.64] ;  /* 0x0000000614167981 */ /* 0x004ea8000c1ef900 */
[----:B--2---:R-:W-:Y:S01]  /*3a90*/  CCTL.IVALL ;  /* 0x00000000ff00798f */ /* 0x004fe20002000000 */
[----:B------:R-:W-:Y:S05]  /*3aa0*/  YIELD ;  /* 0x0000000000007946 */ /* 0x000fea0003800000 */
[----:B------:R-:W-:-:S13]  /*3ab0*/  ISETP.NE.AND P0, PT, R22, R25, PT ;  /* 0x000000191600720c */ /* 0x000fda0003f05270 */
[----:B------:R-:W-:Y:S05]  /*3ac0*/  @P0 BRA `(.L_x_676) ;  /* 0xfffffffc00ec0947 */ /* 0x000fea000383ffff */
.L_x_675:
[----:B------:R-:W-:Y:S05]  /*3ad0*/  WARPSYNC.ALL ;  /* 0x0000000000007948 */ /* 0x000fea0003800000 */
[----:B------:R-:W-:Y:S01]  /*3ae0*/  BAR.SYNC.DEFER_BLOCKING 0x0 ;  /* 0x0000000000007b1d */ /* 0x000fe20000010000 */
[----:B------:R-:W-:-:S05]  /*3af0*/  HFMA2 R34, -RZ, RZ, 0, 0 ;  /* 0x00000000ff227431 */ /* 0x000fca00000001ff */
[----:B------:R-:W-:Y:S05]  /*3b00*/  @!P2 BRA `(.L_x_677) ;  /* 0x00000004001ca947 */ /* 0x000fea0003800000 */
[C-C-:B--2---:R-:W-:Y:S01]  /*3b10*/  IMAD R23, R26.reuse, 0x3, R5.reuse ;  /* 0x000000031a177824 */ /* 0x144fe200078e0205 */
[CC--:B------:R-:W-:Y:S01]  /*3b20*/  LEA R49, R26.reuse, R5.reuse, 0x1 ;  /* 0x000000051a317211 */ /* 0x0c0fe200078e08ff */
[C-C-:B------:R-:W-:Y:S01]  /*3b30*/  IMAD R35, R26.reuse, 0x6, R5.reuse ;  /* 0x000000061a237824 */ /* 0x140fe200078e0205 */
[CC--:B------:R-:W-:Y:S01]  /*3b40*/  LEA R21, R26.reuse, R5.reuse, 0x2 ;  /* 0x000000051a157211 */ /* 0x0c0fe200078e10ff */
[C-C-:B-1----:R-:W-:Y:S01]  /*3b50*/  IMAD R25, R26.reuse, 0x7, R5.reuse ;  /* 0x000000071a197824 */ /* 0x142fe200078e0205 */
[----:B------:R-:W-:Y:S01]  /*3b60*/  IADD3 R57, PT, PT, R5, R26, RZ ;  /* 0x0000001a05397210 */ /* 0x000fe20007ffe0ff */
[----:B------:R-:W-:Y:S01]  /*3b70*/  IMAD R27, R26, 0x5, R5 ;  /* 0x000000051a1b7824 */ /* 0x000fe200078e0205 */
[----:B------:R-:W-:Y:S01]  /*3b80*/  IADD3 R22, PT, PT, -R3, RZ, RZ ;  /* 0x000000ff03167210 */ /* 0x000fe20007ffe1ff */
[----:B------:R-:W-:Y:S01]  /*3b90*/  UMOV UR4, URZ ;  /* 0x000000ff00047c82 */ /* 0x000fe20008000000 */
[----:B------:R-:W-:Y:S02]  /*3ba0*/  MOV R51, R5 ;  /* 0x0000000500337202 */ /* 0x000fe40000000f00 */
[----:B------:R-:W-:-:S07]  /*3bb0*/  LOP3.LUT R20, R24, 0x7ffffff8, RZ, 0xc0, !PT ;  /* 0x7ffffff818147812 */ /* 0x000fce00078ec0ff */
.L_x_678:
[----:B------:R-:W-:-:S13]  /*3bc0*/  ISETP.EQ.OR P0, PT, R22, RZ, P1 ;  /* 0x000000ff1600720c */ /* 0x000fda0000f02670 */
[----:B------:R-:W-:-:S05]  /*3bd0*/  @!P0 IMAD.WIDE.U32 R32, R51, 0x8, R28 ;  /* 0x0000000833208825 */ /* 0x000fca00078e001c */
[----:B------:R-:W0:Y:S01]  /*3be0*/  @!P0 LDG.E.64 R30, desc[UR6][R32.64] ;  /* 0x00000006201e8981 */ /* 0x000e22000c1e1b00 */
[----:B------:R-:W-:-:S06]  /*3bf0*/  UIADD3 UR5, UPT, UPT, UR4, 0x1, URZ ;  /* 0x0000000104057890 */ /* 0x000fcc000fffe0ff */
[----:B------:R-:W-:-:S13]  /*3c00*/  ISETP.EQ.OR P2, PT, R3, UR5, P1 ;  /* 0x0000000503007c0c */ /* 0x000fda0008f42670 */
[----:B------:R-:W-:Y:S01]  /*3c10*/  @!P2 IMAD.WIDE.U32 R58, R57, 0x8, R28 ;  /* 0x00000008393aa825 */ /* 0x000fe200078e001c */
[----:B------:R-:W-:-:S03]  /*3c20*/  UIADD3 UR5, UPT, UPT, UR4, 0x2, URZ ;  /* 0x0000000204057890 */ /* 0x000fc6000fffe0ff */
[----:B0-----:R-:W-:Y:S01]  /*3c30*/  @!P0 FADD.FTZ R18, R18, R30 ;  /* 0x0000001e12128221 */ /* 0x001fe20000010000 */
[----:B------:R-:W-:Y:S02]  /*3c40*/  @!P0 FADD.FTZ R19, R19, R31 ;  /* 0x0000001f13138221 */ /* 0x000fe40000010000 */
[----:B------:R-:W2:Y:S01]  /*3c50*/  @!P2 LDG.E.64 R30, desc[UR6][R58.64] ;  /* 0x000000063a1ea981 */ /* 0x000ea2000c1e1b00 */
[----:B------:R-:W-:-:S13]  /*3c60*/  ISETP.EQ.OR P0, PT, R3, UR5, P1 ;  /* 0x0000000503007c0c */ /* 0x000fda0008f02670 */
[----:B------:R-:W-:Y:S01]  /*3c70*/  @!P0 IMAD.WIDE.U32 R32, R49, 0x8, R28 ;  /* 0x0000000831208825 */ /* 0x000fe200078e001c */
[----:B------:R-:W-:-:S03]  /*3c80*/  UIADD3 UR5, UPT, UPT, UR4, 0x3, URZ ;  /* 0x0000000304057890 */ /* 0x000fc6000fffe0ff */
[----:B--2---:R-:W-:Y:S01]  /*3c90*/  @!P2 FADD.FTZ R18, R18, R30 ;  /* 0x0000001e1212a221 */ /* 0x004fe20000010000 */
[----:B------:R-:W-:Y:S02]  /*3ca0*/  @!P2 FADD.FTZ R19, R19, R31 ;  /* 0x0000001f1313a221 */ /* 0x000fe40000010000 */
[----:B------:R-:W2:Y:S01]  /*3cb0*/  @!P0 LDG.E.64 R30, desc[UR6][R32.64] ;  /* 0x00000006201e8981 */ /* 0x000ea2000c1e1b00 */
[----:B------:R-:W-:Y:S01]  /*3cc0*/  ISETP.EQ.OR P2, PT, R3, UR5, P1 ;  /* 0x0000000503007c0c */ /* 0x000fe20008f42670 */
[----:B------:R-:W-:Y:S01]  /*3cd0*/  UIADD3 UR5, UPT, UPT, UR4, 0x4, URZ ;  /* 0x0000000404057890 */ /* 0x000fe2000fffe0ff */
[----:B--2---:R-:W-:Y:S01]  /*3ce0*/  @!P0 FADD.FTZ R18, R18, R30 ;  /* 0x0000001e12128221 */ /* 0x004fe20000010000 */
[----:B------:R-:W-:-:S10]  /*3cf0*/  @!P0 FADD.FTZ R19, R19, R31 ;  /* 0x0000001f13138221 */ /* 0x000fd40000010000 */
[----:B------:R-:W-:-:S06]  /*3d00*/  @!P2 IMAD.WIDE.U32 R30, R23, 0x8, R28 ;  /* 0x00000008171ea825 */ /* 0x000fcc00078e001c */
[----:B------:R-:W2:Y:S01]  /*3d10*/  @!P2 LDG.E.64 R30, desc[UR6][R30.64] ;  /* 0x000000061e1ea981 */ /* 0x000ea2000c1e1b00 */
[----:B------:R-:W-:Y:S01]  /*3d20*/  ISETP.EQ.OR P0, PT, R3, UR5, P1 ;  /* 0x0000000503007c0c */ /* 0x000fe20008f02670 */
[----:B------:R-:W-:-:S12]  /*3d30*/  UIADD3 UR5, UPT, UPT, UR4, 0x5, URZ ;  /* 0x0000000504057890 */ /* 0x000fd8000fffe0ff */
[----:B------:R-:W-:-:S06]  /*3d40*/  @!P0 IMAD.WIDE.U32 R32, R21, 0x8, R28 ;  /* 0x0000000815208825 */ /* 0x000fcc00078e001c */
[----:B------:R-:W3:Y:S01]  /*3d50*/  @!P0 LDG.E.64 R32, desc[UR6][R32.64] ;  /* 0x0000000620208981 */ /* 0x000ee2000c1e1b00 */
[----:B--2---:R-:W-:Y:S01]  /*3d60*/  @!P2 FADD.FTZ R18, R18, R30 ;  /* 0x0000001e1212a221 */ /* 0x004fe20000010000 */
[----:B------:R-:W-:Y:S01]  /*3d70*/  @!P2 FADD.FTZ R19, R19, R31 ;  /* 0x0000001f1313a221 */ /* 0x000fe20000010000 */
[----:B------:R-:W-:-:S13]  /*3d80*/  ISETP.EQ.OR P2, PT, R3, UR5, P1 ;  /* 0x0000000503007c0c */ /* 0x000fda0008f42670 */
[----:B------:R-:W-:-:S06]  /*3d90*/  @!P2 IMAD.WIDE.U32 R30, R27, 0x8, R28 ;  /* 0x000000081b1ea825 */ /* 0x000fcc00078e001c */
[----:B------:R-:W2:Y:S01]  /*3da0*/  @!P2 LDG.E.64 R30, desc[UR6][R30.64] ;  /* 0x000000061e1ea981 */ /* 0x000ea2000c1e1b00 */
[----:B------:R-:W-:Y:S01]  /*3db0*/  UIADD3 UR5, UPT, UPT, UR4, 0x6, URZ ;  /* 0x0000000604057890 */ /* 0x000fe2000fffe0ff */
[----:B---3--:R-:W-:Y:S01]  /*3dc0*/  @!P0 FADD.FTZ R18, R18, R32 ;  /* 0x0000002012128221 */ /* 0x008fe20000010000 */
[----:B------:R-:W-:-:S04]  /*3dd0*/  @!P0 FADD.FTZ R19, R19, R33 ;  /* 0x0000002113138221 */ /* 0x000fc80000010000 */
        /* <DEDUP_REMOVED lines=12> */
[----:B------:R-:W-:Y:S02]  /*3ea0*/  ISETP.NE.AND P0, PT, R20, UR4, PT ;  /* 0x0000000414007c0c */ /* 0x000fe4000bf05270 */
        /* <DEDUP_REMOVED lines=11> */
[----:B------:R-:W-:Y:S06]  /*3f60*/  @P0 BRA `(.L_x_678) ;  /* 0xfffffffc00140947 */ /* 0x000fec000383ffff */
[----:B------:R-:W-:-:S07]  /*3f70*/  MOV R34, R20 ;  /* 0x0000001400227202 */ /* 0x000fce0000000f00 */
.L_x_677:
[----:B--2---:R-:W-:-:S13]  /*3f80*/  LOP3.LUT P0, R20, R24, 0x7, RZ, 0xc0, !PT ;  /* 0x0000000718147812 */ /* 0x004fda000780c0ff */
[----:B------:R-:W-:Y:S05]  /*3f90*/  @!P0 BRA `(.L_x_674) ;  /* 0x0000000000f08947 */ /* 0x000fea0003800000 */
[----:B------:R-:W-:-:S04]  /*3fa0*/  IADD3 R20, PT, PT, R20, -0x1, RZ ;  /* 0xffffffff14147810 */ /* 0x000fc80007ffe0ff */
[----:B------:R-:W-:-:S13]  /*3fb0*/  ISETP.GE.U32.AND P0, PT, R20, 0x3, PT ;  /* 0x000000031400780c */ /* 0x000fda0003f06070 */
[----:B------:R-:W-:Y:S05]  /*3fc0*/  @!P0 BRA `(.L_x_679) ;  /* 0x0000000000708947 */ /* 0x000fea0003800000 */
[C---:B------:R-:W-:Y:S02]  /*3fd0*/  IADD3 R20, PT, PT, R34.reuse, 0x1, RZ ;  /* 0x0000000122147810 */ /* 0x040fe40007ffe0ff */
[CC--:B------:R-:W-:Y:S02]  /*3fe0*/  ISETP.EQ.OR P0, PT, R34.reuse, R3.reuse, P1 ;  /* 0x000000032200720c */ /* 0x0c0fe40000f02670 */
[----:B------:R-:W-:Y:S02]  /*3ff0*/  IADD3 R22, PT, PT, R34, 0x2, RZ ;  /* 0x0000000222167810 */ /* 0x000fe40007ffe0ff */
[-C--:B------:R-:W-:Y:S02]  /*4000*/  ISETP.EQ.OR P2, PT, R20, R3.reuse, P1 ;  /* 0x000000031400720c */ /* 0x080fe40000f42670 */
[----:B------:R-:W-:Y:S02]  /*4010*/  ISETP.EQ.OR P3, PT, R22, R3, P1 ;  /* 0x000000031600720c */ /* 0x000fe40000f62670 */
[----:B------:R-:W-:-:S04]  /*4020*/  IADD3 R32, PT, PT, R34, 0x3, RZ ;  /* 0x0000000322207810 */ /* 0x000fc80007ffe0ff */
[----:B------:R-:W-:Y:S01]  /*4030*/  ISETP.EQ.OR P4, PT, R32, R3, P1 ;  /* 0x000000032000720c */ /* 0x000fe20000f82670 */
[----:B------:R-:W-:-:S04]  /*4040*/  @!P0 IMAD R21, R34, R26, R5 ;  /* 0x0000001a22158224 */ /* 0x000fc800078e0205 */
[----:B------:R-:W-:Y:S02]  /*4050*/  @!P2 IMAD R23, R20, R26, R5 ;  /* 0x0000001a1417a224 */ /* 0x000fe400078e0205 */
[----:B------:R-:W-:-:S04]  /*4060*/  @!P0 IMAD.WIDE.U32 R20, R21, 0x8, R28 ;  /* 0x0000000815148825 */ /* 0x000fc800078e001c */
[-C--:B------:R-:W-:Y:S02]  /*4070*/  @!P3 IMAD R31, R22, R26.reuse, R5 ;  /* 0x0000001a161fb224 */ /* 0x080fe400078e0205 */
[--C-:B------:R-:W-:Y:S01]  /*4080*/  @!P2 IMAD.WIDE.U32 R22, R23, 0x8, R28.reuse ;  /* 0x000000081716a825 */ /* 0x100fe200078e001c */
[----:B------:R-:W0:Y:S03]  /*4090*/  @!P0 LDG.E.64 R20, desc[UR6][R20.64] ;  /* 0x0000000614148981 */ /* 0x000e26000c1e1b00 */
[----:B------:R-:W-:Y:S02]  /*40a0*/  @!P3 IMAD.WIDE.U32 R30, R31, 0x8, R28 ;  /* 0x000000081f1eb825 */ /* 0x000fe400078e001c */
[----:B------:R-:W2:Y:S02]  /*40b0*/  @!P2 LDG.E.64 R22, desc[UR6][R22.64] ;  /* 0x000000061616a981 */ /* 0x000ea4000c1e1b00 */
[----:B------:R-:W-:-:S02]  /*40c0*/  @!P4 IMAD R33, R32, R26, R5 ;  /* 0x0000001a2021c224 */ /* 0x000fc400078e0205 */
        /* <DEDUP_REMOVED lines=12> */
.L_x_679:
        /* <DEDUP_REMOVED lines=15> */
[----:B0-----:R-:W-:Y:S01]  /*4280*/  @!P2 FADD.FTZ R18, R18, R22 ;  /* 0x000000161212a221 */ /* 0x001fe20000010000 */
[----:B------:R-:W-:-:S03]  /*4290*/  @!P2 FADD.FTZ R19, R19, R23 ;  /* 0x000000171313a221 */ /* 0x000fc60000010000 */
[----:B--2---:R-:W-:Y:S01]  /*42a0*/  @!P0 FADD.FTZ R18, R18, R20 ;  /* 0x0000001412128221 */ /* 0x004fe20000010000 */
[----:B------:R-:W-:-:S07]  /*42b0*/  @!P0 FADD.FTZ R19, R19, R21 ;  /* 0x0000001513138221 */ /* 0x000fce0000010000 */
.L_x_680:
[----:B------:R-:W-:Y:S01]  /*42c0*/  ISETP.EQ.OR P0, PT, R34, R3, P1 ;  /* 0x000000032200720c */ /* 0x000fe20000f02670 */
[----:B------:R-:W-:Y:S03]  /*42d0*/  BSSY.RECONVERGENT B0, `(.L_x_674) ;  /* 0x0000008000007945 */ /* 0x000fe60003800200 */
[----:B------:R-:W-:-:S13]  /*42e0*/  ISETP.NE.U32.OR P0, PT, R24, 0x1, P0 ;  /* 0x000000011800780c */ /* 0x000fda0000705470 */
[----:B------:R-:W-:Y:S05]  /*42f0*/  @P0 BRA `(.L_x_681) ;  /* 0x0000000000140947 */ /* 0x000fea0003800000 */
[----:B------:R-:W-:-:S04]  /*4300*/  IMAD R5, R26, R34, R5 ;  /* 0x000000221a057224 */ /* 0x000fc800078e0205 */
[----:B------:R-:W-:-:S06]  /*4310*/  IMAD.WIDE.U32 R28, R5, 0x8, R28 ;  /* 0x00000008051c7825 */ /* 0x000fcc00078e001c */
[----:B------:R-:W0:Y:S02]  /*4320*/  LDG.E.64 R28, desc[UR6][R28.64] ;  /* 0x000000061c1c7981 */ /* 0x000e24000c1e1b00 */
[----:B0-----:R-:W-:Y:S01]  /*4330*/  FADD.FTZ R18, R18, R28 ;  /* 0x0000001c12127221 */ /* 0x001fe20000010000 */
[----:B------:R-:W-:-:S07]  /*4340*/  FADD.FTZ R19, R19, R29 ;  /* 0x0000001d13137221 */ /* 0x000fce0000010000 */
.L_x_681:
[----:B------:R-:W-:Y:S05]  /*4350*/  BSYNC.RECONVERGENT B0 ;  /* 0x0000000000007941 */ /* 0x000fea0003800200 */
.L_x_674:
[----:B------:R-:W4:Y:S01]  /*4360*/  S2UR UR5, SR_CgaCtaId ;  /* 0x00000000000579c3 */ /* 0x000f220000008800 */
[----:B------:R-:W-:Y:S01]  /*4370*/  UMOV UR4, 0x400 ;  /* 0x0000040000047882 */ /* 0x000fe20000000000 */
[----:B-1----:R-:W-:Y:S02]  /*4380*/  HADD2.F32 R25, -RZ, R44.H1_H1 ;  /* 0x3000002cff197230 */ /* 0x002fe40000004100 */
[--C-:B---3--:R-:W-:Y:S02]  /*4390*/  HADD2.F32 R21, -RZ, R43.reuse.H0_H0 ;  /* 0x2000002bff157230 */ /* 0x108fe40000004100 */
[----:B------:R-:W-:Y:S02]  /*43a0*/  HADD2.F32 R20, -RZ, R43.H1_H1 ;  /* 0x3000002bff147230 */ /* 0x000fe40000004100 */
[----:B------:R-:W-:Y:S01]  /*43b0*/  FADD.FTZ R24, -R12, R25 ;  /* 0x000000190c187221 */ /* 0x000fe20000010100 */
[--C-:B------:R-:W-:Y:S02]  /*43c0*/  HADD2.F32 R35, -RZ, R42.reuse.H0_H0 ;  /* 0x2000002aff237230 */ /* 0x100fe40000004100 */
[----:B------:R-:W-:-:S02]  /*43d0*/  HADD2.F32 R43, -RZ, R42.H1_H1 ;  /* 0x3000002aff2b7230 */ /* 0x000fc40000004100 */
[--C-:B------:R-:W-:Y:S02]  /*43e0*/  HADD2.F32 R49, -RZ, R40.reuse.H0_H0 ;  /* 0x20000028ff317230 */ /* 0x100fe40000004100 */
[----:B------:R-:W-:Y:S02]  /*43f0*/  HADD2.F32 R51, -RZ, R40.H1_H1 ;  /* 0x30000028ff337230 */ /* 0x000fe40000004100 */
[--C-:B------:R-:W-:Y:S02]  /*4400*/  HADD2.F32 R57, -RZ, R38.reuse.H0_H0 ;  /* 0x20000026ff397230 */ /* 0x100fe40000004100 */
[----:B------:R-:W-:Y:S02]  /*4410*/  HADD2.F32 R59, -RZ, R38.H1_H1 ;  /* 0x30000026ff3b7230 */ /* 0x000fe40000004100 */
[--C-:B------:R-:W-:Y:S02]  /*4420*/  HADD2.F32 R61, -RZ, R36.reuse.H0_H0 ;  /* 0x20000024ff3d7230 */ /* 0x100fe40000004100 */
[----:B------:R-:W-:Y:S01]  /*4430*/  HADD2.F32 R63, -RZ, R36.H1_H1 ;  /* 0x30000024ff3f7230 */ /* 0x000fe20000004100 */
[----:B----4-:R-:W-:Y:S01]  /*4440*/  ULEA UR4, UR5, UR4, 0x18 ;  /* 0x0000000405047291 */ /* 0x010fe2000f8ec0ff */
[----:B------:R-:W-:Y:S01]  /*4450*/  HADD2.F32 R65, -RZ, R6.H0_H0 ;  /* 0x20000006ff417230 */ /* 0x000fe20000004100 */
[----:B------:R-:W1:Y:S07]  /*4460*/  LDCU.U8 UR5, c[0x0][0x414] ;  /* 0x00008280ff0577ac */ /* 0x000e6e0008000000 */
[----:B------:R-:W-:Y:S01]  /*4470*/  @!P1 STS.64 [UR4+0xc8], R18 ;  /* 0x0000c812ff009988 */ /* 0x000fe20008000a04 */
[----:B------:R-:W-:Y:S01]  /*4480*/  BAR.SYNC.DEFER_BLOCKING 0x0 ;  /* 0x0000000000007b1d */ /* 0x000fe20000010000 */
[----:B-1----:R-:W-:-:S05]  /*4490*/  UISETP.NE.AND UP0, UPT, UR5, URZ, UPT ;  /* 0x000000ff0500728c */ /* 0x002fca000bf05270 */
[----:B------:R-:W1:Y:S01]  /*44a0*/  LDS.64 R22, [UR4+0xc8] ;  /* 0x0000c804ff167984 */ /* 0x000e620008000a00 */
[----:B------:R-:W1:Y:S02]  /*44b0*/  LDCU UR4, c[0x0][0x42c] ;  /* 0x00008580ff0477ac */ /* 0x000e640008000800 */
[----:B-1----:R-:W-:Y:S01]  /*44c0*/  FMUL.FTZ R5, R23, UR4 ;  /* 0x0000000417057c20 */ /* 0x002fe20008410000 */
[----:B------:R-:W-:Y:S02]  /*44d0*/  HADD2.F32 R23, -RZ, R44.H0_H0 ;  /* 0x2000002cff177230 */ /* 0x000fe40000004100 */
[----:B------:R-:W-:-:S03]  /*44e0*/  FMUL.FTZ R22, R22, UR4 ;  /* 0x0000000416167c20 */ /* 0x000fc60008410000 */
[----:B0-----:R-:W-:-:S04]  /*44f0*/  FADD.FTZ R18, -R12, R23 ;  /* 0x000000170c127221 */ /* 0x001fc80000010100 */
        /* <DEDUP_REMOVED lines=10> */
[----:B--2---:R-:W0:Y:S01]  /*45a0*/  MUFU.RCP R28, R27 ;  /* 0x0000001b001c7308 */ /* 0x004e220000001000 */
        /* <DEDUP_REMOVED lines=10> */
.L_x_682:
[----:B------:R-:W0:Y:S01]  /*4650*/  LDCU UR4, c[0x0][0x41c] ;  /* 0x00008380ff0477ac */ /* 0x000e220008000800 */
[----:B------:R-:W-:Y:S02]  /*4660*/  HADD2.F32 R23, -RZ, R6.H1_H1 ;  /* 0x30000006ff177230 */ /* 0x000fe40000004100 */
[C---:B------:R-:W-:Y:S01]  /*4670*/  FADD.FTZ R56, -R12.reuse, R35 ;  /* 0x000000230c387221 */ /* 0x040fe20000010100 */
[--C-:B------:R-:W-:Y:S01]  /*4680*/  HADD2.F32 R25, -RZ, R8.reuse.H0_H0 ;  /* 0x20000008ff197230 */ /* 0x100fe20000004100 */
[----:B------:R-:W1:Y:S01]  /*4690*/  LDCU.64 UR8, c[0x0][0x400] ;  /* 0x00008000ff0877ac */ /* 0x000e620008000a00 */
[----:B------:R-:W-:Y:S02]  /*46a0*/  HADD2.F32 R27, -RZ, R8.H1_H1 ;  /* 0x30000008ff1b7230 */ /* 0x000fe40000004100 */
[C---:B------:R-:W-:Y:S01]  /*46b0*/  FADD.FTZ R42, -R12.reuse, R43 ;  /* 0x0000002b0c2a7221 */ /* 0x040fe20000010100 */
[--C-:B------:R-:W-:Y:S02]  /*46c0*/  HADD2.F32 R29, -RZ, R10.reuse.H0_H0 ;  /* 0x2000000aff1d7230 */ /* 0x100fe40000004100 */
[----:B------:R-:W-:Y:S01]  /*46d0*/  FADD.FTZ R38, -R12, R49 ;  /* 0x000000310c267221 */ /* 0x000fe20000010100 */
[----:B------:R-:W-:-:S02]  /*46e0*/  HADD2.F32 R31, -RZ, R10.H1_H1 ;  /* 0x3000000aff1f7230 */ /* 0x000fc40000004100 */
[C---:B------:R-:W-:Y:S01]  /*46f0*/  FADD.FTZ R40, -R12.reuse, R51 ;  /* 0x000000330c287221 */ /* 0x040fe20000010100 */
[C---:B------:R-:W-:Y:S01]  /*4700*/  FADD.FTZ R34, -R12.reuse, R57 ;  /* 0x000000390c227221 */ /* 0x040fe20000010100 */
[C---:B------:R-:W-:Y:S01]  /*4710*/  FADD.FTZ R6, -R12.reuse, R59 ;  /* 0x0000003b0c067221 */ /* 0x040fe20000010100 */
[C---:B------:R-:W-:Y:S01]  /*4720*/  FADD.FTZ R36, -R12.reuse, R61 ;  /* 0x0000003d0c247221 */ /* 0x040fe20000010100 */
[C---:B------:R-:W-:Y:S01]  /*4730*/  FADD.FTZ R32, -R12.reuse, R63 ;  /* 0x0000003f0c207221 */ /* 0x040fe20000010100 */
[C---:B------:R-:W-:Y:S01]  /*4740*/  FADD.FTZ R30, -R12.reuse, R65 ;  /* 0x000000410c1e7221 */ /* 0x040fe20000010100 */
[C---:B--2---:R-:W-:Y:S01]  /*4750*/  FADD.FTZ R28, -R12.reuse, R23 ;  /* 0x000000170c1c7221 */ /* 0x044fe20000010100 */
[C---:B------:R-:W-:Y:S01]  /*4760*/  FADD.FTZ R10, -R12.reuse, R25 ;  /* 0x000000190c0a7221 */ /* 0x040fe20000010100 */
[----:B0-----:R-:W-:Y:S02]  /*4770*/  IMAD R3, R3, UR4, R48 ;  /* 0x0000000403037c24 */ /* 0x001fe4000f8e0230 */
[C---:B------:R-:W-:Y:S01]  /*4780*/  FADD.FTZ R24, -R12.reuse, R27 ;  /* 0x0000001b0c187221 */ /* 0x040fe20000010100 */
[C---:B------:R-:W-:Y:S01]  /*4790*/  FADD.FTZ R8, -R12.reuse, R29 ;  /* 0x0000001d0c087221 */ /* 0x040fe20000010100 */
[----:B------:R-:W-:Y:S01]  /*47a0*/  FADD.FTZ R12, -R12, R31 ;  /* 0x0000001f0c0c7221 */ /* 0x000fe20000010100 */
[C-C-:B------:R-:W-:Y:S01]  /*47b0*/  FFMA.FTZ R19, R22.reuse, R19, R5.reuse ;  /* 0x0000001316137223 */ /* 0x140fe20000010005 */
[C---:B-1----:R-:W-:Y:S01]  /*47c0*/  ISETP.GE.U32.AND P0, PT, R3.reuse, UR8, PT ;  /* 0x0000000803007c0c */ /* 0x042fe2000bf06070 */
[----:B------:R-:W-:Y:S01]  /*47d0*/  FFMA.FTZ R18, R22, R18, R5 ;  /* 0x0000001216127223 */ /* 0x000fe20000010005 */
[----:B------:R-:W-:Y:S01]  /*47e0*/  SHF.R.S32.HI R31, RZ, 0x1f, R3 ;  /* 0x0000001fff1f7819 */ /* 0x000fe20000011403 */
[----:B------:R-:W-:Y:S01]  /*47f0*/  BSSY.RECONVERGENT B0, `(.L_x_683) ;  /* 0x000001c000007945 */ /* 0x000fe20003800200 */
[----:B------:R-:W-:Y:S01]  /*4800*/  IADD3 R27, PT, PT, R3, 0x10, RZ ;  /* 0x00000010031b7810 */ /* 0x000fe20007ffe0ff */
[----:B------:R-:W-:Y:S01]  /*4810*/  FFMA.FTZ R44, R16, R21, -R19 ;  /* 0x00000015102c7223 */ /* 0x000fe20000010813 */
[----:B------:R-:W-:Y:S01]  /*4820*/  ISETP.GE.AND.EX P0, PT, R31, UR9, PT, P0 ;  /* 0x000000091f007c0c */ /* 0x000fe2000bf06300 */
[----:B------:R-:W-:Y:S01]  /*4830*/  FFMA.FTZ R50, R17, R20, -R18 ;  /* 0x0000001411327223 */ /* 0x000fe20000010812 */
[----:B------:R-:W-:Y:S01]  /*4840*/  IADD3 R23, PT, PT, R3, 0x20, RZ ;  /* 0x0000002003177810 */ /* 0x000fe20007ffe0ff */
[----:B------:R-:W-:Y:S01]  /*4850*/  FMUL.FTZ R33, R56, R13 ;  /* 0x0000000d38217220 */ /* 0x000fe20000410000 */
[----:B------:R-:W-:-:S02]  /*4860*/  ISETP.GE.U32.AND P1, PT, R27, UR8, PT ;  /* 0x000000081b007c0c */ /* 0x000fc4000bf26070 */
[----:B------:R-:W-:Y:S02]  /*4870*/  ISETP.GE.U32.AND P2, PT, R23, UR8, PT ;  /* 0x0000000817007c0c */ /* 0x000fe4000bf46070 */
[----:B------:R-:W-:Y:S02]  /*4880*/  SHF.R.S32.HI R29, RZ, 0x1f, R27 ;  /* 0x0000001fff1d7819 */ /* 0x000fe4000001141b */
[----:B------:R-:W-:Y:S02]  /*4890*/  SHF.R.S32.HI R25, RZ, 0x1f, R23 ;  /* 0x0000001fff197819 */ /* 0x000fe40000011417 */
[----:B------:R-:W-:Y:S02]  /*48a0*/  ISETP.GE.AND.EX P1, PT, R29, UR9, PT, P1 ;  /* 0x000000091d007c0c */ /* 0x000fe4000bf26310 */
[----:B------:R-:W-:Y:S01]  /*48b0*/  ISETP.GE.AND.EX P2, PT, R25, UR9, PT, P2 ;  /* 0x0000000919007c0c */ /* 0x000fe2000bf46320 */
[----:B------:R-:W-:-:S12]  /*48c0*/  @P0 BRA `(.L_x_684) ;  /* 0x0000000000380947 */ /* 0x000fd80003800000 */
[----:B------:R-:W0:Y:S01]  /*48d0*/  LDCU.64 UR10, c[0x0][0x3f8] ;  /* 0x00007f00ff0a77ac */ /* 0x000e220008000a00 */
[----:B------:R-:W-:Y:S02]  /*48e0*/  MOV R18, R52 ;  /* 0x0000003400127202 */ /* 0x000fe40000000f00 */
[----:B------:R-:W-:Y:S01]  /*48f0*/  MOV R19, R55 ;  /* 0x0000003700137202 */ /* 0x000fe20000000f00 */
[----:B------:R-:W1:Y:S01]  /*4900*/  LDCU.64 UR4, c[0x0][0x380] ;  /* 0x00007000ff0477ac */ /* 0x000e620008000a00 */
[----:B0-----:R-:W-:Y:S02]  /*4910*/  IMAD R20, R31, UR10, RZ ;  /* 0x0000000a1f147c24 */ /* 0x001fe4000f8e02ff */
[----:B------:R-:W-:-:S04]  /*4920*/  IMAD.WIDE.U32 R18, R3, UR10, R18 ;  /* 0x0000000a03127c25 */ /* 0x000fc8000f8e0012 */
[----:B------:R-:W-:Y:S01]  /*4930*/  IMAD R21, R3, UR11, R20 ;  /* 0x0000000b03157c24 */ /* 0x000fe2000f8e0214 */
[----:B-1----:R-:W-:-:S04]  /*4940*/  LEA R20, P0, R18, UR4, 0x1 ;  /* 0x0000000412147c11 */ /* 0x002fc8000f8008ff */
[----:B------:R-:W-:Y:S01]  /*4950*/  IADD3 R21, PT, PT, R19, R21, RZ ;  /* 0x0000001513157210 */ /* 0x000fe20007ffe0ff */
[----:B------:R-:W-:-:S03]  /*4960*/  FMUL.FTZ R19, R44, R13 ;  /* 0x0000000d2c137220 */ /* 0x000fc60000410000 */
[----:B------:R-:W-:Y:S01]  /*4970*/  LEA.HI.X R21, R18, UR5, R21, 0x1, P0 ;  /* 0x0000000512157c11 */ /* 0x000fe200080f0c15 */
[----:B------:R-:W-:-:S05]  /*4980*/  FMUL.FTZ R18, R50, R13 ;  /* 0x0000000d32127220 */ /* 0x000fca0000410000 */
[----:B------:R-:W-:-:S05]  /*4990*/  F2FP.F16.F32.PACK_AB R19, R18, R19 ;  /* 0x000000131213723e */ /* 0x000fca00000000ff */
[----:B------:R0:W-:Y:S02]  /*49a0*/  STG.E desc[UR6][R20.64], R19 ;  /* 0x0000001314007986 */ /* 0x0001e4000c101906 */
.L_x_684:
[----:B------:R-:W-:Y:S05]  /*49b0*/  BSYNC.RECONVERGENT B0 ;  /* 0x0000000000007941 */ /* 0x000fea0003800200 */
.L_x_683:
[--C-:B0-----:R-:W-:Y:S02]  /*49c0*/  HADD2.F32 R19, -RZ, R41.reuse.H0_H0 ;  /* 0x20000029ff137230 */ /* 0x101fe40000004100 */
[----:B------:R-:W-:Y:S01]  /*49d0*/  FFMA.FTZ R49, R22, R33, R5 ;  /* 0x0000002116317223 */ /* 0x000fe20000010005 */
[----:B------:R-:W-:Y:S02]  /*49e0*/  HADD2.F32 R18, -RZ, R41.H1_H1 ;  /* 0x30000029ff127230 */ /* 0x000fe40000004100 */
        /* <DEDUP_REMOVED lines=20> */
.L_x_685:
[----:B------:R-:W-:Y:S01]  /*4b30*/  FFMA.FTZ R42, R22, R44, R5 ;  /* 0x0000002c162a7223 */ /* 0x000fe20000010005 */
[----:B------:R-:W-:Y:S01]  /*4b40*/  BSSY.RECONVERGENT B0, `(.L_x_686) ;  /* 0x0000014000007945 */ /* 0x000fe20003800200 */
[----:B------:R-:W-:Y:S01]  /*4b50*/  FFMA.FTZ R20, R16, R19, -R49 ;  /* 0x0000001310147223 */ /* 0x000fe20000010831 */
[-C--:B------:R-:W-:Y:S01]  /*4b60*/  FMUL.FTZ R31, R38, R13.reuse ;  /* 0x0000000d261f7220 */ /* 0x080fe20000410000 */
[----:B------:R-:W-:Y:S01]  /*4b70*/  FMUL.FTZ R40, R40, R13 ;  /* 0x0000000d28287220 */ /* 0x000fe20000410000 */
        /* <DEDUP_REMOVED lines=13> */
[----:B------:R-:W-:Y:S02]  /*4c50*/  F2FP.F16.F32.PACK_AB R27, R27, R38 ;  /* 0x000000261b1b723e */ /* 0x000fe400000000ff */
[----:B------:R-:W-:-:S05]  /*4c60*/  LEA.HI.X R21, R18, UR11, R21, 0x1, P0 ;  /* 0x0000000b12157c11 */ /* 0x000fca00080f0c15 */
[----:B------:R0:W-:Y:S02]  /*4c70*/  STG.E desc[UR6][R20.64], R27 ;  /* 0x0000001b14007986 */ /* 0x0001e4000c101906 */
.L_x_687:
[----:B------:R-:W-:Y:S05]  /*4c80*/  BSYNC.RECONVERGENT B0 ;  /* 0x0000000000007941 */ /* 0x000fea0003800200 */
.L_x_686:
[--C-:B------:R-:W-:Y:S02]  /*4c90*/  HADD2.F32 R19, -RZ, R39.reuse.H0_H0 ;  /* 0x20000027ff137230 */ /* 0x100fe40000004100 */
[C-C-:B------:R-:W-:Y:S01]  /*4ca0*/  FFMA.FTZ R41, R22.reuse, R31, R5.reuse ;  /* 0x0000001f16297223 */ /* 0x140fe20000010005 */
[----:B------:R-:W-:Y:S01]  /*4cb0*/  FFMA.FTZ R42, R22, R40, R5 ;  /* 0x00000028162a7223 */ /* 0x000fe20000010005 */
[----:B------:R-:W-:Y:S01]  /*4cc0*/  HADD2.F32 R18, -RZ, R39.H1_H1 ;  /* 0x30000027ff127230 */ /* 0x000fe20000004100 */
        /* <DEDUP_REMOVED lines=19> */
.L_x_688:
[----:B------:R-:W-:Y:S01]  /*4e00*/  BSSY.RECONVERGENT B0, `(.L_x_689) ;  /* 0x0000012000007945 */ /* 0x000fe20003800200 */
[----:B0-----:R-:W-:Y:S01]  /*4e10*/  FFMA.FTZ R20, R16, R19, -R41 ;  /* 0x0000001310147223 */ /* 0x001fe20000010829 */
        /* <DEDUP_REMOVED lines=16> */
.L_x_690:
[----:B------:R-:W-:Y:S05]  /*4f20*/  BSYNC.RECONVERGENT B0 ;  /* 0x0000000000007941 */ /* 0x000fea0003800200 */
.L_x_689:
[--C-:B------:R-:W-:Y:S02]  /*4f30*/  HADD2.F32 R19, -RZ, R37.reuse.H0_H0 ;  /* 0x20000025ff137230 */ /* 0x100fe40000004100 */
[-C--:B------:R-:W-:Y:S01]  /*4f40*/  FMUL.FTZ R33, R34, R13.reuse ;  /* 0x0000000d22217220 */ /* 0x080fe20000410000 */
[----:B------:R-:W-:Y:S02]  /*4f50*/  HADD2.F32 R18, -RZ, R37.H1_H1 ;  /* 0x30000025ff127230 */ /* 0x000fe40000004100 */
        /* <DEDUP_REMOVED lines=28> */
.L_x_691:
[C---:B------:R-:W-:Y:S01]  /*5120*/  IADD3 R41, PT, PT, R3.reuse, 0x30, RZ ;  /* 0x0000003003297810 */ /* 0x040fe20007ffe0ff */
[C-C-:B0-----:R-:W-:Y:S01]  /*5130*/  FFMA.FTZ R21, R22.reuse, R33, R5.reuse ;  /* 0x0000002116157223 */ /* 0x141fe20000010005 */
        /* <DEDUP_REMOVED lines=17> */
[--C-:B------:R-:W-:Y:S01]  /*5250*/  FFMA.FTZ R23, R22, R8, R5.reuse ;  /* 0x0000000816177223 */ /* 0x100fe20000010005 */
[----:B------:R-:W-:Y:S01]  /*5260*/  ISETP.GE.U32.AND P1, PT, R6, UR8, PT ;  /* 0x0000000806007c0c */ /* 0x000fe2000bf26070 */
[----:B------:R-:W-:Y:S01]  /*5270*/  FFMA.FTZ R22, R22, R12, R5 ;  /* 0x0000000c16167223 */ /* 0x000fe20000010005 */
[----:B------:R-:W-:Y:S01]  /*5280*/  SHF.R.S32.HI R39, RZ, 0x1f, R35 ;  /* 0x0000001fff277819 */ /* 0x000fe20000011423 */
[----:B------:R-:W-:Y:S01]  /*5290*/  FFMA.FTZ R20, R16, R19, -R21 ;  /* 0x0000001310147223 */ /* 0x000fe20000010815 */
[----:B------:R-:W-:Y:S01]  /*52a0*/  SHF.R.S32.HI R33, RZ, 0x1f, R29 ;  /* 0x0000001fff217819 */ /* 0x000fe2000001141d */
[----:B------:R-:W-:Y:S01]  /*52b0*/  FFMA.FTZ R44, R17, R18, -R42 ;  /* 0x00000012112c7223 */ /* 0x000fe2000001082a */
[----:B------:R-:W-:-:S02]  /*52c0*/  SHF.R.S32.HI R25, RZ, 0x1f, R6 ;  /* 0x0000001fff197819 */ /* 0x000fc40000011406 */
[----:B------:R-:W-:Y:S02]  /*52d0*/  ISETP.GE.U32.AND P0, PT, R3, UR8, PT ;  /* 0x0000000803007c0c */ /* 0x000fe4000bf06070 */
[----:B------:R-:W-:Y:S02]  /*52e0*/  ISETP.GE.AND.EX P3, PT, R39, UR9, PT, P3 ;  /* 0x0000000927007c0c */ /* 0x000fe4000bf66330 */
[----:B------:R-:W-:Y:S02]  /*52f0*/  ISETP.GE.AND.EX P4, PT, R33, UR9, PT, P4 ;  /* 0x0000000921007c0c */ /* 0x000fe4000bf86340 */
[----:B------:R-:W-:Y:S01]  /*5300*/  ISETP.GE.AND.EX P1, PT, R25, UR9, PT, P1 ;  /* 0x0000000919007c0c */ /* 0x000fe2000bf26310 */
[----:B------:R-:W-:-:S12]  /*5310*/  @P2 BRA `(.L_x_693) ;  /* 0x0000000000382947 */ /* 0x000fd80003800000 */
[----:B------:R-:W0:Y:S01]  /*5320*/  LDCU.64 UR4, c[0x0][0x3f8] ;  /* 0x00007f00ff0477ac */ /* 0x000e220008000a00 */
[----:B------:R-:W-:Y:S01]  /*5330*/  MOV R19, R55 ;  /* 0x0000003700137202 */ /* 0x000fe20000000f00 */
[-C--:B------:R-:W-:Y:S01]  /*5340*/  FMUL.FTZ R42, R20, R13.reuse ;  /* 0x0000000d142a7220 */ /* 0x080fe20000410000 */
[----:B------:R-:W-:Y:S01]  /*5350*/  FMUL.FTZ R5, R44, R13 ;  /* 0x0000000d2c057220 */ /* 0x000fe20000410000 */
[----:B------:R-:W1:Y:S04]  /*5360*/  LDCU.64 UR10, c[0x0][0x380] ;  /* 0x00007000ff0a77ac */ /* 0x000e680008000a00 */
[----:B------:R-:W-:Y:S01]  /*5370*/  F2FP.F16.F32.PACK_AB R5, R5, R42 ;  /* 0x0000002a0505723e */ /* 0x000fe200000000ff */
[----:B0-----:R-:W-:-:S04]  /*5380*/  IMAD R18, R43, UR4, RZ ;  /* 0x000000042b127c24 */ /* 0x001fc8000f8e02ff */
[----:B------:R-:W-:Y:S01]  /*5390*/  IMAD R21, R41, UR5, R18 ;  /* 0x0000000529157c24 */ /* 0x000fe2000f8e0212 */
[----:B------:R-:W-:-:S05]  /*53a0*/  MOV R18, R52 ;  /* 0x0000003400127202 */ /* 0x000fca0000000f00 */
[----:B------:R-:W-:-:S05]  /*53b0*/  IMAD.WIDE.U32 R18, R41, UR4, R18 ;  /* 0x0000000429127c25 */ /* 0x000fca000f8e0012 */
[----:B------:R-:W-:Y:S02]  /*53c0*/  IADD3 R21, PT, PT, R19, R21, RZ ;  /* 0x0000001513157210 */ /* 0x000fe40007ffe0ff */
[----:B-1----:R-:W-:-:S04]  /*53d0*/  LEA R20, P2, R18, UR10, 0x1 ;  /* 0x0000000a12147c11 */ /* 0x002fc8000f8408ff */
[----:B------:R-:W-:-:S05]  /*53e0*/  LEA.HI.X R21, R18, UR11, R21, 0x1, P2 ;  /* 0x0000000b12157c11 */ /* 0x000fca00090f0c15 */
[----:B------:R0:W-:Y:S04]  /*53f0*/  STG.E desc[UR6][R20.64], R5 ;  /* 0x0000000514007986 */ /* 0x0001e8000c101906 */
.L_x_693:
[----:B------:R-:W-:Y:S05]  /*5400*/  BSYNC.RECONVERGENT B0 ;  /* 0x0000000000007941 */ /* 0x000fea0003800200 */
.L_x_692:
[--C-:B0-----:R-:W-:Y:S02]  /*5410*/  HADD2.F32 R5, -RZ, R4.reuse.H0_H0 ;  /* 0x20000004ff057230 */ /* 0x101fe40000004100 */
[----:B------:R-:W-:Y:S01]  /*5420*/  HADD2.F32 R4, -RZ, R4.H1_H1 ;  /* 0x30000004ff047230 */ /* 0x000fe20000004100 */
        /* <DEDUP_REMOVED lines=19> */
.L_x_694:
        /* <DEDUP_REMOVED lines=18> */
.L_x_696:
[----:B------:R-:W-:Y:S05]  /*5680*/  BSYNC.RECONVERGENT B0 ;  /* 0x0000000000007941 */ /* 0x000fea0003800200 */
.L_x_695:
[--C-:B------:R-:W-:Y:S02]  /*5690*/  HADD2.F32 R4, -RZ, R7.reuse.H0_H0 ;  /* 0x20000007ff047230 */ /* 0x100fe40000004100 */
[----:B------:R-:W-:Y:S01]  /*56a0*/  HADD2.F32 R7, -RZ, R7.H1_H1 ;  /* 0x30000007ff077230 */ /* 0x000fe20000004100 */
        /* <DEDUP_REMOVED lines=19> */
.L_x_697:
        /* <DEDUP_REMOVED lines=9> */
[----:B------:R-:W-:-:S05]  /*5870*/  FMUL.FTZ R7, R38, R13 ;  /* 0x0000000d26077220 */ /* 0x000fca0000410000 */
[----:B------:R-:W-:Y:S01]  /*5880*/  F2FP.F16.F32.PACK_AB R7, R7, R20 ;  /* 0x000000140707723e */ /* 0x000fe200000000ff */
[----:B-1----:R-:W-:Y:S02]  /*5890*/  IMAD R28, R33, UR4, RZ ;  /* 0x00000004211c7c24 */ /* 0x002fe4000f8e02ff */
[----:B------:R-:W-:-:S04]  /*58a0*/  IMAD.WIDE.U32 R18, R29, UR4, R4 ;  /* 0x000000041d127c25 */ /* 0x000fc8000f8e0004 */
[----:B------:R-:W-:Y:S01]  /*58b0*/  IMAD R29, R29, UR5, R28 ;  /* 0x000000051d1d7c24 */ /* 0x000fe2000f8e021c */
[----:B0-----:R-:W-:-:S04]  /*58c0*/  LEA R4, P2, R18, UR10, 0x1 ;  /* 0x0000000a12047c11 */ /* 0x001fc8000f8408ff */
[----:B------:R-:W-:-:S04]  /*58d0*/  IADD3 R29, PT, PT, R19, R29, RZ ;  /* 0x0000001d131d7210 */ /* 0x000fc80007ffe0ff */
[----:B------:R-:W-:-:S05]  /*58e0*/  LEA.HI.X R5, R18, UR11, R29, 0x1, P2 ;  /* 0x0000000b12057c11 */ /* 0x000fca00090f0c1d */
[----:B------:R1:W-:Y:S02]  /*58f0*/  STG.E desc[UR6][R4.64], R7 ;  /* 0x0000000704007986 */ /* 0x0003e4000c101906 */
.L_x_699:
[----:B------:R-:W-:Y:S05]  /*5900*/  BSYNC.RECONVERGENT B0 ;  /* 0x0000000000007941 */ /* 0x000fea0003800200 */
.L_x_698:
[--C-:B-1----:R-:W-:Y:S02]  /*5910*/  HADD2.F32 R4, -RZ, R9.reuse.H0_H0 ;  /* 0x20000009ff047230 */ /* 0x102fe40000004100 */
        /* <DEDUP_REMOVED lines=20> */
.L_x_700:
        /* <DEDUP_REMOVED lines=9> */
[----:B-1----:R-:W-:Y:S02]  /*5af0*/  IMAD R25, R25, UR4, RZ ;  /* 0x0000000419197c24 */ /* 0x002fe4000f8e02ff */
[----:B------:R-:W-:-:S04]  /*5b00*/  IMAD.WIDE.U32 R18, R6, UR4, R4 ;  /* 0x0000000406127c25 */ /* 0x000fc8000f8e0004 */
[----:B------:R-:W-:Y:S02]  /*5b10*/  IMAD R25, R6, UR5, R25 ;  /* 0x0000000506197c24 */ /* 0x000fe4000f8e0219 */
[----:B------:R-:W-:Y:S01]  /*5b20*/  FMUL.FTZ R6, R34, R13 ;  /* 0x0000000d22067220 */ /* 0x000fe20000410000 */
[----:B0-----:R-:W-:Y:S02]  /*5b30*/  LEA R4, P1, R18, UR10, 0x1 ;  /* 0x0000000a12047c11 */ /* 0x001fe4000f8208ff */
[----:B------:R-:W-:Y:S02]  /*5b40*/  IADD3 R25, PT, PT, R19, R25, RZ ;  /* 0x0000001913197210 */ /* 0x000fe40007ffe0ff */
[----:B------:R-:W-:Y:S02]  /*5b50*/  F2FP.F16.F32.PACK_AB R7, R6, R7 ;  /* 0x000000070607723e */ /* 0x000fe400000000ff */
[----:B------:R-:W-:-:S05]  /*5b60*/  LEA.HI.X R5, R18, UR11, R25, 0x1, P1 ;  /* 0x0000000b12057c11 */ /* 0x000fca00088f0c19 */
[----:B------:R1:W-:Y:S02]  /*5b70*/  STG.E desc[UR6][R4.64], R7 ;  /* 0x0000000704007986 */ /* 0x0003e4000c101906 */
.L_x_702:
[----:B------:R-:W-:Y:S05]  /*5b80*/  BSYNC.RECONVERGENT B0 ;  /* 0x0000000000007941 */ /* 0x000fea0003800200 */
.L_x_701:
[--C-:B-1----:R-:W-:Y:S01]  /*5b90*/  HADD2.F32 R4, -RZ, R11.reuse.H0_H0 ;  /* 0x2000000bff047230 */ /* 0x102fe20000004100 */
[----:B0-----:R-:W-:Y:S01]  /*5ba0*/  SHF.R.S32.HI R18, RZ, 0x1f, R3 ;  /* 0x0000001fff127819 */ /* 0x001fe20000011403 */
        /* <DEDUP_REMOVED lines=20> */
.L_x_703:
        /* <DEDUP_REMOVED lines=8> */
[----:B------:R-:W-:Y:S01]  /*5d70*/  MOV R53, R55 ;  /* 0x0000003700357202 */ /* 0x000fe20000000f00 */
[----:B------:R-:W1:Y:S01]  /*5d80*/  LDCU.64 UR8, c[0x0][0x380] ;  /* 0x00007000ff0877ac */ /* 0x000e620008000a00 */
[----:B0-----:R-:W-:Y:S02]  /*5d90*/  IMAD R18, R18, UR4, RZ ;  /* 0x0000000412127c24 */ /* 0x001fe4000f8e02ff */
[----:B------:R-:W-:-:S04]  /*5da0*/  IMAD.WIDE.U32 R52, R3, UR4, R52 ;  /* 0x0000000403347c25 */ /* 0x000fc8000f8e0034 */
[----:B------:R-:W-:Y:S01]  /*5db0*/  IMAD R3, R3, UR5, R18 ;  /* 0x0000000503037c24 */ /* 0x000fe2000f8e0212 */
[----:B-1----:R-:W-:-:S04]  /*5dc0*/  LEA R4, P0, R52, UR8, 0x1 ;  /* 0x0000000834047c11 */ /* 0x002fc8000f8008ff */
[----:B------:R-:W-:-:S04]  /*5dd0*/  IADD3 R3, PT, PT, R53, R3, RZ ;  /* 0x0000000335037210 */ /* 0x000fc80007ffe0ff */
[----:B------:R-:W-:Y:S02]  /*5de0*/  LEA.HI.X R5, R52, UR9, R3, 0x1, P0 ;  /* 0x0000000934057c11 */ /* 0x000fe400080f0c03 */
[----:B------:R-:W-:-:S05]  /*5df0*/  F2FP.F16.F32.PACK_AB R3, R13, R6 ;  /* 0x000000060d03723e */ /* 0x000fca00000000ff */
[----:B------:R0:W-:Y:S02]  /*5e00*/  STG.E desc[UR6][R4.64], R3 ;  /* 0x0000000304007986 */ /* 0x0001e4000c101906 */
.L_x_705:
[----:B------:R-:W-:Y:S05]  /*5e10*/  BSYNC.RECONVERGENT B0 ;  /* 0x0000000000007941 */ /* 0x000fea0003800200 */
.L_x_704:
[----:B------:R-:W1:Y:S01]  /*5e20*/  LDCU UR4, c[0x0][0x410] ;  /* 0x00008200ff0477ac */ /* 0x000e620008000800 */
[----:B------:R-:W-:Y:S02]  /*5e30*/  IADD3 R47, PT, PT, R26, R47, RZ ;  /* 0x0000002f1a2f7210 */ /* 0x000fe40007ffe0ff */
[----:B------:R-:W-:Y:S01]  /*5e40*/  IADD3 R45, PT, PT, R45, 0x1, RZ ;  /* 0x000000012d2d7810 */ /* 0x000fe20007ffe0ff */
[----:B------:R-:W1:Y:S02]  /*5e50*/  LDCU UR5, c[0x0][0x3e0] ;  /* 0x00007c00ff0577ac */ /* 0x000e640008000800 */
[----:B-1----:R-:W-:-:S06]  /*5e60*/  UIMAD UR4, UR4, UR5, URZ ;  /* 0x00000005040472a4 */ /* 0x002fcc000f8e02ff */
[----:B------:R-:W-:-:S13]  /*5e70*/  ISETP.GE.AND P0, PT, R47, UR4, PT ;  /* 0x000000042f007c0c */ /* 0x000fda000bf06270 */
[----:B------:R-:W-:Y:S05]  /*5e80*/  @!P0 BRA `(.L_x_706) ;  /* 0xffffffa000b48947 */ /* 0x000fea000383ffff */
.L_x_663:
[----:B------:R-:W1:Y:S01]  /*5e90*/  S2R R9, SR_TID.X ;  /* 0x0000000000097919 */ /* 0x000e620000002100 */
[----:B0-----:R-:W0:Y:S01]  /*5ea0*/  LDC R4, c[0x0][0x370] ;  /* 0x0000dc00ff047b82 */ /* 0x001e220000000800 */
[----:B------:R-:W-:Y:S07]  /*5eb0*/  BSSY.RECONVERGENT B0, `(.L_x_707) ;  /* 0x000000e000007945 */ /* 0x000fee0003800200 */
[----:B------:R-:W2:Y:S08]  /*5ec0*/  LDC R7, c[0x0][0x374] ;  /* 0x0000dd00ff077b82 */ /* 0x000eb00000000800 */
[----:B------:R-:W3:Y:S01]  /*5ed0*/  LDC.64 R2, c[0x0][0x3c8] ;  /* 0x0000f200ff027b82 */ /* 0x000ee20000000a00 */
[----:B0-----:R-:W-:-:S02]  /*5ee0*/  ISETP.NE.AND P0, PT, R4, 0x1, PT ;  /* 0x000000010400780c */ /* 0x001fc40003f05270 */
[----:B-1----:R-:W-:Y:S02]  /*5ef0*/  ISETP.NE.AND P1, PT, R9, RZ, PT ;  /* 0x000000ff0900720c */ /* 0x002fe40003f25270 */
        /* <DEDUP_REMOVED lines=9> */
.L_x_708:
[----:B------:R-:W-:Y:S05]  /*5f90*/  BSYNC.RECONVERGENT B0 ;  /* 0x0000000000007941 */ /* 0x000fea0003800200 */
.L_x_707:
        /* <DEDUP_REMOVED lines=11> */
.L_x_710:
[----:B------:R-:W2:Y:S04]  /*6050*/  LDG.E.STRONG.GPU R5, desc[UR6][R2.64] ;  /* 0x0000000602057981 */ /* 0x000ea8000c1ef900 */
[----:B--2---:R-:W-:Y:S01]  /*6060*/  CCTL.IVALL ;  /* 0x00000000ff00798f */ /* 0x004fe20002000000 */
[----:B------:R-:W-:Y:S05]  /*6070*/  YIELD ;  /* 0x0000000000007946 */ /* 0x000fea0003800000 */
[----:B------:R-:W-:-:S13]  /*6080*/  ISETP.NE.AND P0, PT, R5, R0, PT ;  /* 0x000000000500720c */ /* 0x000fda0003f05270 */
[----:B------:R-:W-:Y:S05]  /*6090*/  @P0 BRA `(.L_x_710) ;  /* 0xfffffffc00ec0947 */ /* 0x000fea000383ffff */
.L_x_709:
        /* <DEDUP_REMOVED lines=75> */
.L_x_713:
        /* <DEDUP_REMOVED lines=29> */
.L_x_712:
[----:B------:R-:W-:Y:S05]  /*6720*/  BSYNC.RECONVERGENT B0 ;  /* 0x0000000000007941 */ /* 0x000fea0003800200 */
.L_x_711:
        /* <DEDUP_REMOVED lines=10> */
.L_x_714:
        /* <DEDUP_REMOVED lines=82> */
.L_x_715:
        /* <DEDUP_REMOVED lines=9> */
.L_x_4506:


//--------------------- .text._Z35group_norm_nhwc_bwd_one_pass_kernelI11Fp16IOFp32WLi256ELi84ELi672EEv26Group_norm_nhwc_bwd_params --------------------------
	.section	.text._Z35group_norm_nhwc_bwd_one_pass_kernelI11Fp16IOFp32WLi256ELi84ELi672EEv26Group_norm_nhwc_bwd_params,"ax",@progbits
	.align	128
        .global         _Z35group_norm_nhwc_bwd_one_pass_kernelI11Fp16IOFp32WLi256ELi84ELi672EEv26Group_norm_nhwc_bwd_params
        .type           _Z35group_norm_nhwc_bwd_one_pass_kernelI11Fp16IOFp32WLi256ELi84ELi672EEv26Group_norm_nhwc_bwd_params,@function
        .size           _Z35group_norm_nhwc_bwd_one_pass_kernelI11Fp16IOFp32WLi256ELi84ELi672EEv26Group_norm_nhwc_bwd_params,(.L_x_4507 - _Z35group_norm_nhwc_bwd_one_pass_kernelI11Fp16IOFp32WLi256ELi84ELi672EEv26Group_norm_nhwc_bwd_params)
        .other          _Z35group_norm_nhwc_bwd_one_pass_kernelI11Fp16IOFp32WLi256ELi84ELi672EEv26Group_norm_nhwc_bwd_params,@"STO_CUDA_ENTRY STV_DEFAULT"
_Z35group_norm_nhwc_bwd_one_pass_kernelI11Fp16IOFp32WLi256ELi84ELi672EEv26Group_norm_nhwc_bwd_params:
.text._Z35group_norm_nhwc_bwd_one_pass_kernelI11Fp16IOFp32WLi256ELi84ELi672EEv26Group_norm_nhwc_bwd_params:
        /* <DEDUP_REMOVED lines=10> */
[----:B------:R-:W-:Y:S01]  /*00a0*/  HFMA2 R54, -RZ, RZ, 0, 0 ;  /* 0x00000000ff367431 */ /* 0x000fe200000001ff */
[----:B------:R-:W-:-:S03]  /*00b0*/  MOV R57, UR6 ;  /* 0x0000000600397c02 */ /* 0x000fc60008000f00 */
        /* <DEDUP_REMOVED lines=10> */
.L_x_783:
[----:B------:R-:W1:Y:S01]  /*0160*/  LDC R8, c[0x0][0x410] ;  /* 0x00010400ff087b82 */ /* 0x000e620000000800 */
[----:B------:R-:W-:Y:S01]  /*0170*/  IABS R9, R57 ;  /* 0x0000003900097213 */ /* 0x000fe20000000000 */
[----:B------:R-:W2:Y:S01]  /*0180*/  LDCU.128 UR12, c[0x0][0x400] ;  /* 0x00008000ff0c77ac */ /* 0x000ea20008000c00 */
[----:B------:R-:W-:Y:S02]  /*0190*/  ISETP.GE.AND P3, PT, R57, RZ, PT ;  /* 0x000000ff3900720c */ /* 0x000fe40003f66270 */
[----:B------:R-:W-:-:S03]  /*01a0*/  CS2R R52, SRZ ;  /* 0x0000000000347805 */ /* 0x000fc6000001ff00 */
[----:B------:R-:W3:Y:S08]  /*01b0*/  S2UR UR6, SR_CTAID.X ;  /* 0x00000000000679c3 */ /* 0x000ef00000002500 */
[----:B------:R-:W3:Y:S01]  /*01c0*/  LDC R29, c[0x0][0x41c] ;  /* 0x00010700ff1d7b82 */ /* 0x000ee20000000800 */
[----:B------:R-:W-:Y:S02]  /*01d0*/  CS2R R50, SRZ ;  /* 0x0000000000327805 */ /* 0x000fe4000001ff00 */
[----:B------:R-:W-:-:S02]  /*01e0*/  CS2R R48, SRZ ;  /* 0x0000000000307805 */ /* 0x000fc4000001ff00 */
[----:B------:R-:W-:Y:S02]  /*01f0*/  CS2R R46, SRZ ;  /* 0x00000000002e7805 */ /* 0x000fe4000001ff00 */
[----:B------:R-:W-:Y:S02]  /*0200*/  CS2R R44, SRZ ;  /* 0x00000000002c7805 */ /* 0x000fe4000001ff00 */
[----:B------:R-:W-:Y:S02]  /*0210*/  CS2R R42, SRZ ;  /* 0x00000000002a7805 */ /* 0x000fe4000001ff00 */
[----:B------:R-:W-:Y:S02]  /*0220*/  CS2R R40, SRZ ;  /* 0x0000000000287805 */ /* 0x000fe4000001ff00 */
[----:B------:R-:W-:Y:S02]  /*0230*/  CS2R R38, SRZ ;  /* 0x0000000000267805 */ /* 0x000fe4000001ff00 */
[----:B-1----:R-:W-:-:S02]  /*0240*/  IABS R6, R8 ;  /* 0x0000000800067213 */ /* 0x002fc40000000000 */
[----:B------:R-:W-:Y:S01]  /*0250*/  CS2R R36, SRZ ;  /* 0x0000000000247805 */ /* 0x000fe2000001ff00 */
[----:B------:R-:W1:Y:S01]  /*0260*/  LDCU.U8 UR4, c[0x0][0x414] ;  /* 0x00008280ff0477ac */ /* 0x000e620008000000 */
[----:B------:R-:W4:Y:S01]  /*0270*/  I2F.RP R3, R6 ;  /* 0x0000000600037306 */ /* 0x000f220000209400 */
[----:B---3--:R-:W-:-:S07]  /*0280*/  IMAD R29, R29, UR6, R56 ;  /* 0x000000061d1d7c24 */ /* 0x008fce000f8e0238 */
[----:B----4-:R-:W3:Y:S01]  /*0290*/  MUFU.RCP R3, R3 ;  /* 0x0000000300037308 */ /* 0x010ee20000001000 */
[C---:B--2---:R-:W-:Y:S02]  /*02a0*/  ISETP.GE.U32.AND P2, PT, R29.reuse, UR12, PT ;  /* 0x0000000c1d007c0c */ /* 0x044fe4000bf46070 */
[C---:B------:R-:W-:Y:S02]  /*02b0*/  IADD3 R19, PT, PT, R29.reuse, 0x20, RZ ;  /* 0x000000201d137810 */ /* 0x040fe40007ffe0ff */
[----:B------:R-:W-:Y:S02]  /*02c0*/  IADD3 R23, PT, PT, R29, 0x30, RZ ;  /* 0x000000301d177810 */ /* 0x000fe40007ffe0ff */
[----:B------:R-:W-:Y:S02]  /*02d0*/  SHF.R.S32.HI R17, RZ, 0x1f, R19 ;  /* 0x0000001fff117819 */ /* 0x000fe40000011413 */
[----:B---3--:R-:W-:-:S04]  /*02e0*/  IADD3 R4, PT, PT, R3, 0xffffffe, RZ ;  /* 0x0ffffffe03047810 */ /* 0x008fc80007ffe0ff */
[----:B------:R2:W3:Y:S02]  /*02f0*/  F2I.FTZ.U32.TRUNC.NTZ R5, R4 ;  /* 0x0000000400057305 */ /* 0x0004e4000021f000 */
[----:B--2---:R-:W-:Y:S02]  /*0300*/  MOV R4, RZ ;  /* 0x000000ff00047202 */ /* 0x004fe40000000f00 */
[----:B---3--:R-:W-:-:S05]  /*0310*/  IADD3 R7, PT, PT, RZ, -R5, RZ ;  /* 0x80000005ff077210 */ /* 0x008fca0007ffe0ff */
[----:B------:R-:W-:-:S04]  /*0320*/  IMAD R7, R7, R6, RZ ;  /* 0x0000000607077224 */ /* 0x000fc800078e02ff */
[----:B------:R-:W-:Y:S01]  /*0330*/  IMAD.HI.U32 R5, R5, R7, R4 ;  /* 0x0000000705057227 */ /* 0x000fe200078e0004 */
[----:B------:R-:W-:Y:S02]  /*0340*/  MOV R7, R9 ;  /* 0x0000000900077202 */ /* 0x000fe40000000f00 */
[----:B------:R-:W-:-:S03]  /*0350*/  SHF.R.S32.HI R9, RZ, 0x1f, R29 ;  /* 0x0000001fff097819 */ /* 0x000fc6000001141d */
[----:B------:R-:W-:Y:S01]  /*0360*/  IMAD.HI.U32 R5, R5, R7, RZ ;  /* 0x0000000705057227 */ /* 0x000fe200078e00ff */
[----:B------:R-:W-:-:S04]  /*0370*/  ISETP.GE.AND.EX P2, PT, R9, UR13, PT, P2 ;  /* 0x0000000d09007c0c */ /* 0x000fc8000bf46320 */
[----:B------:R-:W-:-:S05]  /*0380*/  IADD3 R3, PT, PT, -R5, RZ, RZ ;  /* 0x000000ff05037210 */ /* 0x000fca0007ffe1ff */
[----:B------:R-:W-:Y:S01]  /*0390*/  IMAD R3, R6, R3, R7 ;  /* 0x0000000306037224 */ /* 0x000fe200078e0207 */
[----:B------:R-:W-:-:S03]  /*03a0*/  LOP3.LUT R7, R57, R8, RZ, 0x3c, !PT ;  /* 0x0000000839077212 */ /* 0x000fc600078e3cff */
[----:B------:R-:W2:Y:S01]  /*03b0*/  @!P2 LDC.64 R12, c[0x0][0x3f8] ;  /* 0x0000fe00ff0cab82 */ /* 0x000ea20000000a00 */
[----:B------:R-:W-:Y:S02]  /*03c0*/  ISETP.GT.U32.AND P4, PT, R6, R3, PT ;  /* 0x000000030600720c */ /* 0x000fe40003f84070 */
[----:B------:R-:W-:Y:S02]  /*03d0*/  ISETP.GE.AND P0, PT, R7, RZ, PT ;  /* 0x000000ff0700720c */ /* 0x000fe40003f06270 */
[----:B------:R-:W-:-:S03]  /*03e0*/  IADD3 R7, PT, PT, R29, 0x10, RZ ;  /* 0x000000101d077810 */ /* 0x000fc60007ffe0ff */
[----:B------:R-:W3:Y:S01]  /*03f0*/  @!P2 LDC.64 R20, c[0x0][0x3a0] ;  /* 0x0000e800ff14ab82 */ /* 0x000ee20000000a00 */
[----:B------:R-:W-:-:S05]  /*0400*/  SHF.R.S32.HI R11, RZ, 0x1f, R7 ;  /* 0x0000001fff0b7819 */ /* 0x000fca0000011407 */
[-C--:B------:R-:W-:Y:S02]  /*0410*/  @!P4 IADD3 R3, PT, PT, R3, -R6.reuse, RZ ;  /* 0x800000060303c210 */ /* 0x080fe40007ffe0ff */
[----:B------:R-:W-:Y:S01]  /*0420*/  @!P4 IADD3 R5, PT, PT, R5, 0x1, RZ ;  /* 0x000000010505c810 */ /* 0x000fe20007ffe0ff */
[----:B------:R-:W4:Y:S01]  /*0430*/  @!P2 LDC.64 R24, c[0x0][0x398] ;  /* 0x0000e600ff18ab82 */ /* 0x000f220000000a00 */
[CC--:B------:R-:W-:Y:S02]  /*0440*/  ISETP.GE.U32.AND P1, PT, R3.reuse, R6.reuse, PT ;  /* 0x000000060300720c */ /* 0x0c0fe40003f26070 */
[----:B------:R-:W-:Y:S02]  /*0450*/  ISETP.GT.U32.AND P5, PT, R6, R3, PT ;  /* 0x000000030600720c */ /* 0x000fe40003fa4070 */
[----:B------:R-:W-:Y:S02]  /*0460*/  IADD3 R4, PT, PT, R3, -R6, RZ ;  /* 0x8000000603047210 */ /* 0x000fe40007ffe0ff */
[----:B------:R-:W-:-:S02]  /*0470*/  ISETP.NE.AND P4, PT, R8, RZ, PT ;  /* 0x000000ff0800720c */ /* 0x000fc40003f85270 */
[----:B------:R-:W-:Y:S02]  /*0480*/  SEL R3, R4, R3, !P5 ;  /* 0x0000000304037207 */ /* 0x000fe40006800000 */
[----:B------:R-:W-:Y:S02]  /*0490*/  LOP3.LUT R4, RZ, R8, RZ, 0x33, !PT ;  /* 0x00000008ff047212 */ /* 0x000fe400078e33ff */
[----:B------:R-:W-:Y:S02]  /*04a0*/  @!P3 IADD3 R3, PT, PT, -R3, RZ, RZ ;  /* 0x000000ff0303b210 */ /* 0x000fe40007ffe1ff */
[----:B------:R-:W-:Y:S02]  /*04b0*/  @P1 IADD3 R5, PT, PT, R5, 0x1, RZ ;  /* 0x0000000105051810 */ /* 0x000fe40007ffe0ff */
[----:B------:R-:W-:Y:S02]  /*04c0*/  SEL R64, R4, R3, !P4 ;  /* 0x0000000304407207 */ /* 0x000fe40006000000 */
[----:B------:R-:W-:-:S02]  /*04d0*/  @!P0 IADD3 R5, PT, PT, -R5, RZ, RZ ;  /* 0x000000ff05058210 */ /* 0x000fc40007ffe1ff */
[----:B------:R-:W-:Y:S01]  /*04e0*/  ISETP.GE.U32.AND P1, PT, R7, UR12, PT ;  /* 0x0000000c07007c0c */ /* 0x000fe2000bf26070 */
[----:B------:R-:W-:Y:S01]  /*04f0*/  IMAD R3, R64, 0x54, RZ ;  /* 0x0000005440037824 */ /* 0x000fe200078e02ff */
[----:B------:R-:W-:Y:S02]  /*0500*/  SEL R5, R4, R5, !P4 ;  /* 0x0000000504057207 */ /* 0x000fe40006000000 */
[----:B------:R-:W-:Y:S02]  /*0510*/  ISETP.GE.AND.EX P1, PT, R11, UR13, PT, P1 ;  /* 0x0000000d0b007c0c */ /* 0x000fe4000bf26310 */
[C---:B------:R-:W-:Y:S02]  /*0520*/  IADD3 R66, P0, PT, R3.reuse, R2, RZ ;  /* 0x0000000203427210 */ /* 0x040fe40007f1e0ff */
[----:B------:R-:W-:Y:S02]  /*0530*/  SHF.R.S32.HI R2, RZ, 0x1f, R5 ;  /* 0x0000001fff027819 */ /* 0x000fe40000011405 */
[----:B------:R-:W-:-:S02]  /*0540*/  LEA.HI.X.SX32 R67, R3, RZ, 0x1, P0 ;  /* 0x000000ff03437211 */ /* 0x000fc400000f0eff */
[----:B------:R-:W-:Y:S01]  /*0550*/  ISETP.GE.U32.AND P3, PT, R19, UR12, PT ;  /* 0x0000000c13007c0c */ /* 0x000fe2000bf66070 */
[----:B------:R-:W-:Y:S02]  /*0560*/  IMAD R2, R2, UR14, RZ ;  /* 0x0000000e02027c24 */ /* 0x000fe4000f8e02ff */
[----:B------:R-:W-:Y:S01]  /*0570*/  IMAD.WIDE.U32 R66, R5, UR14, R66 ;  /* 0x0000000e05427c25 */ /* 0x000fe2000f8e0042 */
[----:B------:R-:W-:Y:S01]  /*0580*/  ISETP.GE.AND.EX P3, PT, R17, UR13, PT, P3 ;  /* 0x0000000d11007c0c */ /* 0x000fe2000bf66330 */
[----:B------:R-:W0:Y:S02]  /*0590*/  @!P1 LDC.64 R14, c[0x0][0x3f8] ;  /* 0x0000fe00ff0e9b82 */ /* 0x000e240000000a00 */
[----:B------:R-:W-:Y:S01]  /*05a0*/  IMAD R69, R5, UR15, R2 ;  /* 0x0000000f05457c24 */ /* 0x000fe2000f8e0202 */
[----:B------:R-:W-:Y:S01]  /*05b0*/  @!P2 MOV R68, R66 ;  /* 0x000000420044a202 */ /* 0x000fe20000000f00 */
[----:B--2---:R-:W-:-:S03]  /*05c0*/  @!P2 IMAD R2, R9, R12, RZ ;  /* 0x0000000c0902a224 */ /* 0x004fc600078e02ff */
[----:B------:R-:W-:Y:S01]  /*05d0*/  IADD3 R69, PT, PT, R67, R69, RZ ;  /* 0x0000004543457210 */ /* 0x000fe20007ffe0ff */
[C---:B------:R-:W-:Y:S02]  /*05e0*/  @!P2 IMAD R5, R29.reuse, R13, R2 ;  /* 0x0000000d1d05a224 */ /* 0x040fe400078e0202 */
[----:B------:R-:W-:-:S05]  /*05f0*/  @!P2 IMAD.WIDE.U32 R2, R29, R12, R68 ;  /* 0x0000000c1d02a225 */ /* 0x000fca00078e0044 */
[----:B------:R-:W-:Y:S02]  /*0600*/  @!P2 IADD3 R3, PT, PT, R3, R5, RZ ;  /* 0x000000050303a210 */ /* 0x000fe40007ffe0ff */
[C---:B------:R-:W-:Y:S01]  /*0610*/  @!P2 SHF.L.U32 R13, R2.reuse, 0x1, RZ ;  /* 0x00000001020da819 */ /* 0x040fe200000006ff */
[----:B------:R-:W2:Y:S01]  /*0620*/  @!P3 LDC.64 R4, c[0x0][0x3f8] ;  /* 0x0000fe00ff04bb82 */ /* 0x000ea20000000a00 */
[----:B------:R-:W-:Y:S02]  /*0630*/  @!P2 SHF.L.U64.HI R6, R2, 0x1, R3 ;  /* 0x000000010206a819 */ /* 0x000fe40000010203 */
[----:B---3--:R-:W-:Y:S01]  /*0640*/  @!P2 IADD3 R8, P0, PT, R13, R20, RZ ;  /* 0x000000140d08a210 */ /* 0x008fe20007f1e0ff */
[----:B0-----:R-:W-:Y:S01]  /*0650*/  @!P1 IMAD R10, R11, R14, RZ ;  /* 0x0000000e0b0a9224 */ /* 0x001fe200078e02ff */
[----:B----4-:R-:W-:Y:S02]  /*0660*/  @!P2 IADD3 R12, P4, PT, R13, R24, RZ ;  /* 0x000000180d0ca210 */ /* 0x010fe40007f9e0ff */
[----:B------:R-:W-:Y:S01]  /*0670*/  @!P1 MOV R11, R69 ;  /* 0x00000045000b9202 */ /* 0x000fe20000000f00 */
[----:B------:R-:W0:Y:S01]  /*0680*/  @!P1 LDC.64 R2, c[0x0][0x3a0] ;  /* 0x0000e800ff029b82 */ /* 0x000e220000000a00 */
[----:B------:R-:W-:Y:S01]  /*0690*/  @!P1 IMAD R15, R7, R15, R10 ;  /* 0x0000000f070f9224 */ /* 0x000fe200078e020a */
[----:B------:R-:W-:-:S02]  /*06a0*/  @!P1 MOV R10, R66 ;  /* 0x00000042000a9202 */ /* 0x000fc40000000f00 */
[C---:B------:R-:W-:Y:S02]  /*06b0*/  @!P2 IADD3.X R9, PT, PT, R6.reuse, R21, RZ, P0, !PT ;  /* 0x000000150609a210 */ /* 0x040fe400007fe4ff */
[----:B------:R-:W-:Y:S01]  /*06c0*/  @!P2 IADD3.X R13, PT, PT, R6, R25, RZ, P4, !PT ;  /* 0x00000019060da210 */ /* 0x000fe200027fe4ff */
[----:B------:R-:W-:Y:S01]  /*06d0*/  @!P1 IMAD.WIDE.U32 R10, R7, R14, R10 ;  /* 0x0000000e070a9225 */ /* 0x000fe200078e000a */
[----:B------:R-:W-:Y:S01]  /*06e0*/  ISETP.GE.U32.AND P0, PT, R23, UR12, PT ;  /* 0x0000000c17007c0c */ /* 0x000fe2000bf06070 */
[----:B------:R-:W3:Y:S01]  /*06f0*/  @!P1 LDC.64 R6, c[0x0][0x398] ;  /* 0x0000e600ff069b82 */ /* 0x000ee20000000a00 */
[----:B------:R-:W-:Y:S01]  /*0700*/  SHF.R.S32.HI R25, RZ, 0x1f, R23 ;  /* 0x0000001fff197819 */ /* 0x000fe20000011417 */
[----:B------:R4:W5:Y:S01]  /*0710*/  @!P2 LDG.E R53, desc[UR8][R8.64] ;  /* 0x000000080835a981 */ /* 0x000962000c1e1900 */
[----:B------:R-:W-:Y:S02]  /*0720*/  @!P1 IADD3 R11, PT, PT, R11, R15, RZ ;  /* 0x0000000f0b0b9210 */ /* 0x000fe40007ffe0ff */
[----:B------:R-:W-:Y:S01]  /*0730*/  ISETP.GE.AND.EX P0, PT, R25, UR13, PT, P0 ;  /* 0x0000000d19007c0c */ /* 0x000fe2000bf06300 */
[----:B------:R1:W5:Y:S01]  /*0740*/  @!P2 LDG.E R52, desc[UR8][R12.64] ;  /* 0x000000080c34a981 */ /* 0x000362000c1e1900 */
[----:B------:R-:W-:-:S02]  /*0750*/  @!P1 SHF.L.U32 R31, R10, 0x1, RZ ;  /* 0x000000010a1f9819 */ /* 0x000fc400000006ff */
[----:B------:R-:W-:Y:S01]  /*0760*/  @!P1 SHF.L.U64.HI R22, R10, 0x1, R11 ;  /* 0x000000010a169819 */ /* 0x000fe2000001020b */
[----:B--2---:R-:W-:Y:S01]  /*0770*/  @!P3 IMAD R10, R17, R4, RZ ;  /* 0x00000004110ab224 */ /* 0x004fe200078e02ff */
[----:B------:R-:W-:Y:S01]  /*0780*/  IADD3 R15, PT, PT, R29, 0x40, RZ ;  /* 0x000000401d0f7810 */ /* 0x000fe20007ffe0ff */
[----:B----4-:R-:W2:Y:S01]  /*0790*/  @!P3 LDC.64 R8, c[0x0][0x3a0] ;  /* 0x0000e800ff08bb82 */ /* 0x010ea20000000a00 */
[----:B0-----:R-:W-:Y:S01]  /*07a0*/  @!P1 IADD3 R16, P5, PT, R31, R2, RZ ;  /* 0x000000021f109210 */ /* 0x001fe20007fbe0ff */
[----:B------:R-:W-:Y:S01]  /*07b0*/  @!P3 IMAD R5, R19, R5, R10 ;  /* 0x000000051305b224 */ /* 0x000fe200078e020a */
[----:B------:R-:W-:Y:S02]  /*07c0*/  ISETP.GE.U32.AND P4, PT, R15, UR12, PT ;  /* 0x0000000c0f007c0c */ /* 0x000fe4000bf86070 */
[----:B------:R-:W-:-:S03]  /*07d0*/  @!P1 IADD3.X R17, PT, PT, R22, R3, RZ, P5, !PT ;  /* 0x0000000316119210 */ /* 0x000fc60002ffe4ff */
[----:B------:R-:W0:Y:S01]  /*07e0*/  @!P3 LDC.64 R10, c[0x0][0x398] ;  /* 0x0000e600ff0abb82 */ /* 0x000e220000000a00 */
[----:B------:R-:W-:Y:S02]  /*07f0*/  SHF.R.S32.HI R27, RZ, 0x1f, R15 ;  /* 0x0000001fff1b7819 */ /* 0x000fe4000001140f */
[----:B------:R-:W-:Y:S01]  /*0800*/  @!P3 MOV R20, R66 ;  /* 0x000000420014b202 */ /* 0x000fe20000000f00 */
[----:B------:R4:W5:Y:S04]  /*0810*/  @!P1 LDG.E R51, desc[UR8][R16.64] ;  /* 0x0000000810339981 */ /* 0x000968000c1e1900 */
[----:B------:R-:W4:Y:S01]  /*0820*/  @!P0 LDC.64 R2, c[0x0][0x3f8] ;  /* 0x0000fe00ff028b82 */ /* 0x000f220000000a00 */
[----:B------:R-:W-:Y:S02]  /*0830*/  ISETP.GE.AND.EX P2, PT, R27, UR13, PT, P4 ;  /* 0x0000000d1b007c0c */ /* 0x000fe4000bf46340 */
[----:B------:R-:W-:-:S02]  /*0840*/  @!P3 MOV R21, R69 ;  /* 0x000000450015b202 */ /* 0x000fc40000000f00 */
[----:B---3--:R-:W-:Y:S01]  /*0850*/  @!P1 IADD3 R18, P4, PT, R31, R6, RZ ;  /* 0x000000061f129210 */ /* 0x008fe20007f9e0ff */
[----:B------:R-:W-:Y:S01]  /*0860*/  @!P3 IMAD.WIDE.U32 R20, R19, R4, R20 ;  /* 0x000000041314b225 */ /* 0x000fe200078e0014 */
[----:B------:R-:W-:Y:S02]  /*0870*/  IADD3 R14, PT, PT, R29, 0x50, RZ ;  /* 0x000000501d0e7810 */ /* 0x000fe40007ffe0ff */
[----:B------:R-:W-:Y:S02]  /*0880*/  @!P1 IADD3.X R19, PT, PT, R22, R7, RZ, P4, !PT ;  /* 0x0000000716139210 */ /* 0x000fe400027fe4ff */
[----:B-1----:R-:W-:Y:S01]  /*0890*/  @!P3 IADD3 R13, PT, PT, R21, R5, RZ ;  /* 0x00000005150db210 */ /* 0x002fe20007ffe0ff */
[----:B------:R-:W1:Y:S01]  /*08a0*/  @!P0 LDC.64 R6, c[0x0][0x3a0] ;  /* 0x0000e800ff068b82 */ /* 0x000e620000000a00 */
[----:B------:R-:W-:Y:S01]  /*08b0*/  @!P3 SHF.L.U32 R21, R20, 0x1, RZ ;  /* 0x000000011415b819 */ /* 0x000fe200000006ff */
[----:B------:R3:W5:Y:S01]  /*08c0*/  @!P1 LDG.E R50, desc[UR8][R18.64] ;  /* 0x0000000812329981 */ /* 0x000762000c1e1900 */
[----:B------:R-:W-:-:S02]  /*08d0*/  ISETP.GE.U32.AND P4, PT, R14, UR12, PT ;  /* 0x0000000c0e007c0c */ /* 0x000fc4000bf86070 */
[----:B------:R-:W-:-:S03]  /*08e0*/  SHF.R.S32.HI R31, RZ, 0x1f, R14 ;  /* 0x0000001fff1f7819 */ /* 0x000fc6000001140e */
[----:B------:R-:W1:Y:S01]  /*08f0*/  @!P2 LDC.64 R4, c[0x0][0x3f8] ;  /* 0x0000fe00ff04ab82 */ /* 0x000e620000000a00 */
[----:B----4-:R-:W-:Y:S01]  /*0900*/  @!P0 IMAD R16, R25, R2, RZ ;  /* 0x0000000219108224 */ /* 0x010fe200078e02ff */
[C---:B--2---:R-:W-:Y:S02]  /*0910*/  @!P3 IADD3 R8, P5, PT, R21.reuse, R8, RZ ;  /* 0x000000081508b210 */ /* 0x044fe40007fbe0ff */
[----:B0-----:R-:W-:Y:S01]  /*0920*/  @!P3 IADD3 R10, P1, PT, R21, R10, RZ ;  /* 0x0000000a150ab210 */ /* 0x001fe20007f3e0ff */
[----:B------:R-:W-:Y:S01]  /*0930*/  @!P0 IMAD R21, R23, R3, R16 ;  /* 0x0000000317158224 */ /* 0x000fe200078e0210 */
[----:B------:R-:W-:Y:S02]  /*0940*/  ISETP.GE.AND.EX P4, PT, R31, UR13, PT, P4 ;  /* 0x0000000d1f007c0c */ /* 0x000fe4000bf86340 */
[----:B------:R-:W-:Y:S02]  /*0950*/  @!P0 MOV R16, R66 ;  /* 0x0000004200108202 */ /* 0x000fe40000000f00 */
[----:B------:R-:W-:-:S02]  /*0960*/  @!P0 MOV R17, R69 ;  /* 0x0000004500118202 */ /* 0x000fc40000000f00 */
[----:B------:R-:W-:Y:S02]  /*0970*/  @!P3 SHF.L.U64.HI R20, R20, 0x1, R13 ;  /* 0x000000011414b819 */ /* 0x000fe4000001020d */
[----:B------:R-:W0:Y:S01]  /*0980*/  @!P0 LDC.64 R12, c[0x0][0x398] ;  /* 0x0000e600ff0c8b82 */ /* 0x000e220000000a00 */
[----:B------:R-:W-:Y:S01]  /*0990*/  @!P0 IMAD.WIDE.U32 R16, R23, R2, R16 ;  /* 0x0000000217108225 */ /* 0x000fe200078e0010 */
[----:B------:R-:W-:-:S04]  /*09a0*/  @!P3 IADD3.X R9, PT, PT, R20, R9, RZ, P5, !PT ;  /* 0x000000091409b210 */ /* 0x000fc80002ffe4ff */
[----:B------:R-:W-:Y:S01]  /*09b0*/  @!P0 IADD3 R17, PT, PT, R17, R21, RZ ;  /* 0x0000001511118210 */ /* 0x000fe20007ffe0ff */
[----:B------:R2:W5:Y:S01]  /*09c0*/  @!P3 LDG.E R49, desc[UR8][R8.64] ;  /* 0x000000080831b981 */ /* 0x000562000c1e1900 */
[----:B------:R-:W4:Y:S01]  /*09d0*/  @!P4 LDC.64 R2, c[0x0][0x3f8] ;  /* 0x0000fe00ff02cb82 */ /* 0x000f220000000a00 */
[C---:B---3--:R-:W-:Y:S02]  /*09e0*/  @!P0 SHF.L.U32 R19, R16.reuse, 0x1, RZ ;  /* 0x0000000110138819 */ /* 0x048fe400000006ff */
[----:B------:R-:W-:Y:S02]  /*09f0*/  @!P0 SHF.L.U64.HI R18, R16, 0x1, R17 ;  /* 0x0000000110128819 */ /* 0x000fe40000010211 */
[----:B------:R-:W-:Y:S01]  /*0a00*/  @!P3 IADD3.X R11, PT, PT, R20, R11, RZ, P1, !PT ;  /* 0x0000000b140bb210 */ /* 0x000fe20000ffe4ff */
[----:B-1----:R-:W-:Y:S01]  /*0a10*/  @!P2 IMAD R20, R27, R4, RZ ;  /* 0x000000041b14a224 */ /* 0x002fe200078e02ff */
[----:B------:R-:W-:Y:S02]  /*0a20*/  @!P2 MOV R16, R66 ;  /* 0x000000420010a202 */ /* 0x000fe40000000f00 */
[----:B------:R-:W-:Y:S01]  /*0a30*/  @!P2 MOV R17, R69 ;  /* 0x000000450011a202 */ /* 0x000fe20000000f00 */
[----:B--2---:R-:W1:Y:S01]  /*0a40*/  @!P2 LDC.64 R8, c[0x0][0x3a0] ;  /* 0x0000e800ff08ab82 */ /* 0x004e620000000a00 */
[C---:B------:R-:W-:Y:S01]  /*0a50*/  @!P2 IMAD R21, R15.reuse, R5, R20 ;  /* 0x000000050f15a224 */ /* 0x040fe200078e0214 */
[----:B------:R2:W5:Y:S01]  /*0a60*/  @!P3 LDG.E R48, desc[UR8][R10.64] ;  /* 0x000000080a30b981 */ /* 0x000562000c1e1900 */
[----:B------:R-:W-:Y:S01]  /*0a70*/  @!P2 IMAD.WIDE.U32 R16, R15, R4, R16 ;  /* 0x000000040f10a225 */ /* 0x000fe200078e0010 */
[----:B------:R-:W-:-:S04]  /*0a80*/  @!P0 IADD3 R6, P1, PT, R19, R6, RZ ;  /* 0x0000000613068210 */ /* 0x000fc80007f3e0ff */
[----:B------:R-:W3:Y:S01]  /*0a90*/  @!P2 LDC.64 R4, c[0x0][0x398] ;  /* 0x0000e600ff04ab82 */ /* 0x000ee20000000a00 */
[----:B--2---:R-:W-:Y:S02]  /*0aa0*/  @!P2 IADD3 R11, PT, PT, R17, R21, RZ ;  /* 0x00000015110ba210 */ /* 0x004fe40007ffe0ff */
[----:B------:R-:W-:Y:S02]  /*0ab0*/  IADD3 R21, PT, PT, R29, 0x60, RZ ;  /* 0x000000601d157810 */ /* 0x000fe40007ffe0ff */
[----:B------:R-:W-:Y:S02]  /*0ac0*/  @!P0 IADD3.X R7, PT, PT, R18, R7, RZ, P1, !PT ;  /* 0x0000000712078210 */ /* 0x000fe40000ffe4ff */
[----:B------:R-:W-:Y:S02]  /*0ad0*/  @!P2 SHF.L.U32 R23, R16, 0x1, RZ ;  /* 0x000000011017a819 */ /* 0x000fe400000006ff */
[----:B------:R-:W-:Y:S01]  /*0ae0*/  ISETP.GE.U32.AND P3, PT, R21, UR12, PT ;  /* 0x0000000c15007c0c */ /* 0x000fe2000bf66070 */
[----:B------:R2:W5:Y:S01]  /*0af0*/  @!P0 LDG.E R47, desc[UR8][R6.64] ;  /* 0x00000008062f8981 */ /* 0x000562000c1e1900 */
[----:B------:R-:W-:-:S02]  /*0b00*/  SHF.R.S32.HI R25, RZ, 0x1f, R21 ;  /* 0x0000001fff197819 */ /* 0x000fc40000011415 */
[----:B0-----:R-:W-:Y:S02]  /*0b10*/  @!P0 IADD3 R12, P1, PT, R19, R12, RZ ;  /* 0x0000000c130c8210 */ /* 0x001fe40007f3e0ff */
[----:B------:R-:W-:Y:S02]  /*0b20*/  @!P2 SHF.L.U64.HI R16, R16, 0x1, R11 ;  /* 0x000000011010a819 */ /* 0x000fe4000001020b */
[----:B------:R-:W0:Y:S01]  /*0b30*/  @!P4 LDC.64 R10, c[0x0][0x3a0] ;  /* 0x0000e800ff0acb82 */ /* 0x000e220000000a00 */
[----:B------:R-:W-:Y:S01]  /*0b40*/  ISETP.GE.AND.EX P3, PT, R25, UR13, PT, P3 ;  /* 0x0000000d19007c0c */ /* 0x000fe2000bf66330 */
[----:B----4-:R-:W-:Y:S01]  /*0b50*/  @!P4 IMAD R31, R31, R2, RZ ;  /* 0x000000021f1fc224 */ /* 0x010fe200078e02ff */
[----:B------:R-:W-:Y:S02]  /*0b60*/  @!P0 IADD3.X R13, PT, PT, R18, R13, RZ, P1, !PT ;  /* 0x0000000d120d8210 */ /* 0x000fe40000ffe4ff */
[----:B------:R-:W-:Y:S02]  /*0b70*/  IADD3 R17, PT, PT, R29, 0x70, RZ ;  /* 0x000000701d117810 */ /* 0x000fe40007ffe0ff */
[----:B------:R-:W-:Y:S01]  /*0b80*/  @!P4 MOV R18, R66 ;  /* 0x000000420012c202 */ /* 0x000fe20000000f00 */
[----:B--2---:R-:W2:Y:S01]  /*0b90*/  @!P4 LDC.64 R6, c[0x0][0x398] ;  /* 0x0000e600ff06cb82 */ /* 0x004ea20000000a00 */
[----:B------:R-:W-:Y:S01]  /*0ba0*/  @!P4 MOV R19, R69 ;  /* 0x000000450013c202 */ /* 0x000fe20000000f00 */
[C---:B------:R-:W-:Y:S01]  /*0bb0*/  @!P4 IMAD R31, R14.reuse, R3, R31 ;  /* 0x000000030e1fc224 */ /* 0x040fe200078e021f */
[----:B------:R-:W-:Y:S01]  /*0bc0*/  ISETP.GE.U32.AND P1, PT, R17, UR12, PT ;  /* 0x0000000c11007c0c */ /* 0x000fe2000bf26070 */
[----:B------:R4:W5:Y:S01]  /*0bd0*/  @!P0 LDG.E R46, desc[UR8][R12.64] ;  /* 0x000000080c2e8981 */ /* 0x000962000c1e1900 */
[----:B------:R-:W-:Y:S01]  /*0be0*/  SHF.R.S32.HI R27, RZ, 0x1f, R17 ;  /* 0x0000001fff1b7819 */ /* 0x000fe20000011411 */
[----:B------:R-:W-:Y:S01]  /*0bf0*/  @!P4 IMAD.WIDE.U32 R14, R14, R2, R18 ;  /* 0x000000020e0ec225 */ /* 0x000fe200078e0012 */
[----:B-1----:R-:W-:-:S02]  /*0c00*/  @!P2 IADD3 R2, P5, PT, R23, R8, RZ ;  /* 0x000000081702a210 */ /* 0x002fc40007fbe0ff */
[----:B------:R-:W-:Y:S02]  /*0c10*/  ISETP.GE.AND.EX P1, PT, R27, UR13, PT, P1 ;  /* 0x0000000d1b007c0c */ /* 0x000fe4000bf26310 */
[----:B------:R-:W-:Y:S02]  /*0c20*/  @!P2 IADD3.X R3, PT, PT, R16, R9, RZ, P5, !PT ;  /* 0x000000091003a210 */ /* 0x000fe40002ffe4ff */
[----:B------:R-:W1:Y:S01]  /*0c30*/  @!P3 LDC.64 R8, c[0x0][0x3f8] ;  /* 0x0000fe00ff08bb82 */ /* 0x000e620000000a00 */
[----:B---3--:R-:W-:Y:S02]  /*0c40*/  @!P2 IADD3 R18, P6, PT, R23, R4, RZ ;  /* 0x000000041712a210 */ /* 0x008fe40007fde0ff */
[----:B------:R-:W-:Y:S01]  /*0c50*/  @!P4 IADD3 R23, PT, PT, R15, R31, RZ ;  /* 0x0000001f0f17c210 */ /* 0x000fe20007ffe0ff */
[----:B------:R-:W5:Y:S01]  /*0c60*/  @!P2 LDG.E R45, desc[UR8][R2.64] ;  /* 0x00000008022da981 */ /* 0x000f62000c1e1900 */
[----:B------:R-:W-:Y:S02]  /*0c70*/  @!P4 SHF.L.U32 R15, R14, 0x1, RZ ;  /* 0x000000010e0fc819 */ /* 0x000fe400000006ff */
[----:B------:R-:W-:Y:S01]  /*0c80*/  @!P2 IADD3.X R19, PT, PT, R16, R5, RZ, P6, !PT ;  /* 0x000000051013a210 */ /* 0x000fe200037fe4ff */
[----:B----4-:R-:W3:Y:S01]  /*0c90*/  @!P3 LDC.64 R12, c[0x0][0x3a0] ;  /* 0x0000e800ff0cbb82 */ /* 0x010ee20000000a00 */
[----:B------:R-:W-:-:S02]  /*0ca0*/  @!P4 SHF.L.U64.HI R14, R14, 0x1, R23 ;  /* 0x000000010e0ec819 */ /* 0x000fc40000010217 */
[C---:B0-----:R-:W-:Y:S01]  /*0cb0*/  @!P4 IADD3 R10, P0, PT, R15.reuse, R10, RZ ;  /* 0x0000000a0f0ac210 */ /* 0x041fe20007f1e0ff */
[----:B------:R1:W5:Y:S04]  /*0cc0*/  @!P2 LDG.E R44, desc[UR8][R18.64] ;  /* 0x00000008122ca981 */ /* 0x000368000c1e1900 */
[----:B------:R-:W0:Y:S01]  /*0cd0*/  @!P1 LDC.64 R4, c[0x0][0x3f8] ;  /* 0x0000fe00ff049b82 */ /* 0x000e220000000a00 */
[C---:B------:R-:W-:Y:S02]  /*0ce0*/  @!P4 IADD3.X R11, PT, PT, R14.reuse, R11, RZ, P0, !PT ;  /* 0x0000000b0e0bc210 */ /* 0x040fe400007fe4ff */
[----:B--2---:R-:W-:Y:S02]  /*0cf0*/  @!P4 IADD3 R6, P0, PT, R15, R6, RZ ;  /* 0x000000060f06c210 */ /* 0x004fe40007f1e0ff */
[----:B------:R-:W-:Y:S01]  /*0d00*/  IADD3 R16, PT, PT, R29, 0x80, RZ ;  /* 0x000000801d107810 */ /* 0x000fe20007ffe0ff */
[----:B------:R2:W5:Y:S01]  /*0d10*/  @!P4 LDG.E R43, desc[UR8][R10.64] ;  /* 0x000000080a2bc981 */ /* 0x000562000c1e1900 */
[----:B------:R-:W-:Y:S01]  /*0d20*/  @!P4 IADD3.X R7, PT, PT, R14, R7, RZ, P0, !PT ;  /* 0x000000070e07c210 */ /* 0x000fe200007fe4ff */
[----:B-1----:R-:W-:Y:S01]  /*0d30*/  @!P3 IMAD R18, R25, R8, RZ ;  /* 0x000000081912b224 */ /* 0x002fe200078e02ff */
[----:B------:R-:W-:Y:S01]  /*0d40*/  ISETP.GE.U32.AND P2, PT, R16, UR12, PT ;  /* 0x0000000c10007c0c */ /* 0x000fe2000bf46070 */
[----:B------:R-:W1:Y:S01]  /*0d50*/  @!P3 LDC.64 R14, c[0x0][0x398] ;  /* 0x0000e600ff0ebb82 */ /* 0x000e620000000a00 */
[----:B------:R-:W-:Y:S01]  /*0d60*/  SHF.R.S32.HI R23, RZ, 0x1f, R16 ;  /* 0x0000001fff177819 */ /* 0x000fe20000011410 */
[----:B------:R4:W5:Y:S03]  /*0d70*/  @!P4 LDG.E R42, desc[UR8][R6.64] ;  /* 0x00000008062ac981 */ /* 0x000966000c1e1900 */
[----:B------:R-:W-:Y:S01]  /*0d80*/  ISETP.GE.AND.EX P2, PT, R23, UR13, PT, P2 ;  /* 0x0000000d17007c0c */ /* 0x000fe2000bf46320 */
[----:B--2---:R-:W-:-:S02]  /*0d90*/  @!P3 IMAD R11, R21, R9, R18 ;  /* 0x00000009150bb224 */ /* 0x004fc400078e0212 */
[----:B------:R-:W2:Y:S01]  /*0da0*/  @!P1 LDC.64 R2, c[0x0][0x3a0] ;  /* 0x0000e800ff029b82 */ /* 0x000ea20000000a00 */
[----:B----4-:R-:W-:Y:S02]  /*0db0*/  @!P3 MOV R6, R66 ;  /* 0x000000420006b202 */ /* 0x010fe40000000f00 */
[-C--:B------:R-:W-:Y:S01]  /*0dc0*/  @!P3 MOV R7, R69.reuse ;  /* 0x000000450007b202 */ /* 0x080fe20000000f00 */
[----:B0-----:R-:W-:Y:S02]  /*0dd0*/  @!P1 IMAD R10, R27, R4, RZ ;  /* 0x000000041b0a9224 */ /* 0x001fe400078e02ff */
[----:B------:R-:W-:Y:S01]  /*0de0*/  @!P3 IMAD.WIDE.U32 R8, R21, R8, R6 ;  /* 0x000000081508b225 */ /* 0x000fe200078e0006 */
[----:B------:R-:W-:Y:S02]  /*0df0*/  @!P1 MOV R6, R66 ;  /* 0x0000004200069202 */ /* 0x000fe40000000f00 */
[----:B------:R-:W-:Y:S02]  /*0e00*/  @!P1 MOV R7, R69 ;  /* 0x0000004500079202 */ /* 0x000fe40000000f00 */
[----:B------:R-:W-:Y:S01]  /*0e10*/  @!P3 IADD3 R9, PT, PT, R9, R11, RZ ;  /* 0x0000000b0909b210 */ /* 0x000fe20007ffe0ff */
[----:B------:R-:W-:Y:S01]  /*0e20*/  @!P1 IMAD R19, R17, R5, R10 ;  /* 0x0000000511139224 */ /* 0x000fe200078e020a */
[----:B------:R-:W-:Y:S01]  /*0e30*/  IADD3 R18, PT, PT, R29, 0x90, RZ ;  /* 0x000000901d127810 */ /* 0x000fe20007ffe0ff */
[----:B------:R-:W-:Y:S01]  /*0e40*/  @!P1 IMAD.WIDE.U32 R4, R17, R4, R6 ;  /* 0x0000000411049225 */ /* 0x000fe200078e0006 */
[C---:B------:R-:W-:Y:S01]  /*0e50*/  @!P3 SHF.L.U32 R17, R8.reuse, 0x1, RZ ;  /* 0x000000010811b819 */ /* 0x040fe200000006ff */
[----:B------:R-:W0:Y:S01]  /*0e60*/  @!P2 LDC.64 R6, c[0x0][0x3f8] ;  /* 0x0000fe00ff06ab82 */ /* 0x000e220000000a00 */
[----:B------:R-:W-:-:S02]  /*0e70*/  @!P3 SHF.L.U64.HI R10, R8, 0x1, R9 ;  /* 0x00000001080ab819 */ /* 0x000fc40000010209 */
[----:B------:R-:W-:Y:S02]  /*0e80*/  ISETP.GE.U32.AND P4, PT, R18, UR12, PT ;  /* 0x0000000c12007c0c */ /* 0x000fe4000bf86070 */
[----:B------:R-:W-:-:S03]  /*0e90*/  SHF.R.S32.HI R25, RZ, 0x1f, R18 ;  /* 0x0000001fff197819 */ /* 0x000fc60000011412 */
[----:B------:R-:W4:Y:S01]  /*0ea0*/  @!P1 LDC.64 R8, c[0x0][0x398] ;  /* 0x0000e600ff089b82 */ /* 0x000f220000000a00 */
[----:B------:R-:W-:Y:S02]  /*0eb0*/  ISETP.GE.AND.EX P4, PT, R25, UR13, PT, P4 ;  /* 0x0000000d19007c0c */ /* 0x000fe4000bf86340 */
[----:B------:R-:W-:Y:S02]  /*0ec0*/  @!P1 IADD3 R11, PT, PT, R5, R19, RZ ;  /* 0x00000013050b9210 */ /* 0x000fe40007ffe0ff */
[C---:B------:R-:W-:Y:S02]  /*0ed0*/  @!P1 SHF.L.U32 R5, R4.reuse, 0x1, RZ ;  /* 0x0000000104059819 */ /* 0x040fe400000006ff */
[C---:B---3--:R-:W-:Y:S02]  /*0ee0*/  @!P3 IADD3 R12, P0, PT, R17.reuse, R12, RZ ;  /* 0x0000000c110cb210 */ /* 0x048fe40007f1e0ff */
[----:B-1----:R-:W-:Y:S02]  /*0ef0*/  @!P3 IADD3 R14, P5, PT, R17, R14, RZ ;  /* 0x0000000e110eb210 */ /* 0x002fe40007fbe0ff */
[----:B------:R-:W-:-:S02]  /*0f00*/  @!P1 SHF.L.U64.HI R22, R4, 0x1, R11 ;  /* 0x0000000104169819 */ /* 0x000fc4000001020b */
[----:B--2---:R-:W-:Y:S02]  /*0f10*/  @!P1 IADD3 R20, P6, PT, R5, R2, RZ ;  /* 0x0000000205149210 */ /* 0x004fe40007fde0ff */
[C---:B------:R-:W-:Y:S02]  /*0f20*/  @!P3 IADD3.X R13, PT, PT, R10.reuse, R13, RZ, P0, !PT ;  /* 0x0000000d0a0db210 */ /* 0x040fe400007fe4ff */
[----:B------:R-:W-:Y:S02]  /*0f30*/  @!P3 IADD3.X R15, PT, PT, R10, R15, RZ, P5, !PT ;  /* 0x0000000f0a0fb210 */ /* 0x000fe40002ffe4ff */
[----:B------:R-:W1:Y:S01]  /*0f40*/  @!P2 LDC.64 R10, c[0x0][0x3a0] ;  /* 0x0000e800ff0aab82 */ /* 0x000e620000000a00 */
[----:B------:R-:W-:Y:S01]  /*0f50*/  @!P1 IADD3.X R21, PT, PT, R22, R3, RZ, P6, !PT ;  /* 0x0000000316159210 */ /* 0x000fe200037fe4ff */
[----:B------:R2:W5:Y:S01]  /*0f60*/  @!P3 LDG.E R41, desc[UR8][R12.64] ;  /* 0x000000080c29b981 */ /* 0x000562000c1e1900 */
[----:B0-----:R-:W-:Y:S01]  /*0f70*/  @!P2 IMAD R23, R23, R6, RZ ;  /* 0x000000061717a224 */ /* 0x001fe200078e02ff */
[----:B------:R-:W-:-:S02]  /*0f80*/  IADD3 R19, PT, PT, R29, 0xa0, RZ ;  /* 0x000000a01d137810 */ /* 0x000fc40007ffe0ff */
[----:B------:R0:W5:Y:S02]  /*0f90*/  @!P3 LDG.E R40, desc[UR8][R14.64] ;  /* 0x000000080e28b981 */ /* 0x000164000c1e1900 */
[----:B------:R-:W3:Y:S01]  /*0fa0*/  @!P4 LDC.64 R2, c[0x0][0x3f8] ;  /* 0x0000fe00ff02cb82 */ /* 0x000ee20000000a00 */
[----:B----4-:R-:W-:Y:S01]  /*0fb0*/  @!P1 IADD3 R8, P3, PT, R5, R8, RZ ;  /* 0x0000000805089210 */ /* 0x010fe20007f7e0ff */
[----:B------:R-:W-:Y:S01]  /*0fc0*/  @!P2 IMAD R27, R16, R7, R23 ;  /* 0x00000007101ba224 */ /* 0x000fe200078e0217 */
[----:B------:R-:W5:Y:S01]  /*0fd0*/  @!P1 LDG.E R39, desc[UR8][R20.64] ;  /* 0x0000000814279981 */ /* 0x000f62000c1e1900 */
[----:B--2---:R-:W-:Y:S02]  /*0fe0*/  @!P2 MOV R12, R66 ;  /* 0x00000042000ca202 */ /* 0x004fe40000000f00 */
[----:B------:R-:W-:Y:S02]  /*0ff0*/  @!P2 MOV R13, R69 ;  /* 0x00000045000da202 */ /* 0x000fe40000000f00 */
[----:B------:R-:W2:Y:S01]  /*1000*/  @!P2 LDC.64 R4, c[0x0][0x398] ;  /* 0x0000e600ff04ab82 */ /* 0x000ea20000000a00 */
[----:B------:R-:W-:-:S02]  /*1010*/  ISETP.GE.U32.AND P0, PT, R19, UR12, PT ;  /* 0x0000000c13007c0c */ /* 0x000fc4000bf06070 */
[----:B------:R-:W-:Y:S01]  /*1020*/  SHF.R.S32.HI R23, RZ, 0x1f, R19 ;  /* 0x0000001fff177819 */ /* 0x000fe20000011413 */
[----:B------:R-:W-:-:S03]  /*1030*/  @!P2 IMAD.WIDE.U32 R16, R16, R6, R12 ;  /* 0x000000061010a225 */ /* 0x000fc600078e000c */
[----:B------:R-:W-:Y:S01]  /*1040*/  ISETP.GE.AND.EX P0, PT, R23, UR13, PT, P0 ;  /* 0x0000000d17007c0c */ /* 0x000fe2000bf06300 */
[----:B------:R-:W4:Y:S01]  /*1050*/  @!P4 LDC.64 R6, c[0x0][0x3a0] ;  /* 0x0000e800ff06cb82 */ /* 0x000f220000000a00 */
[----:B------:R-:W-:Y:S02]  /*1060*/  @!P1 IADD3.X R9, PT, PT, R22, R9, RZ, P3, !PT ;  /* 0x0000000916099210 */ /* 0x000fe40001ffe4ff */
[----:B------:R-:W-:Y:S02]  /*1070*/  @!P2 IADD3 R13, PT, PT, R17, R27, RZ ;  /* 0x0000001b110da210 */ /* 0x000fe40007ffe0ff */
[C---:B0-----:R-:W-:Y:S01]  /*1080*/  @!P2 SHF.L.U32 R15, R16.reuse, 0x1, RZ ;  /* 0x00000001100fa819 */ /* 0x041fe200000006ff */
[----:B------:R0:W5:Y:S01]  /*1090*/  @!P1 LDG.E R38, desc[UR8][R8.64] ;  /* 0x0000000808269981 */ /* 0x000162000c1e1900 */
[----:B------:R-:W-:Y:S02]  /*10a0*/  @!P2 SHF.L.U64.HI R14, R16, 0x1, R13 ;  /* 0x00000001100ea819 */ /* 0x000fe4000001020d */
[----:B-1----:R-:W-:Y:S01]  /*10b0*/  @!P2 IADD3 R12, P3, PT, R15, R10, RZ ;  /* 0x0000000a0f0ca210 */ /* 0x002fe20007f7e0ff */
[----:B---3--:R-:W-:Y:S01]  /*10c0*/  @!P4 IMAD R25, R25, R2, RZ ;  /* 0x000000021919c224 */ /* 0x008fe200078e02ff */
[----:B------:R-:W1:Y:S02]  /*10d0*/  @!P4 LDC.64 R16, c[0x0][0x398] ;  /* 0x0000e600ff10cb82 */ /* 0x000e640000000a00 */
[----:B------:R-:W-:-:S02]  /*10e0*/  @!P2 IADD3.X R13, PT, PT, R14, R11, RZ, P3, !PT ;  /* 0x0000000b0e0da210 */ /* 0x000fc40001ffe4ff */
[----:B0-----:R-:W-:Y:S02]  /*10f0*/  @!P4 MOV R8, R66 ;  /* 0x000000420008c202 */ /* 0x001fe40000000f00 */
[----:B------:R-:W-:Y:S02]  /*1100*/  @!P4 MOV R9, R69 ;  /* 0x000000450009c202 */ /* 0x000fe40000000f00 */
[----:B------:R-:W0:Y:S01]  /*1110*/  @!P0 LDC.64 R10, c[0x0][0x3f8] ;  /* 0x0000fe00ff0a8b82 */ /* 0x000e220000000a00 */
[C---:B------:R-:W-:Y:S01]  /*1120*/  @!P4 IMAD R25, R18.reuse, R3, R25 ;  /* 0x000000031219c224 */ /* 0x040fe200078e0219 */
[----:B--2---:R-:W-:Y:S01]  /*1130*/  @!P2 IADD3 R4, P1, PT, R15, R4, RZ ;  /* 0x000000040f04a210 */ /* 0x004fe20007f3e0ff */
[----:B------:R-:W5:Y:S01]  /*1140*/  @!P2 LDG.E R37, desc[UR8][R12.64] ;  /* 0x000000080c25a981 */ /* 0x000f62000c1e1900 */
[----:B------:R-:W-:Y:S02]  /*1150*/  @!P4 IMAD.WIDE.U32 R2, R18, R2, R8 ;  /* 0x000000021202c225 */ /* 0x000fe400078e0008 */
[----:B------:R-:W-:-:S03]  /*1160*/  @!P2 IADD3.X R5, PT, PT, R14, R5, RZ, P1, !PT ;  /* 0x000000050e05a210 */ /* 0x000fc60000ffe4ff */
[----:B------:R-:W-:Y:S02]  /*1170*/  @!P4 IADD3 R3, PT, PT, R3, R25, RZ ;  /* 0x000000190303c210 */ /* 0x000fe40007ffe0ff */
[C---:B------:R-:W-:Y:S01]  /*1180*/  @!P4 SHF.L.U32 R9, R2.reuse, 0x1, RZ ;  /* 0x000000010209c819 */ /* 0x040fe200000006ff */
[----:B------:R0:W5:Y:S01]  /*1190*/  @!P2 LDG.E R36, desc[UR8][R4.64] ;  /* 0x000000080424a981 */ /* 0x000162000c1e1900 */
[----:B------:R-:W-:Y:S02]  /*11a0*/  IADD3 R61, PT, PT, R29, 0xb0, RZ ;  /* 0x000000b01d3d7810 */ /* 0x000fe40007ffe0ff */
[----:B------:R-:W-:Y:S02]  /*11b0*/  @!P4 SHF.L.U64.HI R2, R2, 0x1, R3 ;  /* 0x000000010202c819 */ /* 0x000fe40000010203 */
[----:B----4-:R-:W-:Y:S02]  /*11c0*/  @!P4 IADD3 R6, P1, PT, R9, R6, RZ ;  /* 0x000000060906c210 */ /* 0x010fe40007f3e0ff */
[----:B------:R-:W-:-:S02]  /*11d0*/  IADD3 R35, PT, PT, R29, 0xc0, RZ ;  /* 0x000000c01d237810 */ /* 0x000fc40007ffe0ff */
[----:B------:R-:W-:Y:S02]  /*11e0*/  ISETP.GE.U32.AND P2, PT, R61, UR12, PT ;  /* 0x0000000c3d007c0c */ /* 0x000fe4000bf46070 */
[----:B------:R-:W-:Y:S02]  /*11f0*/  SHF.R.S32.HI R21, RZ, 0x1f, R61 ;  /* 0x0000001fff157819 */ /* 0x000fe4000001143d */
[----:B------:R-:W-:Y:S02]  /*1200*/  @!P4 IADD3.X R7, PT, PT, R2, R7, RZ, P1, !PT ;  /* 0x000000070207c210 */ /* 0x000fe40000ffe4ff */
[----:B------:R-:W-:Y:S02]  /*1210*/  ISETP.GE.U32.AND P1, PT, R35, UR12, PT ;  /* 0x0000000c23007c0c */ /* 0x000fe4000bf26070 */
[----:B------:R-:W-:Y:S02]  /*1220*/  SHF.R.S32.HI R63, RZ, 0x1f, R35 ;  /* 0x0000001fff3f7819 */ /* 0x000fe40000011423 */
[----:B------:R-:W-:-:S02]  /*1230*/  ISETP.GE.AND.EX P2, PT, R21, UR13, PT, P2 ;  /* 0x0000000d15007c0c */ /* 0x000fc4000bf46320 */
[----:B------:R-:W-:Y:S02]  /*1240*/  ISETP.GE.AND.EX P1, PT, R63, UR13, PT, P1 ;  /* 0x0000000d3f007c0c */ /* 0x000fe4000bf26310 */
[----:B------:R-:W-:Y:S02]  /*1250*/  MOV R3, RZ ;  /* 0x000000ff00037202 */ /* 0x000fe40000000f00 */
[----:B-1----:R-:W-:Y:S02]  /*1260*/  @!P4 IADD3 R16, P3, PT, R9, R16, RZ ;  /* 0x000000100910c210 */ /* 0x002fe40007f7e0ff */
[----:B------:R-:W1:Y:S01]  /*1270*/  @!P0 LDC.64 R8, c[0x0][0x3a0] ;  /* 0x0000e800ff088b82 */ /* 0x000e620000000a00 */
[----:B0-----:R-:W-:Y:S01]  /*1280*/  @!P0 IMAD R4, R23, R10, RZ ;  /* 0x0000000a17048224 */ /* 0x001fe200078e02ff */
[----:B------:R-:W-:Y:S01]  /*1290*/  @!P0 MOV R12, R66 ;  /* 0x00000042000c8202 */ /* 0x000fe20000000f00 */
[----:B------:R0:W5:Y:S01]  /*12a0*/  @!P4 LDG.E R3, desc[UR8][R6.64] ;  /* 0x000000080603c981 */ /* 0x000162000c1e1900 */
[----:B------:R-:W-:Y:S01]  /*12b0*/  @!P0 MOV R13, R69 ;  /* 0x00000045000d8202 */ /* 0x000fe20000000f00 */
[----:B------:R-:W-:-:S03]  /*12c0*/  @!P0 IMAD R5, R19, R11, R4 ;  /* 0x0000000b13058224 */ /* 0x000fc600078e0204 */
[----:B------:R-:W2:Y:S01]  /*12d0*/  @!P1 LDC.64 R14, c[0x0][0x3f8] ;  /* 0x0000fe00ff0e9b82 */ /* 0x000ea20000000a00 */
[----:B------:R-:W-:-:S07]  /*12e0*/  @!P0 IMAD.WIDE.U32 R10, R19, R10, R12 ;  /* 0x0000000a130a8225 */ /* 0x000fce00078e000c */
[----:B0-----:R-:W0:Y:S01]  /*12f0*/  @!P0 LDC.64 R6, c[0x0][0x398] ;  /* 0x0000e600ff068b82 */ /* 0x001e220000000a00 */
[----:B------:R-:W-:-:S07]  /*1300*/  MOV R4, RZ ;  /* 0x000000ff00047202 */ /* 0x000fce0000000f00 */
[----:B------:R-:W3:Y:S01]  /*1310*/  @!P2 LDC.64 R12, c[0x0][0x3f8] ;  /* 0x0000fe00ff0cab82 */ /* 0x000ee20000000a00 */
[----:B------:R-:W-:Y:S02]  /*1320*/  @!P4 IADD3.X R17, PT, PT, R2, R17, RZ, P3, !PT ;  /* 0x000000110211c210 */ /* 0x000fe40001ffe4ff */
[----:B------:R-:W-:Y:S02]  /*1330*/  IADD3 R59, PT, PT, R29, 0xd0, RZ ;  /* 0x000000d01d3b7810 */ /* 0x000fe40007ffe0ff */
[----:B------:R-:W-:Y:S01]  /*1340*/  @!P0 IADD3 R5, PT, PT, R11, R5, RZ ;  /* 0x000000050b058210 */ /* 0x000fe20007ffe0ff */
[----:B------:R4:W5:Y:S01]  /*1350*/  @!P4 LDG.E R4, desc[UR8][R16.64] ;  /* 0x000000081004c981 */ /* 0x000962000c1e1900 */
[----:B------:R-:W-:Y:S02]  /*1360*/  @!P0 SHF.L.U32 R23, R10, 0x1, RZ ;  /* 0x000000010a178819 */ /* 0x000fe400000006ff */
[----:B------:R-:W-:Y:S02]  /*1370*/  ISETP.GE.U32.AND P4, PT, R59, UR12, PT ;  /* 0x0000000c3b007c0c */ /* 0x000fe4000bf86070 */
[----:B------:R-:W-:-:S02]  /*1380*/  SHF.R.S32.HI R27, RZ, 0x1f, R59 ;  /* 0x0000001fff1b7819 */ /* 0x000fc4000001143b */
[----:B------:R-:W-:Y:S02]  /*1390*/  @!P0 SHF.L.U64.HI R2, R10, 0x1, R5 ;  /* 0x000000010a028819 */ /* 0x000fe40000010205 */
[----:B-1----:R-:W-:Y:S01]  /*13a0*/  @!P0 IADD3 R18, P6, PT, R23, R8, RZ ;  /* 0x0000000817128210 */ /* 0x002fe20007fde0ff */
[----:B----4-:R-:W1:Y:S01]  /*13b0*/  @!P2 LDC.64 R16, c[0x0][0x3a0] ;  /* 0x0000e800ff10ab82 */ /* 0x010e620000000a00 */
[----:B------:R-:W-:Y:S02]  /*13c0*/  ISETP.GE.AND.EX P4, PT, R27, UR13, PT, P4 ;  /* 0x0000000d1b007c0c */ /* 0x000fe4000bf86340 */
[----:B------:R-:W-:Y:S02]  /*13d0*/  MOV R5, RZ ;  /* 0x000000ff00057202 */ /* 0x000fe40000000f00 */
[----:B------:R-:W-:Y:S02]  /*13e0*/  @!P0 IADD3.X R19, PT, PT, R2, R9, RZ, P6, !PT ;  /* 0x0000000902138210 */ /* 0x000fe400037fe4ff */
[----:B0-----:R-:W-:Y:S01]  /*13f0*/  @!P0 IADD3 R22, P6, PT, R23, R6, RZ ;  /* 0x0000000617168210 */ /* 0x001fe20007fde0ff */
[----:B------:R-:W0:Y:S01]  /*1400*/  @!P2 LDC.64 R10, c[0x0][0x398] ;  /* 0x0000e600ff0aab82 */ /* 0x000e220000000a00 */
[----:B---3--:R-:W-:Y:S01]  /*1410*/  @!P2 IMAD R6, R21, R12, RZ ;  /* 0x0000000c1506a224 */ /* 0x008fe200078e02ff */
[----:B------:R3:W5:Y:S01]  /*1420*/  @!P0 LDG.E R5, desc[UR8][R18.64] ;  /* 0x0000000812058981 */ /* 0x000762000c1e1900 */
[----:B------:R-:W-:-:S02]  /*1430*/  @!P2 MOV R20, R66 ;  /* 0x000000420014a202 */ /* 0x000fc40000000f00 */
[----:B------:R-:W-:Y:S02]  /*1440*/  @!P2 MOV R21, R69 ;  /* 0x000000450015a202 */ /* 0x000fe40000000f00 */
[----:B------:R-:W-:Y:S01]  /*1450*/  @!P0 IADD3.X R23, PT, PT, R2, R7, RZ, P6, !PT ;  /* 0x0000000702178210 */ /* 0x000fe200037fe4ff */
[----:B--2---:R-:W-:Y:S01]  /*1460*/  @!P1 IMAD R2, R63, R14, RZ ;  /* 0x0000000e3f029224 */ /* 0x004fe200078e02ff */
[----:B------:R-:W-:Y:S01]  /*1470*/  IADD3 R31, PT, PT, R29, 0xe0, RZ ;  /* 0x000000e01d1f7810 */ /* 0x000fe20007ffe0ff */
[----:B------:R-:W2:Y:S01]  /*1480*/  @!P1 LDC.64 R8, c[0x0][0x3a0] ;  /* 0x0000e800ff089b82 */ /* 0x000ea20000000a00 */
[----:B---3--:R-:W-:Y:S02]  /*1490*/  @!P1 MOV R18, R66 ;  /* 0x0000004200129202 */ /* 0x008fe40000000f00 */
[----:B------:R-:W-:Y:S01]  /*14a0*/  @!P1 MOV R19, R69 ;  /* 0x0000004500139202 */ /* 0x000fe20000000f00 */
[C---:B------:R-:W-:Y:S02]  /*14b0*/  @!P2 IMAD R7, R61.reuse, R13, R6 ;  /* 0x0000000d3d07a224 */ /* 0x040fe400078e0206 */
[----:B------:R-:W-:-:S02]  /*14c0*/  @!P2 IMAD.WIDE.U32 R20, R61, R12, R20 ;  /* 0x0000000c3d14a225 */ /* 0x000fc400078e0014 */
[----:B------:R-:W3:Y:S02]  /*14d0*/  @!P4 LDC.64 R12, c[0x0][0x3f8] ;  /* 0x0000fe00ff0ccb82 */ /* 0x000ee40000000a00 */
[C---:B------:R-:W-:Y:S02]  /*14e0*/  @!P1 IMAD R61, R35.reuse, R15, R2 ;  /* 0x0000000f233d9224 */ /* 0x040fe400078e0202 */
[----:B------:R-:W-:Y:S01]  /*14f0*/  @!P1 IMAD.WIDE.U32 R18, R35, R14, R18 ;  /* 0x0000000e23129225 */ /* 0x000fe200078e0012 */
[----:B------:R-:W-:Y:S02]  /*1500*/  ISETP.GE.U32.AND P5, PT, R31, UR12, PT ;  /* 0x0000000c1f007c0c */ /* 0x000fe4000bfa6070 */
[----:B------:R-:W-:Y:S01]  /*1510*/  SHF.R.S32.HI R33, RZ, 0x1f, R31 ;  /* 0x0000001fff217819 */ /* 0x000fe2000001141f */
[----:B------:R-:W4:Y:S01]  /*1520*/  LDC.64 R14, c[0x0][0x3b8] ;  /* 0x0000ee00ff0e7b82 */ /* 0x000f220000000a00 */
[----:B------:R-:W-:Y:S02]  /*1530*/  @!P2 IADD3 R7, PT, PT, R21, R7, RZ ;  /* 0x000000071507a210 */ /* 0x000fe40007ffe0ff */
[----:B------:R-:W-:-:S05]  /*1540*/  ISETP.GE.AND.EX P5, PT, R33, UR13, PT, P5 ;  /* 0x0000000d21007c0c */ /* 0x000fca000bfa6350 */
[----:B------:R-:W2:Y:S01]  /*1550*/  @!P1 LDC.64 R34, c[0x0][0x398] ;  /* 0x0000e600ff229b82 */ /* 0x000ea20000000a00 */
[----:B------:R-:W-:Y:S02]  /*1560*/  MOV R6, RZ ;  /* 0x000000ff00067202 */ /* 0x000fe40000000f00 */
[C---:B------:R-:W-:Y:S02]  /*1570*/  @!P2 SHF.L.U32 R21, R20.reuse, 0x1, RZ ;  /* 0x000000011415a819 */ /* 0x040fe400000006ff */
[----:B------:R-:W-:Y:S02]  /*1580*/  @!P2 SHF.L.U64.HI R24, R20, 0x1, R7 ;  /* 0x000000011418a819 */ /* 0x000fe40000010207 */
[----:B------:R-:W-:Y:S01]  /*1590*/  @!P1 IADD3 R7, PT, PT, R19, R61, RZ ;  /* 0x0000003d13079210 */ /* 0x000fe20007ffe0ff */
[----:B------:R0:W5:Y:S01]  /*15a0*/  @!P0 LDG.E R6, desc[UR8][R22.64] ;  /* 0x0000000816068981 */ /* 0x000162000c1e1900 */
[----:B------:R-:W-:Y:S02]  /*15b0*/  IADD3 R29, PT, PT, R29, 0xf0, RZ ;  /* 0x000000f01d1d7810 */ /* 0x000fe40007ffe0ff */
[----:B-1----:R-:W-:-:S02]  /*15c0*/  @!P2 IADD3 R20, P6, PT, R21, R16, RZ ;  /* 0x000000101514a210 */ /* 0x002fc40007fde0ff */
[----:B------:R-:W-:Y:S02]  /*15d0*/  @!P1 SHF.L.U64.HI R2, R18, 0x1, R7 ;  /* 0x0000000112029819 */ /* 0x000fe40000010207 */
[----:B------:R-:W-:Y:S02]  /*15e0*/  ISETP.GE.U32.AND P3, PT, R29, UR12, PT ;  /* 0x0000000c1d007c0c */ /* 0x000fe4000bf66070 */
[----:B------:R-:W-:Y:S01]  /*15f0*/  SHF.R.S32.HI R25, RZ, 0x1f, R29 ;  /* 0x0000001fff197819 */ /* 0x000fe2000001141d */
[----:B0-----:R-:W0:Y:S01]  /*1600*/  @!P5 LDC.64 R22, c[0x0][0x3f8] ;  /* 0x0000fe00ff16db82 */ /* 0x001e220000000a00 */
[----:B------:R-:W-:Y:S02]  /*1610*/  @!P2 IADD3 R16, P0, PT, R21, R10, RZ ;  /* 0x0000000a1510a210 */ /* 0x000fe40007f1e0ff */
[----:B------:R-:W-:Y:S02]  /*1620*/  MOV R7, RZ ;  /* 0x000000ff00077202 */ /* 0x000fe40000000f00 */
[----:B------:R-:W-:-:S02]  /*1630*/  @!P2 IADD3.X R21, PT, PT, R24, R17, RZ, P6, !PT ;  /* 0x000000111815a210 */ /* 0x000fc400037fe4ff */
[----:B------:R-:W-:Y:S02]  /*1640*/  ISETP.GE.AND.EX P3, PT, R25, UR13, PT, P3 ;  /* 0x0000000d19007c0c */ /* 0x000fe4000bf66330 */
[----:B------:R-:W-:Y:S01]  /*1650*/  @!P2 IADD3.X R17, PT, PT, R24, R11, RZ, P0, !PT ;  /* 0x0000000b1811a210 */ /* 0x000fe200007fe4ff */
[----:B------:R1:W5:Y:S01]  /*1660*/  @!P2 LDG.E R7, desc[UR8][R20.64] ;  /* 0x000000081407a981 */ /* 0x000362000c1e1900 */
[----:B------:R-:W-:Y:S01]  /*1670*/  @!P1 SHF.L.U32 R61, R18, 0x1, RZ ;  /* 0x00000001123d9819 */ /* 0x000fe200000006ff */
[----:B---3--:R-:W-:Y:S01]  /*1680*/  @!P4 IMAD R24, R27, R12, RZ ;  /* 0x0000000c1b18c224 */ /* 0x008fe200078e02ff */
[----:B------:R-:W3:Y:S01]  /*1690*/  @!P4 LDC.64 R10, c[0x0][0x3a0] ;  /* 0x0000e800ff0acb82 */ /* 0x000ee20000000a00 */
[----:B----4-:R-:W-:Y:S01]  /*16a0*/  IMAD.WIDE R26, R57, 0x8, R14 ;  /* 0x00000008391a7825 */ /* 0x010fe200078e020e */
[----:B--2---:R-:W-:Y:S02]  /*16b0*/  @!P1 IADD3 R18, P6, PT, R61, R8, RZ ;  /* 0x000000083d129210 */ /* 0x004fe40007fde0ff */
[----:B-1----:R-:W-:-:S04]  /*16c0*/  @!P4 MOV R20, R66 ;  /* 0x000000420014c202 */ /* 0x002fc80000000f00 */
[----:B------:R-:W1:Y:S01]  /*16d0*/  @!P3 LDC.64 R14, c[0x0][0x3f8] ;  /* 0x0000fe00ff0ebb82 */ /* 0x000e620000000a00 */
[----:B------:R-:W-:Y:S02]  /*16e0*/  @!P4 MOV R21, R69 ;  /* 0x000000450015c202 */ /* 0x000fe40000000f00 */
[----:B------:R-:W-:Y:S01]  /*16f0*/  @!P1 IADD3 R34, P0, PT, R61, R34, RZ ;  /* 0x000000223d229210 */ /* 0x000fe20007f1e0ff */
[C---:B------:R-:W-:Y:S02]  /*1700*/  @!P4 IMAD R61, R59.reuse, R13, R24 ;  /* 0x0000000d3b3dc224 */ /* 0x040fe400078e0218 */
[----:B------:R-:W-:Y:S02]  /*1710*/  @!P4 IMAD.WIDE.U32 R20, R59, R12, R20 ;  /* 0x0000000c3b14c225 */ /* 0x000fe400078e0014 */
[----:B------:R-:W2:Y:S01]  /*1720*/  LDG.E.64 R12, desc[UR8][R26.64] ;  /* 0x000000081a0c7981 */ /* 0x000ea2000c1e1b00 */
[----:B------:R-:W-:Y:S02]  /*1730*/  @!P1 IADD3.X R19, PT, PT, R2, R9, RZ, P6, !PT ;  /* 0x0000000902139210 */ /* 0x000fe400037fe4ff */
[----:B------:R-:W-:-:S02]  /*1740*/  CS2R R8, SRZ ;  /* 0x0000000000087805 */ /* 0x000fc4000001ff00 */
[----:B------:R-:W-:Y:S01]  /*1750*/  @!P1 IADD3.X R35, PT, PT, R2, R35, RZ, P0, !PT ;  /* 0x0000002302239210 */ /* 0x000fe200007fe4ff */
[----:B0-----:R-:W-:-:S03]  /*1760*/  @!P5 IMAD R2, R33, R22, RZ ;  /* 0x000000162102d224 */ /* 0x001fc600078e02ff */
[----:B------:R0:W5:Y:S01]  /*1770*/  @!P1 LDG.E R9, desc[UR8][R18.64] ;  /* 0x0000000812099981 */ /* 0x000162000c1e1900 */
[----:B------:R-:W-:-:S03]  /*1780*/  @!P4 IADD3 R21, PT, PT, R21, R61, RZ ;  /* 0x0000003d1515c210 */ /* 0x000fc60007ffe0ff */
[----:B------:R4:W5:Y:S01]  /*1790*/  @!P2 LDG.E R8, desc[UR8][R16.64] ;  /* 0x000000081008a981 */ /* 0x000962000c1e1900 */
[C---:B------:R-:W-:Y:S01]  /*17a0*/  @!P5 IMAD R61, R31.reuse, R23, R2 ;  /* 0x000000171f3dd224 */ /* 0x040fe200078e0202 */
[----:B0-----:R-:W-:Y:S02]  /*17b0*/  @!P5 MOV R18, R66 ;  /* 0x000000420012d202 */ /* 0x001fe40000000f00 */
[----:B------:R-:W-:Y:S01]  /*17c0*/  @!P5 MOV R19, R69 ;  /* 0x000000450013d202 */ /* 0x000fe20000000f00 */
[----:B----4-:R-:W0:Y:S01]  /*17d0*/  @!P4 LDC.64 R16, c[0x0][0x398] ;  /* 0x0000e600ff10cb82 */ /* 0x010e220000000a00 */
[C---:B------:R-:W-:Y:S01]  /*17e0*/  @!P4 SHF.L.U32 R59, R20.reuse, 0x1, RZ ;  /* 0x00000001143bc819 */ /* 0x040fe200000006ff */
[----:B------:R-:W-:Y:S01]  /*17f0*/  @!P5 IMAD.WIDE.U32 R22, R31, R22, R18 ;  /* 0x000000161f16d225 */ /* 0x000fe200078e0012 */
[----:B------:R-:W-:-:S05]  /*1800*/  @!P4 SHF.L.U64.HI R58, R20, 0x1, R21 ;  /* 0x00000001143ac819 */ /* 0x000fca0000010215 */
[----:B------:R-:W4:Y:S01]  /*1810*/  @!P5 LDC.64 R18, c[0x0][0x3a0] ;  /* 0x0000e800ff12db82 */ /* 0x000f220000000a00 */
[----:B------:R-:W-:Y:S02]  /*1820*/  @!P5 IADD3 R23, PT, PT, R23, R61, RZ ;  /* 0x0000003d1717d210 */ /* 0x000fe40007ffe0ff */
[----:B---3--:R-:W-:-:S05]  /*1830*/  @!P4 IADD3 R32, P2, PT, R59, R10, RZ ;  /* 0x0000000a3b20c210 */ /* 0x008fca0007f5e0ff */
[----:B------:R-:W3:Y:S01]  /*1840*/  LDC.64 R30, c[0x0][0x3a8] ;  /* 0x0000ea00ff1e7b82 */ /* 0x000ee20000000a00 */
[----:B------:R-:W-:Y:S01]  /*1850*/  @!P4 IADD3.X R33, PT, PT, R58, R11, RZ, P2, !PT ;  /* 0x0000000b3a21c210 */ /* 0x000fe200017fe4ff */
[----:B-1----:R-:W-:Y:S01]  /*1860*/  @!P3 IMAD R62, R25, R14, RZ ;  /* 0x0000000e193eb224 */ /* 0x002fe200078e02ff */
[----:B------:R-:W-:-:S05]  /*1870*/  @!P5 SHF.L.U32 R61, R22, 0x1, RZ ;  /* 0x00000001163dd819 */ /* 0x000fca00000006ff */
[----:B------:R-:W1:Y:S01]  /*1880*/  @!P5 LDC.64 R20, c[0x0][0x398] ;  /* 0x0000e600ff14db82 */ /* 0x000e620000000a00 */
[----:B------:R-:W-:Y:S02]  /*1890*/  @!P5 SHF.L.U64.HI R60, R22, 0x1, R23 ;  /* 0x00000001163cd819 */ /* 0x000fe40000010217 */
[----:B------:R-:W-:-:S05]  /*18a0*/  CS2R R10, SRZ ;  /* 0x00000000000a7805 */ /* 0x000fca000001ff00 */
[----:B------:R-:W1:Y:S01]  /*18b0*/  @!P3 LDC.64 R22, c[0x0][0x3a0] ;  /* 0x0000e800ff16bb82 */ /* 0x000e620000000a00 */
[----:B------:R0:W5:Y:S01]  /*18c0*/  @!P4 LDG.E R11, desc[UR8][R32.64] ;  /* 0x00000008200bc981 */ /* 0x000162000c1e1900 */
[----:B------:R-:W-:-:S03]  /*18d0*/  LOP3.LUT R2, R55, 0xffff, RZ, 0xc0, !PT ;  /* 0x0000ffff37027812 */ /* 0x000fc600078ec0ff */
[----:B------:R0:W5:Y:S03]  /*18e0*/  @!P1 LDG.E R10, desc[UR8][R34.64] ;  /* 0x00000008220a9981 */ /* 0x000166000c1e1900 */
[----:B------:R-:W1:Y:S01]  /*18f0*/  @!P3 LDC.64 R24, c[0x0][0x398] ;  /* 0x0000e600ff18bb82 */ /* 0x000e620000000a00 */
[----:B0-----:R-:W-:Y:S02]  /*1900*/  @!P4 IADD3 R28, P1, PT, R59, R16, RZ ;  /* 0x000000103b1cc210 */ /* 0x001fe40007f3e0ff */
[----:B------:R-:W-:Y:S02]  /*1910*/  @!P3 MOV R32, R66 ;  /* 0x000000420020b202 */ /* 0x000fe40000000f00 */
[----:B------:R-:W-:Y:S01]  /*1920*/  @!P3 MOV R33, R69 ;  /* 0x000000450021b202 */ /* 0x000fe20000000f00 */
[C---:B------:R-:W-:Y:S02]  /*1930*/  @!P3 IMAD R35, R29.reuse, R15, R62 ;  /* 0x0000000f1d23b224 */ /* 0x040fe400078e023e */
[----:B------:R-:W-:Y:S01]  /*1940*/  @!P3 IMAD.WIDE.U32 R14, R29, R14, R32 ;  /* 0x0000000e1d0eb225 */ /* 0x000fe200078e0020 */
[----:B------:R-:W-:-:S02]  /*1950*/  @!P4 IADD3.X R29, PT, PT, R58, R17, RZ, P1, !PT ;  /* 0x000000113a1dc210 */ /* 0x000fc40000ffe4ff */
[----:B----4-:R-:W-:Y:S01]  /*1960*/  @!P5 IADD3 R18, P1, PT, R61, R18, RZ ;  /* 0x000000123d12d210 */ /* 0x010fe20007f3e0ff */
[----:B------:R-:W-:-:S03]  /*1970*/  IMAD R33, R64, 0x54, R2 ;  /* 0x0000005440217824 */ /* 0x000fc600078e0202 */
[----:B------:R-:W-:Y:S01]  /*1980*/  @!P5 IADD3.X R19, PT, PT, R60, R19, RZ, P1, !PT ;  /* 0x000000133c13d210 */ /* 0x000fe20000ffe4ff */
[----:B---3--:R-:W-:Y:S01]  /*1990*/  IMAD.WIDE R16, R33, 0x4, R30 ;  /* 0x0000000421107825 */ /* 0x008fe200078e021e */
[----:B-1----:R-:W-:Y:S02]  /*19a0*/  @!P5 IADD3 R20, P1, PT, R61, R20, RZ ;  /* 0x000000143d14d210 */ /* 0x002fe40007f3e0ff */
[----:B------:R-:W-:Y:S02]  /*19b0*/  @!P3 IADD3 R31, PT, PT, R15, R35, RZ ;  /* 0x000000230f1fb210 */ /* 0x000fe40007ffe0ff */
[----:B------:R-:W-:Y:S02]  /*19c0*/  @!P3 SHF.L.U32 R15, R14, 0x1, RZ ;  /* 0x000000010e0fb819 */ /* 0x000fe400000006ff */
[----:B------:R-:W-:Y:S02]  /*19d0*/  CS2R R58, SRZ ;  /* 0x00000000003a7805 */ /* 0x000fe4000001ff00 */
[----:B------:R-:W-:Y:S01]  /*19e0*/  @!P5 IADD3.X R21, PT, PT, R60, R21, RZ, P1, !PT ;  /* 0x000000153c15d210 */ /* 0x000fe20000ffe4ff */
[----:B------:R-:W5:Y:S01]  /*19f0*/  LDG.E.64 R16, desc[UR8][R16.64] ;  /* 0x0000000810107981 */ /* 0x000f62000c1e1b00 */
[----:B------:R-:W-:-:S02]  /*1a00*/  @!P3 SHF.L.U64.HI R14, R14, 0x1, R31 ;  /* 0x000000010e0eb819 */ /* 0x000fc4000001021f */
[C---:B------:R-:W-:Y:S02]  /*1a10*/  @!P3 IADD3 R22, P1, PT, R15.reuse, R22, RZ ;  /* 0x000000160f16b210 */ /* 0x040fe40007f3e0ff */
[----:B------:R-:W-:Y:S02]  /*1a20*/  @!P3 IADD3 R24, P2, PT, R15, R24, RZ ;  /* 0x000000180f18b210 */ /* 0x000fe40007f5e0ff */
[----:B------:R-:W-:Y:S02]  /*1a30*/  CS2R R60, SRZ ;  /* 0x00000000003c7805 */ /* 0x000fe4000001ff00 */
[----:B------:R-:W-:Y:S01]  /*1a40*/  MOV R62, RZ ;  /* 0x000000ff003e7202 */ /* 0x000fe20000000f00 */
[----:B------:R-:W5:Y:S01]  /*1a50*/  @!P4 LDG.E R58, desc[UR8][R28.64] ;  /* 0x000000081c3ac981 */ /* 0x000f62000c1e1900 */
[C---:B------:R-:W-:Y:S02]  /*1a60*/  @!P3 IADD3.X R23, PT, PT, R14.reuse, R23, RZ, P1, !PT ;  /* 0x000000170e17b210 */ /* 0x040fe40000ffe4ff */
[----:B------:R-:W-:Y:S01]  /*1a70*/  @!P3 IADD3.X R25, PT, PT, R14, R25, RZ, P2, !PT ;  /* 0x000000190e19b210 */ /* 0x000fe200017fe4ff */
[----:B------:R-:W5:Y:S04]  /*1a80*/  @!P5 LDG.E R60, desc[UR8][R20.64] ;  /* 0x00000008143cd981 */ /* 0x000f68000c1e1900 */
[----:B------:R-:W5:Y:S04]  /*1a90*/  @!P3 LDG.E R62, desc[UR8][R22.64] ;  /* 0x00000008163eb981 */ /* 0x000f68000c1e1900 */
[----:B------:R-:W5:Y:S01]  /*1aa0*/  @!P3 LDG.E R61, desc[UR8][R24.64] ;  /* 0x00000008183db981 */ /* 0x000f62000c1e1900 */
[----:B------:R-:W-:-:S03]  /*1ab0*/  ISETP.NE.AND P0, PT, RZ, UR4, PT ;  /* 0x00000004ff007c0c */ /* 0x000fc6000bf05270 */
[----:B------:R2:W5:Y:S10]  /*1ac0*/  @!P5 LDG.E R59, desc[UR8][R18.64] ;  /* 0x00000008123bd981 */ /* 0x000574000c1e1900 */
[----:B------:R-:W0:Y:S01]  /*1ad0*/  @P0 LDC.64 R26, c[0x0][0x3b0] ;  /* 0x0000ec00ff1a0b82 */ /* 0x000e220000000a00 */
[----:B------:R-:W-:Y:S01]  /*1ae0*/  CS2R R14, SRZ ;  /* 0x00000000000e7805 */ /* 0x000fe2000001ff00 */
[----:B0-----:R-:W-:-:S05]  /*1af0*/  @P0 IMAD.WIDE R26, R33, 0x4, R26 ;  /* 0x00000004211a0825 */ /* 0x001fca00078e021a */
[----:B------:R0:W5:Y:S01]  /*1b00*/  @P0 LDG.E.64 R14, desc[UR8][R26.64] ;  /* 0x000000081a0e0981 */ /* 0x000162000c1e1b00 */
[----:B------:R-:W-:Y:S01]  /*1b10*/  MOV R63, 0x3f800000 ;  /* 0x3f800000003f7802 */ /* 0x000fe20000000f00 */
[----:B------:R-:W-:Y:S01]  /*1b20*/  UISETP.NE.AND UP0, UPT, UR4, URZ, UPT ;  /* 0x000000ff0400728c */ /* 0x000fe2000bf05270 */
[----:B--2---:R-:W-:-:S05]  /*1b30*/  FFMA.FTZ R18, -R12, R12, R13 ;  /* 0x0000000c0c127223 */ /* 0x004fca000001010d */
[----:B------:R-:W-:-:S13]  /*1b40*/  FSETP.GTU.FTZ.AND P0, PT, R18, RZ, PT ;  /* 0x000000ff1200720b */ /* 0x000fda0003f1c000 */
[----:B------:R-:W1:Y:S02]  /*1b50*/  @P0 LDC R13, c[0x0][0x3c0] ;  /* 0x0000f000ff0d0b82 */ /* 0x000e640000000800 */
[----:B-1----:R-:W-:-:S04]  /*1b60*/  @P0 FADD.FTZ R13, R18, R13 ;  /* 0x0000000d120d0221 */ /* 0x002fc80000010000 */
[----:B------:R0:W1:Y:S01]  /*1b70*/  @P0 MUFU.RSQ R63, R13 ;  /* 0x0000000d003f0308 */ /* 0x0000620000001400 */
[----:B------:R-:W-:Y:S05]  /*1b80*/  BRA.U UP0, `(.L_x_717) ;  /* 0x0000001100847547 */ /* 0x000fea000b800000 */
[--C-:B-----5:R-:W-:Y:S02]  /*1b90*/  HADD2.F32 R19, -RZ, R53.reuse.H0_H0 ;  /* 0x20000035ff137230 */ /* 0x120fe40000004100 */
[----:B------:R-:W-:Y:S02]  /*1ba0*/  HADD2.F32 R21, -RZ, R53.H1_H1 ;  /* 0x30000035ff157230 */ /* 0x000fe40000004100 */
[--C-:B0-----:R-:W-:Y:S02]  /*1bb0*/  HADD2.F32 R13, -RZ, R52.reuse.H0_H0 ;  /* 0x20000034ff0d7230 */ /* 0x101fe40000004100 */
[C---:B------:R-:W-:Y:S01]  /*1bc0*/  FADD.FTZ R20, -R12.reuse, R19 ;  /* 0x000000130c147221 */ /* 0x040fe20000010100 */
[----:B------:R-:W-:Y:S02]  /*1bd0*/  HADD2.F32 R25, -RZ, R51.H0_H0 ;  /* 0x20000033ff197230 */ /* 0x000fe40000004100 */
[----:B------:R-:W-:Y:S01]  /*1be0*/  FADD.FTZ R22, -R12, R21 ;  /* 0x000000150c167221 */ /* 0x000fe20000010100 */
[----:B------:R-:W-:-:S02]  /*1bf0*/  HADD2.F32 R18, -RZ, R52.H1_H1 ;  /* 0x30000034ff127230 */ /* 0x000fc40000004100 */
[----:B------:R-:W-:Y:S01]  /*1c00*/  FMUL.FTZ R19, R16, R13 ;  /* 0x0000000d10137220 */ /* 0x000fe20000410000 */
[-C--:B-1----:R-:W-:Y:S01]  /*1c10*/  FMUL.FTZ R20, R20, R63.reuse ;  /* 0x0000003f14147220 */ /* 0x082fe20000410000 */
[----:B------:R-:W-:Y:S01]  /*1c20*/  FMUL.FTZ R21, R22, R63 ;  /* 0x0000003f16157220 */ /* 0x000fe20000410000 */
[----:B------:R-:W-:Y:S01]  /*1c30*/  FADD.FTZ R26, -R12, R25 ;  /* 0x000000190c1a7221 */ /* 0x000fe20000010100 */
[----:B------:R-:W-:Y:S01]  /*1c40*/  FADD.FTZ R23, RZ, R19 ;  /* 0x00000013ff177221 */ /* 0x000fe20000010000 */
[----:B------:R-:W-:Y:S01]  /*1c50*/  FFMA.FTZ R22, R20, R19, RZ ;  /* 0x0000001314167223 */ /* 0x000fe200000100ff */
[----:B------:R-:W-:Y:S02]  /*1c60*/  HADD2.F32 R19, -RZ, R50.H0_H0 ;  /* 0x20000032ff137230 */ /* 0x000fe40000004100 */
[----:B------:R-:W-:Y:S01]  /*1c70*/  FMUL.FTZ R24, R17, R18 ;  /* 0x0000001211187220 */ /* 0x000fe20000410000 */
[----:B------:R-:W-:Y:S01]  /*1c80*/  FMUL.FTZ R27, R26, R63 ;  /* 0x0000003f1a1b7220 */ /* 0x000fe20000410000 */
[----:B------:R-:W-:-:S02]  /*1c90*/  HADD2.F32 R25, -RZ, R51.H1_H1 ;  /* 0x30000033ff197230 */ /* 0x000fc40000004100 */
[----:B------:R-:W-:Y:S01]  /*1ca0*/  FFMA.FTZ R20, R13, R20, RZ ;  /* 0x000000140d147223 */ /* 0x000fe200000100ff */
[----:B------:R-:W-:Y:S01]  /*1cb0*/  FADD.FTZ R23, R24, R23 ;  /* 0x0000001718177221 */ /* 0x000fe20000010000 */
[----:B------:R-:W-:Y:S01]  /*1cc0*/  FFMA.FTZ R22, R21, R24, R22 ;  /* 0x0000001815167223 */ /* 0x000fe20000010016 */
[----:B------:R-:W-:Y:S01]  /*1cd0*/  FMUL.FTZ R26, R16, R19 ;  /* 0x00000013101a7220 */ /* 0x000fe20000410000 */
[----:B------:R-:W-:-:S03]  /*1ce0*/  FADD.FTZ R24, RZ, R13 ;  /* 0x0000000dff187221 */ /* 0x000fc60000010000 */
[----:B------:R-:W-:Y:S01]  /*1cf0*/  FADD.FTZ R29, R23, R26 ;  /* 0x0000001a171d7221 */ /* 0x000fe20000010000 */
[----:B------:R-:W-:Y:S01]  /*1d00*/  FADD.FTZ R13, R19, R24 ;  /* 0x00000018130d7221 */ /* 0x000fe20000010000 */
[----:B------:R-:W-:Y:S01]  /*1d10*/  FFMA.FTZ R26, R27, R26, R22 ;  /* 0x0000001a1b1a7223 */ /* 0x000fe20000010016 */
[----:B------:R-:W-:Y:S01]  /*1d20*/  FFMA.FTZ R19, R19, R27, R20 ;  /* 0x0000001b13137223 */ /* 0x000fe20000010014 */
[----:B------:R-:W-:Y:S01]  /*1d30*/  FADD.FTZ R22, -R12, R25 ;  /* 0x000000190c167221 */ /* 0x000fe20000010100 */
[----:B------:R-:W-:Y:S02]  /*1d40*/  HADD2.F32 R20, -RZ, R50.H1_H1 ;  /* 0x30000032ff147230 */ /* 0x000fe40000004100 */
[----:B------:R-:W-:Y:S01]  /*1d50*/  FFMA.FTZ R23, R18, R21, RZ ;  /* 0x0000001512177223 */ /* 0x000fe200000100ff */
[----:B------:R-:W-:Y:S02]  /*1d60*/  HADD2.F32 R27, -RZ, R49.H0_H0 ;  /* 0x20000031ff1b7230 */ /* 0x000fe40000004100 */
[----:B------:R-:W-:Y:S01]  /*1d70*/  FMUL.FTZ R21, R22, R63 ;  /* 0x0000003f16157220 */ /* 0x000fe20000410000 */
[----:B------:R-:W-:Y:S01]  /*1d80*/  FADD.FTZ R25, RZ, R18 ;  /* 0x00000012ff197221 */ /* 0x000fe20000010000 */
[----:B------:R-:W-:-:S02]  /*1d90*/  FMUL.FTZ R22, R17, R20 ;  /* 0x0000001411167220 */ /* 0x000fc40000410000 */
[----:B------:R-:W-:Y:S01]  /*1da0*/  FFMA.FTZ R18, R20, R21, R23 ;  /* 0x0000001514127223 */ /* 0x000fe20000010017 */
[----:B------:R-:W-:Y:S02]  /*1db0*/  HADD2.F32 R23, -RZ, R49.H1_H1 ;  /* 0x30000031ff177230 */ /* 0x000fe40000004100 */
[----:B------:R-:W-:Y:S01]  /*1dc0*/  FADD.FTZ R29, R22, R29 ;  /* 0x0000001d161d7221 */ /* 0x000fe20000010000 */
[----:B------:R-:W-:Y:S01]  /*1dd0*/  FFMA.FTZ R26, R21, R22, R26 ;  /* 0x00000016151a7223 */ /* 0x000fe2000001001a */
[----:B------:R-:W-:Y:S01]  /*1de0*/  FADD.FTZ R22, -R12, R27 ;  /* 0x0000001b0c167221 */ /* 0x000fe20000010100 */
[----:B------:R-:W-:Y:S01]  /*1df0*/  FADD.FTZ R25, R20, R25 ;  /* 0x0000001914197221 */ /* 0x000fe20000010000 */
[--C-:B------:R-:W-:Y:S02]  /*1e00*/  HADD2.F32 R20, -RZ, R48.reuse.H0_H0 ;  /* 0x20000030ff147230 */ /* 0x100fe40000004100 */
[----:B------:R-:W-:Y:S01]  /*1e10*/  FADD.FTZ R24, -R12, R23 ;  /* 0x000000170c187221 */ /* 0x000fe20000010100 */
[----:B------:R-:W-:Y:S01]  /*1e20*/  FMUL.FTZ R23, R22, R63 ;  /* 0x0000003f16177220 */ /* 0x000fe20000410000 */
[----:B------:R-:W-:-:S02]  /*1e30*/  HADD2.F32 R21, -RZ, R48.H1_H1 ;  /* 0x30000030ff157230 */ /* 0x000fc40000004100 */
[----:B------:R-:W-:Y:S01]  /*1e40*/  FMUL.FTZ R24, R24, R63 ;  /* 0x0000003f18187220 */ /* 0x000fe20000410000 */
[----:B------:R-:W-:Y:S01]  /*1e50*/  FADD.FTZ R22, R13, R20 ;  /* 0x000000140d167221 */ /* 0x000fe20000010000 */
[----:B------:R-:W-:Y:S01]  /*1e60*/  FFMA.FTZ R19, R20, R23, R19 ;  /* 0x0000001714137223 */ /* 0x000fe20000010013 */
[----:B------:R-:W-:Y:S02]  /*1e70*/  HADD2.F32 R27, -RZ, R47.H0_H0 ;  /* 0x2000002fff1b7230 */ /* 0x000fe40000004100 */
[----:B------:R-:W-:Y:S01]  /*1e80*/  FMUL.FTZ R20, R16, R20 ;  /* 0x0000001410147220 */ /* 0x000fe20000410000 */
[----:B------:R-:W-:Y:S01]  /*1e90*/  FADD.FTZ R13, R25, R21 ;  /* 0x00000015190d7221 */ /* 0x000fe20000010000 */
[----:B------:R-:W-:Y:S01]  /*1ea0*/  FFMA.FTZ R18, R21, R24, R18 ;  /* 0x0000001815127223 */ /* 0x000fe20000010012 */
[----:B------:R-:W-:Y:S01]  /*1eb0*/  FMUL.FTZ R21, R17, R21 ;  /* 0x0000001511157220 */ /* 0x000fe20000410000 */
[----:B------:R-:W-:Y:S01]  /*1ec0*/  FADD.FTZ R28, R29, R20 ;  /* 0x000000141d1c7221 */ /* 0x000fe20000010000 */
[----:B------:R-:W-:Y:S01]  /*1ed0*/  FFMA.FTZ R23, R23, R20, R26 ;  /* 0x0000001417177223 */ /* 0x000fe2000001001a */
[----:B------:R-:W-:Y:S01]  /*1ee0*/  FADD.FTZ R26, -R12, R27 ;  /* 0x0000001b0c1a7221 */ /* 0x000fe20000010100 */
[----:B------:R-:W-:-:S02]  /*1ef0*/  HADD2.F32 R20, -RZ, R46.H0_H0 ;  /* 0x2000002eff147230 */ /* 0x000fc40000004100 */
[----:B------:R-:W-:Y:S01]  /*1f00*/  FADD.FTZ R28, R21, R28 ;  /* 0x0000001c151c7221 */ /* 0x000fe20000010000 */
[----:B------:R-:W-:Y:S01]  /*1f10*/  FFMA.FTZ R23, R24, R21, R23 ;  /* 0x0000001518177223 */ /* 0x000fe20000010017 */
[----:B------:R-:W-:Y:S01]  /*1f20*/  FMUL.FTZ R26, R26, R63 ;  /* 0x0000003f1a1a7220 */ /* 0x000fe20000410000 */
[----:B------:R-:W-:Y:S02]  /*1f30*/  HADD2.F32 R21, -RZ, R47.H1_H1 ;  /* 0x3000002fff157230 */ /* 0x000fe40000004100 */
[----:B------:R-:W-:Y:S01]  /*1f40*/  FMUL.FTZ R25, R16, R20 ;  /* 0x0000001410197220 */ /* 0x000fe20000410000 */
[----:B------:R-:W-:Y:S01]  /*1f50*/  FADD.FTZ R22, R22, R20 ;  /* 0x0000001416167221 */ /* 0x000fe20000010000 */
[----:B------:R-:W-:Y:S01]  /*1f60*/  FFMA.FTZ R24, R20, R26, R19 ;  /* 0x0000001a14187223 */ /* 0x000fe20000010013 */
[----:B------:R-:W-:Y:S02]  /*1f70*/  HADD2.F32 R27, -RZ, R45.H0_H0 ;  /* 0x2000002dff1b7230 */ /* 0x000fe40000004100 */
[----:B------:R-:W-:Y:S01]  /*1f80*/  FADD.FTZ R20, -R12, R21 ;  /* 0x000000150c147221 */ /* 0x000fe20000010100 */
[----:B------:R-:W-:-:S02]  /*1f90*/  HADD2.F32 R19, -RZ, R46.H1_H1 ;  /* 0x3000002eff137230 */ /* 0x000fc40000004100 */
[----:B------:R-:W-:Y:S01]  /*1fa0*/  FADD.FTZ R28, R28, R25 ;  /* 0x000000191c1c7221 */ /* 0x000fe20000010000 */
[----:B------:R-:W-:Y:S01]  /*1fb0*/  FFMA.FTZ R25, R26, R25, R23 ;  /* 0x000000191a197223 */ /* 0x000fe20000010017 */
[----:B------:R-:W-:Y:S01]  /*1fc0*/  FMUL.FTZ R20, R20, R63 ;  /* 0x0000003f14147220 */ /* 0x000fe20000410000 */
[----:B------:R-:W-:Y:S01]  /*1fd0*/  FADD.FTZ R26, -R12, R27 ;  /* 0x0000001b0c1a7221 */ /* 0x000fe20000010100 */
[----:B------:R-:W-:Y:S01]  /*1fe0*/  FADD.FTZ R21, R13, R19 ;  /* 0x000000130d157221 */ /* 0x000fe20000010000 */
[--C-:B------:R-:W-:Y:S02]  /*1ff0*/  HADD2.F32 R29, -RZ, R44.reuse.H0_H0 ;  /* 0x2000002cff1d7230 */ /* 0x100fe40000004100 */
[----:B------:R-:W-:Y:S01]  /*2000*/  FFMA.FTZ R23, R19, R20, R18 ;  /* 0x0000001413177223 */ /* 0x000fe20000010012 */
[----:B------:R-:W-:Y:S01]  /*2010*/  FMUL.FTZ R19, R17, R19 ;  /* 0x0000001311137220 */ /* 0x000fe20000410000 */
[----:B------:R-:W-:Y:S02]  /*2020*/  HADD2.F32 R27, -RZ, R45.H1_H1 ;  /* 0x3000002dff1b7230 */ /* 0x000fe40000004100 */
[----:B------:R-:W-:Y:S01]  /*2030*/  FMUL.FTZ R26, R26, R63 ;  /* 0x0000003f1a1a7220 */ /* 0x000fe20000410000 */
[----:B------:R-:W-:Y:S01]  /*2040*/  FADD.FTZ R13, R22, R29 ;  /* 0x0000001d160d7221 */ /* 0x000fe20000010000 */
[----:B------:R-:W-:Y:S01]  /*2050*/  FFMA.FTZ R25, R20, R19, R25 ;  /* 0x0000001314197223 */ /* 0x000fe20000010019 */
[----:B------:R-:W-:-:S02]  /*2060*/  HADD2.F32 R20, -RZ, R44.H1_H1 ;  /* 0x3000002cff147230 */ /* 0x000fc40000004100 */
[----:B------:R-:W-:Y:S01]  /*2070*/  FFMA.FTZ R18, R29, R26, R24 ;  /* 0x0000001a1d127223 */ /* 0x000fe20000010018 */
[----:B------:R-:W-:Y:S01]  /*2080*/  FMUL.FTZ R29, R16, R29 ;  /* 0x0000001d101d7220 */ /* 0x000fe20000410000 */
[----:B------:R-:W-:Y:S01]  /*2090*/  FADD.FTZ R22, -R12, R27 ;  /* 0x0000001b0c167221 */ /* 0x000fe20000010100 */
[----:B------:R-:W-:Y:S01]  /*20a0*/  FADD.FTZ R28, R19, R28 ;  /* 0x0000001c131c7221 */ /* 0x000fe20000010000 */
[--C-:B------:R-:W-:Y:S02]  /*20b0*/  HADD2.F32 R27, -RZ, R43.reuse.H0_H0 ;  /* 0x2000002bff1b7230 */ /* 0x100fe40000004100 */
[----:B------:R-:W-:Y:S01]  /*20c0*/  FFMA.FTZ R25, R26, R29, R25 ;  /* 0x0000001d1a197223 */ /* 0x000fe20000010019 */
[----:B------:R-:W-:Y:S01]  /*20d0*/  FMUL.FTZ R22, R22, R63 ;  /* 0x0000003f16167220 */ /* 0x000fe20000410000 */
[----:B------:R-:W-:Y:S01]  /*20e0*/  FMUL.FTZ R19, R17, R20 ;  /* 0x0000001411137220 */ /* 0x000fe20000410000 */
[----:B------:R-:W-:Y:S01]  /*20f0*/  FADD.FTZ R28, R28, R29 ;  /* 0x0000001d1c1c7221 */ /* 0x000fe20000010000 */
[----:B------:R-:W-:-:S02]  /*2100*/  HADD2.F32 R29, -RZ, R43.H1_H1 ;  /* 0x3000002bff1d7230 */ /* 0x000fc40000004100 */
[----:B------:R-:W-:Y:S01]  /*2110*/  FFMA.FTZ R23, R20, R22, R23 ;  /* 0x0000001614177223 */ /* 0x000fe20000010017 */
[----:B------:R-:W-:Y:S01]  /*2120*/  FFMA.FTZ R25, R22, R19, R25 ;  /* 0x0000001316197223 */ /* 0x000fe20000010019 */
[C---:B------:R-:W-:Y:S01]  /*2130*/  FADD.FTZ R22, -R12.reuse, R27 ;  /* 0x0000001b0c167221 */ /* 0x040fe20000010100 */
[----:B------:R-:W-:Y:S01]  /*2140*/  FADD.FTZ R28, R19, R28 ;  /* 0x0000001c131c7221 */ /* 0x000fe20000010000 */
[--C-:B------:R-:W-:Y:S02]  /*2150*/  HADD2.F32 R19, -RZ, R42.reuse.H0_H0 ;  /* 0x2000002aff137230 */ /* 0x100fe40000004100 */
[----:B------:R-:W-:Y:S01]  /*2160*/  FADD.FTZ R24, -R12, R29 ;  /* 0x0000001d0c187221 */ /* 0x000fe20000010100 */
[----:B------:R-:W-:Y:S01]  /*2170*/  FMUL.FTZ R22, R22, R63 ;  /* 0x0000003f16167220 */ /* 0x000fe20000410000 */
[----:B------:R-:W-:Y:S01]  /*2180*/  FADD.FTZ R21, R21, R20 ;  /* 0x0000001415157221 */ /* 0x000fe20000010000 */
[----:B------:R-:W-:Y:S02]  /*2190*/  HADD2.F32 R20, -RZ, R42.H1_H1 ;  /* 0x3000002aff147230 */ /* 0x000fe40000004100 */
[----:B------:R-:W-:Y:S01]  /*21a0*/  FADD.FTZ R26, R13, R19 ;  /* 0x000000130d1a7221 */ /* 0x000fe20000010000 */
[----:B------:R-:W-:Y:S01]  /*21b0*/  FFMA.FTZ R27, R19, R22, R18 ;  /* 0x00000016131b7223 */ /* 0x000fe20000010012 */
[----:B------:R-:W-:-:S02]  /*21c0*/  HADD2.F32 R29, -RZ, R41.H0_H0 ;  /* 0x20000029ff1d7230 */ /* 0x000fc40000004100 */
[----:B------:R-:W-:Y:S01]  /*21d0*/  FMUL.FTZ R19, R16, R19 ;  /* 0x0000001310137220 */ /* 0x000fe20000410000 */
[----:B------:R-:W-:Y:S01]  /*21e0*/  FMUL.FTZ R24, R24, R63 ;  /* 0x0000003f18187220 */ /* 0x000fe20000410000 */
[----:B------:R-:W-:Y:S01]  /*21f0*/  FADD.FTZ R13, R21, R20 ;  /* 0x00000014150d7221 */ /* 0x000fe20000010000 */
[----:B------:R-:W-:Y:S01]  /*2200*/  FMUL.FTZ R21, R17, R20 ;  /* 0x0000001411157220 */ /* 0x000fe20000410000 */
[----:B------:R-:W-:Y:S01]  /*2210*/  FFMA.FTZ R25, R22, R19, R25 ;  /* 0x0000001316197223 */ /* 0x000fe20000010019 */
[----:B------:R-:W-:Y:S01]  /*2220*/  FADD.FTZ R22, -R12, R29 ;  /* 0x0000001d0c167221 */ /* 0x000fe20000010100 */
[----:B------:R-:W-:Y:S01]  /*2230*/  FFMA.FTZ R18, R20, R24, R23 ;  /* 0x0000001814127223 */ /* 0x000fe20000010017 */
[----:B------:R-:W-:Y:S01]  /*2240*/  FADD.FTZ R28, R28, R19 ;  /* 0x000000131c1c7221 */ /* 0x000fe20000010000 */
[----:B------:R-:W-:Y:S02]  /*2250*/  HADD2.F32 R20, -RZ, R40.H0_H0 ;  /* 0x20000028ff147230 */ /* 0x000fe40000004100 */
[----:B------:R-:W-:Y:S01]  /*2260*/  FMUL.FTZ R22, R22, R63 ;  /* 0x0000003f16167220 */ /* 0x000fe20000410000 */
[----:B------:R-:W-:-:S02]  /*2270*/  HADD2.F32 R19, -RZ, R41.H1_H1 ;  /* 0x30000029ff137230 */ /* 0x000fc40000004100 */
[----:B------:R-:W-:Y:S01]  /*2280*/  FADD.FTZ R28, R21, R28 ;  /* 0x0000001c151c7221 */ /* 0x000fe20000010000 */
[----:B------:R-:W-:Y:S01]  /*2290*/  FFMA.FTZ R25, R24, R21, R25 ;  /* 0x0000001518197223 */ /* 0x000fe20000010019 */
[----:B------:R-:W-:Y:S01]  /*22a0*/  FMUL.FTZ R21, R16, R20 ;  /* 0x0000001410157220 */ /* 0x000fe20000410000 */
[----:B------:R-:W-:Y:S02]  /*22b0*/  HADD2.F32 R23, -RZ, R39.H0_H0 ;  /* 0x20000027ff177230 */ /* 0x000fe40000004100 */
[----:B------:R-:W-:Y:S01]  /*22c0*/  FADD.FTZ R26, R26, R20 ;  /* 0x000000141a1a7221 */ /* 0x000fe20000010000 */
[----:B------:R-:W-:Y:S01]  /*22d0*/  FFMA.FTZ R27, R20, R22, R27 ;  /* 0x00000016141b7223 */ /* 0x000fe2000001001b */
[----:B------:R-:W-:Y:S01]  /*22e0*/  FADD.FTZ R20, -R12, R19 ;  /* 0x000000130c147221 */ /* 0x000fe20000010100 */
[----:B------:R-:W-:Y:S01]  /*22f0*/  FFMA.FTZ R25, R22, R21, R25 ;  /* 0x0000001516197223 */ /* 0x000fe20000010019 */
[----:B------:R-:W-:Y:S02]  /*2300*/  HADD2.F32 R19, -RZ, R40.H1_H1 ;  /* 0x30000028ff137230 */ /* 0x000fe40000004100 */
[----:B------:R-:W-:Y:S01]  /*2310*/  FADD.FTZ R22, -R12, R23 ;  /* 0x000000170c167221 */ /* 0x000fe20000010100 */
[----:B------:R-:W-:Y:S01]  /*2320*/  FMUL.FTZ R20, R20, R63 ;  /* 0x0000003f14147220 */ /* 0x000fe20000410000 */
[----:B------:R-:W-:Y:S01]  /*2330*/  FADD.FTZ R28, R28, R21 ;  /* 0x000000151c1c7221 */ /* 0x000fe20000010000 */
[----:B------:R-:W-:-:S02]  /*2340*/  HADD2.F32 R24, -RZ, R38.H0_H0 ;  /* 0x20000026ff187230 */ /* 0x000fc40000004100 */
[----:B------:R-:W-:Y:S01]  /*2350*/  FMUL.FTZ R30, R22, R63 ;  /* 0x0000003f161e7220 */ /* 0x000fe20000410000 */
[----:B------:R-:W-:Y:S01]  /*2360*/  FADD.FTZ R21, R13, R19 ;  /* 0x000000130d157221 */ /* 0x000fe20000010000 */
[----:B------:R-:W-:Y:S01]  /*2370*/  FFMA.FTZ R22, R19, R20, R18 ;  /* 0x0000001413167223 */ /* 0x000fe20000010012 */
[----:B------:R-:W-:Y:S01]  /*2380*/  FMUL.FTZ R19, R17, R19 ;  /* 0x0000001311137220 */ /* 0x000fe20000410000 */
[----:B------:R-:W-:Y:S02]  /*2390*/  HADD2.F32 R23, -RZ, R39.H1_H1 ;  /* 0x30000027ff177230 */ /* 0x000fe40000004100 */
[----:B------:R-:W-:Y:S01]  /*23a0*/  FFMA.FTZ R18, R24, R30, R27 ;  /* 0x0000001e18127223 */ /* 0x000fe2000001001b */
[----:B------:R-:W-:Y:S01]  /*23b0*/  FMUL.FTZ R27, R16, R24 ;  /* 0x00000018101b7220 */ /* 0x000fe20000410000 */
[----:B------:R-:W-:Y:S01]  /*23c0*/  FADD.FTZ R28, R19, R28 ;  /* 0x0000001c131c7221 */ /* 0x000fe20000010000 */
[----:B------:R-:W-:Y:S01]  /*23d0*/  FFMA.FTZ R25, R20, R19, R25 ;  /* 0x0000001314197223 */ /* 0x000fe20000010019 */
[----:B------:R-:W-:-:S02]  /*23e0*/  HADD2.F32 R19, -RZ, R38.H1_H1 ;  /* 0x30000026ff137230 */ /* 0x000fc40000004100 */
[----:B------:R-:W-:Y:S01]  /*23f0*/  FADD.FTZ R20, -R12, R23 ;  /* 0x000000170c147221 */ /* 0x000fe20000010100 */
[----:B------:R-:W-:Y:S01]  /*2400*/  FADD.FTZ R28, R28, R27 ;  /* 0x0000001b1c1c7221 */ /* 0x000fe20000010000 */
[----:B------:R-:W-:Y:S01]  /*2410*/  FFMA.FTZ R25, R30, R27, R25 ;  /* 0x0000001b1e197223 */ /* 0x000fe20000010019 */
[--C-:B------:R-:W-:Y:S02]  /*2420*/  HADD2.F32 R27, -RZ, R37.reuse.H0_H0 ;  /* 0x20000025ff1b7230 */ /* 0x100fe40000004100 */
[----:B------:R-:W-:Y:S01]  /*2430*/  FMUL.FTZ R20, R20, R63 ;  /* 0x0000003f14147220 */ /* 0x000fe20000410000 */
[----:B------:R-:W-:Y:S01]  /*2440*/  FMUL.FTZ R23, R17, R19 ;  /* 0x0000001311177220 */ /* 0x000fe20000410000 */
[----:B------:R-:W-:Y:S01]  /*2450*/  FADD.FTZ R21, R21, R19 ;  /* 0x0000001315157221 */ /* 0x000fe20000010000 */
[----:B------:R-:W-:Y:S01]  /*2460*/  FADD.FTZ R13, R26, R24 ;  /* 0x000000181a0d7221 */ /* 0x000fe20000010000 */
[----:B------:R-:W-:Y:S01]  /*2470*/  FFMA.FTZ R22, R19, R20, R22 ;  /* 0x0000001413167223 */ /* 0x000fe20000010016 */
[----:B------:R-:W-:Y:S01]  /*2480*/  FFMA.FTZ R25, R20, R23, R25 ;  /* 0x0000001714197223 */ /* 0x000fe20000010019 */
[----:B------:R-:W-:-:S02]  /*2490*/  HADD2.F32 R19, -RZ, R37.H1_H1 ;  /* 0x30000025ff137230 */ /* 0x000fc40000004100 */
[----:B------:R-:W-:Y:S01]  /*24a0*/  FADD.FTZ R20, -R12, R27 ;  /* 0x0000001b0c147221 */ /* 0x000fe20000010100 */
[----:B------:R-:W-:Y:S01]  /*24b0*/  FADD.FTZ R28, R23, R28 ;  /* 0x0000001c171c7221 */ /* 0x000fe20000010000 */
[--C-:B------:R-:W-:Y:S02]  /*24c0*/  HADD2.F32 R23, -RZ, R36.reuse.H0_H0 ;  /* 0x20000024ff177230 */ /* 0x100fe40000004100 */
[-C--:B------:R-:W-:Y:S01]  /*24d0*/  FMUL.FTZ R20, R20, R63.reuse ;  /* 0x0000003f14147220 */ /* 0x080fe20000410000 */
[----:B------:R-:W-:Y:S01]  /*24e0*/  FADD.FTZ R24, -R12, R19 ;  /* 0x000000130c187221 */ /* 0x000fe20000010100 */
[----:B------:R-:W-:Y:S02]  /*24f0*/  HADD2.F32 R19, -RZ, R36.H1_H1 ;  /* 0x30000024ff137230 */ /* 0x000fe40000004100 */
[----:B------:R-:W-:Y:S01]  /*2500*/  FADD.FTZ R26, R13, R23 ;  /* 0x000000170d1a7221 */ /* 0x000fe20000010000 */
[----:B------:R-:W-:Y:S01]  /*2510*/  FFMA.FTZ R27, R23, R20, R18 ;  /* 0x00000014171b7223 */ /* 0x000fe20000010012 */
[----:B------:R-:W-:Y:S01]  /*2520*/  FMUL.FTZ R24, R24, R63 ;  /* 0x0000003f18187220 */ /* 0x000fe20000410000 */
[----:B------:R-:W-:Y:S01]  /*2530*/  FMUL.FTZ R23, R16, R23 ;  /* 0x0000001710177220 */ /* 0x000fe20000410000 */
[----:B------:R-:W-:-:S02]  /*2540*/  HADD2.F32 R29, -RZ, R3.H0_H0 ;  /* 0x20000003ff1d7230 */ /* 0x000fc40000004100 */
[----:B------:R-:W-:Y:S01]  /*2550*/  FADD.FTZ R18, R21, R19 ;  /* 0x0000001315127221 */ /* 0x000fe20000010000 */
[----:B------:R-:W-:Y:S01]  /*2560*/  FFMA.FTZ R13, R19, R24, R22 ;  /* 0x00000018130d7223 */ /* 0x000fe20000010016 */
[----:B------:R-:W-:Y:S01]  /*2570*/  FFMA.FTZ R25, R20, R23, R25 ;  /* 0x0000001714197223 */ /* 0x000fe20000010019 */
[----:B------:R-:W-:Y:S01]  /*2580*/  FMUL.FTZ R19, R17, R19 ;  /* 0x0000001311137220 */ /* 0x000fe20000410000 */
[----:B------:R-:W-:Y:S01]  /*2590*/  FADD.FTZ R28, R28, R23 ;  /* 0x000000171c1c7221 */ /* 0x000fe20000010000 */
[----:B------:R-:W-:Y:S02]  /*25a0*/  HADD2.F32 R20, -RZ, R4.H0_H0 ;  /* 0x20000004ff147230 */ /* 0x000fe40000004100 */
[----:B------:R-:W-:Y:S01]  /*25b0*/  FADD.FTZ R22, -R12, R29 ;  /* 0x0000001d0c167221 */ /* 0x000fe20000010100 */
[----:B------:R-:W-:Y:S01]  /*25c0*/  FFMA.FTZ R25, R24, R19, R25 ;  /* 0x0000001318197223 */ /* 0x000fe20000010019 */
[----:B------:R-:W-:Y:S01]  /*25d0*/  FADD.FTZ R28, R19, R28 ;  /* 0x0000001c131c7221 */ /* 0x000fe20000010000 */
[----:B------:R-:W-:-:S02]  /*25e0*/  HADD2.F32 R19, -RZ, R3.H1_H1 ;  /* 0x30000003ff137230 */ /* 0x000fc40000004100 */
[----:B------:R-:W-:Y:S01]  /*25f0*/  FMUL.FTZ R22, R22, R63 ;  /* 0x0000003f16167220 */ /* 0x000fe20000410000 */
[----:B------:R-:W-:Y:S01]  /*2600*/  FMUL.FTZ R21, R16, R20 ;  /* 0x0000001410157220 */ /* 0x000fe20000410000 */
[----:B------:R-:W-:Y:S02]  /*2610*/  HADD2.F32 R23, -RZ, R5.H0_H0 ;  /* 0x20000005ff177230 */ /* 0x000fe40000004100 */
[----:B------:R-:W-:Y:S01]  /*2620*/  FADD.FTZ R26, R26, R20 ;  /* 0x000000141a1a7221 */ /* 0x000fe20000010000 */
[----:B------:R-:W-:Y:S01]  /*2630*/  FFMA.FTZ R27, R20, R22, R27 ;  /* 0x00000016141b7223 */ /* 0x000fe2000001001b */
[----:B------:R-:W-:Y:S01]  /*2640*/  FFMA.FTZ R25, R22, R21, R25 ;  /* 0x0000001516197223 */ /* 0x000fe20000010019 */
[C---:B------:R-:W-:Y:S01]  /*2650*/  FADD.FTZ R22, -R12.reuse, R19 ;  /* 0x000000130c167221 */ /* 0x040fe20000010100 */
[----:B------:R-:W-:Y:S02]  /*2660*/  HADD2.F32 R20, -RZ, R4.H1_H1 ;  /* 0x30000004ff147230 */ /* 0x000fe40000004100 */
[----:B------:R-:W-:Y:S01]  /*2670*/  FADD.FTZ R30, -R12, R23 ;  /* 0x000000170c1e7221 */ /* 0x000fe20000010100 */
[----:B------:R-:W-:-:S02]  /*2680*/  HADD2.F32 R24, -RZ, R6.H0_H0 ;  /* 0x20000006ff187230 */ /* 0x000fc40000004100 */
[-C--:B------:R-:W-:Y:S01]  /*2690*/  FMUL.FTZ R22, R22, R63.reuse ;  /* 0x0000003f16167220 */ /* 0x080fe20000410000 */
[----:B------:R-:W-:Y:S01]  /*26a0*/  FADD.FTZ R28, R28, R21 ;  /* 0x000000151c1c7221 */ /* 0x000fe20000010000 */
[----:B------:R-:W-:Y:S01]  /*26b0*/  FMUL.FTZ R30, R30, R63 ;  /* 0x0000003f1e1e7220 */ /* 0x000fe20000410000 */
[----:B------:R-:W-:Y:S02]  /*26c0*/  HADD2.F32 R29, -RZ, R5.H1_H1 ;  /* 0x30000005ff1d7230 */ /* 0x000fe40000004100 */
[----:B------:R-:W-:Y:S01]  /*26d0*/  FMUL.FTZ R23, R17, R20 ;  /* 0x0000001411177220 */ /* 0x000fe20000410000 */
[----:B------:R-:W-:Y:S01]  /*26e0*/  FADD.FTZ R19, R18, R20 ;  /* 0x0000001412137221 */ /* 0x000fe20000010000 */
[----:B------:R-:W-:Y:S01]  /*26f0*/  FFMA.FTZ R21, R20, R22, R13 ;  /* 0x0000001614157223 */ /* 0x000fe2000001000d */
        /* <DEDUP_REMOVED lines=11> */
[----:B------:R-:W-:Y:S02]  /*27b0*/  HADD2.F32 R29, -RZ, R7.H1_H1 ;  /* 0x30000007ff1d7230 */ /* 0x000fe40000004100 */
[----:B------:R-:W-:Y:S01]  /*27c0*/  FADD.FTZ R13, R26, R24 ;  /* 0x000000181a0d7221 */ /* 0x000fe20000010000 */
[----:B------:R-:W-:Y:S01]  /*27d0*/  FFMA.FTZ R21, R20, R22, R21 ;  /* 0x0000001614157223 */ /* 0x000fe20000010015 */
[----:B------:R-:W-:Y:S01]  /*27e0*/  FFMA.FTZ R25, R22, R23, R25 ;  /* 0x0000001716197223 */ /* 0x000fe20000010019 */
[----:B------:R-:W-:Y:S01]  /*27f0*/  FADD.FTZ R22, -R12, R27 ;  /* 0x0000001b0c167221 */ /* 0x000fe20000010100 */
[----:B------:R-:W-:Y:S01]  /*2800*/  FADD.FTZ R28, R23, R28 ;  /* 0x0000001c171c7221 */ /* 0x000fe20000010000 */
[----:B------:R-:W-:-:S02]  /*2810*/  HADD2.F32 R23, -RZ, R8.H0_H0 ;  /* 0x20000008ff177230 */ /* 0x000fc40000004100 */
[----:B------:R-:W-:Y:S01]  /*2820*/  FADD.FTZ R19, R19, R20 ;  /* 0x0000001413137221 */ /* 0x000fe20000010000 */
[----:B------:R-:W-:Y:S01]  /*2830*/  FMUL.FTZ R22, R22, R63 ;  /* 0x0000003f16167220 */ /* 0x000fe20000410000 */
[----:B------:R-:W-:Y:S01]  /*2840*/  FADD.FTZ R24, -R12, R29 ;  /* 0x0000001d0c187221 */ /* 0x000fe20000010100 */
[----:B------:R-:W-:Y:S02]  /*2850*/  HADD2.F32 R20, -RZ, R8.H1_H1 ;  /* 0x30000008ff147230 */ /* 0x000fe40000004100 */
[----:B------:R-:W-:Y:S01]  /*2860*/  FADD.FTZ R26, R13, R23 ;  /* 0x000000170d1a7221 */ /* 0x000fe20000010000 */
[----:B------:R-:W-:Y:S01]  /*2870*/  FFMA.FTZ R27, R23, R22, R18 ;  /* 0x00000016171b7223 */ /* 0x000fe20000010012 */
[----:B------:R-:W-:Y:S02]  /*2880*/  HADD2.F32 R29, -RZ, R9.H0_H0 ;  /* 0x20000009ff1d7230 */ /* 0x000fe40000004100 */
[----:B------:R-:W-:Y:S01]  /*2890*/  FMUL.FTZ R23, R16, R23 ;  /* 0x0000001710177220 */ /* 0x000fe20000410000 */
[----:B------:R-:W-:Y:S01]  /*28a0*/  FMUL.FTZ R24, R24, R63 ;  /* 0x0000003f18187220 */ /* 0x000fe20000410000 */
[----:B------:R-:W-:Y:S01]  /*28b0*/  FADD.FTZ R13, R19, R20 ;  /* 0x00000014130d7221 */ /* 0x000fe20000010000 */
[----:B------:R-:W-:Y:S01]  /*28c0*/  FMUL.FTZ R19, R17, R20 ;  /* 0x0000001411137220 */ /* 0x000fe20000410000 */
[----:B------:R-:W-:Y:S01]  /*28d0*/  FADD.FTZ R28, R28, R23 ;  /* 0x000000171c1c7221 */ /* 0x000fe20000010000 */
[----:B------:R-:W-:Y:S01]  /*28e0*/  FFMA.FTZ R25, R22, R23, R25 ;  /* 0x0000001716197223 */ /* 0x000fe20000010019 */
[----:B------:R-:W-:Y:S01]  /*28f0*/  FADD.FTZ R22, -R12, R29 ;  /* 0x0000001d0c167221 */ /* 0x000fe20000010100 */
[----:B------:R-:W-:Y:S01]  /*2900*/  FFMA.FTZ R18, R20, R24, R21 ;  /* 0x0000001814127223 */ /* 0x000fe20000010015 */
[----:B------:R-:W-:-:S02]  /*2910*/  HADD2.F32 R20, -RZ, R10.H0_H0 ;  /* 0x2000000aff147230 */ /* 0x000fc40000004100 */
[----:B------:R-:W-:Y:S01]  /*2920*/  FADD.FTZ R28, R19, R28 ;  /* 0x0000001c131c7221 */ /* 0x000fe20000010000 */
[----:B------:R-:W-:Y:S01]  /*2930*/  FFMA.FTZ R25, R24, R19, R25 ;  /* 0x0000001318197223 */ /* 0x000fe20000010019 */
[----:B------:R-:W-:Y:S01]  /*2940*/  FMUL.FTZ R22, R22, R63 ;  /* 0x0000003f16167220 */ /* 0x000fe20000410000 */
[----:B------:R-:W-:Y:S02]  /*2950*/  HADD2.F32 R19, -RZ, R9.H1_H1 ;  /* 0x30000009ff137230 */ /* 0x000fe40000004100 */
[----:B------:R-:W-:Y:S01]  /*2960*/  FMUL.FTZ R21, R16, R20 ;  /* 0x0000001410157220 */ /* 0x000fe20000410000 */
[----:B------:R-:W-:Y:S02]  /*2970*/  HADD2.F32 R23, -RZ, R11.H0_H0 ;  /* 0x2000000bff177230 */ /* 0x000fe40000004100 */
[----:B------:R-:W-:Y:S01]  /*2980*/  FADD.FTZ R26, R26, R20 ;  /* 0x000000141a1a7221 */ /* 0x000fe20000010000 */
[----:B------:R-:W-:Y:S01]  /*2990*/  FFMA.FTZ R27, R20, R22, R27 ;  /* 0x00000016141b7223 */ /* 0x000fe2000001001b */
[----:B------:R-:W-:Y:S01]  /*29a0*/  FADD.FTZ R20, -R12, R19 ;  /* 0x000000130c147221 */ /* 0x000fe20000010100 */
[----:B------:R-:W-:Y:S01]  /*29b0*/  FFMA.FTZ R25, R22, R21, R25 ;  /* 0x0000001516197223 */ /* 0x000fe20000010019 */
[----:B------:R-:W-:-:S02]  /*29c0*/  HADD2.F32 R19, -RZ, R10.H1_H1 ;  /* 0x3000000aff137230 */ /* 0x000fc40000004100 */
[----:B------:R-:W-:Y:S01]  /*29d0*/  FADD.FTZ R22, -R12, R23 ;  /* 0x000000170c167221 */ /* 0x000fe20000010100 */
[-C--:B------:R-:W-:Y:S01]  /*29e0*/  FMUL.FTZ R20, R20, R63.reuse ;  /* 0x0000003f14147220 */ /* 0x080fe20000410000 */
[--C-:B------:R-:W-:Y:S02]  /*29f0*/  HADD2.F32 R24, -RZ, R58.reuse.H0_H0 ;  /* 0x2000003aff187230 */ /* 0x100fe40000004100 */
[----:B------:R-:W-:Y:S01]  /*2a00*/  FADD.FTZ R28, R28, R21 ;  /* 0x000000151c1c7221 */ /* 0x000fe20000010000 */
[----:B------:R-:W-:Y:S01]  /*2a10*/  FMUL.FTZ R30, R22, R63 ;  /* 0x0000003f161e7220 */ /* 0x000fe20000410000 */
[----:B------:R-:W-:Y:S02]  /*2a20*/  HADD2.F32 R23, -RZ, R11.H1_H1 ;  /* 0x3000000bff177230 */ /* 0x000fe40000004100 */
[----:B------:R-:W-:Y:S01]  /*2a30*/  FADD.FTZ R21, R13, R19 ;  /* 0x000000130d157221 */ /* 0x000fe20000010000 */
[----:B------:R-:W-:Y:S01]  /*2a40*/  FFMA.FTZ R22, R19, R20, R18 ;  /* 0x0000001413167223 */ /* 0x000fe20000010012 */
[----:B------:R-:W-:Y:S01]  /*2a50*/  FMUL.FTZ R19, R17, R19 ;  /* 0x0000001311137220 */ /* 0x000fe20000410000 */
[----:B------:R-:W-:Y:S01]  /*2a60*/  FFMA.FTZ R13, R24, R30, R27 ;  /* 0x0000001e180d7223 */ /* 0x000fe2000001001b */
[----:B------:R-:W-:Y:S01]  /*2a70*/  FADD.FTZ R18, R26, R24 ;  /* 0x000000181a127221 */ /* 0x000fe20000010000 */
[----:B------:R-:W-:Y:S01]  /*2a80*/  FMUL.FTZ R27, R16, R24 ;  /* 0x00000018101b7220 */ /* 0x000fe20000410000 */
[----:B------:R-:W-:Y:S01]  /*2a90*/  FADD.FTZ R24, -R12, R23 ;  /* 0x000000170c187221 */ /* 0x000fe20000010100 */
[----:B------:R-:W-:Y:S01]  /*2aa0*/  FADD.FTZ R28, R19, R28 ;  /* 0x0000001c131c7221 */ /* 0x000fe20000010000 */
[----:B------:R-:W-:Y:S01]  /*2ab0*/  FFMA.FTZ R25, R20, R19, R25 ;  /* 0x0000001314197223 */ /* 0x000fe20000010019 */
[----:B------:R-:W-:-:S02]  /*2ac0*/  HADD2.F32 R23, -RZ, R58.H1_H1 ;  /* 0x3000003aff177230 */ /* 0x000fc40000004100 */
[----:B------:R-:W-:Y:S01]  /*2ad0*/  FMUL.FTZ R24, R24, R63 ;  /* 0x0000003f18187220 */ /* 0x000fe20000410000 */
[----:B------:R-:W-:Y:S01]  /*2ae0*/  FADD.FTZ R28, R28, R27 ;  /* 0x0000001b1c1c7221 */ /* 0x000fe20000010000 */
[----:B------:R-:W-:Y:S01]  /*2af0*/  FFMA.FTZ R25, R30, R27, R25 ;  /* 0x0000001b1e197223 */ /* 0x000fe20000010019 */
[--C-:B------:R-:W-:Y:S02]  /*2b00*/  HADD2.F32 R27, -RZ, R59.reuse.H0_H0 ;  /* 0x2000003bff1b7230 */ /* 0x100fe40000004100 */
[----:B------:R-:W-:Y:S01]  /*2b10*/  FADD.FTZ R19, R21, R23 ;  /* 0x0000001715137221 */ /* 0x000fe20000010000 */
[----:B------:R-:W-:Y:S01]  /*2b20*/  FFMA.FTZ R21, R23, R24, R22 ;  /* 0x0000001817157223 */ /* 0x000fe20000010016 */
[----:B------:R-:W-:Y:S01]  /*2b30*/  FMUL.FTZ R23, R17, R23 ;  /* 0x0000001711177220 */ /* 0x000fe20000410000 */
[----:B------:R-:W-:Y:S02]  /*2b40*/  HADD2.F32 R22, -RZ, R60.H0_H0 ;  /* 0x2000003cff167230 */ /* 0x000fe40000004100 */
[----:B------:R-:W-:Y:S01]  /*2b50*/  FADD.FTZ R26, -R12, R27 ;  /* 0x0000001b0c1a7221 */ /* 0x000fe20000010100 */
[----:B------:R-:W-:-:S02]  /*2b60*/  HADD2.F32 R29, -RZ, R59.H1_H1 ;  /* 0x3000003bff1d7230 */ /* 0x000fc40000004100 */
[----:B------:R-:W-:Y:S01]  /*2b70*/  FADD.FTZ R28, R23, R28 ;  /* 0x0000001c171c7221 */ /* 0x000fe20000010000 */
[----:B------:R-:W-:Y:S01]  /*2b80*/  FFMA.FTZ R25, R24, R23, R25 ;  /* 0x0000001718197223 */ /* 0x000fe20000010019 */
[----:B------:R-:W-:Y:S02]  /*2b90*/  HADD2.F32 R20, -RZ, R60.H1_H1 ;  /* 0x3000003cff147230 */ /* 0x000fe40000004100 */
[----:B------:R-:W-:Y:S01]  /*2ba0*/  FMUL.FTZ R26, R26, R63 ;  /* 0x0000003f1a1a7220 */ /* 0x000fe20000410000 */
[----:B------:R-:W-:Y:S01]  /*2bb0*/  FMUL.FTZ R23, R16, R22 ;  /* 0x0000001610177220 */ /* 0x000fe20000410000 */
[----:B------:R-:W-:Y:S01]  /*2bc0*/  FADD.FTZ R24, -R12, R29 ;  /* 0x0000001d0c187221 */ /* 0x000fe20000010100 */
[----:B------:R-:W-:Y:S02]  /*2bd0*/  HADD2.F32 R27, -RZ, R62.H0_H0 ;  /* 0x2000003eff1b7230 */ /* 0x000fe40000004100 */
[----:B------:R-:W-:Y:S01]  /*2be0*/  FFMA.FTZ R13, R22, R26, R13 ;  /* 0x0000001a160d7223 */ /* 0x000fe2000001000d */
[----:B------:R-:W-:Y:S01]  /*2bf0*/  FADD.FTZ R28, R28, R23 ;  /* 0x000000171c1c7221 */ /* 0x000fe20000010000 */
[----:B------:R-:W-:Y:S01]  /*2c00*/  FFMA.FTZ R25, R26, R23, R25 ;  /* 0x000000171a197223 */ /* 0x000fe20000010019 */
[----:B------:R-:W-:Y:S01]  /*2c10*/  FMUL.FTZ R24, R24, R63 ;  /* 0x0000003f18187220 */ /* 0x000fe20000410000 */
[----:B------:R-:W-:Y:S01]  /*2c20*/  FMUL.FTZ R23, R17, R20 ;  /* 0x0000001411177220 */ /* 0x000fe20000410000 */
[----:B------:R-:W-:-:S02]  /*2c30*/  HADD2.F32 R26, -RZ, R61.H0_H0 ;  /* 0x2000003dff1a7230 */ /* 0x000fc40000004100 */
[----:B------:R-:W-:Y:S01]  /*2c40*/  FADD.FTZ R18, R18, R22 ;  /* 0x0000001612127221 */ /* 0x000fe20000010000 */
[----:B------:R-:W-:Y:S01]  /*2c50*/  FADD.FTZ R22, -R12, R27 ;  /* 0x0000001b0c167221 */ /* 0x000fe20000010100 */
[----:B------:R-:W-:Y:S01]  /*2c60*/  FADD.FTZ R28, R23, R28 ;  /* 0x0000001c171c7221 */ /* 0x000fe20000010000 */
[----:B------:R-:W-:Y:S01]  /*2c70*/  FFMA.FTZ R25, R24, R23, R25 ;  /* 0x0000001718197223 */ /* 0x000fe20000010019 */
[----:B------:R-:W-:Y:S02]  /*2c80*/  HADD2.F32 R23, -RZ, R62.H1_H1 ;  /* 0x3000003eff177230 */ /* 0x000fe40000004100 */
[----:B------:R-:W-:Y:S01]  /*2c90*/  FFMA.FTZ R21, R20, R24, R21 ;  /* 0x0000001814157223 */ /* 0x000fe20000010015 */
[----:B------:R-:W-:Y:S02]  /*2ca0*/  HADD2.F32 R24, -RZ, R61.H1_H1 ;  /* 0x3000003dff187230 */ /* 0x000fe40000004100 */
[----:B------:R-:W-:Y:S01]  /*2cb0*/  FMUL.FTZ R27, R16, R26 ;  /* 0x0000001a101b7220 */ /* 0x000fe20000410000 */
[----:B------:R-:W-:Y:S01]  /*2cc0*/  FMUL.FTZ R30, R22, R63 ;  /* 0x0000003f161e7220 */ /* 0x000fe20000410000 */
[----:B------:R-:W-:Y:S01]  /*2cd0*/  FADD.FTZ R22, -R12, R23 ;  /* 0x000000170c167221 */ /* 0x000fe20000010100 */
[----:B------:R-:W-:Y:S01]  /*2ce0*/  FADD.FTZ R19, R19, R20 ;  /* 0x0000001413137221 */ /* 0x000fe20000010000 */
[----:B------:R-:W-:Y:S01]  /*2cf0*/  FADD.FTZ R23, R28, R27 ;  /* 0x0000001b1c177221 */ /* 0x000fe20000010000 */
[----:B------:R-:W-:Y:S01]  /*2d00*/  FFMA.FTZ R32, R30, R27, R25 ;  /* 0x0000001b1e207223 */ /* 0x000fe20000010019 */
[----:B------:R-:W-:Y:S01]  /*2d10*/  FMUL.FTZ R28, R17, R24 ;  /* 0x00000018111c7220 */ /* 0x000fe20000410000 */
[----:B------:R-:W-:Y:S01]  /*2d20*/  FMUL.FTZ R25, R22, R63 ;  /* 0x0000003f16197220 */ /* 0x000fe20000410000 */
[----:B------:R-:W-:Y:S01]  /*2d30*/  FADD.FTZ R22, R18, R26 ;  /* 0x0000001a12167221 */ /* 0x000fe20000010000 */
[----:B------:R-:W-:Y:S01]  /*2d40*/  FFMA.FTZ R20, R26, R30, R13 ;  /* 0x0000001e1a147223 */ /* 0x000fe2000001000d */
[----:B------:R-:W-:Y:S01]  /*2d50*/  FADD.FTZ R27, R28, R23 ;  /* 0x000000171c1b7221 */ /* 0x000fe20000010000 */
[----:B------:R-:W-:Y:S01]  /*2d60*/  FFMA.FTZ R32, R25, R28, R32 ;  /* 0x0000001c19207223 */ /* 0x000fe20000010020 */
[----:B------:R-:W-:Y:S01]  /*2d70*/  FADD.FTZ R23, R19, R24 ;  /* 0x0000001813177221 */ /* 0x000fe20000010000 */
[----:B------:R-:W-:Y:S01]  /*2d80*/  FFMA.FTZ R21, R24, R25, R21 ;  /* 0x0000001918157223 */ /* 0x000fe20000010015 */
[----:B------:R-:W-:Y:S06]  /*2d90*/  BRA `(.L_x_718) ;  /* 0x0000002400007947 */ /* 0x000fec0003800000 */
.L_x_717:
[--C-:B0----5:R-:W-:Y:S02]  /*2da0*/  HADD2.F32 R13, -RZ, R53.reuse.H0_H0 ;  /* 0x20000035ff0d7230 */ /* 0x121fe40000004100 */
[----:B------:R-:W-:Y:S02]  /*2db0*/  HADD2.F32 R19, -RZ, R53.H1_H1 ;  /* 0x30000035ff137230 */ /* 0x000fe40000004100 */
[--C-:B------:R-:W-:Y:S02]  /*2dc0*/  HADD2.F32 R27, -RZ, R51.reuse.H0_H0 ;  /* 0x20000033ff1b7230 */ /* 0x100fe40000004100 */
[----:B------:R-:W-:Y:S01]  /*2dd0*/  FADD.FTZ R18, -R12, R13 ;  /* 0x0000000d0c127221 */ /* 0x000fe20000010100 */
[----:B------:R-:W-:Y:S02]  /*2de0*/  HADD2.F32 R31, -RZ, R51.H1_H1 ;  /* 0x30000033ff1f7230 */ /* 0x000fe40000004100 */
[----:B------:R-:W-:Y:S02]  /*2df0*/  HADD2.F32 R32, -RZ, R52.H1_H1 ;  /* 0x30000034ff207230 */ /* 0x000fe40000004100 */
[----:B-1----:R-:W-:Y:S01]  /*2e00*/  FMUL.FTZ R13, R18, R63 ;  /* 0x0000003f120d7220 */ /* 0x002fe20000410000 */
[C---:B------:R-:W-:Y:S01]  /*2e10*/  FADD.FTZ R18, -R12.reuse, R19 ;  /* 0x000000130c127221 */ /* 0x040fe20000010100 */
[----:B------:R-:W-:Y:S01]  /*2e20*/  FADD.FTZ R26, -R12, R27 ;  /* 0x0000001b0c1a7221 */ /* 0x000fe20000010100 */
[----:B------:R-:W-:-:S02]  /*2e30*/  HADD2.F32 R33, -RZ, R49.H1_H1 ;  /* 0x30000031ff217230 */ /* 0x000fc40000004100 */
[----:B------:R-:W-:Y:S01]  /*2e40*/  FFMA.FTZ R20, R16, R13, R14 ;  /* 0x0000000d10147223 */ /* 0x000fe2000001000e */
[-C--:B------:R-:W-:Y:S01]  /*2e50*/  FMUL.FTZ R18, R18, R63.reuse ;  /* 0x0000003f12127220 */ /* 0x080fe20000410000 */
[-C--:B------:R-:W-:Y:S01]  /*2e60*/  FMUL.FTZ R27, R26, R63.reuse ;  /* 0x0000003f1a1b7220 */ /* 0x080fe20000410000 */
[----:B------:R-:W-:Y:S01]  /*2e70*/  FADD.FTZ R26, -R12, R31 ;  /* 0x0000001f0c1a7221 */ /* 0x000fe20000010100 */
[----:B------:R-:W-:Y:S01]  /*2e80*/  FMUL.FTZ R21, R20, -1.4426950216293334961 ;  /* 0xbfb8aa3b14157820 */ /* 0x000fe20000410000 */
[----:B------:R-:W-:Y:S01]  /*2e90*/  FFMA.FTZ R19, R17, R18, R15 ;  /* 0x0000001211137223 */ /* 0x000fe2000001000f */
[----:B------:R-:W-:Y:S02]  /*2ea0*/  HADD2.F32 R35, -RZ, R50.H1_H1 ;  /* 0x30000032ff237230 */ /* 0x000fe40000004100 */
[----:B------:R-:W-:Y:S01]  /*2eb0*/  FMUL.FTZ R26, R26, R63 ;  /* 0x0000003f1a1a7220 */ /* 0x000fe20000410000 */
[----:B------:R-:W-:Y:S01]  /*2ec0*/  FMUL.FTZ R23, R19, -1.4426950216293334961 ;  /* 0xbfb8aa3b13177820 */ /* 0x000fe20000410000 */
[----:B------:R-:W0:Y:S08]  /*2ed0*/  MUFU.EX2 R21, R21 ;  /* 0x0000001500157308 */ /* 0x000e300000000800 */
[----:B------:R-:W1:Y:S01]  /*2ee0*/  MUFU.EX2 R23, R23 ;  /* 0x0000001700177308 */ /* 0x000e620000000800 */
[----:B0-----:R-:W-:Y:S01]  /*2ef0*/  FADD.FTZ R22, R21, 1 ;  /* 0x3f80000015167421 */ /* 0x001fe20000010000 */
[----:B------:R-:W-:-:S06]  /*2f00*/  HADD2.F32 R21, -RZ, R52.H0_H0 ;  /* 0x20000034ff157230 */ /* 0x000fcc0000004100 */
[----:B------:R-:W0:Y:S01]  /*2f10*/  MUFU.RCP R22, R22 ;  /* 0x0000001600167308 */ /* 0x000e220000001000 */
[----:B-1----:R-:W-:-:S07]  /*2f20*/  FADD.FTZ R24, R23, 1 ;  /* 0x3f80000017187421 */ /* 0x002fce0000010000 */
[----:B------:R1:W2:Y:S01]  /*2f30*/  MUFU.RCP R25, R24 ;  /* 0x0000001800197308 */ /* 0x0002a20000001000 */
[----:B0-----:R-:W-:Y:S01]  /*2f40*/  FADD.FTZ R29, -R22, 1 ;  /* 0x3f800000161d7421 */ /* 0x001fe20000010100 */
[----:B------:R-:W-:Y:S01]  /*2f50*/  FMUL.FTZ R23, R21, R22 ;  /* 0x0000001615177220 */ /* 0x000fe20000410000 */
[----:B------:R-:W-:Y:S01]  /*2f60*/  FFMA.FTZ R21, R16, R27, R14 ;  /* 0x0000001b10157223 */ /* 0x000fe2000001000e */
[----:B------:R-:W-:Y:S01]  /*2f70*/  FFMA.FTZ R22, R17, R26, R15 ;  /* 0x0000001a11167223 */ /* 0x000fe2000001000f */
[----:B------:R-:W-:Y:S01]  /*2f80*/  FFMA.FTZ R20, R20, R29, 1 ;  /* 0x3f80000014147423 */ /* 0x000fe2000001001d */
[----:B------:R-:W-:Y:S02]  /*2f90*/  HADD2.F32 R29, -RZ, R49.H0_H0 ;  /* 0x20000031ff1d7230 */ /* 0x000fe40000004100 */
[----:B------:R-:W-:Y:S01]  /*2fa0*/  FMUL.FTZ R28, R21, -1.4426950216293334961 ;  /* 0xbfb8aa3b151c7820 */ /* 0x000fe20000410000 */
[----:B------:R-:W-:Y:S01]  /*2fb0*/  FMUL.FTZ R30, R22, -1.4426950216293334961 ;  /* 0xbfb8aa3b161e7820 */ /* 0x000fe20000410000 */
[----:B-1----:R-:W-:Y:S01]  /*2fc0*/  FMUL.FTZ R24, R23, R20 ;  /* 0x0000001417187220 */ /* 0x002fe20000410000 */
[----:B--2---:R-:W-:Y:S01]  /*2fd0*/  FADD.FTZ R20, -R25, 1 ;  /* 0x3f80000019147421 */ /* 0x004fe20000010100 */
[----:B------:R-:W-:Y:S01]  /*2fe0*/  FADD.FTZ R34, -R12, R29 ;  /* 0x0000001d0c227221 */ /* 0x000fe20000010100 */
[----:B------:R-:W-:Y:S01]  /*2ff0*/  FMUL.FTZ R23, R32, R25 ;  /* 0x0000001920177220 */ /* 0x000fe20000410000 */
[----:B------:R-:W0:Y:S01]  /*3000*/  MUFU.EX2 R28, R28 ;  /* 0x0000001c001c7308 */ /* 0x000e220000000800 */
[----:B------:R-:W-:Y:S01]  /*3010*/  FFMA.FTZ R20, R19, R20, 1 ;  /* 0x3f80000013147423 */ /* 0x000fe20000010014 */
[----:B------:R-:W-:-:S03]  /*3020*/  FMUL.FTZ R19, R34, R63 ;  /* 0x0000003f22137220 */ /* 0x000fc60000410000 */
[----:B------:R-:W-:Y:S01]  /*3030*/  FMUL.FTZ R23, R23, R20 ;  /* 0x0000001417177220 */ /* 0x000fe20000410000 */
[----:B------:R-:W-:Y:S01]  /*3040*/  FFMA.FTZ R25, R16, R19, R14 ;  /* 0x0000001310197223 */ /* 0x000fe2000001000e */
[----:B------:R-:W-:Y:S01]  /*3050*/  FADD.FTZ R20, -R12, R33 ;  /* 0x000000210c147221 */ /* 0x000fe20000010100 */
[----:B------:R-:W1:Y:S02]  /*3060*/  MUFU.EX2 R30, R30 ;  /* 0x0000001e001e7308 */ /* 0x000e640000000800 */
[----:B------:R-:W-:Y:S01]  /*3070*/  FMUL.FTZ R31, R25, -1.4426950216293334961 ;  /* 0xbfb8aa3b191f7820 */ /* 0x000fe20000410000 */
[----:B------:R-:W-:-:S05]  /*3080*/  FMUL.FTZ R20, R20, R63 ;  /* 0x0000003f14147220 */ /* 0x000fca0000410000 */
[----:B------:R-:W2:Y:S01]  /*3090*/  MUFU.EX2 R31, R31 ;  /* 0x0000001f001f7308 */ /* 0x000ea20000000800 */
[----:B0-----:R-:W-:Y:S01]  /*30a0*/  FADD.FTZ R29, R28, 1 ;  /* 0x3f8000001c1d7421 */ /* 0x001fe20000010000 */
[----:B------:R-:W-:-:S04]  /*30b0*/  FFMA.FTZ R28, R17, R20, R15 ;  /* 0x00000014111c7223 */ /* 0x000fc8000001000f */
[----:B------:R-:W-:Y:S02]  /*30c0*/  FMUL.FTZ R34, R28, -1.4426950216293334961 ;  /* 0xbfb8aa3b1c227820 */ /* 0x000fe40000410000 */
[----:B------:R-:W0:Y:S01]  /*30d0*/  MUFU.RCP R29, R29 ;  /* 0x0000001d001d7308 */ /* 0x000e220000001000 */
[----:B-1----:R-:W-:-:S07]  /*30e0*/  FADD.FTZ R32, R30, 1 ;  /* 0x3f8000001e207421 */ /* 0x002fce0000010000 */
[----:B------:R-:W1:Y:S01]  /*30f0*/  MUFU.EX2 R34, R34 ;  /* 0x0000002200227308 */ /* 0x000e620000000800 */
[----:B--2---:R-:W-:-:S07]  /*3100*/  FADD.FTZ R33, R31, 1 ;  /* 0x3f8000001f217421 */ /* 0x004fce0000010000 */
[----:B------:R-:W2:Y:S01]  /*3110*/  MUFU.RCP R32, R32 ;  /* 0x0000002000207308 */ /* 0x000ea20000001000 */
[----:B0-----:R-:W-:-:S04]  /*3120*/  FADD.FTZ R30, -R29, 1 ;  /* 0x3f8000001d1e7421 */ /* 0x001fc80000010100 */
[----:B------:R-:W-:Y:S01]  /*3130*/  FFMA.FTZ R31, R21, R30, 1 ;  /* 0x3f800000151f7423 */ /* 0x000fe2000001001e */
[----:B------:R-:W-:Y:S02]  /*3140*/  HADD2.F32 R30, -RZ, R50.H0_H0 ;  /* 0x20000032ff1e7230 */ /* 0x000fe40000004100 */
[----:B------:R-:W0:Y:S01]  /*3150*/  MUFU.RCP R33, R33 ;  /* 0x0000002100217308 */ /* 0x000e220000001000 */
[----:B-1----:R-:W-:Y:S01]  /*3160*/  FADD.FTZ R21, R34, 1 ;  /* 0x3f80000022157421 */ /* 0x002fe20000010000 */
[----:B------:R-:W-:Y:S02]  /*3170*/  HADD2.F32 R34, -RZ, R48.H0_H0 ;  /* 0x20000030ff227230 */ /* 0x000fe40000004100 */
[----:B------:R-:W-:-:S04]  /*3180*/  FMUL.FTZ R30, R30, R29 ;  /* 0x0000001d1e1e7220 */ /* 0x000fc80000410000 */
[----:B------:R-:W-:Y:S01]  /*3190*/  FMUL.FTZ R31, R30, R31 ;  /* 0x0000001f1e1f7220 */ /* 0x000fe20000410000 */
[----:B------:R-:W1:Y:S01]  /*31a0*/  MUFU.RCP R21, R21 ;  /* 0x0000001500157308 */ /* 0x000e620000001000 */
[----:B--2---:R-:W-:Y:S01]  /*31b0*/  FADD.FTZ R29, -R32, 1 ;  /* 0x3f800000201d7421 */ /* 0x004fe20000010100 */
[----:B------:R-:W-:-:S03]  /*31c0*/  FMUL.FTZ R32, R35, R32 ;  /* 0x0000002023207220 */ /* 0x000fc60000410000 */
[----:B------:R-:W-:Y:S01]  /*31d0*/  FFMA.FTZ R29, R22, R29, 1 ;  /* 0x3f800000161d7423 */ /* 0x000fe2000001001d */
[----:B0-----:R-:W-:-:S03]  /*31e0*/  FADD.FTZ R22, -R33, 1 ;  /* 0x3f80000021167421 */ /* 0x001fc60000010100 */
[----:B------:R-:W-:Y:S01]  /*31f0*/  FMUL.FTZ R29, R32, R29 ;  /* 0x0000001d201d7220 */ /* 0x000fe20000410000 */
[----:B------:R-:W-:Y:S01]  /*3200*/  FFMA.FTZ R22, R25, R22, 1 ;  /* 0x3f80000019167423 */ /* 0x000fe20000010016 */
[----:B------:R-:W-:Y:S01]  /*3210*/  FMUL.FTZ R25, R34, R33 ;  /* 0x0000002122197220 */ /* 0x000fe20000410000 */
[----:B------:R-:W-:Y:S02]  /*3220*/  HADD2.F32 R34, -RZ, R48.H1_H1 ;  /* 0x30000030ff227230 */ /* 0x000fe40000004100 */
[----:B-1----:R-:W-:Y:S01]  /*3230*/  FADD.FTZ R35, -R21, 1 ;  /* 0x3f80000015237421 */ /* 0x002fe20000010100 */
[----:B------:R-:W-:Y:S02]  /*3240*/  FMUL.FTZ R25, R25, R22 ;  /* 0x0000001619197220 */ /* 0x000fe40000410000 */
[----:B------:R-:W-:Y:S01]  /*3250*/  FMUL.FTZ R33, R34, R21 ;  /* 0x0000001522217220 */ /* 0x000fe20000410000 */
[----:B------:R-:W-:Y:S02]  /*3260*/  HADD2.F32 R21, -RZ, R47.H0_H0 ;  /* 0x2000002fff157230 */ /* 0x000fe40000004100 */
[----:B------:R-:W-:-:S03]  /*3270*/  FFMA.FTZ R28, R28, R35, 1 ;  /* 0x3f8000001c1c7423 */ /* 0x000fc60000010023 */
[----:B------:R-:W-:Y:S01]  /*3280*/  FADD.FTZ R30, -R12, R21 ;  /* 0x000000150c1e7221 */ /* 0x000fe20000010100 */
[----:B------:R-:W-:Y:S01]  /*3290*/  FMUL.FTZ R22, R33, R28 ;  /* 0x0000001c21167220 */ /* 0x000fe20000410000 */
[-C--:B------:R-:W-:Y:S01]  /*32a0*/  FMUL.FTZ R28, R16, R24.reuse ;  /* 0x00000018101c7220 */ /* 0x080fe20000410000 */
[----:B------:R-:W-:Y:S01]  /*32b0*/  FMUL.FTZ R33, R17, R23 ;  /* 0x0000001711217220 */ /* 0x000fe20000410000 */
[----:B------:R-:W-:Y:S01]  /*32c0*/  FMUL.FTZ R21, R30, R63 ;  /* 0x0000003f1e157220 */ /* 0x000fe20000410000 */
[C---:B------:R-:W-:Y:S01]  /*32d0*/  FFMA.FTZ R30, R13.reuse, R24, RZ ;  /* 0x000000180d1e7223 */ /* 0x040fe200000100ff */
[----:B------:R-:W-:Y:S01]  /*32e0*/  FFMA.FTZ R35, R13, R28, RZ ;  /* 0x0000001c0d237223 */ /* 0x000fe200000100ff */
[----:B------:R-:W-:Y:S01]  /*32f0*/  FADD.FTZ R32, RZ, R28 ;  /* 0x0000001cff207221 */ /* 0x000fe20000010000 */
[----:B------:R-:W-:Y:S01]  /*3300*/  FFMA.FTZ R34, R16, R21, R14 ;  /* 0x0000001510227223 */ /* 0x000fe2000001000e */
[----:B------:R-:W-:Y:S01]  /*3310*/  FADD.FTZ R28, RZ, R24 ;  /* 0x00000018ff1c7221 */ /* 0x000fe20000010000 */
[----:B------:R-:W-:Y:S01]  /*3320*/  FFMA.FTZ R70, R18, R33, R35 ;  /* 0x0000002112467223 */ /* 0x000fe20000010023 */
[-C--:B------:R-:W-:Y:S01]  /*3330*/  FFMA.FTZ R30, R27, R31.reuse, R30 ;  /* 0x0000001f1b1e7223 */ /* 0x080fe2000001001e */
[----:B------:R-:W-:Y:S01]  /*3340*/  FMUL.FTZ R35, R34, -1.4426950216293334961 ;  /* 0xbfb8aa3b22237820 */ /* 0x000fe20000410000 */
[----:B------:R-:W-:Y:S01]  /*3350*/  FADD.FTZ R28, R28, R31 ;  /* 0x0000001f1c1c7221 */ /* 0x000fe20000010000 */
[----:B------:R-:W-:Y:S01]  /*3360*/  FMUL.FTZ R31, R16, R31 ;  /* 0x0000001f101f7220 */ /* 0x000fe20000410000 */
[----:B------:R-:W-:Y:S01]  /*3370*/  FADD.FTZ R32, R33, R32 ;  /* 0x0000002021207221 */ /* 0x000fe20000010000 */
[----:B------:R-:W-:-:S02]  /*3380*/  HADD2.F32 R24, -RZ, R46.H0_H0 ;  /* 0x2000002eff187230 */ /* 0x000fc40000004100 */
[----:B------:R-:W-:Y:S01]  /*3390*/  FADD.FTZ R28, R28, R25 ;  /* 0x000000191c1c7221 */ /* 0x000fe20000010000 */
[----:B------:R-:W0:Y:S01]  /*33a0*/  MUFU.EX2 R35, R35 ;  /* 0x0000002300237308 */ /* 0x000e220000000800 */
[----:B------:R-:W-:Y:S01]  /*33b0*/  FFMA.FTZ R33, R27, R31, R70 ;  /* 0x0000001f1b217223 */ /* 0x000fe20000010046 */
[----:B------:R-:W-:Y:S01]  /*33c0*/  FADD.FTZ R32, R32, R31 ;  /* 0x0000001f20207221 */ /* 0x000fe20000010000 */
[----:B------:R-:W-:Y:S01]  /*33d0*/  FMUL.FTZ R70, R17, R29 ;  /* 0x0000001d11467220 */ /* 0x000fe20000410000 */
[----:B------:R-:W-:-:S03]  /*33e0*/  FFMA.FTZ R30, R19, R25, R30 ;  /* 0x00000019131e7223 */ /* 0x000fc6000001001e */
[----:B------:R-:W-:Y:S01]  /*33f0*/  FADD.FTZ R32, R70, R32 ;  /* 0x0000002046207221 */ /* 0x000fe20000010000 */
        /* <DEDUP_REMOVED lines=9> */
[----:B------:R-:W-:Y:S01]  /*3490*/  FADD.FTZ R18, RZ, R23 ;  /* 0x00000017ff127221 */ /* 0x000fe20000010000 */
[----:B------:R-:W-:Y:S01]  /*34a0*/  FFMA.FTZ R30, R21, R13, R30 ;  /* 0x0000000d151e7223 */ /* 0x000fe2000001001e */
[----:B------:R-:W-:Y:S01]  /*34b0*/  FMUL.FTZ R24, R24, R63 ;  /* 0x0000003f18187220 */ /* 0x000fe20000410000 */
[----:B------:R-:W-:Y:S01]  /*34c0*/  FFMA.FTZ R27, R26, R29, R27 ;  /* 0x0000001d1a1b7223 */ /* 0x000fe2000001001b */
[----:B------:R-:W-:Y:S01]  /*34d0*/  FADD.FTZ R31, R18, R29 ;  /* 0x0000001d121f7221 */ /* 0x000fe20000010000 */
[----:B------:R-:W-:Y:S02]  /*34e0*/  HADD2.F32 R18, -RZ, R46.H1_H1 ;  /* 0x3000002eff127230 */ /* 0x000fe40000004100 */
[----:B------:R-:W-:Y:S01]  /*34f0*/  FFMA.FTZ R34, R17, R24, R15 ;  /* 0x0000001811227223 */ /* 0x000fe2000001000f */
[----:B------:R-:W-:-:S02]  /*3500*/  HADD2.F32 R29, -RZ, R45.H0_H0 ;  /* 0x2000002dff1d7230 */ /* 0x000fc40000004100 */
[----:B------:R-:W-:Y:S01]  /*3510*/  FFMA.FTZ R26, R26, R70, R33 ;  /* 0x000000461a1a7223 */ /* 0x000fe20000010021 */
[----:B------:R-:W-:Y:S01]  /*3520*/  FADD.FTZ R31, R31, R22 ;  /* 0x000000161f1f7221 */ /* 0x000fe20000010000 */
[----:B------:R-:W-:Y:S01]  /*3530*/  FMUL.FTZ R35, R34, -1.4426950216293334961 ;  /* 0xbfb8aa3b22237820 */ /* 0x000fe20000410000 */
[----:B------:R-:W-:Y:S01]  /*3540*/  FFMA.FTZ R27, R20, R22, R27 ;  /* 0x00000016141b7223 */ /* 0x000fe2000001001b */
[----:B------:R-:W-:-:S04]  /*3550*/  FADD.FTZ R28, R28, R13 ;  /* 0x0000000d1c1c7221 */ /* 0x000fc80000010000 */
[----:B------:R-:W0:Y:S02]  /*3560*/  MUFU.EX2 R35, R35 ;  /* 0x0000002300237308 */ /* 0x000e240000000800 */
[----:B0-----:R-:W-:-:S06]  /*3570*/  FADD.FTZ R65, R35, 1 ;  /* 0x3f80000023417421 */ /* 0x001fcc0000010000 */
[----:B------:R-:W0:Y:S02]  /*3580*/  MUFU.RCP R65, R65 ;  /* 0x0000004100417308 */ /* 0x000e240000001000 */
[----:B0-----:R-:W-:Y:S01]  /*3590*/  FADD.FTZ R23, -R65, 1 ;  /* 0x3f80000041177421 */ /* 0x001fe20000010100 */
[----:B------:R-:W-:-:S03]  /*35a0*/  FMUL.FTZ R18, R18, R65 ;  /* 0x0000004112127220 */ /* 0x000fc60000410000 */
[----:B------:R-:W-:Y:S01]  /*35b0*/  FFMA.FTZ R23, R34, R23, 1 ;  /* 0x3f80000022177423 */ /* 0x000fe20000010017 */
[----:B------:R-:W-:Y:S01]  /*35c0*/  FADD.FTZ R34, -R12, R29 ;  /* 0x0000001d0c227221 */ /* 0x000fe20000010100 */
[----:B------:R-:W-:Y:S02]  /*35d0*/  FMUL.FTZ R29, R16, R25 ;  /* 0x00000019101d7220 */ /* 0x000fe40000410000 */
[----:B------:R-:W-:Y:S01]  /*35e0*/  FMUL.FTZ R18, R18, R23 ;  /* 0x0000001712127220 */ /* 0x000fe20000410000 */
[----:B------:R-:W-:Y:S01]  /*35f0*/  FMUL.FTZ R23, R34, R63 ;  /* 0x0000003f22177220 */ /* 0x000fe20000410000 */
[----:B------:R-:W-:Y:S01]  /*3600*/  FFMA.FTZ R25, R19, R29, R26 ;  /* 0x0000001d13197223 */ /* 0x000fe2000001001a */
[----:B------:R-:W-:Y:S02]  /*3610*/  HADD2.F32 R26, -RZ, R44.H0_H0 ;  /* 0x2000002cff1a7230 */ /* 0x000fe40000004100 */
[----:B------:R-:W-:Y:S01]  /*3620*/  FADD.FTZ R32, R32, R29 ;  /* 0x0000001d20207221 */ /* 0x000fe20000010000 */
[----:B------:R-:W-:Y:S01]  /*3630*/  FFMA.FTZ R33, R16, R23, R14 ;  /* 0x0000001710217223 */ /* 0x000fe2000001000e */
[----:B------:R-:W-:Y:S01]  /*3640*/  FFMA.FTZ R27, R24, R18, R27 ;  /* 0x00000012181b7223 */ /* 0x000fe2000001001b */
[----:B------:R-:W-:-:S02]  /*3650*/  FADD.FTZ R31, R31, R18 ;  /* 0x000000121f1f7221 */ /* 0x000fc40000010000 */
[----:B------:R-:W-:-:S06]  /*3660*/  FMUL.FTZ R34, R33, -1.4426950216293334961 ;  /* 0xbfb8aa3b21227820 */ /* 0x000fcc0000410000 */
[----:B------:R-:W0:Y:S02]  /*3670*/  MUFU.EX2 R34, R34 ;  /* 0x0000002200227308 */ /* 0x000e240000000800 */
[----:B0-----:R-:W-:-:S06]  /*3680*/  FADD.FTZ R35, R34, 1 ;  /* 0x3f80000022237421 */ /* 0x001fcc0000010000 */
[----:B------:R-:W0:Y:S02]  /*3690*/  MUFU.RCP R35, R35 ;  /* 0x0000002300237308 */ /* 0x000e240000001000 */
[----:B0-----:R-:W-:Y:S01]  /*36a0*/  FMUL.FTZ R19, R26, R35 ;  /* 0x000000231a137220 */ /* 0x001fe20000410000 */
[----:B------:R-:W-:-:S04]  /*36b0*/  FADD.FTZ R26, -R35, 1 ;  /* 0x3f800000231a7421 */ /* 0x000fc80000010100 */
[----:B------:R-:W-:Y:S01]  /*36c0*/  FFMA.FTZ R26, R33, R26, 1 ;  /* 0x3f800000211a7423 */ /* 0x000fe2000001001a */
[----:B------:R-:W-:-:S03]  /*36d0*/  HADD2.F32 R33, -RZ, R45.H1_H1 ;  /* 0x3000002dff217230 */ /* 0x000fc60000004100 */
[----:B------:R-:W-:Y:S02]  /*36e0*/  FMUL.FTZ R19, R19, R26 ;  /* 0x0000001a13137220 */ /* 0x000fe40000410000 */
[----:B------:R-:W-:Y:S02]  /*36f0*/  FADD.FTZ R34, -R12, R33 ;  /* 0x000000210c227221 */ /* 0x000fe40000010100 */
[----:B------:R-:W-:Y:S01]  /*3700*/  FFMA.FTZ R30, R23, R19, R30 ;  /* 0x00000013171e7223 */ /* 0x000fe2000001001e */
[----:B------:R-:W-:Y:S01]  /*3710*/  FADD.FTZ R28, R28, R19 ;  /* 0x000000131c1c7221 */ /* 0x000fe20000010000 */
[----:B------:R-:W-:Y:S01]  /*3720*/  FMUL.FTZ R26, R34, R63 ;  /* 0x0000003f221a7220 */ /* 0x000fe20000410000 */
[----:B------:R-:W-:-:S03]  /*3730*/  FMUL.FTZ R34, R17, R22 ;  /* 0x0000001611227220 */ /* 0x000fc60000410000 */
[----:B------:R-:W-:Y:S01]  /*3740*/  FFMA.FTZ R29, R17, R26, R15 ;  /* 0x0000001a111d7223 */ /* 0x000fe2000001000f */
[----:B------:R-:W-:Y:S01]  /*3750*/  FFMA.FTZ R22, R20, R34, R25 ;  /* 0x0000002214167223 */ /* 0x000fe20000010019 */
[----:B------:R-:W-:Y:S02]  /*3760*/  HADD2.F32 R25, -RZ, R43.H0_H0 ;  /* 0x2000002bff197230 */ /* 0x000fe40000004100 */
[----:B------:R-:W-:Y:S01]  /*3770*/  FADD.FTZ R32, R34, R32 ;  /* 0x0000002022207221 */ /* 0x000fe20000010000 */
[----:B------:R-:W-:Y:S01]  /*3780*/  FMUL.FTZ R33, R29, -1.4426950216293334961 ;  /* 0xbfb8aa3b1d217820 */ /* 0x000fe20000410000 */
[----:B------:R-:W-:-:S05]  /*3790*/  HADD2.F32 R20, -RZ, R44.H1_H1 ;  /* 0x3000002cff147230 */ /* 0x000fca0000004100 */
[----:B------:R-:W0:Y:S02]  /*37a0*/  MUFU.EX2 R33, R33 ;  /* 0x0000002100217308 */ /* 0x000e240000000800 */
[----:B0-----:R-:W-:-:S06]  /*37b0*/  FADD.FTZ R35, R33, 1 ;  /* 0x3f80000021237421 */ /* 0x001fcc0000010000 */
[----:B------:R-:W0:Y:S02]  /*37c0*/  MUFU.RCP R35, R35 ;  /* 0x0000002300237308 */ /* 0x000e240000001000 */
[----:B0-----:R-:W-:Y:S01]  /*37d0*/  FADD.FTZ R70, -R35, 1 ;  /* 0x3f80000023467421 */ /* 0x001fe20000010100 */
[----:B------:R-:W-:-:S03]  /*37e0*/  FMUL.FTZ R20, R20, R35 ;  /* 0x0000002314147220 */ /* 0x000fc60000410000 */
[----:B------:R-:W-:Y:S01]  /*37f0*/  FFMA.FTZ R29, R29, R70, 1 ;  /* 0x3f8000001d1d7423 */ /* 0x000fe20000010046 */
[----:B------:R-:W-:-:S03]  /*3800*/  FADD.FTZ R70, -R12, R25 ;  /* 0x000000190c467221 */ /* 0x000fc60000010100 */
[----:B------:R-:W-:Y:S01]  /*3810*/  FMUL.FTZ R20, R20, R29 ;  /* 0x0000001d14147220 */ /* 0x000fe20000410000 */
[----:B------:R-:W-:Y:S01]  /*3820*/  FMUL.FTZ R25, R70, R63 ;  /* 0x0000003f46197220 */ /* 0x000fe20000410000 */
[----:B------:R-:W-:Y:S02]  /*3830*/  FMUL.FTZ R29, R16, R13 ;  /* 0x0000000d101d7220 */ /* 0x000fe40000410000 */
[----:B------:R-:W-:Y:S01]  /*3840*/  FFMA.FTZ R27, R26, R20, R27 ;  /* 0x000000141a1b7223 */ /* 0x000fe2000001001b */
[----:B------:R-:W-:Y:S01]  /*3850*/  FFMA.FTZ R33, R16, R25, R14 ;  /* 0x0000001910217223 */ /* 0x000fe2000001000e */
[----:B------:R-:W-:Y:S01]  /*3860*/  FFMA.FTZ R21, R21, R29, R22 ;  /* 0x0000001d15157223 */ /* 0x000fe20000010016 */
[----:B------:R-:W-:Y:S02]  /*3870*/  HADD2.F32 R22, -RZ, R42.H0_H0 ;  /* 0x2000002aff167230 */ /* 0x000fe40000004100 */
[----:B------:R-:W-:Y:S01]  /*3880*/  FADD.FTZ R32, R32, R29 ;  /* 0x0000001d20207221 */ /* 0x000fe20000010000 */
[----:B------:R-:W-:Y:S01]  /*3890*/  FMUL.FTZ R34, R33, -1.4426950216293334961 ;  /* 0xbfb8aa3b21227820 */ /* 0x000fe20000410000 */
[----:B------:R-:W-:-:S05]  /*38a0*/  FADD.FTZ R31, R31, R20 ;  /* 0x000000141f1f7221 */ /* 0x000fca0000010000 */
        /* <DEDUP_REMOVED lines=12> */
[C---:B------:R-:W-:Y:S01]  /*3970*/  FMUL.FTZ R34, R17.reuse, R18 ;  /* 0x0000001211227220 */ /* 0x040fe20000410000 */
[----:B------:R-:W-:Y:S02]  /*3980*/  HADD2.F32 R18, -RZ, R42.H1_H1 ;  /* 0x3000002aff127230 */ /* 0x000fe40000004100 */
[----:B------:R-:W-:Y:S01]  /*3990*/  FFMA.FTZ R29, R17, R22, R15 ;  /* 0x00000016111d7223 */ /* 0x000fe2000001000f */
[----:B------:R-:W-:Y:S01]  /*39a0*/  FFMA.FTZ R24, R24, R34, R21 ;  /* 0x0000002218187223 */ /* 0x000fe20000010015 */
[----:B------:R-:W-:-:S02]  /*39b0*/  HADD2.F32 R21, -RZ, R41.H0_H0 ;  /* 0x20000029ff157230 */ /* 0x000fc40000004100 */
        /* <DEDUP_REMOVED lines=299> */
[C---:B------:R-:W-:Y:S02]  /*4c70*/  FMUL.FTZ R29, R16.reuse, R19 ;  /* 0x00000013101d7220 */ /* 0x040fe40000410000 */
[----:B------:R-:W-:Y:S01]  /*4c80*/  FADD.FTZ R31, R31, R18 ;  /* 0x000000121f1f7221 */ /* 0x000fe20000010000 */
[----:B------:R-:W-:Y:S01]  /*4c90*/  FFMA.FTZ R33, R16, R25, R14 ;  /* 0x0000001910217223 */ /* 0x000fe2000001000e */
[----:B------:R-:W-:Y:S01]  /*4ca0*/  FFMA.FTZ R21, R21, R29, R22 ;  /* 0x0000001d15157223 */ /* 0x000fe20000010016 */
[----:B------:R-:W-:Y:S02]  /*4cb0*/  HADD2.F32 R22, -RZ, R60.H0_H0 ;  /* 0x2000003cff167230 */ /* 0x000fe40000004100 */
[----:B------:R-:W-:Y:S01]  /*4cc0*/  FADD.FTZ R32, R32, R29 ;  /* 0x0000001d20207221 */ /* 0x000fe20000010000 */
[----:B------:R-:W-:Y:S01]  /*4cd0*/  FMUL.FTZ R34, R33, -1.4426950216293334961 ;  /* 0xbfb8aa3b21227820 */ /* 0x000fe20000410000 */
[-C--:B------:R-:W-:Y:S01]  /*4ce0*/  FFMA.FTZ R27, R26, R18.reuse, R27 ;  /* 0x000000121a1b7223 */ /* 0x080fe2000001001b */
[----:B------:R-:W-:-:S04]  /*4cf0*/  FMUL.FTZ R18, R17, R18 ;  /* 0x0000001211127220 */ /* 0x000fc80000410000 */
        /* <DEDUP_REMOVED lines=9> */
[----:B------:R-:W-:Y:S01]  /*4d90*/  FADD.FTZ R28, R28, R19 ;  /* 0x000000131c1c7221 */ /* 0x000fe20000010000 */
[----:B------:R-:W-:Y:S01]  /*4da0*/  FFMA.FTZ R30, R25, R19, R30 ;  /* 0x00000013191e7223 */ /* 0x000fe2000001001e */
        /* <DEDUP_REMOVED lines=17> */
[----:B------:R-:W-:-:S03]  /*4ec0*/  FMUL.FTZ R29, R16, R13 ;  /* 0x0000000d101d7220 */ /* 0x000fc60000410000 */
[----:B------:R-:W-:Y:S01]  /*4ed0*/  FFMA.FTZ R33, R16, R21, R14 ;  /* 0x0000001510217223 */ /* 0x000fe2000001000e */
[----:B------:R-:W-:Y:S01]  /*4ee0*/  FFMA.FTZ R23, R23, R29, R24 ;  /* 0x0000001d17177223 */ /* 0x000fe20000010018 */
[--C-:B------:R-:W-:Y:S02]  /*4ef0*/  HADD2.F32 R24, -RZ, R61.reuse.H0_H0 ;  /* 0x2000003dff187230 */ /* 0x100fe40000004100 */
[----:B------:R-:W-:Y:S01]  /*4f00*/  FADD.FTZ R32, R32, R29 ;  /* 0x0000001d20207221 */ /* 0x000fe20000010000 */
[----:B------:R-:W-:Y:S01]  /*4f10*/  FMUL.FTZ R34, R33, -1.4426950216293334961 ;  /* 0xbfb8aa3b21227820 */ /* 0x000fe20000410000 */
[----:B------:R-:W-:Y:S01]  /*4f20*/  FFMA.FTZ R26, R26, R18, R23 ;  /* 0x000000121a1a7223 */ /* 0x000fe20000010017 */
[----:B------:R-:W-:Y:S02]  /*4f30*/  HADD2.F32 R23, -RZ, R61.H1_H1 ;  /* 0x3000003dff177230 */ /* 0x000fe40000004100 */
[----:B------:R-:W-:Y:S02]  /*4f40*/  FADD.FTZ R32, R18, R32 ;  /* 0x0000002012207221 */ /* 0x000fe40000010000 */
        /* <DEDUP_REMOVED lines=18> */
[----:B------:R-:W-:Y:S01]  /*5070*/  FMUL.FTZ R29, R16, R19 ;  /* 0x00000013101d7220 */ /* 0x000fe20000410000 */
[----:B------:R-:W-:Y:S02]  /*5080*/  FMUL.FTZ R19, R17, R20 ;  /* 0x0000001411137220 */ /* 0x000fe40000410000 */
[----:B------:R-:W-:Y:S01]  /*5090*/  FMUL.FTZ R23, R23, R70 ;  /* 0x0000004617177220 */ /* 0x000fe20000410000 */
[----:B------:R-:W-:Y:S01]  /*50a0*/  FFMA.FTZ R25, R25, R29, R26 ;  /* 0x0000001d19197223 */ /* 0x000fe2000001001a */
[----:B------:R-:W-:-:S03]  /*50b0*/  FADD.FTZ R32, R32, R29 ;  /* 0x0000001d20207221 */ /* 0x000fc60000010000 */
[----:B------:R-:W-:Y:S01]  /*50c0*/  FFMA.FTZ R18, R22, R19, R25 ;  /* 0x0000001316127223 */ /* 0x000fe20000010019 */
[----:B------:R-:W-:Y:S01]  /*50d0*/  FADD.FTZ R32, R19, R32 ;  /* 0x0000002013207221 */ /* 0x000fe20000010000 */
[----:B------:R-:W-:Y:S01]  /*50e0*/  FMUL.FTZ R19, R16, R13 ;  /* 0x0000000d10137220 */ /* 0x000fe20000410000 */
[----:B------:R-:W-:-:S03]  /*50f0*/  FMUL.FTZ R25, R17, R23 ;  /* 0x0000001711197220 */ /* 0x000fc60000410000 */
[----:B------:R-:W-:Y:S01]  /*5100*/  FFMA.FTZ R29, R21, R19, R18 ;  /* 0x00000013151d7223 */ /* 0x000fe20000010012 */
[----:B------:R-:W-:Y:S01]  /*5110*/  FADD.FTZ R26, R32, R19 ;  /* 0x00000013201a7221 */ /* 0x000fe20000010000 */
[----:B------:R-:W-:Y:S01]  /*5120*/  FFMA.FTZ R19, R22, R20, R27 ;  /* 0x0000001416137223 */ /* 0x000fe2000001001b */
[----:B------:R-:W-:Y:S01]  /*5130*/  FADD.FTZ R18, R31, R20 ;  /* 0x000000141f127221 */ /* 0x000fe20000010000 */
[----:B------:R-:W-:Y:S01]  /*5140*/  FFMA.FTZ R20, R21, R13, R30 ;  /* 0x0000000d15147223 */ /* 0x000fe2000001001e */
[C---:B------:R-:W-:Y:S01]  /*5150*/  FFMA.FTZ R32, R24.reuse, R25, R29 ;  /* 0x0000001918207223 */ /* 0x040fe2000001001d */
[----:B------:R-:W-:Y:S01]  /*5160*/  FFMA.FTZ R21, R24, R23, R19 ;  /* 0x0000001718157223 */ /* 0x000fe20000010013 */
[----:B------:R-:W-:Y:S01]  /*5170*/  FADD.FTZ R27, R25, R26 ;  /* 0x0000001a191b7221 */ /* 0x000fe20000010000 */
[----:B------:R-:W-:Y:S01]  /*5180*/  FADD.FTZ R22, R28, R13 ;  /* 0x0000000d1c167221 */ /* 0x000fe20000010000 */
[----:B------:R-:W-:-:S07]  /*5190*/  FADD.FTZ R23, R18, R23 ;  /* 0x0000001712177221 */ /* 0x000fce0000010000 */
.L_x_718:
        /* <DEDUP_REMOVED lines=44> */
.L_x_720:
[----:B------:R-:W-:Y:S05]  /*5460*/  BSYNC.RECONVERGENT B0 ;  /* 0x0000000000007941 */ /* 0x000fea0003800200 */
.L_x_719:
[----:B------:R-:W-:Y:S06]  /*5470*/  BAR.SYNC.DEFER_BLOCKING 0x0 ;  /* 0x0000000000007b1d */ /* 0x000fec0000010000 */
[----:B------:R-:W-:Y:S04]  /*5480*/  BSSY.RECONVERGENT B0, `(.L_x_721) ;  /* 0x0000035000007945 */ /* 0x000fe80003800200 */
[----:B------:R-:W-:Y:S05]  /*5490*/  @P0 BRA `(.L_x_722) ;  /* 0x0000000000cc0947 */ /* 0x000fea0003800000 */
[----:B------:R-:W-:-:S09]  /*54a0*/  ULEA UR4, UR7, UR5, 0x18 ;  /* 0x0000000507047291 */ /* 0x000fd2000f8ec0ff */
[----:B0-----:R-:W0:Y:S04]  /*54b0*/  LDS.128 R28, [UR4+0x20] ;  /* 0x00002004ff1c7984 */ /* 0x001e280008000c00 */
[----:B-1-3--:R-:W1:Y:S01]  /*54c0*/  LDS.128 R24, [UR4+0x30] ;  /* 0x00003004ff187984 */ /* 0x00ae620008000c00 */
[----:B0-----:R-:W-:Y:S01]  /*54d0*/  FADD.FTZ R33, R18, R28 ;  /* 0x0000001c12217221 */ /* 0x001fe20000010000 */
[----:B--2---:R-:W-:-:S03]  /*54e0*/  FADD.FTZ R18, R19, R29 ;  /* 0x0000001d13127221 */ /* 0x004fc60000010000 */
        /* <DEDUP_REMOVED lines=46> */
.L_x_722:
[----:B------:R-:W-:Y:S05]  /*57d0*/  BSYNC.RECONVERGENT B0 ;  /* 0x0000000000007941 */ /* 0x000fea0003800200 */
.L_x_721:
[----:B------:R-:W-:Y:S06]  /*57e0*/  BAR.SYNC.DEFER_BLOCKING 0x0 ;  /* 0x0000000000007b1d */ /* 0x000fec0000010000 */
[----:B------:R-:W-:Y:S04]  /*57f0*/  BSSY.RECONVERGENT B0, `(.L_x_723) ;  /* 0x000004d000007945 */ /* 0x000fe80003800200 */
[----:B------:R-:W-:Y:S05]  /*5800*/  @P3 BRA `(.L_x_724) ;  /* 0x00000004002c3947 */ /* 0x000fea0003800000 */
[----:B-1-3--:R-:W1:Y:S04]  /*5810*/  LDS.128 R24, [R65+0x2a0] ;  /* 0x0002a00041187984 */ /* 0x00ae680000000c00 */
[----:B0-----:R-:W0:Y:S04]  /*5820*/  LDS.128 R28, [R65+0x540] ;  /* 0x00054000411c7984 */ /* 0x001e280000000c00 */
[----:B------:R-:W3:Y:S01]  /*5830*/  LDS.128 R32, [R65+0x7e0] ;  /* 0x0007e00041207984 */ /* 0x000ee20000000c00 */
[----:B-1----:R-:W-:Y:S01]  /*5840*/  FADD.FTZ R71, R20, R24 ;  /* 0x0000001814477221 */ /* 0x002fe20000010000 */
[----:B--2---:R-:W-:Y:S01]  /*5850*/  FADD.FTZ R20, R21, R25 ;  /* 0x0000001915147221 */ /* 0x004fe20000010000 */
[----:B------:R-:W-:Y:S01]  /*5860*/  FADD.FTZ R21, R22, R26 ;  /* 0x0000001a16157221 */ /* 0x000fe20000010000 */
[----:B------:R-:W-:Y:S01]  /*5870*/  FADD.FTZ R22, R23, R27 ;  /* 0x0000001b17167221 */ /* 0x000fe20000010000 */
[----:B0-----:R-:W-:Y:S01]  /*5880*/  FADD.FTZ R71, R71, R28 ;  /* 0x0000001c47477221 */ /* 0x001fe20000010000 */
[----:B------:R-:W-:Y:S01]  /*5890*/  FADD.FTZ R20, R20, R29 ;  /* 0x0000001d14147221 */ /* 0x000fe20000010000 */
[----:B------:R-:W-:Y:S01]  /*58a0*/  FADD.FTZ R21, R21, R30 ;  /* 0x0000001e15157221 */ /* 0x000fe20000010000 */
[----:B------:R-:W0:Y:S01]  /*58b0*/  LDS.128 R24, [R65+0xa80] ;  /* 0x000a800041187984 */ /* 0x000e220000000c00 */
[----:B------:R-:W-:Y:S01]  /*58c0*/  FADD.FTZ R28, R22, R31 ;  /* 0x0000001f161c7221 */ /* 0x000fe20000010000 */
[----:B---3--:R-:W-:Y:S01]  /*58d0*/  FADD.FTZ R30, R20, R33 ;  /* 0x00000021141e7221 */ /* 0x008fe20000010000 */
[----:B------:R-:W-:Y:S01]  /*58e0*/  FADD.FTZ R29, R21, R34 ;  /* 0x00000022151d7221 */ /* 0x000fe20000010000 */
[----:B------:R-:W-:Y:S01]  /*58f0*/  FADD.FTZ R71, R71, R32 ;  /* 0x0000002047477221 */ /* 0x000fe20000010000 */
[----:B------:R-:W1:Y:S01]  /*5900*/  LDS.128 R20, [R65+0xd20] ;  /* 0x000d200041147984 */ /* 0x000e620000000c00 */
[----:B------:R-:W-:-:S02]  /*5910*/  FADD.FTZ R28, R28, R35 ;  /* 0x000000231c1c7221 */ /* 0x000fc40000010000 */
[----:B0-----:R-:W-:Y:S01]  /*5920*/  FADD.FTZ R71, R71, R24 ;  /* 0x0000001847477221 */ /* 0x001fe20000010000 */
[----:B------:R-:W-:Y:S01]  /*5930*/  FADD.FTZ R30, R30, R25 ;  /* 0x000000191e1e7221 */ /* 0x000fe20000010000 */
[----:B------:R-:W-:Y:S01]  /*5940*/  FADD.FTZ R29, R29, R26 ;  /* 0x0000001a1d1d7221 */ /* 0x000fe20000010000 */
[----:B------:R-:W-:Y:S01]  /*5950*/  FADD.FTZ R32, R28, R27 ;  /* 0x0000001b1c207221 */ /* 0x000fe20000010000 */
[----:B-1----:R-:W-:Y:S01]  /*5960*/  FADD.FTZ R71, R71, R20 ;  /* 0x0000001447477221 */ /* 0x002fe20000010000 */
[----:B------:R-:W-:Y:S01]  /*5970*/  FADD.FTZ R20, R30, R21 ;  /* 0x000000151e147221 */ /* 0x000fe20000010000 */
[----:B------:R-:W-:Y:S01]  /*5980*/  FADD.FTZ R21, R29, R22 ;  /* 0x000000161d157221 */ /* 0x000fe20000010000 */
[----:B------:R-:W-:Y:S01]  /*5990*/  LDS.128 R24, [R65+0x1260] ;  /* 0x0012600041187984 */ /* 0x000fe20000000c00 */
[----:B------:R-:W-:-:S03]  /*59a0*/  FADD.FTZ R32, R32, R23 ;  /* 0x0000001720207221 */ /* 0x000fc60000010000 */
        /* <DEDUP_REMOVED lines=37> */
[----:B------:R-:W-:Y:S01]  /*5c00*/  LDS.128 R28, [R65+0x2760] ;  /* 0x00276000411c7984 */ /* 0x000fe20000000c00 */
        /* <DEDUP_REMOVED lines=8> */
[----:B------:R-:W-:Y:S01]  /*5c90*/  FADD.FTZ R20, R71, R28 ;  /* 0x0000001c47147221 */ /* 0x000fe20000010000 */
[----:B------:R-:W-:Y:S01]  /*5ca0*/  FADD.FTZ R22, R33, R30 ;  /* 0x0000001e21167221 */ /* 0x000fe20000010000 */
[----:B------:R-:W-:-:S07]  /*5cb0*/  FADD.FTZ R23, R32, R31 ;  /* 0x0000001f20177221 */ /* 0x000fce0000010000 */
.L_x_724:
[----:B------:R-:W-:Y:S05]  /*5cc0*/  BSYNC.RECONVERGENT B0 ;  /* 0x0000000000007941 */ /* 0x000fea0003800200 */
.L_x_723:
[----:B------:R-:W4:Y:S01]  /*5cd0*/  LDC R32, c[0x0][0x370] ;  /* 0x0000dc00ff207b82 */ /* 0x000f220000000800 */
[----:B------:R-:W-:Y:S01]  /*5ce0*/  BSSY.RECONVERGENT B0, `(.L_x_725) ;  /* 0x000001e000007945 */ /* 0x000fe20003800200 */
[----:B----4-:R-:W-:-:S03]  /*5cf0*/  ISETP.GE.U32.AND P1, PT, R32, 0x2, PT ;  /* 0x000000022000780c */ /* 0x010fc60003f26070 */
[----:B------:R-:W-:Y:S10]  /*5d00*/  @P3 BRA `(.L_x_726) ;  /* 0x00000000006c3947 */ /* 0x000ff40003800000 */
[----:B---3--:R-:W0:Y:S01]  /*5d10*/  LDC.64 R24, c[0x0][0x3f8] ;  /* 0x0000fe00ff187b82 */ /* 0x008e220000000a00 */
[----:B------:R-:W-:-:S07]  /*5d20*/  IMAD R31, R64, 0x2a, R13 ;  /* 0x0000002a401f7824 */ /* 0x000fce00078e020d */
[----:B-1----:R-:W1:Y:S01]  /*5d30*/  LDC.64 R26, c[0x0][0x3d8] ;  /* 0x0000f600ff1a7b82 */ /* 0x002e620000000a00 */
[----:B0-----:R-:W-:Y:S01]  /*5d40*/  IMAD.WIDE.U32 R28, R24, 0x3, RZ ;  /* 0x00000003181c7825 */ /* 0x001fe200078e00ff */
[----:B------:R-:W-:-:S04]  /*5d50*/  LEA R33, R25, R25, 0x1 ;  /* 0x0000001919217211 */ /* 0x000fc800078e08ff */
[----:B------:R-:W-:Y:S01]  /*5d60*/  IADD3 R33, PT, PT, R29, R33, RZ ;  /* 0x000000211d217210 */ /* 0x000fe20007ffe0ff */
[----:B-1----:R-:W-:-:S03]  /*5d70*/  IMAD.WIDE R26, R31, 0x4, R26 ;  /* 0x000000041f1a7825 */ /* 0x002fc600078e021a */
[----:B------:R-:W-:-:S04]  /*5d80*/  LEA.HI R28, P2, R33, R28, RZ, 0x1 ;  /* 0x0000001c211c7211 */ /* 0x000fc800078508ff */
[----:B------:R-:W-:Y:S01]  /*5d90*/  IADD3.X R33, PT, PT, RZ, R33, RZ, P2, !PT ;  /* 0x00000021ff217210 */ /* 0x000fe200017fe4ff */
[----:B------:R4:W-:Y:S01]  /*5da0*/  REDG.E.ADD.F32.FTZ.RN.STRONG.GPU desc[UR8][R26.64], R20 ;  /* 0x000000141a0079a6 */ /* 0x0009e2000c12f308 */
[----:B------:R-:W-:Y:S02]  /*5db0*/  LEA.HI R35, P2, R25, R24, RZ, 0x1 ;  /* 0x0000001819237211 */ /* 0x000fe400078508ff */
[C---:B------:R-:W-:Y:S02]  /*5dc0*/  SHF.L.U64.HI R33, R28.reuse, 0x1, R33 ;  /* 0x000000011c217819 */ /* 0x040fe40000010221 */
[----:B------:R-:W-:Y:S02]  /*5dd0*/  SHF.L.U32 R31, R28, 0x1, RZ ;  /* 0x000000011c1f7819 */ /* 0x000fe400000006ff */
[----:B------:R-:W-:Y:S02]  /*5de0*/  IADD3.X R28, PT, PT, RZ, R25, RZ, P2, !PT ;  /* 0x00000019ff1c7210 */ /* 0x000fe400017fe4ff */
        /* <DEDUP_REMOVED lines=13> */
.L_x_726:
[----:B------:R-:W-:Y:S05]  /*5ec0*/  BSYNC.RECONVERGENT B0 ;  /* 0x0000000000007941 */ /* 0x000fea0003800200 */
.L_x_725:
[----:B------:R-:W-:Y:S05]  /*5ed0*/  @!P1 BRA `(.L_x_727) ;  /* 0x0000001400049947 */ /* 0x000fea0003800000 */
[----:B------:R-:W-:Y:S05]  /*5ee0*/  @P0 BRA `(.L_x_728) ;  /* 0x0000000000880947 */ /* 0x000fea0003800000 */
[----:B-1--4-:R-:W1:Y:S01]  /*5ef0*/  LDC R27, c[0x0][0x374] ;  /* 0x0000dd00ff1b7b82 */ /* 0x012e620000000800 */
[----:B------:R-:W4:Y:S01]  /*5f00*/  S2R R26, SR_CTAID.Y ;  /* 0x00000000001a7919 */ /* 0x000f220000002600 */
[----:B---3--:R-:W-:-:S06]  /*5f10*/  LOP3.LUT R24, R54, 0x1, RZ, 0xc0, !PT ;  /* 0x0000000136187812 */ /* 0x008fcc00078ec0ff */
[----:B------:R-:W3:Y:S08]  /*5f20*/  LDC R29, c[0x0][0x370] ;  /* 0x0000dc00ff1d7b82 */ /* 0x000ef00000000800 */
[----:B--2---:R-:W2:Y:S01]  /*5f30*/  LDC.64 R22, c[0x0][0x3d0] ;  /* 0x0000f400ff167b82 */ /* 0x004ea20000000a00 */
[----:B-1----:R-:W-:-:S07]  /*5f40*/  IMAD R24, R24, R27, RZ ;  /* 0x0000001b18187224 */ /* 0x002fce00078e02ff */
[----:B------:R-:W1:Y:S01]  /*5f50*/  LDC.64 R20, c[0x0][0x3c8] ;  /* 0x0000f200ff147b82 */ /* 0x000e620000000a00 */
[----:B---3--:R-:W-:Y:S02]  /*5f60*/  IMAD R25, R24, R29, RZ ;  /* 0x0000001d18197224 */ /* 0x008fe400078e02ff */
[----:B----4-:R-:W-:-:S03]  /*5f70*/  IMAD R27, R27, UR6, R26 ;  /* 0x000000061b1b7c24 */ /* 0x010fc6000f8e021a */
[----:B------:R-:W-:-:S05]  /*5f80*/  SHF.L.U32 R25, R25, 0x1, RZ ;  /* 0x0000000119197819 */ /* 0x000fca00000006ff */
[----:B--2---:R-:W-:Y:S01]  /*5f90*/  IMAD.WIDE R22, R25, 0x4, R22 ;  /* 0x0000000419167825 */ /* 0x004fe200078e0216 */
[----:B------:R-:W-:Y:S02]  /*5fa0*/  IADD3 R25, PT, PT, R24, R26, RZ ;  /* 0x0000001a18197210 */ /* 0x000fe40007ffe0ff */
[----:B------:R-:W-:Y:S01]  /*5fb0*/  LOP3.LUT P0, R24, R54, 0x2, RZ, 0xc0, !PT ;  /* 0x0000000236187812 */ /* 0x000fe2000780c0ff */
[----:B------:R-:W-:-:S03]  /*5fc0*/  IMAD.WIDE.U32 R22, R27, 0x8, R22 ;  /* 0x000000081b167825 */ /* 0x000fc600078e0016 */
[----:B------:R-:W-:Y:S02]  /*5fd0*/  SEL R29, R29, RZ, !P0 ;  /* 0x000000ff1d1d7207 */ /* 0x000fe40004000000 */
[----:B------:R-:W-:Y:S01]  /*5fe0*/  IADD3 R27, PT, PT, -R24, 0x1, RZ ;  /* 0x00000001181b7810 */ /* 0x000fe20007ffe1ff */
[----:B-1----:R-:W-:Y:S01]  /*5ff0*/  IMAD.WIDE.U32 R20, R25, 0x4, R20 ;  /* 0x0000000419147825 */ /* 0x002fe200078e0014 */
[----:B------:R-:W-:Y:S01]  /*6000*/  ISETP.NE.AND P0, PT, R29, -0x1, PT ;  /* 0xffffffff1d00780c */ /* 0x000fe20003f05270 */
[----:B------:R1:W-:Y:S01]  /*6010*/  STG.E.64 desc[UR8][R22.64], R18 ;  /* 0x0000001216007986 */ /* 0x0003e2000c101b08 */
[----:B------:R-:W-:Y:S06]  /*6020*/  MEMBAR.ALL.GPU ;  /* 0x0000000000007992 */ /* 0x000fec000000a000 */
[----:B------:R-:W-:-:S00]  /*6030*/  ERRBAR ;  /* 0x00000000000079ab */ /* 0x000fc00000000000 */
[----:B------:R-:W-:Y:S06]  /*6040*/  CGAERRBAR ;  /* 0x00000000000075ab */ /* 0x000fec0000000000 */
[----:B------:R1:W-:Y:S01]  /*6050*/  REDG.E.ADD.S32.STRONG.GPU desc[UR8][R20.64], R27 ;  /* 0x0000001b1400798e */ /* 0x0003e2000c12e308 */
[----:B------:R-:W-:Y:S05]  /*6060*/  @!P0 BRA `(.L_x_728) ;  /* 0x0000000000288947 */ /* 0x000fea0003800000 */
[----:B------:R-:W2:Y:S01]  /*6070*/  LDC R25, c[0x0][0x2f8] ;  /* 0x0000be00ff197b82 */ /* 0x000ea20000000800 */
[----:B-1----:R-:W-:-:S07]  /*6080*/  MOV R22, 0xffffffff ;  /* 0xffffffff00167802 */ /* 0x002fce0000000f00 */
.L_x_729:
[----:B------:R-:W3:Y:S04]  /*6090*/  LDG.E.STRONG.GPU R24, desc[UR8][R20.64] ;  /* 0x0000000814187981 */ /* 0x000ee8000c1ef900 */
[----:B---3--:R-:W-:Y:S01]  /*60a0*/  CCTL.IVALL ;  /* 0x00000000ff00798f */ /* 0x008fe20002000000 */
[----:B--2---:R-:W-:Y:S01]  /*60b0*/  IADD3 R23, PT, PT, R25, -R25, RZ ;  /* 0x8000001919177210 */ /* 0x004fe20007ffe0ff */
[----:B------:R-:W-:Y:S05]  /*60c0*/  YIELD ;  /* 0x0000000000007946 */ /* 0x000fea0003800000 */
[----:B------:R-:W-:-:S13]  /*60d0*/  ISETP.EQ.AND P0, PT, R23, RZ, PT ;  /* 0x000000ff1700720c */ /* 0x000fda0003f02270 */
[----:B------:R-:W-:-:S04]  /*60e0*/  @P0 MOV R22, R24 ;  /* 0x0000001800160202 */ /* 0x000fc80000000f00 */
[----:B------:R-:W-:-:S13]  /*60f0*/  ISETP.NE.AND P0, PT, R22, R29, PT ;  /* 0x0000001d1600720c */ /* 0x000fda0003f05270 */
[----:B------:R-:W-:Y:S05]  /*6100*/  @P0 BRA `(.L_x_729) ;  /* 0xfffffffc00e00947 */ /* 0x000fea000383ffff */
.L_x_728:
[----:B------:R-:W-:Y:S05]  /*6110*/  WARPSYNC.ALL ;  /* 0x0000000000007948 */ /* 0x000fea0003800000 */
[----:B------:R-:W-:Y:S01]  /*6120*/  ISETP.GE.U32.AND P0, PT, R32, 0x8, PT ;  /* 0x000000082000780c */ /* 0x000fe20003f06070 */
[----:B------:R-:W-:Y:S01]  /*6130*/  BAR.SYNC.DEFER_BLOCKING 0x0 ;  /* 0x0000000000007b1d */ /* 0x000fe20000010000 */
[----:B----4-:R-:W-:-:S11]  /*6140*/  HFMA2 R29, -RZ, RZ, 0, 0 ;  /* 0x00000000ff1d7431 */ /* 0x010fd600000001ff */
[----:B------:R-:W-:Y:S05]  /*6150*/  @!P0 BRA `(.L_x_730) ;  /* 0x0000000800748947 */ /* 0x000fea0003800000 */
[----:B------:R-:W4:Y:S01]  /*6160*/  S2UR UR15, SR_CTAID.Y ;  /* 0x00000000000f79c3 */ /* 0x000f220000002600 */
[----:B------:R-:W4:Y:S01]  /*6170*/  LDCU UR4, c[0x0][0x374] ;  /* 0x00006e80ff0477ac */ /* 0x000f220008000800 */
[----:B---3--:R-:W3:Y:S01]  /*6180*/  S2R R24, SR_TID.X ;  /* 0x0000000000187919 */ /* 0x008ee20000002100 */
[----:B------:R-:W-:Y:S01]  /*6190*/  MOV R33, RZ ;  /* 0x000000ff00217202 */ /* 0x000fe20000000f00 */
[----:B------:R-:W-:-:S04]  /*61a0*/  UIADD3 UR5, UPT, UPT, -UR6, URZ, URZ ;  /* 0x000000ff06057290 */ /* 0x000fc8000fffe1ff */
[----:B------:R-:W0:Y:S01]  /*61b0*/  S2UR UR6, SR_CTAID.X ;  /* 0x00000000000679c3 */ /* 0x000e220000002500 */
[----:B----4-:R-:W-:Y:S02]  /*61c0*/  UIMAD UR7, UR4, 0x3, UR15 ;  /* 0x00000003040778a4 */ /* 0x010fe4000f8e020f */
[----:B------:R-:W-:Y:S01]  /*61d0*/  MOV R25, UR15 ;  /* 0x0000000f00197c02 */ /* 0x000fe20008000f00 */
[----:B------:R-:W-:Y:S02]  /*61e0*/  ULEA UR10, UR4, UR15, 0x1 ;  /* 0x0000000f040a7291 */ /* 0x000fe4000f8e08ff */
[----:B------:R-:W-:Y:S02]  /*61f0*/  UIMAD UR11, UR4, 0x6, UR15 ;  /* 0x00000006040b78a4 */ /* 0x000fe4000f8e020f */
[----:B------:R-:W-:Y:S01]  /*6200*/  ULEA UR12, UR4, UR15, 0x2 ;  /* 0x0000000f040c7291 */ /* 0x000fe2000f8e10ff */
[----:B-1----:R-:W-:Y:S01]  /*6210*/  MOV R27, UR7 ;  /* 0x00000007001b7c02 */ /* 0x002fe20008000f00 */
[----:B------:R-:W-:Y:S01]  /*6220*/  UIMAD UR13, UR4, 0x7, UR15 ;  /* 0x00000007040d78a4 */ /* 0x000fe2000f8e020f */
[----:B------:R-:W-:Y:S01]  /*6230*/  MOV R31, UR10 ;  /* 0x0000000a001f7c02 */ /* 0x000fe20008000f00 */
[----:B------:R-:W-:Y:S01]  /*6240*/  UIMAD UR14, UR4, 0x5, UR15 ;  /* 0x00000005040e78a4 */ /* 0x000fe2000f8e020f */
[----:B------:R-:W-:Y:S01]  /*6250*/  MOV R30, UR11 ;  /* 0x0000000b001e7c02 */ /* 0x000fe20008000f00 */
[----:B------:R-:W-:Y:S01]  /*6260*/  UIADD3 UR4, UPT, UPT, UR15, UR4, URZ ;  /* 0x000000040f047290 */ /* 0x000fe2000fffe0ff */
[----:B------:R-:W-:-:S02]  /*6270*/  MOV R26, UR12 ;  /* 0x0000000c001a7c02 */ /* 0x000fc40008000f00 */
[----:B0-----:R-:W-:Y:S02]  /*6280*/  MOV R28, UR13 ;  /* 0x0000000d001c7c02 */ /* 0x001fe40008000f00 */
[----:B------:R-:W-:Y:S02]  /*6290*/  MOV R29, UR14 ;  /* 0x0000000e001d7c02 */ /* 0x000fe40008000f00 */
[----:B---3--:R-:W-:-:S07]  /*62a0*/  MOV R32, UR4 ;  /* 0x0000000400207c02 */ /* 0x008fce0008000f00 */
.L_x_731:
[----:B------:R-:W-:-:S04]  /*62b0*/  ISETP.NE.AND P1, PT, RZ, UR5, PT ;  /* 0x00000005ff007c0c */ /* 0x000fc8000bf25270 */
[----:B------:R-:W-:Y:S02]  /*62c0*/  ISETP.NE.OR P1, PT, R13, RZ, !P1 ;  /* 0x000000ff0d00720c */ /* 0x000fe40004f25670 */
[----:B------:R-:W-:-:S04]  /*62d0*/  IADD3 R13, PT, PT, R33, 0x1, RZ ;  /* 0x00000001210d7810 */ /* 0x000fc80007ffe0ff */
[----:B------:R-:W-:Y:S02]  /*62e0*/  ISETP.NE.AND P2, PT, R13, UR6, PT ;  /* 0x000000060d007c0c */ /* 0x000fe4000bf45270 */
[----:B------:R-:W-:-:S04]  /*62f0*/  MOV R13, R24 ;  /* 0x00000018000d7202 */ /* 0x000fc80000000f00 */
[----:B------:R-:W-:Y:S01]  /*6300*/  ISETP.NE.OR P2, PT, R13, RZ, !P2 ;  /* 0x000000ff0d00720c */ /* 0x000fe20005745670 */
[----:B--2---:R-:W0:Y:S01]  /*6310*/  @!P1 LDC R20, c[0x0][0x374] ;  /* 0x0000dd00ff149b82 */ /* 0x004e220000000800 */
[----:B------:R-:W-:-:S07]  /*6320*/  @!P1 LOP3.LUT R23, R54, 0x1, RZ, 0xc0, !PT ;  /* 0x0000000136179812 */ /* 0x000fce00078ec0ff */
[----:B------:R-:W1:Y:S08]  /*6330*/  @!P1 LDC R21, c[0x0][0x370] ;  /* 0x0000dc00ff159b82 */ /* 0x000e700000000800 */
[----:B------:R-:W2:Y:S01]  /*6340*/  @!P2 LDC R34, c[0x0][0x374] ;  /* 0x0000dd00ff22ab82 */ /* 0x000ea20000000800 */
[----:B0-----:R-:W-:-:S07]  /*6350*/  @!P1 IMAD R20, R23, R20, RZ ;  /* 0x0000001417149224 */ /* 0x001fce00078e02ff */
[----:B------:R-:W0:Y:S01]  /*6360*/  @!P2 LDC R35, c[0x0][0x370] ;  /* 0x0000dc00ff23ab82 */ /* 0x000e220000000800 */
[----:B-1----:R-:W-:-:S07]  /*6370*/  @!P1 IMAD R20, R20, R21, RZ ;  /* 0x0000001514149224 */ /* 0x002fce00078e02ff */
[----:B------:R-:W1:Y:S01]  /*6380*/  @!P1 LDC.64 R22, c[0x0][0x3d0] ;  /* 0x0000f400ff169b82 */ /* 0x000e620000000a00 */
[----:B------:R-:W-:-:S05]  /*6390*/  @!P2 LOP3.LUT R21, R54, 0x1, RZ, 0xc0, !PT ;  /* 0x000000013615a812 */ /* 0x000fca00078ec0ff */
[----:B--2---:R-:W-:Y:S01]  /*63a0*/  @!P2 IMAD R34, R21, R34, RZ ;  /* 0x000000221522a224 */ /* 0x004fe200078e02ff */
[----:B------:R-:W-:-:S03]  /*63b0*/  @!P1 SHF.L.U32 R21, R20, 0x1, RZ ;  /* 0x0000000114159819 */ /* 0x000fc600000006ff */
[----:B0-----:R-:W-:Y:S02]  /*63c0*/  @!P2 IMAD R34, R34, R35, RZ ;  /* 0x000000232222a224 */ /* 0x001fe400078e02ff */
[----:B-1----:R-:W-:Y:S02]  /*63d0*/  @!P1 IMAD.WIDE R22, R21, 0x4, R22 ;  /* 0x0000000415169825 */ /* 0x002fe400078e0216 */
[----:B------:R-:W0:Y:S02]  /*63e0*/  @!P2 LDC.64 R20, c[0x0][0x3d0] ;  /* 0x0000f400ff14ab82 */ /* 0x000e240000000a00 */
[----:B------:R-:W-:Y:S01]  /*63f0*/  @!P1 IMAD.WIDE.U32 R22, R25, 0x8, R22 ;  /* 0x0000000819169825 */ /* 0x000fe200078e0016 */
[----:B------:R-:W-:-:S05]  /*6400*/  @!P2 SHF.L.U32 R35, R34, 0x1, RZ ;  /* 0x000000012223a819 */ /* 0x000fca00000006ff */
[----:B------:R-:W2:Y:S01]  /*6410*/  @!P1 LDG.E.64 R22, desc[UR8][R22.64] ;  /* 0x0000000816169981 */ /* 0x000ea2000c1e1b00 */
[----:B0-----:R-:W-:-:S04]  /*6420*/  @!P2 IMAD.WIDE R20, R35, 0x4, R20 ;  /* 0x000000042314a825 */ /* 0x001fc800078e0214 */
[----:B------:R-:W-:-:S06]  /*6430*/  @!P2 IMAD.WIDE.U32 R20, R32, 0x8, R20 ;  /* 0x000000082014a825 */ /* 0x000fcc00078e0014 */
[----:B------:R-:W3:Y:S01]  /*6440*/  @!P2 LDG.E.64 R20, desc[UR8][R20.64] ;  /* 0x000000081414a981 */ /* 0x000ee2000c1e1b00 */
[----:B------:R-:W-:-:S04]  /*6450*/  IADD3 R34, PT, PT, R33, 0x2, RZ ;  /* 0x0000000221227810 */ /* 0x000fc80007ffe0ff */
[----:B------:R-:W-:-:S04]  /*6460*/  ISETP.NE.AND P0, PT, R34, UR6, PT ;  /* 0x0000000622007c0c */ /* 0x000fc8000bf05270 */
[----:B------:R-:W-:-:S13]  /*6470*/  ISETP.NE.OR P0, PT, R13, RZ, !P0 ;  /* 0x000000ff0d00720c */ /* 0x000fda0004705670 */
[----:B------:R-:W0:Y:S08]  /*6480*/  @!P0 LDC R34, c[0x0][0x374] ;  /* 0x0000dd00ff228b82 */ /* 0x000e300000000800 */
[----:B------:R-:W1:Y:S01]  /*6490*/  @!P0 LDC R35, c[0x0][0x370] ;  /* 0x0000dc00ff238b82 */ /* 0x000e620000000800 */
[----:B--2---:R-:W-:Y:S01]  /*64a0*/  @!P1 FADD.FTZ R19, R19, R23 ;  /* 0x0000001713139221 */ /* 0x004fe20000010000 */
[----:B------:R-:W-:Y:S01]  /*64b0*/  @!P0 LOP3.LUT R23, R54, 0x1, RZ, 0xc0, !PT ;  /* 0x0000000136178812 */ /* 0x000fe200078ec0ff */
[----:B------:R-:W-:-:S04]  /*64c0*/  @!P1 FADD.FTZ R18, R18, R22 ;  /* 0x0000001612129221 */ /* 0x000fc80000010000 */
[----:B0-----:R-:W-:Y:S01]  /*64d0*/  @!P0 IMAD R22, R23, R34, RZ ;  /* 0x0000002217168224 */ /* 0x001fe200078e02ff */
[----:B------:R-:W-:-:S04]  /*64e0*/  IADD3 R23, PT, PT, R33, 0x3, RZ ;  /* 0x0000000321177810 */ /* 0x000fc80007ffe0ff */
[----:B------:R-:W-:-:S04]  /*64f0*/  ISETP.NE.AND P1, PT, R23, UR6, PT ;  /* 0x0000000617007c0c */ /* 0x000fc8000bf25270 */
[----:B------:R-:W-:Y:S01]  /*6500*/  ISETP.NE.OR P1, PT, R13, RZ, !P1 ;  /* 0x000000ff0d00720c */ /* 0x000fe20004f25670 */
[----:B---3--:R-:W-:Y:S01]  /*6510*/  @!P2 FADD.FTZ R18, R18, R20 ;  /* 0x000000141212a221 */ /* 0x008fe20000010000 */
[----:B-1----:R-:W-:-:S11]  /*6520*/  @!P0 IMAD R20, R22, R35, RZ ;  /* 0x0000002316148224 */ /* 0x002fd600078e02ff */
[----:B------:R-:W0:Y:S01]  /*6530*/  @!P1 LDC R34, c[0x0][0x374] ;  /* 0x0000dd00ff229b82 */ /* 0x000e220000000800 */
[----:B------:R-:W-:-:S07]  /*6540*/  @!P0 SHF.L.U32 R35, R20, 0x1, RZ ;  /* 0x0000000114238819 */ /* 0x000fce00000006ff */
[----:B------:R-:W1:Y:S02]  /*6550*/  @!P0 LDC.64 R22, c[0x0][0x3d0] ;  /* 0x0000f400ff168b82 */ /* 0x000e640000000a00 */
[----:B-1----:R-:W-:Y:S01]  /*6560*/  @!P0 IMAD.WIDE R22, R35, 0x4, R22 ;  /* 0x0000000423168825 */ /* 0x002fe200078e0216 */
[----:B------:R-:W-:-:S05]  /*6570*/  @!P1 LOP3.LUT R35, R54, 0x1, RZ, 0xc0, !PT ;  /* 0x0000000136239812 */ /* 0x000fca00078ec0ff */
[----:B0-----:R-:W-:Y:S02]  /*6580*/  @!P1 IMAD R20, R35, R34, RZ ;  /* 0x0000002223149224 */ /* 0x001fe400078e02ff */
[----:B------:R-:W0:Y:S01]  /*6590*/  @!P1 LDC R35, c[0x0][0x370] ;  /* 0x0000dc00ff239b82 */ /* 0x000e220000000800 */
[----:B------:R-:W-:-:S04]  /*65a0*/  @!P0 IMAD.WIDE.U32 R22, R31, 0x8, R22 ;  /* 0x000000081f168825 */ /* 0x000fc800078e0016 */
[----:B------:R-:W-:Y:S02]  /*65b0*/  @!P2 FADD.FTZ R19, R19, R21 ;  /* 0x000000151313a221 */ /* 0x000fe40000010000 */
[----:B------:R-:W2:Y:S01]  /*65c0*/  @!P0 LDG.E.64 R22, desc[UR8][R22.64] ;  /* 0x0000000816168981 */ /* 0x000ea2000c1e1b00 */
[----:B0-----:R-:W-:Y:S02]  /*65d0*/  @!P1 IMAD R34, R20, R35, RZ ;  /* 0x0000002314229224 */ /* 0x001fe400078e02ff */
[----:B------:R-:W0:Y:S03]  /*65e0*/  @!P1 LDC.64 R20, c[0x0][0x3d0] ;  /* 0x0000f400ff149b82 */ /* 0x000e260000000a00 */
[----:B------:R-:W-:-:S05]  /*65f0*/  @!P1 SHF.L.U32 R35, R34, 0x1, RZ ;  /* 0x0000000122239819 */ /* 0x000fca00000006ff */
[----:B0-----:R-:W-:-:S04]  /*6600*/  @!P1 IMAD.WIDE R20, R35, 0x4, R20 ;  /* 0x0000000423149825 */ /* 0x001fc800078e0214 */
[----:B------:R-:W-:-:S06]  /*6610*/  @!P1 IMAD.WIDE.U32 R20, R27, 0x8, R20 ;  /* 0x000000081b149825 */ /* 0x000fcc00078e0014 */
[----:B------:R-:W3:Y:S01]  /*6620*/  @!P1 LDG.E.64 R20, desc[UR8][R20.64] ;  /* 0x0000000814149981 */ /* 0x000ee2000c1e1b00 */
[----:B------:R-:W-:-:S04]  /*6630*/  IADD3 R34, PT, PT, R33, 0x4, RZ ;  /* 0x0000000421227810 */ /* 0x000fc80007ffe0ff */
[----:B------:R-:W-:-:S04]  /*6640*/  ISETP.NE.AND P2, PT, R34, UR6, PT ;  /* 0x0000000622007c0c */ /* 0x000fc8000bf45270 */
[----:B------:R-:W-:-:S13]  /*6650*/  ISETP.NE.OR P2, PT, R13, RZ, !P2 ;  /* 0x000000ff0d00720c */ /* 0x000fda0005745670 */
[----:B------:R-:W0:Y:S01]  /*6660*/  @!P2 LDC R34, c[0x0][0x374] ;  /* 0x0000dd00ff22ab82 */ /* 0x000e220000000800 */
[----:B--2---:R-:W-:Y:S01]  /*6670*/  @!P0 FADD.FTZ R18, R18, R22 ;  /* 0x0000001612128221 */ /* 0x004fe20000010000 */
[----:B------:R-:W-:Y:S01]  /*6680*/  IADD3 R22, PT, PT, R33, 0x5, RZ ;  /* 0x0000000521167810 */ /* 0x000fe20007ffe0ff */
[----:B------:R-:W-:Y:S01]  /*6690*/  @!P0 FADD.FTZ R19, R19, R23 ;  /* 0x0000001713138221 */ /* 0x000fe20000010000 */
[----:B------:R-:W-:Y:S02]  /*66a0*/  @!P2 LOP3.LUT R23, R54, 0x1, RZ, 0xc0, !PT ;  /* 0x000000013617a812 */ /* 0x000fe400078ec0ff */
[----:B------:R-:W-:-:S03]  /*66b0*/  ISETP.NE.AND P3, PT, R22, UR6, PT ;  /* 0x0000000616007c0c */ /* 0x000fc6000bf65270 */
[----:B0-----:R-:W-:Y:S01]  /*66c0*/  @!P2 IMAD R22, R23, R34, RZ ;  /* 0x000000221716a224 */ /* 0x001fe200078e02ff */
[----:B------:R-:W-:Y:S01]  /*66d0*/  ISETP.NE.OR P0, PT, R13, RZ, !P3 ;  /* 0x000000ff0d00720c */ /* 0x000fe20005f05670 */
[----:B------:R-:W0:-:S12]  /*66e0*/  @!P2 LDC R23, c[0x0][0x370] ;  /* 0x0000dc00ff17ab82 */ /* 0x000e180000000800 */
[----:B------:R-:W1:Y:S08]  /*66f0*/  @!P0 LDC R34, c[0x0][0x374] ;  /* 0x0000dd00ff228b82 */ /* 0x000e700000000800 */
[----:B------:R-:W2:Y:S01]  /*6700*/  @!P0 LDC R35, c[0x0][0x370] ;  /* 0x0000dc00ff238b82 */ /* 0x000ea20000000800 */
[----:B0-----:R-:W-:-:S05]  /*6710*/  @!P2 IMAD R22, R22, R23, RZ ;  /* 0x000000171616a224 */ /* 0x001fca00078e02ff */
[----:B------:R-:W-:Y:S01]  /*6720*/  @!P2 SHF.L.U32 R23, R22, 0x1, RZ ;  /* 0x000000011617a819 */ /* 0x000fe200000006ff */
[----:B---3--:R-:W-:Y:S01]  /*6730*/  @!P1 FADD.FTZ R19, R19, R21 ;  /* 0x0000001513139221 */ /* 0x008fe20000010000 */
[----:B------:R-:W-:Y:S01]  /*6740*/  @!P0 LOP3.LUT R21, R54, 0x1, RZ, 0xc0, !PT ;  /* 0x0000000136158812 */ /* 0x000fe200078ec0ff */
[----:B------:R-:W-:-:S04]  /*6750*/  @!P1 FADD.FTZ R18, R18, R20 ;  /* 0x0000001412129221 */ /* 0x000fc80000010000 */
[----:B-1----:R-:W-:Y:S02]  /*6760*/  @!P0 IMAD R34, R21, R34, RZ ;  /* 0x0000002215228224 */ /* 0x002fe400078e02ff */
[----:B------:R-:W0:Y:S02]  /*6770*/  @!P2 LDC.64 R20, c[0x0][0x3d0] ;  /* 0x0000f400ff14ab82 */ /* 0x000e240000000a00 */
[----:B--2---:R-:W-:Y:S02]  /*6780*/  @!P0 IMAD R34, R34, R35, RZ ;  /* 0x0000002322228224 */ /* 0x004fe400078e02ff */
[----:B0-----:R-:W-:-:S04]  /*6790*/  @!P2 IMAD.WIDE R20, R23, 0x4, R20 ;  /* 0x000000041714a825 */ /* 0x001fc800078e0214 */
[----:B------:R-:W0:Y:S01]  /*67a0*/  @!P0 LDC.64 R22, c[0x0][0x3d0] ;  /* 0x0000f400ff168b82 */ /* 0x000e220000000a00 */
        /* <DEDUP_REMOVED lines=21> */
[----:B------:R-:W-:Y:S01]  /*6900*/  @!P0 FADD.FTZ R19, R19, R23 ;  /* 0x0000001713138221 */ /* 0x000fe20000010000 */
[----:B------:R-:W-:-:S06]  /*6910*/  @!P1 SHF.L.U32 R35, R22, 0x1, RZ ;  /* 0x0000000116239819 */ /* 0x000fcc00000006ff */
[----:B------:R-:W1:Y:S02]  /*6920*/  @!P1 LDC.64 R20, c[0x0][0x3d0] ;  /* 0x0000f400ff149b82 */ /* 0x000e640000000a00 */
[----:B-1----:R-:W-:Y:S01]  /*6930*/  @!P1 IMAD.WIDE R20, R35, 0x4, R20 ;  /* 0x0000000423149825 */ /* 0x002fe200078e0214 */
[----:B------:R-:W-:-:S05]  /*6940*/  @!P2 LOP3.LUT R35, R54, 0x1, RZ, 0xc0, !PT ;  /* 0x000000013623a812 */ /* 0x000fca00078ec0ff */
[----:B0-----:R-:W-:Y:S02]  /*6950*/  @!P2 IMAD R22, R35, R34, RZ ;  /* 0x000000222316a224 */ /* 0x001fe400078e02ff */
[----:B------:R-:W0:Y:S01]  /*6960*/  @!P2 LDC R35, c[0x0][0x370] ;  /* 0x0000dc00ff23ab82 */ /* 0x000e220000000800 */
[----:B------:R-:W-:-:S06]  /*6970*/  @!P1 IMAD.WIDE.U32 R20, R30, 0x8, R20 ;  /* 0x000000081e149825 */ /* 0x000fcc00078e0014 */
[----:B------:R-:W2:Y:S01]  /*6980*/  @!P1 LDG.E.64 R20, desc[UR8][R20.64] ;  /* 0x0000000814149981 */ /* 0x000ea2000c1e1b00 */
[----:B0-----:R-:W-:Y:S02]  /*6990*/  @!P2 IMAD R34, R22, R35, RZ ;  /* 0x000000231622a224 */ /* 0x001fe400078e02ff */
[----:B------:R-:W0:Y:S03]  /*69a0*/  @!P2 LDC.64 R22, c[0x0][0x3d0] ;  /* 0x0000f400ff16ab82 */ /* 0x000e260000000a00 */
[----:B------:R-:W-:-:S05]  /*69b0*/  @!P2 SHF.L.U32 R35, R34, 0x1, RZ ;  /* 0x000000012223a819 */ /* 0x000fca00000006ff */
[----:B0-----:R-:W-:-:S04]  /*69c0*/  @!P2 IMAD.WIDE R22, R35, 0x4, R22 ;  /* 0x000000042316a825 */ /* 0x001fc800078e0216 */
[----:B------:R-:W-:-:S06]  /*69d0*/  @!P2 IMAD.WIDE.U32 R22, R28, 0x8, R22 ;  /* 0x000000081c16a825 */ /* 0x000fcc00078e0016 */
[----:B------:R-:W3:Y:S01]  /*69e0*/  @!P2 LDG.E.64 R22, desc[UR8][R22.64] ;  /* 0x000000081616a981 */ /* 0x000ee2000c1e1b00 */
[----:B------:R-:W0:Y:S08]  /*69f0*/  LDC R34, c[0x0][0x374] ;  /* 0x0000dd00ff227b82 */ /* 0x000e300000000800 */
[----:B------:R-:W1:Y:S01]  /*6a00*/  LDC R35, c[0x0][0x370] ;  /* 0x0000dc00ff237b82 */ /* 0x000e620000000800 */
[----:B------:R-:W-:Y:S01]  /*6a10*/  IADD3 R33, PT, PT, R33, 0x8, RZ ;  /* 0x0000000821217810 */ /* 0x000fe20007ffe0ff */
[----:B------:R-:W-:Y:S01]  /*6a20*/  UIADD3 UR5, UPT, UPT, UR5, 0x8, URZ ;  /* 0x0000000805057890 */ /* 0x000fe2000fffe0ff */
[----:B0-----:R-:W-:-:S02]  /*6a30*/  LEA R25, R34, R25, 0x3 ;  /* 0x0000001922197211 */ /* 0x001fc400078e18ff */
[C---:B------:R-:W-:Y:S02]  /*6a40*/  LEA R32, R34.reuse, R32, 0x3 ;  /* 0x0000002022207211 */ /* 0x040fe400078e18ff */
[C---:B------:R-:W-:Y:S02]  /*6a50*/  LEA R31, R34.reuse, R31, 0x3 ;  /* 0x0000001f221f7211 */ /* 0x040fe400078e18ff */
[C---:B------:R-:W-:Y:S02]  /*6a60*/  LEA R27, R34.reuse, R27, 0x3 ;  /* 0x0000001b221b7211 */ /* 0x040fe400078e18ff */
[C---:B------:R-:W-:Y:S02]  /*6a70*/  LEA R26, R34.reuse, R26, 0x3 ;  /* 0x0000001a221a7211 */ /* 0x040fe400078e18ff */
[C---:B------:R-:W-:Y:S02]  /*6a80*/  LEA R29, R34.reuse, R29, 0x3 ;  /* 0x0000001d221d7211 */ /* 0x040fe400078e18ff */
[----:B------:R-:W-:-:S02]  /*6a90*/  LEA R30, R34, R30, 0x3 ;  /* 0x0000001e221e7211 */ /* 0x000fc400078e18ff */
[----:B------:R-:W-:Y:S01]  /*6aa0*/  LEA R28, R34, R28, 0x3 ;  /* 0x0000001c221c7211 */ /* 0x000fe200078e18ff */
[----:B--2---:R-:W-:Y:S01]  /*6ab0*/  @!P1 FADD.FTZ R18, R18, R20 ;  /* 0x0000001412129221 */ /* 0x004fe20000010000 */
[----:B-1----:R-:W-:-:S04]  /*6ac0*/  LOP3.LUT R20, R35, 0x7ffffff8, RZ, 0xc0, !PT ;  /* 0x7ffffff823147812 */ /* 0x002fc800078ec0ff */
[----:B------:R-:W-:Y:S01]  /*6ad0*/  ISETP.NE.AND P0, PT, R33, R20, PT ;  /* 0x000000142100720c */ /* 0x000fe20003f05270 */
[----:B------:R-:W-:Y:S01]  /*6ae0*/  @!P1 FADD.FTZ R19, R19, R21 ;  /* 0x0000001513139221 */ /* 0x000fe20000010000 */
[----:B---3--:R-:W-:-:S03]  /*6af0*/  @!P2 FADD.FTZ R18, R18, R22 ;  /* 0x000000161212a221 */ /* 0x008fc60000010000 */
[----:B------:R-:W-:-:S08]  /*6b00*/  @!P2 FADD.FTZ R19, R19, R23 ;  /* 0x000000171313a221 */ /* 0x000fd00000010000 */
[----:B------:R-:W-:Y:S05]  /*6b10*/  @P0 BRA `(.L_x_731) ;  /* 0xfffffff400e40947 */ /* 0x000fea000383ffff */
[----:B------:R-:W-:-:S07]  /*6b20*/  MOV R29, R20 ;  /* 0x00000014001d7202 */ /* 0x000fce0000000f00 */
.L_x_730:
[----:B0-----:R-:W1:Y:S02]  /*6b30*/  LDC R28, c[0x0][0x370] ;  /* 0x0000dc00ff1c7b82 */ /* 0x001e640000000800 */
[----:B-12---:R-:W-:-:S13]  /*6b40*/  LOP3.LUT P0, R20, R28, 0x7, RZ, 0xc0, !PT ;  /* 0x000000071c147812 */ /* 0x006fda000780c0ff */
[----:B------:R-:W-:Y:S05]  /*6b50*/  @!P0 BRA `(.L_x_727) ;  /* 0x0000000400e48947 */ /* 0x000fea0003800000 */
[----:B------:R-:W-:Y:S02]  /*6b60*/  IADD3 R20, PT, PT, R20, -0x1, RZ ;  /* 0xffffffff14147810 */ /* 0x000fe40007ffe0ff */
[----:B------:R-:W-:Y:S02]  /*6b70*/  LOP3.LUT P4, R30, R28, 0x3, RZ, 0xc0, !PT ;  /* 0x000000031c1e7812 */ /* 0x000fe4000788c0ff */
[----:B------:R-:W-:-:S13]  /*6b80*/  ISETP.GE.U32.AND P0, PT, R20, 0x3, PT ;  /* 0x000000031400780c */ /* 0x000fda0003f06070 */
[----:B------:R-:W-:Y:S05]  /*6b90*/  @!P0 BRA `(.L_x_732) ;  /* 0x0000000000f88947 */ /* 0x000fea0003800000 */
[----:B------:R-:W-:Y:S02]  /*6ba0*/  ISETP.NE.AND P0, PT, R13, RZ, PT ;  /* 0x000000ff0d00720c */ /* 0x000fe40003f05270 */
[C---:B------:R-:W-:Y:S02]  /*6bb0*/  IADD3 R23, PT, PT, R29.reuse, 0x1, RZ ;  /* 0x000000011d177810 */ /* 0x040fe40007ffe0ff */
[C---:B------:R-:W-:Y:S02]  /*6bc0*/  ISETP.EQ.OR P1, PT, R29.reuse, UR6, P0 ;  /* 0x000000061d007c0c */ /* 0x040fe40008722670 */
[----:B------:R-:W-:Y:S02]  /*6bd0*/  IADD3 R31, PT, PT, R29, 0x2, RZ ;  /* 0x000000021d1f7810 */ /* 0x000fe40007ffe0ff */
[----:B------:R-:W-:Y:S02]  /*6be0*/  ISETP.EQ.OR P2, PT, R23, UR6, P0 ;  /* 0x0000000617007c0c */ /* 0x000fe40008742670 */
[----:B------:R-:W-:-:S07]  /*6bf0*/  ISETP.EQ.OR P3, PT, R31, UR6, P0 ;  /* 0x000000061f007c0c */ /* 0x000fce0008762670 */
[----:B------:R-:W0:Y:S01]  /*6c00*/  @!P1 LDC R22, c[0x0][0x374] ;  /* 0x0000dd00ff169b82 */ /* 0x000e220000000800 */
[----:B------:R-:W1:Y:S01]  /*6c10*/  @!P1 S2R R26, SR_CTAID.Y ;  /* 0x00000000001a9919 */ /* 0x000e620000002600 */
[----:B------:R-:W-:Y:S02]  /*6c20*/  @!P1 LOP3.LUT R23, R54, 0x1, RZ, 0xc0, !PT ;  /* 0x0000000136179812 */ /* 0x000fe400078ec0ff */
[----:B------:R-:W2:Y:S04]  /*6c30*/  @!P2 S2R R35, SR_CTAID.Y ;  /* 0x000000000023a919 */ /* 0x000ea80000002600 */
[----:B------:R-:W4:Y:S01]  /*6c40*/  @!P1 LDC.64 R20, c[0x0][0x3d0] ;  /* 0x0000f400ff149b82 */ /* 0x000f220000000a00 */
[----:B---3--:R-:W3:Y:S07]  /*6c50*/  @!P3 S2R R24, SR_CTAID.Y ;  /* 0x000000000018b919 */ /* 0x008eee0000002600 */
[----:B------:R-:W5:Y:S01]  /*6c60*/  @!P2 LDC R32, c[0x0][0x374] ;  /* 0x0000dd00ff20ab82 */ /* 0x000f620000000800 */
[----:B0-----:R-:W-:-:S07]  /*6c70*/  @!P1 IMAD R23, R23, R22, RZ ;  /* 0x0000001617179224 */ /* 0x001fce00078e02ff */
[----:B------:R-:W3:Y:S01]  /*6c80*/  @!P3 LDC R27, c[0x0][0x374] ;  /* 0x0000dd00ff1bbb82 */ /* 0x000ee20000000800 */
[----:B------:R-:W-:-:S05]  /*6c90*/  @!P1 IMAD R23, R23, R28, RZ ;  /* 0x0000001c17179224 */ /* 0x000fca00078e02ff */
[----:B------:R-:W-:Y:S01]  /*6ca0*/  @!P1 SHF.L.U32 R25, R23, 0x1, RZ ;  /* 0x0000000117199819 */ /* 0x000fe200000006ff */
[C---:B-1----:R-:W-:Y:S01]  /*6cb0*/  @!P1 IMAD R23, R29.reuse, R22, R26 ;  /* 0x000000161d179224 */ /* 0x042fe200078e021a */
[----:B------:R-:W-:-:S03]  /*6cc0*/  IADD3 R26, PT, PT, R29, 0x3, RZ ;  /* 0x000000031d1a7810 */ /* 0x000fc60007ffe0ff */
[----:B----4-:R-:W-:Y:S01]  /*6cd0*/  @!P1 IMAD.WIDE R20, R25, 0x4, R20 ;  /* 0x0000000419149825 */ /* 0x010fe200078e0214 */
[----:B------:R-:W-:Y:S02]  /*6ce0*/  ISETP.EQ.OR P0, PT, R26, UR6, P0 ;  /* 0x000000061a007c0c */ /* 0x000fe40008702670 */
[C---:B------:R-:W-:Y:S01]  /*6cf0*/  @!P2 LOP3.LUT R25, R54.reuse, 0x1, RZ, 0xc0, !PT ;  /* 0x000000013619a812 */ /* 0x040fe200078ec0ff */
[----:B------:R-:W-:Y:S02]  /*6d00*/  @!P1 IMAD.WIDE.U32 R20, R23, 0x8, R20 ;  /* 0x0000000817149825 */ /* 0x000fe400078e0014 */
[----:B------:R-:W0:Y:S02]  /*6d10*/  @!P2 LDC.64 R22, c[0x0][0x3d0] ;  /* 0x0000f400ff16ab82 */ /* 0x000e240000000a00 */
[----:B-----5:R-:W-:Y:S02]  /*6d20*/  @!P2 IMAD R25, R25, R32, RZ ;  /* 0x000000201919a224 */ /* 0x020fe400078e02ff */
[----:B---3--:R-:W-:Y:S01]  /*6d30*/  @!P3 IMAD R31, R31, R27, R24 ;  /* 0x0000001b1f1fb224 */ /* 0x008fe200078e0218 */
[----:B------:R-:W-:-:S03]  /*6d40*/  @!P3 LOP3.LUT R24, R54, 0x1, RZ, 0xc0, !PT ;  /* 0x000000013618b812 */ /* 0x000fc600078ec0ff */
[----:B------:R-:W1:Y:S01]  /*6d50*/  @!P0 S2R R33, SR_CTAID.Y ;  /* 0x0000000000218919 */ /* 0x000e620000002600 */
[----:B------:R-:W-:Y:S01]  /*6d60*/  @!P2 IMAD R25, R25, R28, RZ ;  /* 0x0000001c1919a224 */ /* 0x000fe200078e02ff */
[----:B------:R-:W1:Y:S01]  /*6d70*/  @!P0 LDC R65, c[0x0][0x374] ;  /* 0x0000dd00ff418b82 */ /* 0x000e620000000800 */
[----:B------:R-:W-:Y:S01]  /*6d80*/  @!P2 IMAD R32, R29, R32, R32 ;  /* 0x000000201d20a224 */ /* 0x000fe200078e0220 */
[----:B------:R-:W3:Y:S01]  /*6d90*/  @!P1 LDG.E.64 R20, desc[UR8][R20.64] ;  /* 0x0000000814149981 */ /* 0x000ee2000c1e1b00 */
[----:B------:R-:W-:Y:S01]  /*6da0*/  @!P3 IMAD R27, R24, R27, RZ ;  /* 0x0000001b181bb224 */ /* 0x000fe200078e02ff */
[----:B------:R-:W-:Y:S02]  /*6db0*/  @!P2 SHF.L.U32 R25, R25, 0x1, RZ ;  /* 0x000000011919a819 */ /* 0x000fe400000006ff */
[----:B--2---:R-:W-:Y:S01]  /*6dc0*/  @!P2 IADD3 R35, PT, PT, R32, R35, RZ ;  /* 0x000000232023a210 */ /* 0x004fe20007ffe0ff */
[----:B------:R-:W-:-:S05]  /*6dd0*/  @!P3 IMAD R27, R27, R28, RZ ;  /* 0x0000001c1b1bb224 */ /* 0x000fca00078e02ff */
[----:B------:R-:W-:Y:S01]  /*6de0*/  @!P3 SHF.L.U32 R27, R27, 0x1, RZ ;  /* 0x000000011b1bb819 */ /* 0x000fe200000006ff */
[----:B0-----:R-:W-:Y:S02]  /*6df0*/  @!P2 IMAD.WIDE R22, R25, 0x4, R22 ;  /* 0x000000041916a825 */ /* 0x001fe400078e0216 */
[----:B------:R-:W0:Y:S02]  /*6e00*/  @!P3 LDC.64 R24, c[0x0][0x3d0] ;  /* 0x0000f400ff18bb82 */ /* 0x000e240000000a00 */
[----:B------:R-:W-:-:S06]  /*6e10*/  @!P2 IMAD.WIDE.U32 R22, R35, 0x8, R22 ;  /* 0x000000082316a825 */ /* 0x000fcc00078e0016 */
[----:B------:R-:W2:Y:S01]  /*6e20*/  @!P2 LDG.E.64 R22, desc[UR8][R22.64] ;  /* 0x000000081616a981 */ /* 0x000ea2000c1e1b00 */
[----:B-1----:R-:W-:Y:S01]  /*6e30*/  @!P0 IMAD R33, R26, R65, R33 ;  /* 0x000000411a218224 */ /* 0x002fe200078e0221 */
[----:B------:R-:W-:-:S05]  /*6e40*/  @!P0 LOP3.LUT R26, R54, 0x1, RZ, 0xc0, !PT ;  /* 0x00000001361a8812 */ /* 0x000fca00078ec0ff */
[----:B------:R-:W-:-:S04]  /*6e50*/  @!P0 IMAD R65, R26, R65, RZ ;  /* 0x000000411a418224 */ /* 0x000fc800078e02ff */
[----:B------:R-:W-:Y:S02]  /*6e60*/  @!P0 IMAD R65, R65, R28, RZ ;  /* 0x0000001c41418224 */ /* 0x000fe400078e02ff */
[----:B0-----:R-:W-:Y:S02]  /*6e70*/  @!P3 IMAD.WIDE R24, R27, 0x4, R24 ;  /* 0x000000041b18b825 */ /* 0x001fe400078e0218 */
[----:B------:R-:W0:Y:S01]  /*6e80*/  @!P0 LDC.64 R26, c[0x0][0x3d0] ;  /* 0x0000f400ff1a8b82 */ /* 0x000e220000000a00 */
[----:B------:R-:W-:Y:S01]  /*6e90*/  @!P0 SHF.L.U32 R65, R65, 0x1, RZ ;  /* 0x0000000141418819 */ /* 0x000fe200000006ff */
[----:B------:R-:W-:-:S06]  /*6ea0*/  @!P3 IMAD.WIDE.U32 R24, R31, 0x8, R24 ;  /* 0x000000081f18b825 */ /* 0x000fcc00078e0018 */
[----:B------:R-:W4:Y:S01]  /*6eb0*/  @!P3 LDG.E.64 R24, desc[UR8][R24.64] ;  /* 0x000000081818b981 */ /* 0x000f22000c1e1b00 */
[----:B0-----:R-:W-:-:S04]  /*6ec0*/  @!P0 IMAD.WIDE R26, R65, 0x4, R26 ;  /* 0x00000004411a8825 */ /* 0x001fc800078e021a */
[----:B------:R-:W-:-:S06]  /*6ed0*/  @!P0 IMAD.WIDE.U32 R26, R33, 0x8, R26 ;  /* 0x00000008211a8825 */ /* 0x000fcc00078e001a */
        /* <DEDUP_REMOVED lines=10> */
.L_x_732:
[----:B------:R-:W-:Y:S05]  /*6f80*/  @!P4 BRA `(.L_x_727) ;  /* 0x0000000000d8c947 */ /* 0x000fea0003800000 */
[----:B------:R-:W-:-:S13]  /*6f90*/  ISETP.NE.AND P0, PT, R30, 0x1, PT ;  /* 0x000000011e00780c */ /* 0x000fda0003f05270 */
[----:B------:R-:W-:Y:S05]  /*6fa0*/  @!P0 BRA `(.L_x_733) ;  /* 0x0000000000808947 */ /* 0x000fea0003800000 */
[----:B------:R-:W-:Y:S02]  /*6fb0*/  ISETP.NE.AND P0, PT, R13, RZ, PT ;  /* 0x000000ff0d00720c */ /* 0x000fe40003f05270 */
[C---:B------:R-:W-:Y:S02]  /*6fc0*/  IADD3 R20, PT, PT, R29.reuse, 0x1, RZ ;  /* 0x000000011d147810 */ /* 0x040fe40007ffe0ff */
[----:B------:R-:W-:Y:S02]  /*6fd0*/  ISETP.EQ.OR P1, PT, R29, UR6, P0 ;  /* 0x000000061d007c0c */ /* 0x000fe40008722670 */
[----:B------:R-:W-:-:S11]  /*6fe0*/  ISETP.EQ.OR P0, PT, R20, UR6, P0 ;  /* 0x0000000614007c0c */ /* 0x000fd60008702670 */
[----:B------:R-:W0:Y:S01]  /*6ff0*/  @!P1 LDC R26, c[0x0][0x374] ;  /* 0x0000dd00ff1a9b82 */ /* 0x000e220000000800 */
[----:B------:R-:W1:Y:S01]  /*7000*/  @!P1 S2R R30, SR_CTAID.Y ;  /* 0x00000000001e9919 */ /* 0x000e620000002600 */
[C---:B------:R-:W-:Y:S02]  /*7010*/  @!P1 LOP3.LUT R25, R54.reuse, 0x1, RZ, 0xc0, !PT ;  /* 0x0000000136199812 */ /* 0x040fe400078ec0ff */
[----:B------:R-:W-:Y:S01]  /*7020*/  @!P0 LOP3.LUT R27, R54, 0x1, RZ, 0xc0, !PT ;  /* 0x00000001361b8812 */ /* 0x000fe200078ec0ff */
[----:B------:R-:W2:Y:S03]  /*7030*/  @!P0 S2R R31, SR_CTAID.Y ;  /* 0x00000000001f8919 */ /* 0x000ea60000002600 */
[----:B---3--:R-:W3:Y:S08]  /*7040*/  @!P0 LDC R24, c[0x0][0x374] ;  /* 0x0000dd00ff188b82 */ /* 0x008ef00000000800 */
[----:B------:R-:W4:Y:S08]  /*7050*/  @!P1 LDC.64 R20, c[0x0][0x3d0] ;  /* 0x0000f400ff149b82 */ /* 0x000f300000000a00 */
[----:B------:R-:W5:Y:S01]  /*7060*/  @!P0 LDC.64 R22, c[0x0][0x3d0] ;  /* 0x0000f400ff168b82 */ /* 0x000f620000000a00 */
[----:B0-----:R-:W-:-:S04]  /*7070*/  @!P1 IMAD R25, R25, R26, RZ ;  /* 0x0000001a19199224 */ /* 0x001fc800078e02ff */
[----:B------:R-:W-:Y:S02]  /*7080*/  @!P1 IMAD R25, R25, R28, RZ ;  /* 0x0000001c19199224 */ /* 0x000fe400078e02ff */
[----:B---3--:R-:W-:-:S03]  /*7090*/  @!P0 IMAD R27, R27, R24, RZ ;  /* 0x000000181b1b8224 */ /* 0x008fc600078e02ff */
[----:B------:R-:W-:Y:S01]  /*70a0*/  @!P1 SHF.L.U32 R25, R25, 0x1, RZ ;  /* 0x0000000119199819 */ /* 0x000fe200000006ff */
[----:B------:R-:W-:Y:S02]  /*70b0*/  @!P0 IMAD R24, R29, R24, R24 ;  /* 0x000000181d188224 */ /* 0x000fe400078e0218 */
[----:B------:R-:W-:Y:S02]  /*70c0*/  @!P0 IMAD R27, R27, R28, RZ ;  /* 0x0000001c1b1b8224 */ /* 0x000fe400078e02ff */
[----:B----4-:R-:W-:-:S03]  /*70d0*/  @!P1 IMAD.WIDE R20, R25, 0x4, R20 ;  /* 0x0000000419149825 */ /* 0x010fc600078e0214 */
[----:B------:R-:W-:Y:S01]  /*70e0*/  @!P0 SHF.L.U32 R27, R27, 0x1, RZ ;  /* 0x000000011b1b8819 */ /* 0x000fe200000006ff */
[----:B-1----:R-:W-:-:S04]  /*70f0*/  @!P1 IMAD R25, R29, R26, R30 ;  /* 0x0000001a1d199224 */ /* 0x002fc800078e021e */
[----:B-----5:R-:W-:Y:S01]  /*7100*/  @!P0 IMAD.WIDE R22, R27, 0x4, R22 ;  /* 0x000000041b168825 */ /* 0x020fe200078e0216 */
[----:B--2---:R-:W-:-:S03]  /*7110*/  @!P0 IADD3 R27, PT, PT, R24, R31, RZ ;  /* 0x0000001f181b8210 */ /* 0x004fc60007ffe0ff */
[----:B------:R-:W-:-:S04]  /*7120*/  @!P1 IMAD.WIDE.U32 R20, R25, 0x8, R20 ;  /* 0x0000000819149825 */ /* 0x000fc800078e0014 */
[----:B------:R-:W-:Y:S02]  /*7130*/  @!P0 IMAD.WIDE.U32 R22, R27, 0x8, R22 ;  /* 0x000000081b168825 */ /* 0x000fe400078e0016 */
[----:B------:R-:W2:Y:S04]  /*7140*/  @!P1 LDG.E.64 R20, desc[UR8][R20.64] ;  /* 0x0000000814149981 */ /* 0x000ea8000c1e1b00 */
[----:B------:R-:W3:Y:S01]  /*7150*/  @!P0 LDG.E.64 R22, desc[UR8][R22.64] ;  /* 0x0000000816168981 */ /* 0x000ee2000c1e1b00 */
[----:B------:R-:W-:Y:S01]  /*7160*/  IADD3 R29, PT, PT, R29, 0x2, RZ ;  /* 0x000000021d1d7810 */ /* 0x000fe20007ffe0ff */
[----:B--2---:R-:W-:Y:S01]  /*7170*/  @!P1 FADD.FTZ R18, R18, R20 ;  /* 0x0000001412129221 */ /* 0x004fe20000010000 */
[----:B------:R-:W-:-:S03]  /*7180*/  @!P1 FADD.FTZ R19, R19, R21 ;  /* 0x0000001513139221 */ /* 0x000fc60000010000 */
[----:B---3--:R-:W-:Y:S01]  /*7190*/  @!P0 FADD.FTZ R18, R18, R22 ;  /* 0x0000001612128221 */ /* 0x008fe20000010000 */
[----:B------:R-:W-:-:S07]  /*71a0*/  @!P0 FADD.FTZ R19, R19, R23 ;  /* 0x0000001713138221 */ /* 0x000fce0000010000 */
.L_x_733:
[----:B------:R-:W-:Y:S01]  /*71b0*/  ISETP.NE.AND P0, PT, R29, UR6, PT ;  /* 0x000000061d007c0c */ /* 0x000fe2000bf05270 */
[----:B------:R-:W-:Y:S01]  /*71c0*/  BSSY.RECONVERGENT B0, `(.L_x_727) ;  /* 0x0000012000007945 */ /* 0x000fe20003800200 */
[----:B------:R-:W-:Y:S02]  /*71d0*/  LOP3.LUT R20, R28, 0x1, RZ, 0xc0, !PT ;  /* 0x000000011c147812 */ /* 0x000fe400078ec0ff */
[----:B------:R-:W-:-:S04]  /*71e0*/  ISETP.NE.OR P0, PT, R13, RZ, !P0 ;  /* 0x000000ff0d00720c */ /* 0x000fc80004705670 */
[----:B------:R-:W-:-:S13]  /*71f0*/  ISETP.NE.U32.OR P0, PT, R20, 0x1, P0 ;  /* 0x000000011400780c */ /* 0x000fda0000705470 */
[----:B------:R-:W-:Y:S05]  /*7200*/  @P0 BRA `(.L_x_734) ;  /* 0x0000000000340947 */ /* 0x000fea0003800000 */
[----:B------:R-:W0:Y:S01]  /*7210*/  LDCU UR4, c[0x0][0x374] ;  /* 0x00006e80ff0477ac */ /* 0x000e220008000800 */
[----:B------:R-:W1:Y:S01]  /*7220*/  S2R R22, SR_CTAID.Y ;  /* 0x0000000000167919 */ /* 0x000e620000002600 */
[----:B------:R-:W2:Y:S01]  /*7230*/  LDC.64 R20, c[0x0][0x3d0] ;  /* 0x0000f400ff147b82 */ /* 0x000ea20000000a00 */
[----:B------:R-:W-:-:S05]  /*7240*/  LOP3.LUT R23, R54, 0x1, RZ, 0xc0, !PT ;  /* 0x0000000136177812 */ /* 0x000fca00078ec0ff */
[----:B0-----:R-:W-:-:S04]  /*7250*/  IMAD R23, R23, UR4, RZ ;  /* 0x0000000417177c24 */ /* 0x001fc8000f8e02ff */
[----:B------:R-:W-:-:S05]  /*7260*/  IMAD R23, R23, R28, RZ ;  /* 0x0000001c17177224 */ /* 0x000fca00078e02ff */
[----:B------:R-:W-:-:S05]  /*7270*/  SHF.L.U32 R23, R23, 0x1, RZ ;  /* 0x0000000117177819 */ /* 0x000fca00000006ff */
[----:B--2---:R-:W-:-:S04]  /*7280*/  IMAD.WIDE R20, R23, 0x4, R20 ;  /* 0x0000000417147825 */ /* 0x004fc800078e0214 */
[----:B-1----:R-:W-:-:S04]  /*7290*/  IMAD R29, R29, UR4, R22 ;  /* 0x000000041d1d7c24 */ /* 0x002fc8000f8e0216 */
[----:B------:R-:W-:-:S06]  /*72a0*/  IMAD.WIDE.U32 R20, R29, 0x8, R20 ;  /* 0x000000081d147825 */ /* 0x000fcc00078e0014 */
[----:B------:R-:W3:Y:S02]  /*72b0*/  LDG.E.64 R20, desc[UR8][R20.64] ;  /* 0x0000000814147981 */ /* 0x000ee4000c1e1b00 */
[----:B---3--:R-:W-:Y:S01]  /*72c0*/  FADD.FTZ R18, R18, R20 ;  /* 0x0000001412127221 */ /* 0x008fe20000010000 */
[----:B------:R-:W-:-:S07]  /*72d0*/  FADD.FTZ R19, R19, R21 ;  /* 0x0000001513137221 */ /* 0x000fce0000010000 */
.L_x_734:
[----:B------:R-:W-:Y:S05]  /*72e0*/  BSYNC.RECONVERGENT B0 ;  /* 0x0000000000007941 */ /* 0x000fea0003800200 */
.L_x_727:
[----:B------:R-:W5:Y:S01]  /*72f0*/  S2UR UR5, SR_CgaCtaId ;  /* 0x00000000000579c3 */ /* 0x000f620000008800 */
[----:B------:R-:W-:Y:S01]  /*7300*/  ISETP.NE.AND P0, PT, R13, RZ, PT ;  /* 0x000000ff0d00720c */ /* 0x000fe20003f05270 */
[----:B------:R-:W-:Y:S01]  /*7310*/  UMOV UR4, 0x400 ;  /* 0x0000040000047882 */ /* 0x000fe20000000000 */
[----:B------:R-:W0:Y:S01]  /*7320*/  LDCU.64 UR10, c[0x0][0x400] ;  /* 0x00008000ff0a77ac */ /* 0x000e220008000a00 */
[--C-:B----4-:R-:W-:Y:S02]  /*7330*/  HADD2.F32 R25, -RZ, R53.reuse.H0_H0 ;  /* 0x20000035ff197230 */ /* 0x110fe40000004100 */
[----:B------:R-:W-:Y:S02]  /*7340*/  HADD2.F32 R53, -RZ, R53.H1_H1 ;  /* 0x30000035ff357230 */ /* 0x000fe40000004100 */
[----:B--2---:R-:W2:Y:S01]  /*7350*/  LDC R23, c[0x0][0x41c] ;  /* 0x00010700ff177b82 */ /* 0x004ea20000000800 */
[----:B---3--:R-:W-:Y:S01]  /*7360*/  FADD.FTZ R24, -R12, R25 ;  /* 0x000000190c187221 */ /* 0x008fe20000010100 */
[----:B-----5:R-:W-:Y:S01]  /*7370*/  ULEA UR4, UR5, UR4, 0x18 ;  /* 0x0000000405047291 */ /* 0x020fe2000f8ec0ff */
[----:B------:R-:W3:Y:S01]  /*7380*/  LDCU.U8 UR5, c[0x0][0x414] ;  /* 0x00008280ff0577ac */ /* 0x000ee20008000000 */
[----:B--2---:R-:W-:-:S07]  /*7390*/  IMAD R23, R23, UR6, R56 ;  /* 0x0000000617177c24 */ /* 0x004fce000f8e0238 */
[----:B------:R2:W-:Y:S01]  /*73a0*/  @!P0 STS.64 [UR4+0xc8], R18 ;  /* 0x0000c812ff008988 */ /* 0x0005e20008000a04 */
[----:B------:R-:W-:Y:S01]  /*73b0*/  BAR.SYNC.DEFER_BLOCKING 0x0 ;  /* 0x0000000000007b1d */ /* 0x000fe20000010000 */
[----:B0-----:R-:W-:Y:S02]  /*73c0*/  ISETP.GE.U32.AND P0, PT, R23, UR10, PT ;  /* 0x0000000a17007c0c */ /* 0x001fe4000bf06070 */
[----:B--2---:R-:W-:Y:S01]  /*73d0*/  SHF.R.S32.HI R18, RZ, 0x1f, R23 ;  /* 0x0000001fff127819 */ /* 0x004fe20000011417 */
[----:B---3--:R-:W-:Y:S01]  /*73e0*/  UISETP.NE.AND UP0, UPT, UR5, URZ, UPT ;  /* 0x000000ff0500728c */ /* 0x008fe2000bf05270 */
[--C-:B------:R-:W-:Y:S02]  /*73f0*/  HADD2.F32 R19, -RZ, R52.reuse.H0_H0 ;  /* 0x20000034ff137230 */ /* 0x100fe40000004100 */
[----:B------:R-:W-:Y:S01]  /*7400*/  ISETP.GE.AND.EX P0, PT, R18, UR11, PT, P0 ;  /* 0x0000000b12007c0c */ /* 0x000fe2000bf06300 */
[----:B------:R-:W-:Y:S01]  /*7410*/  HADD2.F32 R52, -RZ, R52.H1_H1 ;  /* 0x30000034ff347230 */ /* 0x000fe20000004100 */
[----:B------:R-:W0:Y:S01]  /*7420*/  LDS.64 R20, [UR4+0xc8] ;  /* 0x0000c804ff147984 */ /* 0x000e220008000a00 */
[----:B------:R-:W0:Y:S02]  /*7430*/  LDCU UR4, c[0x0][0x42c] ;  /* 0x00008580ff0477ac */ /* 0x000e240008000800 */
[----:B0-----:R-:W-:Y:S01]  /*7440*/  FMUL.FTZ R25, R20, UR4 ;  /* 0x0000000414197c20 */ /* 0x001fe20008410000 */
[----:B------:R-:W-:Y:S01]  /*7450*/  FMUL.FTZ R22, R21, UR4 ;  /* 0x0000000415167c20 */ /* 0x000fe20008410000 */
[----:B------:R-:W-:Y:S01]  /*7460*/  FMUL.FTZ R21, R24, R63 ;  /* 0x0000003f18157220 */ /* 0x000fe20000410000 */
[----:B------:R-:W-:-:S03]  /*7470*/  FADD.FTZ R20, -R12, R53 ;  /* 0x000000350c147221 */ /* 0x000fc60000010100 */
[----:B------:R-:W-:Y:S01]  /*7480*/  FFMA.FTZ R33, R25, R21, R22 ;  /* 0x0000001519217223 */ /* 0x000fe20000010016 */
[----:B------:R-:W-:Y:S01]  /*7490*/  FMUL.FTZ R32, R20, R63 ;  /* 0x0000003f14207220 */ /* 0x000fe20000410000 */
        /* <DEDUP_REMOVED lines=19> */
.L_x_735:
[----:B------:R-:W-:Y:S01]  /*75d0*/  FFMA.FTZ R24, R25, R32, R22 ;  /* 0x0000002019187223 */ /* 0x000fe20000010016 */
[----:B------:R-:W-:Y:S01]  /*75e0*/  BSSY.RECONVERGENT B0, `(.L_x_736) ;  /* 0x0000014000007945 */ /* 0x000fe20003800200 */
[----:B------:R-:W-:Y:S01]  /*75f0*/  FFMA.FTZ R20, R16, R19, -R33 ;  /* 0x0000001310147223 */ /* 0x000fe20000010821 */
[----:B------:R-:W-:Y:S01]  /*7600*/  IADD3 R29, PT, PT, R23, 0x10, RZ ;  /* 0x00000010171d7810 */ /* 0x000fe20007ffe0ff */
[----:B------:R-:W-:Y:S01]  /*7610*/  FFMA.FTZ R24, R17, R52, -R24 ;  /* 0x0000003411187223 */ /* 0x000fe20000010818 */
[----:B-1----:R-:W-:Y:S01]  /*7620*/  IADD3 R27, PT, PT, R23, 0x20, RZ ;  /* 0x00000020171b7810 */ /* 0x002fe20007ffe0ff */
[----:B------:R-:W-:Y:S06]  /*7630*/  @P0 BRA `(.L_x_737) ;  /* 0x0000000000380947 */ /* 0x000fec0003800000 */
[----:B------:R-:W0:Y:S01]  /*7640*/  LDCU.64 UR6, c[0x0][0x3f8] ;  /* 0x00007f00ff0677ac */ /* 0x000e220008000a00 */
[----:B------:R-:W-:Y:S01]  /*7650*/  MOV R19, R69 ;  /* 0x0000004500137202 */ /* 0x000fe20000000f00 */
[-C--:B------:R-:W-:Y:S01]  /*7660*/  FMUL.FTZ R31, R20, R63.reuse ;  /* 0x0000003f141f7220 */ /* 0x080fe20000410000 */
[----:B------:R-:W-:Y:S01]  /*7670*/  FMUL.FTZ R24, R24, R63 ;  /* 0x0000003f18187220 */ /* 0x000fe20000410000 */
[----:B------:R-:W1:Y:S01]  /*7680*/  LDCU.64 UR4, c[0x0][0x380] ;  /* 0x00007000ff0477ac */ /* 0x000e620008000a00 */
[----:B0-----:R-:W-:Y:S01]  /*7690*/  IMAD R26, R18, UR6, RZ ;  /* 0x00000006121a7c24 */ /* 0x001fe2000f8e02ff */
[----:B------:R-:W-:-:S03]  /*76a0*/  MOV R18, R66 ;  /* 0x0000004200127202 */ /* 0x000fc60000000f00 */
[C---:B------:R-:W-:Y:S02]  /*76b0*/  IMAD R21, R23.reuse, UR7, R26 ;  /* 0x0000000717157c24 */ /* 0x040fe4000f8e021a */
[----:B------:R-:W-:-:S03]  /*76c0*/  IMAD.WIDE.U32 R18, R23, UR6, R18 ;  /* 0x0000000617127c25 */ /* 0x000fc6000f8e0012 */
[----:B-1----:R-:W-:Y:S02]  /*76d0*/  LEA R20, P0, R18, UR4, 0x1 ;  /* 0x0000000412147c11 */ /* 0x002fe4000f8008ff */
[----:B------:R-:W-:Y:S02]  /*76e0*/  IADD3 R21, PT, PT, R19, R21, RZ ;  /* 0x0000001513157210 */ /* 0x000fe40007ffe0ff */
[----:B------:R-:W-:Y:S02]  /*76f0*/  F2FP.F16.F32.PACK_AB R19, R24, R31 ;  /* 0x0000001f1813723e */ /* 0x000fe400000000ff */
[----:B------:R-:W-:-:S05]  /*7700*/  LEA.HI.X R21, R18, UR5, R21, 0x1, P0 ;  /* 0x0000000512157c11 */ /* 0x000fca00080f0c15 */
[----:B------:R0:W-:Y:S02]  /*7710*/  STG.E desc[UR8][R20.64], R19 ;  /* 0x0000001314007986 */ /* 0x0001e4000c101908 */
.L_x_737:
[----:B------:R-:W-:Y:S05]  /*7720*/  BSYNC.RECONVERGENT B0 ;  /* 0x0000000000007941 */ /* 0x000fea0003800200 */
.L_x_736:
[--C-:B0-----:R-:W-:Y:S01]  /*7730*/  HADD2.F32 R19, -RZ, R51.reuse.H0_H0 ;  /* 0x20000033ff137230 */ /* 0x101fe20000004100 */
[----:B------:R-:W-:Y:S01]  /*7740*/  ISETP.GE.U32.AND P0, PT, R29, UR10, PT ;  /* 0x0000000a1d007c0c */ /* 0x000fe2000bf06070 */
[----:B------:R-:W-:Y:S01]  /*7750*/  HADD2.F32 R51, -RZ, R51.H1_H1 ;  /* 0x30000033ff337230 */ /* 0x000fe20000004100 */
[----:B------:R-:W-:Y:S01]  /*7760*/  ISETP.GE.U32.AND P1, PT, R27, UR10, PT ;  /* 0x0000000a1b007c0c */ /* 0x000fe2000bf26070 */
[--C-:B------:R-:W-:Y:S02]  /*7770*/  HADD2.F32 R21, -RZ, R50.reuse.H0_H0 ;  /* 0x20000032ff157230 */ /* 0x100fe40000004100 */
[----:B------:R-:W-:Y:S01]  /*7780*/  FADD.FTZ R20, -R12, R19 ;  /* 0x000000130c147221 */ /* 0x000fe20000010100 */
[----:B------:R-:W-:Y:S01]  /*7790*/  SHF.R.S32.HI R18, RZ, 0x1f, R29 ;  /* 0x0000001fff127819 */ /* 0x000fe2000001141d */
[----:B------:R-:W-:Y:S01]  /*77a0*/  HADD2.F32 R50, -RZ, R50.H1_H1 ;  /* 0x30000032ff327230 */ /* 0x000fe20000004100 */
[----:B------:R-:W-:Y:S01]  /*77b0*/  SHF.R.S32.HI R24, RZ, 0x1f, R27 ;  /* 0x0000001fff187819 */ /* 0x000fe2000001141b */
[----:B------:R-:W-:Y:S01]  /*77c0*/  FMUL.FTZ R31, R20, R63 ;  /* 0x0000003f141f7220 */ /* 0x000fe20000410000 */
[----:B------:R-:W-:Y:S01]  /*77d0*/  FADD.FTZ R20, -R12, R51 ;  /* 0x000000330c147221 */ /* 0x000fe20000010100 */
[----:B------:R-:W-:Y:S01]  /*77e0*/  ISETP.GE.AND.EX P0, PT, R18, UR11, PT, P0 ;  /* 0x0000000b12007c0c */ /* 0x000fe2000bf06300 */
[----:B------:R-:W-:Y:S01]  /*77f0*/  HADD2.F32 R19, -RZ, R49.H0_H0 ;  /* 0x20000031ff137230 */ /* 0x000fe20000004100 */
[----:B------:R-:W-:Y:S01]  /*7800*/  ISETP.GE.AND.EX P1, PT, R24, UR11, PT, P1 ;  /* 0x0000000b18007c0c */ /* 0x000fe2000bf26310 */
[----:B------:R-:W-:Y:S01]  /*7810*/  FFMA.FTZ R53, R25, R31, R22 ;  /* 0x0000001f19357223 */ /* 0x000fe20000010016 */
[----:B------:R-:W-:Y:S01]  /*7820*/  FMUL.FTZ R34, R20, R63 ;  /* 0x0000003f14227220 */ /* 0x000fe20000410000 */
        /* <DEDUP_REMOVED lines=19> */
.L_x_738:
[----:B------:R-:W-:Y:S01]  /*7960*/  FFMA.FTZ R26, R25, R34, R22 ;  /* 0x00000022191a7223 */ /* 0x000fe20000010016 */
[----:B------:R-:W-:Y:S01]  /*7970*/  BSSY.RECONVERGENT B0, `(.L_x_739) ;  /* 0x0000014000007945 */ /* 0x000fe20003800200 */
[----:B------:R-:W-:Y:S01]  /*7980*/  FFMA.FTZ R20, R16, R21, -R53 ;  /* 0x0000001510147223 */ /* 0x000fe20000010835 */
[----:B------:R-:W-:Y:S02]  /*7990*/  HADD2.F32 R49, -RZ, R49.H1_H1 ;  /* 0x30000031ff317230 */ /* 0x000fe40000004100 */
[----:B------:R-:W-:Y:S01]  /*79a0*/  FADD.FTZ R30, -R12, R19 ;  /* 0x000000130c1e7221 */ /* 0x000fe20000010100 */
[----:B------:R-:W-:Y:S01]  /*79b0*/  FFMA.FTZ R26, R17, R50, -R26 ;  /* 0x00000032111a7223 */ /* 0x000fe2000001081a */
[----:B------:R-:W-:Y:S06]  /*79c0*/  @P0 BRA `(.L_x_740) ;  /* 0x0000000000380947 */ /* 0x000fec0003800000 */
[----:B------:R-:W0:Y:S01]  /*79d0*/  LDCU.64 UR4, c[0x0][0x3f8] ;  /* 0x00007f00ff0477ac */ /* 0x000e220008000a00 */
[----:B------:R-:W-:Y:S01]  /*79e0*/  MOV R19, R69 ;  /* 0x0000004500137202 */ /* 0x000fe20000000f00 */
[----:B------:R-:W-:Y:S01]  /*79f0*/  FMUL.FTZ R26, R26, R63 ;  /* 0x0000003f1a1a7220 */ /* 0x000fe20000410000 */
[----:B------:R-:W1:Y:S01]  /*7a00*/  LDCU.64 UR6, c[0x0][0x380] ;  /* 0x00007000ff0677ac */ /* 0x000e620008000a00 */
[----:B0-----:R-:W-:Y:S01]  /*7a10*/  IMAD R28, R18, UR4, RZ ;  /* 0x00000004121c7c24 */ /* 0x001fe2000f8e02ff */
[----:B------:R-:W-:-:S03]  /*7a20*/  MOV R18, R66 ;  /* 0x0000004200127202 */ /* 0x000fc60000000f00 */
[C---:B------:R-:W-:Y:S02]  /*7a30*/  IMAD R21, R29.reuse, UR5, R28 ;  /* 0x000000051d157c24 */ /* 0x040fe4000f8e021c */
[----:B------:R-:W-:-:S04]  /*7a40*/  IMAD.WIDE.U32 R18, R29, UR4, R18 ;  /* 0x000000041d127c25 */ /* 0x000fc8000f8e0012 */
[----:B------:R-:W-:Y:S01]  /*7a50*/  FMUL.FTZ R29, R20, R63 ;  /* 0x0000003f141d7220 */ /* 0x000fe20000410000 */
[----:B-1----:R-:W-:Y:S02]  /*7a60*/  LEA R20, P0, R18, UR6, 0x1 ;  /* 0x0000000612147c11 */ /* 0x002fe4000f8008ff */
[----:B------:R-:W-:Y:S02]  /*7a70*/  IADD3 R21, PT, PT, R19, R21, RZ ;  /* 0x0000001513157210 */ /* 0x000fe40007ffe0ff */
[----:B------:R-:W-:Y:S02]  /*7a80*/  F2FP.F16.F32.PACK_AB R19, R26, R29 ;  /* 0x0000001d1a13723e */ /* 0x000fe400000000ff */
[----:B------:R-:W-:-:S05]  /*7a90*/  LEA.HI.X R21, R18, UR7, R21, 0x1, P0 ;  /* 0x0000000712157c11 */ /* 0x000fca00080f0c15 */
[----:B------:R0:W-:Y:S02]  /*7aa0*/  STG.E desc[UR8][R20.64], R19 ;  /* 0x0000001314007986 */ /* 0x0001e4000c101908 */
.L_x_740:
[----:B------:R-:W-:Y:S05]  /*7ab0*/  BSYNC.RECONVERGENT B0 ;  /* 0x0000000000007941 */ /* 0x000fea0003800200 */
.L_x_739:
[----:B0-----:R-:W-:Y:S01]  /*7ac0*/  FMUL.FTZ R21, R30, R63 ;  /* 0x0000003f1e157220 */ /* 0x001fe20000410000 */
[----:B------:R-:W-:Y:S01]  /*7ad0*/  FADD.FTZ R18, -R12, R49 ;  /* 0x000000310c127221 */ /* 0x000fe20000010100 */
[--C-:B------:R-:W-:Y:S02]  /*7ae0*/  HADD2.F32 R19, -RZ, R48.reuse.H0_H0 ;  /* 0x20000030ff137230 */ /* 0x100fe40000004100 */
[----:B------:R-:W-:Y:S02]  /*7af0*/  HADD2.F32 R48, -RZ, R48.H1_H1 ;  /* 0x30000030ff307230 */ /* 0x000fe40000004100 */
[----:B------:R-:W-:Y:S01]  /*7b00*/  FFMA.FTZ R35, R25, R21, R22 ;  /* 0x0000001519237223 */ /* 0x000fe20000010016 */
        /* <DEDUP_REMOVED lines=20> */
.L_x_741:
[----:B------:R-:W-:Y:S01]  /*7c50*/  FFMA.FTZ R18, R25, R30, R22 ;  /* 0x0000001e19127223 */ /* 0x000fe20000010016 */
[----:B------:R-:W-:Y:S01]  /*7c60*/  BSSY.RECONVERGENT B0, `(.L_x_742) ;  /* 0x0000014000007945 */ /* 0x000fe20003800200 */
[----:B------:R-:W-:Y:S01]  /*7c70*/  FFMA.FTZ R20, R16, R19, -R35 ;  /* 0x0000001310147223 */ /* 0x000fe20000010823 */
[----:B------:R-:W-:Y:S01]  /*7c80*/  IADD3 R31, PT, PT, R23, 0x30, RZ ;  /* 0x00000030171f7810 */ /* 0x000fe20007ffe0ff */
[----:B------:R-:W-:Y:S01]  /*7c90*/  FFMA.FTZ R48, R17, R48, -R18 ;  /* 0x0000003011307223 */ /* 0x000fe20000010812 */
[----:B------:R-:W-:Y:S01]  /*7ca0*/  IADD3 R29, PT, PT, R23, 0x40, RZ ;  /* 0x00000040171d7810 */ /* 0x000fe20007ffe0ff */
        /* <DEDUP_REMOVED lines=10> */
[----:B-1----:R-:W-:Y:S02]  /*7d50*/  LEA R20, P0, R18, UR6, 0x1 ;  /* 0x0000000612147c11 */ /* 0x002fe4000f8008ff */
[----:B------:R-:W-:Y:S02]  /*7d60*/  IADD3 R21, PT, PT, R19, R21, RZ ;  /* 0x0000001513157210 */ /* 0x000fe40007ffe0ff */
[----:B------:R-:W-:Y:S02]  /*7d70*/  F2FP.F16.F32.PACK_AB R19, R24, R27 ;  /* 0x0000001b1813723e */ /* 0x000fe400000000ff */
[----:B------:R-:W-:-:S05]  /*7d80*/  LEA.HI.X R21, R18, UR7, R21, 0x1, P0 ;  /* 0x0000000712157c11 */ /* 0x000fca00080f0c15 */
[----:B------:R0:W-:Y:S02]  /*7d90*/  STG.E desc[UR8][R20.64], R19 ;  /* 0x0000001314007986 */ /* 0x0001e4000c101908 */
.L_x_743:
[----:B------:R-:W-:Y:S05]  /*7da0*/  BSYNC.RECONVERGENT B0 ;  /* 0x0000000000007941 */ /* 0x000fea0003800200 */
.L_x_742:
[--C-:B0-----:R-:W-:Y:S01]  /*7db0*/  HADD2.F32 R19, -RZ, R47.reuse.H0_H0 ;  /* 0x2000002fff137230 */ /* 0x101fe20000004100 */
[----:B------:R-:W-:Y:S01]  /*7dc0*/  ISETP.GE.U32.AND P0, PT, R31, UR10, PT ;  /* 0x0000000a1f007c0c */ /* 0x000fe2000bf06070 */
[----:B------:R-:W-:Y:S01]  /*7dd0*/  HADD2.F32 R47, -RZ, R47.H1_H1 ;  /* 0x3000002fff2f7230 */ /* 0x000fe20000004100 */
[----:B------:R-:W-:Y:S01]  /*7de0*/  ISETP.GE.U32.AND P1, PT, R29, UR10, PT ;  /* 0x0000000a1d007c0c */ /* 0x000fe2000bf26070 */
[----:B------:R-:W-:Y:S02]  /*7df0*/  HADD2.F32 R49, -RZ, R45.H0_H0 ;  /* 0x2000002dff317230 */ /* 0x000fe40000004100 */
[----:B------:R-:W-:Y:S01]  /*7e00*/  FADD.FTZ R20, -R12, R19 ;  /* 0x000000130c147221 */ /* 0x000fe20000010100 */
[----:B------:R-:W-:Y:S01]  /*7e10*/  SHF.R.S32.HI R18, RZ, 0x1f, R31 ;  /* 0x0000001fff127819 */ /* 0x000fe2000001141f */
[--C-:B------:R-:W-:Y:S01]  /*7e20*/  HADD2.F32 R19, -RZ, R46.reuse.H0_H0 ;  /* 0x2000002eff137230 */ /* 0x100fe20000004100 */
[----:B------:R-:W-:Y:S01]  /*7e30*/  SHF.R.S32.HI R24, RZ, 0x1f, R29 ;  /* 0x0000001fff187819 */ /* 0x000fe2000001141d */
[----:B------:R-:W-:Y:S01]  /*7e40*/  FMUL.FTZ R21, R20, R63 ;  /* 0x0000003f14157220 */ /* 0x000fe20000410000 */
[----:B------:R-:W-:Y:S01]  /*7e50*/  FADD.FTZ R20, -R12, R47 ;  /* 0x0000002f0c147221 */ /* 0x000fe20000010100 */
[----:B------:R-:W-:Y:S01]  /*7e60*/  ISETP.GE.AND.EX P0, PT, R18, UR11, PT, P0 ;  /* 0x0000000b12007c0c */ /* 0x000fe2000bf06300 */
[----:B------:R-:W-:Y:S01]  /*7e70*/  HADD2.F32 R46, -RZ, R46.H1_H1 ;  /* 0x3000002eff2e7230 */ /* 0x000fe20000004100 */
        /* <DEDUP_REMOVED lines=22> */
.L_x_744:
        /* <DEDUP_REMOVED lines=9> */
[-C--:B------:R-:W-:Y:S01]  /*8070*/  FMUL.FTZ R27, R20, R63.reuse ;  /* 0x0000003f141b7220 */ /* 0x080fe20000410000 */
[----:B------:R-:W-:Y:S01]  /*8080*/  FMUL.FTZ R26, R26, R63 ;  /* 0x0000003f1a1a7220 */ /* 0x000fe20000410000 */
[----:B------:R-:W1:Y:S01]  /*8090*/  LDCU.64 UR6, c[0x0][0x380] ;  /* 0x00007000ff0677ac */ /* 0x000e620008000a00 */
[----:B0-----:R-:W-:Y:S01]  /*80a0*/  IMAD R28, R18, UR4, RZ ;  /* 0x00000004121c7c24 */ /* 0x001fe2000f8e02ff */
[----:B------:R-:W-:-:S05]  /*80b0*/  MOV R18, R66 ;  /* 0x0000004200127202 */ /* 0x000fca0000000f00 */
[----:B------:R-:W-:-:S04]  /*80c0*/  IMAD.WIDE.U32 R18, R31, UR4, R18 ;  /* 0x000000041f127c25 */ /* 0x000fc8000f8e0012 */
[----:B------:R-:W-:Y:S01]  /*80d0*/  IMAD R31, R31, UR5, R28 ;  /* 0x000000051f1f7c24 */ /* 0x000fe2000f8e021c */
[----:B-1----:R-:W-:-:S04]  /*80e0*/  LEA R20, P0, R18, UR6, 0x1 ;  /* 0x0000000612147c11 */ /* 0x002fc8000f8008ff */
[----:B------:R-:W-:Y:S02]  /*80f0*/  IADD3 R31, PT, PT, R19, R31, RZ ;  /* 0x0000001f131f7210 */ /* 0x000fe40007ffe0ff */
[----:B------:R-:W-:Y:S02]  /*8100*/  F2FP.F16.F32.PACK_AB R19, R26, R27 ;  /* 0x0000001b1a13723e */ /* 0x000fe400000000ff */
[----:B------:R-:W-:-:S05]  /*8110*/  LEA.HI.X R21, R18, UR7, R31, 0x1, P0 ;  /* 0x0000000712157c11 */ /* 0x000fca00080f0c1f */
[----:B------:R0:W-:Y:S02]  /*8120*/  STG.E desc[UR8][R20.64], R19 ;  /* 0x0000001314007986 */ /* 0x0001e4000c101908 */
.L_x_746:
[----:B------:R-:W-:Y:S05]  /*8130*/  BSYNC.RECONVERGENT B0 ;  /* 0x0000000000007941 */ /* 0x000fea0003800200 */
.L_x_745:
        /* <DEDUP_REMOVED lines=25> */
.L_x_747:
[----:B------:R-:W-:Y:S01]  /*82d0*/  FFMA.FTZ R18, R25, R30, R22 ;  /* 0x0000001e19127223 */ /* 0x000fe20000010016 */
[----:B------:R-:W-:Y:S01]  /*82e0*/  BSSY.RECONVERGENT B0, `(.L_x_748) ;  /* 0x0000014000007945 */ /* 0x000fe20003800200 */
[----:B------:R-:W-:Y:S01]  /*82f0*/  FFMA.FTZ R20, R16, R19, -R45 ;  /* 0x0000001310147223 */ /* 0x000fe2000001082d */
[--C-:B------:R-:W-:Y:S02]  /*8300*/  HADD2.F32 R27, -RZ, R43.reuse.H0_H0 ;  /* 0x2000002bff1b7230 */ /* 0x100fe40000004100 */
[----:B------:R-:W-:Y:S01]  /*8310*/  FFMA.FTZ R44, R17, R44, -R18 ;  /* 0x0000002c112c7223 */ /* 0x000fe20000010812 */
[----:B------:R-:W-:Y:S01]  /*8320*/  HADD2.F32 R31, -RZ, R43.H1_H1 ;  /* 0x3000002bff1f7230 */ /* 0x000fe20000004100 */
        /* <DEDUP_REMOVED lines=15> */
.L_x_749:
[----:B------:R-:W-:Y:S05]  /*8420*/  BSYNC.RECONVERGENT B0 ;  /* 0x0000000000007941 */ /* 0x000fea0003800200 */
.L_x_748:
[----:B------:R-:W-:Y:S02]  /*8430*/  HADD2.F32 R45, -RZ, R3.H0_H0 ;  /* 0x20000003ff2d7230 */ /* 0x000fe40000004100 */
[C---:B------:R-:W-:Y:S01]  /*8440*/  FADD.FTZ R35, -R12.reuse, R27 ;  /* 0x0000001b0c237221 */ /* 0x040fe20000010100 */
[----:B------:R-:W-:Y:S02]  /*8450*/  HADD2.F32 R49, -RZ, R7.H0_H0 ;  /* 0x20000007ff317230 */ /* 0x000fe40000004100 */
[C---:B------:R-:W-:Y:S01]  /*8460*/  FADD.FTZ R31, -R12.reuse, R31 ;  /* 0x0000001f0c1f7221 */ /* 0x040fe20000010100 */
[----:B------:R-:W-:Y:S02]  /*8470*/  HADD2.F32 R53, -RZ, R11.H0_H0 ;  /* 0x2000000bff357230 */ /* 0x000fe40000004100 */
[----:B------:R-:W-:Y:S01]  /*8480*/  FMUL.FTZ R35, R35, R63 ;  /* 0x0000003f23237220 */ /* 0x000fe20000410000 */
[----:B0-----:R-:W-:Y:S02]  /*8490*/  HADD2.F32 R21, -RZ, R39.H0_H0 ;  /* 0x20000027ff157230 */ /* 0x001fe40000004100 */
[----:B------:R-:W-:Y:S01]  /*84a0*/  FADD.FTZ R64, -R12, R45 ;  /* 0x0000002d0c407221 */ /* 0x000fe20000010100 */
[----:B------:R-:W-:-:S02]  /*84b0*/  HADD2.F32 R3, -RZ, R3.H1_H1 ;  /* 0x30000003ff037230 */ /* 0x000fc40000004100 */
[C---:B------:R-:W-:Y:S01]  /*84c0*/  FADD.FTZ R50, -R12.reuse, R49 ;  /* 0x000000310c327221 */ /* 0x040fe20000010100 */
[----:B------:R-:W-:Y:S02]  /*84d0*/  HADD2.F32 R7, -RZ, R7.H1_H1 ;  /* 0x30000007ff077230 */ /* 0x000fe40000004100 */
[C---:B------:R-:W-:Y:S01]  /*84e0*/  FADD.FTZ R76, -R12.reuse, R21 ;  /* 0x000000150c4c7221 */ /* 0x040fe20000010100 */
[----:B------:R-:W-:Y:S02]  /*84f0*/  HADD2.F32 R11, -RZ, R11.H1_H1 ;  /* 0x3000000bff0b7230 */ /* 0x000fe40000004100 */
[C---:B------:R-:W-:Y:S01]  /*8500*/  FADD.FTZ R24, -R12.reuse, R3 ;  /* 0x000000030c187221 */ /* 0x040fe20000010100 */
[----:B------:R-:W-:Y:S02]  /*8510*/  HADD2.F32 R47, -RZ, R5.H0_H0 ;  /* 0x20000005ff2f7230 */ /* 0x000fe40000004100 */
[----:B------:R-:W-:Y:S01]  /*8520*/  FADD.FTZ R48, -R12, R7 ;  /* 0x000000070c307221 */ /* 0x000fe20000010100 */
[----:B------:R-:W-:-:S02]  /*8530*/  HADD2.F32 R51, -RZ, R9.H0_H0 ;  /* 0x20000009ff337230 */ /* 0x000fc40000004100 */
[C---:B------:R-:W-:Y:S01]  /*8540*/  FADD.FTZ R32, -R12.reuse, R11 ;  /* 0x0000000b0c207221 */ /* 0x040fe20000010100 */
[----:B------:R-:W-:Y:S01]  /*8550*/  HADD2.F32 R5, -RZ, R5.H1_H1 ;  /* 0x30000005ff057230 */ /* 0x000fe20000004100 */
[C---:B------:R-:W-:Y:S01]  /*8560*/  IADD3 R21, PT, PT, R23.reuse, 0x50, RZ ;  /* 0x0000005017157810 */ /* 0x040fe20007ffe0ff */
[----:B------:R-:W-:Y:S01]  /*8570*/  HADD2.F32 R9, -RZ, R9.H1_H1 ;  /* 0x30000009ff097230 */ /* 0x000fe20000004100 */
[C---:B------:R-:W-:Y:S01]  /*8580*/  IADD3 R11, PT, PT, R23.reuse, 0x60, RZ ;  /* 0x00000060170b7810 */ /* 0x040fe20007ffe0ff */
[----:B------:R-:W-:Y:S01]  /*8590*/  HADD2.F32 R19, -RZ, R41.H0_H0 ;  /* 0x20000029ff137230 */ /* 0x000fe20000004100 */
[C---:B------:R-:W-:Y:S01]  /*85a0*/  IADD3 R7, PT, PT, R23.reuse, 0x70, RZ ;  /* 0x0000007017077810 */ /* 0x040fe20007ffe0ff */
[----:B------:R-:W-:Y:S01]  /*85b0*/  HADD2.F32 R43, -RZ, R37.H0_H0 ;  /* 0x20000025ff2b7230 */ /* 0x000fe20000004100 */
[----:B------:R-:W-:Y:S01]  /*85c0*/  IADD3 R3, PT, PT, R23, 0x80, RZ ;  /* 0x0000008017037810 */ /* 0x000fe20007ffe0ff */
[----:B------:R-:W-:Y:S02]  /*85d0*/  HADD2.F32 R65, -RZ, R59.H0_H0 ;  /* 0x2000003bff417230 */ /* 0x000fe40000004100 */
[----:B------:R-:W-:Y:S01]  /*85e0*/  FADD.FTZ R52, -R12, R5 ;  /* 0x000000050c347221 */ /* 0x000fe20000010100 */
[----:B------:R-:W-:-:S02]  /*85f0*/  HADD2.F32 R41, -RZ, R41.H1_H1 ;  /* 0x30000029ff297230 */ /* 0x000fc40000004100 */
[C---:B------:R-:W-:Y:S01]  /*8600*/  FADD.FTZ R44, -R12.reuse, R9 ;  /* 0x000000090c2c7221 */ /* 0x040fe20000010100 */
[----:B------:R-:W-:Y:S01]  /*8610*/  HADD2.F32 R39, -RZ, R39.H1_H1 ;  /* 0x30000027ff277230 */ /* 0x000fe20000004100 */
[----:B------:R-:W-:Y:S01]  /*8620*/  ISETP.GE.U32.AND P0, PT, R21, UR10, PT ;  /* 0x0000000a15007c0c */ /* 0x000fe2000bf06070 */
[----:B------:R-:W-:Y:S01]  /*8630*/  HADD2.F32 R37, -RZ, R37.H1_H1 ;  /* 0x30000025ff257230 */ /* 0x000fe20000004100 */
[----:B------:R-:W-:Y:S01]  /*8640*/  ISETP.GE.U32.AND P1, PT, R11, UR10, PT ;  /* 0x0000000a0b007c0c */ /* 0x000fe2000bf26070 */
[----:B------:R-:W-:Y:S01]  /*8650*/  HADD2.F32 R59, -RZ, R59.H1_H1 ;  /* 0x3000003bff3b7230 */ /* 0x000fe20000004100 */
[----:B------:R-:W-:Y:S01]  /*8660*/  ISETP.GE.U32.AND P2, PT, R7, UR10, PT ;  /* 0x0000000a07007c0c */ /* 0x000fe2000bf46070 */
[--C-:B------:R-:W-:Y:S01]  /*8670*/  HADD2.F32 R33, -RZ, R62.reuse.H0_H0 ;  /* 0x2000003eff217230 */ /* 0x100fe20000004100 */
[----:B------:R-:W-:Y:S01]  /*8680*/  ISETP.GE.U32.AND P3, PT, R3, UR10, PT ;  /* 0x0000000a03007c0c */ /* 0x000fe2000bf66070 */
[----:B------:R-:W-:Y:S01]  /*8690*/  HADD2.F32 R29, -RZ, R62.H1_H1 ;  /* 0x3000003eff1d7230 */ /* 0x000fe20000004100 */
[----:B------:R-:W-:Y:S01]  /*86a0*/  SHF.R.S32.HI R18, RZ, 0x1f, R21 ;  /* 0x0000001fff127819 */ /* 0x000fe20000011415 */
[C---:B------:R-:W-:Y:S01]  /*86b0*/  FADD.FTZ R19, -R12.reuse, R19 ;  /* 0x000000130c137221 */ /* 0x040fe20000010100 */
[----:B------:R-:W-:Y:S01]  /*86c0*/  SHF.R.S32.HI R27, RZ, 0x1f, R11 ;  /* 0x0000001fff1b7819 */ /* 0x000fe2000001140b */
[C---:B------:R-:W-:Y:S01]  /*86d0*/  FADD.FTZ R20, -R12.reuse, R41 ;  /* 0x000000290c147221 */ /* 0x040fe20000010100 */
[----:B------:R-:W-:Y:S01]  /*86e0*/  SHF.R.S32.HI R9, RZ, 0x1f, R7 ;  /* 0x0000001fff097819 */ /* 0x000fe20000011407 */
[C---:B------:R-:W-:Y:S01]  /*86f0*/  FADD.FTZ R74, -R12.reuse, R39 ;  /* 0x000000270c4a7221 */ /* 0x040fe20000010100 */
[----:B------:R-:W-:Y:S01]  /*8700*/  SHF.R.S32.HI R5, RZ, 0x1f, R3 ;  /* 0x0000001fff057819 */ /* 0x000fe20000011403 */
[C---:B------:R-:W-:Y:S01]  /*8710*/  FADD.FTZ R72, -R12.reuse, R43 ;  /* 0x0000002b0c487221 */ /* 0x040fe20000010100 */
[C---:B------:R-:W-:Y:S01]  /*8720*/  FADD.FTZ R70, -R12.reuse, R37 ;  /* 0x000000250c467221 */ /* 0x040fe20000010100 */
[C---:B------:R-:W-:Y:S01]  /*8730*/  FADD.FTZ R62, -R12.reuse, R47 ;  /* 0x0000002f0c3e7221 */ /* 0x040fe20000010100 */
[C---:B------:R-:W-:Y:S01]  /*8740*/  FADD.FTZ R46, -R12.reuse, R51 ;  /* 0x000000330c2e7221 */ /* 0x040fe20000010100 */
[C---:B------:R-:W-:Y:S01]  /*8750*/  FADD.FTZ R34, -R12.reuse, R53 ;  /* 0x000000350c227221 */ /* 0x040fe20000010100 */
[C---:B------:R-:W-:Y:S01]  /*8760*/  FADD.FTZ R30, -R12.reuse, R65 ;  /* 0x000000410c1e7221 */ /* 0x040fe20000010100 */
[C---:B------:R-:W-:Y:S01]  /*8770*/  FADD.FTZ R26, -R12.reuse, R59 ;  /* 0x0000003b0c1a7221 */ /* 0x040fe20000010100 */
[C---:B------:R-:W-:Y:S01]  /*8780*/  FADD.FTZ R28, -R12.reuse, R33 ;  /* 0x000000210c1c7221 */ /* 0x040fe20000010100 */
[----:B------:R-:W-:Y:S01]  /*8790*/  FADD.FTZ R12, -R12, R29 ;  /* 0x0000001d0c0c7221 */ /* 0x000fe20000010100 */
[--C-:B------:R-:W-:Y:S01]  /*87a0*/  HADD2.F32 R33, -RZ, R42.reuse.H0_H0 ;  /* 0x2000002aff217230 */ /* 0x100fe20000004100 */
[----:B------:R-:W-:Y:S01]  /*87b0*/  ISETP.GE.AND.EX P0, PT, R18, UR11, PT, P0 ;  /* 0x0000000b12007c0c */ /* 0x000fe2000bf06300 */
[----:B------:R-:W-:Y:S01]  /*87c0*/  HADD2.F32 R42, -RZ, R42.H1_H1 ;  /* 0x3000002aff2a7230 */ /* 0x000fe20000004100 */
[----:B------:R-:W-:Y:S01]  /*87d0*/  ISETP.GE.AND.EX P1, PT, R27, UR11, PT, P1 ;  /* 0x0000000b1b007c0c */ /* 0x000fe2000bf26310 */
[----:B------:R-:W-:Y:S01]  /*87e0*/  FFMA.FTZ R29, R25, R35, R22 ;  /* 0x00000023191d7223 */ /* 0x000fe20000010016 */
[----:B------:R-:W-:Y:S01]  /*87f0*/  ISETP.GE.AND.EX P2, PT, R9, UR11, PT, P2 ;  /* 0x0000000b09007c0c */ /* 0x000fe2000bf46320 */
[----:B------:R-:W-:Y:S01]  /*8800*/  FMUL.FTZ R31, R31, R63 ;  /* 0x0000003f1f1f7220 */ /* 0x000fe20000410000 */
[----:B------:R-:W-:Y:S01]  /*8810*/  ISETP.GE.AND.EX P3, PT, R5, UR11, PT, P3 ;  /* 0x0000000b05007c0c */ /* 0x000fe2000bf66330 */
[----:B------:R-:W-:-:S12]  /*8820*/  BRA.U !UP0, `(.L_x_750) ;  /* 0x0000000108487547 */ /* 0x000fd8000b800000 */
        /* <DEDUP_REMOVED lines=11> */
[----:B------:R-:W-:Y:S01]  /*88e0*/  FMUL.FTZ R33, R33, R41 ;  /* 0x0000002921217220 */ /* 0x000fe20000410000 */
[----:B-1----:R-:W-:Y:S01]  /*88f0*/  FADD.FTZ R39, -R45, 1 ;  /* 0x3f8000002d277421 */ /* 0x002fe20000010100 */
[----:B------:R-:W-:Y:S01]  /*8900*/  FMUL.FTZ R49, R42, R45 ;  /* 0x0000002d2a317220 */ /* 0x000fe20000410000 */
[----:B------:R-:W-:Y:S02]  /*8910*/  FFMA.FTZ R42, R35, R47, 1 ;  /* 0x3f800000232a7423 */ /* 0x000fe4000001002f */
[----:B------:R-:W-:Y:S02]  /*8920*/  FFMA.FTZ R39, R37, R39, 1 ;  /* 0x3f80000025277423 */ /* 0x000fe40000010027 */
[----:B------:R-:W-:Y:S02]  /*8930*/  FMUL.FTZ R33, R33, R42 ;  /* 0x0000002a21217220 */ /* 0x000fe40000410000 */
[----:B------:R-:W-:-:S07]  /*8940*/  FMUL.FTZ R42, R49, R39 ;  /* 0x00000027312a7220 */ /* 0x000fce0000410000 */
.L_x_750:
        /* <DEDUP_REMOVED lines=8> */
[----:B------:R-:W-:Y:S01]  /*89d0*/  MOV R19, R69 ;  /* 0x0000004500137202 */ /* 0x000fe20000000f00 */
[----:B------:R-:W1:Y:S01]  /*89e0*/  LDCU.64 UR6, c[0x0][0x380] ;  /* 0x00007000ff0677ac */ /* 0x000e620008000a00 */
[----:B0-----:R-:W-:Y:S01]  /*89f0*/  IMAD R42, R18, UR4, RZ ;  /* 0x00000004122a7c24 */ /* 0x001fe2000f8e02ff */
[----:B------:R-:W-:-:S05]  /*8a00*/  MOV R18, R66 ;  /* 0x0000004200127202 */ /* 0x000fca0000000f00 */
        /* <DEDUP_REMOVED lines=9> */
.L_x_752:
[----:B------:R-:W-:Y:S05]  /*8aa0*/  BSYNC.RECONVERGENT B0 ;  /* 0x0000000000007941 */ /* 0x000fea0003800200 */
.L_x_751:
[--C-:B------:R-:W-:Y:S02]  /*8ab0*/  HADD2.F32 R19, -RZ, R40.reuse.H0_H0 ;  /* 0x20000028ff137230 */ /* 0x100fe40000004100 */
[C-C-:B------:R-:W-:Y:S01]  /*8ac0*/  FFMA.FTZ R37, R25.reuse, R31, R22.reuse ;  /* 0x0000001f19257223 */ /* 0x140fe20000010016 */
[----:B------:R-:W-:Y:S01]  /*8ad0*/  FFMA.FTZ R39, R25, R29, R22 ;  /* 0x0000001d19277223 */ /* 0x000fe20000010016 */
        /* <DEDUP_REMOVED lines=20> */
.L_x_753:
[----:B------:R-:W-:Y:S01]  /*8c20*/  BSSY.RECONVERGENT B0, `(.L_x_754) ;  /* 0x0000013000007945 */ /* 0x000fe20003800200 */
[----:B0-----:R-:W-:Y:S01]  /*8c30*/  FFMA.FTZ R20, R16, R19, -R37 ;  /* 0x0000001310147223 */ /* 0x001fe20000010825 */
        /* <DEDUP_REMOVED lines=17> */
.L_x_755:
[----:B------:R-:W-:Y:S05]  /*8d50*/  BSYNC.RECONVERGENT B0 ;  /* 0x0000000000007941 */ /* 0x000fea0003800200 */
.L_x_754:
        /* <DEDUP_REMOVED lines=23> */
.L_x_756:
        /* <DEDUP_REMOVED lines=21> */
.L_x_758:
[----:B------:R-:W-:Y:S05]  /*9020*/  BSYNC.RECONVERGENT B0 ;  /* 0x0000000000007941 */ /* 0x000fea0003800200 */
.L_x_757:
[--C-:B0-----:R-:W-:Y:S02]  /*9030*/  HADD2.F32 R7, -RZ, R36.reuse.H0_H0 ;  /* 0x20000024ff077230 */ /* 0x101fe40000004100 */
[C-C-:B------:R-:W-:Y:S01]  /*9040*/  FFMA.FTZ R29, R25.reuse, R11, R22.reuse ;  /* 0x0000000b191d7223 */ /* 0x140fe20000010016 */
[----:B------:R-:W-:Y:S01]  /*9050*/  FFMA.FTZ R42, R25, R70, R22 ;  /* 0x00000046192a7223 */ /* 0x000fe20000010016 */
        /* <DEDUP_REMOVED lines=20> */
.L_x_759:
        /* <DEDUP_REMOVED lines=18> */
.L_x_761:
[----:B------:R-:W-:Y:S05]  /*92c0*/  BSYNC.RECONVERGENT B0 ;  /* 0x0000000000007941 */ /* 0x000fea0003800200 */
.L_x_760:
[C---:B------:R-:W-:Y:S01]  /*92d0*/  IADD3 R19, PT, PT, R23.reuse, 0x90, RZ ;  /* 0x0000009017137810 */ /* 0x040fe20007ffe0ff */
[--C-:B------:R-:W-:Y:S01]  /*92e0*/  HADD2.F32 R5, -RZ, R4.reuse.H0_H0 ;  /* 0x20000004ff057230 */ /* 0x100fe20000004100 */
[C---:B------:R-:W-:Y:S01]  /*92f0*/  IADD3 R43, PT, PT, R23.reuse, 0xa0, RZ ;  /* 0x000000a0172b7810 */ /* 0x040fe20007ffe0ff */
[-C--:B0-----:R-:W-:Y:S01]  /*9300*/  FMUL.FTZ R3, R46, R63.reuse ;  /* 0x0000003f2e037220 */ /* 0x081fe20000410000 */
[C---:B------:R-:W-:Y:S01]  /*9310*/  IADD3 R33, PT, PT, R23.reuse, 0xb0, RZ ;  /* 0x000000b017217810 */ /* 0x040fe20007ffe0ff */
[----:B------:R-:W-:Y:S01]  /*9320*/  HADD2.F32 R4, -RZ, R4.H1_H1 ;  /* 0x30000004ff047230 */ /* 0x000fe20000004100 */
[C---:B------:R-:W-:Y:S01]  /*9330*/  IADD3 R20, PT, PT, R23.reuse, 0xc0, RZ ;  /* 0x000000c017147810 */ /* 0x040fe20007ffe0ff */
[-C--:B------:R-:W-:Y:S01]  /*9340*/  FMUL.FTZ R45, R64, R63.reuse ;  /* 0x0000003f402d7220 */ /* 0x080fe20000410000 */
[C---:B------:R-:W-:Y:S01]  /*9350*/  IADD3 R11, PT, PT, R23.reuse, 0xd0, RZ ;  /* 0x000000d0170b7810 */ /* 0x040fe20007ffe0ff */
[-C--:B------:R-:W-:Y:S01]  /*9360*/  FMUL.FTZ R7, R62, R63.reuse ;  /* 0x0000003f3e077220 */ /* 0x080fe20000410000 */
[C---:B------:R-:W-:Y:S01]  /*9370*/  IADD3 R9, PT, PT, R23.reuse, 0xe0, RZ ;  /* 0x000000e017097810 */ /* 0x040fe20007ffe0ff */
[-C--:B------:R-:W-:Y:S01]  /*9380*/  FMUL.FTZ R52, R52, R63.reuse ;  /* 0x0000003f34347220 */ /* 0x080fe20000410000 */
[----:B------:R-:W-:Y:S01]  /*9390*/  IADD3 R31, PT, PT, R23, 0xf0, RZ ;  /* 0x000000f0171f7810 */ /* 0x000fe20007ffe0ff */
[-C--:B------:R-:W-:Y:S01]  /*93a0*/  FMUL.FTZ R37, R50, R63.reuse ;  /* 0x0000003f32257220 */ /* 0x080fe20000410000 */
[----:B------:R-:W-:Y:S01]  /*93b0*/  ISETP.GE.U32.AND P2, PT, R19, UR10, PT ;  /* 0x0000000a13007c0c */ /* 0x000fe2000bf46070 */
        /* <DEDUP_REMOVED lines=11> */
[----:B------:R-:W-:Y:S01]  /*9470*/  SHF.R.S32.HI R18, RZ, 0x1f, R19 ;  /* 0x0000001fff127819 */ /* 0x000fe20000011413 */
[-C--:B------:R-:W-:Y:S01]  /*9480*/  FMUL.FTZ R41, R28, R63.reuse ;  /* 0x0000003f1c297220 */ /* 0x080fe20000410000 */
[----:B------:R-:W-:Y:S01]  /*9490*/  SHF.R.S32.HI R40, RZ, 0x1f, R43 ;  /* 0x0000001fff287819 */ /* 0x000fe2000001142b */
[-C--:B------:R-:W-:Y:S01]  /*94a0*/  FMUL.FTZ R12, R12, R63.reuse ;  /* 0x0000003f0c0c7220 */ /* 0x080fe20000410000 */
[----:B------:R-:W-:Y:S01]  /*94b0*/  SHF.R.S32.HI R38, RZ, 0x1f, R33 ;  /* 0x0000001fff267819 */ /* 0x000fe20000011421 */
[----:B------:R-:W-:Y:S01]  /*94c0*/  FMUL.FTZ R46, R24, R63 ;  /* 0x0000003f182e7220 */ /* 0x000fe20000410000 */
[----:B------:R-:W-:-:S02]  /*94d0*/  SHF.R.S32.HI R29, RZ, 0x1f, R20 ;  /* 0x0000001fff1d7819 */ /* 0x000fc40000011414 */
[----:B------:R-:W-:Y:S02]  /*94e0*/  SHF.R.S32.HI R27, RZ, 0x1f, R11 ;  /* 0x0000001fff1b7819 */ /* 0x000fe4000001140b */
[----:B------:R-:W-:Y:S02]  /*94f0*/  SHF.R.S32.HI R23, RZ, 0x1f, R9 ;  /* 0x0000001fff177819 */ /* 0x000fe40000011409 */
[----:B------:R-:W-:Y:S02]  /*9500*/  ISETP.GE.U32.AND P3, PT, R31, UR10, PT ;  /* 0x0000000a1f007c0c */ /* 0x000fe4000bf66070 */
[----:B------:R-:W-:Y:S02]  /*9510*/  ISETP.GE.AND.EX P2, PT, R18, UR11, PT, P2 ;  /* 0x0000000b12007c0c */ /* 0x000fe4000bf46320 */
[----:B------:R-:W-:Y:S02]  /*9520*/  ISETP.GE.AND.EX P1, PT, R40, UR11, PT, P1 ;  /* 0x0000000b28007c0c */ /* 0x000fe4000bf26310 */
[----:B------:R-:W-:-:S02]  /*9530*/  ISETP.GE.AND.EX P0, PT, R38, UR11, PT, P0 ;  /* 0x0000000b26007c0c */ /* 0x000fc4000bf06300 */
[----:B------:R-:W-:Y:S02]  /*9540*/  ISETP.GE.AND.EX P6, PT, R29, UR11, PT, P6 ;  /* 0x0000000b1d007c0c */ /* 0x000fe4000bfc6360 */
[----:B------:R-:W-:Y:S02]  /*9550*/  ISETP.GE.AND.EX P4, PT, R27, UR11, PT, P4 ;  /* 0x0000000b1b007c0c */ /* 0x000fe4000bf86340 */
        /* <DEDUP_REMOVED lines=20> */
.L_x_762:
[C-C-:B------:R-:W-:Y:S01]  /*96a0*/  FFMA.FTZ R65, R25.reuse, R45, R22.reuse ;  /* 0x0000002d19417223 */ /* 0x140fe20000010016 */
[C-C-:B------:R-:W-:Y:S01]  /*96b0*/  FFMA.FTZ R46, R25.reuse, R46, R22.reuse ;  /* 0x0000002e192e7223 */ /* 0x140fe20000010016 */
[----:B------:R-:W-:Y:S01]  /*96c0*/  BSSY.RECONVERGENT B0, `(.L_x_763) ;  /* 0x000001e000007945 */ /* 0x000fe20003800200 */
[C-C-:B------:R-:W-:Y:S01]  /*96d0*/  FFMA.FTZ R59, R25.reuse, R7, R22.reuse ;  /* 0x00000007193b7223 */ /* 0x140fe20000010016 */
        /* <DEDUP_REMOVED lines=10> */
[----:B------:R-:W-:Y:S01]  /*9780*/  FFMA.FTZ R22, R25, R12, R22 ;  /* 0x0000000c19167223 */ /* 0x000fe20000010016 */
[----:B------:R-:W-:Y:S01]  /*9790*/  FFMA.FTZ R44, R16, R5, -R65 ;  /* 0x00000005102c7223 */ /* 0x000fe20000010841 */
[----:B------:R-:W-:Y:S01]  /*97a0*/  FFMA.FTZ R46, R17, R4, -R46 ;  /* 0x00000004112e7223 */ /* 0x000fe2000001082e */
[----:B------:R-:W-:Y:S06]  /*97b0*/  @P2 BRA `(.L_x_764) ;  /* 0x0000000000382947 */ /* 0x000fec0003800000 */
        /* <DEDUP_REMOVED lines=14> */
.L_x_764:
[----:B------:R-:W-:Y:S05]  /*98a0*/  BSYNC.RECONVERGENT B0 ;  /* 0x0000000000007941 */ /* 0x000fea0003800200 */
.L_x_763:
        /* <DEDUP_REMOVED lines=21> */
.L_x_765:
        /* <DEDUP_REMOVED lines=18> */
.L_x_767:
[----:B------:R-:W-:Y:S05]  /*9b20*/  BSYNC.RECONVERGENT B0 ;  /* 0x0000000000007941 */ /* 0x000fea0003800200 */
.L_x_766:
        /* <DEDUP_REMOVED lines=21> */
.L_x_768:
        /* <DEDUP_REMOVED lines=18> */
.L_x_770:
[----:B------:R-:W-:Y:S05]  /*9da0*/  BSYNC.RECONVERGENT B0 ;  /* 0x0000000000007941 */ /* 0x000fea0003800200 */
.L_x_769:
        /* <DEDUP_REMOVED lines=21> */
.L_x_771:
        /* <DEDUP_REMOVED lines=18> */
.L_x_773:
[----:B------:R-:W-:Y:S05]  /*a020*/  BSYNC.RECONVERGENT B0 ;  /* 0x0000000000007941 */ /* 0x000fea0003800200 */
.L_x_772:
        /* <DEDUP_REMOVED lines=21> */
.L_x_774:
        /* <DEDUP_REMOVED lines=18> */
.L_x_776:
[----:B------:R-:W-:Y:S05]  /*a2a0*/  BSYNC.RECONVERGENT B0 ;  /* 0x0000000000007941 */ /* 0x000fea0003800200 */
.L_x_775:
        /* <DEDUP_REMOVED lines=21> */
.L_x_777:
        /* <DEDUP_REMOVED lines=18> */
.L_x_779:
[----:B------:R-:W-:Y:S05]  /*a520*/  BSYNC.RECONVERGENT B0 ;  /* 0x0000000000007941 */ /* 0x000fea0003800200 */
.L_x_778:
[--C-:B0-----:R-:W-:Y:S01]  /*a530*/  HADD2.F32 R3, -RZ, R61.reuse.H0_H0 ;  /* 0x2000003dff037230 */ /* 0x101fe20000004100 */
[----:B------:R-:W-:Y:S01]  /*a540*/  SHF.R.S32.HI R10, RZ, 0x1f, R31 ;  /* 0x0000001fff0a7819 */ /* 0x000fe2000001141f */
        /* <DEDUP_REMOVED lines=20> */
.L_x_780:
        /* <DEDUP_REMOVED lines=9> */
[----:B------:R-:W-:Y:S01]  /*a720*/  F2FP.F16.F32.PACK_AB R3, R22, R3 ;  /* 0x000000031603723e */ /* 0x000fe200000000ff */
        /* <DEDUP_REMOVED lines=8> */
.L_x_782:
[----:B------:R-:W-:Y:S05]  /*a7b0*/  BSYNC.RECONVERGENT B0 ;  /* 0x0000000000007941 */ /* 0x000fea0003800200 */
.L_x_781:
[----:B0-----:R-:W0:Y:S01]  /*a7c0*/  LDC R4, c[0x0][0x374] ;  /* 0x0000dd00ff047b82 */ /* 0x001e220000000800 */
[----:B------:R-:W1:Y:S01]  /*a7d0*/  LDCU UR4, c[0x0][0x410] ;  /* 0x00008200ff0477ac */ /* 0x000e620008000800 */
[----:B------:R-:W-:Y:S01]  /*a7e0*/  IADD3 R54, PT, PT, R54, 0x1, RZ ;  /* 0x0000000136367810 */ /* 0x000fe20007ffe0ff */
[----:B------:R-:W1:Y:S02]  /*a7f0*/  LDCU UR5, c[0x0][0x3e0] ;  /* 0x00007c00ff0577ac */ /* 0x000e640008000800 */
[----:B-1----:R-:W-:Y:S01]  /*a800*/  UIMAD UR4, UR4, UR5, URZ ;  /* 0x00000005040472a4 */ /* 0x002fe2000f8e02ff */
[----:B0-----:R-:W-:-:S05]  /*a810*/  IADD3 R57, PT, PT, R4, R57, RZ ;  /* 0x0000003904397210 */ /* 0x001fca0007ffe0ff */
[----:B------:R-:W-:-:S13]  /*a820*/  ISETP.GE.AND P0, PT, R57, UR4, PT ;  /* 0x0000000439007c0c */ /* 0x000fda000bf06270 */
[----:B------:R-:W-:Y:S05]  /*a830*/  @!P0 BRA `(.L_x_783) ;  /* 0xffffff5800488947 */ /* 0x000fea000383ffff */
.L_x_716:
[----:B------:R-:W0:Y:S01]  /*a840*/  LDC R4, c[0x0][0x370] ;  /* 0x0000dc00ff047b82 */ /* 0x000e220000000800 */
        /* <DEDUP_REMOVED lines=14> */
.L_x_785:
[----:B------:R-:W-:Y:S05]  /*a930*/  BSYNC.RECONVERGENT B0 ;  /* 0x0000000000007941 */ /* 0x000fea0003800200 */
.L_x_784:
        /* <DEDUP_REMOVED lines=11> */
.L_x_787:
[----:B------:R-:W2:Y:S04]  /*a9f0*/  LDG.E.STRONG.GPU R5, desc[UR8][R2.64] ;  /* 0x0000000802057981 */ /* 0x000ea8000c1ef900 */
[----:B--2---:R-:W-:Y:S01]  /*aa00*/  CCTL.IVALL ;  /* 0x00000000ff00798f */ /* 0x004fe20002000000 */
[----:B------:R-:W-:Y:S05]  /*aa10*/  YIELD ;  /* 0x0000000000007946 */ /* 0x000fea0003800000 */
[----:B------:R-:W-:-:S13]  /*aa20*/  ISETP.NE.AND P0, PT, R5, R0, PT ;  /* 0x000000000500720c */ /* 0x000fda0003f05270 */
[----:B------:R-:W-:Y:S05]  /*aa30*/  @P0 BRA `(.L_x_787) ;  /* 0xfffffffc00ec0947 */ /* 0x000fea000383ffff */
.L_x_786:
        /* <DEDUP_REMOVED lines=75> */
.L_x_790:
        /* <DEDUP_REMOVED lines=29> */
.L_x_789:
[----:B------:R-:W-:Y:S05]  /*b0c0*/  BSYNC.RECONVERGENT B0 ;  /* 0x0000000000007941 */ /* 0x000fea0003800200 */
.L_x_788:
        /* <DEDUP_REMOVED lines=10> */
.L_x_791:
        /* <DEDUP_REMOVED lines=82> */
.L_x_792:
        /* <DEDUP_REMOVED lines=15> */
.L_x_4507:


//--------------------- .text._Z35group_norm_nhwc_bwd_one_pass_kernelI11Fp16IOFp32WLi512ELi84ELi672EEv26Group_norm_nhwc_bwd_params --------------------------
	.section	.text._Z35group_norm_nhwc_bwd_one_pass_kernelI11Fp16IOFp32WLi512ELi84ELi672EEv26Group_norm_nhwc_bwd_params,"ax",@progbits
	.align	128
        .global         _Z35group_norm_nhwc_bwd_one_pass_kernelI11Fp16IOFp32WLi512ELi84ELi672EEv26Group_norm_nhwc_bwd_params
        .type           _Z35group_norm_nhwc_bwd_one_pass_kernelI11Fp16IOFp32WLi512ELi84ELi672EEv26Group_norm_nhwc_bwd_params,@function
        .size           _Z35group_norm_nhwc_bwd_one_pass_kernelI11Fp16IOFp32WLi512ELi84ELi672EEv26Group_norm_nhwc_bwd_params,(.L_x_4508 - _Z35group_norm_nhwc_bwd_one_pass_kernelI11Fp16IOFp32WLi512ELi84ELi672EEv26Group_norm_nhwc_bwd_params)
        .other          _Z35group_norm_nhwc_bwd_one_pass_kernelI11Fp16IOFp32WLi512ELi84ELi672EEv26Group_norm_nhwc_bwd_params,@"STO_CUDA_ENTRY STV_DEFAULT"
_Z35group_norm_nhwc_bwd_one_pass_kernelI11Fp16IOFp32WLi512ELi84ELi672EEv26Group_norm_nhwc_bwd_params:
.text._Z35group_norm_nhwc_bwd_one_pass_kernelI11Fp16IOFp32WLi512ELi84ELi672EEv26Group_norm_nhwc_bwd_params:
        /* <DEDUP_REMOVED lines=28> */
.L_x_819:
[----:B------:R-:W2:Y:S01]  /*01c0*/  LDL R8, [R1+0x194] ;  /* 0x0001940001087983 */ /* 0x000ea20000100800 */
[----:B------:R-:W1:Y:S03]  /*01d0*/  LDCU UR14, c[0x0][0x410] ;  /* 0x00008200ff0e77ac */ /* 0x000e660008000800 */
[----:B------:R-:W3:Y:S01]  /*01e0*/  LDL.LU R7, [R1+0x190] ;  /* 0x0001900001077983 */ /* 0x000ee20000300800 */
[----:B------:R-:W-:Y:S01]  /*01f0*/  IABS R6, UR8 ;  /* 0x0000000800067c13 */ /* 0x000fe20008000000 */
[----:B------:R-:W-:Y:S01]  /*0200*/  UMOV UR6, URZ ;  /* 0x000000ff00067c82 */ /* 0x000fe20008000000 */
[----:B------:R-:W4:Y:S01]  /*0210*/  LDCU.128 UR16, c[0x0][0x400] ;  /* 0x00008000ff1077ac */ /* 0x000f220008000c00 */
[----:B-1----:R-:W-:-:S04]  /*0220*/  MOV R4, UR14 ;  /* 0x0000000e00047c02 */ /* 0x002fc80008000f00 */
[----:B------:R-:W-:-:S04]  /*0230*/  IABS R4, R4 ;  /* 0x0000000400047213 */ /* 0x000fc80000000000 */
[----:B------:R-:W-:-:S13]  /*0240*/  R2UR UR13, R4 ;  /* 0x00000000040d72ca */ /* 0x000fda00000e0000 */
[----:B------:R-:W1:Y:S08]  /*0250*/  I2F.RP R4, UR13 ;  /* 0x0000000d00047d06 */ /* 0x000e700008209400 */
[----:B-1----:R-:W1:Y:S02]  /*0260*/  MUFU.RCP R4, R4 ;  /* 0x0000000400047308 */ /* 0x002e640000001000 */
[----:B-1----:R-:W-:-:S06]  /*0270*/  IADD3 R5, PT, PT, R4, 0xffffffe, RZ ;  /* 0x0ffffffe04057810 */ /* 0x002fcc0007ffe0ff */
[----:B------:R-:W1:Y:S01]  /*0280*/  F2I.FTZ.U32.TRUNC.NTZ R5, R5 ;  /* 0x0000000500057305 */ /* 0x000e62000021f000 */
[----:B------:R-:W-:Y:S02]  /*0290*/  R2UR UR9, R6 ;  /* 0x00000000060972ca */ /* 0x000fe400000e0000 */
[----:B-1----:R-:W-:-:S13]  /*02a0*/  R2UR UR7, R5 ;  /* 0x00000000050772ca */ /* 0x002fda00000e0000 */
[----:B------:R-:W-:-:S04]  /*02b0*/  UIADD3 UR5, UPT, UPT, URZ, -UR7, URZ ;  /* 0x80000007ff057290 */ /* 0x000fc8000fffe0ff */
[----:B------:R-:W-:-:S04]  /*02c0*/  UIMAD UR5, UR5, UR13, URZ ;  /* 0x0000000d050572a4 */ /* 0x000fc8000f8e02ff */
[----:B------:R-:W-:-:S04]  /*02d0*/  UIMAD.WIDE.U32 UR6, UR7, UR5, UR6 ;  /* 0x00000005070672a5 */ /* 0x000fc8000f8e0006 */
[----:B------:R-:W-:-:S04]  /*02e0*/  UIMAD.WIDE.U32 UR6, UR7, UR9, URZ ;  /* 0x00000009070672a5 */ /* 0x000fc8000f8e00ff */
[----:B------:R-:W-:-:S04]  /*02f0*/  UIADD3 UR5, UPT, UPT, -UR7, URZ, URZ ;  /* 0x000000ff07057290 */ /* 0x000fc8000fffe1ff */
[----:B------:R-:W-:-:S04]  /*0300*/  UIMAD UR5, UR13, UR5, UR9 ;  /* 0x000000050d0572a4 */ /* 0x000fc8000f8e0209 */
[----:B------:R-:W-:Y:S01]  /*0310*/  UISETP.GT.U32.AND UP2, UPT, UR13, UR5, UPT ;  /* 0x000000050d00728c */ /* 0x000fe2000bf44070 */
[----:B----4-:R-:W-:Y:S01]  /*0320*/  ISETP.GE.U32.AND P0, PT, R0, UR16, PT ;  /* 0x0000001000007c0c */ /* 0x010fe2000bf06070 */
        /* <DEDUP_REMOVED lines=19> */
[----:B------:R-:W-:Y:S01]  /*0460*/  SHF.R.S32.HI R11, RZ, 0x1f, R15 ;  /* 0x0000001fff0b7819 */ /* 0x000fe2000001140f */
[----:B------:R-:W1:Y:S02]  /*0470*/  LDCU.U8 UR9, c[0x0][0x414] ;  /* 0x00008280ff0977ac */ /* 0x000e640008000000 */
[----:B------:R-:W-:Y:S02]  /*0480*/  MOV R5, UR5 ;  /* 0x0000000500057c02 */ /* 0x000fe40008000f00 */
[----:B------:R-:W-:Y:S02]  /*0490*/  ISETP.GE.AND.EX P4, PT, R11, UR17, PT, P1 ;  /* 0x000000110b007c0c */ /* 0x000fe4000bf86310 */
[----:B------:R-:W-:-:S04]  /*04a0*/  IADD3 R25, PT, PT, R0, 0x20, RZ ;  /* 0x0000002000197810 */ /* 0x000fc80007ffe0ff */
[----:B------:R-:W-:Y:S02]  /*04b0*/  ISETP.GE.U32.AND P1, PT, R25, UR16, PT ;  /* 0x0000001019007c0c */ /* 0x000fe4000bf26070 */
[----:B0-----:R-:W-:-:S05]  /*04c0*/  SHF.R.S32.HI R17, RZ, 0x1f, R25 ;  /* 0x0000001fff117819 */ /* 0x001fca0000011419 */
[----:B------:R-:W4:Y:S01]  /*04d0*/  @!P4 LDC.64 R30, c[0x0][0x3f8] ;  /* 0x0000fe00ff1ecb82 */ /* 0x000f220000000a00 */
[----:B------:R-:W-:Y:S02]  /*04e0*/  ISETP.GE.AND.EX P3, PT, R17, UR17, PT, P1 ;  /* 0x0000001111007c0c */ /* 0x000fe4000bf66310 */
[----:B0-----:R-:W-:Y:S02]  /*04f0*/  LOP3.LUT R3, R3, 0xfeffffff, RZ, 0xc0, !PT ;  /* 0xfeffffff03037812 */ /* 0x001fe400078ec0ff */
[----:B------:R-:W-:Y:S02]  /*0500*/  IADD3 R28, PT, PT, R0, 0x30, RZ ;  /* 0x00000030001c7810 */ /* 0x000fe40007ffe0ff */
[----:B------:R-:W-:Y:S01]  /*0510*/  @P4 LOP3.LUT R3, R3, 0x1000000, RZ, 0xfc, !PT ;  /* 0x0100000003034812 */ /* 0x000fe200078efcff */
[----:B------:R-:W0:Y:S01]  /*0520*/  @!P4 LDC.64 R74, c[0x0][0x398] ;  /* 0x0000e600ff4acb82 */ /* 0x000e220000000a00 */
[----:B------:R-:W-:Y:S02]  /*0530*/  ISETP.GE.U32.AND P1, PT, R28, UR16, PT ;  /* 0x000000101c007c0c */ /* 0x000fe4000bf26070 */
[----:B------:R-:W-:-:S02]  /*0540*/  LOP3.LUT R3, R3, 0xff7fffff, RZ, 0xc0, !PT ;  /* 0xff7fffff03037812 */ /* 0x000fc400078ec0ff */
[----:B------:R-:W-:Y:S02]  /*0550*/  SHF.R.S32.HI R29, RZ, 0x1f, R28 ;  /* 0x0000001fff1d7819 */ /* 0x000fe4000001141c */
[----:B------:R-:W-:Y:S01]  /*0560*/  @P3 LOP3.LUT R3, R3, 0x800000, RZ, 0xfc, !PT ;  /* 0x0080000003033812 */ /* 0x000fe200078efcff */
[----:B------:R-:W1:Y:S01]  /*0570*/  @!P3 LDC.64 R18, c[0x0][0x3f8] ;  /* 0x0000fe00ff12bb82 */ /* 0x000e620000000a00 */
[----:B------:R-:W-:Y:S01]  /*0580*/  ISETP.GE.AND.EX P5, PT, R29, UR17, PT, P1 ;  /* 0x000000111d007c0c */ /* 0x000fe2000bfa6310 */
[----:B----4-:R-:W-:-:S04]  /*0590*/  @!P4 IMAD R16, R11, R30, RZ ;  /* 0x0000001e0b10c224 */ /* 0x010fc800078e02ff */
[----:B------:R-:W-:-:S08]  /*05a0*/  @!P4 IMAD R31, R15, R31, R16 ;  /* 0x0000001f0f1fc224 */ /* 0x000fd000078e0210 */
[----:B------:R-:W4:Y:S01]  /*05b0*/  @!P5 LDC.64 R26, c[0x0][0x3f8] ;  /* 0x0000fe00ff1adb82 */ /* 0x000f220000000a00 */
[----:B--2---:R-:W-:-:S13]  /*05c0*/  ISETP.GE.AND.EX P0, PT, R8, UR17, PT, P0 ;  /* 0x0000001108007c0c */ /* 0x004fda000bf06300 */
[----:B------:R-:W2:Y:S01]  /*05d0*/  @!P0 LDC.64 R12, c[0x0][0x3f8] ;  /* 0x0000fe00ff0c8b82 */ /* 0x000ea20000000a00 */
[----:B---3--:R-:W-:Y:S01]  /*05e0*/  IADD3 R4, P2, PT, R7, UR5, RZ ;  /* 0x0000000507047c10 */ /* 0x008fe2000ff5e0ff */
[----:B------:R-:W-:Y:S01]  /*05f0*/  USHF.R.S32.HI UR5, URZ, 0x1f, UR7 ;  /* 0x0000001fff057899 */ /* 0x000fe20008011407 */
[----:B------:R-:W-:Y:S02]  /*0600*/  MOV R7, UR18 ;  /* 0x0000001200077c02 */ /* 0x000fe40008000f00 */
[----:B------:R-:W-:Y:S01]  /*0610*/  LEA.HI.X.SX32 R5, R5, RZ, 0x1, P2 ;  /* 0x000000ff05057211 */ /* 0x000fe200010f0eff */
[----:B------:R-:W-:Y:S01]  /*0620*/  UIMAD UR5, UR5, UR18, URZ ;  /* 0x00000012050572a4 */ /* 0x000fe2000f8e02ff */
[----:B------:R-:W-:Y:S01]  /*0630*/  @!P0 SHF.R.S32.HI R8, RZ, 0x1f, R0 ;  /* 0x0000001fff088819 */ /* 0x000fe20000011400 */
[----:B------:R-:W3:Y:S02]  /*0640*/  @!P0 LDC.64 R22, c[0x0][0x398] ;  /* 0x0000e600ff168b82 */ /* 0x000ee40000000a00 */
[----:B------:R-:W-:-:S02]  /*0650*/  UIMAD UR5, UR7, UR19, UR5 ;  /* 0x00000013070572a4 */ /* 0x000fc4000f8e0205 */
[----:B------:R-:W-:-:S04]  /*0660*/  IMAD.WIDE.U32 R4, R7, UR7, R4 ;  /* 0x0000000707047c25 */ /* 0x000fc8000f8e0004 */
[----:B------:R-:W0:Y:S01]  /*0670*/  @!P0 LDC.64 R20, c[0x0][0x3a0] ;  /* 0x0000e800ff148b82 */ /* 0x000e220000000a00 */
[----:B------:R-:W-:Y:S01]  /*0680*/  IADD3 R7, PT, PT, R5, UR5, RZ ;  /* 0x0000000505077c10 */ /* 0x000fe2000fffe0ff */
[----:B--2---:R-:W-:Y:S01]  /*0690*/  @!P0 IMAD R6, R8, R12, RZ ;  /* 0x0000000c08068224 */ /* 0x004fe200078e02ff */
[----:B------:R2:W-:Y:S01]  /*06a0*/  @!P0 STL [R1+0x194], R8 ;  /* 0x0001940801008387 */ /* 0x0005e20000100800 */
[----:B----4-:R-:W-:Y:S01]  /*06b0*/  @!P5 IMAD R29, R29, R26, RZ ;  /* 0x0000001a1d1dd224 */ /* 0x010fe200078e02ff */
[C---:B------:R-:W-:Y:S01]  /*06c0*/  IADD3 R55, PT, PT, R0.reuse, 0xb0, RZ ;  /* 0x000000b000377810 */ /* 0x040fe20007ffe0ff */
[C---:B------:R-:W-:Y:S01]  /*06d0*/  @!P0 IMAD R13, R0.reuse, R13, R6 ;  /* 0x0000000d000d8224 */ /* 0x040fe200078e0206 */
[----:B------:R-:W-:Y:S01]  /*06e0*/  @!P0 MOV R6, R4 ;  /* 0x0000000400068202 */ /* 0x000fe20000000f00 */
[----:B------:R-:W4:Y:S04]  /*06f0*/  LDCU.64 UR6, c[0x0][0x3b8] ;  /* 0x00007700ff0677ac */ /* 0x000f280008000a00 */
[----:B--2---:R-:W-:-:S05]  /*0700*/  @!P0 IMAD.WIDE.U32 R8, R0, R12, R6 ;  /* 0x0000000c00088225 */ /* 0x004fca00078e0006 */
[----:B------:R-:W-:Y:S02]  /*0710*/  @!P0 IADD3 R13, PT, PT, R9, R13, RZ ;  /* 0x0000000d090d8210 */ /* 0x000fe40007ffe0ff */
[C---:B------:R-:W-:Y:S02]  /*0720*/  @!P0 SHF.L.U32 R9, R8.reuse, 0x1, RZ ;  /* 0x0000000108098819 */ /* 0x040fe400000006ff */
[----:B------:R-:W-:Y:S02]  /*0730*/  @!P0 SHF.L.U64.HI R14, R8, 0x1, R13 ;  /* 0x00000001080e8819 */ /* 0x000fe4000001020d */
[C---:B---3--:R-:W-:Y:S01]  /*0740*/  @!P0 IADD3 R10, P3, PT, R9.reuse, R22, RZ ;  /* 0x00000016090a8210 */ /* 0x048fe20007f7e0ff */
[----:B------:R-:W2:Y:S01]  /*0750*/  @!P4 LDC.64 R12, c[0x0][0x3a0] ;  /* 0x0000e800ff0ccb82 */ /* 0x000ea20000000a00 */
[----:B------:R-:W-:Y:S02]  /*0760*/  IADD3 R22, PT, PT, R0, 0x40, RZ ;  /* 0x0000004000167810 */ /* 0x000fe40007ffe0ff */
[----:B0-----:R-:W-:-:S02]  /*0770*/  @!P0 IADD3 R8, P2, PT, R9, R20, RZ ;  /* 0x0000001409088210 */ /* 0x001fc40007f5e0ff */
[----:B------:R-:W-:Y:S02]  /*0780*/  ISETP.GE.U32.AND P1, PT, R22, UR16, PT ;  /* 0x0000001016007c0c */ /* 0x000fe4000bf26070 */
[----:B------:R-:W-:Y:S02]  /*0790*/  SHF.R.S32.HI R37, RZ, 0x1f, R22 ;  /* 0x0000001fff257819 */ /* 0x000fe40000011416 */
[C---:B------:R-:W-:Y:S02]  /*07a0*/  @!P0 IADD3.X R11, PT, PT, R14.reuse, R23, RZ, P3, !PT ;  /* 0x000000170e0b8210 */ /* 0x040fe40001ffe4ff */
[----:B------:R-:W-:Y:S02]  /*07b0*/  @!P0 IADD3.X R9, PT, PT, R14, R21, RZ, P2, !PT ;  /* 0x000000150e098210 */ /* 0x000fe400017fe4ff */
[----:B------:R-:W-:Y:S02]  /*07c0*/  LOP3.LUT P3, RZ, R3, 0x800000, RZ, 0xc0, !PT ;  /* 0x0080000003ff7812 */ /* 0x000fe4000786c0ff */
[----:B------:R-:W-:-:S02]  /*07d0*/  @!P4 MOV R20, R4 ;  /* 0x000000040014c202 */ /* 0x000fc40000000f00 */
[----:B------:R-:W-:Y:S02]  /*07e0*/  @!P4 MOV R21, R7 ;  /* 0x000000070015c202 */ /* 0x000fe40000000f00 */
[----:B------:R-:W-:Y:S02]  /*07f0*/  ISETP.GE.AND.EX P6, PT, R37, UR17, PT, P1 ;  /* 0x0000001125007c0c */ /* 0x000fe4000bfc6310 */
[----:B------:R-:W-:Y:S01]  /*0800*/  LOP3.LUT R3, R3, 0xffbfffff, RZ, 0xc0, !PT ;  /* 0xffbfffff03037812 */ /* 0x000fe200078ec0ff */
[----:B------:R-:W-:-:S03]  /*0810*/  @!P4 IMAD.WIDE.U32 R20, R15, R30, R20 ;  /* 0x0000001e0f14c225 */ /* 0x000fc600078e0014 */
[----:B------:R-:W-:Y:S01]  /*0820*/  @P5 LOP3.LUT R3, R3, 0x400000, RZ, 0xfc, !PT ;  /* 0x0040000003035812 */ /* 0x000fe200078efcff */
[----:B------:R-:W0:Y:S01]  /*0830*/  @!P3 LDC.64 R14, c[0x0][0x3a0] ;  /* 0x0000e800ff0ebb82 */ /* 0x000e220000000a00 */
[----:B------:R-:W-:Y:S02]  /*0840*/  IADD3 R23, PT, PT, R0, 0x50, RZ ;  /* 0x0000005000177810 */ /* 0x000fe40007ffe0ff */
[----:B------:R-:W-:Y:S02]  /*0850*/  LOP3.LUT R3, R3, 0xffdfffff, RZ, 0xc0, !PT ;  /* 0xffdfffff03037812 */ /* 0x000fe400078ec0ff */
[----:B------:R-:W-:Y:S02]  /*0860*/  @!P4 IADD3 R21, PT, PT, R21, R31, RZ ;  /* 0x0000001f1515c210 */ /* 0x000fe40007ffe0ff */
[----:B------:R-:W-:Y:S01]  /*0870*/  @!P4 SHF.L.U32 R31, R20, 0x1, RZ ;  /* 0x00000001141fc819 */ /* 0x000fe200000006ff */
[----:B------:R-:W3:Y:S01]  /*0880*/  @!P6 LDC.64 R32, c[0x0][0x3f8] ;  /* 0x0000fe00ff20eb82 */ /* 0x000ee20000000a00 */
[----:B------:R-:W-:-:S02]  /*0890*/  ISETP.GE.U32.AND P2, PT, R23, UR16, PT ;  /* 0x0000001017007c0c */ /* 0x000fc4000bf46070 */
[----:B------:R-:W-:Y:S02]  /*08a0*/  SHF.R.S32.HI R35, RZ, 0x1f, R23 ;  /* 0x0000001fff237819 */ /* 0x000fe40000011417 */
[----:B------:R-:W-:Y:S01]  /*08b0*/  @P6 LOP3.LUT R3, R3, 0x200000, RZ, 0xfc, !PT ;  /* 0x0020000003036812 */ /* 0x000fe200078efcff */
[----:B-1----:R-:W-:Y:S01]  /*08c0*/  @!P3 IMAD R30, R17, R18, RZ ;  /* 0x00000012111eb224 */ /* 0x002fe200078e02ff */
[----:B------:R-:W-:Y:S01]  /*08d0*/  @!P4 SHF.L.U64.HI R24, R20, 0x1, R21 ;  /* 0x000000011418c819 */ /* 0x000fe20000010215 */
[----:B------:R-:W1:Y:S01]  /*08e0*/  @!P3 LDC.64 R16, c[0x0][0x398] ;  /* 0x0000e600ff10bb82 */ /* 0x000e620000000a00 */
[----:B--2---:R-:W-:Y:S02]  /*08f0*/  @!P4 IADD3 R12, P1, PT, R31, R12, RZ ;  /* 0x0000000c1f0cc210 */ /* 0x004fe40007f3e0ff */
[----:B------:R-:W-:Y:S02]  /*0900*/  ISETP.GE.AND.EX P4, PT, R35, UR17, PT, P2 ;  /* 0x0000001123007c0c */ /* 0x000fe4000bf86320 */
[----:B------:R-:W-:-:S02]  /*0910*/  LOP3.LUT P2, RZ, R3, 0x1000000, RZ, 0xc0, !PT ;  /* 0x0100000003ff7812 */ /* 0x000fc4000784c0ff */
[----:B------:R-:W-:Y:S02]  /*0920*/  @!P3 MOV R20, R4 ;  /* 0x000000040014b202 */ /* 0x000fe40000000f00 */
[----:B------:R-:W-:Y:S01]  /*0930*/  @!P3 MOV R21, R7 ;  /* 0x000000070015b202 */ /* 0x000fe20000000f00 */
[C---:B------:R-:W-:Y:S02]  /*0940*/  @!P3 IMAD R19, R25.reuse, R19, R30 ;  /* 0x000000131913b224 */ /* 0x040fe400078e021e */
[----:B------:R-:W-:-:S06]  /*0950*/  @!P3 IMAD.WIDE.U32 R20, R25, R18, R20 ;  /* 0x000000121914b225 */ /* 0x000fcc00078e0014 */
[----:B------:R-:W-:Y:S02]  /*0960*/  @!P2 IADD3.X R13, PT, PT, R24, R13, RZ, P1, !PT ;  /* 0x0000000d180da210 */ /* 0x000fe40000ffe4ff */
[----:B------:R-:W-:Y:S02]  /*0970*/  @!P2 IADD3 R74, P1, PT, R31, R74, RZ ;  /* 0x0000004a1f4aa210 */ /* 0x000fe40007f3e0ff */
[----:B------:R-:W-:Y:S02]  /*0980*/  @!P3 IADD3 R21, PT, PT, R21, R19, RZ ;  /* 0x000000131515b210 */ /* 0x000fe40007ffe0ff */
[----:B------:R-:W-:Y:S01]  /*0990*/  @!P3 SHF.L.U32 R31, R20, 0x1, RZ ;  /* 0x00000001141fb819 */ /* 0x000fe200000006ff */
[----:B------:R-:W2:Y:S01]  /*09a0*/  @!P5 LDC.64 R18, c[0x0][0x3a0] ;  /* 0x0000e800ff12db82 */ /* 0x000ea20000000a00 */
[----:B------:R-:W-:Y:S02]  /*09b0*/  @!P2 IADD3.X R75, PT, PT, R24, R75, RZ, P1, !PT ;  /* 0x0000004b184ba210 */ /* 0x000fe40000ffe4ff */
[----:B------:R-:W-:-:S02]  /*09c0*/  @!P3 SHF.L.U64.HI R34, R20, 0x1, R21 ;  /* 0x000000011422b819 */ /* 0x000fc40000010215 */
[----:B0-----:R-:W-:-:S03]  /*09d0*/  @!P3 IADD3 R14, P1, PT, R31, R14, RZ ;  /* 0x0000000e1f0eb210 */ /* 0x001fc60007f3e0ff */
[----:B------:R-:W0:Y:S01]  /*09e0*/  @!P5 LDC.64 R20, c[0x0][0x398] ;  /* 0x0000e600ff14db82 */ /* 0x000e220000000a00 */
[----:B------:R-:W-:Y:S02]  /*09f0*/  @!P3 IADD3.X R15, PT, PT, R34, R15, RZ, P1, !PT ;  /* 0x0000000f220fb210 */ /* 0x000fe40000ffe4ff */
[----:B-1----:R-:W-:Y:S02]  /*0a00*/  @!P3 IADD3 R16, P1, PT, R31, R16, RZ ;  /* 0x000000101f10b210 */ /* 0x002fe40007f3e0ff */
[----:B------:R-:W-:Y:S02]  /*0a10*/  @!P5 MOV R30, R4 ;  /* 0x00000004001ed202 */ /* 0x000fe40000000f00 */
[----:B------:R-:W-:Y:S01]  /*0a20*/  @!P5 MOV R31, R7 ;  /* 0x00000007001fd202 */ /* 0x000fe20000000f00 */
[----:B------:R-:W1:Y:S01]  /*0a30*/  @!P4 LDC.64 R24, c[0x0][0x3f8] ;  /* 0x0000fe00ff18cb82 */ /* 0x000e620000000a00 */
[C---:B------:R-:W-:Y:S02]  /*0a40*/  @!P5 IMAD R29, R28.reuse, R27, R29 ;  /* 0x0000001b1c1dd224 */ /* 0x040fe400078e021d */
[----:B------:R-:W-:-:S05]  /*0a50*/  @!P5 IMAD.WIDE.U32 R26, R28, R26, R30 ;  /* 0x0000001a1c1ad225 */ /* 0x000fca00078e001e */
[----:B------:R-:W4:Y:S01]  /*0a60*/  @!P6 LDC.64 R30, c[0x0][0x3a0] ;  /* 0x0000e800ff1eeb82 */ /* 0x000f220000000a00 */
[----:B------:R-:W-:Y:S01]  /*0a70*/  @!P5 IADD3 R27, PT, PT, R27, R29, RZ ;  /* 0x0000001d1b1bd210 */ /* 0x000fe20007ffe0ff */
[----:B---3--:R-:W-:Y:S01]  /*0a80*/  @!P6 IMAD R37, R37, R32, RZ ;  /* 0x000000202525e224 */ /* 0x008fe200078e02ff */
[----:B------:R-:W-:Y:S02]  /*0a90*/  @!P5 SHF.L.U32 R39, R26, 0x1, RZ ;  /* 0x000000011a27d819 */ /* 0x000fe400000006ff */
[----:B------:R-:W-:-:S03]  /*0aa0*/  @!P3 IADD3.X R17, PT, PT, R34, R17, RZ, P1, !PT ;  /* 0x000000112211b210 */ /* 0x000fc60000ffe4ff */
[----:B------:R-:W3:Y:S01]  /*0ab0*/  @!P6 LDC.64 R28, c[0x0][0x398] ;  /* 0x0000e600ff1ceb82 */ /* 0x000ee20000000a00 */
[----:B------:R-:W-:Y:S01]  /*0ac0*/  @!P6 IMAD R41, R22, R33, R37 ;  /* 0x000000211629e224 */ /* 0x000fe200078e0225 */
[----:B------:R-:W-:Y:S02]  /*0ad0*/  @!P5 SHF.L.U64.HI R34, R26, 0x1, R27 ;  /* 0x000000011a22d819 */ /* 0x000fe4000001021b */
[----:B------:R-:W-:Y:S02]  /*0ae0*/  @!P6 MOV R36, R4 ;  /* 0x000000040024e202 */ /* 0x000fe40000000f00 */
[----:B------:R-:W-:Y:S02]  /*0af0*/  @!P6 MOV R37, R7 ;  /* 0x000000070025e202 */ /* 0x000fe40000000f00 */
[----:B------:R-:W3:Y:S01]  /*0b00*/  @!P4 LDC.64 R26, c[0x0][0x3a0] ;  /* 0x0000e800ff1acb82 */ /* 0x000ee20000000a00 */
[----:B--2---:R-:W-:Y:S01]  /*0b10*/  @!P5 IADD3 R18, P1, PT, R39, R18, RZ ;  /* 0x000000122712d210 */ /* 0x004fe20007f3e0ff */
[----:B------:R-:W-:-:S03]  /*0b20*/  @!P6 IMAD.WIDE.U32 R36, R22, R32, R36 ;  /* 0x000000201624e225 */ /* 0x000fc600078e0024 */
[C---:B------:R-:W-:Y:S02]  /*0b30*/  @!P5 IADD3.X R19, PT, PT, R34.reuse, R19, RZ, P1, !PT ;  /* 0x000000132213d210 */ /* 0x040fe40000ffe4ff */
[----:B0-----:R-:W-:Y:S01]  /*0b40*/  @!P5 IADD3 R20, P1, PT, R39, R20, RZ ;  /* 0x000000142714d210 */ /* 0x001fe20007f3e0ff */
[----:B------:R-:W0:Y:S01]  /*0b50*/  @!P4 LDC.64 R32, c[0x0][0x398] ;  /* 0x0000e600ff20cb82 */ /* 0x000e220000000a00 */
[----:B------:R-:W-:Y:S01]  /*0b60*/  @!P6 IADD3 R39, PT, PT, R37, R41, RZ ;  /* 0x000000292527e210 */ /* 0x000fe20007ffe0ff */
[----:B-1----:R-:W-:Y:S01]  /*0b70*/  @!P4 IMAD R22, R35, R24, RZ ;  /* 0x000000182316c224 */ /* 0x002fe200078e02ff */
[----:B------:R-:W-:Y:S02]  /*0b80*/  @!P5 IADD3.X R21, PT, PT, R34, R21, RZ, P1, !PT ;  /* 0x000000152215d210 */ /* 0x000fe40000ffe4ff */
[----:B------:R-:W-:Y:S02]  /*0b90*/  @!P6 SHF.L.U32 R37, R36, 0x1, RZ ;  /* 0x000000012425e819 */ /* 0x000fe400000006ff */
[----:B------:R-:W-:-:S02]  /*0ba0*/  @!P4 MOV R34, R4 ;  /* 0x000000040022c202 */ /* 0x000fc40000000f00 */
[----:B------:R-:W-:Y:S01]  /*0bb0*/  @!P4 MOV R35, R7 ;  /* 0x000000070023c202 */ /* 0x000fe20000000f00 */
[----:B------:R-:W-:Y:S01]  /*0bc0*/  @!P4 IMAD R25, R23, R25, R22 ;  /* 0x000000191719c224 */ /* 0x000fe200078e0216 */
[----:B------:R-:W-:Y:S02]  /*0bd0*/  @!P6 SHF.L.U64.HI R36, R36, 0x1, R39 ;  /* 0x000000012424e819 */ /* 0x000fe40000010227 */
[----:B----4-:R-:W-:Y:S01]  /*0be0*/  @!P6 IADD3 R22, P1, PT, R37, R30, RZ ;  /* 0x0000001e2516e210 */ /* 0x010fe20007f3e0ff */
[----:B------:R-:W-:-:S03]  /*0bf0*/  @!P4 IMAD.WIDE.U32 R34, R23, R24, R34 ;  /* 0x000000181722c225 */ /* 0x000fc600078e0022 */
[----:B------:R-:W-:Y:S02]  /*0c00*/  @!P6 IADD3.X R23, PT, PT, R36, R31, RZ, P1, !PT ;  /* 0x0000001f2417e210 */ /* 0x000fe40000ffe4ff */
[----:B---3--:R-:W-:Y:S02]  /*0c10*/  @!P6 IADD3 R24, P1, PT, R37, R28, RZ ;  /* 0x0000001c2518e210 */ /* 0x008fe40007f3e0ff */
[----:B------:R-:W-:Y:S02]  /*0c20*/  @!P4 IADD3 R35, PT, PT, R35, R25, RZ ;  /* 0x000000192323c210 */ /* 0x000fe40007ffe0ff */
[----:B------:R-:W-:Y:S02]  /*0c30*/  @!P4 SHF.L.U32 R31, R34, 0x1, RZ ;  /* 0x00000001221fc819 */ /* 0x000fe400000006ff */
[----:B------:R-:W-:Y:S02]  /*0c40*/  @!P6 IADD3.X R25, PT, PT, R36, R29, RZ, P1, !PT ;  /* 0x0000001d2419e210 */ /* 0x000fe40000ffe4ff */
[----:B------:R-:W-:-:S02]  /*0c50*/  @!P4 SHF.L.U64.HI R34, R34, 0x1, R35 ;  /* 0x000000012222c819 */ /* 0x000fc40000010223 */
[C---:B------:R-:W-:Y:S02]  /*0c60*/  @!P4 IADD3 R26, P1, PT, R31.reuse, R26, RZ ;  /* 0x0000001a1f1ac210 */ /* 0x040fe40007f3e0ff */
[----:B------:R-:W-:Y:S02]  /*0c70*/  IADD3 R35, PT, PT, R0, 0x60, RZ ;  /* 0x0000006000237810 */ /* 0x000fe40007ffe0ff */
[C---:B------:R-:W-:Y:S02]  /*0c80*/  @!P4 IADD3.X R27, PT, PT, R34.reuse, R27, RZ, P1, !PT ;  /* 0x0000001b221bc210 */ /* 0x040fe40000ffe4ff */
[----:B0-----:R-:W-:Y:S02]  /*0c90*/  @!P4 IADD3 R28, P1, PT, R31, R32, RZ ;  /* 0x000000201f1cc210 */ /* 0x001fe40007f3e0ff */
[----:B------:R-:W-:Y:S02]  /*0ca0*/  SHF.R.S32.HI R31, RZ, 0x1f, R35 ;  /* 0x0000001fff1f7819 */ /* 0x000fe40000011423 */
[----:B------:R-:W-:-:S02]  /*0cb0*/  @!P4 IADD3.X R29, PT, PT, R34, R33, RZ, P1, !PT ;  /* 0x00000021221dc210 */ /* 0x000fc40000ffe4ff */
[----:B------:R-:W-:-:S04]  /*0cc0*/  ISETP.GE.U32.AND P1, PT, R35, UR16, PT ;  /* 0x0000001023007c0c */ /* 0x000fc8000bf26070 */
[----:B------:R-:W-:-:S13]  /*0cd0*/  ISETP.GE.AND.EX P2, PT, R31, UR17, PT, P1 ;  /* 0x000000111f007c0c */ /* 0x000fda000bf46310 */
[----:B------:R-:W0:Y:S08]  /*0ce0*/  @!P2 LDC.64 R32, c[0x0][0x3f8] ;  /* 0x0000fe00ff20ab82 */ /* 0x000e300000000a00 */
[----:B------:R-:W1:Y:S01]  /*0cf0*/  @!P2 LDC.64 R36, c[0x0][0x3a0] ;  /* 0x0000e800ff24ab82 */ /* 0x000e620000000a00 */
[----:B0-----:R-:W-:Y:S01]  /*0d00*/  @!P2 IMAD R30, R31, R32, RZ ;  /* 0x000000201f1ea224 */ /* 0x001fe200078e02ff */
[----:B------:R-:W-:-:S03]  /*0d10*/  @!P2 MOV R31, R7 ;  /* 0x00000007001fa202 */ /* 0x000fc60000000f00 */
        /* <DEDUP_REMOVED lines=8> */
[----:B------:R-:W0:Y:S02]  /*0da0*/  @!P2 LDC.64 R36, c[0x0][0x398] ;  /* 0x0000e600ff24ab82 */ /* 0x000e240000000a00 */
        /* <DEDUP_REMOVED lines=19> */
[----:B------:R-:W-:-:S04]  /*0ee0*/  LOP3.LUT R3, R3, 0xffefffff, RZ, 0xc0, !PT ;  /* 0xffefffff03037812 */ /* 0x000fc800078ec0ff */
        /* <DEDUP_REMOVED lines=46> */
[----:B------:R-:W-:Y:S02]  /*11d0*/  @P2 LOP3.LUT R3, R3, 0x10000, RZ, 0xfc, !PT ;  /* 0x0001000003032812 */ /* 0x000fe400078efcff */
        /* <DEDUP_REMOVED lines=34> */
[----:B------:R-:W0:Y:S01]  /*1400*/  @!P2 LDC.64 R56, c[0x0][0x398] ;  /* 0x0000e600ff38ab82 */ /* 0x000e220000000a00 */
[C---:B------:R-:W-:Y:S02]  /*1410*/  @!P2 SHF.L.U32 R53, R52.reuse, 0x1, RZ ;  /* 0x000000013435a819 */ /* 0x040fe400000006ff */
[----:B------:R-:W-:Y:S02]  /*1420*/  @!P2 SHF.L.U64.HI R54, R52, 0x1, R55 ;  /* 0x000000013436a819 */ /* 0x000fe40000010237 */
[----:B-1----:R-:W-:Y:S02]  /*1430*/  @!P2 IADD3 R50, P1, PT, R53, R50, RZ ;  /* 0x000000323532a210 */ /* 0x002fe40007f3e0ff */
[----:B------:R-:W-:Y:S02]  /*1440*/  IADD3 R59, PT, PT, R0, 0xc0, RZ ;  /* 0x000000c0003b7810 */ /* 0x000fe40007ffe0ff */
[----:B------:R-:W-:-:S02]  /*1450*/  @!P2 IADD3.X R51, PT, PT, R54, R51, RZ, P1, !PT ;  /* 0x000000333633a210 */ /* 0x000fc40000ffe4ff */
        /* <DEDUP_REMOVED lines=21> */
[----:B------:R-:W-:Y:S02]  /*15b0*/  LOP3.LUT R3, R3, 0xffffdfff, RZ, 0xc0, !PT ;  /* 0xffffdfff03037812 */ /* 0x000fe400078ec0ff */
[----:B------:R-:W-:Y:S02]  /*15c0*/  SHF.R.S32.HI R63, RZ, 0x1f, R65 ;  /* 0x0000001fff3f7819 */ /* 0x000fe40000011441 */
[----:B------:R-:W-:Y:S02]  /*15d0*/  @P2 LOP3.LUT R3, R3, 0x2000, RZ, 0xfc, !PT ;  /* 0x0000200003032812 */ /* 0x000fe400078efcff */
[----:B0-----:R-:W-:-:S04]  /*15e0*/  @!P2 IADD3 R56, P1, PT, R57, R60, RZ ;  /* 0x0000003c3938a210 */ /* 0x001fc80007f3e0ff */
[----:B------:R-:W-:Y:S02]  /*15f0*/  @!P2 IADD3.X R57, PT, PT, R58, R61, RZ, P1, !PT ;  /* 0x0000003d3a39a210 */ /* 0x000fe40000ffe4ff */
        /* <DEDUP_REMOVED lines=8> */
[----:B------:R-:W-:Y:S02]  /*1680*/  @!P2 IMAD.WIDE.U32 R60, R65, R60, R62 ;  /* 0x0000003c413ca225 */ /* 0x000fe400078e003e */
[----:B------:R-:W0:Y:S03]  /*1690*/  @!P2 LDC.64 R64, c[0x0][0x398] ;  /* 0x0000e600ff40ab82 */ /* 0x000e260000000a00 */
[----:B------:R-:W-:Y:S02]  /*16a0*/  @!P2 IADD3 R63, PT, PT, R61, R67, RZ ;  /* 0x000000433d3fa210 */ /* 0x000fe40007ffe0ff */
[C---:B------:R-:W-:Y:S02]  /*16b0*/  @!P2 SHF.L.U32 R61, R60.reuse, 0x1, RZ ;  /* 0x000000013c3da819 */ /* 0x040fe400000006ff */
[----:B------:R-:W-:Y:S02]  /*16c0*/  @!P2 SHF.L.U64.HI R62, R60, 0x1, R63 ;  /* 0x000000013c3ea819 */ /* 0x000fe4000001023f */
[----:B-1----:R-:W-:-:S02]  /*16d0*/  @!P2 IADD3 R58, P1, PT, R61, R58, RZ ;  /* 0x0000003a3d3aa210 */ /* 0x002fc40007f3e0ff */
[----:B------:R-:W-:Y:S02]  /*16e0*/  IADD3 R69, PT, PT, R0, 0xe0, RZ ;  /* 0x000000e000457810 */ /* 0x000fe40007ffe0ff */
[----:B------:R-:W-:Y:S02]  /*16f0*/  @!P2 IADD3.X R59, PT, PT, R62, R59, RZ, P1, !PT ;  /* 0x0000003b3e3ba210 */ /* 0x000fe40000ffe4ff */
[----:B------:R-:W-:Y:S02]  /*1700*/  LOP3.LUT R3, R3, 0xffffefff, RZ, 0xc0, !PT ;  /* 0xffffefff03037812 */ /* 0x000fe400078ec0ff */
[----:B------:R-:W-:Y:S02]  /*1710*/  SHF.R.S32.HI R67, RZ, 0x1f, R69 ;  /* 0x0000001fff437819 */ /* 0x000fe40000011445 */
[----:B0-----:R-:W-:-:S04]  /*1720*/  @!P2 IADD3 R60, P1, PT, R61, R64, RZ ;  /* 0x000000403d3ca210 */ /* 0x001fc80007f3e0ff */
[----:B------:R-:W-:Y:S02]  /*1730*/  @!P2 IADD3.X R61, PT, PT, R62, R65, RZ, P1, !PT ;  /* 0x000000413e3da210 */ /* 0x000fe40000ffe4ff */
        /* <DEDUP_REMOVED lines=13> */
[----:B------:R-:W0:Y:S01]  /*1810*/  @!P2 LDC.64 R64, c[0x0][0x398] ;  /* 0x0000e600ff40ab82 */ /* 0x000e220000000a00 */
[----:B-1----:R-:W-:Y:S02]  /*1820*/  @!P2 IADD3 R62, P1, PT, R67, R62, RZ ;  /* 0x0000003e433ea210 */ /* 0x002fe40007f3e0ff */
[----:B------:R-:W-:Y:S02]  /*1830*/  IADD3 R73, PT, PT, R0, 0xf0, RZ ;  /* 0x000000f000497810 */ /* 0x000fe40007ffe0ff */
[----:B------:R-:W-:-:S02]  /*1840*/  @!P2 IADD3.X R63, PT, PT, R66, R63, RZ, P1, !PT ;  /* 0x0000003f423fa210 */ /* 0x000fc40000ffe4ff */
[----:B------:R-:W-:Y:S02]  /*1850*/  SHF.R.S32.HI R71, RZ, 0x1f, R73 ;  /* 0x0000001fff477819 */ /* 0x000fe40000011449 */
        /* <DEDUP_REMOVED lines=17> */
[----:B------:R-:W-:-:S04]  /*1970*/  LOP3.LUT R3, R3, 0xfffff7ff, RZ, 0xc0, !PT ;  /* 0xfffff7ff03037812 */ /* 0x000fc800078ec0ff */
[----:B------:R-:W-:Y:S02]  /*1980*/  @P2 LOP3.LUT R3, R3, 0x800, RZ, 0xfc, !PT ;  /* 0x0000080003032812 */ /* 0x000fe400078efcff */
[----:B0-----:R-:W-:-:S04]  /*1990*/  @!P3 IADD3 R76, P1, PT, R71, R68, RZ ;  /* 0x00000044474cb210 */ /* 0x001fc80007f3e0ff */
[----:B------:R-:W-:-:S05]  /*19a0*/  @!P3 IADD3.X R77, PT, PT, R70, R69, RZ, P1, !PT ;  /* 0x00000045464db210 */ /* 0x000fca0000ffe4ff */
[----:B------:R0:W-:Y:S01]  /*19b0*/  @!P3 STL.64 [R1+0x150], R76 ;  /* 0x0001504c0100b387 */ /* 0x0001e20000100a00 */
[----:B------:R-:W-:-:S04]  /*19c0*/  LOP3.LUT R3, R3, 0xfffffbff, RZ, 0xc0, !PT ;  /* 0xfffffbff03037812 */ /* 0x000fc800078ec0ff */
[----:B------:R-:W-:Y:S02]  /*19d0*/  @P3 LOP3.LUT R3, R3, 0x400, RZ, 0xfc, !PT ;  /* 0x0000040003033812 */ /* 0x000fe400078efcff */
[----:B0-----:R-:W-:-:S04]  /*19e0*/  IADD3 R76, PT, PT, R0, 0x100, RZ ;  /* 0x00000100004c7810 */ /* 0x001fc80007ffe0ff */
[----:B------:R-:W-:Y:S02]  /*19f0*/  SHF.R.S32.HI R72, RZ, 0x1f, R76 ;  /* 0x0000001fff487819 */ /* 0x000fe4000001144c */
[----:B------:R-:W-:-:S04]  /*1a00*/  ISETP.GE.U32.AND P1, PT, R76, UR16, PT ;  /* 0x000000104c007c0c */ /* 0x000fc8000bf26070 */
[----:B------:R-:W-:-:S13]  /*1a10*/  ISETP.GE.AND.EX P3, PT, R72, UR17, PT, P1 ;  /* 0x0000001148007c0c */ /* 0x000fda000bf66310 */
[----:B------:R-:W0:Y:S08]  /*1a20*/  @!P3 LDC.64 R70, c[0x0][0x3f8] ;  /* 0x0000fe00ff46bb82 */ /* 0x000e300000000a00 */
        /* <DEDUP_REMOVED lines=12> */
[----:B------:R-:W-:Y:S02]  /*1af0*/  LOP3.LUT R2, R2, 0xffffffef, RZ, 0xc0, !PT ;  /* 0xffffffef02027812 */ /* 0x000fe400078ec0ff */
[----:B------:R1:W-:Y:S02]  /*1b00*/  @!P3 STL.64 [R1+0x148], R76 ;  /* 0x0001484c0100b387 */ /* 0x0003e40000100a00 */
[----:B------:R-:W-:-:S04]  /*1b10*/  @P5 LOP3.LUT R2, R2, 0x10, RZ, 0xfc, !PT ;  /* 0x0000001002025812 */ /* 0x000fc800078efcff */
[----:B------:R-:W-:Y:S02]  /*1b20*/  LOP3.LUT R2, R2, 0xfffffff7, RZ, 0xc0, !PT ;  /* 0xfffffff702027812 */ /* 0x000fe400078ec0ff */
[----:B-1----:R-:W-:Y:S02]  /*1b30*/  IADD3 R76, PT, PT, R0, 0x110, RZ ;  /* 0x00000110004c7810 */ /* 0x002fe40007ffe0ff */
[----:B0-----:R-:W-:-:S04]  /*1b40*/  @!P3 IADD3 R70, P1, PT, R70, R68, RZ ;  /* 0x000000444646b210 */ /* 0x001fc80007f3e0ff */
[----:B------:R-:W-:Y:S02]  /*1b50*/  @!P3 IADD3.X R71, PT, PT, R72, R69, RZ, P1, !PT ;  /* 0x000000454847b210 */ /* 0x000fe40000ffe4ff */
[----:B------:R-:W-:Y:S02]  /*1b60*/  SHF.R.S32.HI R72, RZ, 0x1f, R76 ;  /* 0x0000001fff487819 */ /* 0x000fe4000001144c */
[----:B------:R-:W-:Y:S02]  /*1b70*/  ISETP.GE.U32.AND P1, PT, R76, UR16, PT ;  /* 0x000000104c007c0c */ /* 0x000fe4000bf26070 */
[----:B------:R-:W-:Y:S02]  /*1b80*/  @P2 LOP3.LUT R2, R2, 0x8, RZ, 0xfc, !PT ;  /* 0x0000000802022812 */ /* 0x000fe400078efcff */
[----:B------:R-:W-:Y:S01]  /*1b90*/  ISETP.GE.AND.EX P2, PT, R72, UR17, PT, P1 ;  /* 0x0000001148007c0c */ /* 0x000fe2000bf46310 */
[----:B------:R0:W-:-:S12]  /*1ba0*/  @!P3 STL.64 [R1+0x110], R70 ;  /* 0x000110460100b387 */ /* 0x0001d80000100a00 */
        /* <DEDUP_REMOVED lines=13> */
[----:B0-----:R-:W-:-:S04]  /*1c80*/  @!P2 IADD3 R76, P1, PT, R73, R70, RZ ;  /* 0x00000046494ca210 */ /* 0x001fc80007f3e0ff */
[----:B------:R-:W-:-:S05]  /*1c90*/  @!P2 IADD3.X R77, PT, PT, R72, R71, RZ, P1, !PT ;  /* 0x00000047484da210 */ /* 0x000fca0000ffe4ff */
[----:B------:R0:W-:Y:S02]  /*1ca0*/  @!P2 STL.64 [R1+0x130], R76 ;  /* 0x0001304c0100a387 */ /* 0x0001e40000100a00 */
[----:B0-----:R-:W-:-:S04]  /*1cb0*/  IADD3 R76, PT, PT, R0, 0x120, RZ ;  /* 0x00000120004c7810 */ /* 0x001fc80007ffe0ff */
[----:B------:R-:W-:Y:S02]  /*1cc0*/  SHF.R.S32.HI R77, RZ, 0x1f, R76 ;  /* 0x0000001fff4d7819 */ /* 0x000fe4000001144c */
[----:B------:R-:W-:-:S04]  /*1cd0*/  ISETP.GE.U32.AND P1, PT, R76, UR16, PT ;  /* 0x000000104c007c0c */ /* 0x000fc8000bf26070 */
[----:B------:R-:W-:-:S13]  /*1ce0*/  ISETP.GE.AND.EX P4, PT, R77, UR17, PT, P1 ;  /* 0x000000114d007c0c */ /* 0x000fda000bf86310 */
[----:B------:R-:W0:Y:S01]  /*1cf0*/  @!P4 LDC.64 R72, c[0x0][0x3f8] ;  /* 0x0000fe00ff48cb82 */ /* 0x000e220000000a00 */
[----:B------:R-:W-:Y:S02]  /*1d00*/  @!P4 MOV R70, R4 ;  /* 0x000000040046c202 */ /* 0x000fe40000000f00 */
[----:B------:R-:W-:Y:S01]  /*1d10*/  @!P4 MOV R71, R7 ;  /* 0x000000070047c202 */ /* 0x000fe20000000f00 */
[----:B0-----:R-:W-:-:S04]  /*1d20*/  @!P4 IMAD R77, R77, R72, RZ ;  /* 0x000000484d4dc224 */ /* 0x001fc800078e02ff */
[C---:B------:R-:W-:Y:S02]  /*1d30*/  @!P4 IMAD R77, R76.reuse, R73, R77 ;  /* 0x000000494c4dc224 */ /* 0x040fe400078e024d */
[----:B------:R-:W-:Y:S02]  /*1d40*/  @!P4 IMAD.WIDE.U32 R72, R76, R72, R70 ;  /* 0x000000484c48c225 */ /* 0x000fe400078e0046 */
[----:B------:R-:W0:Y:S03]  /*1d50*/  @!P4 LDC.64 R70, c[0x0][0x3a0] ;  /* 0x0000e800ff46cb82 */ /* 0x000e260000000a00 */
[----:B------:R-:W-:Y:S02]  /*1d60*/  @!P4 IADD3 R76, PT, PT, R73, R77, RZ ;  /* 0x0000004d494cc210 */ /* 0x000fe40007ffe0ff */
[C---:B------:R-:W-:Y:S02]  /*1d70*/  @!P4 SHF.L.U32 R77, R72.reuse, 0x1, RZ ;  /* 0x00000001484dc819 */ /* 0x040fe400000006ff */
[----:B------:R-:W-:-:S02]  /*1d80*/  @!P4 SHF.L.U64.HI R76, R72, 0x1, R76 ;  /* 0x00000001484cc819 */ /* 0x000fc4000001024c */
[----:B------:R-:W1:Y:S01]  /*1d90*/  @!P4 LDC.64 R72, c[0x0][0x398] ;  /* 0x0000e600ff48cb82 */ /* 0x000e620000000a00 */
[----:B0-----:R-:W-:-:S04]  /*1da0*/  @!P4 IADD3 R70, P1, PT, R77, R70, RZ ;  /* 0x000000464d46c210 */ /* 0x001fc80007f3e0ff */
[----:B------:R-:W-:Y:S02]  /*1db0*/  @!P4 IADD3.X R71, PT, PT, R76, R71, RZ, P1, !PT ;  /* 0x000000474c47c210 */ /* 0x000fe40000ffe4ff */
[----:B-1----:R-:W-:Y:S01]  /*1dc0*/  @!P4 IADD3 R72, P1, PT, R77, R72, RZ ;  /* 0x000000484d48c210 */ /* 0x002fe20007f3e0ff */
[----:B------:R-:W-:Y:S01]  /*1dd0*/  HFMA2 R77, -RZ, RZ, 0, 0 ;  /* 0x00000000ff4d7431 */ /* 0x000fe200000001ff */
[----:B------:R-:W-:-:S05]  /*1de0*/  LOP3.LUT R3, R3, 0xfffffdff, RZ, 0xc0, !PT ;  /* 0xfffffdff03037812 */ /* 0x000fca00078ec0ff */
[----:B------:R0:W2:Y:S01]  /*1df0*/  @!P0 LDG.E R77, desc[UR10][R8.64] ;  /* 0x0000000a084d8981 */ /* 0x0000a2000c1e1900 */
[----:B------:R-:W-:-:S04]  /*1e00*/  @P3 LOP3.LUT R3, R3, 0x200, RZ, 0xfc, !PT ;  /* 0x0000020003033812 */ /* 0x000fc800078efcff */
[----:B------:R-:W-:Y:S02]  /*1e10*/  LOP3.LUT R3, R3, 0xfffffeff, RZ, 0xc0, !PT ;  /* 0xfffffeff03037812 */ /* 0x000fe400078ec0ff */
[----:B------:R-:W-:Y:S02]  /*1e20*/  LOP3.LUT R2, R2, 0xfffffffb, RZ, 0xc0, !PT ;  /* 0xfffffffb02027812 */ /* 0x000fe400078ec0ff */
[----:B------:R-:W-:Y:S02]  /*1e30*/  @P2 LOP3.LUT R3, R3, 0x100, RZ, 0xfc, !PT ;  /* 0x0000010003032812 */ /* 0x000fe400078efcff */
[----:B------:R-:W-:Y:S02]  /*1e40*/  @P3 LOP3.LUT R2, R2, 0x4, RZ, 0xfc, !PT ;  /* 0x0000000402023812 */ /* 0x000fe400078efcff */
[----:B------:R-:W-:Y:S01]  /*1e50*/  LOP3.LUT P3, RZ, R3, 0x1000000, RZ, 0xc0, !PT ;  /* 0x0100000003ff7812 */ /* 0x000fe2000786c0ff */
[----:B0-----:R-:W-:-:S12]  /*1e60*/  HFMA2 R9, -RZ, RZ, 0, 0 ;  /* 0x00000000ff097431 */ /* 0x001fd800000001ff */
[----:B------:R-:W3:Y:S01]  /*1e70*/  @!P3 LDG.E R9, desc[UR10][R12.64] ;  /* 0x0000000a0c09b981 */ /* 0x000ee2000c1e1900 */
[----:B------:R-:W-:Y:S02]  /*1e80*/  @!P4 IADD3.X R73, PT, PT, R76, R73, RZ, P1, !PT ;  /* 0x000000494c49c210 */ /* 0x000fe40000ffe4ff */
[----:B------:R-:W-:-:S04]  /*1e90*/  IADD3 R76, PT, PT, R0, 0x130, RZ ;  /* 0x00000130004c7810 */ /* 0x000fc80007ffe0ff */
[----:B------:R-:W-:Y:S02]  /*1ea0*/  SHF.R.S32.HI R8, RZ, 0x1f, R76 ;  /* 0x0000001fff087819 */ /* 0x000fe4000001144c */
[----:B------:R-:W-:-:S04]  /*1eb0*/  ISETP.GE.U32.AND P1, PT, R76, UR16, PT ;  /* 0x000000104c007c0c */ /* 0x000fc8000bf26070 */
[----:B------:R-:W-:Y:S02]  /*1ec0*/  ISETP.GE.AND.EX P5, PT, R8, UR17, PT, P1 ;  /* 0x0000001108007c0c */ /* 0x000fe4000bfa6310 */
[C---:B------:R-:W-:Y:S02]  /*1ed0*/  LOP3.LUT P2, RZ, R3.reuse, 0x800000, RZ, 0xc0, !PT ;  /* 0x0080000003ff7812 */ /* 0x040fe4000784c0ff */
[----:B------:R-:W-:Y:S02]  /*1ee0*/  LOP3.LUT R3, R3, 0xffffff7f, RZ, 0xc0, !PT ;  /* 0xffffff7f03037812 */ /* 0x000fe400078ec0ff */
[----:B------:R-:W-:Y:S02]  /*1ef0*/  LOP3.LUT R2, R2, 0xfffffffe, RZ, 0xc0, !PT ;  /* 0xfffffffe02027812 */ /* 0x000fe400078ec0ff */
[----:B------:R-:W-:Y:S02]  /*1f00*/  @P4 LOP3.LUT R3, R3, 0x80, RZ, 0xfc, !PT ;  /* 0x0000008003034812 */ /* 0x000fe400078efcff */
[----:B------:R-:W-:-:S02]  /*1f10*/  @P0 LOP3.LUT R2, R2, 0x1, RZ, 0xfc, !PT ;  /* 0x0000000102020812 */ /* 0x000fc400078efcff */
[----:B------:R-:W-:-:S04]  /*1f20*/  LOP3.LUT R3, R3, 0xffffffbf, RZ, 0xc0, !PT ;  /* 0xffffffbf03037812 */ /* 0x000fc800078ec0ff */
[----:B------:R-:W-:Y:S01]  /*1f30*/  @P5 LOP3.LUT R3, R3, 0x40, RZ, 0xfc, !PT ;  /* 0x0000004003035812 */ /* 0x000fe200078efcff */
[----:B--2---:R0:W-:Y:S02]  /*1f40*/  STL [R1+0x188], R77 ;  /* 0x0001884d01007387 */ /* 0x0041e40000100800 */
[----:B0-----:R-:W-:-:S06]  /*1f50*/  MOV R77, RZ ;  /* 0x000000ff004d7202 */ /* 0x001fcc0000000f00 */
[----:B------:R0:W2:Y:S02]  /*1f60*/  @!P0 LDG.E R77, desc[UR10][R10.64] ;  /* 0x0000000a0a4d8981 */ /* 0x0000a4000c1e1900 */
[----:B0-----:R-:W0:Y:S02]  /*1f70*/  @!P5 LDC.64 R10, c[0x0][0x3f8] ;  /* 0x0000fe00ff0adb82 */ /* 0x001e240000000a00 */
[----:B---3--:R1:W-:Y:S02]  /*1f80*/  STL [R1+0x180], R9 ;  /* 0x0001800901007387 */ /* 0x0083e40000100800 */
[----:B-1----:R-:W-:Y:S01]  /*1f90*/  @!P5 MOV R9, R7 ;  /* 0x000000070009d202 */ /* 0x002fe20000000f00 */
[----:B0-----:R-:W-:Y:S01]  /*1fa0*/  @!P5 IMAD R12, R8, R10, RZ ;  /* 0x0000000a080cd224 */ /* 0x001fe200078e02ff */
[----:B------:R-:W-:-:S03]  /*1fb0*/  @!P5 MOV R8, R4 ;  /* 0x000000040008d202 */ /* 0x000fc60000000f00 */
        /* <DEDUP_REMOVED lines=9> */
[----:B-1----:R-:W-:-:S04]  /*2050*/  @!P5 IADD3 R10, P1, PT, R13, R10, RZ ;  /* 0x0000000a0d0ad210 */ /* 0x002fc80007f3e0ff */
[----:B------:R-:W-:Y:S02]  /*2060*/  @!P5 IADD3.X R11, PT, PT, R12, R11, RZ, P1, !PT ;  /* 0x0000000b0c0bd210 */ /* 0x000fe40000ffe4ff */
[----:B------:R-:W-:-:S06]  /*2070*/  MOV R12, RZ ;  /* 0x000000ff000c7202 */ /* 0x000fcc0000000f00 */
[----:B------:R0:W3:Y:S01]  /*2080*/  @!P2 LDG.E R12, desc[UR10][R14.64] ;  /* 0x0000000a0e0ca981 */ /* 0x0000e2000c1e1900 */
[----:B------:R-:W-:Y:S02]  /*2090*/  LOP3.LUT P5, RZ, R2, 0x10, RZ, 0xc0, !PT ;  /* 0x0000001002ff7812 */ /* 0x000fe400078ac0ff */
[----:B0-----:R-:W-:-:S11]  /*20a0*/  MOV R14, RZ ;  /* 0x000000ff000e7202 */ /* 0x001fd60000000f00 */
[----:B------:R0:W4:Y:S01]  /*20b0*/  @!P5 LDG.E R14, desc[UR10][R18.64] ;  /* 0x0000000a120ed981 */ /* 0x000122000c1e1900 */
[----:B------:R-:W-:Y:S02]  /*20c0*/  LOP3.LUT P0, RZ, R3, 0x200000, RZ, 0xc0, !PT ;  /* 0x0020000003ff7812 */ /* 0x000fe4000780c0ff */
[----:B0-----:R-:W-:-:S11]  /*20d0*/  MOV R18, RZ ;  /* 0x000000ff00127202 */ /* 0x001fd60000000f00 */
[----:B------:R-:W4:Y:S04]  /*20e0*/  @!P0 LDG.E R18, desc[UR10][R24.64] ;  /* 0x0000000a18128981 */ /* 0x000f28000c1e1900 */
[----:B--2---:R0:W-:Y:S02]  /*20f0*/  STL [R1+0x184], R77 ;  /* 0x0001844d01007387 */ /* 0x0041e40000100800 */
[----:B0-----:R-:W-:-:S06]  /*2100*/  HFMA2 R77, -RZ, RZ, 0, 0 ;  /* 0x00000000ff4d7431 */ /* 0x001fcc00000001ff */
[----:B------:R0:W2:Y:S02]  /*2110*/  @!P3 LDG.E R77, desc[UR10][R74.64] ;  /* 0x0000000a4a4db981 */ /* 0x0000a4000c1e1900 */
[----:B0-----:R-:W-:-:S06]  /*2120*/  HFMA2 R74, -RZ, RZ, 0, 0 ;  /* 0x00000000ff4a7431 */ /* 0x001fcc00000001ff */
[----:B------:R0:W2:Y:S04]  /*2130*/  @!P2 LDG.E R74, desc[UR10][R16.64] ;  /* 0x0000000a104aa981 */ /* 0x0000a8000c1e1900 */
[----:B---3--:R1:W-:Y:S02]  /*2140*/  STL [R1+0x178], R12 ;  /* 0x0001780c01007387 */ /* 0x0083e40000100800 */
[----:B-1----:R-:W-:-:S04]  /*2150*/  IADD3 R12, PT, PT, R0, 0x140, RZ ;  /* 0x00000140000c7810 */ /* 0x002fc80007ffe0ff */
[----:B------:R-:W-:Y:S02]  /*2160*/  SHF.R.S32.HI R13, RZ, 0x1f, R12 ;  /* 0x0000001fff0d7819 */ /* 0x000fe4000001140c */
[----:B------:R-:W-:-:S04]  /*2170*/  ISETP.GE.U32.AND P1, PT, R12, UR16, PT ;  /* 0x000000100c007c0c */ /* 0x000fc8000bf26070 */
[----:B------:R-:W-:Y:S01]  /*2180*/  ISETP.GE.AND.EX P3, PT, R13, UR17, PT, P1 ;  /* 0x000000110d007c0c */ /* 0x000fe2000bf66310 */
[----:B----4-:R1:W-:-:S12]  /*2190*/  STL [R1+0x170], R14 ;  /* 0x0001700e01007387 */ /* 0x0103d80000100800 */
[----:B-1----:R-:W1:Y:S01]  /*21a0*/  @!P3 LDC.64 R14, c[0x0][0x3f8] ;  /* 0x0000fe00ff0ebb82 */ /* 0x002e620000000a00 */
[----:B0-----:R-:W-:Y:S02]  /*21b0*/  @!P3 MOV R16, R4 ;  /* 0x000000040010b202 */ /* 0x001fe40000000f00 */
[----:B------:R-:W-:Y:S01]  /*21c0*/  @!P3 MOV R17, R7 ;  /* 0x000000070011b202 */ /* 0x000fe20000000f00 */
[----:B-1----:R-:W-:-:S04]  /*21d0*/  @!P3 IMAD R13, R13, R14, RZ ;  /* 0x0000000e0d0db224 */ /* 0x002fc800078e02ff */
        /* <DEDUP_REMOVED lines=10> */
[----:B------:R-:W-:Y:S01]  /*2280*/  @!P3 IADD3.X R15, PT, PT, R12, R15, RZ, P1, !PT ;  /* 0x0000000f0c0fb210 */ /* 0x000fe20000ffe4ff */
[----:B------:R-:W-:Y:S01]  /*2290*/  HFMA2 R12, -RZ, RZ, 0, 0 ;  /* 0x00000000ff0c7431 */ /* 0x000fe200000001ff */
[----:B------:R-:W-:-:S05]  /*22a0*/  LOP3.LUT P2, RZ, R3, 0x100000, RZ, 0xc0, !PT ;  /* 0x0010000003ff7812 */ /* 0x000fca000784c0ff */
[----:B------:R-:W3:Y:S04]  /*22b0*/  @!P0 LDG.E R12, desc[UR10][R22.64] ;  /* 0x0000000a160c8981 */ /* 0x000ee8000c1e1900 */
[----:B------:R0:W-:Y:S02]  /*22c0*/  STL [R1+0x164], R18 ;  /* 0x0001641201007387 */ /* 0x0001e40000100800 */
[----:B0-----:R-:W-:-:S06]  /*22d0*/  HFMA2 R18, -RZ, RZ, 0, 0 ;  /* 0x00000000ff127431 */ /* 0x001fcc00000001ff */
[----:B------:R-:W4:Y:S01]  /*22e0*/  @!P2 LDG.E R18, desc[UR10][R26.64] ;  /* 0x0000000a1a12a981 */ /* 0x000f22000c1e1900 */
[----:B------:R-:W-:-:S04]  /*22f0*/  LOP3.LUT R3, R3, 0xffffffdf, RZ, 0xc0, !PT ;  /* 0xffffffdf03037812 */ /* 0x000fc800078ec0ff */
[----:B------:R-:W-:-:S04]  /*2300*/  @P3 LOP3.LUT R3, R3, 0x20, RZ, 0xfc, !PT ;  /* 0x0000002003033812 */ /* 0x000fc800078efcff */
[----:B------:R-:W-:Y:S01]  /*2310*/  LOP3.LUT P3, RZ, R3, 0x80000, RZ, 0xc0, !PT ;  /* 0x0008000003ff7812 */ /* 0x000fe2000786c0ff */
[----:B--2---:R0:W-:Y:S02]  /*2320*/  STL [R1+0x174], R74 ;  /* 0x0001744a01007387 */ /* 0x0041e40000100800 */
[----:B0-----:R-:W-:-:S06]  /*2330*/  CS2R R74, SRZ ;  /* 0x00000000004a7805 */ /* 0x001fcc000001ff00 */
[----:B------:R0:W2:Y:S04]  /*2340*/  @!P5 LDG.E R74, desc[UR10][R20.64] ;  /* 0x0000000a144ad981 */ /* 0x0000a8000c1e1900 */
[----:B---3--:R1:W-:Y:S02]  /*2350*/  STL [R1+0x168], R12 ;  /* 0x0001680c01007387 */ /* 0x0083e40000100800 */
[----:B-1----:R-:W-:-:S04]  /*2360*/  IADD3 R12, PT, PT, R0, 0x150, RZ ;  /* 0x00000150000c7810 */ /* 0x002fc80007ffe0ff */
[----:B------:R-:W-:Y:S02]  /*2370*/  SHF.R.S32.HI R13, RZ, 0x1f, R12 ;  /* 0x0000001fff0d7819 */ /* 0x000fe4000001140c */
[----:B------:R-:W-:-:S04]  /*2380*/  ISETP.GE.U32.AND P1, PT, R12, UR16, PT ;  /* 0x000000100c007c0c */ /* 0x000fc8000bf26070 */
[----:B------:R-:W-:Y:S01]  /*2390*/  ISETP.GE.AND.EX P5, PT, R13, UR17, PT, P1 ;  /* 0x000000110d007c0c */ /* 0x000fe2000bfa6310 */
[----:B----4-:R1:W-:-:S12]  /*23a0*/  STL [R1+0x160], R18 ;  /* 0x0001601201007387 */ /* 0x0103d80000100800 */
[----:B------:R-:W3:Y:S08]  /*23b0*/  @!P5 LDC.64 R22, c[0x0][0x3a0] ;  /* 0x0000e800ff16db82 */ /* 0x000ef00000000a00 */
[----:B-1----:R-:W1:Y:S01]  /*23c0*/  @!P5 LDC.64 R18, c[0x0][0x3f8] ;  /* 0x0000fe00ff12db82 */ /* 0x002e620000000a00 */
[----:B0-----:R-:W-:Y:S02]  /*23d0*/  @!P5 MOV R20, R4 ;  /* 0x000000040014d202 */ /* 0x001fe40000000f00 */
[----:B------:R-:W-:Y:S01]  /*23e0*/  @!P5 MOV R21, R7 ;  /* 0x000000070015d202 */ /* 0x000fe20000000f00 */
[----:B-1----:R-:W-:-:S02]  /*23f0*/  @!P5 IMAD R13, R13, R18, RZ ;  /* 0x000000120d0dd224 */ /* 0x002fc400078e02ff */
[----:B------:R-:W-:-:S04]  /*2400*/  @!P5 IMAD.WIDE.U32 R20, R12, R18, R20 ;  /* 0x000000120c14d225 */ /* 0x000fc800078e0014 */
[----:B------:R-:W-:Y:S01]  /*2410*/  @!P5 IMAD R19, R12, R19, R13 ;  /* 0x000000130c13d224 */ /* 0x000fe200078e020d */
[----:B------:R-:W-:-:S04]  /*2420*/  @!P5 SHF.L.U32 R13, R20, 0x1, RZ ;  /* 0x00000001140dd819 */ /* 0x000fc800000006ff */
[----:B------:R-:W-:-:S04]  /*2430*/  @!P5 IADD3 R12, PT, PT, R21, R19, RZ ;  /* 0x00000013150cd210 */ /* 0x000fc80007ffe0ff */
[----:B------:R-:W-:Y:S02]  /*2440*/  @!P5 SHF.L.U64.HI R12, R20, 0x1, R12 ;  /* 0x00000001140cd819 */ /* 0x000fe4000001020c */
[----:B------:R-:W0:Y:S01]  /*2450*/  @!P5 LDC.64 R20, c[0x0][0x398] ;  /* 0x0000e600ff14db82 */ /* 0x000e220000000a00 */
[----:B---3--:R-:W-:-:S04]  /*2460*/  @!P5 IADD3 R22, P1, PT, R13, R22, RZ ;  /* 0x000000160d16d210 */ /* 0x008fc80007f3e0ff */
[----:B------:R-:W-:Y:S02]  /*2470*/  @!P5 IADD3.X R23, PT, PT, R12, R23, RZ, P1, !PT ;  /* 0x000000170c17d210 */ /* 0x000fe40000ffe4ff */
[----:B0-----:R-:W-:-:S04]  /*2480*/  @!P5 IADD3 R20, P1, PT, R13, R20, RZ ;  /* 0x000000140d14d210 */ /* 0x001fc80007f3e0ff */
[----:B------:R-:W-:Y:S02]  /*2490*/  @!P5 IADD3.X R21, PT, PT, R12, R21, RZ, P1, !PT ;  /* 0x000000150c15d210 */ /* 0x000fe40000ffe4ff */
[----:B------:R-:W-:-:S06]  /*24a0*/  MOV R12, RZ ;  /* 0x000000ff000c7202 */ /* 0x000fcc0000000f00 */
[----:B------:R-:W3:Y:S01]  /*24b0*/  @!P3 LDG.E R12, desc[UR10][R30.64] ;  /* 0x0000000a1e0cb981 */ /* 0x000ee2000c1e1900 */
[----:B------:R-:W-:-:S06]  /*24c0*/  HFMA2 R24, -RZ, RZ, 0, 0 ;  /* 0x00000000ff187431 */ /* 0x000fcc00000001ff */
[----:B------:R-:W4:Y:S04]  /*24d0*/  @!P2 LDG.E R24, desc[UR10][R28.64] ;  /* 0x0000000a1c18a981 */ /* 0x000f28000c1e1900 */
[----:B---3--:R0:W-:Y:S02]  /*24e0*/  STL [R1+0x140], R12 ;  /* 0x0001400c01007387 */ /* 0x0081e40000100800 */
[----:B0-----:R-:W-:-:S06]  /*24f0*/  HFMA2 R12, -RZ, RZ, 0, 0 ;  /* 0x00000000ff0c7431 */ /* 0x001fcc00000001ff */
[----:B------:R-:W3:Y:S04]  /*2500*/  @!P3 LDG.E R12, desc[UR10][R32.64] ;  /* 0x0000000a200cb981 */ /* 0x000ee8000c1e1900 */
[----:B----4-:R-:W-:Y:S04]  /*2510*/  STL [R1+0x144], R24 ;  /* 0x0001441801007387 */ /* 0x010fe80000100800 */
[----:B---3--:R0:W-:Y:S02]  /*2520*/  STL [R1+0x13c], R12 ;  /* 0x00013c0c01007387 */ /* 0x0081e40000100800 */
[----:B0-----:R-:W-:-:S06]  /*2530*/  MOV R12, RZ ;  /* 0x000000ff000c7202 */ /* 0x001fcc0000000f00 */
[----:B------:R-:W3:Y:S01]  /*2540*/  @!P6 LDG.E R12, desc[UR10][R34.64] ;  /* 0x0000000a220ce981 */ /* 0x000ee2000c1e1900 */
[----:B------:R-:W-:-:S04]  /*2550*/  IADD3 R24, PT, PT, R0, 0x160, RZ ;  /* 0x0000016000187810 */ /* 0x000fc80007ffe0ff */
[----:B------:R-:W-:Y:S02]  /*2560*/  SHF.R.S32.HI R25, RZ, 0x1f, R24 ;  /* 0x0000001fff197819 */ /* 0x000fe40000011418 */
[----:B------:R-:W-:-:S04]  /*2570*/  ISETP.GE.U32.AND P1, PT, R24, UR16, PT ;  /* 0x0000001018007c0c */ /* 0x000fc8000bf26070 */
[----:B------:R-:W-:-:S13]  /*2580*/  ISETP.GE.AND.EX P0, PT, R25, UR17, PT, P1 ;  /* 0x0000001119007c0c */ /* 0x000fda000bf06310 */
[----:B------:R-:W0:Y:S01]  /*2590*/  @!P0 LDC.64 R26, c[0x0][0x3a0] ;  /* 0x0000e800ff1a8b82 */ /* 0x000e220000000a00 */
[----:B------:R-:W-:Y:S02]  /*25a0*/  @!P0 MOV R18, R4 ;  /* 0x0000000400128202 */ /* 0x000fe40000000f00 */
[----:B------:R-:W-:-:S05]  /*25b0*/  @!P0 MOV R19, R7 ;  /* 0x0000000700138202 */ /* 0x000fca0000000f00 */
[----:B------:R-:W1:Y:S01]  /*25c0*/  @!P0 LDC.64 R28, c[0x0][0x398] ;  /* 0x0000e600ff1c8b82 */ /* 0x000e620000000a00 */
[----:B------:R-:W-:-:S04]  /*25d0*/  LOP3.LUT R3, R3, 0xffffffef, RZ, 0xc0, !PT ;  /* 0xffffffef03037812 */ /* 0x000fc800078ec0ff */
[----:B------:R-:W-:-:S04]  /*25e0*/  @P5 LOP3.LUT R3, R3, 0x10, RZ, 0xfc, !PT ;  /* 0x0000001003035812 */ /* 0x000fc800078efcff */
[----:B------:R-:W-:Y:S01]  /*25f0*/  LOP3.LUT P2, RZ, R3, 0x20000, RZ, 0xc0, !PT ;  /* 0x0002000003ff7812 */ /* 0x000fe2000784c0ff */
[----:B---3--:R3:W-:Y:S02]  /*2600*/  STL [R1+0x138], R12 ;  /* 0x0001380c01007387 */ /* 0x0087e40000100800 */
[----:B---3--:R-:W3:Y:S02]  /*2610*/  @!P0 LDC.64 R12, c[0x0][0x3f8] ;  /* 0x0000fe00ff0c8b82 */ /* 0x008ee40000000a00 */
[----:B---3--:R-:W-:-:S04]  /*2620*/  @!P0 IMAD R25, R25, R12, RZ ;  /* 0x0000000c19198224 */ /* 0x008fc800078e02ff */
[C---:B------:R-:W-:Y:S02]  /*2630*/  @!P0 IMAD R25, R24.reuse, R13, R25 ;  /* 0x0000000d18198224 */ /* 0x040fe400078e0219 */
[----:B------:R-:W-:-:S05]  /*2640*/  @!P0 IMAD.WIDE.U32 R12, R24, R12, R18 ;  /* 0x0000000c180c8225 */ /* 0x000fca00078e0012 */
[----:B------:R-:W-:-:S04]  /*2650*/  @!P0 IADD3 R13, PT, PT, R13, R25, RZ ;  /* 0x000000190d0d8210 */ /* 0x000fc80007ffe0ff */
[C---:B------:R-:W-:Y:S02]  /*2660*/  @!P0 SHF.L.U64.HI R13, R12.reuse, 0x1, R13 ;  /* 0x000000010c0d8819 */ /* 0x040fe4000001020d */
[----:B------:R-:W-:-:S04]  /*2670*/  @!P0 SHF.L.U32 R12, R12, 0x1, RZ ;  /* 0x000000010c0c8819 */ /* 0x000fc800000006ff */
[----:B0-----:R-:W-:-:S04]  /*2680*/  @!P0 IADD3 R26, P1, PT, R12, R26, RZ ;  /* 0x0000001a0c1a8210 */ /* 0x001fc80007f3e0ff */
[----:B------:R-:W-:Y:S02]  /*2690*/  @!P0 IADD3.X R27, PT, PT, R13, R27, RZ, P1, !PT ;  /* 0x0000001b0d1b8210 */ /* 0x000fe40000ffe4ff */
[----:B-1----:R-:W-:Y:S02]  /*26a0*/  @!P0 IADD3 R28, P1, PT, R12, R28, RZ ;  /* 0x0000001c0c1c8210 */ /* 0x002fe40007f3e0ff */
[----:B------:R-:W-:-:S06]  /*26b0*/  MOV R12, RZ ;  /* 0x000000ff000c7202 */ /* 0x000fcc0000000f00 */
[----:B------:R-:W3:Y:S01]  /*26c0*/  @!P2 LDG.E R12, desc[UR10][R38.64] ;  /* 0x0000000a260ca981 */ /* 0x000ee2000c1e1900 */
[----:B------:R-:W-:-:S03]  /*26d0*/  LOP3.LUT R3, R3, 0xfffffff7, RZ, 0xc0, !PT ;  /* 0xfffffff703037812 */ /* 0x000fc600078ec0ff */
[----:B---3--:R0:W-:Y:S02]  /*26e0*/  STL [R1+0x128], R12 ;  /* 0x0001280c01007387 */ /* 0x0081e40000100800 */
[----:B0-----:R-:W-:-:S06]  /*26f0*/  HFMA2 R12, -RZ, RZ, 0, 0 ;  /* 0x00000000ff0c7431 */ /* 0x001fcc00000001ff */
[----:B------:R-:W3:Y:S01]  /*2700*/  @!P2 LDG.E R12, desc[UR10][R40.64] ;  /* 0x0000000a280ca981 */ /* 0x000ee2000c1e1900 */
[----:B------:R-:W-:Y:S02]  /*2710*/  LOP3.LUT R2, R2, 0xfffffffd, RZ, 0xc0, !PT ;  /* 0xfffffffd02027812 */ /* 0x000fe400078ec0ff */
[----:B------:R-:W-:Y:S02]  /*2720*/  @P0 LOP3.LUT R3, R3, 0x8, RZ, 0xfc, !PT ;  /* 0x0000000803030812 */ /* 0x000fe400078efcff */
[----:B------:R-:W-:Y:S02]  /*2730*/  @P5 LOP3.LUT R2, R2, 0x2, RZ, 0xfc, !PT ;  /* 0x0000000202025812 */ /* 0x000fe400078efcff */
[----:B------:R-:W-:Y:S01]  /*2740*/  LOP3.LUT P5, RZ, R3, 0x10000, RZ, 0xc0, !PT ;  /* 0x0001000003ff7812 */ /* 0x000fe200078ac0ff */
[----:B------:R-:W-:Y:S01]  /*2750*/  HFMA2 R30, -RZ, RZ, 0, 0 ;  /* 0x00000000ff1e7431 */ /* 0x000fe200000001ff */
[----:B------:R-:W-:Y:S01]  /*2760*/  IADD3 R24, PT, PT, R0, 0x170, RZ ;  /* 0x0000017000187810 */ /* 0x000fe20007ffe0ff */
[----:B---3--:R0:W-:Y:S01]  /*2770*/  STL [R1+0x124], R12 ;  /* 0x0001240c01007387 */ /* 0x0081e20000100800 */
[----:B------:R-:W-:-:S03]  /*2780*/  @!P0 IADD3.X R29, PT, PT, R13, R29, RZ, P1, !PT ;  /* 0x0000001d0d1d8210 */ /* 0x000fc60000ffe4ff */
[----:B------:R-:W3:Y:S01]  /*2790*/  @!P6 LDG.E R30, desc[UR10][R36.64] ;  /* 0x0000000a241ee981 */ /* 0x000ee2000c1e1900 */
[----:B0-----:R-:W-:-:S06]  /*27a0*/  MOV R12, RZ ;  /* 0x000000ff000c7202 */ /* 0x001fcc0000000f00 */
[----:B------:R-:W4:Y:S01]  /*27b0*/  @!P5 LDG.E R12, desc[UR10][R42.64] ;  /* 0x0000000a2a0cd981 */ /* 0x000f22000c1e1900 */
[----:B------:R-:W-:Y:S02]  /*27c0*/  SHF.R.S32.HI R18, RZ, 0x1f, R24 ;  /* 0x0000001fff127819 */ /* 0x000fe40000011418 */
[----:B------:R-:W-:-:S04]  /*27d0*/  ISETP.GE.U32.AND P1, PT, R24, UR16, PT ;  /* 0x0000001018007c0c */ /* 0x000fc8000bf26070 */
[----:B------:R-:W-:-:S13]  /*27e0*/  ISETP.GE.AND.EX P6, PT, R18, UR17, PT, P1 ;  /* 0x0000001112007c0c */ /* 0x000fda000bfc6310 */
[----:B------:R-:W0:Y:S01]  /*27f0*/  @!P6 LDC.64 R32, c[0x0][0x3a0] ;  /* 0x0000e800ff20eb82 */ /* 0x000e220000000a00 */
[----:B------:R-:W-:-:S07]  /*2800*/  @!P6 MOV R19, R7 ;  /* 0x000000070013e202 */ /* 0x000fce0000000f00 */
[----:B------:R-:W1:Y:S01]  /*2810*/  @!P6 LDC.64 R34, c[0x0][0x398] ;  /* 0x0000e600ff22eb82 */ /* 0x000e620000000a00 */
[----:B------:R-:W-:Y:S01]  /*2820*/  LOP3.LUT P3, RZ, R3, 0x8000, RZ, 0xc0, !PT ;  /* 0x0000800003ff7812 */ /* 0x000fe2000786c0ff */
[----:B------:R-:W-:-:S06]  /*2830*/  HFMA2 R25, -RZ, RZ, 0, 0 ;  /* 0x00000000ff197431 */ /* 0x000fcc00000001ff */
[----:B------:R-:W3:Y:S01]  /*2840*/  @!P5 LDG.E R25, desc[UR10][R44.64] ;  /* 0x0000000a2c19d981 */ /* 0x000ee2000c1e1900 */
[----:B------:R-:W-:-:S03]  /*2850*/  LOP3.LUT P0, RZ, R3, 0x4000, RZ, 0xc0, !PT ;  /* 0x0000400003ff7812 */ /* 0x000fc6000780c0ff */
[----:B------:R2:W-:Y:S04]  /*2860*/  STL [R1+0x17c], R77 ;  /* 0x00017c4d01007387 */ /* 0x0005e80000100800 */
[----:B------:R-:W3:Y:S01]  /*2870*/  LDL.LU.64 R44, [R1+0x148] ;  /* 0x00014800012c7983 */ /* 0x000ee20000300a00 */
[----:B--2---:R-:W-:-:S05]  /*2880*/  CS2R R76, SRZ ;  /* 0x00000000004c7805 */ /* 0x004fca000001ff00 */
[----:B------:R-:W2:Y:S04]  /*2890*/  @!P0 LDG.E R75, desc[UR10][R52.64] ;  /* 0x0000000a344b8981 */ /* 0x000ea8000c1e1900 */
[----:B------:R-:W2:Y:S04]  /*28a0*/  @!P3 LDG.E R77, desc[UR10][R48.64] ;  /* 0x0000000a304db981 */ /* 0x000ea8000c1e1900 */
[----:B------:R-:W2:Y:S04]  /*28b0*/  @!P0 LDG.E R76, desc[UR10][R50.64] ;  /* 0x0000000a324c8981 */ /* 0x000ea8000c1e1900 */
[----:B------:R-:W2:Y:S04]  /*28c0*/  LDL.LU.64 R52, [R1+0x150] ;  /* 0x0001500001347983 */ /* 0x000ea80000300a00 */
[----:B----4-:R4:W-:Y:S02]  /*28d0*/  STL [R1+0x120], R12 ;  /* 0x0001200c01007387 */ /* 0x0109e40000100800 */
[----:B----4-:R-:W4:Y:S02]  /*28e0*/  @!P6 LDC.64 R12, c[0x0][0x3f8] ;  /* 0x0000fe00ff0ceb82 */ /* 0x010f240000000a00 */
[----:B----4-:R-:W-:-:S04]  /*28f0*/  @!P6 IMAD R18, R18, R12, RZ ;  /* 0x0000000c1212e224 */ /* 0x010fc800078e02ff */
[----:B------:R-:W-:Y:S01]  /*2900*/  @!P6 IMAD R13, R24, R13, R18 ;  /* 0x0000000d180de224 */ /* 0x000fe200078e0212 */
[----:B------:R-:W-:-:S05]  /*2910*/  @!P6 MOV R18, R4 ;  /* 0x000000040012e202 */ /* 0x000fca0000000f00 */
[----:B------:R-:W-:-:S05]  /*2920*/  @!P6 IMAD.WIDE.U32 R18, R24, R12, R18 ;  /* 0x0000000c1812e225 */ /* 0x000fca00078e0012 */
[----:B------:R-:W-:-:S04]  /*2930*/  @!P6 IADD3 R12, PT, PT, R19, R13, RZ ;  /* 0x0000000d130ce210 */ /* 0x000fc80007ffe0ff */
[C---:B------:R-:W-:Y:S02]  /*2940*/  @!P6 SHF.L.U64.HI R12, R18.reuse, 0x1, R12 ;  /* 0x00000001120ce819 */ /* 0x040fe4000001020c */
[----:B------:R-:W-:-:S04]  /*2950*/  @!P6 SHF.L.U32 R18, R18, 0x1, RZ ;  /* 0x000000011212e819 */ /* 0x000fc800000006ff */
[----:B0-----:R-:W-:-:S04]  /*2960*/  @!P6 IADD3 R32, P1, PT, R18, R32, RZ ;  /* 0x000000201220e210 */ /* 0x001fc80007f3e0ff */
[----:B------:R-:W-:Y:S02]  /*2970*/  @!P6 IADD3.X R33, PT, PT, R12, R33, RZ, P1, !PT ;  /* 0x000000210c21e210 */ /* 0x000fe40000ffe4ff */
[----:B-1----:R-:W-:-:S04]  /*2980*/  @!P6 IADD3 R34, P1, PT, R18, R34, RZ ;  /* 0x000000221222e210 */ /* 0x002fc80007f3e0ff */
[----:B------:R-:W-:Y:S02]  /*2990*/  @!P6 IADD3.X R35, PT, PT, R12, R35, RZ, P1, !PT ;  /* 0x000000230c23e210 */ /* 0x000fe40000ffe4ff */
[----:B------:R-:W-:-:S06]  /*29a0*/  MOV R12, RZ ;  /* 0x000000ff000c7202 */ /* 0x000fcc0000000f00 */
[----:B------:R-:W4:Y:S01]  /*29b0*/  @!P3 LDG.E R12, desc[UR10][R46.64] ;  /* 0x0000000a2e0cb981 */ /* 0x000f22000c1e1900 */
[----:B------:R-:W-:-:S04]  /*29c0*/  IADD3 R24, PT, PT, R0, 0x180, RZ ;  /* 0x0000018000187810 */ /* 0x000fc80007ffe0ff */
[----:B------:R-:W-:Y:S02]  /*29d0*/  SHF.R.S32.HI R18, RZ, 0x1f, R24 ;  /* 0x0000001fff127819 */ /* 0x000fe40000011418 */
[----:B------:R-:W-:-:S04]  /*29e0*/  ISETP.GE.U32.AND P1, PT, R24, UR16, PT ;  /* 0x0000001018007c0c */ /* 0x000fc8000bf26070 */
[----:B------:R-:W-:Y:S02]  /*29f0*/  ISETP.GE.AND.EX P5, PT, R18, UR17, PT, P1 ;  /* 0x0000001112007c0c */ /* 0x000fe4000bfa6310 */
[----:B------:R-:W-:-:S04]  /*2a00*/  LOP3.LUT R3, R3, 0xfffffffb, RZ, 0xc0, !PT ;  /* 0xfffffffb03037812 */ /* 0x000fc800078ec0ff */
[----:B------:R-:W-:Y:S01]  /*2a10*/  @P6 LOP3.LUT R3, R3, 0x4, RZ, 0xfc, !PT ;  /* 0x0000000403036812 */ /* 0x000fe200078efcff */
[----:B------:R0:W-:Y:S03]  /*2a20*/  STL [R1+0x16c], R74 ;  /* 0x00016c4a01007387 */ /* 0x0001e60000100800 */
[----:B------:R-:W-:-:S03]  /*2a30*/  LOP3.LUT P2, RZ, R3, 0x2000, RZ, 0xc0, !PT ;  /* 0x0000200003ff7812 */ /* 0x000fc6000784c0ff */
[----:B------:R-:W1:Y:S01]  /*2a40*/  @!P5 LDC.64 R40, c[0x0][0x3a0] ;  /* 0x0000e800ff28db82 */ /* 0x000e620000000a00 */
[----:B------:R-:W-:Y:S01]  /*2a50*/  @!P5 MOV R19, R7 ;  /* 0x000000070013d202 */ /* 0x000fe20000000f00 */
[----:B0-----:R-:W-:-:S06]  /*2a60*/  HFMA2 R74, -RZ, RZ, 0, 0 ;  /* 0x00000000ff4a7431 */ /* 0x001fcc00000001ff */
[----:B------:R-:W0:Y:S02]  /*2a70*/  @!P5 LDC.64 R38, c[0x0][0x398] ;  /* 0x0000e600ff26db82 */ /* 0x000e240000000a00 */
[----:B------:R-:W4:Y:S04]  /*2a80*/  @!P2 LDG.E R74, desc[UR10][R54.64] ;  /* 0x0000000a364aa981 */ /* 0x000f28000c1e1900 */
[----:B------:R-:W4:Y:S01]  /*2a90*/  LDL.LU.64 R54, [R1+0x110] ;  /* 0x0001100001367983 */ /* 0x000f220000300a00 */
[----:B------:R-:W-:-:S03]  /*2aa0*/  LOP3.LUT P3, RZ, R3, 0x1000, RZ, 0xc0, !PT ;  /* 0x0000100003ff7812 */ /* 0x000fc6000786c0ff */
[----:B---3--:R3:W-:Y:S02]  /*2ab0*/  STL [R1+0x12c], R30 ;  /* 0x00012c1e01007387 */ /* 0x0087e40000100800 */
[C---:B---3--:R-:W-:Y:S02]  /*2ac0*/  IADD3 R30, PT, PT, R0.reuse, 0x190, RZ ;  /* 0x00000190001e7810 */ /* 0x048fe40007ffe0ff */
[----:B------:R-:W-:Y:S04]  /*2ad0*/  STL [R1+0x11c], R25 ;  /* 0x00011c1901007387 */ /* 0x000fe80000100800 */
[----:B--2---:R-:W-:Y:S04]  /*2ae0*/  STL [R1+0x1e4], R77 ;  /* 0x0001e44d01007387 */ /* 0x004fe80000100800 */
[----:B------:R-:W-:Y:S04]  /*2af0*/  STL [R1+0x1e8], R76 ;  /* 0x0001e84c01007387 */ /* 0x000fe80000100800 */
[----:B------:R2:W-:Y:S04]  /*2b00*/  STL [R1+0x1f0], R76 ;  /* 0x0001f04c01007387 */ /* 0x0005e80000100800 */
[----:B--2---:R-:W2:Y:S01]  /*2b10*/  LDL.LU.64 R76, [R1+0x130] ;  /* 0x00013000014c7983 */ /* 0x004ea20000300a00 */
[----:B------:R-:W-:-:S03]  /*2b20*/  IADD3 R42, PT, PT, R0, 0x1a0, RZ ;  /* 0x000001a0002a7810 */ /* 0x000fc60007ffe0ff */
[----:B----4-:R3:W-:Y:S02]  /*2b30*/  STL [R1+0x118], R12 ;  /* 0x0001180c01007387 */ /* 0x0107e40000100800 */
[----:B---3--:R-:W3:Y:S02]  /*2b40*/  @!P5 LDC.64 R12, c[0x0][0x3f8] ;  /* 0x0000fe00ff0cdb82 */ /* 0x008ee40000000a00 */
[----:B---3--:R-:W-:-:S04]  /*2b50*/  @!P5 IMAD R18, R18, R12, RZ ;  /* 0x0000000c1212d224 */ /* 0x008fc800078e02ff */
[----:B------:R-:W-:Y:S01]  /*2b60*/  @!P5 IMAD R13, R24, R13, R18 ;  /* 0x0000000d180dd224 */ /* 0x000fe200078e0212 */
[----:B------:R-:W-:-:S05]  /*2b70*/  @!P5 MOV R18, R4 ;  /* 0x000000040012d202 */ /* 0x000fca0000000f00 */
[----:B------:R-:W-:-:S05]  /*2b80*/  @!P5 IMAD.WIDE.U32 R18, R24, R12, R18 ;  /* 0x0000000c1812d225 */ /* 0x000fca00078e0012 */
[----:B------:R-:W-:-:S04]  /*2b90*/  @!P5 IADD3 R12, PT, PT, R19, R13, RZ ;  /* 0x0000000d130cd210 */ /* 0x000fc80007ffe0ff */
[C---:B------:R-:W-:Y:S02]  /*2ba0*/  @!P5 SHF.L.U64.HI R12, R18.reuse, 0x1, R12 ;  /* 0x00000001120cd819 */ /* 0x040fe4000001020c */
[----:B------:R-:W-:-:S04]  /*2bb0*/  @!P5 SHF.L.U32 R18, R18, 0x1, RZ ;  /* 0x000000011212d819 */ /* 0x000fc800000006ff */
[----:B-1----:R-:W-:-:S04]  /*2bc0*/  @!P5 IADD3 R40, P1, PT, R18, R40, RZ ;  /* 0x000000281228d210 */ /* 0x002fc80007f3e0ff */
[----:B------:R-:W-:Y:S02]  /*2bd0*/  @!P5 IADD3.X R41, PT, PT, R12, R41, RZ, P1, !PT ;  /* 0x000000290c29d210 */ /* 0x000fe40000ffe4ff */
[----:B0-----:R-:W-:-:S04]  /*2be0*/  @!P5 IADD3 R38, P1, PT, R18, R38, RZ ;  /* 0x000000261226d210 */ /* 0x001fc80007f3e0ff */
[----:B------:R-:W-:Y:S02]  /*2bf0*/  @!P5 IADD3.X R39, PT, PT, R12, R39, RZ, P1, !PT ;  /* 0x000000270c27d210 */ /* 0x000fe40000ffe4ff */
[----:B------:R-:W-:-:S06]  /*2c00*/  CS2R R12, SRZ ;  /* 0x00000000000c7805 */ /* 0x000fcc000001ff00 */
[----:B------:R0:W3:Y:S01]  /*2c10*/  @!P3 LDG.E R13, desc[UR10][R58.64] ;  /* 0x0000000a3a0db981 */ /* 0x0000e2000c1e1900 */
[----:B------:R-:W-:Y:S02]  /*2c20*/  SHF.R.S32.HI R24, RZ, 0x1f, R30 ;  /* 0x0000001fff187819 */ /* 0x000fe4000001141e */
[----:B------:R-:W-:Y:S01]  /*2c30*/  ISETP.GE.U32.AND P1, PT, R30, UR16, PT ;  /* 0x000000101e007c0c */ /* 0x000fe2000bf26070 */
[----:B------:R-:W4:Y:S03]  /*2c40*/  @!P2 LDG.E R12, desc[UR10][R56.64] ;  /* 0x0000000a380ca981 */ /* 0x000f26000c1e1900 */
        /* <DEDUP_REMOVED lines=8> */
[----:B------:R-:W-:-:S04]  /*2cd0*/  @!P0 IADD3 R19, PT, PT, R25, R19, RZ ;  /* 0x0000001319138210 */ /* 0x000fc80007ffe0ff */
[C---:B------:R-:W-:Y:S02]  /*2ce0*/  @!P0 SHF.L.U64.HI R25, R24.reuse, 0x1, R19 ;  /* 0x0000000118198819 */ /* 0x040fe40000010213 */
[----:B------:R-:W1:Y:S01]  /*2cf0*/  @!P0 LDC.64 R18, c[0x0][0x398] ;  /* 0x0000e600ff128b82 */ /* 0x000e620000000a00 */
[----:B------:R-:W-:-:S04]  /*2d00*/  @!P0 SHF.L.U32 R24, R24, 0x1, RZ ;  /* 0x0000000118188819 */ /* 0x000fc800000006ff */
[----:B--2---:R-:W-:-:S04]  /*2d10*/  @!P0 IADD3 R46, P1, PT, R24, R46, RZ ;  /* 0x0000002e182e8210 */ /* 0x004fc80007f3e0ff */
[----:B------:R-:W-:Y:S02]  /*2d20*/  @!P0 IADD3.X R47, PT, PT, R25, R47, RZ, P1, !PT ;  /* 0x0000002f192f8210 */ /* 0x000fe40000ffe4ff */
[----:B-1----:R-:W-:-:S04]  /*2d30*/  @!P0 IADD3 R36, P1, PT, R24, R18, RZ ;  /* 0x0000001218248210 */ /* 0x002fc80007f3e0ff */
[----:B------:R-:W-:Y:S02]  /*2d40*/  @!P0 IADD3.X R37, PT, PT, R25, R19, RZ, P1, !PT ;  /* 0x0000001319258210 */ /* 0x000fe40000ffe4ff */
[----:B------:R-:W-:-:S03]  /*2d50*/  ISETP.GE.U32.AND P1, PT, R42, UR16, PT ;  /* 0x000000102a007c0c */ /* 0x000fc6000bf26070 */
[----:B------:R1:W-:Y:S02]  /*2d60*/  @!P0 STL.64 [R1+0x158], R36 ;  /* 0x0001582401008387 */ /* 0x0003e40000100a00 */
[----:B-1----:R-:W-:-:S04]  /*2d70*/  SHF.R.S32.HI R36, RZ, 0x1f, R42 ;  /* 0x0000001fff247819 */ /* 0x002fc8000001142a */
[----:B------:R-:W-:-:S13]  /*2d80*/  ISETP.GE.AND.EX P1, PT, R36, UR17, PT, P1 ;  /* 0x0000001124007c0c */ /* 0x000fda000bf26310 */
[----:B------:R-:W1:Y:S01]  /*2d90*/  @!P1 LDC.64 R30, c[0x0][0x3f8] ;  /* 0x0000fe00ff1e9b82 */ /* 0x000e620000000a00 */
[----:B------:R-:W-:-:S07]  /*2da0*/  @!P1 MOV R37, R7 ;  /* 0x0000000700259202 */ /* 0x000fce0000000f00 */
[----:B------:R-:W2:Y:S01]  /*2db0*/  @!P1 LDC.64 R50, c[0x0][0x3a0] ;  /* 0x0000e800ff329b82 */ /* 0x000ea20000000a00 */
[----:B------:R-:W-:-:S07]  /*2dc0*/  LOP3.LUT P2, RZ, R2, 0x8, RZ, 0xc0, !PT ;  /* 0x0000000802ff7812 */ /* 0x000fce000784c0ff */
[----:B------:R-:W0:Y:S01]  /*2dd0*/  @!P1 LDC.64 R48, c[0x0][0x398] ;  /* 0x0000e600ff309b82 */ /* 0x000e220000000a00 */
[----:B-1----:R-:W-:-:S04]  /*2de0*/  @!P1 IMAD R36, R36, R30, RZ ;  /* 0x0000001e24249224 */ /* 0x002fc800078e02ff */
[----:B------:R-:W-:Y:S01]  /*2df0*/  @!P1 IMAD R31, R42, R31, R36 ;  /* 0x0000001f2a1f9224 */ /* 0x000fe200078e0224 */
[----:B------:R-:W-:-:S05]  /*2e00*/  @!P1 MOV R36, R4 ;  /* 0x0000000400249202 */ /* 0x000fca0000000f00 */
[----:B------:R-:W-:Y:S01]  /*2e10*/  @!P1 IMAD.WIDE.U32 R36, R42, R30, R36 ;  /* 0x0000001e2a249225 */ /* 0x000fe200078e0024 */
[----:B------:R-:W-:Y:S02]  /*2e20*/  CS2R R18, SRZ ;  /* 0x0000000000127805 */ /* 0x000fe4000001ff00 */
[----:B------:R-:W-:Y:S02]  /*2e30*/  CS2R R24, SRZ ;  /* 0x0000000000187805 */ /* 0x000fe4000001ff00 */
[----:B------:R-:W-:Y:S02]  /*2e40*/  @!P1 IADD3 R30, PT, PT, R37, R31, RZ ;  /* 0x0000001f251e9210 */ /* 0x000fe40007ffe0ff */
[----:B------:R-:W-:Y:S01]  /*2e50*/  LOP3.LUT R3, R3, 0xfffffffd, RZ, 0xc0, !PT ;  /* 0xfffffffd03037812 */ /* 0x000fe200078ec0ff */
[----:B------:R-:W4:Y:S01]  /*2e60*/  @!P2 LDG.E R19, desc[UR10][R62.64] ;  /* 0x0000000a3e13a981 */ /* 0x000f22000c1e1900 */
[C---:B------:R-:W-:Y:S02]  /*2e70*/  @!P1 SHF.L.U64.HI R30, R36.reuse, 0x1, R30 ;  /* 0x00000001241e9819 */ /* 0x040fe4000001021e */
[----:B------:R-:W-:Y:S01]  /*2e80*/  @!P1 SHF.L.U32 R36, R36, 0x1, RZ ;  /* 0x0000000124249819 */ /* 0x000fe200000006ff */
[----:B------:R-:W4:Y:S01]  /*2e90*/  @!P2 LDG.E R24, desc[UR10][R64.64] ;  /* 0x0000000a4018a981 */ /* 0x000f22000c1e1900 */
[----:B------:R-:W-:-:S02]  /*2ea0*/  @P5 LOP3.LUT R3, R3, 0x2, RZ, 0xfc, !PT ;  /* 0x0000000203035812 */ /* 0x000fc400078efcff */
[----:B--2---:R-:W-:Y:S01]  /*2eb0*/  @!P1 IADD3 R50, P2, PT, R36, R50, RZ ;  /* 0x0000003224329210 */ /* 0x004fe20007f5e0ff */
[----:B------:R-:W2:Y:S01]  /*2ec0*/  @!P3 LDG.E R18, desc[UR10][R60.64] ;  /* 0x0000000a3c12b981 */ /* 0x000ea2000c1e1900 */
[----:B------:R-:W-:Y:S02]  /*2ed0*/  LOP3.LUT P5, RZ, R3, 0x400, RZ, 0xc0, !PT ;  /* 0x0000040003ff7812 */ /* 0x000fe400078ac0ff */
[----:B------:R-:W-:Y:S02]  /*2ee0*/  @!P1 IADD3.X R51, PT, PT, R30, R51, RZ, P2, !PT ;  /* 0x000000331e339210 */ /* 0x000fe400017fe4ff */
[----:B0-----:R-:W-:Y:S02]  /*2ef0*/  @!P1 IADD3 R48, P2, PT, R36, R48, RZ ;  /* 0x0000003024309210 */ /* 0x001fe40007f5e0ff */
[----:B------:R-:W-:Y:S02]  /*2f00*/  LOP3.LUT P3, RZ, R2, 0x4, RZ, 0xc0, !PT ;  /* 0x0000000402ff7812 */ /* 0x000fe4000786c0ff */
[----:B------:R-:W-:-:S02]  /*2f10*/  @!P1 IADD3.X R49, PT, PT, R30, R49, RZ, P2, !PT ;  /* 0x000000311e319210 */ /* 0x000fc400017fe4ff */
[----:B------:R-:W-:Y:S02]  /*2f20*/  CS2R R30, SRZ ;  /* 0x00000000001e7805 */ /* 0x000fe4000001ff00 */
[----:B------:R-:W-:Y:S02]  /*2f30*/  LOP3.LUT R3, R3, 0xfffffffe, RZ, 0xc0, !PT ;  /* 0xfffffffe03037812 */ /* 0x000fe400078ec0ff */
[C---:B------:R-:W-:Y:S01]  /*2f40*/  IADD3 R58, PT, PT, R0.reuse, 0x1c0, RZ ;  /* 0x000001c0003a7810 */ /* 0x040fe20007ffe0ff */
[----:B------:R-:W2:Y:S04]  /*2f50*/  @!P5 LDG.E R25, desc[UR10][R66.64] ;  /* 0x0000000a4219d981 */ /* 0x000ea8000c1e1900 */
[----:B------:R0:W2:Y:S04]  /*2f60*/  @!P5 LDG.E R30, desc[UR10][R52.64] ;  /* 0x0000000a341ed981 */ /* 0x0000a8000c1e1900 */
[----:B------:R1:W2:Y:S01]  /*2f70*/  @!P3 LDG.E R31, desc[UR10][R44.64] ;  /* 0x0000000a2c1fb981 */ /* 0x0002a2000c1e1900 */
[----:B0-----:R-:W-:-:S04]  /*2f80*/  IADD3 R52, PT, PT, R0, 0x1b0, RZ ;  /* 0x000001b000347810 */ /* 0x001fc80007ffe0ff */
[----:B-1----:R-:W-:Y:S02]  /*2f90*/  SHF.R.S32.HI R44, RZ, 0x1f, R52 ;  /* 0x0000001fff2c7819 */ /* 0x002fe40000011434 */
[----:B------:R-:W-:-:S04]  /*2fa0*/  ISETP.GE.U32.AND P2, PT, R52, UR16, PT ;  /* 0x0000001034007c0c */ /* 0x000fc8000bf46070 */
[----:B------:R-:W-:-:S13]  /*2fb0*/  ISETP.GE.AND.EX P2, PT, R44, UR17, PT, P2 ;  /* 0x000000112c007c0c */ /* 0x000fda000bf46320 */
[----:B------:R-:W0:Y:S01]  /*2fc0*/  @!P2 LDC.64 R42, c[0x0][0x3f8] ;  /* 0x0000fe00ff2aab82 */ /* 0x000e220000000a00 */
[----:B------:R-:W-:Y:S02]  /*2fd0*/  CS2R R36, SRZ ;  /* 0x0000000000247805 */ /* 0x000fe4000001ff00 */
[----:B------:R-:W-:-:S04]  /*2fe0*/  @!P2 MOV R45, R7 ;  /* 0x00000007002da202 */ /* 0x000fc80000000f00 */
[----:B------:R1:W2:Y:S02]  /*2ff0*/  @!P3 LDG.E R36, desc[UR10][R54.64] ;  /* 0x0000000a3624b981 */ /* 0x0002a4000c1e1900 */
[----:B-1----:R-:W1:Y:S01]  /*3000*/  @!P2 LDC.64 R54, c[0x0][0x3a0] ;  /* 0x0000e800ff36ab82 */ /* 0x002e620000000a00 */
[----:B0-----:R-:W-:-:S04]  /*3010*/  @!P2 IMAD R44, R44, R42, RZ ;  /* 0x0000002a2c2ca224 */ /* 0x001fc800078e02ff */
[----:B------:R-:W-:Y:S01]  /*3020*/  @!P2 IMAD R43, R52, R43, R44 ;  /* 0x0000002b342ba224 */ /* 0x000fe200078e022c */
[----:B------:R-:W-:-:S05]  /*3030*/  @!P2 MOV R44, R4 ;  /* 0x00000004002ca202 */ /* 0x000fca0000000f00 */
[----:B------:R-:W-:Y:S02]  /*3040*/  @!P2 IMAD.WIDE.U32 R44, R52, R42, R44 ;  /* 0x0000002a342ca225 */ /* 0x000fe400078e002c */
[----:B------:R-:W0:Y:S03]  /*3050*/  @!P2 LDC.64 R52, c[0x0][0x398] ;  /* 0x0000e600ff34ab82 */ /* 0x000e260000000a00 */
[----:B------:R-:W-:-:S04]  /*3060*/  @!P2 IADD3 R42, PT, PT, R45, R43, RZ ;  /* 0x0000002b2d2aa210 */ /* 0x000fc80007ffe0ff */
[C---:B------:R-:W-:Y:S02]  /*3070*/  @!P2 SHF.L.U64.HI R42, R44.reuse, 0x1, R42 ;  /* 0x000000012c2aa819 */ /* 0x040fe4000001022a */
[----:B------:R-:W-:Y:S02]  /*3080*/  @!P2 SHF.L.U32 R44, R44, 0x1, RZ ;  /* 0x000000012c2ca819 */ /* 0x000fe400000006ff */
[----:B------:R-:W-:Y:S02]  /*3090*/  @P0 LOP3.LUT R3, R3, 0x1, RZ, 0xfc, !PT ;  /* 0x0000000103030812 */ /* 0x000fe400078efcff */
[----:B-1----:R-:W-:Y:S02]  /*30a0*/  @!P2 IADD3 R54, P3, PT, R44, R54, RZ ;  /* 0x000000362c36a210 */ /* 0x002fe40007f7e0ff */
[----:B------:R-:W-:Y:S02]  /*30b0*/  LOP3.LUT R3, R3, 0x7fffffff, RZ, 0xc0, !PT ;  /* 0x7fffffff03037812 */ /* 0x000fe400078ec0ff */
[----:B------:R-:W-:-:S02]  /*30c0*/  @!P2 IADD3.X R55, PT, PT, R42, R55, RZ, P3, !PT ;  /* 0x000000372a37a210 */ /* 0x000fc40001ffe4ff */
[----:B------:R-:W-:Y:S02]  /*30d0*/  @P1 LOP3.LUT R3, R3, 0x80000000, RZ, 0xfc, !PT ;  /* 0x8000000003031812 */ /* 0x000fe400078efcff */
[----:B0-----:R-:W-:Y:S01]  /*30e0*/  @!P2 IADD3 R52, P3, PT, R44, R52, RZ ;  /* 0x000000342c34a210 */ /* 0x001fe20007f7e0ff */
[----:B---3--:R-:W-:Y:S04]  /*30f0*/  STL [R1+0x208], R13 ;  /* 0x0002080d01007387 */ /* 0x008fe80000100800 */
[----:B------:R0:W-:Y:S01]  /*3100*/  STL [R1+0x220], R13 ;  /* 0x0002200d01007387 */ /* 0x0001e20000100800 */
[----:B------:R-:W-:-:S03]  /*3110*/  @!P2 IADD3.X R53, PT, PT, R42, R53, RZ, P3, !PT ;  /* 0x000000352a35a210 */ /* 0x000fc60001ffe4ff */
[----:B0-----:R-:W3:Y:S01]  /*3120*/  LDL.LU R13, [R1+0x17c] ;  /* 0x00017c00010d7983 */ /* 0x001ee20000300800 */
[----:B------:R-:W-:Y:S02]  /*3130*/  SHF.R.S32.HI R56, RZ, 0x1f, R58 ;  /* 0x0000001fff387819 */ /* 0x000fe4000001143a */
[----:B------:R-:W-:Y:S02]  /*3140*/  ISETP.GE.U32.AND P3, PT, R58, UR16, PT ;  /* 0x000000103a007c0c */ /* 0x000fe4000bf66070 */
[----:B------:R-:W-:Y:S02]  /*3150*/  LOP3.LUT P5, RZ, R3, 0x40, RZ, 0xc0, !PT ;  /* 0x0000004003ff7812 */ /* 0x000fe400078ac0ff */
[----:B------:R-:W-:Y:S02]  /*3160*/  ISETP.GE.AND.EX P3, PT, R56, UR17, PT, P3 ;  /* 0x0000001138007c0c */ /* 0x000fe4000bf66330 */
[----:B------:R-:W-:Y:S02]  /*3170*/  CS2R R44, SRZ ;  /* 0x00000000002c7805 */ /* 0x000fe4000001ff00 */
[----:B------:R-:W-:-:S04]  /*3180*/  CS2R R42, SRZ ;  /* 0x00000000002a7805 */ /* 0x000fc8000001ff00 */
[----:B------:R-:W3:Y:S04]  /*3190*/  @!P4 LDG.E R44, desc[UR10][R72.64] ;  /* 0x0000000a482cc981 */ /* 0x000ee8000c1e1900 */
[----:B------:R0:W3:Y:S01]  /*31a0*/  @!P5 LDG.E R45, desc[UR10][R8.64] ;  /* 0x0000000a082dd981 */ /* 0x0000e2000c1e1900 */
[----:B------:R-:W-:-:S03]  /*31b0*/  @!P3 MOV R57, R7 ;  /* 0x000000070039b202 */ /* 0x000fc60000000f00 */
[----:B------:R-:W3:Y:S01]  /*31c0*/  @!P4 LDG.E R43, desc[UR10][R70.64] ;  /* 0x0000000a462bc981 */ /* 0x000ee2000c1e1900 */
[----:B0-----:R-:W0:Y:S02]  /*31d0*/  @!P3 LDC.64 R8, c[0x0][0x3f8] ;  /* 0x0000fe00ff08bb82 */ /* 0x001e240000000a00 */
[----:B0-----:R-:W-:-:S04]  /*31e0*/  @!P3 IMAD R56, R56, R8, RZ ;  /* 0x000000083838b224 */ /* 0x001fc800078e02ff */
[----:B------:R-:W-:Y:S01]  /*31f0*/  @!P3 IMAD R9, R58, R9, R56 ;  /* 0x000000093a09b224 */ /* 0x000fe200078e0238 */
[----:B------:R-:W-:-:S05]  /*3200*/  @!P3 MOV R56, R4 ;  /* 0x000000040038b202 */ /* 0x000fca0000000f00 */
[----:B------:R-:W-:Y:S02]  /*3210*/  @!P3 IMAD.WIDE.U32 R56, R58, R8, R56 ;  /* 0x000000083a38b225 */ /* 0x000fe400078e0038 */
[----:B------:R-:W0:Y:S03]  /*3220*/  @!P3 LDC.64 R58, c[0x0][0x3a0] ;  /* 0x0000e800ff3abb82 */ /* 0x000e260000000a00 */
[----:B------:R-:W-:Y:S02]  /*3230*/  @!P3 IADD3 R8, PT, PT, R57, R9, RZ ;  /* 0x000000093908b210 */ /* 0x000fe40007ffe0ff */
[C---:B------:R-:W-:Y:S02]  /*3240*/  @!P3 SHF.L.U32 R9, R56.reuse, 0x1, RZ ;  /* 0x000000013809b819 */ /* 0x040fe400000006ff */
[----:B------:R-:W-:Y:S02]  /*3250*/  @!P3 SHF.L.U64.HI R8, R56, 0x1, R8 ;  /* 0x000000013808b819 */ /* 0x000fe40000010208 */
[----:B------:R-:W1:Y:S01]  /*3260*/  @!P3 LDC.64 R56, c[0x0][0x398] ;  /* 0x0000e600ff38bb82 */ /* 0x000e620000000a00 */
[----:B------:R-:W-:-:S04]  /*3270*/  IADD3 R60, PT, PT, R0, 0x1d0, RZ ;  /* 0x000001d0003c7810 */ /* 0x000fc80007ffe0ff */
[----:B------:R-:W-:Y:S02]  /*3280*/  SHF.R.S32.HI R61, RZ, 0x1f, R60 ;  /* 0x0000001fff3d7819 */ /* 0x000fe4000001143c */
[----:B0-----:R-:W-:-:S04]  /*3290*/  @!P3 IADD3 R58, P4, PT, R9, R58, RZ ;  /* 0x0000003a093ab210 */ /* 0x001fc80007f9e0ff */
[----:B------:R-:W-:Y:S02]  /*32a0*/  @!P3 IADD3.X R59, PT, PT, R8, R59, RZ, P4, !PT ;  /* 0x0000003b083bb210 */ /* 0x000fe400027fe4ff */
[----:B-1----:R-:W-:-:S04]  /*32b0*/  @!P3 IADD3 R56, P4, PT, R9, R56, RZ ;  /* 0x000000380938b210 */ /* 0x002fc80007f9e0ff */
[----:B------:R-:W-:Y:S02]  /*32c0*/  @!P3 IADD3.X R57, PT, PT, R8, R57, RZ, P4, !PT ;  /* 0x000000390839b210 */ /* 0x000fe400027fe4ff */
[----:B------:R-:W-:Y:S01]  /*32d0*/  ISETP.GE.U32.AND P4, PT, R60, UR16, PT ;  /* 0x000000103c007c0c */ /* 0x000fe2000bf86070 */
[----:B------:R-:W-:Y:S01]  /*32e0*/  HFMA2 R8, -RZ, RZ, 0, 0 ;  /* 0x00000000ff087431 */ /* 0x000fe200000001ff */
[----:B------:R-:W-:Y:S02]  /*32f0*/  LOP3.LUT P1, RZ, R3, 0x100, RZ, 0xc0, !PT ;  /* 0x0000010003ff7812 */ /* 0x000fe4000782c0ff */
[----:B------:R-:W-:-:S03]  /*3300*/  ISETP.GE.AND.EX P4, PT, R61, UR17, PT, P4 ;  /* 0x000000113d007c0c */ /* 0x000fc6000bf86340 */
[----:B------:R0:W3:Y:S08]  /*3310*/  @!P5 LDG.E R8, desc[UR10][R10.64] ;  /* 0x0000000a0a08d981 */ /* 0x0000f0000c1e1900 */
[----:B------:R-:W3:Y:S04]  /*3320*/  @!P1 LDG.E R37, desc[UR10][R68.64] ;  /* 0x0000000a44259981 */ /* 0x000ee8000c1e1900 */
[----:B------:R-:W3:Y:S01]  /*3330*/  @!P1 LDG.E R42, desc[UR10][R76.64] ;  /* 0x0000000a4c2a9981 */ /* 0x000ee2000c1e1900 */
[----:B0-----:R-:W0:Y:S01]  /*3340*/  @!P4 LDC.64 R10, c[0x0][0x3f8] ;  /* 0x0000fe00ff0acb82 */ /* 0x001e220000000a00 */
[----:B------:R-:W-:-:S02]  /*3350*/  LOP3.LUT P1, RZ, R3, 0x20, RZ, 0xc0, !PT ;  /* 0x0000002003ff7812 */ /* 0x000fc4000782c0ff */
[----:B------:R-:W-:Y:S02]  /*3360*/  MOV R9, RZ ;  /* 0x000000ff00097202 */ /* 0x000fe40000000f00 */
[----:B------:R-:W-:Y:S02]  /*3370*/  LOP3.LUT P5, RZ, R2, 0x2, RZ, 0xc0, !PT ;  /* 0x0000000202ff7812 */ /* 0x000fe400078ac0ff */
[----:B------:R-:W-:Y:S01]  /*3380*/  IADD3 R62, PT, PT, R0, 0x1e0, RZ ;  /* 0x000001e0003e7810 */ /* 0x000fe20007ffe0ff */
[----:B----4-:R-:W-:Y:S01]  /*3390*/  STL [R1+0x204], R12 ;  /* 0x0002040c01007387 */ /* 0x010fe20000100800 */
[----:B------:R-:W-:-:S03]  /*33a0*/  PRMT R63, RZ, 0x5410, RZ ;  /* 0x00005410ff3f7816 */ /* 0x000fc600000000ff */
[----:B------:R1:W-:Y:S04]  /*33b0*/  STL [R1+0x218], R12 ;  /* 0x0002180c01007387 */ /* 0x0003e80000100800 */
[----:B------:R4:W3:Y:S01]  /*33c0*/  @!P1 LDG.E R9, desc[UR10][R16.64] ;  /* 0x0000000a10099981 */ /* 0x0008e2000c1e1900 */
[----:B------:R-:W-:-:S03]  /*33d0*/  LOP3.LUT R3, R3, 0xbfffffff, RZ, 0xc0, !PT ;  /* 0xbfffffff03037812 */ /* 0x000fc600078ec0ff */
[----:B------:R-:W-:Y:S04]  /*33e0*/  STL.S16 [R1+0x136], RZ ;  /* 0x000136ff01007387 */ /* 0x000fe80000100600 */
[----:B-1----:R-:W3:Y:S01]  /*33f0*/  LDL.LU R12, [R1+0x178] ;  /* 0x00017800010c7983 */ /* 0x002ee20000300800 */
[----:B----4-:R-:W-:-:S03]  /*3400*/  CS2R R16, SRZ ;  /* 0x0000000000107805 */ /* 0x010fc6000001ff00 */
[----:B--2---:R-:W-:Y:S04]  /*3410*/  STL [R1+0x1dc], R18 ;  /* 0x0001dc1201007387 */ /* 0x004fe80000100800 */
[----:B------:R1:W2:Y:S04]  /*3420*/  @!P1 LDG.E R16, desc[UR10][R14.64] ;  /* 0x0000000a0e109981 */ /* 0x0002a8000c1e1900 */
[----:B------:R0:W4:Y:S04]  /*3430*/  @!P5 LDG.E R17, desc[UR10][R22.64] ;  /* 0x0000000a1611d981 */ /* 0x000128000c1e1900 */
[----:B------:R-:W-:Y:S01]  /*3440*/  STL [R1+0x20c], R18 ;  /* 0x00020c1201007387 */ /* 0x000fe20000100800 */
[----:B-1----:R-:W-:-:S02]  /*3450*/  @!P4 MOV R14, R4 ;  /* 0x00000004000ec202 */ /* 0x002fc40000000f00 */
[----:B------:R-:W-:Y:S01]  /*3460*/  @!P4 MOV R15, R7 ;  /* 0x00000007000fc202 */ /* 0x000fe20000000f00 */
[----:B------:R-:W-:Y:S01]  /*3470*/  STL [R1+0x21c], R18 ;  /* 0x00021c1201007387 */ /* 0x000fe20000100800 */
[-C--:B0-----:R-:W-:Y:S02]  /*3480*/  @!P4 IMAD R22, R61, R10.reuse, RZ ;  /* 0x0000000a3d16c224 */ /* 0x081fe400078e02ff */
[C---:B------:R-:W-:Y:S01]  /*3490*/  @!P4 IMAD.WIDE.U32 R14, R60.reuse, R10, R14 ;  /* 0x0000000a3c0ec225 */ /* 0x040fe200078e000e */
[----:B------:R-:W-:Y:S03]  /*34a0*/  STL [R1+0x1d4], R19 ;  /* 0x0001d41301007387 */ /* 0x000fe60000100800 */
[----:B------:R-:W-:Y:S01]  /*34b0*/  @!P4 IMAD R22, R60, R11, R22 ;  /* 0x0000000b3c16c224 */ /* 0x000fe200078e0216 */
[----:B------:R-:W-:Y:S01]  /*34c0*/  STL [R1+0x1e0], R19 ;  /* 0x0001e01301007387 */ /* 0x000fe20000100800 */
[----:B------:R-:W0:Y:S03]  /*34d0*/  @!P4 LDC.64 R10, c[0x0][0x3a0] ;  /* 0x0000e800ff0acb82 */ /* 0x000e260000000a00 */
[----:B------:R-:W-:Y:S01]  /*34e0*/  @!P4 IADD3 R22, PT, PT, R15, R22, RZ ;  /* 0x000000160f16c210 */ /* 0x000fe20007ffe0ff */
[----:B------:R-:W-:Y:S01]  /*34f0*/  STL [R1+0x214], R19 ;  /* 0x0002141301007387 */ /* 0x000fe20000100800 */
[----:B------:R-:W-:-:S02]  /*3500*/  @!P4 SHF.L.U32 R23, R14, 0x1, RZ ;  /* 0x000000010e17c819 */ /* 0x000fc400000006ff */
[----:B------:R-:W-:Y:S01]  /*3510*/  @!P4 SHF.L.U64.HI R22, R14, 0x1, R22 ;  /* 0x000000010e16c819 */ /* 0x000fe20000010216 */
[----:B------:R-:W-:Y:S01]  /*3520*/  STL [R1+0x1f8], R74 ;  /* 0x0001f84a01007387 */ /* 0x000fe20000100800 */
[----:B------:R-:W1:Y:S01]  /*3530*/  @!P4 LDC.64 R14, c[0x0][0x398] ;  /* 0x0000e600ff0ecb82 */ /* 0x000e620000000a00 */
[----:B------:R-:W-:Y:S02]  /*3540*/  @P3 LOP3.LUT R3, R3, 0x40000000, RZ, 0xfc, !PT ;  /* 0x4000000003033812 */ /* 0x000fe400078efcff */
[----:B------:R-:W-:Y:S02]  /*3550*/  STL [R1+0x200], R74 ;  /* 0x0002004a01007387 */ /* 0x000fe40000100800 */
[C---:B------:R-:W-:Y:S02]  /*3560*/  LOP3.LUT P3, RZ, R3.reuse, 0x8, RZ, 0xc0, !PT ;  /* 0x0000000803ff7812 */ /* 0x040fe4000786c0ff */
[C---:B------:R-:W-:Y:S01]  /*3570*/  LOP3.LUT P1, RZ, R3.reuse, 0x2, RZ, 0xc0, !PT ;  /* 0x0000000203ff7812 */ /* 0x040fe2000782c0ff */
[----:B------:R1:W-:Y:S01]  /*3580*/  STL [R1+0x210], R74 ;  /* 0x0002104a01007387 */ /* 0x0003e20000100800 */
[----:B------:R-:W-:-:S03]  /*3590*/  LOP3.LUT R3, R3, 0xdfffffff, RZ, 0xc0, !PT ;  /* 0xdfffffff03037812 */ /* 0x000fc600078ec0ff */
[----:B------:R-:W-:Y:S01]  /*35a0*/  STL.S16 [R1+0x134], RZ ;  /* 0x000134ff01007387 */ /* 0x000fe20000100600 */
[----:B0-----:R-:W-:Y:S02]  /*35b0*/  @!P4 IADD3 R10, P5, PT, R23, R10, RZ ;  /* 0x0000000a170ac210 */ /* 0x001fe40007fbe0ff */
[----:B------:R-:W-:Y:S01]  /*35c0*/  CS2R R60, SRZ ;  /* 0x00000000003c7805 */ /* 0x000fe2000001ff00 */
[----:B------:R-:W-:Y:S01]  /*35d0*/  STL [R1+0x1ec], R75 ;  /* 0x0001ec4b01007387 */ /* 0x000fe20000100800 */
[----:B------:R-:W-:Y:S02]  /*35e0*/  @!P4 IADD3.X R11, PT, PT, R22, R11, RZ, P5, !PT ;  /* 0x0000000b160bc210 */ /* 0x000fe40002ffe4ff */
[----:B------:R-:W-:Y:S02]  /*35f0*/  @P4 LOP3.LUT R3, R3, 0x20000000, RZ, 0xfc, !PT ;  /* 0x2000000003034812 */ /* 0x000fe400078efcff */
[----:B------:R0:W4:Y:S01]  /*3600*/  @!P3 LDG.E R61, desc[UR10][R26.64] ;  /* 0x0000000a1a3db981 */ /* 0x000122000c1e1900 */
[----:B-1----:R-:W-:-:S03]  /*3610*/  @!P4 IADD3 R14, P5, PT, R23, R14, RZ ;  /* 0x0000000e170ec210 */ /* 0x002fc60007fbe0ff */
[----:B------:R-:W2:Y:S01]  /*3620*/  LDL.LU R74, [R1+0x174] ;  /* 0x00017400014a7983 */ /* 0x000ea20000300800 */
[----:B------:R-:W-:Y:S02]  /*3630*/  @!P4 IADD3.X R15, PT, PT, R22, R15, RZ, P5, !PT ;  /* 0x0000000f160fc210 */ /* 0x000fe40002ffe4ff */
[----:B------:R-:W-:Y:S01]  /*3640*/  SHF.R.S32.HI R22, RZ, 0x1f, R62 ;  /* 0x0000001fff167819 */ /* 0x000fe2000001143e */
[----:B------:R-:W-:Y:S01]  /*3650*/  STL [R1+0x1f4], R75 ;  /* 0x0001f44b01007387 */ /* 0x000fe20000100800 */
[----:B------:R-:W-:Y:S02]  /*3660*/  ISETP.GE.U32.AND P5, PT, R62, UR16, PT ;  /* 0x000000103e007c0c */ /* 0x000fe4000bfa6070 */
[----:B------:R-:W-:Y:S01]  /*3670*/  LOP3.LUT P4, RZ, R3, 0x10, RZ, 0xc0, !PT ;  /* 0x0000001003ff7812 */ /* 0x000fe2000788c0ff */
[----:B------:R1:W-:Y:S01]  /*3680*/  STL [R1+0x1fc], R75 ;  /* 0x0001fc4b01007387 */ /* 0x0003e20000100800 */
[----:B------:R-:W-:Y:S02]  /*3690*/  ISETP.GE.AND.EX P5, PT, R22, UR17, PT, P5 ;  /* 0x0000001116007c0c */ /* 0x000fe4000bfa6350 */
[----:B0-----:R-:W-:-:S02]  /*36a0*/  CS2R R26, SRZ ;  /* 0x00000000001a7805 */ /* 0x001fc4000001ff00 */
[----:B------:R-:W-:Y:S01]  /*36b0*/  PRMT R66, RZ, 0x5410, RZ ;  /* 0x00005410ff427816 */ /* 0x000fe200000000ff */
[----:B------:R-:W-:Y:S04]  /*36c0*/  STL.S16 [R1+0x14a], RZ ;  /* 0x00014aff01007387 */ /* 0x000fe80000100600 */
[----:B------:R-:W4:Y:S04]  /*36d0*/  @!P3 LDG.E R26, desc[UR10][R28.64] ;  /* 0x0000000a1c1ab981 */ /* 0x000f28000c1e1900 */
[----:B------:R0:W4:Y:S01]  /*36e0*/  @!P4 LDG.E R60, desc[UR10][R20.64] ;  /* 0x0000000a143cc981 */ /* 0x000122000c1e1900 */
[----:B------:R-:W-:-:S03]  /*36f0*/  @!P5 MOV R23, R7 ;  /* 0x000000070017d202 */ /* 0x000fc60000000f00 */
[----:B------:R-:W4:Y:S01]  /*3700*/  @!P6 LDG.E R27, desc[UR10][R32.64] ;  /* 0x0000000a201be981 */ /* 0x000f22000c1e1900 */
[----:B------:R-:W-:-:S03]  /*3710*/  LOP3.LUT R3, R3, 0xf7ffffff, RZ, 0xc0, !PT ;  /* 0xf7ffffff03037812 */ /* 0x000fc600078ec0ff */
[----:B-1----:R-:W4:Y:S01]  /*3720*/  LDL.LU R75, [R1+0x188] ;  /* 0x00018800014b7983 */ /* 0x002f220000300800 */
[----:B0-----:R-:W0:Y:S03]  /*3730*/  @!P5 LDC.64 R20, c[0x0][0x3f8] ;  /* 0x0000fe00ff14db82 */ /* 0x001e260000000a00 */
[----:B------:R-:W4:Y:S04]  /*3740*/  LDL.LU R77, [R1+0x180] ;  /* 0x00018000014d7983 */ /* 0x000f280000300800 */
[----:B------:R-:W4:Y:S01]  /*3750*/  LDL.LU R76, [R1+0x184] ;  /* 0x00018400014c7983 */ /* 0x000f220000300800 */
        /* <DEDUP_REMOVED lines=9> */
[----:B------:R-:W-:Y:S02]  /*37f0*/  @P5 LOP3.LUT R3, R3, 0x8000000, RZ, 0xfc, !PT ;  /* 0x0800000003035812 */ /* 0x000fe400078efcff */
[----:B0-----:R-:W-:-:S04]  /*3800*/  @!P5 IADD3 R20, P6, PT, R29, R20, RZ ;  /* 0x000000141d14d210 */ /* 0x001fc80007fde0ff */
[----:B------:R-:W-:Y:S02]  /*3810*/  @!P5 IADD3.X R21, PT, PT, R28, R21, RZ, P6, !PT ;  /* 0x000000151c15d210 */ /* 0x000fe400037fe4ff */
[----:B-1----:R-:W-:-:S04]  /*3820*/  @!P5 IADD3 R22, P6, PT, R29, R22, RZ ;  /* 0x000000161d16d210 */ /* 0x002fc80007fde0ff */
[----:B------:R-:W-:Y:S02]  /*3830*/  @!P5 IADD3.X R23, PT, PT, R28, R23, RZ, P6, !PT ;  /* 0x000000171c17d210 */ /* 0x000fe400037fe4ff */
[C---:B------:R-:W-:Y:S01]  /*3840*/  LOP3.LUT P5, RZ, R3.reuse, 0x4, RZ, 0xc0, !PT ;  /* 0x0000000403ff7812 */ /* 0x040fe200078ac0ff */
[----:B------:R-:W-:Y:S01]  /*3850*/  HFMA2 R62, -RZ, RZ, 0, 0 ;  /* 0x00000000ff3e7431 */ /* 0x000fe200000001ff */
[----:B------:R-:W-:-:S11]  /*3860*/  LOP3.LUT R3, R3, 0xefffffff, RZ, 0xc0, !PT ;  /* 0xefffffff03037812 */ /* 0x000fd600078ec0ff */
[----:B------:R-:W-:Y:S01]  /*3870*/  @P5 LOP3.LUT R3, R3, 0x10000000, RZ, 0xfc, !PT ;  /* 0x1000000003035812 */ /* 0x000fe200078efcff */
[----:B------:R0:W4:Y:S03]  /*3880*/  @!P5 LDG.E R62, desc[UR10][R34.64] ;  /* 0x0000000a223ed981 */ /* 0x000126000c1e1900 */
[----:B------:R-:W-:Y:S01]  /*3890*/  LOP3.LUT P5, RZ, R3, 0x1000000, RZ, 0xc0, !PT ;  /* 0x0100000003ff7812 */ /* 0x000fe200078ac0ff */
[----:B---3--:R1:W-:-:S12]  /*38a0*/  STL [R1+0x94], R13 ;  /* 0x0000940d01007387 */ /* 0x0083d80000100800 */
[----:B------:R-:W-:-:S04]  /*38b0*/  @!P5 PRMT R63, R63, 0x5410, R13 ;  /* 0x000054103f3fd816 */ /* 0x000fc8000000000d */
[----:B------:R-:W-:Y:S02]  /*38c0*/  @!P5 PRMT R63, R13, 0x7632, R63 ;  /* 0x000076320d3fd816 */ /* 0x000fe4000000003f */
[----:B-1----:R-:W3:Y:S01]  /*38d0*/  LDL.LU R13, [R1+0x220] ;  /* 0x00022000010d7983 */ /* 0x002ee20000300800 */
[----:B0-----:R-:W-:-:S06]  /*38e0*/  CS2R R34, SRZ ;  /* 0x0000000000227805 */ /* 0x001fcc000001ff00 */
[----:B------:R0:W4:Y:S04]  /*38f0*/  @!P1 LDG.E R34, desc[UR10][R40.64] ;  /* 0x0000000a28229981 */ /* 0x000128000c1e1900 */
[----:B------:R1:W4:Y:S01]  /*3900*/  @!P1 LDG.E R35, desc[UR10][R38.64] ;  /* 0x0000000a26239981 */ /* 0x000322000c1e1900 */
[----:B0-----:R-:W-:-:S04]  /*3910*/  IADD3 R40, PT, PT, R0, 0x1f0, RZ ;  /* 0x000001f000287810 */ /* 0x001fc80007ffe0ff */
[----:B------:R-:W-:Y:S02]  /*3920*/  SHF.R.S32.HI R32, RZ, 0x1f, R40 ;  /* 0x0000001fff207819 */ /* 0x000fe40000011428 */
[----:B------:R-:W-:-:S04]  /*3930*/  ISETP.GE.U32.AND P6, PT, R40, UR16, PT ;  /* 0x0000001028007c0c */ /* 0x000fc8000bfc6070 */
[----:B------:R-:W-:-:S13]  /*3940*/  ISETP.GE.AND.EX P6, PT, R32, UR17, PT, P6 ;  /* 0x0000001120007c0c */ /* 0x000fda000bfc6360 */
[----:B------:R-:W0:Y:S01]  /*3950*/  @!P6 LDC.64 R28, c[0x0][0x3f8] ;  /* 0x0000fe00ff1ceb82 */ /* 0x000e220000000a00 */
[----:B-1----:R-:W-:Y:S02]  /*3960*/  MOV R38, RZ ;  /* 0x000000ff00267202 */ /* 0x002fe40000000f00 */
[----:B------:R-:W-:-:S04]  /*3970*/  @!P6 MOV R33, R7 ;  /* 0x000000070021e202 */ /* 0x000fc80000000f00 */
[----:B------:R1:W4:Y:S01]  /*3980*/  @!P0 LDG.E R38, desc[UR10][R46.64] ;  /* 0x0000000a2e268981 */ /* 0x000322000c1e1900 */
[----:B------:R-:W-:Y:S02]  /*3990*/  LOP3.LUT P0, RZ, R2, 0x1, RZ, 0xc0, !PT ;  /* 0x0000000102ff7812 */ /* 0x000fe4000780c0ff */
[----:B---3--:R-:W-:-:S04]  /*39a0*/  PRMT R13, RZ, 0x7610, R13 ;  /* 0x00007610ff0d7816 */ /* 0x008fc8000000000d */
[----:B------:R-:W-:Y:S01]  /*39b0*/  PRMT R18, R13, 0x7610, R18 ;  /* 0x000076100d127816 */ /* 0x000fe20000000012 */
[----:B------:R3:W-:Y:S04]  /*39c0*/  STL.S16 [R1+0x130], R13 ;  /* 0x0001300d01007387 */ /* 0x0007e80000100600 */
[----:B---3--:R-:W3:Y:S01]  /*39d0*/  LDL.LU.S16 R13, [R1+0x136] ;  /* 0x00013600010d7983 */ /* 0x008ee20000300600 */
        /* <DEDUP_REMOVED lines=9> */
[----:B------:R-:W-:Y:S02]  /*3a70*/  LOP3.LUT P3, RZ, R3, 0x400000, RZ, 0xc0, !PT ;  /* 0x0040000003ff7812 */ /* 0x000fe4000786c0ff */
[----:B0-----:R-:W-:-:S04]  /*3a80*/  @!P6 IADD3 R28, P1, PT, R39, R28, RZ ;  /* 0x0000001c271ce210 */ /* 0x001fc80007f3e0ff */
[----:B------:R-:W-:Y:S02]  /*3a90*/  @!P6 IADD3.X R29, PT, PT, R2, R29, RZ, P1, !PT ;  /* 0x0000001d021de210 */ /* 0x000fe40000ffe4ff */
[----:B-1----:R-:W-:-:S04]  /*3aa0*/  @!P6 IADD3 R32, P1, PT, R39, R32, RZ ;  /* 0x000000202720e210 */ /* 0x002fc80007f3e0ff */
[----:B------:R-:W-:Y:S02]  /*3ab0*/  @!P6 IADD3.X R33, PT, PT, R2, R33, RZ, P1, !PT ;  /* 0x000000210221e210 */ /* 0x000fe40000ffe4ff */
[C---:B------:R-:W-:Y:S02]  /*3ac0*/  LOP3.LUT P1, RZ, R3.reuse, 0x200000, RZ, 0xc0, !PT ;  /* 0x0020000003ff7812 */ /* 0x040fe4000782c0ff */
[----:B------:R-:W-:-:S04]  /*3ad0*/  LOP3.LUT R3, R3, 0xfbffffff, RZ, 0xc0, !PT ;  /* 0xfbffffff03037812 */ /* 0x000fc800078ec0ff */
[----:B------:R-:W-:-:S04]  /*3ae0*/  @P6 LOP3.LUT R3, R3, 0x4000000, RZ, 0xfc, !PT ;  /* 0x0400000003036812 */ /* 0x000fc800078efcff */
[----:B------:R-:W-:Y:S01]  /*3af0*/  LOP3.LUT P6, RZ, R3, 0x800000, RZ, 0xc0, !PT ;  /* 0x0080000003ff7812 */ /* 0x000fe200078cc0ff */
[----:B------:R0:W-:-:S12]  /*3b00*/  STL [R1+0x18], R12 ;  /* 0x0000180c01007387 */ /* 0x0001d80000100800 */
[C---:B------:R-:W-:Y:S02]  /*3b10*/  @!P6 PRMT R18, R12.reuse, 0x7610, R18 ;  /* 0x000076100c12e816 */ /* 0x040fe40000000012 */
[----:B---3--:R-:W-:Y:S02]  /*3b20*/  @!P6 PRMT R13, R12, 0x7632, R13 ;  /* 0x000076320c0de816 */ /* 0x008fe4000000000d */
[----:B0-----:R-:W3:Y:S02]  /*3b30*/  LDL.LU R12, [R1+0x218] ;  /* 0x00021800010c7983 */ /* 0x001ee40000300800 */
[----:B---3--:R-:W-:-:S04]  /*3b40*/  PRMT R12, RZ, 0x7610, R12 ;  /* 0x00007610ff0c7816 */ /* 0x008fc8000000000c */
[----:B------:R-:W-:Y:S01]  /*3b50*/  PRMT R19, R12, 0x7610, R19 ;  /* 0x000076100c137816 */ /* 0x000fe20000000013 */
[----:B------:R0:W-:Y:S04]  /*3b60*/  STL.S16 [R1+0x132], R12 ;  /* 0x0001320c01007387 */ /* 0x0001e80000100600 */
[----:B0-----:R-:W3:Y:S04]  /*3b70*/  LDL.S16 R12, [R1+0x134] ;  /* 0x00013400010c7983 */ /* 0x001ee80000100600 */
[----:B------:R0:W-:Y:S01]  /*3b80*/  @!P6 STL.S16 [R1+0x130], R18 ;  /* 0x000130120100e387 */ /* 0x0001e20000100600 */
[----:B--2---:R-:W-:-:S03]  /*3b90*/  @!P6 PRMT R19, R74, 0x7610, R19 ;  /* 0x000076104a13e816 */ /* 0x004fc60000000013 */
[----:B------:R1:W-:Y:S04]  /*3ba0*/  STL [R1+0x98], R74 ;  /* 0x0000984a01007387 */ /* 0x0003e80000100800 */
[----:B0-----:R-:W2:Y:S01]  /*3bb0*/  LDL.LU R18, [R1+0x21c] ;  /* 0x00021c0001127983 */ /* 0x001ea20000300800 */
[----:B---3--:R-:W-:-:S03]  /*3bc0*/  @!P6 PRMT R12, R74, 0x7632, R12 ;  /* 0x000076324a0ce816 */ /* 0x008fc6000000000c */
[----:B-1----:R-:W3:Y:S01]  /*3bd0*/  LDL.LU R74, [R1+0x210] ;  /* 0x00021000014a7983 */ /* 0x002ee20000300800 */
[----:B----4-:R-:W-:-:S03]  /*3be0*/  @!P0 PRMT R66, R66, 0x5410, R75 ;  /* 0x0000541042428816 */ /* 0x010fc6000000004b */
[----:B------:R0:W-:Y:S01]  /*3bf0*/  STL [R1+0x10], R75 ;  /* 0x0000104b01007387 */ /* 0x0001e20000100800 */
[----:B------:R-:W-:Y:S02]  /*3c00*/  @!P0 PRMT R66, R75, 0x7632, R66 ;  /* 0x000076324b428816 */ /* 0x000fe40000000042 */
[----:B--2---:R-:W-:Y:S01]  /*3c10*/  PRMT R18, RZ, 0x7610, R18 ;  /* 0x00007610ff127816 */ /* 0x004fe20000000012 */
[----:B0-----:R-:W2:Y:S04]  /*3c20*/  LDL.LU R75, [R1+0x170] ;  /* 0x00017000014b7983 */ /* 0x001ea80000300800 */
[----:B------:R0:W-:Y:S01]  /*3c30*/  STL.S16 [R1+0x148], R18 ;  /* 0x0001481201007387 */ /* 0x0001e20000100600 */
[----:B---3--:R-:W-:-:S03]  /*3c40*/  PRMT R74, R18, 0x7610, R74 ;  /* 0x00007610124a7816 */ /* 0x008fc6000000004a */
[----:B0-----:R-:W3:Y:S01]  /*3c50*/  LDL.S16 R18, [R1+0x14a] ;  /* 0x00014a0001127983 */ /* 0x001ee20000100600 */
[----:B--2---:R-:W-:-:S03]  /*3c60*/  @!P3 PRMT R74, R75, 0x7610, R74 ;  /* 0x000076104b4ab816 */ /* 0x004fc6000000004a */
[----:B------:R-:W-:Y:S04]  /*3c70*/  STL [R1+0x1c], R75 ;  /* 0x00001c4b01007387 */ /* 0x000fe80000100800 */
[----:B------:R0:W-:Y:S04]  /*3c80*/  @!P3 STL.S16 [R1+0x148], R74 ;  /* 0x0001484a0100b387 */ /* 0x0001e80000100600 */
[----:B0-----:R-:W2:Y:S01]  /*3c90*/  LDL.LU R74, [R1+0x144] ;  /* 0x00014400014a7983 */ /* 0x001ea20000300800 */
[----:B---3--:R-:W-:-:S03]  /*3ca0*/  @!P3 PRMT R18, R75, 0x7632, R18 ;  /* 0x000076324b12b816 */ /* 0x008fc60000000012 */
[----:B------:R-:W3:Y:S01]  /*3cb0*/  LDL.LU R75, [R1+0x140] ;  /* 0x00014000014b7983 */ /* 0x000ee20000300800 */
[----:B------:R-:W-:-:S03]  /*3cc0*/  PRMT R64, RZ, 0x5410, RZ ;  /* 0x00005410ff407816 */ /* 0x000fc600000000ff */
[----:B------:R0:W-:Y:S01]  /*3cd0*/  @!P6 STL.S16 [R1+0x136], R13 ;  /* 0x0001360d0100e387 */ /* 0x0001e20000100600 */
[----:B------:R-:W-:-:S03]  /*3ce0*/  @!P5 PRMT R64, R64, 0x5410, R77 ;  /* 0x000054104040d816 */ /* 0x000fc6000000004d */
[----:B------:R-:W-:Y:S04]  /*3cf0*/  @!P6 STL.S16 [R1+0x132], R19 ;  /* 0x000132130100e387 */ /* 0x000fe80000100600 */
[----:B------:R1:W-:Y:S01]  /*3d00*/  @!P6 STL.S16 [R1+0x134], R12 ;  /* 0x0001340c0100e387 */ /* 0x0003e20000100600 */
[----:B------:R-:W-:Y:S02]  /*3d10*/  LOP3.LUT P6, RZ, R3, 0x80000, RZ, 0xc0, !PT ;  /* 0x0008000003ff7812 */ /* 0x000fe400078cc0ff */
[----:B------:R-:W-:Y:S01]  /*3d20*/  @!P5 PRMT R64, R77, 0x7632, R64 ;  /* 0x000076324d40d816 */ /* 0x000fe20000000040 */
[----:B------:R4:W-:Y:S01]  /*3d30*/  STL [R1+0x14], R77 ;  /* 0x0000144d01007387 */ /* 0x0009e20000100800 */
[----:B------:R-:W-:-:S03]  /*3d40*/  LOP3.LUT P5, RZ, R3, 0x100000, RZ, 0xc0, !PT ;  /* 0x0010000003ff7812 */ /* 0x000fc600078ac0ff */
[----:B0-----:R-:W3:Y:S04]  /*3d50*/  LDL.LU R13, [R1+0x164] ;  /* 0x00016400010d7983 */ /* 0x001ee80000300800 */
[----:B-1----:R-:W3:Y:S04]  /*3d60*/  LDL.LU R12, [R1+0x160] ;  /* 0x00016000010c7983 */ /* 0x002ee80000300800 */
[----:B----4-:R-:W4:Y:S01]  /*3d70*/  LDL.LU R77, [R1+0x168] ;  /* 0x00016800014d7983 */ /* 0x010f220000300800 */
[----:B------:R-:W-:Y:S02]  /*3d80*/  PRMT R67, RZ, 0x5410, RZ ;  /* 0x00005410ff437816 */ /* 0x000fe400000000ff */
[----:B------:R-:W-:-:S02]  /*3d90*/  PRMT R65, RZ, 0x5410, RZ ;  /* 0x00005410ff417816 */ /* 0x000fc400000000ff */
[----:B------:R-:W-:Y:S01]  /*3da0*/  PRMT R39, RZ, 0x5410, RZ ;  /* 0x00005410ff277816 */ /* 0x000fe200000000ff */
[----:B------:R0:W-:Y:S01]  /*3db0*/  STL [R1+0x90], R76 ;  /* 0x0000904c01007387 */ /* 0x0001e20000100800 */
[----:B------:R-:W-:Y:S02]  /*3dc0*/  @!P0 PRMT R65, R65, 0x5410, R76 ;  /* 0x0000541041418816 */ /* 0x000fe4000000004c */
[----:B--2---:R-:W-:Y:S01]  /*3dd0*/  @!P5 PRMT R39, R39, 0x5410, R74 ;  /* 0x000054102727d816 */ /* 0x004fe2000000004a */
[----:B------:R1:W-:Y:S01]  /*3de0*/  STL [R1+0xa4], R74 ;  /* 0x0000a44a01007387 */ /* 0x0003e20000100800 */
[----:B------:R-:W-:Y:S02]  /*3df0*/  @!P0 PRMT R65, R76, 0x7632, R65 ;  /* 0x000076324c418816 */ /* 0x000fe40000000041 */
[----:B------:R-:W-:Y:S02]  /*3e00*/  @!P5 PRMT R39, R74, 0x7632, R39 ;  /* 0x000076324a27d816 */ /* 0x000fe40000000027 */
[----:B------:R-:W-:Y:S01]  /*3e10*/  PRMT R40, RZ, 0x5410, RZ ;  /* 0x00005410ff287816 */ /* 0x000fe200000000ff */
[----:B0-----:R-:W2:Y:S04]  /*3e20*/  LDL.LU R76, [R1+0x16c] ;  /* 0x00016c00014c7983 */ /* 0x001ea80000300800 */
[----:B-1----:R-:W2:Y:S01]  /*3e30*/  LDL.LU R74, [R1+0x124] ;  /* 0x00012400014a7983 */ /* 0x002ea20000300800 */
[----:B------:R-:W-:-:S02]  /*3e40*/  PRMT R46, RZ, 0x5410, RZ ;  /* 0x00005410ff2e7816 */ /* 0x000fc400000000ff */
[----:B------:R-:W-:Y:S02]  /*3e50*/  PRMT R41, RZ, 0x5410, RZ ;  /* 0x00005410ff297816 */ /* 0x000fe400000000ff */
[----:B------:R-:W-:Y:S02]  /*3e60*/  PRMT R73, RZ, 0x5410, RZ ;  /* 0x00005410ff497816 */ /* 0x000fe400000000ff */
[----:B------:R-:W-:Y:S02]  /*3e70*/  PRMT R47, RZ, 0x5410, RZ ;  /* 0x00005410ff2f7816 */ /* 0x000fe400000000ff */
[----:B------:R-:W-:Y:S02]  /*3e80*/  PRMT R72, RZ, 0x5410, RZ ;  /* 0x00005410ff487816 */ /* 0x000fe400000000ff */
[----:B------:R-:W-:Y:S01]  /*3e90*/  PRMT R68, RZ, 0x5410, RZ ;  /* 0x00005410ff447816 */ /* 0x000fe200000000ff */
[----:B------:R-:W-:Y:S04]  /*3ea0*/  STL.S16 [R1+0x110], RZ ;  /* 0x000110ff01007387 */ /* 0x000fe80000100600 */
[----:B------:R0:W-:Y:S01]  /*3eb0*/  @!P3 STL.S16 [R1+0x14a], R18 ;  /* 0x00014a120100b387 */ /* 0x0001e20000100600 */
[----:B------:R-:W-:-:S03]  /*3ec0*/  PRMT R70, RZ, 0x5410, RZ ;  /* 0x00005410ff467816 */ /* 0x000fc600000000ff */
[----:B------:R-:W2:Y:S04]  /*3ed0*/  LDL.LU R19, [R1+0x214] ;  /* 0x0002140001137983 */ /* 0x000ea80000300800 */
[----:B0-----:R-:W2:Y:S01]  /*3ee0*/  LDL.LU R18, [R1+0x20c] ;  /* 0x00020c0001127983 */ /* 0x001ea20000300800 */
[----:B---3--:R-:W-:-:S03]  /*3ef0*/  @!P6 PRMT R67, R67, 0x5410, R75 ;  /* 0x000054104343e816 */ /* 0x008fc6000000004b */
[----:B------:R0:W-:Y:S01]  /*3f00*/  STL [R1+0x28], R75 ;  /* 0x0000284b01007387 */ /* 0x0001e20000100800 */
[----:B------:R-:W-:-:S03]  /*3f10*/  @!P6 PRMT R67, R75, 0x7632, R67 ;  /* 0x000076324b43e816 */ /* 0x000fc60000000043 */
[----:B0-----:R-:W3:Y:S01]  /*3f20*/  LDL.LU R75, [R1+0x120] ;  /* 0x00012000014b7983 */ /* 0x001ee20000300800 */
[----:B------:R-:W-:Y:S02]  /*3f30*/  @!P5 PRMT R40, R40, 0x5410, R12 ;  /* 0x000054102828d816 */ /* 0x000fe4000000000c */
[----:B------:R-:W-:Y:S02]  /*3f40*/  @!P1 PRMT R41, R41, 0x5410, R13 ;  /* 0x0000541029299816 */ /* 0x000fe4000000000d */
[----:B------:R-:W-:Y:S02]  /*3f50*/  @!P5 PRMT R40, R12, 0x7632, R40 ;  /* 0x000076320c28d816 */ /* 0x000fe40000000028 */
[----:B----4-:R-:W-:Y:S02]  /*3f60*/  @!P1 PRMT R46, R46, 0x5410, R77 ;  /* 0x000054102e2e9816 */ /* 0x010fe4000000004d */
[----:B------:R-:W-:Y:S02]  /*3f70*/  LOP3.LUT P5, RZ, R3, 0x10000, RZ, 0xc0, !PT ;  /* 0x0001000003ff7812 */ /* 0x000fe400078ac0ff */
[----:B------:R-:W-:-:S02]  /*3f80*/  @!P1 PRMT R46, R77, 0x7632, R46 ;  /* 0x000076324d2e9816 */ /* 0x000fc4000000002e */
[----:B------:R-:W-:Y:S02]  /*3f90*/  @!P1 PRMT R41, R13, 0x7632, R41 ;  /* 0x000076320d299816 */ /* 0x000fe40000000029 */
[----:B------:R-:W-:Y:S02]  /*3fa0*/  LOP3.LUT P1, RZ, R3, 0x20000, RZ, 0xc0, !PT ;  /* 0x0002000003ff7812 */ /* 0x000fe4000782c0ff */
[----:B--2---:R-:W-:Y:S01]  /*3fb0*/  @!P3 PRMT R47, R47, 0x5410, R76 ;  /* 0x000054102f2fb816 */ /* 0x004fe2000000004c */
[----:B------:R0:W-:Y:S03]  /*3fc0*/  STL [R1+0x9c], R76 ;  /* 0x00009c4c01007387 */ /* 0x0001e60000100800 */
[----:B------:R-:W-:-:S07]  /*3fd0*/  @!P3 PRMT R47, R76, 0x7632, R47 ;  /* 0x000076324c2fb816 */ /* 0x000fce000000002f */
[----:B------:R-:W-:Y:S01]  /*3fe0*/  @!P1 PRMT R72, R72, 0x5410, R74 ;  /* 0x0000541048489816 */ /* 0x000fe2000000004a */
[----:B------:R1:W-:Y:S04]  /*3ff0*/  STL [R1+0xb0], R74 ;  /* 0x0000b04a01007387 */ /* 0x0003e80000100800 */
[----:B0-----:R-:W2:Y:S01]  /*4000*/  LDL.LU R76, [R1+0x13c] ;  /* 0x00013c00014c7983 */ /* 0x001ea20000300800 */
[----:B------:R-:W-:-:S03]  /*4010*/  @!P1 PRMT R72, R74, 0x7632, R72 ;  /* 0x000076324a489816 */ /* 0x000fc60000000048 */
[----:B-1----:R-:W4:Y:S01]  /*4020*/  LDL.LU R74, [R1+0x200] ;  /* 0x00020000014a7983 */ /* 0x002f220000300800 */
[----:B---3--:R-:W-:-:S03]  /*4030*/  @!P5 PRMT R73, R73, 0x5410, R75 ;  /* 0x000054104949d816 */ /* 0x008fc6000000004b */
[----:B------:R0:W-:Y:S01]  /*4040*/  STL [R1+0x34], R75 ;  /* 0x0000344b01007387 */ /* 0x0001e20000100800 */
[----:B------:R-:W-:-:S03]  /*4050*/  @!P5 PRMT R73, R75, 0x7632, R73 ;  /* 0x000076324b49d816 */ /* 0x000fc60000000049 */
[----:B0-----:R-:W3:Y:S04]  /*4060*/  LDL.LU R75, [R1+0x1fc] ;  /* 0x0001fc00014b7983 */ /* 0x001ee80000300800 */
[----:B------:R0:W-:Y:S04]  /*4070*/  STL [R1+0xa0], R13 ;  /* 0x0000a00d01007387 */ /* 0x0001e80000100800 */
[----:B0-----:R-:W4:Y:S01]  /*4080*/  LDL.LU R13, [R1+0x12c] ;  /* 0x00012c00010d7983 */ /* 0x001f220000300800 */
[----:B--2---:R-:W-:-:S03]  /*4090*/  @!P6 PRMT R68, R68, 0x5410, R76 ;  /* 0x000054104444e816 */ /* 0x004fc6000000004c */
[----:B------:R0:W-:Y:S01]  /*40a0*/  STL [R1+0xa8], R76 ;  /* 0x0000a84c01007387 */ /* 0x0001e20000100800 */
[----:B------:R-:W-:-:S03]  /*40b0*/  @!P6 PRMT R68, R76, 0x7632, R68 ;  /* 0x000076324c44e816 */ /* 0x000fc60000000044 */
[----:B0-----:R-:W2:Y:S01]  /*40c0*/  LDL.LU R76, [R1+0x11c] ;  /* 0x00011c00014c7983 */ /* 0x001ea20000300800 */
[----:B---3--:R-:W-:-:S04]  /*40d0*/  PRMT R75, RZ, 0x7610, R75 ;  /* 0x00007610ff4b7816 */ /* 0x008fc8000000004b */
[----:B----4-:R-:W-:Y:S01]  /*40e0*/  PRMT R74, R75, 0x7610, R74 ;  /* 0x000076104b4a7816 */ /* 0x010fe2000000004a */
[----:B------:R0:W-:Y:S04]  /*40f0*/  STL.S16 [R1+0x112], R75 ;  /* 0x0001124b01007387 */ /* 0x0001e80000100600 */
[----:B0-----:R-:W3:Y:S01]  /*4100*/  LDL.S16 R75, [R1+0x110] ;  /* 0x00011000014b7983 */ /* 0x001ee20000100600 */
[----:B------:R-:W-:-:S03]  /*4110*/  LOP3.LUT P3, RZ, R3, 0x40000, RZ, 0xc0, !PT ;  /* 0x0004000003ff7812 */ /* 0x000fc6000786c0ff */
[----:B------:R0:W-:Y:S04]  /*4120*/  STL [R1+0x20], R77 ;  /* 0x0000204d01007387 */ /* 0x0001e80000100800 */
[----:B------:R1:W-:Y:S06]  /*4130*/  STL [R1+0xac], R13 ;  /* 0x0000ac0d01007387 */ /* 0x0003ec0000100800 */
[----:B------:R-:W-:Y:S01]  /*4140*/  @!P3 PRMT R70, R13, 0x7610, R70 ;  /* 0x000076100d46b816 */ /* 0x000fe20000000046 */
[----:B0-----:R-:W4:Y:S03]  /*4150*/  LDL.LU R77, [R1+0x138] ;  /* 0x00013800014d7983 */ /* 0x001f260000300800 */
[----:B------:R-:W-:-:S02]  /*4160*/  @!P3 PRMT R70, R70, 0x7610, R13 ;  /* 0x000076104646b816 */ /* 0x000fc4000000000d */
[----:B-1----:R-:W4:Y:S01]  /*4170*/  LDL.LU R13, [R1+0x208] ;  /* 0x00020800010d7983 */ /* 0x002f220000300800 */
[----:B--2---:R-:W-:-:S03]  /*4180*/  @!P5 PRMT R74, R76, 0x7610, R74 ;  /* 0x000076104c4ad816 */ /* 0x004fc6000000004a */
[----:B------:R0:W-:Y:S01]  /*4190*/  STL [R1+0xb4], R76 ;  /* 0x0000b44c01007387 */ /* 0x0001e20000100800 */
[----:B---3--:R-:W-:-:S03]  /*41a0*/  @!P5 PRMT R75, R76, 0x7632, R75 ;  /* 0x000076324c4bd816 */ /* 0x008fc6000000004b */
[----:B0-----:R-:W2:Y:S04]  /*41b0*/  LDL.LU R76, [R1+0x1f0] ;  /* 0x0001f000014c7983 */ /* 0x001ea80000300800 */
[----:B------:R0:W-:Y:S04]  /*41c0*/  @!P5 STL.S16 [R1+0x110], R75 ;  /* 0x0001104b0100d387 */ /* 0x0001e80000100600 */
[----:B0-----:R-:W3:Y:S04]  /*41d0*/  LDL.LU R75, [R1+0x1f4] ;  /* 0x0001f400014b7983 */ /* 0x001ee80000300800 */
[----:B------:R-:W-:Y:S01]  /*41e0*/  @!P5 STL.S16 [R1+0x112], R74 ;  /* 0x0001124a0100d387 */ /* 0x000fe20000100600 */
[----:B------:R-:W-:-:S02]  /*41f0*/  LOP3.LUT P5, RZ, R3, 0x1000, RZ, 0xc0, !PT ;  /* 0x0000100003ff7812 */ /* 0x000fc400078ac0ff */
[----:B------:R-:W-:Y:S02]  /*4200*/  PRMT R69, RZ, 0x5410, RZ ;  /* 0x00005410ff457816 */ /* 0x000fe400000000ff */
[----:B------:R-:W-:Y:S02]  /*4210*/  PRMT R19, RZ, 0x7610, R19 ;  /* 0x00007610ff137816 */ /* 0x000fe40000000013 */
[----:B----4-:R-:W-:Y:S02]  /*4220*/  @!P3 PRMT R69, R69, 0x5410, R77 ;  /* 0x000054104545b816 */ /* 0x010fe4000000004d */
[----:B------:R-:W-:Y:S01]  /*4230*/  PRMT R18, RZ, 0x7610, R18 ;  /* 0x00007610ff127816 */ /* 0x000fe20000000012 */
[----:B------:R0:W-:Y:S01]  /*4240*/  STL [R1+0x2c], R77 ;  /* 0x00002c4d01007387 */ /* 0x0001e20000100800 */
[----:B------:R-:W-:-:S03]  /*4250*/  @!P3 PRMT R69, R77, 0x7632, R69 ;  /* 0x000076324d45b816 */ /* 0x000fc60000000045 */
[----:B------:R-:W-:Y:S01]  /*4260*/  STL.S16 [R1+0x114], RZ ;  /* 0x000114ff01007387 */ /* 0x000fe20000100600 */
[C---:B------:R-:W-:Y:S02]  /*4270*/  @!P5 PRMT R19, R13.reuse, 0x7610, R19 ;  /* 0x000076100d13d816 */ /* 0x040fe40000000013 */
[----:B------:R-:W-:Y:S01]  /*4280*/  @!P5 PRMT R18, R13, 0x7632, R18 ;  /* 0x000076320d12d816 */ /* 0x000fe20000000012 */
[----:B------:R-:W-:Y:S04]  /*4290*/  STL [R1+0x1cc], R24 ;  /* 0x0001cc1801007387 */ /* 0x000fe80000100800 */
[----:B0-----:R-:W4:Y:S04]  /*42a0*/  LDL.LU R77, [R1+0x118] ;  /* 0x00011800014d7983 */ /* 0x001f280000300800 */
[----:B------:R0:W-:Y:S04]  /*42b0*/  STL.S16 [R1+0x11e], R19 ;  /* 0x00011e1301007387 */ /* 0x0001e80000100600 */
[----:B------:R1:W-:Y:S01]  /*42c0*/  STL.S16 [R1+0x11c], R18 ;  /* 0x00011c1201007387 */ /* 0x0003e20000100600 */
[----:B------:R-:W-:-:S03]  /*42d0*/  LOP3.LUT P6, RZ, R3, 0x8000, RZ, 0xc0, !PT ;  /* 0x0000800003ff7812 */ /* 0x000fc600078cc0ff */
[----:B------:R2:W-:Y:S04]  /*42e0*/  STL [R1+0x1d8], R24 ;  /* 0x0001d81801007387 */ /* 0x0005e80000100800 */
[----:B0-----:R-:W4:Y:S04]  /*42f0*/  LDL.LU R19, [R1+0x1e0] ;  /* 0x0001e00001137983 */ /* 0x001f280000300800 */
[----:B-1----:R-:W4:Y:S01]  /*4300*/  LDL.LU R18, [R1+0x1dc] ;  /* 0x0001dc0001127983 */ /* 0x002f220000300800 */
[----:B--2---:R-:W-:-:S03]  /*4310*/  PRMT R76, RZ, 0x7610, R76 ;  /* 0x00007610ff4c7816 */ /* 0x004fc6000000004c */
[----:B------:R0:W-:Y:S04]  /*4320*/  STL [R1+0x24], R12 ;  /* 0x0000240c01007387 */ /* 0x0001e80000100800 */
[----:B------:R1:W-:Y:S01]  /*4330*/  STL.S16 [R1+0x116], R76 ;  /* 0x0001164c01007387 */ /* 0x0003e20000100600 */
[----:B------:R-:W-:-:S03]  /*4340*/  PRMT R24, RZ, 0x7610, R24 ;  /* 0x00007610ff187816 */ /* 0x000fc60000000018 */
[----:B------:R-:W-:Y:S04]  /*4350*/  STL [R1+0x1bc], R50 ;  /* 0x0001bc3201007387 */ /* 0x000fe80000100800 */
[----:B0-----:R-:W2:Y:S01]  /*4360*/  LDL.LU R12, [R1+0x128] ;  /* 0x00012800010c7983 */ /* 0x001ea20000300800 */
[----:B---3--:R-:W-:-:S03]  /*4370*/  PRMT R75, R76, 0x7610, R75 ;  /* 0x000076104c4b7816 */ /* 0x008fc6000000004b */
[----:B-1----:R-:W3:Y:S04]  /*4380*/  LDL.S16 R76, [R1+0x114] ;  /* 0x00011400014c7983 */ /* 0x002ee80000100600 */
[----:B------:R-:W-:Y:S04]  /*4390*/  STL [R1+0x1b8], R51 ;  /* 0x0001b83301007387 */ /* 0x000fe80000100800 */
[----:B------:R-:W-:Y:S04]  /*43a0*/  STL.64 [R1+0x1c0], R50 ;  /* 0x0001c03201007387 */ /* 0x000fe80000100a00 */
[----:B------:R-:W-:Y:S04]  /*43b0*/  STL [R1+0x1c8], R25 ;  /* 0x0001c81901007387 */ /* 0x000fe80000100800 */
[----:B------:R-:W-:Y:S01]  /*43c0*/  STL [R1+0x1d0], R25 ;  /* 0x0001d01901007387 */ /* 0x000fe20000100800 */
[----:B------:R-:W-:-:S02]  /*43d0*/  PRMT R2, RZ, 0x7610, R2 ;  /* 0x00007610ff027816 */ /* 0x000fc40000000002 */
[----:B------:R-:W-:Y:S01]  /*43e0*/  LOP3.LUT P0, RZ, R3, 0x1, RZ, 0xc0, !PT ;  /* 0x0000000103ff7812 */ /* 0x000fe2000780c0ff */
[----:B------:R-:W2:Y:S01]  /*43f0*/  LDL.LU R74, [R1+0x1f8] ;  /* 0x0001f800014a7983 */ /* 0x000ea20000300800 */
[----:B----4-:R-:W-:-:S03]  /*4400*/  @!P6 PRMT R75, R77, 0x7610, R75 ;  /* 0x000076104d4be816 */ /* 0x010fc6000000004b */
[----:B------:R-:W-:Y:S01]  /*4410*/  STL [R1+0x38], R77 ;  /* 0x0000384d01007387 */ /* 0x000fe20000100800 */
[----:B------:R-:W-:Y:S02]  /*4420*/  PRMT R19, RZ, 0x7610, R19 ;  /* 0x00007610ff137816 */ /* 0x000fe40000000013 */
[C---:B------:R-:W-:Y:S02]  /*4430*/  @!P5 PRMT R24, R18.reuse, 0x7610, R24 ;  /* 0x000076101218d816 */ /* 0x040fe40000000018 */
[----:B------:R-:W-:-:S03]  /*4440*/  @!P5 PRMT R19, R18, 0x7632, R19 ;  /* 0x000076321213d816 */ /* 0x000fc60000000013 */
[----:B------:R0:W-:Y:S04]  /*4450*/  STL.S16 [R1+0x120], R24 ;  /* 0x0001201801007387 */ /* 0x0001e80000100600 */
[----:B------:R1:W-:Y:S04]  /*4460*/  STL.S16 [R1+0x12a], R19 ;  /* 0x00012a1301007387 */ /* 0x0003e80000100600 */
[----:B0-----:R-:W4:Y:S04]  /*4470*/  LDL.LU R24, [R1+0x1d8] ;  /* 0x0001d80001187983 */ /* 0x001f280000300800 */
[----:B-1----:R-:W2:Y:S01]  /*4480*/  LDL.LU R19, [R1+0x1d4] ;  /* 0x0001d40001137983 */ /* 0x002ea20000300800 */
[----:B---3--:R-:W-:-:S03]  /*4490*/  @!P6 PRMT R76, R77, 0x7632, R76 ;  /* 0x000076324d4ce816 */ /* 0x008fc6000000004c */
[----:B------:R-:W3:Y:S01]  /*44a0*/  LDL.LU R77, [R1+0x1e4] ;  /* 0x0001e400014d7983 */ /* 0x000ee20000300800 */
[----:B------:R-:W-:Y:S02]  /*44b0*/  PRMT R51, RZ, 0x7610, R51 ;  /* 0x00007610ff337816 */ /* 0x000fe40000000033 */
[----:B------:R-:W-:Y:S01]  /*44c0*/  PRMT R50, RZ, 0x7610, R50 ;  /* 0x00007610ff327816 */ /* 0x000fe20000000032 */
[----:B------:R0:W-:Y:S04]  /*44d0*/  @!P6 STL.S16 [R1+0x116], R75 ;  /* 0x0001164b0100e387 */ /* 0x0001e80000100600 */
[----:B------:R1:W-:Y:S01]  /*44e0*/  @!P6 STL.S16 [R1+0x114], R76 ;  /* 0x0001144c0100e387 */ /* 0x0003e20000100600 */
[----:B------:R-:W-:-:S03]  /*44f0*/  PRMT R25, RZ, 0x7610, R25 ;  /* 0x00007610ff197816 */ /* 0x000fc60000000019 */
[----:B0-----:R-:W2:Y:S04]  /*4500*/  LDL.LU R75, [R1+0x1ec] ;  /* 0x0001ec00014b7983 */ /* 0x001ea80000300800 */
[----:B-1----:R-:W2:Y:S01]  /*4510*/  LDL.LU R76, [R1+0x1e8] ;  /* 0x0001e800014c7983 */ /* 0x002ea20000300800 */
[----:B----4-:R-:W-:Y:S02]  /*4520*/  PRMT R24, RZ, 0x7610, R24 ;  /* 0x00007610ff187816 */ /* 0x010fe40000000018 */
[C---:B---3--:R-:W-:Y:S02]  /*4530*/  @!P6 PRMT R51, R77.reuse, 0x7610, R51 ;  /* 0x000076104d33e816 */ /* 0x048fe40000000033 */
[----:B------:R-:W-:Y:S02]  /*4540*/  @!P6 PRMT R50, R77, 0x7632, R50 ;  /* 0x000076324d32e816 */ /* 0x000fe40000000032 */
[----:B------:R-:W-:-:S13]  /*4550*/  LOP3.LUT P6, RZ, R3, 0x800, RZ, 0xc0, !PT ;  /* 0x0000080003ff7812 */ /* 0x000fda00078cc0ff */
[----:B--2---:R-:W-:-:S05]  /*4560*/  @!P6 PRMT R24, R19, 0x7632, R24 ;  /* 0x000076321318e816 */ /* 0x004fca0000000018 */
[----:B------:R0:W-:Y:S01]  /*4570*/  STL.S16 [R1+0x138], R24 ;  /* 0x0001381801007387 */ /* 0x0001e20000100600 */
[----:B------:R-:W-:-:S03]  /*4580*/  @!P6 PRMT R25, R19, 0x7610, R25 ;  /* 0x000076101319e816 */ /* 0x000fc60000000019 */
[----:B0-----:R-:W2:Y:S04]  /*4590*/  LDL.LU R24, [R1+0x1cc] ;  /* 0x0001cc0001187983 */ /* 0x001ea80000300800 */
[----:B------:R0:W-:Y:S04]  /*45a0*/  STL.S16 [R1+0x122], R25 ;  /* 0x0001221901007387 */ /* 0x0001e80000100600 */
[----:B------:R-:W-:Y:S04]  /*45b0*/  STL.S16 [R1+0x118], R50 ;  /* 0x0001183201007387 */ /* 0x000fe80000100600 */
[----:B0-----:R-:W3:Y:S04]  /*45c0*/  LDL.LU R25, [R1+0x1d0] ;  /* 0x0001d00001197983 */ /* 0x001ee80000300800 */
[----:B------:R0:W-:Y:S04]  /*45d0*/  STL.S16 [R1+0x11a], R51 ;  /* 0x00011a3301007387 */ /* 0x0001e80000100600 */
[----:B0-----:R-:W4:Y:S01]  /*45e0*/  LDL.LU.64 R50, [R1+0x158] ;  /* 0x0001580001327983 */ /* 0x001f220000300a00 */
[----:B------:R-:W-:-:S04]  /*45f0*/  PRMT R71, RZ, 0x5410, RZ ;  /* 0x00005410ff477816 */ /* 0x000fc800000000ff */
[----:B------:R-:W-:Y:S01]  /*4600*/  @!P1 PRMT R71, R71, 0x5410, R12 ;  /* 0x0000541047479816 */ /* 0x000fe2000000000c */
[----:B------:R0:W-:Y:S03]  /*4610*/  STL [R1+0x30], R12 ;  /* 0x0000300c01007387 */ /* 0x0001e60000100800 */
[----:B------:R-:W-:Y:S02]  /*4620*/  @!P1 PRMT R71, R12, 0x7632, R71 ;  /* 0x000076320c479816 */ /* 0x000fe40000000047 */
[----:B0-----:R-:W4:Y:S01]  /*4630*/  LDL.LU R12, [R1+0x204] ;  /* 0x00020400010c7983 */ /* 0x001f220000300800 */
[----:B--2---:R-:W-:-:S05]  /*4640*/  @!P6 PRMT R2, R24, 0x7632, R2 ;  /* 0x000076321802e816 */ /* 0x004fca0000000002 */
[----:B------:R0:W-:Y:S02]  /*4650*/  STL.S16 [R1+0x13a], R2 ;  /* 0x00013a0201007387 */ /* 0x0001e40000100600 */
[----:B0-----:R-:W-:Y:S01]  /*4660*/  HFMA2 R2, -RZ, RZ, 0, 0 ;  /* 0x00000000ff027431 */ /* 0x001fe200000001ff */
[----:B---3--:R-:W-:-:S04]  /*4670*/  PRMT R25, RZ, 0x7610, R25 ;  /* 0x00007610ff197816 */ /* 0x008fc80000000019 */
[----:B------:R-:W-:Y:S01]  /*4680*/  @!P6 PRMT R25, R24, 0x7610, R25 ;  /* 0x000076101819e816 */ /* 0x000fe20000000019 */
[----:B----4-:R-:W2:Y:S04]  /*4690*/  @!P0 LDG.E R2, desc[UR10][R50.64] ;  /* 0x0000000a32028981 */ /* 0x010ea8000c1e1900 */
[----:B------:R0:W-:Y:S04]  /*46a0*/  STL.S16 [R1+0x124], R25 ;  /* 0x0001241901007387 */ /* 0x0001e80000100600 */
[----:B------:R-:W3:Y:S04]  /*46b0*/  LDL.LU.64 R50, [R1+0x1c0] ;  /* 0x0001c00001327983 */ /* 0x000ee80000300a00 */
[----:B0-----:R-:W4:Y:S01]  /*46c0*/  LDL.LU R25, [R1+0x1c8] ;  /* 0x0001c80001197983 */ /* 0x001f220000300800 */
[----:B------:R-:W-:-:S03]  /*46d0*/  LOP3.LUT P3, RZ, R3, 0x4000, RZ, 0xc0, !PT ;  /* 0x0000400003ff7812 */ /* 0x000fc6000786c0ff */
[----:B------:R0:W-:Y:S02]  /*46e0*/  STL [R1+0xb8], R77 ;  /* 0x0000b84d01007387 */ /* 0x0001e40000100800 */
[----:B0-----:R-:W-:-:S08]  /*46f0*/  PRMT R77, RZ, 0x5410, RZ ;  /* 0x00005410ff4d7816 */ /* 0x001fd000000000ff */
[----:B------:R-:W-:Y:S01]  /*4700*/  @!P3 PRMT R77, R77, 0x5410, R76 ;  /* 0x000054104d4db816 */ /* 0x000fe2000000004c */
[----:B------:R0:W-:Y:S03]  /*4710*/  STL [R1+0x3c], R76 ;  /* 0x00003c4c01007387 */ /* 0x0001e60000100800 */
[----:B------:R-:W-:Y:S02]  /*4720*/  @!P3 PRMT R77, R76, 0x7632, R77 ;  /* 0x000076324c4db816 */ /* 0x000fe4000000004d */
[----:B0-----:R-:W-:-:S04]  /*4730*/  PRMT R76, RZ, 0x5410, RZ ;  /* 0x00005410ff4c7816 */ /* 0x001fc800000000ff */
[----:B------:R-:W-:-:S04]  /*4740*/  @!P3 PRMT R76, R76, 0x5410, R75 ;  /* 0x000054104c4cb816 */ /* 0x000fc8000000004b */
[----:B------:R-:W-:Y:S02]  /*4750*/  @!P3 PRMT R76, R75, 0x7632, R76 ;  /* 0x000076324b4cb816 */ /* 0x000fe4000000004c */
[C---:B------:R-:W-:Y:S02]  /*4760*/  LOP3.LUT P3, RZ, R3.reuse, 0x400, RZ, 0xc0, !PT ;  /* 0x0000040003ff7812 */ /* 0x040fe4000786c0ff */
[C---:B------:R-:W-:Y:S01]  /*4770*/  LOP3.LUT P1, RZ, R3.reuse, 0x2000, RZ, 0xc0, !PT ;  /* 0x0000200003ff7812 */ /* 0x040fe2000782c0ff */
[----:B------:R0:W-:Y:S01]  /*4780*/  STL [R1+0xbc], R75 ;  /* 0x0000bc4b01007387 */ /* 0x0001e20000100800 */
[----:B------:R-:W-:Y:S02]  /*4790*/  LOP3.LUT P5, RZ, R3, 0x200, RZ, 0xc0, !PT ;  /* 0x0000020003ff7812 */ /* 0x000fe400078ac0ff */
[----:B0-----:R-:W-:-:S09]  /*47a0*/  PRMT R75, RZ, 0x5410, RZ ;  /* 0x00005410ff4b7816 */ /* 0x001fd200000000ff */
[----:B------:R-:W-:Y:S01]  /*47b0*/  @!P1 PRMT R75, R75, 0x5410, R74 ;  /* 0x000054104b4b9816 */ /* 0x000fe2000000004a */
[----:B------:R0:W-:Y:S03]  /*47c0*/  STL [R1+0x40], R74 ;  /* 0x0000404a01007387 */ /* 0x0001e60000100800 */
[----:B------:R-:W-:Y:S01]  /*47d0*/  @!P1 PRMT R75, R74, 0x7632, R75 ;  /* 0x000076324a4b9816 */ /* 0x000fe2000000004b */
[----:B------:R1:W-:Y:S01]  /*47e0*/  STL [R1+0x44], R13 ;  /* 0x0000440d01007387 */ /* 0x0003e20000100800 */
[----:B0-----:R-:W-:Y:S02]  /*47f0*/  PRMT R74, RZ, 0x5410, RZ ;  /* 0x00005410ff4a7816 */ /* 0x001fe400000000ff */
[----:B-1----:R-:W-:Y:S02]  /*4800*/  PRMT R13, RZ, 0x7610, R13 ;  /* 0x00007610ff0d7816 */ /* 0x002fe4000000000d */
[----:B------:R-:W-:-:S02]  /*4810*/  @!P1 PRMT R74, R74, 0x5410, R12 ;  /* 0x000054104a4a9816 */ /* 0x000fc4000000000c */
[----:B------:R-:W-:Y:S02]  /*4820*/  @!P5 PRMT R13, R36, 0x7632, R13 ;  /* 0x00007632240dd816 */ /* 0x000fe4000000000d */
[----:B------:R-:W-:Y:S02]  /*4830*/  @!P1 PRMT R74, R12, 0x7632, R74 ;  /* 0x000076320c4a9816 */ /* 0x000fe4000000004a */
[C---:B------:R-:W-:Y:S01]  /*4840*/  LOP3.LUT P1, RZ, R3.reuse, 0x80000000, RZ, 0xc0, !PT ;  /* 0x8000000003ff7812 */ /* 0x040fe2000782c0ff */
[----:B------:R0:W-:Y:S01]  /*4850*/  STL.S16 [R1+0x13e], R13 ;  /* 0x00013e0d01007387 */ /* 0x0001e20000100600 */
[----:B------:R-:W-:Y:S01]  /*4860*/  LOP3.LUT P6, RZ, R3, 0x100, RZ, 0xc0, !PT ;  /* 0x0000010003ff7812 */ /* 0x000fe200078cc0ff */
[----:B0-----:R-:W-:Y:S02]  /*4870*/  HFMA2 R13, -RZ, RZ, 0, 0 ;  /* 0x00000000ff0d7431 */ /* 0x001fe400000001ff */
[----:B------:R0:W-:Y:S08]  /*4880*/  STL [R1+0xc4], R18 ;  /* 0x0000c41201007387 */ /* 0x0001f00000100800 */
[----:B------:R1:W2:Y:S01]  /*4890*/  @!P1 LDG.E R13, desc[UR10][R48.64] ;  /* 0x0000000a300d9981 */ /* 0x0002a2000c1e1900 */
[----:B0-----:R-:W-:-:S02]  /*48a0*/  PRMT R18, RZ, 0x7610, R18 ;  /* 0x00007610ff127816 */ /* 0x001fc40000000012 */
[----:B-1----:R-:W-:Y:S02]  /*48b0*/  PRMT R49, RZ, 0x5410, RZ ;  /* 0x00005410ff317816 */ /* 0x002fe400000000ff */
[----:B------:R-:W-:Y:S02]  /*48c0*/  PRMT R48, RZ, 0x7610, R48 ;  /* 0x00007610ff307816 */ /* 0x000fe40000000030 */
[C---:B------:R-:W-:Y:S02]  /*48d0*/  @!P6 PRMT R49, R37.reuse, 0x7632, R49 ;  /* 0x000076322531e816 */ /* 0x040fe40000000031 */
[----:B------:R-:W-:Y:S02]  /*48e0*/  @!P6 PRMT R48, R37, 0x7610, R48 ;  /* 0x000076102530e816 */ /* 0x000fe40000000030 */
[----:B------:R-:W-:Y:S02]  /*48f0*/  @!P6 PRMT R49, R49, 0x5410, R42 ;  /* 0x000054103131e816 */ /* 0x000fe4000000002a */
[----:B------:R-:W-:-:S02]  /*4900*/  @!P6 PRMT R18, R42, 0x7632, R18 ;  /* 0x000076322a12e816 */ /* 0x000fc40000000012 */
[----:B------:R-:W-:Y:S01]  /*4910*/  LOP3.LUT P6, RZ, R3, 0x20, RZ, 0xc0, !PT ;  /* 0x0000002003ff7812 */ /* 0x000fe200078cc0ff */
[----:B------:R0:W-:Y:S02]  /*4920*/  STL [R1+0x1b4], R16 ;  /* 0x0001b41001007387 */ /* 0x0001e40000100800 */
[----:B0-----:R-:W-:-:S10]  /*4930*/  PRMT R16, RZ, 0x7610, R16 ;  /* 0x00007610ff107816 */ /* 0x001fd40000000010 */
[----:B------:R-:W-:-:S05]  /*4940*/  @!P6 PRMT R16, R9, 0x7610, R16 ;  /* 0x000076100910e816 */ /* 0x000fca0000000010 */
[----:B------:R0:W-:Y:S04]  /*4950*/  STL.S16 [R1+0x140], R16 ;  /* 0x0001401001007387 */ /* 0x0001e80000100600 */
[----:B0-----:R-:W2:Y:S01]  /*4960*/  LDL.LU R16, [R1+0x1b4] ;  /* 0x0001b40001107983 */ /* 0x001ea20000300800 */
[----:B---3--:R-:W-:Y:S02]  /*4970*/  PRMT R50, RZ, 0x7610, R50 ;  /* 0x00007610ff327816 */ /* 0x008fe40000000032 */
[----:B------:R-:W-:Y:S02]  /*4980*/  PRMT R51, RZ, 0x7610, R51 ;  /* 0x00007610ff337816 */ /* 0x000fe40000000033 */
[C---:B----4-:R-:W-:Y:S02]  /*4990*/  @!P3 PRMT R50, R25.reuse, 0x7610, R50 ;  /* 0x000076101932b816 */ /* 0x050fe40000000032 */
[----:B------:R-:W-:-:S03]  /*49a0*/  @!P3 PRMT R51, R25, 0x7632, R51 ;  /* 0x000076321933b816 */ /* 0x000fc60000000033 */
[----:B------:R0:W-:Y:S04]  /*49b0*/  STL.S16 [R1+0x126], R50 ;  /* 0x0001263201007387 */ /* 0x0001e80000100600 */
[----:B------:R1:W-:Y:S04]  /*49c0*/  STL.S16 [R1+0x12c], R51 ;  /* 0x00012c3301007387 */ /* 0x0003e80000100600 */
[----:B0-----:R-:W3:Y:S04]  /*49d0*/  LDL.LU R50, [R1+0x1bc] ;  /* 0x0001bc0001327983 */ /* 0x001ee80000300800 */
[----:B-1----:R-:W3:Y:S04]  /*49e0*/  LDL.LU R51, [R1+0x1b8] ;  /* 0x0001b80001337983 */ /* 0x002ee80000300800 */
[----:B------:R0:W-:Y:S04]  /*49f0*/  STL [R1+0x1a4], R10 ;  /* 0x0001a40a01007387 */ /* 0x0001e80000100800 */
[----:B------:R1:W-:Y:S01]  /*4a00*/  STL [R1+0x1a0], R11 ;  /* 0x0001a00b01007387 */ /* 0x0003e20000100800 */
[----:B0-----:R-:W-:-:S02]  /*4a10*/  PRMT R10, RZ, 0x7610, R10 ;  /* 0x00007610ff0a7816 */ /* 0x001fc4000000000a */
[----:B-1----:R-:W-:Y:S01]  /*4a20*/  PRMT R11, RZ, 0x7610, R11 ;  /* 0x00007610ff0b7816 */ /* 0x002fe2000000000b */
[----:B------:R0:W-:Y:S01]  /*4a30*/  STL [R1+0xc0], R12 ;  /* 0x0000c00c01007387 */ /* 0x0001e20000100800 */
[----:B------:R-:W-:Y:S02]  /*4a40*/  @!P4 PRMT R10, R17, 0x7632, R10 ;  /* 0x00007632110ac816 */ /* 0x000fe4000000000a */
[----:B------:R-:W-:-:S03]  /*4a50*/  @!P4 PRMT R11, R60, 0x7610, R11 ;  /* 0x000076103c0bc816 */ /* 0x000fc6000000000b */
[----:B------:R1:W-:Y:S01]  /*4a60*/  STL.S16 [R1+0x150], R10 ;  /* 0x0001500a01007387 */ /* 0x0003e20000100600 */
[----:B0-----:R-:W-:-:S03]  /*4a70*/  PRMT R12, RZ, 0x7610, R12 ;  /* 0x00007610ff0c7816 */ /* 0x001fc6000000000c */
[----:B------:R0:W-:Y:S01]  /*4a80*/  STL.S16 [R1+0x152], R11 ;  /* 0x0001520b01007387 */ /* 0x0001e20000100600 */
[----:B------:R-:W-:-:S03]  /*4a90*/  @!P3 PRMT R12, R30, 0x7632, R12 ;  /* 0x000076321e0cb816 */ /* 0x000fc6000000000c */
[----:B-1----:R-:W4:Y:S04]  /*4aa0*/  LDL.LU R10, [R1+0x1a4] ;  /* 0x0001a400010a7983 */ /* 0x002f280000300800 */
[----:B0-----:R-:W4:Y:S04]  /*4ab0*/  LDL.LU R11, [R1+0x1a0] ;  /* 0x0001a000010b7983 */ /* 0x001f280000300800 */
[----:B------:R0:W-:Y:S02]  /*4ac0*/  STL.S16 [R1+0x13c], R12 ;  /* 0x00013c0c01007387 */ /* 0x0001e40000100600 */
[----:B0-----:R-:W-:-:S02]  /*4ad0*/  MOV R12, RZ ;  /* 0x000000ff000c7202 */ /* 0x001fc40000000f00 */
[----:B------:R0:W-:Y:S02]  /*4ae0*/  STL [R1+0x48], R19 ;  /* 0x0000481301007387 */ /* 0x0001e40000100800 */
[----:B0-----:R-:W-:-:S04]  /*4af0*/  PRMT R19, RZ, 0x7610, R19 ;  /* 0x00007610ff137816 */ /* 0x001fc80000000013 */
[----:B------:R-:W-:Y:S01]  /*4b00*/  @!P3 PRMT R19, R30, 0x7610, R19 ;  /* 0x000076101e13b816 */ /* 0x000fe20000000013 */
[----:B------:R-:W-:Y:S04]  /*4b10*/  STL.S16 [R1+0x142], R18 ;  /* 0x0001421201007387 */ /* 0x000fe80000100600 */
[----:B------:R0:W-:Y:S02]  /*4b20*/  STL.S16 [R1+0x12e], R19 ;  /* 0x00012e1301007387 */ /* 0x0001e40000100600 */
[----:B0-----:R-:W-:Y:S02]  /*4b30*/  CS2R R18, SRZ ;  /* 0x0000000000127805 */ /* 0x001fe4000001ff00 */
[----:B------:R0:W-:Y:S04]  /*4b40*/  STL [R1+0xc8], R24 ;  /* 0x0000c81801007387 */ /* 0x0001e80000100800 */
[----:B------:R1:W4:Y:S04]  /*4b50*/  @!P2 LDG.E R19, desc[UR10][R52.64] ;  /* 0x0000000a3413a981 */ /* 0x000328000c1e1900 */
[----:B------:R1:W-:Y:S01]  /*4b60*/  STL [R1+0x1a8], R14 ;  /* 0x0001a80e01007387 */ /* 0x0003e20000100800 */
[----:B0-----:R-:W-:-:S03]  /*4b70*/  PRMT R24, RZ, 0x7610, R24 ;  /* 0x00007610ff187816 */ /* 0x001fc60000000018 */
[----:B------:R0:W-:Y:S01]  /*4b80*/  STL [R1+0x19c], R15 ;  /* 0x00019c0f01007387 */ /* 0x0001e20000100800 */
[----:B-1----:R-:W-:-:S03]  /*4b90*/  PRMT R52, RZ, 0x5410, RZ ;  /* 0x00005410ff347816 */ /* 0x002fc600000000ff */
[----:B------:R-:W-:Y:S01]  /*4ba0*/  STL [R1+0x1b0], R56 ;  /* 0x0001b03801007387 */ /* 0x000fe20000100800 */
[----:B------:R-:W-:-:S03]  /*4bb0*/  PRMT R14, RZ, 0x7610, R14 ;  /* 0x00007610ff0e7816 */ /* 0x000fc6000000000e */
[----:B------:R-:W-:Y:S01]  /*4bc0*/  STL [R1+0x1ac], R57 ;  /* 0x0001ac3901007387 */ /* 0x000fe20000100800 */
[----:B0-----:R-:W-:Y:S02]  /*4bd0*/  PRMT R15, RZ, 0x7610, R15 ;  /* 0x00007610ff0f7816 */ /* 0x001fe4000000000f */
[----:B------:R-:W-:Y:S01]  /*4be0*/  @!P4 PRMT R14, R17, 0x7610, R14 ;  /* 0x00007610110ec816 */ /* 0x000fe2000000000e */
[----:B------:R-:W-:Y:S04]  /*4bf0*/  STL [R1+0xcc], R30 ;  /* 0x0000cc1e01007387 */ /* 0x000fe80000100800 */
[----:B------:R0:W-:Y:S04]  /*4c00*/  STL.S16 [R1+0x144], R14 ;  /* 0x0001440e01007387 */ /* 0x0001e80000100600 */
[----:B---3--:R1:W3:Y:S04]  /*4c10*/  @!P1 LDG.E R12, desc[UR10][R50.64] ;  /* 0x0000000a320c9981 */ /* 0x0082e8000c1e1900 */
[----:B0-----:R-:W3:Y:S04]  /*4c20*/  LDL.LU R14, [R1+0x1a8] ;  /* 0x0001a800010e7983 */ /* 0x001ee80000300800 */
[----:B------:R-:W-:Y:S01]  /*4c30*/  STL [R1+0x4c], R25 ;  /* 0x00004c1901007387 */ /* 0x000fe20000100800 */
[----:B-1----:R-:W-:-:S02]  /*4c40*/  PRMT R50, RZ, 0x5410, RZ ;  /* 0x00005410ff327816 */ /* 0x002fc400000000ff */
[----:B------:R-:W-:Y:S01]  /*4c50*/  PRMT R51, RZ, 0x7610, R51 ;  /* 0x00007610ff337816 */ /* 0x000fe20000000033 */
[----:B------:R-:W-:Y:S01]  /*4c60*/  STL [R1+0x50], R31 ;  /* 0x0000501f01007387 */ /* 0x000fe20000100800 */
[----:B------:R-:W-:Y:S02]  /*4c70*/  @!P5 PRMT R50, R31, 0x7610, R50 ;  /* 0x000076101f32d816 */ /* 0x000fe40000000032 */
[----:B------:R-:W-:Y:S01]  /*4c80*/  @!P5 PRMT R51, R36, 0x7610, R51 ;  /* 0x000076102433d816 */ /* 0x000fe20000000033 */
[----:B------:R-:W-:Y:S01]  /*4c90*/  STL [R1+0xdc], R8 ;  /* 0x0000dc0801007387 */ /* 0x000fe20000100800 */
[----:B------:R-:W-:Y:S02]  /*4ca0*/  @!P5 PRMT R50, R50, 0x7610, R31 ;  /* 0x000076103232d816 */ /* 0x000fe4000000001f */
[----:B------:R-:W-:Y:S01]  /*4cb0*/  LOP3.LUT P5, RZ, R3, 0x40, RZ, 0xc0, !PT ;  /* 0x0000004003ff7812 */ /* 0x000fe200078ac0ff */
[----:B------:R-:W-:Y:S01]  /*4cc0*/  STL [R1+0x54], R37 ;  /* 0x0000542501007387 */ /* 0x000fe20000100800 */
[----:B------:R-:W-:-:S03]  /*4cd0*/  PRMT R51, R51, 0x5410, RZ ;  /* 0x0000541033337816 */ /* 0x000fc600000000ff */
[----:B--2---:R-:W-:Y:S04]  /*4ce0*/  STL [R1+0xe0], R16 ;  /* 0x0000e01001007387 */ /* 0x004fe80000100800 */
[----:B------:R-:W-:Y:S04]  /*4cf0*/  STL [R1+0x64], R17 ;  /* 0x0000641101007387 */ /* 0x000fe80000100800 */
[----:B------:R-:W-:Y:S01]  /*4d00*/  @!P5 PRMT R52, R45, 0x7632, R52 ;  /* 0x000076322d34d816 */ /* 0x000fe20000000034 */
[----:B------:R-:W-:Y:S01]  /*4d10*/  STL [R1+0x60], R9 ;  /* 0x0000600901007387 */ /* 0x000fe20000100800 */
[----:B------:R-:W-:-:S02]  /*4d20*/  @!P5 PRMT R51, R51, 0x5410, R45 ;  /* 0x000054103333d816 */ /* 0x000fc4000000002d */
[----:B------:R-:W-:Y:S01]  /*4d30*/  @!P5 PRMT R52, R52, 0x5410, R8 ;  /* 0x000054103434d816 */ /* 0x000fe20000000008 */
[----:B------:R-:W-:Y:S01]  /*4d40*/  UIMAD.WIDE UR6, UR8, 0x8, UR6 ;  /* 0x00000008080678a5 */ /* 0x000fe2000f8e0206 */
[----:B------:R-:W-:Y:S01]  /*4d50*/  @!P5 PRMT R24, R8, 0x7632, R24 ;  /* 0x000076320818d816 */ /* 0x000fe20000000018 */
[----:B------:R-:W2:Y:S01]  /*4d60*/  @!P2 LDG.E R18, desc[UR10][R54.64] ;  /* 0x0000000a3612a981 */ /* 0x000ea2000c1e1900 */
[----:B------:R-:W-:-:S13]  /*4d70*/  LOP3.LUT P5, RZ, R3, 0x8, RZ, 0xc0, !PT ;  /* 0x0000000803ff7812 */ /* 0x000fda00078ac0ff */
[----:B------:R-:W-:-:S05]  /*4d80*/  @!P5 PRMT R15, R61, 0x7610, R15 ;  /* 0x000076103d0fd816 */ /* 0x000fca000000000f */
[----:B------:R0:W-:Y:S04]  /*4d90*/  STL.S16 [R1+0x14e], R15 ;  /* 0x00014e0f01007387 */ /* 0x0001e80000100600 */
[----:B0-----:R-:W3:Y:S01]  /*4da0*/  LDL.LU R15, [R1+0x19c] ;  /* 0x00019c00010f7983 */ /* 0x001ee20000300800 */
[----:B------:R-:W-:Y:S02]  /*4db0*/  PRMT R56, RZ, 0x7610, R56 ;  /* 0x00007610ff387816 */ /* 0x000fe40000000038 */
[----:B------:R-:W-:Y:S02]  /*4dc0*/  PRMT R57, RZ, 0x7610, R57 ;  /* 0x00007610ff397816 */ /* 0x000fe40000000039 */
[----:B------:R-:W-:Y:S02]  /*4dd0*/  @!P6 PRMT R56, R9, 0x7632, R56 ;  /* 0x000076320938e816 */ /* 0x000fe40000000038 */
[----:B------:R-:W-:-:S03]  /*4de0*/  @!P6 PRMT R57, R16, 0x7610, R57 ;  /* 0x000076101039e816 */ /* 0x000fc60000000039 */
[----:B------:R0:W-:Y:S04]  /*4df0*/  STL.S16 [R1+0x146], R56 ;  /* 0x0001463801007387 */ /* 0x0001e80000100600 */
[----:B------:R1:W-:Y:S04]  /*4e00*/  STL.S16 [R1+0x14c], R57 ;  /* 0x00014c3901007387 */ /* 0x0003e80000100600 */
[----:B0-----:R-:W2:Y:S04]  /*4e10*/  LDL.LU R56, [R1+0x1b0] ;  /* 0x0001b00001387983 */ /* 0x001ea80000300800 */
[----:B-1----:R-:W2:Y:S01]  /*4e20*/  LDL.LU R57, [R1+0x1ac] ;  /* 0x0001ac0001397983 */ /* 0x002ea20000300800 */
[----:B------:R-:W-:-:S02]  /*4e30*/  PRMT R30, RZ, 0x7610, R30 ;  /* 0x00007610ff1e7816 */ /* 0x000fc4000000001e */
[----:B------:R-:W-:Y:S02]  /*4e40*/  PRMT R25, RZ, 0x7610, R25 ;  /* 0x00007610ff197816 */ /* 0x000fe40000000019 */
[----:B------:R-:W-:Y:S02]  /*4e50*/  @!P4 PRMT R30, R60, 0x7632, R30 ;  /* 0x000076323c1ec816 */ /* 0x000fe4000000001e */
[C---:B------:R-:W-:Y:S02]  /*4e60*/  LOP3.LUT P4, RZ, R3.reuse, 0x20000000, RZ, 0xc0, !PT ;  /* 0x2000000003ff7812 */ /* 0x040fe4000788c0ff */
[----:B------:R-:W-:Y:S01]  /*4e70*/  @!P6 PRMT R25, R16, 0x7632, R25 ;  /* 0x000076321019e816 */ /* 0x000fe20000000019 */
[----:B------:R0:W-:Y:S01]  /*4e80*/  STL.S16 [R1+0x158], R30 ;  /* 0x0001581e01007387 */ /* 0x0001e20000100600 */
[----:B------:R-:W-:Y:S02]  /*4e90*/  LOP3.LUT P6, RZ, R3, 0x2, RZ, 0xc0, !PT ;  /* 0x0000000203ff7812 */ /* 0x000fe400078cc0ff */
[----:B0-----:R-:W-:-:S07]  /*4ea0*/  MOV R30, RZ ;  /* 0x000000ff001e7202 */ /* 0x001fce0000000f00 */
[----:B----4-:R0:W4:Y:S02]  /*4eb0*/  @!P4 LDG.E R30, desc[UR10][R10.64] ;  /* 0x0000000a0a1ec981 */ /* 0x010124000c1e1900 */
[----:B0-----:R-:W-:-:S04]  /*4ec0*/  PRMT R10, RZ, 0x7610, R10 ;  /* 0x00007610ff0a7816 */ /* 0x001fc8000000000a */
[----:B------:R-:W-:-:S05]  /*4ed0*/  @!P6 PRMT R10, R35, 0x7632, R10 ;  /* 0x00007632230ae816 */ /* 0x000fca000000000a */
[----:B------:R0:W-:Y:S02]  /*4ee0*/  STL.S16 [R1+0x172], R10 ;  /* 0x0001720a01007387 */ /* 0x0001e40000100600 */
[----:B0-----:R-:W0:Y:S01]  /*4ef0*/  S2R R10, SR_TID.X ;  /* 0x00000000000a7919 */ /* 0x001e220000002100 */
[----:B------:R-:W-:-:S04]  /*4f00*/  PRMT R31, RZ, 0x7610, R31 ;  /* 0x00007610ff1f7816 */ /* 0x000fc8000000001f */
[----:B------:R-:W-:-:S05]  /*4f10*/  @!P5 PRMT R31, R26, 0x7632, R31 ;  /* 0x000076321a1fd816 */ /* 0x000fca000000001f */
[----:B------:R1:W-:Y:S02]  /*4f20*/  STL.S16 [R1+0x162], R31 ;  /* 0x0001621f01007387 */ /* 0x0003e40000100600 */
[----:B-1----:R-:W-:Y:S01]  /*4f30*/  HFMA2 R31, -RZ, RZ, 0, 0 ;  /* 0x00000000ff1f7431 */ /* 0x002fe200000001ff */
[----:B0-----:R-:W-:-:S05]  /*4f40*/  LOP3.LUT R8, R10, 0xffff, RZ, 0xc0, !PT ;  /* 0x0000ffff0a087812 */ /* 0x001fca00078ec0ff */
[----:B------:R-:W-:-:S05]  /*4f50*/  IMAD R8, R8, 0x619, RZ ;  /* 0x0000061908087824 */ /* 0x000fca00078e02ff */
[----:B------:R-:W-:Y:S02]  /*4f60*/  SHF.R.U32.HI R8, RZ, 0x10, R8 ;  /* 0x00000010ff087819 */ /* 0x000fe40000011608 */
[----:B------:R-:W-:Y:S02]  /*4f70*/  PRMT R37, RZ, 0x7610, R37 ;  /* 0x00007610ff257816 */ /* 0x000fe40000000025 */
[----:B------:R-:W-:Y:S02]  /*4f80*/  PRMT R8, R8, 0x9910, RZ ;  /* 0x0000991008087816 */ /* 0x000fe400000000ff */
[----:B------:R-:W-:Y:S02]  /*4f90*/  PRMT R11, RZ, 0x7610, R11 ;  /* 0x00007610ff0b7816 */ /* 0x000fe4000000000b */
[----:B------:R-:W-:Y:S01]  /*4fa0*/  @!P0 PRMT R37, R38, 0x7610, R37 ;  /* 0x0000761026258816 */ /* 0x000fe20000000025 */
[----:B------:R-:W-:Y:S01]  /*4fb0*/  IMAD R8, R8, 0x2a, RZ ;  /* 0x0000002a08087824 */ /* 0x000fe200078e02ff */
[----:B------:R-:W-:-:S04]  /*4fc0*/  @!P0 PRMT R11, R2, 0x7632, R11 ;  /* 0x00007632020b8816 */ /* 0x000fc8000000000b */
[----:B------:R-:W-:-:S04]  /*4fd0*/  IADD3 R8, PT, PT, RZ, -R8, RZ ;  /* 0x80000008ff087210 */ /* 0x000fc80007ffe0ff */
[----:B------:R-:W-:Y:S01]  /*4fe0*/  PRMT R8, R8, 0x7710, RZ ;  /* 0x0000771008087816 */ /* 0x000fe200000000ff */
[----:B------:R0:W-:Y:S03]  /*4ff0*/  STL.S16 [R1+0x178], R11 ;  /* 0x0001780b01007387 */ /* 0x0001e60000100600 */
[----:B------:R-:W-:Y:S02]  /*5000*/  IADD3 R8, PT, PT, R8, R10, RZ ;  /* 0x0000000a08087210 */ /* 0x000fe40007ffe0ff */
[----:B0-----:R-:W0:Y:S02]  /*5010*/  LDC.64 R10, c[0x0][0x3a8] ;  /* 0x0000ea00ff0a7b82 */ /* 0x001e240000000a00 */
[----:B------:R-:W-:-:S04]  /*5020*/  SHF.L.U32 R8, R8, 0x1, RZ ;  /* 0x0000000108087819 */ /* 0x000fc800000006ff */
[----:B------:R-:W-:-:S05]  /*5030*/  LOP3.LUT R9, R8, 0xffff, RZ, 0xc0, !PT ;  /* 0x0000ffff08097812 */ /* 0x000fca00078ec0ff */
[----:B------:R-:W-:Y:S01]  /*5040*/  STL [R1+0x190], R9 ;  /* 0x0001900901007387 */ /* 0x000fe20000100800 */
[----:B------:R-:W-:Y:S02]  /*5050*/  MOV R8, RZ ;  /* 0x000000ff00087202 */ /* 0x000fe40000000f00 */
[----:B------:R-:W-:Y:S02]  /*5060*/  LOP3.LUT P3, RZ, R3, 0x80, RZ, 0xc0, !PT ;  /* 0x0000008003ff7812 */ /* 0x000fe4000786c0ff */
[----:B------:R-:W-:Y:S02]  /*5070*/  PRMT R54, RZ, 0x5410, RZ ;  /* 0x00005410ff367816 */ /* 0x000fe400000000ff */
[----:B------:R-:W-:Y:S02]  /*5080*/  PRMT R48, R48, 0x5410, RZ ;  /* 0x0000541030307816 */ /* 0x000fe400000000ff */
[----:B------:R-:W-:-:S07]  /*5090*/  PRMT R55, RZ, 0x7610, R55 ;  /* 0x00007610ff377816 */ /* 0x000fce0000000037 */
[----:B------:R-:W-:Y:S02]  /*50a0*/  @!P3 PRMT R54, R43, 0x7632, R54 ;  /* 0x000076322b36b816 */ /* 0x000fe40000000036 */
[----:B------:R-:W-:Y:S02]  /*50b0*/  @!P3 PRMT R48, R48, 0x5410, R43 ;  /* 0x000054103030b816 */ /* 0x000fe4000000002b */
[----:B------:R-:W-:Y:S02]  /*50c0*/  @!P3 PRMT R54, R54, 0x5410, R44 ;  /* 0x000054103636b816 */ /* 0x000fe4000000002c */
[----:B------:R-:W-:Y:S02]  /*50d0*/  @!P3 PRMT R55, R44, 0x7632, R55 ;  /* 0x000076322c37b816 */ /* 0x000fe40000000037 */
[----:B------:R-:W-:Y:S01]  /*50e0*/  LOP3.LUT P3, RZ, R3, 0x40000000, RZ, 0xc0, !PT ;  /* 0x4000000003ff7812 */ /* 0x000fe2000786c0ff */
[----:B------:R1:W-:Y:S02]  /*50f0*/  STL.S16 [R1+0x154], R24 ;  /* 0x0001541801007387 */ /* 0x0003e40000100600 */
[----:B-1----:R-:W-:-:S02]  /*5100*/  MOV R24, RZ ;  /* 0x000000ff00187202 */ /* 0x002fc40000000f00 */
[----:B------:R1:W-:Y:S08]  /*5110*/  STL.S16 [R1+0x156], R25 ;  /* 0x0001561901007387 */ /* 0x0003f00000100600 */
[----:B------:R0:W4:Y:S01]  /*5120*/  @!P3 LDG.E R24, desc[UR10][R58.64] ;  /* 0x0000000a3a18b981 */ /* 0x000122000c1e1900 */
[----:B-1----:R-:W-:Y:S01]  /*5130*/  HFMA2 R25, -RZ, RZ, 0, 0 ;  /* 0x00000000ff197431 */ /* 0x002fe200000001ff */
[----:B0-----:R-:W-:-:S02]  /*5140*/  PRMT R59, RZ, 0x7610, R59 ;  /* 0x00007610ff3b7816 */ /* 0x001fc4000000003b */
[----:B---3--:R0:W3:Y:S02]  /*5150*/  @!P4 LDG.E R31, desc[UR10][R14.64] ;  /* 0x0000000a0e1fc981 */ /* 0x0080e4000c1e1900 */
[----:B0-----:R-:W-:Y:S02]  /*5160*/  PRMT R15, RZ, 0x7610, R15 ;  /* 0x00007610ff0f7816 */ /* 0x001fe4000000000f */
[----:B------:R-:W-:Y:S02]  /*5170*/  PRMT R14, RZ, 0x7610, R14 ;  /* 0x00007610ff0e7816 */ /* 0x000fe4000000000e */
[----:B------:R-:W-:Y:S02]  /*5180*/  @!P0 PRMT R15, R38, 0x7632, R15 ;  /* 0x00007632260f8816 */ /* 0x000fe4000000000f */
[----:B------:R-:W-:Y:S02]  /*5190*/  @!P0 PRMT R14, R2, 0x7610, R14 ;  /* 0x00007610020e8816 */ /* 0x000fe4000000000e */
[----:B------:R-:W-:-:S02]  /*51a0*/  ISETP.NE.AND P0, PT, RZ, UR9, PT ;  /* 0x00000009ff007c0c */ /* 0x000fc4000bf05270 */
[----:B------:R-:W-:Y:S01]  /*51b0*/  PRMT R58, RZ, 0x7610, R58 ;  /* 0x00007610ff3a7816 */ /* 0x000fe2000000003a */
[----:B------:R-:W-:Y:S01]  /*51c0*/  STL [R1+0xd0], R36 ;  /* 0x0000d02401007387 */ /* 0x000fe20000100800 */
[----:B------:R-:W-:-:S03]  /*51d0*/  PRMT R53, RZ, 0x7610, R53 ;  /* 0x00007610ff357816 */ /* 0x000fc60000000035 */
[----:B--2---:R0:W2:Y:S06]  /*51e0*/  @!P3 LDG.E R25, desc[UR10][R56.64] ;  /* 0x0000000a3819b981 */ /* 0x0040ac000c1e1900 */
[----:B------:R-:W1:Y:S01]  /*51f0*/  @P0 LDC.64 R16, c[0x0][0x3b0] ;  /* 0x0000ec00ff100b82 */ /* 0x000e620000000a00 */
[----:B------:R0:W-:Y:S02]  /*5200*/  STL.S16 [R1+0x170], R14 ;  /* 0x0001700e01007387 */ /* 0x0001e40000100600 */
[----:B0-----:R-:W-:-:S05]  /*5210*/  MOV R14, UR13 ;  /* 0x0000000d000e7c02 */ /* 0x001fca0008000f00 */
[----:B------:R-:W-:Y:S02]  /*5220*/  IMAD R14, R14, 0x54, R9 ;  /* 0x000000540e0e7824 */ /* 0x000fe400078e0209 */
[----:B------:R-:W-:Y:S01]  /*5230*/  HFMA2 R9, -RZ, RZ, 0, 0 ;  /* 0x00000000ff097431 */ /* 0x000fe200000001ff */
[----:B------:R1:W-:Y:S01]  /*5240*/  STL.S16 [R1+0x174], R15 ;  /* 0x0001740f01007387 */ /* 0x0003e20000100600 */
[----:B------:R-:W-:Y:S01]  /*5250*/  IMAD.WIDE R10, R14, 0x4, R10 ;  /* 0x000000040e0a7825 */ /* 0x000fe200078e020a */
[----:B------:R-:W-:-:S03]  /*5260*/  @!P5 PRMT R59, R61, 0x7632, R59 ;  /* 0x000076323d3bd816 */ /* 0x000fc6000000003b */
[----:B-1----:R-:W-:Y:S01]  /*5270*/  @P0 IMAD.WIDE R14, R14, 0x4, R16 ;  /* 0x000000040e0e0825 */ /* 0x002fe200078e0210 */
[----:B------:R-:W-:Y:S01]  /*5280*/  @!P5 PRMT R58, R26, 0x7610, R58 ;  /* 0x000076101a3ad816 */ /* 0x000fe2000000003a */
[----:B------:R-:W-:Y:S04]  /*5290*/  STL [R1+0xd4], R42 ;  /* 0x0000d42a01007387 */ /* 0x000fe80000100800 */
[----:B------:R0:W5:Y:S01]  /*52a0*/  @P0 LDG.E.64 R8, desc[UR10][R14.64] ;  /* 0x0000000a0e080981 */ /* 0x000162000c1e1b00 */
[----:B------:R-:W-:Y:S02]  /*52b0*/  PRMT R57, RZ, 0x7610, R57 ;  /* 0x00007610ff397816 */ /* 0x000fe40000000039 */
[----:B------:R-:W-:Y:S01]  /*52c0*/  PRMT R56, RZ, 0x7610, R56 ;  /* 0x00007610ff387816 */ /* 0x000fe20000000038 */
[----:B------:R-:W-:Y:S01]  /*52d0*/  STL [R1+0x58], R43 ;  /* 0x0000582b01007387 */ /* 0x000fe20000100800 */
[----:B------:R-:W-:-:S03]  /*52e0*/  PRMT R36, RZ, 0x7610, R36 ;  /* 0x00007610ff247816 */ /* 0x000fc60000000024 */
[----:B------:R1:W-:Y:S01]  /*52f0*/  STL [R1+0xd8], R44 ;  /* 0x0000d82c01007387 */ /* 0x0003e20000100800 */
[----:B0-----:R-:W-:Y:S02]  /*5300*/  MOV R14, UR6 ;  /* 0x00000006000e7c02 */ /* 0x001fe40008000f00 */
[----:B------:R-:W-:Y:S01]  /*5310*/  MOV R15, UR7 ;  /* 0x00000007000f7c02 */ /* 0x000fe20008000f00 */
[----:B------:R0:W-:Y:S04]  /*5320*/  STL [R1+0x198], R0 ;  /* 0x0001980001007387 */ /* 0x0001e80000100800 */
[----:B------:R-:W-:Y:S04]  /*5330*/  STL [R1+0x5c], R45 ;  /* 0x00005c2d01007387 */ /* 0x000fe80000100800 */
[----:B------:R-:W2:Y:S01]  /*5340*/  LDG.E.64 R14, desc[UR10][R14.64] ;  /* 0x0000000a0e0e7981 */ /* 0x000ea2000c1e1b00 */
[----:B------:R-:W-:-:S02]  /*5350*/  LOP3.LUT P5, RZ, R3, 0x10000000, RZ, 0xc0, !PT ;  /* 0x1000000003ff7812 */ /* 0x000fc400078ac0ff */
[----:B-1----:R-:W-:Y:S01]  /*5360*/  PRMT R44, RZ, 0x7610, R44 ;  /* 0x00007610ff2c7816 */ /* 0x002fe2000000002c */
[----:B------:R-:W-:Y:S01]  /*5370*/  STL.S16 [R1+0x15a], R37 ;  /* 0x00015a2501007387 */ /* 0x000fe20000100600 */
[----:B------:R-:W-:Y:S02]  /*5380*/  PRMT R43, RZ, 0x7610, R43 ;  /* 0x00007610ff2b7816 */ /* 0x000fe4000000002b */
[----:B------:R-:W-:Y:S01]  /*5390*/  PRMT R42, RZ, 0x7610, R42 ;  /* 0x00007610ff2a7816 */ /* 0x000fe2000000002a */
[----:B------:R-:W-:Y:S01]  /*53a0*/  STL.S16 [R1+0x15e], R59 ;  /* 0x00015e3b01007387 */ /* 0x000fe20000100600 */
[----:B0-----:R-:W-:-:S03]  /*53b0*/  PRMT R0, RZ, 0x7610, R0 ;  /* 0x00007610ff007816 */ /* 0x001fc60000000000 */
[----:B------:R-:W-:Y:S02]  /*53c0*/  STL.S16 [R1+0x160], R58 ;  /* 0x0001603a01007387 */ /* 0x000fe40000100600 */
[C---:B------:R-:W-:Y:S02]  /*53d0*/  @!P5 PRMT R57, R27.reuse, 0x7610, R57 ;  /* 0x000076101b39d816 */ /* 0x040fe40000000039 */
[----:B------:R-:W-:Y:S01]  /*53e0*/  @!P5 PRMT R56, R27, 0x7632, R56 ;  /* 0x000076321b38d816 */ /* 0x000fe20000000038 */
[----:B------:R-:W-:Y:S01]  /*53f0*/  STL [R1+0xe4], R60 ;  /* 0x0000e43c01007387 */ /* 0x000fe20000100800 */
[C---:B------:R-:W-:Y:S02]  /*5400*/  @!P5 PRMT R53, R62.reuse, 0x7610, R53 ;  /* 0x000076103e35d816 */ /* 0x040fe40000000035 */
[----:B------:R-:W-:Y:S01]  /*5410*/  @!P5 PRMT R36, R62, 0x7632, R36 ;  /* 0x000076323e24d816 */ /* 0x000fe20000000024 */
[----:B------:R-:W-:Y:S01]  /*5420*/  STL [R1+0x68], R61 ;  /* 0x0000683d01007387 */ /* 0x000fe20000100800 */
[----:B------:R-:W-:-:S02]  /*5430*/  LOP3.LUT P5, RZ, R3, 0x8000000, RZ, 0xc0, !PT ;  /* 0x0800000003ff7812 */ /* 0x000fc400078ac0ff */
[C---:B------:R-:W-:Y:S01]  /*5440*/  @!P6 PRMT R44, R34.reuse, 0x7610, R44 ;  /* 0x00007610222ce816 */ /* 0x040fe2000000002c */
[----:B------:R0:W-:Y:S01]  /*5450*/  STL.S16 [R1+0x16a], R36 ;  /* 0x00016a2401007387 */ /* 0x0001e20000100600 */
[----:B------:R-:W-:Y:S02]  /*5460*/  @!P6 PRMT R43, R34, 0x7632, R43 ;  /* 0x00007632222be816 */ /* 0x000fe4000000002b */
[----:B------:R-:W-:Y:S01]  /*5470*/  @!P6 PRMT R42, R35, 0x7610, R42 ;  /* 0x00007610232ae816 */ /* 0x000fe2000000002a */
[----:B------:R-:W-:Y:S01]  /*5480*/  STL [R1+0xec], R62 ;  /* 0x0000ec3e01007387 */ /* 0x000fe20000100800 */
[----:B------:R-:W-:Y:S01]  /*5490*/  LOP3.LUT P6, RZ, R3, 0x4000000, RZ, 0xc0, !PT ;  /* 0x0400000003ff7812 */ /* 0x000fe200078cc0ff */
[----:B------:R-:W-:Y:S01]  /*54a0*/  HFMA2 R3, -RZ, RZ, 0, 0 ;  /* 0x00000000ff037431 */ /* 0x000fe200000001ff */
[----:B------:R-:W-:Y:S01]  /*54b0*/  @!P1 PRMT R0, R13, 0x7632, R0 ;  /* 0x000076320d009816 */ /* 0x000fe20000000000 */
[----:B------:R-:W-:Y:S01]  /*54c0*/  STL.S16 [R1+0x15c], R57 ;  /* 0x00015c3901007387 */ /* 0x000fe20000100600 */
[----:B0-----:R-:W-:-:S03]  /*54d0*/  MOV R36, RZ ;  /* 0x000000ff00247202 */ /* 0x001fc60000000f00 */
[----:B------:R-:W-:Y:S04]  /*54e0*/  STL.S16 [R1+0x164], R56 ;  /* 0x0001643801007387 */ /* 0x000fe80000100600 */
[----:B------:R0:W2:Y:S04]  /*54f0*/  @!P5 LDG.E R36, desc[UR10][R20.64] ;  /* 0x0000000a1424d981 */ /* 0x0000a8000c1e1900 */
[----:B------:R-:W2:Y:S04]  /*5500*/  @!P5 LDG.E R3, desc[UR10][R22.64] ;  /* 0x0000000a1603d981 */ /* 0x000ea8000c1e1900 */
[----:B------:R-:W-:Y:S01]  /*5510*/  STL.S16 [R1+0x166], R53 ;  /* 0x0001663501007387 */ /* 0x000fe20000100600 */
[----:B0-----:R-:W-:-:S03]  /*5520*/  CS2R R20, SRZ ;  /* 0x0000000000147805 */ /* 0x001fc6000001ff00 */
[----:B------:R-:W-:Y:S04]  /*5530*/  STL.S16 [R1+0x168], R44 ;  /* 0x0001682c01007387 */ /* 0x000fe80000100600 */
[----:B------:R0:W2:Y:S04]  /*5540*/  @!P6 LDG.E R20, desc[UR10][R28.64] ;  /* 0x0000000a1c14e981 */ /* 0x0000a8000c1e1900 */
[----:B------:R-:W2:Y:S04]  /*5550*/  @!P6 LDG.E R21, desc[UR10][R32.64] ;  /* 0x0000000a2015e981 */ /* 0x000ea8000c1e1900 */
[----:B------:R-:W-:Y:S04]  /*5560*/  STL.S16 [R1+0x16c], R43 ;  /* 0x00016c2b01007387 */ /* 0x000fe80000100600 */
[----:B------:R1:W-:Y:S04]  /*5570*/  STL.S16 [R1+0x16e], R42 ;  /* 0x00016e2a01007387 */ /* 0x0003e80000100600 */
[----:B------:R0:W-:Y:S04]  /*5580*/  STL.S16 [R1+0x17a], R0 ;  /* 0x00017a0001007387 */ /* 0x0001e80000100600 */
[----:B------:R4:W-:Y:S04]  /*5590*/  STL [R1+0x70], R34 ;  /* 0x0000702201007387 */ /* 0x0009e80000100800 */
[----:B------:R4:W-:Y:S04]  /*55a0*/  STL [R1+0xf0], R35 ;  /* 0x0000f02301007387 */ /* 0x0009e80000100800 */
[----:B------:R4:W-:Y:S04]  /*55b0*/  STL [R1+0x74], R38 ;  /* 0x0000742601007387 */ /* 0x0009e80000100800 */
[----:B------:R0:W5:Y:S04]  /*55c0*/  LDL.S16 R32, [R1+0x136] ;  /* 0x0001360001207983 */ /* 0x0001680000100600 */
[----:B------:R0:W5:Y:S04]  /*55d0*/  LDL.S16 R33, [R1+0x134] ;  /* 0x0001340001217983 */ /* 0x0001680000100600 */
[----:B------:R0:W5:Y:S04]  /*55e0*/  LDL.S16 R29, [R1+0x148] ;  /* 0x00014800011d7983 */ /* 0x0001680000100600 */
[----:B-1----:R1:W5:Y:S04]  /*55f0*/  LDL.S16 R42, [R1+0x14a] ;  /* 0x00014a00012a7983 */ /* 0x0023680000100600 */
[----:B------:R1:W5:Y:S04]  /*5600*/  LDL.S16 R37, [R1+0x110] ;  /* 0x0001100001257983 */ /* 0x0003680000100600 */
        /* <DEDUP_REMOVED lines=10> */
[----:B------:R-:W5:Y:S04]  /*56b0*/  LDG.E.64 R10, desc[UR10][R10.64] ;  /* 0x0000000a0a0a7981 */ /* 0x000f68000c1e1b00 */
[----:B0-----:R1:W5:Y:S04]  /*56c0*/  LDL.LU R0, [R1+0x198] ;  /* 0x0001980001007983 */ /* 0x0013680000300800 */
[----:B------:R1:W5:Y:S04]  /*56d0*/  LDL.S16 R62, [R1+0x138] ;  /* 0x00013800013e7983 */ /* 0x0003680000100600 */
[----:B----4-:R1:W5:Y:S04]  /*56e0*/  LDL.S16 R34, [R1+0x132] ;  /* 0x0001320001227983 */ /* 0x0103680000100600 */
[----:B------:R1:W5:Y:S04]  /*56f0*/  LDL.S16 R35, [R1+0x116] ;  /* 0x0001160001237983 */ /* 0x0003680000100600 */
[----:B------:R1:W5:Y:S04]  /*5700*/  LDL.S16 R38, [R1+0x130] ;  /* 0x0001300001267983 */ /* 0x0003680000100600 */
[----:B------:R0:W-:Y:S01]  /*5710*/  STL [R1+0xf4], R2 ;  /* 0x0000f40201007387 */ /* 0x0001e20000100800 */
[----:B------:R-:W-:-:S02]  /*5720*/  PRMT R16, RZ, 0x7610, R16 ;  /* 0x00007610ff107816 */ /* 0x000fc40000000010 */
[----:B0-----:R-:W-:Y:S01]  /*5730*/  PRMT R2, RZ, 0x7610, R2 ;  /* 0x00007610ff027816 */ /* 0x001fe20000000002 */
[----:B------:R-:W-:Y:S01]  /*5740*/  STL [R1+0x78], R12 ;  /* 0x0000780c01007387 */ /* 0x000fe20000100800 */
[----:B------:R-:W-:Y:S02]  /*5750*/  @!P1 PRMT R16, R12, 0x7632, R16 ;  /* 0x000076320c109816 */ /* 0x000fe40000000010 */
[----:B------:R-:W-:Y:S01]  /*5760*/  PRMT R28, RZ, 0x7610, R28 ;  /* 0x00007610ff1c7816 */ /* 0x000fe2000000001c */
[----:B------:R0:W-:Y:S01]  /*5770*/  STL [R1+0x6c], R27 ;  /* 0x00006c1b01007387 */ /* 0x0001e20000100800 */
[----:B------:R-:W-:Y:S02]  /*5780*/  PRMT R23, RZ, 0x7610, R23 ;  /* 0x00007610ff177816 */ /* 0x000fe40000000017 */
[----:B------:R-:W-:Y:S02]  /*5790*/  PRMT R22, RZ, 0x7610, R22 ;  /* 0x00007610ff167816 */ /* 0x000fe40000000016 */
[----:B------:R-:W-:-:S02]  /*57a0*/  PRMT R17, RZ, 0x7610, R17 ;  /* 0x00007610ff117816 */ /* 0x000fc40000000011 */
[----:B------:R-:W-:Y:S02]  /*57b0*/  PRMT R16, R16, 0x5410, RZ ;  /* 0x0000541010107816 */ /* 0x000fe400000000ff */
[----:B0-----:R-:W-:Y:S01]  /*57c0*/  PRMT R27, RZ, 0x7610, R27 ;  /* 0x00007610ff1b7816 */ /* 0x001fe2000000001b */
[----:B------:R0:W-:Y:S01]  /*57d0*/  STL [R1+0xe8], R26 ;  /* 0x0000e81a01007387 */ /* 0x0001e20000100800 */
[C---:B------:R-:W-:Y:S02]  /*57e0*/  @!P2 PRMT R28, R19.reuse, 0x7610, R28 ;  /* 0x00007610131ca816 */ /* 0x040fe4000000001c */
[----:B------:R-:W-:Y:S01]  /*57f0*/  @!P2 PRMT R27, R19, 0x7632, R27 ;  /* 0x00007632131ba816 */ /* 0x000fe2000000001b */
[----:B------:R-:W-:Y:S01]  /*5800*/  STL [R1+0x7c], R18 ;  /* 0x00007c1201007387 */ /* 0x000fe20000100800 */
[----:B------:R-:W-:-:S03]  /*5810*/  @!P4 PRMT R23, R30, 0x7610, R23 ;  /* 0x000076101e17c816 */ /* 0x000fc60000000017 */
[----:B------:R4:W-:Y:S01]  /*5820*/  STL [R1+0xfc], R19 ;  /* 0x0000fc1301007387 */ /* 0x0009e20000100800 */
[----:B0-----:R-:W-:-:S03]  /*5830*/  PRMT R26, RZ, 0x7610, R26 ;  /* 0x00007610ff1a7816 */ /* 0x001fc6000000001a */
[----:B------:R-:W-:Y:S01]  /*5840*/  STL [R1+0x84], R30 ;  /* 0x0000841e01007387 */ /* 0x000fe20000100800 */
[----:B---3--:R-:W-:-:S03]  /*5850*/  @!P4 PRMT R22, R31, 0x7632, R22 ;  /* 0x000076321f16c816 */ /* 0x008fc60000000016 */
[----:B------:R-:W-:Y:S01]  /*5860*/  STL [R1+0x104], R31 ;  /* 0x0001041f01007387 */ /* 0x000fe20000100800 */
[----:B----4-:R-:W-:Y:S02]  /*5870*/  PRMT R19, RZ, 0x7610, R19 ;  /* 0x00007610ff137816 */ /* 0x010fe40000000013 */
[----:B--2---:R-:W-:Y:S02]  /*5880*/  @!P3 PRMT R2, R25, 0x7632, R2 ;  /* 0x000076321902b816 */ /* 0x004fe40000000002 */
[----:B------:R-:W-:-:S13]  /*5890*/  R2UR UR28, R14 ;  /* 0x000000000e1c72ca */ /* 0x000fda00000e0000 */
[----:B------:R-:W-:-:S05]  /*58a0*/  MOV R14, UR28 ;  /* 0x0000001c000e7c02 */ /* 0x000fca0008000f00 */
[----:B------:R-:W-:-:S05]  /*58b0*/  FFMA.FTZ R14, -R14, UR28, R15 ;  /* 0x0000001c0e0e7c23 */ /* 0x000fca000801010f */
[----:B------:R-:W-:-:S13]  /*58c0*/  FSETP.GTU.FTZ.AND P0, PT, R14, RZ, PT ;  /* 0x000000ff0e00720b */ /* 0x000fda0003f1c000 */
[----:B------:R-:W-:-:S05]  /*58d0*/  VOTEU.ANY UP0, P0 ;  /* 0x0000000000ff7886 */ /* 0x000fca0000000100 */
[----:B------:R-:W0:Y:S01]  /*58e0*/  @UP0 LDCU UR5, c[0x0][0x3c0] ;  /* 0x00007800ff0507ac */ /* 0x000e220008000800 */
[----:B------:R-:W-:Y:S02]  /*58f0*/  PLOP3.LUT P0, PT, PT, PT, UP0, 0x80, 0x8 ;  /* 0x000000000008781c */ /* 0x000fe40003f0f008 */
[----:B------:R-:W-:Y:S01]  /*5900*/  PRMT R15, RZ, 0x5410, RZ ;  /* 0x00005410ff0f7816 */ /* 0x000fe200000000ff */
[----:B------:R0:W-:Y:S03]  /*5910*/  STL.S16 [R1+0x180], R2 ;  /* 0x0001800201007387 */ /* 0x0001e60000100600 */
[----:B------:R-:W-:Y:S02]  /*5920*/  @!P1 PRMT R15, R12, 0x7610, R15 ;  /* 0x000076100c0f9816 */ /* 0x000fe4000000000f */
[----:B------:R-:W-:-:S04]  /*5930*/  PRMT R12, RZ, 0x5410, RZ ;  /* 0x00005410ff0c7816 */ /* 0x000fc800000000ff */
[----:B------:R-:W-:Y:S01]  /*5940*/  @!P2 PRMT R12, R18, 0x7610, R12 ;  /* 0x00007610120ca816 */ /* 0x000fe2000000000c */
[----:B0-----:R-:W-:Y:S01]  /*5950*/  @P0 FADD.FTZ R2, R14, UR5 ;  /* 0x000000050e020e21 */ /* 0x001fe20008010000 */
[----:B------:R-:W-:-:S04]  /*5960*/  PRMT R14, RZ, 0x5410, RZ ;  /* 0x00005410ff0e7816 */ /* 0x000fc800000000ff */
[----:B------:R-:W-:Y:S01]  /*5970*/  @!P4 PRMT R14, R14, 0x7610, R30 ;  /* 0x000076100e0ec816 */ /* 0x000fe2000000001e */
[----:B------:R0:W-:Y:S01]  /*5980*/  STL [R1+0x88], R36 ;  /* 0x0000882401007387 */ /* 0x0001e20000100800 */
[----:B------:R-:W-:Y:S02]  /*5990*/  @!P2 PRMT R12, R12, 0x7610, R18 ;  /* 0x000076100c0ca816 */ /* 0x000fe40000000012 */
[----:B------:R-:W-:Y:S02]  /*59a0*/  @!P4 PRMT R14, R31, 0x7610, R14 ;  /* 0x000076101f0ec816 */ /* 0x000fe4000000000e */
[----:B------:R-:W-:Y:S02]  /*59b0*/  @!P5 PRMT R17, R36, 0x7610, R17 ;  /* 0x000076102411d816 */ /* 0x000fe40000000011 */
[----:B------:R-:W-:Y:S02]  /*59c0*/  @!P5 PRMT R16, R16, 0x7610, R36 ;  /* 0x000076101010d816 */ /* 0x000fe40000000024 */
[----:B------:R-:W-:-:S02]  /*59d0*/  PRMT R18, RZ, 0x7610, R18 ;  /* 0x00007610ff127816 */ /* 0x000fc40000000012 */
[----:B------:R-:W-:Y:S02]  /*59e0*/  PRMT R31, RZ, 0x7610, R31 ;  /* 0x00007610ff1f7816 */ /* 0x000fe4000000001f */
[----:B0-----:R-:W-:Y:S02]  /*59f0*/  PRMT R36, RZ, 0x7610, R36 ;  /* 0x00007610ff247816 */ /* 0x001fe40000000024 */
[----:B------:R-:W-:Y:S01]  /*5a00*/  PRMT R30, RZ, 0x7610, R30 ;  /* 0x00007610ff1e7816 */ /* 0x000fe2000000001e */
[----:B------:R-:W0:Y:S01]  /*5a10*/  @P0 MUFU.RSQ R2, R2 ;  /* 0x0000000200020308 */ /* 0x000e220000001400 */
[----:B------:R-:W-:Y:S02]  /*5a20*/  @!P3 PRMT R26, R25, 0x7610, R26 ;  /* 0x00007610191ab816 */ /* 0x000fe4000000001a */
[C---:B------:R-:W-:Y:S02]  /*5a30*/  @!P5 PRMT R19, R3.reuse, 0x7610, R19 ;  /* 0x000076100313d816 */ /* 0x040fe40000000013 */
[----:B------:R-:W-:-:S02]  /*5a40*/  @!P5 PRMT R18, R3, 0x7632, R18 ;  /* 0x000076320312d816 */ /* 0x000fc40000000012 */
[----:B------:R-:W-:Y:S02]  /*5a50*/  @!P6 PRMT R31, R20, 0x7632, R31 ;  /* 0x00007632141fe816 */ /* 0x000fe4000000001f */
[C---:B------:R-:W-:Y:S02]  /*5a60*/  @!P6 PRMT R36, R21.reuse, 0x7610, R36 ;  /* 0x000076101524e816 */ /* 0x040fe40000000024 */
[----:B------:R-:W-:Y:S01]  /*5a70*/  @!P6 PRMT R30, R21, 0x7632, R30 ;  /* 0x00007632151ee816 */ /* 0x000fe2000000001e */
[----:B------:R-:W-:Y:S04]  /*5a80*/  STL.S16 [R1+0x176], R28 ;  /* 0x0001761c01007387 */ /* 0x000fe80000100600 */
[----:B------:R-:W-:Y:S04]  /*5a90*/  STL.S16 [R1+0x17c], R27 ;  /* 0x00017c1b01007387 */ /* 0x000fe80000100600 */
[----:B------:R-:W-:Y:S04]  /*5aa0*/  STL [R1+0x80], R24 ;  /* 0x0000801801007387 */ /* 0x000fe80000100800 */
[----:B------:R-:W-:Y:S04]  /*5ab0*/  STL [R1+0x100], R25 ;  /* 0x0001001901007387 */ /* 0x000fe80000100800 */
[----:B------:R-:W-:Y:S04]  /*5ac0*/  STL.S16 [R1+0x17e], R26 ;  /* 0x00017e1a01007387 */ /* 0x000fe80000100600 */
[----:B------:R-:W-:Y:S04]  /*5ad0*/  STL.S16 [R1+0x182], R23 ;  /* 0x0001821701007387 */ /* 0x000fe80000100600 */
[----:B------:R-:W-:Y:S04]  /*5ae0*/  STL.S16 [R1+0x186], R22 ;  /* 0x0001861601007387 */ /* 0x000fe80000100600 */
[----:B------:R-:W-:Y:S04]  /*5af0*/  STL [R1+0x108], R3 ;  /* 0x0001080301007387 */ /* 0x000fe80000100800 */
[----:B------:R-:W-:Y:S04]  /*5b00*/  STL [R1+0x8c], R20 ;  /* 0x00008c1401007387 */ /* 0x000fe80000100800 */
[----:B------:R-:W-:Y:S04]  /*5b10*/  STL [R1+0x10c], R21 ;  /* 0x00010c1501007387 */ /* 0x000fe80000100800 */
[----:B------:R-:W-:Y:S04]  /*5b20*/  STL.S16 [R1+0x184], R19 ;  /* 0x0001841301007387 */ /* 0x000fe80000100600 */
[----:B------:R-:W-:Y:S04]  /*5b30*/  STL.S16 [R1+0x18a], R18 ;  /* 0x00018a1201007387 */ /* 0x000fe80000100600 */
[----:B------:R-:W-:Y:S04]  /*5b40*/  STL.S16 [R1+0x128], R31 ;  /* 0x0001281f01007387 */ /* 0x000fe80000100600 */
[----:B------:R-:W-:Y:S04]  /*5b50*/  STL.S16 [R1+0x188], R36 ;  /* 0x0001882401007387 */ /* 0x000fe80000100600 */
[----:B------:R-:W-:Y:S01]  /*5b60*/  STL.S16 [R1+0x18c], R30 ;  /* 0x00018c1e01007387 */ /* 0x000fe20000100600 */
[----:B------:R-:W-:Y:S01]  /*5b70*/  UISETP.NE.AND UP1, UPT, UR9, URZ, UPT ;  /* 0x000000ff0900728c */ /* 0x000fe2000bf25270 */
[----:B0-----:R-:W-:-:S02]  /*5b80*/  @P0 R2UR UR5, R2 ;  /* 0x00000000020502ca */ /* 0x001fc400000e0000 */
[----:B------:R-:W-:Y:S01]  /*5b90*/  @!P1 PRMT R15, R15, 0x5410, R13 ;  /* 0x000054100f0f9816 */ /* 0x000fe2000000000d */
[----:B------:R0:W-:Y:S01]  /*5ba0*/  STL [R1+0xf8], R13 ;  /* 0x0000f80d01007387 */ /* 0x0001e20000100800 */
[----:B------:R-:W-:Y:S02]  /*5bb0*/  PRMT R17, R17, 0x5410, RZ ;  /* 0x0000541011117816 */ /* 0x000fe400000000ff */
[----:B0-----:R-:W-:-:S04]  /*5bc0*/  PRMT R13, RZ, 0x5410, RZ ;  /* 0x00005410ff0d7816 */ /* 0x001fc800000000ff */
[----:B------:R-:W-:Y:S02]  /*5bd0*/  @!P3 PRMT R13, R24, 0x7610, R13 ;  /* 0x00007610180db816 */ /* 0x000fe4000000000d */
[----:B------:R-:W-:Y:S02]  /*5be0*/  @!P6 PRMT R17, R17, 0x5410, R20 ;  /* 0x000054101111e816 */ /* 0x000fe40000000014 */
[----:B------:R-:W-:Y:S01]  /*5bf0*/  @!P3 PRMT R13, R13, 0x7610, R24 ;  /* 0x000076100d0db816 */ /* 0x000fe20000000018 */
[----:B------:R-:W-:Y:S01]  /*5c00*/  UMOV UR16, 0x3f800000 ;  /* 0x3f80000000107882 */ /* 0x000fe20000000000 */
[----:B------:R-:W-:Y:S01]  /*5c10*/  @UP0 UMOV UR16, UR5 ;  /* 0x0000000500100c82 */ /* 0x000fe20008000000 */
[----:B-1----:R-:W-:Y:S05]  /*5c20*/  BRA.U UP1, `(.L_x_794) ;  /* 0x0000002501a87547 */ /* 0x002fea000b800000 */
[----:B------:R-:W2:Y:S01]  /*5c30*/  LDL.LU.S16 R28, [R1+0x112] ;  /* 0x00011200011c7983 */ /* 0x000ea20000300600 */
[--C-:B------:R-:W-:Y:S02]  /*5c40*/  HADD2.F32 R3, -RZ, R66.reuse.H1_H1 ;  /* 0x30000042ff037230 */ /* 0x100fe40000004100 */
[--C-:B------:R-:W-:Y:S01]  /*5c50*/  HADD2.F32 R2, -RZ, R65.reuse.H1_H1 ;  /* 0x30000041ff027230 */ /* 0x100fe20000004100 */
[----:B------:R-:W3:Y:S01]  /*5c60*/  LDL.LU.S16 R27, [R1+0x12a] ;  /* 0x00012a00011b7983 */ /* 0x000ee20000300600 */
[----:B------:R-:W-:Y:S02]  /*5c70*/  HADD2.F32 R66, -RZ, R66.H0_H0 ;  /* 0x20000042ff427230 */ /* 0x000fe40000004100 */
[----:B------:R-:W-:Y:S01]  /*5c80*/  FADD.FTZ R3, R3, -UR28 ;  /* 0x8000001c03037e21 */ /* 0x000fe20008010000 */
[----:B------:R-:W-:Y:S02]  /*5c90*/  HADD2.F32 R65, -RZ, R65.H0_H0 ;  /* 0x20000041ff417230 */ /* 0x000fe40000004100 */
[----:B-----5:R-:W-:Y:S01]  /*5ca0*/  FMUL.FTZ R21, R10, R2 ;  /* 0x000000020a157220 */ /* 0x020fe20000410000 */
[----:B------:R-:W-:-:S02]  /*5cb0*/  HADD2.F32 R22, -RZ, R63.H1_H1 ;  /* 0x3000003fff167230 */ /* 0x000fc40000004100 */
[----:B------:R-:W-:Y:S01]  /*5cc0*/  FADD.FTZ R18, R66, -UR28 ;  /* 0x8000001c42127e21 */ /* 0x000fe20008010000 */
[----:B------:R-:W-:Y:S01]  /*5cd0*/  FMUL.FTZ R3, R3, UR16 ;  /* 0x0000001003037c20 */ /* 0x000fe20008410000 */
[----:B------:R-:W-:Y:S01]  /*5ce0*/  FADD.FTZ R20, RZ, R21 ;  /* 0x00000015ff147221 */ /* 0x000fe20000010000 */
[----:B------:R-:W-:Y:S01]  /*5cf0*/  FMUL.FTZ R19, R11, R65 ;  /* 0x000000410b137220 */ /* 0x000fe20000410000 */
[----:B------:R-:W-:Y:S01]  /*5d00*/  FMUL.FTZ R18, R18, UR16 ;  /* 0x0000001012127c20 */ /* 0x000fe20008410000 */
[----:B------:R-:W-:Y:S01]  /*5d10*/  FFMA.FTZ R21, R3, R21, RZ ;  /* 0x0000001503157223 */ /* 0x000fe200000100ff */
[----:B------:R-:W-:Y:S01]  /*5d20*/  FFMA.FTZ R3, R2, R3, RZ ;  /* 0x0000000302037223 */ /* 0x000fe200000100ff */
[----:B------:R-:W-:Y:S01]  /*5d30*/  FADD.FTZ R20, R19, R20 ;  /* 0x0000001413147221 */ /* 0x000fe20000010000 */
[----:B------:R-:W-:Y:S01]  /*5d40*/  FADD.FTZ R2, RZ, R2 ;  /* 0x00000002ff027221 */ /* 0x000fe20000010000 */
[----:B------:R-:W-:Y:S01]  /*5d50*/  FFMA.FTZ R21, R18, R19, R21 ;  /* 0x0000001312157223 */ /* 0x000fe20000010015 */
[----:B------:R-:W-:-:S02]  /*5d60*/  HADD2.F32 R19, -RZ, R64.H1_H1 ;  /* 0x30000040ff137230 */ /* 0x000fc40000004100 */
[----:B------:R-:W-:Y:S01]  /*5d70*/  FFMA.FTZ R18, R65, R18, RZ ;  /* 0x0000001241127223 */ /* 0x000fe200000100ff */
[C---:B------:R-:W-:Y:S01]  /*5d80*/  FADD.FTZ R2, R22.reuse, R2 ;  /* 0x0000000216027221 */ /* 0x040fe20000010000 */
[----:B------:R-:W-:Y:S02]  /*5d90*/  HADD2.F32 R63, -RZ, R63.H0_H0 ;  /* 0x2000003fff3f7230 */ /* 0x000fe40000004100 */
[----:B------:R-:W-:Y:S01]  /*5da0*/  FADD.FTZ R65, RZ, R65 ;  /* 0x00000041ff417221 */ /* 0x000fe20000010000 */
[----:B------:R-:W-:Y:S01]  /*5db0*/  FADD.FTZ R19, R19, -UR28 ;  /* 0x8000001c13137e21 */ /* 0x000fe20008010000 */
[----:B------:R-:W-:Y:S01]  /*5dc0*/  HADD2.F32 R23, -RZ, R33.H0_H0 ;  /* 0x20000021ff177230 */ /* 0x000fe20000004100 */
[----:B------:R-:W4:Y:S01]  /*5dd0*/  LDL.S16 R66, [R1+0x120] ;  /* 0x0001200001427983 */ /* 0x000f220000100600 */
[----:B------:R-:W-:Y:S01]  /*5de0*/  FADD.FTZ R65, R63, R65 ;  /* 0x000000413f417221 */ /* 0x000fe20000010000 */
[----:B------:R-:W-:Y:S02]  /*5df0*/  FMUL.FTZ R19, R19, UR16 ;  /* 0x0000001013137c20 */ /* 0x000fe40008410000 */
[----:B------:R-:W4:Y:S01]  /*5e00*/  LDL.LU.S16 R26, [R1+0x122] ;  /* 0x00012200011a7983 */ /* 0x000f220000300600 */
[----:B------:R-:W-:Y:S01]  /*5e10*/  FADD.FTZ R65, R65, R23 ;  /* 0x0000001741417221 */ /* 0x000fe20000010000 */
[----:B------:R-:W-:Y:S01]  /*5e20*/  FFMA.FTZ R3, R22, R19, R3 ;  /* 0x0000001316037223 */ /* 0x000fe20000010003 */
[----:B------:R-:W-:Y:S01]  /*5e30*/  FMUL.FTZ R22, R10, R22 ;  /* 0x000000160a167220 */ /* 0x000fe20000410000 */
[----:B------:R-:W-:Y:S01]  /*5e40*/  HADD2.F32 R25, -RZ, R77.H1_H1 ;  /* 0x3000004dff197230 */ /* 0x000fe20000004100 */
[----:B------:R-:W4:Y:S02]  /*5e50*/  LDL.S16 R33, [R1+0x16e] ;  /* 0x00016e0001217983 */ /* 0x000f240000100600 */
[----:B------:R-:W-:Y:S01]  /*5e60*/  FFMA.FTZ R21, R19, R22, R21 ;  /* 0x0000001613157223 */ /* 0x000fe20000010015 */
[----:B------:R-:W-:-:S02]  /*5e70*/  HADD2.F32 R19, -RZ, R64.H0_H0 ;  /* 0x20000040ff137230 */ /* 0x000fc40000004100 */
[----:B------:R-:W-:Y:S01]  /*5e80*/  FADD.FTZ R20, R20, R22 ;  /* 0x0000001614147221 */ /* 0x000fe20000010000 */
[----:B------:R-:W-:Y:S01]  /*5e90*/  HADD2.F32 R22, -RZ, R34.H0_H0 ;  /* 0x20000022ff167230 */ /* 0x000fe20000004100 */
[----:B------:R-:W4:Y:S01]  /*5ea0*/  LDL.LU.S16 R64, [R1+0x11c] ;  /* 0x00011c0001407983 */ /* 0x000f220000300600 */
[----:B------:R-:W-:-:S03]  /*5eb0*/  FADD.FTZ R19, R19, -UR28 ;  /* 0x8000001c13137e21 */ /* 0x000fc60008010000 */
[----:B------:R-:W-:Y:S01]  /*5ec0*/  FADD.FTZ R2, R2, R22 ;  /* 0x0000001602027221 */ /* 0x000fe20000010000 */
[----:B------:R-:W-:Y:S01]  /*5ed0*/  FADD.FTZ R25, R25, -UR28 ;  /* 0x8000001c19197e21 */ /* 0x000fe20008010000 */
[----:B------:R-:W-:Y:S01]  /*5ee0*/  FMUL.FTZ R19, R19, UR16 ;  /* 0x0000001013137c20 */ /* 0x000fe20008410000 */
[----:B------:R-:W-:Y:S01]  /*5ef0*/  HADD2.F32 R24, -RZ, R43.H0_H0 ;  /* 0x2000002bff187230 */ /* 0x000fe20000004100 */
[----:B------:R-:W4:Y:S02]  /*5f00*/  LDL.LU.S16 R34, [R1+0x156] ;  /* 0x0001560001227983 */ /* 0x000f240000300600 */
[----:B------:R-:W-:Y:S01]  /*5f10*/  FFMA.FTZ R18, R63, R19, R18 ;  /* 0x000000133f127223 */ /* 0x000fe20000010012 */
[----:B------:R-:W-:-:S04]  /*5f20*/  FMUL.FTZ R63, R11, R63 ;  /* 0x0000003f0b3f7220 */ /* 0x000fc80000410000 */
[----:B------:R-:W-:Y:S01]  /*5f30*/  FFMA.FTZ R21, R19, R63, R21 ;  /* 0x0000003f13157223 */ /* 0x000fe20000010015 */
[----:B------:R-:W-:Y:S02]  /*5f40*/  HADD2.F32 R19, -RZ, R38.H0_H0 ;  /* 0x20000026ff137230 */ /* 0x000fe40000004100 */
[----:B------:R-:W-:Y:S01]  /*5f50*/  FADD.FTZ R20, R63, R20 ;  /* 0x000000143f147221 */ /* 0x000fe20000010000 */
[----:B------:R-:W-:Y:S01]  /*5f60*/  FMUL.FTZ R25, R25, UR16 ;  /* 0x0000001019197c20 */ /* 0x000fe20008410000 */
[----:B------:R-:W3:Y:S01]  /*5f70*/  LDL.S16 R63, [R1+0x11e] ;  /* 0x00011e00013f7983 */ /* 0x000ee20000100600 */
[----:B------:R-:W-:Y:S01]  /*5f80*/  FADD.FTZ R19, R19, -UR28 ;  /* 0x8000001c13137e21 */ /* 0x000fe20008010000 */
[----:B------:R-:W-:Y:S02]  /*5f90*/  HADD2.F32 R77, -RZ, R77.H0_H0 ;  /* 0x2000004dff4d7230 */ /* 0x000fe40000004100 */
[----:B------:R-:W4:Y:S01]  /*5fa0*/  LDL.S16 R38, [R1+0x158] ;  /* 0x0001580001267983 */ /* 0x000f220000100600 */
[----:B------:R-:W-:-:S04]  /*5fb0*/  FMUL.FTZ R19, R19, UR16 ;  /* 0x0000001013137c20 */ /* 0x000fc80008410000 */
[----:B------:R-:W-:Y:S01]  /*5fc0*/  FFMA.FTZ R3, R22, R19, R3 ;  /* 0x0000001316037223 */ /* 0x000fe20000010003 */
[----:B------:R-:W-:-:S04]  /*5fd0*/  FMUL.FTZ R22, R10, R22 ;  /* 0x000000160a167220 */ /* 0x000fc80000410000 */
[----:B------:R-:W-:Y:S01]  /*5fe0*/  FFMA.FTZ R21, R19, R22, R21 ;  /* 0x0000001613157223 */ /* 0x000fe20000010015 */
[----:B------:R-:W-:Y:S02]  /*5ff0*/  HADD2.F32 R19, -RZ, R32.H0_H0 ;  /* 0x20000020ff137230 */ /* 0x000fe40000004100 */
[----:B------:R-:W-:Y:S01]  /*6000*/  FADD.FTZ R20, R20, R22 ;  /* 0x0000001614147221 */ /* 0x000fe20000010000 */
[--C-:B------:R-:W-:Y:S02]  /*6010*/  HADD2.F32 R22, -RZ, R47.reuse.H1_H1 ;  /* 0x3000002fff167230 */ /* 0x100fe40000004100 */
[----:B------:R-:W-:Y:S01]  /*6020*/  FADD.FTZ R77, R77, -UR28 ;  /* 0x8000001c4d4d7e21 */ /* 0x000fe20008010000 */
[----:B------:R-:W-:Y:S02]  /*6030*/  HADD2.F32 R47, -RZ, R47.H0_H0 ;  /* 0x2000002fff2f7230 */ /* 0x000fe40000004100 */
[----:B------:R-:W-:Y:S01]  /*6040*/  FADD.FTZ R19, R19, -UR28 ;  /* 0x8000001c13137e21 */ /* 0x000fe20008010000 */
[----:B------:R-:W-:-:S02]  /*6050*/  HADD2.F32 R55, -RZ, R55.H0_H0 ;  /* 0x20000037ff377230 */ /* 0x000fc40000004100 */
[----:B------:R-:W-:Y:S01]  /*6060*/  FADD.FTZ R2, R2, R22 ;  /* 0x0000001602027221 */ /* 0x000fe20000010000 */
[----:B------:R-:W4:Y:S01]  /*6070*/  LDL.LU.S16 R32, [R1+0x16c] ;  /* 0x00016c0001207983 */ /* 0x000f220000300600 */
[----:B------:R-:W-:Y:S01]  /*6080*/  FMUL.FTZ R19, R19, UR16 ;  /* 0x0000001013137c20 */ /* 0x000fe20008410000 */
[----:B------:R-:W-:-:S03]  /*6090*/  FADD.FTZ R65, R65, R47 ;  /* 0x0000002f41417221 */ /* 0x000fc60000010000 */
[----:B------:R-:W-:Y:S01]  /*60a0*/  FFMA.FTZ R18, R23, R19, R18 ;  /* 0x0000001317127223 */ /* 0x000fe20000010012 */
[----:B------:R-:W-:-:S04]  /*60b0*/  FMUL.FTZ R23, R11, R23 ;  /* 0x000000170b177220 */ /* 0x000fc80000410000 */
[----:B------:R-:W-:Y:S01]  /*60c0*/  FFMA.FTZ R21, R19, R23, R21 ;  /* 0x0000001713157223 */ /* 0x000fe20000010015 */
[----:B------:R-:W-:Y:S02]  /*60d0*/  HADD2.F32 R19, -RZ, R29.H0_H0 ;  /* 0x2000001dff137230 */ /* 0x000fe40000004100 */
[----:B------:R-:W-:-:S03]  /*60e0*/  FADD.FTZ R20, R23, R20 ;  /* 0x0000001417147221 */ /* 0x000fc60000010000 */
[----:B------:R-:W-:-:S04]  /*60f0*/  FADD.FTZ R19, R19, -UR28 ;  /* 0x8000001c13137e21 */ /* 0x000fc80008010000 */
[----:B------:R-:W-:-:S04]  /*6100*/  FMUL.FTZ R19, R19, UR16 ;  /* 0x0000001013137c20 */ /* 0x000fc80008410000 */
[----:B------:R-:W-:Y:S01]  /*6110*/  FFMA.FTZ R3, R22, R19, R3 ;  /* 0x0000001316037223 */ /* 0x000fe20000010003 */
[----:B------:R-:W-:-:S04]  /*6120*/  FMUL.FTZ R22, R10, R22 ;  /* 0x000000160a167220 */ /* 0x000fc80000410000 */
[----:B------:R-:W-:Y:S01]  /*6130*/  FFMA.FTZ R21, R19, R22, R21 ;  /* 0x0000001613157223 */ /* 0x000fe20000010015 */
[----:B------:R-:W-:Y:S02]  /*6140*/  HADD2.F32 R19, -RZ, R42.H0_H0 ;  /* 0x2000002aff137230 */ /* 0x000fe40000004100 */
[----:B------:R-:W-:Y:S01]  /*6150*/  FADD.FTZ R20, R20, R22 ;  /* 0x0000001614147221 */ /* 0x000fe20000010000 */
[--C-:B------:R-:W-:Y:S02]  /*6160*/  HADD2.F32 R22, -RZ, R41.reuse.H1_H1 ;  /* 0x30000029ff167230 */ /* 0x100fe40000004100 */
[----:B------:R-:W-:Y:S02]  /*6170*/  HADD2.F32 R41, -RZ, R41.H0_H0 ;  /* 0x20000029ff297230 */ /* 0x000fe40000004100 */
[----:B------:R-:W-:Y:S01]  /*6180*/  FADD.FTZ R19, R19, -UR28 ;  /* 0x8000001c13137e21 */ /* 0x000fe20008010000 */
[----:B------:R-:W-:-:S03]  /*6190*/  FADD.FTZ R2, R2, R22 ;  /* 0x0000001602027221 */ /* 0x000fc60000010000 */
[----:B------:R-:W-:Y:S01]  /*61a0*/  FMUL.FTZ R19, R19, UR16 ;  /* 0x0000001013137c20 */ /* 0x000fe20008410000 */
[----:B------:R-:W-:-:S03]  /*61b0*/  FADD.FTZ R65, R65, R41 ;  /* 0x0000002941417221 */ /* 0x000fc60000010000 */
[----:B------:R-:W-:Y:S01]  /*61c0*/  FFMA.FTZ R18, R47, R19, R18 ;  /* 0x000000132f127223 */ /* 0x000fe20000010012 */
[----:B------:R-:W-:-:S04]  /*61d0*/  FMUL.FTZ R47, R11, R47 ;  /* 0x0000002f0b2f7220 */ /* 0x000fc80000410000 */
[----:B------:R-:W-:Y:S01]  /*61e0*/  FFMA.FTZ R21, R19, R47, R21 ;  /* 0x0000002f13157223 */ /* 0x000fe20000010015 */
[--C-:B------:R-:W-:Y:S02]  /*61f0*/  HADD2.F32 R19, -RZ, R46.reuse.H1_H1 ;  /* 0x3000002eff137230 */ /* 0x100fe40000004100 */
[----:B------:R-:W-:Y:S01]  /*6200*/  FADD.FTZ R20, R47, R20 ;  /* 0x000000142f147221 */ /* 0x000fe20000010000 */
[----:B------:R-:W-:Y:S02]  /*6210*/  HADD2.F32 R46, -RZ, R46.H0_H0 ;  /* 0x2000002eff2e7230 */ /* 0x000fe40000004100 */
[----:B------:R-:W-:-:S03]  /*6220*/  FADD.FTZ R19, R19, -UR28 ;  /* 0x8000001c13137e21 */ /* 0x000fc60008010000 */
        /* <DEDUP_REMOVED lines=8> */
[----:B------:R-:W-:Y:S02]  /*62b0*/  HADD2.F32 R19, -RZ, R40.H1_H1 ;  /* 0x30000028ff137230 */ /* 0x000fe40000004100 */
[----:B------:R-:W-:Y:S01]  /*62c0*/  FADD.FTZ R20, R20, R22 ;  /* 0x0000001614147221 */ /* 0x000fe20000010000 */
[----:B------:R-:W-:-:S02]  /*62d0*/  HADD2.F32 R22, -RZ, R39.H1_H1 ;  /* 0x30000027ff167230 */ /* 0x000fc40000004100 */
[----:B------:R-:W-:Y:S01]  /*62e0*/  FFMA.FTZ R21, R46, R41, R21 ;  /* 0x000000292e157223 */ /* 0x000fe20000010015 */
[----:B------:R-:W-:Y:S02]  /*62f0*/  HADD2.F32 R40, -RZ, R40.H0_H0 ;  /* 0x20000028ff287230 */ /* 0x000fe40000004100 */
[----:B------:R-:W-:Y:S01]  /*6300*/  FADD.FTZ R19, R19, -UR28 ;  /* 0x8000001c13137e21 */ /* 0x000fe20008010000 */
[----:B------:R-:W-:Y:S01]  /*6310*/  FADD.FTZ R20, R41, R20 ;  /* 0x0000001429147221 */ /* 0x000fe20000010000 */
[----:B------:R-:W-:Y:S01]  /*6320*/  FADD.FTZ R2, R2, R22 ;  /* 0x0000001602027221 */ /* 0x000fe20000010000 */
[----:B------:R-:W-:Y:S02]  /*6330*/  HADD2.F32 R39, -RZ, R39.H0_H0 ;  /* 0x20000027ff277230 */ /* 0x000fe40000004100 */
[----:B------:R-:W-:Y:S01]  /*6340*/  FMUL.FTZ R19, R19, UR16 ;  /* 0x0000001013137c20 */ /* 0x000fe20008410000 */
[----:B------:R-:W-:-:S03]  /*6350*/  FADD.FTZ R40, R40, -UR28 ;  /* 0x8000001c28287e21 */ /* 0x000fc60008010000 */
[----:B------:R-:W-:Y:S01]  /*6360*/  FFMA.FTZ R3, R22, R19, R3 ;  /* 0x0000001316037223 */ /* 0x000fe20000010003 */
[----:B------:R-:W-:Y:S01]  /*6370*/  FMUL.FTZ R22, R10, R22 ;  /* 0x000000160a167220 */ /* 0x000fe20000410000 */
[----:B------:R-:W-:Y:S01]  /*6380*/  FMUL.FTZ R40, R40, UR16 ;  /* 0x0000001028287c20 */ /* 0x000fe20008410000 */
[----:B------:R-:W-:Y:S02]  /*6390*/  FADD.FTZ R65, R65, R39 ;  /* 0x0000002741417221 */ /* 0x000fe40000010000 */
[----:B------:R-:W-:Y:S01]  /*63a0*/  FFMA.FTZ R21, R19, R22, R21 ;  /* 0x0000001613157223 */ /* 0x000fe20000010015 */
[----:B------:R-:W-:Y:S02]  /*63b0*/  HADD2.F32 R19, -RZ, R67.H1_H1 ;  /* 0x30000043ff137230 */ /* 0x000fe40000004100 */
[----:B------:R-:W-:Y:S01]  /*63c0*/  FADD.FTZ R20, R20, R22 ;  /* 0x0000001614147221 */ /* 0x000fe20000010000 */
[----:B------:R-:W-:Y:S01]  /*63d0*/  FFMA.FTZ R18, R39, R40, R18 ;  /* 0x0000002827127223 */ /* 0x000fe20000010012 */
[----:B------:R-:W-:-:S02]  /*63e0*/  HADD2.F32 R22, -RZ, R68.H1_H1 ;  /* 0x30000044ff167230 */ /* 0x000fc40000004100 */
[----:B------:R-:W-:Y:S01]  /*63f0*/  FMUL.FTZ R39, R11, R39 ;  /* 0x000000270b277220 */ /* 0x000fe20000410000 */
[----:B------:R-:W-:Y:S01]  /*6400*/  FADD.FTZ R19, R19, -UR28 ;  /* 0x8000001c13137e21 */ /* 0x000fe20008010000 */
[----:B------:R-:W-:Y:S02]  /*6410*/  HADD2.F32 R67, -RZ, R67.H0_H0 ;  /* 0x20000043ff437230 */ /* 0x000fe40000004100 */
[----:B------:R-:W-:Y:S01]  /*6420*/  FFMA.FTZ R21, R40, R39, R21 ;  /* 0x0000002728157223 */ /* 0x000fe20000010015 */
[----:B------:R-:W-:Y:S01]  /*6430*/  FMUL.FTZ R19, R19, UR16 ;  /* 0x0000001013137c20 */ /* 0x000fe20008410000 */
[----:B------:R-:W-:Y:S01]  /*6440*/  FMUL.FTZ R23, R10, R22 ;  /* 0x000000160a177220 */ /* 0x000fe20000410000 */
[----:B------:R-:W-:Y:S02]  /*6450*/  HADD2.F32 R68, -RZ, R68.H0_H0 ;  /* 0x20000044ff447230 */ /* 0x000fe40000004100 */
[----:B------:R-:W-:Y:S01]  /*6460*/  FADD.FTZ R20, R39, R20 ;  /* 0x0000001427147221 */ /* 0x000fe20000010000 */
[----:B------:R-:W-:Y:S01]  /*6470*/  FFMA.FTZ R3, R22, R19, R3 ;  /* 0x0000001316037223 */ /* 0x000fe20000010003 */
[----:B------:R-:W-:Y:S01]  /*6480*/  FADD.FTZ R67, R67, -UR28 ;  /* 0x8000001c43437e21 */ /* 0x000fe20008010000 */
[----:B------:R-:W-:Y:S01]  /*6490*/  FFMA.FTZ R21, R19, R23, R21 ;  /* 0x0000001713157223 */ /* 0x000fe20000010015 */
[----:B------:R-:W-:-:S02]  /*64a0*/  HADD2.F32 R19, -RZ, R69.H1_H1 ;  /* 0x30000045ff137230 */ /* 0x000fc40000004100 */
[----:B------:R-:W-:Y:S01]  /*64b0*/  FADD.FTZ R2, R2, R22 ;  /* 0x0000001602027221 */ /* 0x000fe20000010000 */
[----:B------:R-:W-:Y:S01]  /*64c0*/  FADD.FTZ R20, R20, R23 ;  /* 0x0000001714147221 */ /* 0x000fe20000010000 */
[----:B------:R-:W-:Y:S01]  /*64d0*/  FMUL.FTZ R67, R67, UR16 ;  /* 0x0000001043437c20 */ /* 0x000fe20008410000 */
[----:B------:R-:W-:Y:S01]  /*64e0*/  FMUL.FTZ R22, R11, R68 ;  /* 0x000000440b167220 */ /* 0x000fe20000410000 */
[----:B------:R-:W-:Y:S01]  /*64f0*/  FADD.FTZ R19, R19, -UR28 ;  /* 0x8000001c13137e21 */ /* 0x000fe20008010000 */
[----:B------:R-:W-:Y:S02]  /*6500*/  HADD2.F32 R69, -RZ, R69.H0_H0 ;  /* 0x20000045ff457230 */ /* 0x000fe40000004100 */
[----:B------:R-:W-:Y:S01]  /*6510*/  FADD.FTZ R65, R65, R68 ;  /* 0x0000004441417221 */ /* 0x000fe20000010000 */
[----:B------:R-:W-:Y:S01]  /*6520*/  FADD.FTZ R20, R22, R20 ;  /* 0x0000001416147221 */ /* 0x000fe20000010000 */
[----:B------:R-:W-:Y:S01]  /*6530*/  FFMA.FTZ R21, R67, R22, R21 ;  /* 0x0000001643157223 */ /* 0x000fe20000010015 */
[----:B------:R-:W-:-:S02]  /*6540*/  HADD2.F32 R22, -RZ, R70.H0_H0 ;  /* 0x20000046ff167230 */ /* 0x000fc40000004100 */
[----:B------:R-:W-:Y:S01]  /*6550*/  FMUL.FTZ R19, R19, UR16 ;  /* 0x0000001013137c20 */ /* 0x000fe20008410000 */
[----:B------:R-:W-:Y:S01]  /*6560*/  FADD.FTZ R69, R69, -UR28 ;  /* 0x8000001c45457e21 */ /* 0x000fe20008010000 */
[----:B------:R-:W-:Y:S02]  /*6570*/  HADD2.F32 R70, -RZ, R70.H1_H1 ;  /* 0x30000046ff467230 */ /* 0x000fe40000004100 */
[----:B------:R-:W-:Y:S01]  /*6580*/  FFMA.FTZ R18, R68, R67, R18 ;  /* 0x0000004344127223 */ /* 0x000fe20000010012 */
[----:B------:R-:W-:Y:S01]  /*6590*/  FADD.FTZ R2, R2, R22 ;  /* 0x0000001602027221 */ /* 0x000fe20000010000 */
[----:B------:R-:W-:Y:S01]  /*65a0*/  FFMA.FTZ R3, R22, R19, R3 ;  /* 0x0000001316037223 */ /* 0x000fe20000010003 */
[----:B------:R-:W-:Y:S01]  /*65b0*/  FMUL.FTZ R22, R10, R22 ;  /* 0x000000160a167220 */ /* 0x000fe20000410000 */
[----:B------:R-:W-:Y:S02]  /*65c0*/  HADD2.F32 R23, -RZ, R71.H1_H1 ;  /* 0x30000047ff177230 */ /* 0x000fe40000004100 */
[----:B------:R-:W-:Y:S01]  /*65d0*/  FMUL.FTZ R69, R69, UR16 ;  /* 0x0000001045457c20 */ /* 0x000fe20008410000 */
[----:B------:R-:W-:Y:S01]  /*65e0*/  FADD.FTZ R65, R65, R70 ;  /* 0x0000004641417221 */ /* 0x000fe20000010000 */
[----:B------:R-:W-:Y:S01]  /*65f0*/  FFMA.FTZ R21, R19, R22, R21 ;  /* 0x0000001613157223 */ /* 0x000fe20000010015 */
[----:B------:R-:W-:-:S02]  /*6600*/  HADD2.F32 R19, -RZ, R72.H1_H1 ;  /* 0x30000048ff137230 */ /* 0x000fc40000004100 */
[----:B------:R-:W-:Y:S01]  /*6610*/  FFMA.FTZ R18, R70, R69, R18 ;  /* 0x0000004546127223 */ /* 0x000fe20000010012 */
[----:B------:R-:W-:Y:S01]  /*6620*/  FMUL.FTZ R70, R11, R70 ;  /* 0x000000460b467220 */ /* 0x000fe20000410000 */
[----:B------:R-:W-:Y:S01]  /*6630*/  FADD.FTZ R20, R20, R22 ;  /* 0x0000001614147221 */ /* 0x000fe20000010000 */
[----:B------:R-:W-:Y:S01]  /*6640*/  FADD.FTZ R23, R23, -UR28 ;  /* 0x8000001c17177e21 */ /* 0x000fe20008010000 */
[----:B------:R-:W-:Y:S01]  /*6650*/  FMUL.FTZ R22, R10, R19 ;  /* 0x000000130a167220 */ /* 0x000fe20000410000 */
[----:B------:R-:W-:Y:S01]  /*6660*/  FFMA.FTZ R21, R69, R70, R21 ;  /* 0x0000004645157223 */ /* 0x000fe20000010015 */
[----:B------:R-:W-:Y:S01]  /*6670*/  FADD.FTZ R20, R70, R20 ;  /* 0x0000001446147221 */ /* 0x000fe20000010000 */
[----:B------:R-:W-:Y:S01]  /*6680*/  FMUL.FTZ R23, R23, UR16 ;  /* 0x0000001017177c20 */ /* 0x000fe20008410000 */
[----:B------:R-:W-:Y:S02]  /*6690*/  HADD2.F32 R71, -RZ, R71.H0_H0 ;  /* 0x20000047ff477230 */ /* 0x000fe40000004100 */
[----:B------:R-:W-:Y:S01]  /*66a0*/  FADD.FTZ R2, R2, R19 ;  /* 0x0000001302027221 */ /* 0x000fe20000010000 */
[----:B------:R-:W-:Y:S01]  /*66b0*/  FADD.FTZ R20, R20, R22 ;  /* 0x0000001614147221 */ /* 0x000fe20000010000 */
[----:B------:R-:W-:Y:S01]  /*66c0*/  FFMA.FTZ R21, R23, R22, R21 ;  /* 0x0000001617157223 */ /* 0x000fe20000010015 */
[----:B------:R-:W-:Y:S01]  /*66d0*/  FFMA.FTZ R3, R19, R23, R3 ;  /* 0x0000001713037223 */ /* 0x000fe20000010003 */
[----:B------:R-:W-:-:S02]  /*66e0*/  HADD2.F32 R19, -RZ, R73.H1_H1 ;  /* 0x30000049ff137230 */ /* 0x000fc40000004100 */
[----:B------:R-:W-:Y:S01]  /*66f0*/  FADD.FTZ R71, R71, -UR28 ;  /* 0x8000001c47477e21 */ /* 0x000fe20008010000 */
[----:B------:R-:W-:Y:S02]  /*6700*/  HADD2.F32 R72, -RZ, R72.H0_H0 ;  /* 0x20000048ff487230 */ /* 0x000fe40000004100 */
[----:B------:R-:W-:Y:S01]  /*6710*/  FADD.FTZ R19, R19, -UR28 ;  /* 0x8000001c13137e21 */ /* 0x000fe20008010000 */
[----:B--2---:R-:W-:Y:S02]  /*6720*/  HADD2.F32 R22, -RZ, R28.H0_H0 ;  /* 0x2000001cff167230 */ /* 0x004fe40000004100 */
[----:B------:R-:W2:Y:S01]  /*6730*/  LDL.LU.S16 R28, [R1+0x124] ;  /* 0x00012400011c7983 */ /* 0x000ea20000300600 */
[----:B------:R-:W-:Y:S01]  /*6740*/  FMUL.FTZ R71, R71, UR16 ;  /* 0x0000001047477c20 */ /* 0x000fe20008410000 */
[----:B------:R-:W-:Y:S01]  /*6750*/  FMUL.FTZ R19, R19, UR16 ;  /* 0x0000001013137c20 */ /* 0x000fe20008410000 */
[----:B------:R-:W-:Y:S02]  /*6760*/  FADD.FTZ R65, R65, R72 ;  /* 0x0000004841417221 */ /* 0x000fe40000010000 */
[----:B------:R-:W-:Y:S01]  /*6770*/  FFMA.FTZ R18, R72, R71, R18 ;  /* 0x0000004748127223 */ /* 0x000fe20000010012 */
[----:B------:R-:W-:Y:S01]  /*6780*/  FMUL.FTZ R72, R11, R72 ;  /* 0x000000480b487220 */ /* 0x000fe20000410000 */
[----:B------:R-:W-:-:S02]  /*6790*/  HADD2.F32 R73, -RZ, R73.H0_H0 ;  /* 0x20000049ff497230 */ /* 0x000fc40000004100 */
[----:B------:R-:W-:Y:S01]  /*67a0*/  FADD.FTZ R2, R2, R22 ;  /* 0x0000001602027221 */ /* 0x000fe20000010000 */
[----:B------:R-:W-:Y:S01]  /*67b0*/  FFMA.FTZ R3, R22, R19, R3 ;  /* 0x0000001316037223 */ /* 0x000fe20000010003 */
[----:B------:R-:W-:Y:S01]  /*67c0*/  FMUL.FTZ R22, R10, R22 ;  /* 0x000000160a167220 */ /* 0x000fe20000410000 */
[----:B------:R-:W-:Y:S01]  /*67d0*/  FFMA.FTZ R21, R71, R72, R21 ;  /* 0x0000004847157223 */ /* 0x000fe20000010015 */
[----:B------:R-:W-:Y:S01]  /*67e0*/  FADD.FTZ R20, R72, R20 ;  /* 0x0000001448147221 */ /* 0x000fe20000010000 */
[----:B------:R-:W-:Y:S02]  /*67f0*/  HADD2.F32 R23, -RZ, R37.H0_H0 ;  /* 0x20000025ff177230 */ /* 0x000fe40000004100 */
[----:B------:R-:W-:Y:S01]  /*6800*/  FADD.FTZ R73, R73, -UR28 ;  /* 0x8000001c49497e21 */ /* 0x000fe20008010000 */
[----:B------:R-:W-:Y:S01]  /*6810*/  FFMA.FTZ R21, R19, R22, R21 ;  /* 0x0000001613157223 */ /* 0x000fe20000010015 */
[----:B------:R-:W-:Y:S02]  /*6820*/  HADD2.F32 R19, -RZ, R35.H0_H0 ;  /* 0x20000023ff137230 */ /* 0x000fe40000004100 */
[----:B------:R-:W-:Y:S01]  /*6830*/  FADD.FTZ R20, R20, R22 ;  /* 0x0000001614147221 */ /* 0x000fe20000010000 */
[----:B------:R-:W-:Y:S01]  /*6840*/  FMUL.FTZ R73, R73, UR16 ;  /* 0x0000001049497c20 */ /* 0x000fe20008410000 */
[----:B------:R-:W-:Y:S01]  /*6850*/  FMUL.FTZ R22, R11, R23 ;  /* 0x000000170b167220 */ /* 0x000fe20000410000 */
[----:B------:R-:W-:-:S03]  /*6860*/  FADD.FTZ R19, R19, -UR28 ;  /* 0x8000001c13137e21 */ /* 0x000fc60008010000 */
[----:B------:R-:W-:Y:S01]  /*6870*/  FADD.FTZ R20, R22, R20 ;  /* 0x0000001416147221 */ /* 0x000fe20000010000 */
[----:B------:R-:W-:Y:S01]  /*6880*/  FFMA.FTZ R21, R73, R22, R21 ;  /* 0x0000001649157223 */ /* 0x000fe20000010015 */
[----:B------:R-:W-:Y:S02]  /*6890*/  HADD2.F32 R22, -RZ, R45.H0_H0 ;  /* 0x2000002dff167230 */ /* 0x000fe40000004100 */
[----:B------:R-:W-:Y:S01]  /*68a0*/  FADD.FTZ R65, R65, R23 ;  /* 0x0000001741417221 */ /* 0x000fe20000010000 */
[----:B------:R-:W-:Y:S01]  /*68b0*/  FFMA.FTZ R18, R23, R73, R18 ;  /* 0x0000004917127223 */ /* 0x000fe20000010012 */
[----:B------:R-:W-:Y:S01]  /*68c0*/  FMUL.FTZ R19, R19, UR16 ;  /* 0x0000001013137c20 */ /* 0x000fe20008410000 */
[----:B------:R-:W-:Y:S02]  /*68d0*/  HADD2.F32 R23, -RZ, R44.H0_H0 ;  /* 0x2000002cff177230 */ /* 0x000fe40000004100 */
[----:B------:R-:W-:Y:S01]  /*68e0*/  FADD.FTZ R2, R2, R22 ;  /* 0x0000001602027221 */ /* 0x000fe20000010000 */
[----:B------:R-:W-:Y:S01]  /*68f0*/  FFMA.FTZ R3, R22, R19, R3 ;  /* 0x0000001316037223 */ /* 0x000fe20000010003 */
[----:B------:R-:W-:Y:S01]  /*6900*/  FMUL.FTZ R22, R10, R22 ;  /* 0x000000160a167220 */ /* 0x000fe20000410000 */
[----:B------:R-:W-:-:S03]  /*6910*/  FADD.FTZ R23, R23, -UR28 ;  /* 0x8000001c17177e21 */ /* 0x000fc60008010000 */
[----:B------:R-:W-:Y:S01]  /*6920*/  FFMA.FTZ R21, R19, R22, R21 ;  /* 0x0000001613157223 */ /* 0x000fe20000010015 */
[----:B------:R-:W-:Y:S01]  /*6930*/  FMUL.FTZ R23, R23, UR16 ;  /* 0x0000001017177c20 */ /* 0x000fe20008410000 */
[----:B------:R-:W-:Y:S02]  /*6940*/  HADD2.F32 R19, -RZ, R76.H1_H1 ;  /* 0x3000004cff137230 */ /* 0x000fe40000004100 */
[----:B------:R-:W-:Y:S01]  /*6950*/  FADD.FTZ R65, R65, R24 ;  /* 0x0000001841417221 */ /* 0x000fe20000010000 */
[----:B------:R-:W-:Y:S01]  /*6960*/  FADD.FTZ R20, R20, R22 ;  /* 0x0000001614147221 */ /* 0x000fe20000010000 */
[----:B------:R-:W-:Y:S01]  /*6970*/  FFMA.FTZ R18, R24, R23, R18 ;  /* 0x0000001718127223 */ /* 0x000fe20000010012 */
[----:B------:R-:W-:Y:S01]  /*6980*/  FMUL.FTZ R24, R11, R24 ;  /* 0x000000180b187220 */ /* 0x000fe20000410000 */
[----:B------:R-:W-:Y:S01]  /*6990*/  FMUL.FTZ R22, R10, R19 ;  /* 0x000000130a167220 */ /* 0x000fe20000410000 */
[----:B------:R-:W-:Y:S01]  /*69a0*/  FADD.FTZ R2, R2, R19 ;  /* 0x0000001302027221 */ /* 0x000fe20000010000 */
[----:B------:R-:W-:Y:S01]  /*69b0*/  FFMA.FTZ R3, R19, R25, R3 ;  /* 0x0000001913037223 */ /* 0x000fe20000010003 */
[----:B------:R-:W-:-:S02]  /*69c0*/  HADD2.F32 R19, -RZ, R75.H1_H1 ;  /* 0x3000004bff137230 */ /* 0x000fc40000004100 */
[----:B------:R-:W-:Y:S01]  /*69d0*/  FADD.FTZ R20, R24, R20 ;  /* 0x0000001418147221 */ /* 0x000fe20000010000 */
[----:B------:R-:W-:Y:S01]  /*69e0*/  FFMA.FTZ R21, R23, R24, R21 ;  /* 0x0000001817157223 */ /* 0x000fe20000010015 */
[----:B------:R-:W-:Y:S02]  /*69f0*/  HADD2.F32 R76, -RZ, R76.H0_H0 ;  /* 0x2000004cff4c7230 */ /* 0x000fe40000004100 */
[----:B------:R-:W-:Y:S01]  /*6a00*/  FMUL.FTZ R77, R77, UR16 ;  /* 0x000000104d4d7c20 */ /* 0x000fe20008410000 */
[----:B------:R-:W-:Y:S01]  /*6a10*/  FADD.FTZ R19, R19, -UR28 ;  /* 0x8000001c13137e21 */ /* 0x000fe20008010000 */
[----:B------:R-:W-:Y:S01]  /*6a20*/  FADD.FTZ R20, R20, R22 ;  /* 0x0000001614147221 */ /* 0x000fe20000010000 */
[----:B------:R-:W-:Y:S01]  /*6a30*/  FFMA.FTZ R21, R25, R22, R21 ;  /* 0x0000001619157223 */ /* 0x000fe20000010015 */
[----:B------:R-:W-:Y:S02]  /*6a40*/  HADD2.F32 R22, -RZ, R74.H1_H1 ;  /* 0x3000004aff167230 */ /* 0x000fe40000004100 */
[----:B------:R-:W-:Y:S01]  /*6a50*/  FMUL.FTZ R19, R19, UR16 ;  /* 0x0000001013137c20 */ /* 0x000fe20008410000 */
[----:B------:R-:W-:Y:S01]  /*6a60*/  FADD.FTZ R65, R65, R76 ;  /* 0x0000004c41417221 */ /* 0x000fe20000010000 */
        /* <DEDUP_REMOVED lines=11> */
[----:B---3--:R-:W-:Y:S02]  /*6b20*/  HADD2.F32 R19, -RZ, R63.H0_H0 ;  /* 0x2000003fff137230 */ /* 0x008fe40000004100 */
[----:B------:R-:W-:Y:S01]  /*6b30*/  FADD.FTZ R20, R20, R22 ;  /* 0x0000001614147221 */ /* 0x000fe20000010000 */
[----:B------:R-:W-:Y:S01]  /*6b40*/  FMUL.FTZ R75, R75, UR16 ;  /* 0x000000104b4b7c20 */ /* 0x000fe20008410000 */
[----:B------:R-:W-:Y:S01]  /*6b50*/  FMUL.FTZ R22, R11, R74 ;  /* 0x0000004a0b167220 */ /* 0x000fe20000410000 */
[----:B------:R-:W-:-:S02]  /*6b60*/  HADD2.F32 R24, -RZ, R27.H0_H0 ;  /* 0x2000001bff187230 */ /* 0x000fc40000004100 */
[----:B------:R-:W-:Y:S01]  /*6b70*/  FADD.FTZ R19, R19, -UR28 ;  /* 0x8000001c13137e21 */ /* 0x000fe20008010000 */
[----:B------:R-:W3:Y:S01]  /*6b80*/  LDL.S16 R27, [R1+0x154] ;  /* 0x00015400011b7983 */ /* 0x000ee20000100600 */
[----:B------:R-:W-:Y:S01]  /*6b90*/  FADD.FTZ R20, R22, R20 ;  /* 0x0000001416147221 */ /* 0x000fe20000010000 */
[----:B------:R-:W-:Y:S01]  /*6ba0*/  FFMA.FTZ R21, R75, R22, R21 ;  /* 0x000000164b157223 */ /* 0x000fe20000010015 */
[----:B----4-:R-:W-:Y:S02]  /*6bb0*/  HADD2.F32 R22, -RZ, R66.H0_H0 ;  /* 0x20000042ff167230 */ /* 0x010fe40000004100 */
[----:B------:R-:W-:Y:S01]  /*6bc0*/  FMUL.FTZ R19, R19, UR16 ;  /* 0x0000001013137c20 */ /* 0x000fe20008410000 */
[----:B------:R-:W4:Y:S02]  /*6bd0*/  LDL.LU.S16 R66, [R1+0x144] ;  /* 0x0001440001427983 */ /* 0x000f240000300600 */
[----:B------:R-:W-:Y:S01]  /*6be0*/  FADD.FTZ R2, R2, R22 ;  /* 0x0000001602027221 */ /* 0x000fe20000010000 */
[----:B------:R-:W-:Y:S01]  /*6bf0*/  FFMA.FTZ R3, R22, R19, R3 ;  /* 0x0000001316037223 */ /* 0x000fe20000010003 */
[----:B------:R-:W-:Y:S01]  /*6c00*/  FMUL.FTZ R22, R10, R22 ;  /* 0x000000160a167220 */ /* 0x000fe20000410000 */
[----:B------:R-:W-:-:S02]  /*6c10*/  HADD2.F32 R23, -RZ, R64.H0_H0 ;  /* 0x20000040ff177230 */ /* 0x000fc40000004100 */
[----:B------:R-:W-:Y:S02]  /*6c20*/  HADD2.F32 R25, -RZ, R26.H0_H0 ;  /* 0x2000001aff197230 */ /* 0x000fe40000004100 */
[----:B------:R-:W-:Y:S01]  /*6c30*/  FFMA.FTZ R21, R19, R22, R21 ;  /* 0x0000001613157223 */ /* 0x000fe20000010015 */
[----:B------:R-:W-:Y:S01]  /*6c40*/  FADD.FTZ R65, R65, R74 ;  /* 0x0000004a41417221 */ /* 0x000fe20000010000 */
[----:B------:R-:W-:Y:S01]  /*6c50*/  FADD.FTZ R23, R23, -UR28 ;  /* 0x8000001c17177e21 */ /* 0x000fe20008010000 */
[----:B------:R-:W-:Y:S01]  /*6c60*/  FFMA.FTZ R18, R74, R75, R18 ;  /* 0x0000004b4a127223 */ /* 0x000fe20000010012 */
[----:B------:R-:W-:Y:S01]  /*6c70*/  FADD.FTZ R20, R20, R22 ;  /* 0x0000001614147221 */ /* 0x000fe20000010000 */
[----:B------:R-:W4:Y:S04]  /*6c80*/  LDL.S16 R26, [R1+0x14c] ;  /* 0x00014c00011a7983 */ /* 0x000f280000100600 */
[----:B------:R-:W4:Y:S04]  /*6c90*/  LDL.S16 R63, [R1+0x146] ;  /* 0x00014600013f7983 */ /* 0x000f280000100600 */
[----:B------:R-:W4:Y:S01]  /*6ca0*/  LDL.S16 R64, [R1+0x152] ;  /* 0x0001520001407983 */ /* 0x000f220000100600 */
[----:B--2---:R-:W-:-:S03]  /*6cb0*/  HADD2.F32 R19, -RZ, R28.H0_H0 ;  /* 0x2000001cff137230 */ /* 0x004fc60000004100 */
[----:B------:R-:W2:Y:S01]  /*6cc0*/  LDL.LU.S16 R28, [R1+0x140] ;  /* 0x00014000011c7983 */ /* 0x000ea20000300600 */
[----:B------:R-:W-:Y:S01]  /*6cd0*/  FMUL.FTZ R23, R23, UR16 ;  /* 0x0000001017177c20 */ /* 0x000fe20008410000 */
[----:B------:R-:W-:Y:S01]  /*6ce0*/  FADD.FTZ R25, R25, -UR28 ;  /* 0x8000001c19197e21 */ /* 0x000fe20008010000 */
[----:B------:R-:W-:Y:S02]  /*6cf0*/  FADD.FTZ R65, R65, R24 ;  /* 0x0000001841417221 */ /* 0x000fe40000010000 */
[----:B------:R-:W-:Y:S01]  /*6d00*/  FFMA.FTZ R18, R24, R23, R18 ;  /* 0x0000001718127223 */ /* 0x000fe20000010012 */
[----:B------:R-:W-:Y:S01]  /*6d10*/  FMUL.FTZ R24, R11, R24 ;  /* 0x000000180b187220 */ /* 0x000fe20000410000 */
[----:B------:R-:W-:Y:S01]  /*6d20*/  FMUL.FTZ R25, R25, UR16 ;  /* 0x0000001019197c20 */ /* 0x000fe20008410000 */
[----:B------:R-:W-:Y:S02]  /*6d30*/  HADD2.F32 R22, -RZ, R62.H0_H0 ;  /* 0x2000003eff167230 */ /* 0x000fe40000004100 */
[----:B------:R-:W-:Y:S01]  /*6d40*/  FADD.FTZ R2, R2, R19 ;  /* 0x0000001302027221 */ /* 0x000fe20000010000 */
[----:B------:R-:W-:Y:S01]  /*6d50*/  FFMA.FTZ R21, R23, R24, R21 ;  /* 0x0000001817157223 */ /* 0x000fe20000010015 */
[----:B------:R-:W-:Y:S01]  /*6d60*/  FADD.FTZ R20, R24, R20 ;  /* 0x0000001418147221 */ /* 0x000fe20000010000 */
[----:B------:R-:W-:Y:S01]  /*6d70*/  FMUL.FTZ R23, R10, R19 ;  /* 0x000000130a177220 */ /* 0x000fe20000410000 */
[----:B------:R-:W-:Y:S01]  /*6d80*/  FFMA.FTZ R3, R19, R25, R3 ;  /* 0x0000001913037223 */ /* 0x000fe20000010003 */
[----:B------:R-:W-:-:S02]  /*6d90*/  HADD2.F32 R19, -RZ, R61.H0_H0 ;  /* 0x2000003dff137230 */ /* 0x000fc40000004100 */
[----:B------:R-:W-:Y:S01]  /*6da0*/  FADD.FTZ R22, R22, -UR28 ;  /* 0x8000001c16167e21 */ /* 0x000fe20008010000 */
[----:B------:R-:W-:Y:S01]  /*6db0*/  FADD.FTZ R20, R20, R23 ;  /* 0x0000001714147221 */ /* 0x000fe20000010000 */
[----:B------:R-:W-:Y:S01]  /*6dc0*/  FFMA.FTZ R21, R25, R23, R21 ;  /* 0x0000001719157223 */ /* 0x000fe20000010015 */
[----:B------:R-:W-:Y:S02]  /*6dd0*/  HADD2.F32 R23, -RZ, R53.H0_H0 ;  /* 0x20000035ff177230 */ /* 0x000fe40000004100 */
[----:B------:R-:W-:Y:S01]  /*6de0*/  FADD.FTZ R19, R19, -UR28 ;  /* 0x8000001c13137e21 */ /* 0x000fe20008010000 */
[----:B------:R-:W-:Y:S01]  /*6df0*/  FMUL.FTZ R22, R22, UR16 ;  /* 0x0000001016167c20 */ /* 0x000fe20008410000 */
[----:B------:R-:W-:Y:S02]  /*6e00*/  HADD2.F32 R24, -RZ, R59.H0_H0 ;  /* 0x2000003bff187230 */ /* 0x000fe40000004100 */
        /* <DEDUP_REMOVED lines=9> */
[----:B------:R-:W-:-:S03]  /*6ea0*/  FADD.FTZ R25, R25, -UR28 ;  /* 0x8000001c19197e21 */ /* 0x000fc60008010000 */
[----:B------:R-:W-:Y:S01]  /*6eb0*/  FFMA.FTZ R21, R19, R24, R21 ;  /* 0x0000001813157223 */ /* 0x000fe20000010015 */
[----:B------:R-:W-:Y:S02]  /*6ec0*/  HADD2.F32 R19, -RZ, R50.H0_H0 ;  /* 0x20000032ff137230 */ /* 0x000fe40000004100 */
[----:B------:R-:W-:Y:S01]  /*6ed0*/  FMUL.FTZ R25, R25, UR16 ;  /* 0x0000001019197c20 */ /* 0x000fe20008410000 */
[----:B------:R-:W-:Y:S02]  /*6ee0*/  HADD2.F32 R22, -RZ, R56.H0_H0 ;  /* 0x20000038ff167230 */ /* 0x000fe40000004100 */
[----:B------:R-:W-:Y:S01]  /*6ef0*/  FADD.FTZ R20, R23, R20 ;  /* 0x0000001417147221 */ /* 0x000fe20000010000 */
[----:B------:R-:W-:Y:S02]  /*6f00*/  HADD2.F32 R50, -RZ, R50.H1_H1 ;  /* 0x30000032ff327230 */ /* 0x000fe40000004100 */
[----:B------:R-:W-:Y:S01]  /*6f10*/  FADD.FTZ R19, R19, -UR28 ;  /* 0x8000001c13137e21 */ /* 0x000fe20008010000 */
[----:B------:R-:W-:Y:S01]  /*6f20*/  FMUL.FTZ R23, R11, R22 ;  /* 0x000000160b177220 */ /* 0x000fe20000410000 */
[----:B------:R-:W-:Y:S01]  /*6f30*/  FADD.FTZ R65, R65, R22 ;  /* 0x0000001641417221 */ /* 0x000fe20000010000 */
[----:B------:R-:W-:Y:S01]  /*6f40*/  FFMA.FTZ R18, R22, R25, R18 ;  /* 0x0000001916127223 */ /* 0x000fe20000010012 */
[----:B------:R-:W-:-:S02]  /*6f50*/  HADD2.F32 R22, -RZ, R51.H0_H0 ;  /* 0x20000033ff167230 */ /* 0x000fc40000004100 */
[----:B------:R-:W-:Y:S01]  /*6f60*/  FADD.FTZ R20, R20, R24 ;  /* 0x0000001814147221 */ /* 0x000fe20000010000 */
[----:B------:R-:W-:Y:S01]  /*6f70*/  FMUL.FTZ R19, R19, UR16 ;  /* 0x0000001013137c20 */ /* 0x000fe20008410000 */
[----:B------:R-:W-:Y:S01]  /*6f80*/  FADD.FTZ R50, R50, -UR28 ;  /* 0x8000001c32327e21 */ /* 0x000fe20008010000 */
[----:B------:R-:W-:Y:S01]  /*6f90*/  FFMA.FTZ R21, R25, R23, R21 ;  /* 0x0000001719157223 */ /* 0x000fe20000010015 */
[----:B------:R-:W-:Y:S01]  /*6fa0*/  FADD.FTZ R20, R23, R20 ;  /* 0x0000001417147221 */ /* 0x000fe20000010000 */
[----:B------:R-:W-:Y:S01]  /*6fb0*/  FADD.FTZ R2, R2, R22 ;  /* 0x0000001602027221 */ /* 0x000fe20000010000 */
[----:B------:R-:W-:Y:S01]  /*6fc0*/  FFMA.FTZ R3, R22, R19, R3 ;  /* 0x0000001316037223 */ /* 0x000fe20000010003 */
[----:B------:R-:W-:Y:S02]  /*6fd0*/  HADD2.F32 R23, -RZ, R57.H0_H0 ;  /* 0x20000039ff177230 */ /* 0x000fe40000004100 */
[----:B------:R-:W-:Y:S01]  /*6fe0*/  FMUL.FTZ R22, R10, R22 ;  /* 0x000000160a167220 */ /* 0x000fe20000410000 */
[----:B------:R-:W-:-:S02]  /*6ff0*/  HADD2.F32 R24, -RZ, R48.H0_H0 ;  /* 0x20000030ff187230 */ /* 0x000fc40000004100 */
[----:B------:R-:W-:Y:S01]  /*7000*/  FMUL.FTZ R50, R50, UR16 ;  /* 0x0000001032327c20 */ /* 0x000fe20008410000 */
[----:B------:R-:W-:Y:S01]  /*7010*/  FFMA.FTZ R21, R19, R22, R21 ;  /* 0x0000001613157223 */ /* 0x000fe20000010015 */
[----:B------:R-:W-:Y:S02]  /*7020*/  FADD.FTZ R65, R65, R23 ;  /* 0x0000001741417221 */ /* 0x000fe40000010000 */
[----:B------:R-:W-:Y:S01]  /*7030*/  FFMA.FTZ R18, R23, R50, R18 ;  /* 0x0000003217127223 */ /* 0x000fe20000010012 */
[----:B------:R-:W-:Y:S01]  /*7040*/  FADD.FTZ R24, R24, -UR28 ;  /* 0x8000001c18187e21 */ /* 0x000fe20008010000 */
[--C-:B------:R-:W-:Y:S02]  /*7050*/  HADD2.F32 R19, -RZ, R49.reuse.H1_H1 ;  /* 0x30000031ff137230 */ /* 0x100fe40000004100 */
[----:B------:R-:W-:Y:S01]  /*7060*/  FMUL.FTZ R23, R11, R23 ;  /* 0x000000170b177220 */ /* 0x000fe20000410000 */
[----:B------:R-:W-:Y:S02]  /*7070*/  HADD2.F32 R49, -RZ, R49.H0_H0 ;  /* 0x20000031ff317230 */ /* 0x000fe40000004100 */
[----:B------:R-:W-:Y:S01]  /*7080*/  FADD.FTZ R20, R20, R22 ;  /* 0x0000001614147221 */ /* 0x000fe20000010000 */
[----:B------:R-:W-:Y:S01]  /*7090*/  FMUL.FTZ R24, R24, UR16 ;  /* 0x0000001018187c20 */ /* 0x000fe20008410000 */
[----:B------:R-:W-:Y:S01]  /*70a0*/  FFMA.FTZ R21, R50, R23, R21 ;  /* 0x0000001732157223 */ /* 0x000fe20000010015 */
[----:B------:R-:W-:Y:S01]  /*70b0*/  FMUL.FTZ R22, R10, R19 ;  /* 0x000000130a167220 */ /* 0x000fe20000410000 */
[----:B------:R-:W-:Y:S01]  /*70c0*/  FADD.FTZ R49, R49, -UR28 ;  /* 0x8000001c31317e21 */ /* 0x000fe20008010000 */
[----:B------:R-:W-:Y:S01]  /*70d0*/  FADD.FTZ R2, R2, R19 ;  /* 0x0000001302027221 */ /* 0x000fe20000010000 */
[----:B------:R-:W-:Y:S01]  /*70e0*/  FFMA.FTZ R3, R19, R24, R3 ;  /* 0x0000001813037223 */ /* 0x000fe20000010003 */
[----:B------:R-:W-:Y:S01]  /*70f0*/  FADD.FTZ R20, R23, R20 ;  /* 0x0000001417147221 */ /* 0x000fe20000010000 */
[----:B------:R-:W-:Y:S01]  /*7100*/  FFMA.FTZ R21, R24, R22, R21 ;  /* 0x0000001618157223 */ /* 0x000fe20000010015 */
[----:B------:R-:W-:-:S02]  /*7110*/  HADD2.F32 R19, -RZ, R58.H0_H0 ;  /* 0x2000003aff137230 */ /* 0x000fc40000004100 */
[----:B------:R-:W-:Y:S01]  /*7120*/  FMUL.FTZ R24, R49, UR16 ;  /* 0x0000001031187c20 */ /* 0x000fe20008410000 */
[----:B------:R-:W-:Y:S02]  /*7130*/  HADD2.F32 R48, -RZ, R48.H1_H1 ;  /* 0x30000030ff307230 */ /* 0x000fe40000004100 */
[----:B------:R-:W-:Y:S01]  /*7140*/  FADD.FTZ R20, R20, R22 ;  /* 0x0000001614147221 */ /* 0x000fe20000010000 */
[--C-:B------:R-:W-:Y:S02]  /*7150*/  HADD2.F32 R22, -RZ, R54.reuse.H1_H1 ;  /* 0x30000036ff167230 */ /* 0x100fe40000004100 */
[----:B------:R-:W-:Y:S01]  /*7160*/  FADD.FTZ R65, R65, R19 ;  /* 0x0000001341417221 */ /* 0x000fe20000010000 */
[----:B------:R-:W-:Y:S01]  /*7170*/  FFMA.FTZ R18, R19, R24, R18 ;  /* 0x0000001813127223 */ /* 0x000fe20000010012 */
[----:B------:R-:W-:Y:S02]  /*7180*/  HADD2.F32 R54, -RZ, R54.H0_H0 ;  /* 0x20000036ff367230 */ /* 0x000fe40000004100 */
[----:B------:R-:W-:Y:S01]  /*7190*/  FMUL.FTZ R19, R11, R19 ;  /* 0x000000130b137220 */ /* 0x000fe20000410000 */
[----:B------:R-:W-:Y:S01]  /*71a0*/  FADD.FTZ R48, R48, -UR28 ;  /* 0x8000001c30307e21 */ /* 0x000fe20008010000 */
[----:B------:R-:W-:-:S02]  /*71b0*/  FMUL.FTZ R23, R10, R22 ;  /* 0x000000160a177220 */ /* 0x000fc40000410000 */
[----:B------:R-:W-:Y:S01]  /*71c0*/  FADD.FTZ R20, R19, R20 ;  /* 0x0000001413147221 */ /* 0x000fe20000010000 */
[----:B------:R-:W-:Y:S01]  /*71d0*/  FMUL.FTZ R48, R48, UR16 ;  /* 0x0000001030307c20 */ /* 0x000fe20008410000 */
[----:B------:R-:W-:Y:S01]  /*71e0*/  FFMA.FTZ R21, R24, R19, R21 ;  /* 0x0000001318157223 */ /* 0x000fe20000010015 */
[----:B------:R-:W-:Y:S01]  /*71f0*/  FADD.FTZ R54, R54, -UR28 ;  /* 0x8000001c36367e21 */ /* 0x000fe20008010000 */
[----:B------:R-:W-:Y:S01]  /*7200*/  FADD.FTZ R20, R20, R23 ;  /* 0x0000001714147221 */ /* 0x000fe20000010000 */
[----:B------:R-:W-:Y:S01]  /*7210*/  FMUL.FTZ R19, R11, R55 ;  /* 0x000000370b137220 */ /* 0x000fe20000410000 */
[----:B------:R-:W-:Y:S01]  /*7220*/  FFMA.FTZ R23, R48, R23, R21 ;  /* 0x0000001730177223 */ /* 0x000fe20000010015 */
[----:B------:R-:W-:Y:S01]  /*7230*/  FMUL.FTZ R54, R54, UR16 ;  /* 0x0000001036367c20 */ /* 0x000fe20008410000 */
[----:B------:R-:W-:Y:S02]  /*7240*/  HADD2.F32 R51, -RZ, R51.H1_H1 ;  /* 0x30000033ff337230 */ /* 0x000fe40000004100 */
[----:B------:R-:W-:Y:S01]  /*7250*/  FADD.FTZ R20, R19, R20 ;  /* 0x0000001413147221 */ /* 0x000fe20000010000 */
[----:B------:R-:W-:Y:S01]  /*7260*/  FFMA.FTZ R23, R54, R19, R23 ;  /* 0x0000001336177223 */ /* 0x000fe20000010017 */
[----:B------:R-:W-:Y:S01]  /*7270*/  FADD.FTZ R2, R2, R22 ;  /* 0x0000001602027221 */ /* 0x000fe20000010000 */
[----:B------:R-:W-:Y:S01]  /*7280*/  FFMA.FTZ R3, R22, R48, R3 ;  /* 0x0000003016037223 */ /* 0x000fe20000010003 */
[----:B------:R-:W-:-:S02]  /*7290*/  HADD2.F32 R21, -RZ, R52.H0_H0 ;  /* 0x20000034ff157230 */ /* 0x000fc40000004100 */
[----:B------:R-:W-:Y:S01]  /*72a0*/  FADD.FTZ R22, R51, -UR28 ;  /* 0x8000001c33167e21 */ /* 0x000fe20008010000 */
[----:B------:R-:W-:-:S03]  /*72b0*/  HADD2.F32 R52, -RZ, R52.H1_H1 ;  /* 0x30000034ff347230 */ /* 0x000fc60000004100 */
[----:B------:R-:W-:Y:S02]  /*72c0*/  FMUL.FTZ R22, R22, UR16 ;  /* 0x0000001016167c20 */ /* 0x000fe40008410000 */
[----:B------:R-:W-:Y:S01]  /*72d0*/  FMUL.FTZ R25, R10, R52 ;  /* 0x000000340a197220 */ /* 0x000fe20000410000 */
[----:B---3--:R-:W-:Y:S02]  /*72e0*/  HADD2.F32 R24, -RZ, R27.H0_H0 ;  /* 0x2000001bff187230 */ /* 0x008fe40000004100 */
[----:B------:R-:W-:Y:S01]  /*72f0*/  FFMA.FTZ R3, R52, R22, R3 ;  /* 0x0000001634037223 */ /* 0x000fe20000010003 */
[----:B------:R-:W-:Y:S01]  /*7300*/  FADD.FTZ R27, R20, R25 ;  /* 0x00000019141b7221 */ /* 0x000fe20000010000 */
[----:B------:R-:W-:Y:S01]  /*7310*/  FFMA.FTZ R22, R22, R25, R23 ;  /* 0x0000001916167223 */ /* 0x000fe20000010017 */
[----:B----4-:R-:W-:Y:S02]  /*7320*/  HADD2.F32 R25, -RZ, R66.H0_H0 ;  /* 0x20000042ff197230 */ /* 0x010fe40000004100 */
[----:B------:R-:W3:Y:S01]  /*7330*/  LDL.S16 R66, [R1+0x15e] ;  /* 0x00015e0001427983 */ /* 0x000ee20000100600 */
[----:B--2---:R-:W-:-:S03]  /*7340*/  HADD2.F32 R19, -RZ, R28.H0_H0 ;  /* 0x2000001cff137230 */ /* 0x004fc60000004100 */
[----:B------:R-:W2:Y:S01]  /*7350*/  LDL.LU.S16 R28, [R1+0x150] ;  /* 0x00015000011c7983 */ /* 0x000ea20000300600 */
[----:B------:R-:W-:Y:S01]  /*7360*/  FADD.FTZ R21, R21, -UR28 ;  /* 0x8000001c15157e21 */ /* 0x000fe20008010000 */
[----:B------:R-:W-:Y:S01]  /*7370*/  FADD.FTZ R65, R65, R55 ;  /* 0x0000003741417221 */ /* 0x000fe20000010000 */
[----:B------:R-:W-:Y:S02]  /*7380*/  FFMA.FTZ R18, R55, R54, R18 ;  /* 0x0000003637127223 */ /* 0x000fe40000010012 */
[----:B------:R-:W-:Y:S01]  /*7390*/  FMUL.FTZ R21, R21, UR16 ;  /* 0x0000001015157c20 */ /* 0x000fe20008410000 */
[----:B------:R-:W-:Y:S01]  /*73a0*/  FADD.FTZ R65, R65, R24 ;  /* 0x0000001841417221 */ /* 0x000fe20000010000 */
[----:B------:R-:W-:Y:S02]  /*73b0*/  FADD.FTZ R20, R19, -UR28 ;  /* 0x8000001c13147e21 */ /* 0x000fe40008010000 */
[----:B------:R-:W-:Y:S01]  /*73c0*/  FFMA.FTZ R18, R24, R21, R18 ;  /* 0x0000001518127223 */ /* 0x000fe20000010012 */
[----:B------:R-:W-:Y:S01]  /*73d0*/  FMUL.FTZ R24, R11, R24 ;  /* 0x000000180b187220 */ /* 0x000fe20000410000 */
[----:B------:R-:W-:-:S03]  /*73e0*/  HADD2.F32 R26, -RZ, R26.H0_H0 ;  /* 0x2000001aff1a7230 */ /* 0x000fc60000004100 */
[----:B------:R-:W-:Y:S01]  /*73f0*/  FFMA.FTZ R22, R21, R24, R22 ;  /* 0x0000001815167223 */ /* 0x000fe20000010016 */
[----:B------:R-:W-:Y:S01]  /*7400*/  FMUL.FTZ R21, R20, UR16 ;  /* 0x0000001014157c20 */ /* 0x000fe20008410000 */
[----:B------:R-:W-:Y:S02]  /*7410*/  HADD2.F32 R20, -RZ, R63.H0_H0 ;  /* 0x2000003fff147230 */ /* 0x000fe40000004100 */
[----:B------:R-:W-:Y:S01]  /*7420*/  FADD.FTZ R19, R24, R27 ;  /* 0x0000001b18137221 */ /* 0x000fe20000010000 */
[----:B------:R-:W4:Y:S01]  /*7430*/  LDL.LU.S16 R63, [R1+0x14e] ;  /* 0x00014e00013f7983 */ /* 0x000f220000300600 */
[----:B------:R-:W-:Y:S01]  /*7440*/  FMUL.FTZ R24, R10, R26 ;  /* 0x0000001a0a187220 */ /* 0x000fe20000410000 */
[----:B------:R-:W-:Y:S01]  /*7450*/  FFMA.FTZ R3, R26, R21, R3 ;  /* 0x000000151a037223 */ /* 0x000fe20000010003 */
[----:B------:R-:W-:Y:S02]  /*7460*/  FADD.FTZ R20, R20, -UR28 ;  /* 0x8000001c14147e21 */ /* 0x000fe40008010000 */
[----:B------:R-:W-:Y:S01]  /*7470*/  FADD.FTZ R19, R19, R24 ;  /* 0x0000001813137221 */ /* 0x000fe20000010000 */
[----:B------:R-:W-:Y:S01]  /*7480*/  FFMA.FTZ R23, R21, R24, R22 ;  /* 0x0000001815177223 */ /* 0x000fe20000010016 */
[----:B------:R-:W-:-:S02]  /*7490*/  HADD2.F32 R24, -RZ, R64.H0_H0 ;  /* 0x20000040ff187230 */ /* 0x000fc40000004100 */
[----:B------:R-:W4:Y:S01]  /*74a0*/  LDL.LU.S16 R64, [R1+0x162] ;  /* 0x0001620001407983 */ /* 0x000f220000300600 */
[----:B------:R-:W-:Y:S02]  /*74b0*/  HADD2.F32 R21, -RZ, R34.H0_H0 ;  /* 0x20000022ff157230 */ /* 0x000fe40000004100 */
[----:B------:R-:W-:Y:S01]  /*74c0*/  FADD.FTZ R2, R2, R52 ;  /* 0x0000003402027221 */ /* 0x000fe20000010000 */
[----:B------:R-:W4:Y:S01]  /*74d0*/  LDL.S16 R34, [R1+0x160] ;  /* 0x0001600001227983 */ /* 0x000f220000100600 */
[----:B------:R-:W-:Y:S01]  /*74e0*/  FMUL.FTZ R20, R20, UR16 ;  /* 0x0000001014147c20 */ /* 0x000fe20008410000 */
[----:B------:R-:W-:Y:S01]  /*74f0*/  FADD.FTZ R25, R25, -UR28 ;  /* 0x8000001c19197e21 */ /* 0x000fe20008010000 */
[----:B------:R-:W-:Y:S01]  /*7500*/  FADD.FTZ R2, R2, R26 ;  /* 0x0000001a02027221 */ /* 0x000fe20000010000 */
[----:B------:R-:W-:Y:S01]  /*7510*/  FADD.FTZ R65, R65, R21 ;  /* 0x0000001541417221 */ /* 0x000fe20000010000 */
[----:B------:R-:W-:Y:S01]  /*7520*/  FFMA.FTZ R18, R21, R20, R18 ;  /* 0x0000001415127223 */ /* 0x000fe20000010012 */
[----:B------:R-:W-:Y:S01]  /*7530*/  FMUL.FTZ R26, R25, UR16 ;  /* 0x00000010191a7c20 */ /* 0x000fe20008410000 */
[----:B------:R-:W-:Y:S01]  /*7540*/  FMUL.FTZ R21, R11, R21 ;  /* 0x000000150b157220 */ /* 0x000fe20000410000 */
[----:B------:R-:W-:-:S02]  /*7550*/  FADD.FTZ R2, R2, R24 ;  /* 0x0000001802027221 */ /* 0x000fc40000010000 */
[----:B------:R-:W-:Y:S01]  /*7560*/  FFMA.FTZ R3, R24, R26, R3 ;  /* 0x0000001a18037223 */ /* 0x000fe20000010003 */
[----:B------:R-:W-:Y:S01]  /*7570*/  FADD.FTZ R19, R21, R19 ;  /* 0x0000001315137221 */ /* 0x000fe20000010000 */
[----:B------:R-:W-:Y:S01]  /*7580*/  FFMA.FTZ R23, R20, R21, R23 ;  /* 0x0000001514177223 */ /* 0x000fe20000010017 */
[----:B------:R-:W-:Y:S01]  /*7590*/  FMUL.FTZ R24, R10, R24 ;  /* 0x000000180a187220 */ /* 0x000fe20000410000 */
[----:B------:R-:W-:Y:S02]  /*75a0*/  HADD2.F32 R21, -RZ, R38.H0_H0 ;  /* 0x20000026ff157230 */ /* 0x000fe40000004100 */
[----:B------:R-:W4:Y:S01]  /*75b0*/  LDL.S16 R38, [R1+0x166] ;  /* 0x0001660001267983 */ /* 0x000f220000100600 */
[----:B------:R-:W-:Y:S02]  /*75c0*/  FADD.FTZ R20, R19, R24 ;  /* 0x0000001813147221 */ /* 0x000fe40000010000 */
[----:B------:R-:W-:Y:S01]  /*75d0*/  FMUL.FTZ R19, R11, R21 ;  /* 0x000000150b137220 */ /* 0x000fe20000410000 */
[----:B------:R-:W-:Y:S01]  /*75e0*/  FADD.FTZ R65, R65, R21 ;  /* 0x0000001541417221 */ /* 0x000fe20000010000 */
[----:B--2---:R-:W-:-:S02]  /*75f0*/  HADD2.F32 R22, -RZ, R28.H0_H0 ;  /* 0x2000001cff167230 */ /* 0x004fc40000004100 */
[----:B------:R-:W2:Y:S03]  /*7600*/  LDL.LU.S16 R28, [R1+0x15c] ;  /* 0x00015c00011c7983 */ /* 0x000ea60000300600 */
[----:B------:R-:W-:-:S04]  /*7610*/  FADD.FTZ R22, R22, -UR28 ;  /* 0x8000001c16167e21 */ /* 0x000fc80008010000 */
[----:B------:R-:W-:-:S04]  /*7620*/  FMUL.FTZ R22, R22, UR16 ;  /* 0x0000001016167c20 */ /* 0x000fc80008410000 */
[----:B------:R-:W-:Y:S01]  /*7630*/  FFMA.FTZ R18, R21, R22, R18 ;  /* 0x0000001615127223 */ /* 0x000fe20000010012 */
[----:B---3--:R-:W-:Y:S02]  /*7640*/  HADD2.F32 R21, -RZ, R66.H0_H0 ;  /* 0x20000042ff157230 */ /* 0x008fe40000004100 */
[----:B------:R-:W3:Y:S01]  /*7650*/  LDL.S16 R66, [R1+0x168] ;  /* 0x0001680001427983 */ /* 0x000ee20000100600 */
[----:B------:R-:W-:Y:S01]  /*7660*/  FFMA.FTZ R23, R26, R24, R23 ;  /* 0x000000181a177223 */ /* 0x000fe20000010017 */
[----:B----4-:R-:W-:Y:S02]  /*7670*/  HADD2.F32 R24, -RZ, R63.H0_H0 ;  /* 0x2000003fff187230 */ /* 0x010fe40000004100 */
[----:B------:R-:W4:Y:S01]  /*7680*/  LDL.LU.S16 R63, [R1+0x164] ;  /* 0x00016400013f7983 */ /* 0x000f220000300600 */
[----:B------:R-:W-:Y:S01]  /*7690*/  FADD.FTZ R20, R19, R20 ;  /* 0x0000001413147221 */ /* 0x000fe20000010000 */
[----:B------:R-:W-:Y:S01]  /*76a0*/  FFMA.FTZ R23, R22, R19, R23 ;  /* 0x0000001316177223 */ /* 0x000fe20000010017 */
[----:B------:R-:W-:Y:S01]  /*76b0*/  FADD.FTZ R24, R24, -UR28 ;  /* 0x8000001c18187e21 */ /* 0x000fe20008010000 */
[----:B------:R-:W-:Y:S01]  /*76c0*/  FADD.FTZ R21, R21, -UR28 ;  /* 0x8000001c15157e21 */ /* 0x000fe20008010000 */
[----:B------:R-:W-:-:S02]  /*76d0*/  HADD2.F32 R19, -RZ, R64.H0_H0 ;  /* 0x20000040ff137230 */ /* 0x000fc40000004100 */
[----:B------:R-:W4:Y:S01]  /*76e0*/  LDL.LU.S16 R64, [R1+0x16a] ;  /* 0x00016a0001407983 */ /* 0x000f220000300600 */
[----:B------:R-:W-:Y:S02]  /*76f0*/  HADD2.F32 R22, -RZ, R34.H0_H0 ;  /* 0x20000022ff167230 */ /* 0x000fe40000004100 */
[----:B------:R-:W-:Y:S01]  /*7700*/  FMUL.FTZ R24, R24, UR16 ;  /* 0x0000001018187c20 */ /* 0x000fe20008410000 */
[----:B------:R-:W-:Y:S01]  /*7710*/  FMUL.FTZ R21, R21, UR16 ;  /* 0x0000001015157c20 */ /* 0x000fe20008410000 */
[----:B------:R-:W4:Y:S01]  /*7720*/  LDL.S16 R34, [R1+0x172] ;  /* 0x0001720001227983 */ /* 0x000f220000100600 */
[----:B------:R-:W-:Y:S01]  /*7730*/  FMUL.FTZ R27, R10, R22 ;  /* 0x000000160a1b7220 */ /* 0x000fe20000410000 */
[----:B------:R-:W-:Y:S01]  /*7740*/  FADD.FTZ R25, R2, R22 ;  /* 0x0000001602197221 */ /* 0x000fe20000010000 */
[----:B------:R-:W-:Y:S01]  /*7750*/  FFMA.FTZ R26, R22, R24, R3 ;  /* 0x00000018161a7223 */ /* 0x000fe20000010003 */
[----:B------:R-:W-:Y:S01]  /*7760*/  FFMA.FTZ R2, R19, R21, R18 ;  /* 0x0000001513027223 */ /* 0x000fe20000010012 */
[----:B------:R-:W-:Y:S01]  /*7770*/  FMUL.FTZ R18, R11, R19 ;  /* 0x000000130b127220 */ /* 0x000fe20000410000 */
[----:B------:R-:W-:Y:S01]  /*7780*/  FFMA.FTZ R24, R24, R27, R23 ;  /* 0x0000001b18187223 */ /* 0x000fe20000010017 */
[----:B------:R-:W-:-:S03]  /*7790*/  FADD.FTZ R3, R65, R19 ;  /* 0x0000001341037221 */ /* 0x000fc60000010000 */
[----:B------:R-:W-:Y:S01]  /*77a0*/  FFMA.FTZ R24, R21, R18, R24 ;  /* 0x0000001215187223 */ /* 0x000fe20000010018 */
[----:B------:R-:W-:Y:S02]  /*77b0*/  HADD2.F32 R23, -RZ, R38.H0_H0 ;  /* 0x20000026ff177230 */ /* 0x000fe40000004100 */
[----:B------:R-:W-:Y:S01]  /*77c0*/  FADD.FTZ R19, R20, R27 ;  /* 0x0000001b14137221 */ /* 0x000fe20000010000 */
[----:B------:R-:W4:Y:S02]  /*77d0*/  LDL.LU.S16 R38, [R1+0x15a] ;  /* 0x00015a0001267983 */ /* 0x000f240000300600 */
[----:B------:R-:W-:Y:S01]  /*77e0*/  FMUL.FTZ R20, R10, R23 ;  /* 0x000000170a147220 */ /* 0x000fe20000410000 */
[----:B------:R-:W-:Y:S01]  /*77f0*/  FADD.FTZ R25, R25, R23 ;  /* 0x0000001719197221 */ /* 0x000fe20000010000 */
[----:B--2---:R-:W-:-:S05]  /*7800*/  HADD2.F32 R28, -RZ, R28.H0_H0 ;  /* 0x2000001cff1c7230 */ /* 0x004fca0000004100 */
[----:B------:R-:W-:-:S04]  /*7810*/  FADD.FTZ R28, R28, -UR28 ;  /* 0x8000001c1c1c7e21 */ /* 0x000fc80008010000 */
[----:B------:R-:W-:-:S04]  /*7820*/  FMUL.FTZ R21, R28, UR16 ;  /* 0x000000101c157c20 */ /* 0x000fc80008410000 */
[----:B------:R-:W-:Y:S01]  /*7830*/  FFMA.FTZ R26, R23, R21, R26 ;  /* 0x00000015171a7223 */ /* 0x000fe2000001001a */
[----:B---3--:R-:W-:Y:S02]  /*7840*/  HADD2.F32 R23, -RZ, R66.H0_H0 ;  /* 0x20000042ff177230 */ /* 0x008fe40000004100 */
[----:B------:R-:W2:Y:S01]  /*7850*/  LDL.LU.S16 R66, [R1+0x170] ;  /* 0x0001700001427983 */ /* 0x000ea20000300600 */
[----:B------:R-:W-:Y:S01]  /*7860*/  FADD.FTZ R19, R18, R19 ;  /* 0x0000001312137221 */ /* 0x000fe20000010000 */
[----:B----4-:R-:W-:Y:S02]  /*7870*/  HADD2.F32 R18, -RZ, R63.H0_H0 ;  /* 0x2000003fff127230 */ /* 0x010fe40000004100 */
[----:B------:R-:W3:Y:S01]  /*7880*/  LDL.S16 R63, [R1+0x174] ;  /* 0x00017400013f7983 */ /* 0x000ee20000100600 */
[----:B------:R-:W-:Y:S02]  /*7890*/  FADD.FTZ R22, R19, R20 ;  /* 0x0000001413167221 */ /* 0x000fe40000010000 */
[----:B------:R-:W-:Y:S01]  /*78a0*/  FADD.FTZ R18, R18, -UR28 ;  /* 0x8000001c12127e21 */ /* 0x000fe20008010000 */
[----:B------:R-:W-:Y:S01]  /*78b0*/  FFMA.FTZ R21, R21, R20, R24 ;  /* 0x0000001415157223 */ /* 0x000fe20000010018 */
[----:B------:R-:W-:Y:S01]  /*78c0*/  FADD.FTZ R24, R23, -UR28 ;  /* 0x8000001c17187e21 */ /* 0x000fe20008010000 */
[----:B------:R-:W-:-:S02]  /*78d0*/  HADD2.F32 R19, -RZ, R64.H0_H0 ;  /* 0x20000040ff137230 */ /* 0x000fc40000004100 */
[----:B------:R-:W-:Y:S01]  /*78e0*/  FMUL.FTZ R18, R18, UR16 ;  /* 0x0000001012127c20 */ /* 0x000fe20008410000 */
[----:B------:R-:W-:Y:S02]  /*78f0*/  HADD2.F32 R23, -RZ, R33.H0_H0 ;  /* 0x20000021ff177230 */ /* 0x000fe40000004100 */
[----:B------:R-:W-:Y:S01]  /*7900*/  FMUL.FTZ R24, R24, UR16 ;  /* 0x0000001018187c20 */ /* 0x000fe20008410000 */
[----:B------:R-:W4:Y:S01]  /*7910*/  LDL.S16 R64, [R1+0x178] ;  /* 0x0001780001407983 */ /* 0x000f220000100600 */
[----:B------:R-:W-:Y:S01]  /*7920*/  FADD.FTZ R3, R3, R19 ;  /* 0x0000001303037221 */ /* 0x000fe20000010000 */
[----:B------:R-:W-:Y:S01]  /*7930*/  FFMA.FTZ R2, R19, R18, R2 ;  /* 0x0000001213027223 */ /* 0x000fe20000010002 */
[----:B------:R-:W-:Y:S01]  /*7940*/  FMUL.FTZ R19, R11, R19 ;  /* 0x000000130b137220 */ /* 0x000fe20000410000 */
[----:B------:R-:W-:Y:S02]  /*7950*/  HADD2.F32 R20, -RZ, R32.H0_H0 ;  /* 0x20000020ff147230 */ /* 0x000fe40000004100 */
[----:B------:R-:W-:Y:S01]  /*7960*/  FADD.FTZ R25, R25, R23 ;  /* 0x0000001719197221 */ /* 0x000fe20000010000 */
[----:B------:R-:W-:Y:S01]  /*7970*/  FFMA.FTZ R26, R23, R24, R26 ;  /* 0x00000018171a7223 */ /* 0x000fe2000001001a */
[----:B------:R-:W-:Y:S01]  /*7980*/  FMUL.FTZ R23, R10, R23 ;  /* 0x000000170a177220 */ /* 0x000fe20000410000 */
[----:B------:R-:W-:Y:S01]  /*7990*/  FADD.FTZ R22, R19, R22 ;  /* 0x0000001613167221 */ /* 0x000fe20000010000 */
[----:B------:R-:W-:Y:S01]  /*79a0*/  FFMA.FTZ R21, R18, R19, R21 ;  /* 0x0000001312157223 */ /* 0x000fe20000010015 */
[----:B------:R-:W-:-:S02]  /*79b0*/  HADD2.F32 R19, -RZ, R34.H0_H0 ;  /* 0x20000022ff137230 */ /* 0x000fc40000004100 */
[----:B------:R-:W-:Y:S01]  /*79c0*/  FADD.FTZ R20, R20, -UR28 ;  /* 0x8000001c14147e21 */ /* 0x000fe20008010000 */
[----:B------:R-:W-:Y:S01]  /*79d0*/  FADD.FTZ R22, R22, R23 ;  /* 0x0000001716167221 */ /* 0x000fe20000010000 */
[----:B------:R-:W-:Y:S01]  /*79e0*/  FFMA.FTZ R23, R24, R23, R21 ;  /* 0x0000001718177223 */ /* 0x000fe20000010015 */
[----:B------:R-:W4:Y:S01]  /*79f0*/  LDL.LU.S16 R34, [R1+0x17e] ;  /* 0x00017e0001227983 */ /* 0x000f220000300600 */
[----:B------:R-:W-:Y:S01]  /*7a00*/  FMUL.FTZ R20, R20, UR16 ;  /* 0x0000001014147c20 */ /* 0x000fe20008410000 */
[----:B------:R-:W-:-:S04]  /*7a10*/  FMUL.FTZ R21, R11, R19 ;  /* 0x000000130b157220 */ /* 0x000fc80000410000 */
[----:B------:R-:W-:Y:S01]  /*7a20*/  FADD.FTZ R22, R21, R22 ;  /* 0x0000001615167221 */ /* 0x000fe20000010000 */
[----:B------:R-:W-:Y:S01]  /*7a30*/  FFMA.FTZ R23, R20, R21, R23 ;  /* 0x0000001514177223 */ /* 0x000fe20000010017 */
[----:B--2---:R-:W-:Y:S02]  /*7a40*/  HADD2.F32 R21, -RZ, R66.H0_H0 ;  /* 0x20000042ff157230 */ /* 0x004fe40000004100 */
[----:B------:R-:W2:Y:S01]  /*7a50*/  LDL.LU.S16 R66, [R1+0x176] ;  /* 0x0001760001427983 */ /* 0x000ea20000300600 */
[----:B------:R-:W-:Y:S02]  /*7a60*/  HADD2.F32 R18, -RZ, R38.H0_H0 ;  /* 0x20000026ff127230 */ /* 0x000fe40000004100 */
[----:B------:R-:W-:Y:S01]  /*7a70*/  FADD.FTZ R3, R3, R19 ;  /* 0x0000001303037221 */ /* 0x000fe20000010000 */
[----:B------:R-:W-:Y:S01]  /*7a80*/  FFMA.FTZ R2, R19, R20, R2 ;  /* 0x0000001413027223 */ /* 0x000fe20000010002 */
[----:B---3--:R-:W-:Y:S02]  /*7a90*/  HADD2.F32 R19, -RZ, R63.H0_H0 ;  /* 0x2000003fff137230 */ /* 0x008fe40000004100 */
[----:B------:R-:W-:Y:S01]  /*7aa0*/  FADD.FTZ R25, R25, R21 ;  /* 0x0000001519197221 */ /* 0x000fe20000010000 */
[----:B------:R-:W-:Y:S01]  /*7ab0*/  FADD.FTZ R18, R18, -UR28 ;  /* 0x8000001c12127e21 */ /* 0x000fe20008010000 */
[----:B------:R-:W3:Y:S01]  /*7ac0*/  LDL.LU.S16 R63, [R1+0x17a] ;  /* 0x00017a00013f7983 */ /* 0x000ee20000300600 */
[----:B------:R-:W-:-:S02]  /*7ad0*/  FADD.FTZ R20, R19, -UR28 ;  /* 0x8000001c13147e21 */ /* 0x000fc40008010000 */
[----:B------:R-:W-:Y:S01]  /*7ae0*/  FMUL.FTZ R18, R18, UR16 ;  /* 0x0000001012127c20 */ /* 0x000fe20008410000 */
[--C-:B------:R-:W-:Y:S01]  /*7af0*/  HADD2.F32 R24, -RZ, R15.reuse.H0_H0 ;  /* 0x2000000fff187230 */ /* 0x100fe20000004100 */
[----:B------:R-:W3:Y:S01]  /*7b00*/  LDL.S16 R38, [R1+0x180] ;  /* 0x0001800001267983 */ /* 0x000ee20000100600 */
[----:B----4-:R-:W-:Y:S02]  /*7b10*/  HADD2.F32 R19, -RZ, R64.H0_H0 ;  /* 0x20000040ff137230 */ /* 0x010fe40000004100 */
[----:B------:R-:W-:Y:S01]  /*7b20*/  FFMA.FTZ R26, R21, R18, R26 ;  /* 0x00000012151a7223 */ /* 0x000fe2000001001a */
[----:B------:R-:W-:Y:S01]  /*7b30*/  FMUL.FTZ R20, R20, UR16 ;  /* 0x0000001014147c20 */ /* 0x000fe20008410000 */
[----:B------:R-:W-:Y:S01]  /*7b40*/  FMUL.FTZ R21, R10, R21 ;  /* 0x000000150a157220 */ /* 0x000fe20000410000 */
[----:B------:R-:W4:Y:S01]  /*7b50*/  LDL.S16 R64, [R1+0x17c] ;  /* 0x00017c0001407983 */ /* 0x000f220000100600 */
[----:B------:R-:W-:Y:S01]  /*7b60*/  FADD.FTZ R3, R3, R19 ;  /* 0x0000001303037221 */ /* 0x000fe20000010000 */
[----:B------:R-:W-:Y:S01]  /*7b70*/  FFMA.FTZ R2, R19, R20, R2 ;  /* 0x0000001413027223 */ /* 0x000fe20000010002 */
[----:B------:R-:W-:Y:S01]  /*7b80*/  FADD.FTZ R22, R22, R21 ;  /* 0x0000001516167221 */ /* 0x000fe20000010000 */
[----:B------:R-:W-:Y:S01]  /*7b90*/  FFMA.FTZ R23, R18, R21, R23 ;  /* 0x0000001512177223 */ /* 0x000fe20000010017 */
[----:B------:R-:W-:Y:S01]  /*7ba0*/  FMUL.FTZ R19, R11, R19 ;  /* 0x000000130b137220 */ /* 0x000fe20000410000 */
[----:B------:R-:W-:-:S02]  /*7bb0*/  HADD2.F32 R21, -RZ, R15.H1_H1 ;  /* 0x3000000fff157230 */ /* 0x000fc40000004100 */
[----:B------:R-:W-:Y:S01]  /*7bc0*/  FADD.FTZ R24, R24, -UR28 ;  /* 0x8000001c18187e21 */ /* 0x000fe20008010000 */
[----:B------:R-:W-:Y:S01]  /*7bd0*/  FADD.FTZ R22, R19, R22 ;  /* 0x0000001613167221 */ /* 0x000fe20000010000 */
[----:B------:R-:W-:Y:S02]  /*7be0*/  FFMA.FTZ R23, R20, R19, R23 ;  /* 0x0000001314177223 */ /* 0x000fe40000010017 */
[----:B------:R-:W-:Y:S01]  /*7bf0*/  FMUL.FTZ R24, R24, UR16 ;  /* 0x0000001018187c20 */ /* 0x000fe20008410000 */
[----:B------:R-:W-:-:S04]  /*7c00*/  FMUL.FTZ R19, R10, R21 ;  /* 0x000000150a137220 */ /* 0x000fc80000410000 */
[----:B------:R-:W-:Y:S01]  /*7c10*/  FADD.FTZ R22, R22, R19 ;  /* 0x0000001316167221 */ /* 0x000fe20000010000 */
[----:B------:R-:W-:Y:S01]  /*7c20*/  FFMA.FTZ R23, R24, R19, R23 ;  /* 0x0000001318177223 */ /* 0x000fe20000010017 */
[----:B--2---:R-:W-:Y:S02]  /*7c30*/  HADD2.F32 R19, -RZ, R66.H0_H0 ;  /* 0x20000042ff137230 */ /* 0x004fe40000004100 */
[----:B------:R-:W2:Y:S01]  /*7c40*/  LDL.LU.S16 R66, [R1+0x182] ;  /* 0x0001820001427983 */ /* 0x000ea20000300600 */
[----:B------:R-:W-:Y:S02]  /*7c50*/  HADD2.F32 R15, -RZ, R16.H0_H0 ;  /* 0x20000010ff0f7230 */ /* 0x000fe40000004100 */
[----:B------:R-:W-:-:S03]  /*7c60*/  HADD2.F32 R20, -RZ, R12.H0_H0 ;  /* 0x2000000cff147230 */ /* 0x000fc60000004100 */
[----:B------:R-:W-:Y:S01]  /*7c70*/  FADD.FTZ R18, R15, -UR28 ;  /* 0x8000001c0f127e21 */ /* 0x000fe20008010000 */
[----:B---3--:R-:W-:Y:S02]  /*7c80*/  HADD2.F32 R15, -RZ, R63.H0_H0 ;  /* 0x2000003fff0f7230 */ /* 0x008fe40000004100 */
[----:B------:R-:W-:Y:S01]  /*7c90*/  FADD.FTZ R20, R20, -UR28 ;  /* 0x8000001c14147e21 */ /* 0x000fe20008010000 */
[----:B------:R-:W-:Y:S01]  /*7ca0*/  FADD.FTZ R25, R25, R21 ;  /* 0x0000001519197221 */ /* 0x000fe20000010000 */
[----:B------:R-:W-:Y:S01]  /*7cb0*/  FMUL.FTZ R18, R18, UR16 ;  /* 0x0000001012127c20 */ /* 0x000fe20008410000 */
[----:B------:R-:W-:Y:S01]  /*7cc0*/  FFMA.FTZ R26, R21, R24, R26 ;  /* 0x00000018151a7223 */ /* 0x000fe2000001001a */
[----:B------:R-:W-:Y:S01]  /*7cd0*/  FADD.FTZ R3, R3, R15 ;  /* 0x0000000f03037221 */ /* 0x000fe20000010000 */
[----:B------:R-:W-:Y:S01]  /*7ce0*/  FMUL.FTZ R20, R20, UR16 ;  /* 0x0000001014147c20 */ /* 0x000fe20008410000 */
[----:B------:R-:W-:Y:S01]  /*7cf0*/  FFMA.FTZ R2, R15, R18, R2 ;  /* 0x000000120f027223 */ /* 0x000fe20000010002 */
[----:B------:R-:W-:Y:S01]  /*7d00*/  FMUL.FTZ R15, R11, R15 ;  /* 0x0000000f0b0f7220 */ /* 0x000fe20000410000 */
[----:B------:R-:W-:-:S02]  /*7d10*/  HADD2.F32 R12, -RZ, R12.H1_H1 ;  /* 0x3000000cff0c7230 */ /* 0x000fc40000004100 */
[----:B------:R-:W-:Y:S01]  /*7d20*/  FADD.FTZ R25, R25, R19 ;  /* 0x0000001319197221 */ /* 0x000fe20000010000 */
[----:B------:R-:W-:Y:S01]  /*7d30*/  FFMA.FTZ R26, R19, R20, R26 ;  /* 0x00000014131a7223 */ /* 0x000fe2000001001a */
[----:B------:R-:W-:Y:S01]  /*7d40*/  FADD.FTZ R22, R15, R22 ;  /* 0x000000160f167221 */ /* 0x000fe20000010000 */
[----:B------:R-:W-:Y:S01]  /*7d50*/  FFMA.FTZ R23, R18, R15, R23 ;  /* 0x0000000f12177223 */ /* 0x000fe20000010017 */
[----:B------:R-:W-:Y:S01]  /*7d60*/  FMUL.FTZ R19, R10, R19 ;  /* 0x000000130a137220 */ /* 0x000fe20000410000 */
[----:B----4-:R-:W-:Y:S02]  /*7d70*/  HADD2.F32 R15, -RZ, R64.H0_H0 ;  /* 0x20000040ff0f7230 */ /* 0x010fe40000004100 */
[----:B------:R-:W-:Y:S01]  /*7d80*/  FADD.FTZ R12, R12, -UR28 ;  /* 0x8000001c0c0c7e21 */ /* 0x000fe20008010000 */
[----:B------:R-:W3:Y:S01]  /*7d90*/  LDL.S16 R63, [R1+0x186] ;  /* 0x00018600013f7983 */ /* 0x000ee20000100600 */
[----:B------:R-:W-:Y:S01]  /*7da0*/  FADD.FTZ R22, R22, R19 ;  /* 0x0000001316167221 */ /* 0x000fe20000010000 */
[----:B------:R-:W-:Y:S01]  /*7db0*/  FFMA.FTZ R23, R20, R19, R23 ;  /* 0x0000001314177223 */ /* 0x000fe20000010017 */
[----:B------:R-:W-:Y:S01]  /*7dc0*/  FMUL.FTZ R12, R12, UR16 ;  /* 0x000000100c0c7c20 */ /* 0x000fe20008410000 */
[----:B------:R-:W-:Y:S01]  /*7dd0*/  FMUL.FTZ R19, R11, R15 ;  /* 0x0000000f0b137220 */ /* 0x000fe20000410000 */
[----:B------:R-:W4:Y:S03]  /*7de0*/  LDL.LU.S16 R64, [R1+0x184] ;  /* 0x0001840001407983 */ /* 0x000f260000300600 */
[----:B------:R-:W-:Y:S01]  /*7df0*/  FADD.FTZ R22, R19, R22 ;  /* 0x0000001613167221 */ /* 0x000fe20000010000 */
[----:B------:R-:W-:Y:S01]  /*7e00*/  FFMA.FTZ R23, R12, R19, R23 ;  /* 0x000000130c177223 */ /* 0x000fe20000010017 */
[----:B------:R-:W-:-:S02]  /*7e10*/  HADD2.F32 R18, -RZ, R13.H0_H0 ;  /* 0x2000000dff127230 */ /* 0x000fc40000004100 */
[----:B--2---:R-:W-:Y:S02]  /*7e20*/  HADD2.F32 R19, -RZ, R66.H0_H0 ;  /* 0x20000042ff137230 */ /* 0x004fe40000004100 */
[----:B------:R-:W2:Y:S01]  /*7e30*/  LDL.LU.S16 R66, [R1+0x18a] ;  /* 0x00018a0001427983 */ /* 0x000ea20000300600 */
[----:B------:R-:W-:Y:S02]  /*7e40*/  HADD2.F32 R13, -RZ, R13.H1_H1 ;  /* 0x3000000dff0d7230 */ /* 0x000fe40000004100 */
[----:B------:R-:W-:Y:S01]  /*7e50*/  FADD.FTZ R18, R18, -UR28 ;  /* 0x8000001c12127e21 */ /* 0x000fe20008010000 */
[----:B------:R-:W-:Y:S01]  /*7e60*/  FADD.FTZ R3, R3, R15 ;  /* 0x0000000f03037221 */ /* 0x000fe20000010000 */
[----:B------:R-:W-:Y:S01]  /*7e70*/  FFMA.FTZ R2, R15, R12, R2 ;  /* 0x0000000c0f027223 */ /* 0x000fe20000010002 */
[----:B------:R-:W-:Y:S02]  /*7e80*/  HADD2.F32 R15, -RZ, R34.H0_H0 ;  /* 0x20000022ff0f7230 */ /* 0x000fe40000004100 */
[----:B------:R-:W-:Y:S01]  /*7e90*/  FADD.FTZ R12, R13, -UR28 ;  /* 0x8000001c0d0c7e21 */ /* 0x000fe20008010000 */
[----:B------:R-:W-:Y:S01]  /*7ea0*/  FMUL.FTZ R18, R18, UR16 ;  /* 0x0000001012127c20 */ /* 0x000fe20008410000 */
[----:B------:R-:W-:-:S02]  /*7eb0*/  HADD2.F32 R13, -RZ, R38.H0_H0 ;  /* 0x20000026ff0d7230 */ /* 0x000fc40000004100 */
[----:B------:R-:W-:Y:S01]  /*7ec0*/  FMUL.FTZ R12, R12, UR16 ;  /* 0x000000100c0c7c20 */ /* 0x000fe20008410000 */
[----:B------:R-:W-:Y:S01]  /*7ed0*/  FADD.FTZ R25, R25, R15 ;  /* 0x0000000f19197221 */ /* 0x000fe20000010000 */
[----:B------:R-:W-:Y:S01]  /*7ee0*/  FFMA.FTZ R26, R15, R18, R26 ;  /* 0x000000120f1a7223 */ /* 0x000fe2000001001a */
[----:B------:R-:W-:Y:S01]  /*7ef0*/  FMUL.FTZ R15, R10, R15 ;  /* 0x0000000f0a0f7220 */ /* 0x000fe20000410000 */
[----:B------:R-:W-:Y:S01]  /*7f00*/  FADD.FTZ R3, R3, R13 ;  /* 0x0000000d03037221 */ /* 0x000fe20000010000 */
[----:B------:R-:W-:Y:S01]  /*7f10*/  FFMA.FTZ R2, R13, R12, R2 ;  /* 0x0000000c0d027223 */ /* 0x000fe20000010002 */
[----:B------:R-:W-:Y:S01]  /*7f20*/  FMUL.FTZ R13, R11, R13 ;  /* 0x0000000d0b0d7220 */ /* 0x000fe20000410000 */
[----:B------:R-:W-:Y:S01]  /*7f30*/  FADD.FTZ R22, R22, R15 ;  /* 0x0000000f16167221 */ /* 0x000fe20000010000 */
[----:B------:R-:W-:Y:S01]  /*7f40*/  FFMA.FTZ R23, R18, R15, R23 ;  /* 0x0000000f12177223 */ /* 0x000fe20000010017 */
[----:B------:R-:W-:Y:S01]  /*7f50*/  FADD.FTZ R19, R19, -UR28 ;  /* 0x8000001c13137e21 */ /* 0x000fe20008010000 */
[----:B------:R-:W-:-:S02]  /*7f60*/  HADD2.F32 R15, -RZ, R14.H0_H0 ;  /* 0x2000000eff0f7230 */ /* 0x000fc40000004100 */
[----:B------:R-:W-:Y:S01]  /*7f70*/  FFMA.FTZ R23, R12, R13, R23 ;  /* 0x0000000d0c177223 */ /* 0x000fe20000010017 */
[----:B------:R-:W-:Y:S01]  /*7f80*/  FMUL.FTZ R12, R19, UR16 ;  /* 0x00000010130c7c20 */ /* 0x000fe20008410000 */
[----:B------:R-:W-:Y:S02]  /*7f90*/  HADD2.F32 R14, -RZ, R14.H1_H1 ;  /* 0x3000000eff0e7230 */ /* 0x000fe40000004100 */
[----:B------:R-:W-:Y:S01]  /*7fa0*/  FMUL.FTZ R19, R10, R15 ;  /* 0x0000000f0a137220 */ /* 0x000fe20000410000 */
[----:B------:R-:W-:Y:S01]  /*7fb0*/  FADD.FTZ R22, R13, R22 ;  /* 0x000000160d167221 */ /* 0x000fe20000010000 */
[----:B---3--:R-:W-:Y:S02]  /*7fc0*/  HADD2.F32 R13, -RZ, R63.H0_H0 ;  /* 0x2000003fff0d7230 */ /* 0x008fe40000004100 */
[----:B------:R-:W-:Y:S01]  /*7fd0*/  FFMA.FTZ R26, R15, R12, R26 ;  /* 0x0000000c0f1a7223 */ /* 0x000fe2000001001a */
[----:B------:R-:W-:Y:S01]  /*7fe0*/  FFMA.FTZ R23, R12, R19, R23 ;  /* 0x000000130c177223 */ /* 0x000fe20000010017 */
[----:B------:R-:W-:Y:S01]  /*7ff0*/  FADD.FTZ R14, R14, -UR28 ;  /* 0x8000001c0e0e7e21 */ /* 0x000fe20008010000 */
[----:B------:R-:W-:-:S02]  /*8000*/  HADD2.F32 R12, -RZ, R17.H0_H0 ;  /* 0x20000011ff0c7230 */ /* 0x000fc40000004100 */
[----:B------:R-:W-:Y:S01]  /*8010*/  FADD.FTZ R25, R25, R15 ;  /* 0x0000000f19197221 */ /* 0x000fe20000010000 */
[----:B------:R-:W-:Y:S01]  /*8020*/  FADD.FTZ R22, R22, R19 ;  /* 0x0000001316167221 */ /* 0x000fe20000010000 */
[----:B------:R-:W-:Y:S01]  /*8030*/  FMUL.FTZ R15, R11, R13 ;  /* 0x0000000d0b0f7220 */ /* 0x000fe20000410000 */
[----:B------:R-:W-:Y:S01]  /*8040*/  FMUL.FTZ R14, R14, UR16 ;  /* 0x000000100e0e7c20 */ /* 0x000fe20008410000 */
[----:B----4-:R-:W-:Y:S02]  /*8050*/  HADD2.F32 R19, -RZ, R64.H0_H0 ;  /* 0x20000040ff137230 */ /* 0x010fe40000004100 */
[----:B------:R-:W-:Y:S01]  /*8060*/  FADD.FTZ R12, R12, -UR28 ;  /* 0x8000001c0c0c7e21 */ /* 0x000fe20008010000 */
[----:B------:R-:W-:Y:S02]  /*8070*/  HADD2.F32 R16, -RZ, R16.H1_H1 ;  /* 0x30000010ff107230 */ /* 0x000fe40000004100 */
[----:B------:R-:W-:Y:S01]  /*8080*/  FADD.FTZ R22, R15, R22 ;  /* 0x000000160f167221 */ /* 0x000fe20000010000 */
[----:B------:R-:W-:Y:S01]  /*8090*/  FFMA.FTZ R23, R14, R15, R23 ;  /* 0x0000000f0e177223 */ /* 0x000fe20000010017 */
[----:B------:R-:W-:Y:S01]  /*80a0*/  FMUL.FTZ R21, R10, R19 ;  /* 0x000000130a157220 */ /* 0x000fe20000410000 */
[----:B------:R-:W-:Y:S01]  /*80b0*/  FMUL.FTZ R12, R12, UR16 ;  /* 0x000000100c0c7c20 */ /* 0x000fe20008410000 */
[----:B------:R-:W-:Y:S01]  /*80c0*/  FADD.FTZ R16, R16, -UR28 ;  /* 0x8000001c10107e21 */ /* 0x000fe20008010000 */
[----:B------:R-:W-:-:S02]  /*80d0*/  HADD2.F32 R18, -RZ, R17.H1_H1 ;  /* 0x30000011ff127230 */ /* 0x000fc40000004100 */
[----:B------:R-:W-:Y:S01]  /*80e0*/  FADD.FTZ R22, R22, R21 ;  /* 0x0000001516167221 */ /* 0x000fe20000010000 */
[----:B------:R-:W-:Y:S01]  /*80f0*/  FFMA.FTZ R23, R12, R21, R23 ;  /* 0x000000150c177223 */ /* 0x000fe20000010017 */
[----:B------:R-:W-:Y:S01]  /*8100*/  FMUL.FTZ R16, R16, UR16 ;  /* 0x0000001010107c20 */ /* 0x000fe20008410000 */
[----:B------:R-:W-:Y:S01]  /*8110*/  FADD.FTZ R3, R3, R13 ;  /* 0x0000000d03037221 */ /* 0x000fe20000010000 */
[----:B------:R-:W-:Y:S01]  /*8120*/  FFMA.FTZ R2, R13, R14, R2 ;  /* 0x0000000e0d027223 */ /* 0x000fe20000010002 */
[----:B------:R-:W-:Y:S02]  /*8130*/  HADD2.F32 R21, -RZ, R36.H0_H0 ;  /* 0x20000024ff157230 */ /* 0x000fe40000004100 */
[----:B------:R-:W-:Y:S01]  /*8140*/  FADD.FTZ R18, R18, -UR28 ;  /* 0x8000001c12127e21 */ /* 0x000fe20008010000 */
[----:B------:R-:W-:Y:S02]  /*8150*/  HADD2.F32 R13, -RZ, R31.H0_H0 ;  /* 0x2000001fff0d7230 */ /* 0x000fe40000004100 */
[----:B------:R-:W-:Y:S01]  /*8160*/  FMUL.FTZ R27, R10, R21 ;  /* 0x000000150a1b7220 */ /* 0x000fe20000410000 */
[----:B------:R-:W-:-:S02]  /*8170*/  FMUL.FTZ R18, R18, UR16 ;  /* 0x0000001012127c20 */ /* 0x000fc40008410000 */
[----:B------:R-:W-:Y:S01]  /*8180*/  FADD.FTZ R13, R13, -UR28 ;  /* 0x8000001c0d0d7e21 */ /* 0x000fe20008010000 */
[----:B------:R-:W-:Y:S01]  /*8190*/  FADD.FTZ R25, R25, R19 ;  /* 0x0000001319197221 */ /* 0x000fe20000010000 */
[----:B------:R-:W-:Y:S02]  /*81a0*/  FFMA.FTZ R12, R19, R12, R26 ;  /* 0x0000000c130c7223 */ /* 0x000fe4000001001a */
[----:B------:R-:W-:Y:S02]  /*81b0*/  FMUL.FTZ R13, R13, UR16 ;  /* 0x000000100d0d7c20 */ /* 0x000fe40008410000 */
[----:B------:R-:W-:Y:S01]  /*81c0*/  FFMA.FTZ R12, R21, R18, R12 ;  /* 0x00000012150c7223 */ /* 0x000fe2000001000c */
[----:B--2---:R-:W-:-:S05]  /*81d0*/  HADD2.F32 R15, -RZ, R66.H0_H0 ;  /* 0x20000042ff0f7230 */ /* 0x004fca0000004100 */
[----:B------:R-:W-:-:S04]  /*81e0*/  FMUL.FTZ R17, R11, R15 ;  /* 0x0000000f0b117220 */ /* 0x000fc80000410000 */
[----:B------:R-:W-:Y:S01]  /*81f0*/  FADD.FTZ R22, R17, R22 ;  /* 0x0000001611167221 */ /* 0x000fe20000010000 */
[----:B------:R-:W-:Y:S01]  /*8200*/  FFMA.FTZ R23, R16, R17, R23 ;  /* 0x0000001110177223 */ /* 0x000fe20000010017 */
[----:B------:R-:W-:Y:S02]  /*8210*/  HADD2.F32 R17, -RZ, R30.H0_H0 ;  /* 0x2000001eff117230 */ /* 0x000fe40000004100 */
[----:B------:R-:W-:Y:S01]  /*8220*/  FADD.FTZ R3, R3, R15 ;  /* 0x0000000f03037221 */ /* 0x000fe20000010000 */
[----:B------:R-:W-:Y:S01]  /*8230*/  FADD.FTZ R19, R22, R27 ;  /* 0x0000001b16137221 */ /* 0x000fe20000010000 */
[----:B------:R-:W-:Y:S01]  /*8240*/  FFMA.FTZ R20, R18, R27, R23 ;  /* 0x0000001b12147223 */ /* 0x000fe20000010017 */
[----:B------:R-:W-:Y:S01]  /*8250*/  FFMA.FTZ R2, R15, R16, R2 ;  /* 0x000000100f027223 */ /* 0x000fe20000010002 */
[----:B------:R-:W-:Y:S01]  /*8260*/  FMUL.FTZ R14, R11, R17 ;  /* 0x000000110b0e7220 */ /* 0x000fe20000410000 */
[----:B------:R-:W-:-:S03]  /*8270*/  FADD.FTZ R15, R3, R17 ;  /* 0x00000011030f7221 */ /* 0x000fc60000010000 */
[----:B------:R-:W-:Y:S01]  /*8280*/  FADD.FTZ R19, R14, R19 ;  /* 0x000000130e137221 */ /* 0x000fe20000010000 */
[----:B------:R-:W-:Y:S01]  /*8290*/  FFMA.FTZ R20, R13, R14, R20 ;  /* 0x0000000e0d147223 */ /* 0x000fe20000010014 */
[----:B------:R-:W-:Y:S01]  /*82a0*/  FADD.FTZ R14, R25, R21 ;  /* 0x00000015190e7221 */ /* 0x000fe20000010000 */
[----:B------:R-:W-:Y:S01]  /*82b0*/  FFMA.FTZ R13, R17, R13, R2 ;  /* 0x0000000d110d7223 */ /* 0x000fe20000010002 */
[----:B------:R-:W-:Y:S06]  /*82c0*/  BRA `(.L_x_795) ;  /* 0x0000004800b07947 */ /* 0x000fec0003800000 */
.L_x_794:
[--C-:B------:R-:W-:Y:S02]  /*82d0*/  HADD2.F32 R2, -RZ, R66.reuse.H1_H1 ;  /* 0x30000042ff027230 */ /* 0x100fe40000004100 */
[--C-:B------:R-:W-:Y:S02]  /*82e0*/  HADD2.F32 R19, -RZ, R65.reuse.H1_H1 ;  /* 0x30000041ff137230 */ /* 0x100fe40000004100 */
[----:B------:R-:W-:Y:S02]  /*82f0*/  HADD2.F32 R66, -RZ, R66.H0_H0 ;  /* 0x20000042ff427230 */ /* 0x000fe40000004100 */
[----:B------:R-:W-:Y:S01]  /*8300*/  FADD.FTZ R2, R2, -UR28 ;  /* 0x8000001c02027e21 */ /* 0x000fe20008010000 */
[----:B------:R-:W-:Y:S02]  /*8310*/  HADD2.F32 R21, -RZ, R65.H0_H0 ;  /* 0x20000041ff157230 */ /* 0x000fe40000004100 */
[--C-:B------:R-:W-:Y:S02]  /*8320*/  HADD2.F32 R25, -RZ, R63.reuse.H1_H1 ;  /* 0x3000003fff197230 */ /* 0x100fe40000004100 */
[----:B------:R-:W-:Y:S01]  /*8330*/  FMUL.FTZ R2, R2, UR16 ;  /* 0x0000001002027c20 */ /* 0x000fe20008410000 */
[----:B------:R-:W-:Y:S01]  /*8340*/  FADD.FTZ R66, R66, -UR28 ;  /* 0x8000001c42427e21 */ /* 0x000fe20008010000 */
[----:B------:R-:W-:Y:S01]  /*8350*/  HADD2.F32 R26, -RZ, R63.H0_H0 ;  /* 0x2000003fff1a7230 */ /* 0x000fe20000004100 */
[----:B------:R-:W2:Y:S01]  /*8360*/  LDL.S16 R65, [R1+0x11e] ;  /* 0x00011e0001417983 */ /* 0x000ea20000100600 */
[----:B-----5:R-:W-:Y:S01]  /*8370*/  FFMA.FTZ R18, R10, R2, R8 ;  /* 0x000000020a127223 */ /* 0x020fe20000010008 */
[----:B------:R-:W-:-:S02]  /*8380*/  HADD2.F32 R27, -RZ, R47.H0_H0 ;  /* 0x2000002fff1b7230 */ /* 0x000fc40000004100 */
[----:B------:R-:W-:Y:S02]  /*8390*/  HADD2.F32 R28, -RZ, R41.H1_H1 ;  /* 0x30000029ff1c7230 */ /* 0x000fe40000004100 */
[----:B------:R-:W-:Y:S01]  /*83a0*/  FMUL.FTZ R3, R18, -1.4426950216293334961 ;  /* 0xbfb8aa3b12037820 */ /* 0x000fe20000410000 */
[----:B------:R-:W-:Y:S01]  /*83b0*/  HADD2.F32 R36, -RZ, R73.H1_H1 ;  /* 0x30000049ff247230 */ /* 0x000fe20000004100 */
[----:B------:R-:W3:Y:S04]  /*83c0*/  LDL.LU.S16 R63, [R1+0x11c] ;  /* 0x00011c00013f7983 */ /* 0x000ee80000300600 */
[----:B------:R-:W0:Y:S02]  /*83d0*/  MUFU.EX2 R3, R3 ;  /* 0x0000000300037308 */ /* 0x000e240000000800 */
[----:B0-----:R-:W-:-:S06]  /*83e0*/  FADD.FTZ R3, R3, 1 ;  /* 0x3f80000003037421 */ /* 0x001fcc0000010000 */
[----:B------:R-:W0:Y:S02]  /*83f0*/  MUFU.RCP R3, R3 ;  /* 0x0000000300037308 */ /* 0x000e240000001000 */
[----:B0-----:R-:W-:Y:S01]  /*8400*/  FMUL.FTZ R19, R19, R3 ;  /* 0x0000000313137220 */ /* 0x001fe20000410000 */
[----:B------:R-:W-:-:S04]  /*8410*/  FADD.FTZ R3, -R3, 1 ;  /* 0x3f80000003037421 */ /* 0x000fc80000010100 */
[----:B------:R-:W-:Y:S01]  /*8420*/  FFMA.FTZ R18, R18, R3, 1 ;  /* 0x3f80000012127423 */ /* 0x000fe20000010003 */
[----:B------:R-:W-:Y:S02]  /*8430*/  FMUL.FTZ R3, R66, UR16 ;  /* 0x0000001042037c20 */ /* 0x000fe40008410000 */
[----:B------:R-:W4:Y:S01]  /*8440*/  LDL.LU.S16 R66, [R1+0x112] ;  /* 0x0001120001427983 */ /* 0x000f220000300600 */
[----:B------:R-:W-:Y:S01]  /*8450*/  FMUL.FTZ R18, R19, R18 ;  /* 0x0000001213127220 */ /* 0x000fe20000410000 */
        /* <DEDUP_REMOVED lines=9> */
[----:B------:R-:W-:-:S03]  /*84f0*/  FMUL.FTZ R21, R10, R18 ;  /* 0x000000120a157220 */ /* 0x000fc60000410000 */
[----:B------:R-:W-:Y:S01]  /*8500*/  FMUL.FTZ R22, R11, R19 ;  /* 0x000000130b167220 */ /* 0x000fe20000410000 */
[----:B------:R-:W-:Y:S01]  /*8510*/  FFMA.FTZ R20, R2, R21, RZ ;  /* 0x0000001502147223 */ /* 0x000fe200000100ff */
[----:B------:R-:W-:-:S03]  /*8520*/  FADD.FTZ R21, RZ, R21 ;  /* 0x00000015ff157221 */ /* 0x000fc60000010000 */
[C---:B------:R-:W-:Y:S01]  /*8530*/  FFMA.FTZ R20, R3.reuse, R22, R20 ;  /* 0x0000001603147223 */ /* 0x040fe20000010014 */
[----:B------:R-:W-:Y:S01]  /*8540*/  FADD.FTZ R21, R22, R21 ;  /* 0x0000001516157221 */ /* 0x000fe20000010000 */
[--C-:B------:R-:W-:Y:S02]  /*8550*/  HADD2.F32 R22, -RZ, R64.reuse.H1_H1 ;  /* 0x30000040ff167230 */ /* 0x100fe40000004100 */
[----:B------:R-:W-:Y:S01]  /*8560*/  FFMA.FTZ R3, R3, R19, RZ ;  /* 0x0000001303037223 */ /* 0x000fe200000100ff */
[----:B------:R-:W-:Y:S02]  /*8570*/  HADD2.F32 R64, -RZ, R64.H0_H0 ;  /* 0x20000040ff407230 */ /* 0x000fe40000004100 */
[----:B------:R-:W-:Y:S01]  /*8580*/  FADD.FTZ R19, RZ, R19 ;  /* 0x00000013ff137221 */ /* 0x000fe20000010000 */
        /* <DEDUP_REMOVED lines=12> */
[----:B------:R-:W-:-:S04]  /*8650*/  FMUL.FTZ R25, R25, R24 ;  /* 0x0000001819197220 */ /* 0x000fc80000410000 */
[----:B------:R-:W-:Y:S01]  /*8660*/  FADD.FTZ R2, R2, R25 ;  /* 0x0000001902027221 */ /* 0x000fe20000010000 */
[-C--:B------:R-:W-:Y:S01]  /*8670*/  FFMA.FTZ R18, R22, R25.reuse, R23 ;  /* 0x0000001916127223 */ /* 0x080fe20000010017 */
[----:B------:R-:W-:-:S04]  /*8680*/  FMUL.FTZ R25, R10, R25 ;  /* 0x000000190a197220 */ /* 0x000fc80000410000 */
[----:B------:R-:W-:Y:S01]  /*8690*/  FFMA.FTZ R20, R22, R25, R20 ;  /* 0x0000001916147223 */ /* 0x000fe20000010014 */
[----:B------:R-:W-:Y:S01]  /*86a0*/  FADD.FTZ R22, R64, -UR28 ;  /* 0x8000001c40167e21 */ /* 0x000fe20008010000 */
[----:B------:R-:W-:Y:S01]  /*86b0*/  FADD.FTZ R21, R21, R25 ;  /* 0x0000001915157221 */ /* 0x000fe20000010000 */
[----:B------:R-:W-:Y:S02]  /*86c0*/  HADD2.F32 R25, -RZ, R34.H0_H0 ;  /* 0x20000022ff197230 */ /* 0x000fe40000004100 */
[----:B------:R-:W-:Y:S01]  /*86d0*/  FADD.FTZ R36, R36, -UR28 ;  /* 0x8000001c24247e21 */ /* 0x000fe20008010000 */
[----:B------:R-:W-:Y:S01]  /*86e0*/  FMUL.FTZ R22, R22, UR16 ;  /* 0x0000001016167c20 */ /* 0x000fe20008410000 */
[----:B------:R-:W-:Y:S01]  /*86f0*/  HADD2.F32 R37, -RZ, R37.H0_H0 ;  /* 0x20000025ff257230 */ /* 0x000fe20000004100 */
[----:B------:R-:W2:Y:S02]  /*8700*/  LDL.S16 R64, [R1+0x12a] ;  /* 0x00012a0001407983 */ /* 0x000ea40000100600 */
        /* <DEDUP_REMOVED lines=9> */
[----:B------:R-:W-:-:S03]  /*87a0*/  HADD2.F32 R26, -RZ, R33.H0_H0 ;  /* 0x20000021ff1a7230 */ /* 0x000fc60000004100 */
[----:B------:R-:W-:Y:S01]  /*87b0*/  FADD.FTZ R19, R19, R24 ;  /* 0x0000001813137221 */ /* 0x000fe20000010000 */
[-C--:B------:R-:W-:Y:S01]  /*87c0*/  FFMA.FTZ R3, R22, R24.reuse, R3 ;  /* 0x0000001816037223 */ /* 0x080fe20000010003 */
[----:B------:R-:W-:-:S04]  /*87d0*/  FMUL.FTZ R24, R11, R24 ;  /* 0x000000180b187220 */ /* 0x000fc80000410000 */
[----:B------:R-:W-:Y:S01]  /*87e0*/  FFMA.FTZ R20, R22, R24, R20 ;  /* 0x0000001816147223 */ /* 0x000fe20000010014 */
[----:B------:R-:W-:Y:S02]  /*87f0*/  HADD2.F32 R22, -RZ, R38.H0_H0 ;  /* 0x20000026ff167230 */ /* 0x000fe40000004100 */
[----:B------:R-:W-:-:S03]  /*8800*/  FADD.FTZ R21, R24, R21 ;  /* 0x0000001518157221 */ /* 0x000fc60000010000 */
        /* <DEDUP_REMOVED lines=10> */
[----:B------:R-:W-:-:S03]  /*88b0*/  HADD2.F32 R23, -RZ, R32.H0_H0 ;  /* 0x20000020ff177230 */ /* 0x000fc60000004100 */
[----:B------:R-:W-:Y:S02]  /*88c0*/  FMUL.FTZ R25, R25, R24 ;  /* 0x0000001819197220 */ /* 0x000fe40000410000 */
[----:B------:R-:W-:Y:S02]  /*88d0*/  FADD.FTZ R23, R23, -UR28 ;  /* 0x8000001c17177e21 */ /* 0x000fe40008010000 */
[----:B------:R-:W-:Y:S01]  /*88e0*/  FADD.FTZ R2, R2, R25 ;  /* 0x0000001902027221 */ /* 0x000fe20000010000 */
[-C--:B------:R-:W-:Y:S01]  /*88f0*/  FFMA.FTZ R18, R22, R25.reuse, R18 ;  /* 0x0000001916127223 */ /* 0x080fe20000010012 */
[----:B------:R-:W-:Y:S01]  /*8900*/  FMUL.FTZ R25, R10, R25 ;  /* 0x000000190a197220 */ /* 0x000fe20000410000 */
[----:B------:R-:W-:-:S03]  /*8910*/  FMUL.FTZ R23, R23, UR16 ;  /* 0x0000001017177c20 */ /* 0x000fc60008410000 */
        /* <DEDUP_REMOVED lines=11> */
[----:B------:R-:W-:Y:S01]  /*89d0*/  FMUL.FTZ R24, R26, R24 ;  /* 0x000000181a187220 */ /* 0x000fe20000410000 */
[----:B------:R-:W-:Y:S02]  /*89e0*/  HADD2.F32 R26, -RZ, R47.H1_H1 ;  /* 0x3000002fff1a7230 */ /* 0x000fe40000004100 */
[----:B------:R-:W-:Y:S01]  /*89f0*/  FADD.FTZ R22, R22, -UR28 ;  /* 0x8000001c16167e21 */ /* 0x000fe20008010000 */
[----:B------:R-:W-:Y:S01]  /*8a00*/  FADD.FTZ R19, R19, R24 ;  /* 0x0000001813137221 */ /* 0x000fe20000010000 */
[-C--:B------:R-:W-:Y:S01]  /*8a10*/  FFMA.FTZ R3, R23, R24.reuse, R3 ;  /* 0x0000001817037223 */ /* 0x080fe20000010003 */
[----:B------:R-:W-:Y:S01]  /*8a20*/  FMUL.FTZ R24, R11, R24 ;  /* 0x000000180b187220 */ /* 0x000fe20000410000 */
[----:B------:R-:W-:-:S03]  /*8a30*/  FMUL.FTZ R22, R22, UR16 ;  /* 0x0000001016167c20 */ /* 0x000fc60008410000 */
[----:B------:R-:W-:Y:S01]  /*8a40*/  FFMA.FTZ R20, R23, R24, R20 ;  /* 0x0000001817147223 */ /* 0x000fe20000010014 */
        /* <DEDUP_REMOVED lines=8> */
[----:B------:R-:W-:-:S05]  /*8ad0*/  HADD2.F32 R23, -RZ, R42.H0_H0 ;  /* 0x2000002aff177230 */ /* 0x000fca0000004100 */
[----:B------:R-:W-:Y:S01]  /*8ae0*/  FADD.FTZ R23, R23, -UR28 ;  /* 0x8000001c17177e21 */ /* 0x000fe20008010000 */
[----:B------:R-:W-:-:S03]  /*8af0*/  FADD.FTZ R21, R24, R21 ;  /* 0x0000001518157221 */ /* 0x000fc60000010000 */
[----:B------:R-:W-:Y:S01]  /*8b00*/  FMUL.FTZ R23, R23, UR16 ;  /* 0x0000001017177c20 */ /* 0x000fe20008410000 */
[----:B------:R-:W-:-:S03]  /*8b10*/  FMUL.FTZ R26, R26, R25 ;  /* 0x000000191a1a7220 */ /* 0x000fc60000410000 */
[----:B------:R-:W-:-:S04]  /*8b20*/  FFMA.FTZ R24, R11, R23, R9 ;  /* 0x000000170b187223 */ /* 0x000fc80000010009 */
[----:B------:R-:W-:-:S06]  /*8b30*/  FMUL.FTZ R25, R24, -1.4426950216293334961 ;  /* 0xbfb8aa3b18197820 */ /* 0x000fcc0000410000 */
[----:B------:R-:W0:Y:S02]  /*8b40*/  MUFU.EX2 R25, R25 ;  /* 0x0000001900197308 */ /* 0x000e240000000800 */
[----:B0-----:R-:W-:-:S06]  /*8b50*/  FADD.FTZ R25, R25, 1 ;  /* 0x3f80000019197421 */ /* 0x001fcc0000010000 */
[----:B------:R-:W0:Y:S01]  /*8b60*/  MUFU.RCP R25, R25 ;  /* 0x0000001900197308 */ /* 0x000e220000001000 */
[----:B------:R-:W-:Y:S01]  /*8b70*/  FADD.FTZ R2, R2, R26 ;  /* 0x0000001a02027221 */ /* 0x000fe20000010000 */
[-C--:B------:R-:W-:Y:S01]  /*8b80*/  FFMA.FTZ R18, R22, R26.reuse, R18 ;  /* 0x0000001a16127223 */ /* 0x080fe20000010012 */
[----:B------:R-:W-:Y:S01]  /*8b90*/  FMUL.FTZ R26, R10, R26 ;  /* 0x0000001a0a1a7220 */ /* 0x000fe20000410000 */
[----:B0-----:R-:W-:Y:S01]  /*8ba0*/  FMUL.FTZ R27, R27, R25 ;  /* 0x000000191b1b7220 */ /* 0x001fe20000410000 */
[----:B------:R-:W-:-:S04]  /*8bb0*/  FADD.FTZ R25, -R25, 1 ;  /* 0x3f80000019197421 */ /* 0x000fc80000010100 */
[----:B------:R-:W-:Y:S01]  /*8bc0*/  FFMA.FTZ R24, R24, R25, 1 ;  /* 0x3f80000018187423 */ /* 0x000fe20000010019 */
[----:B------:R-:W-:-:S05]  /*8bd0*/  HADD2.F32 R25, -RZ, R46.H1_H1 ;  /* 0x3000002eff197230 */ /* 0x000fca0000004100 */
[----:B------:R-:W-:Y:S01]  /*8be0*/  FADD.FTZ R25, R25, -UR28 ;  /* 0x8000001c19197e21 */ /* 0x000fe20008010000 */
[----:B------:R-:W-:-:S03]  /*8bf0*/  FFMA.FTZ R20, R22, R26, R20 ;  /* 0x0000001a16147223 */ /* 0x000fc60000010014 */
[----:B------:R-:W-:Y:S01]  /*8c00*/  FMUL.FTZ R25, R25, UR16 ;  /* 0x0000001019197c20 */ /* 0x000fe20008410000 */
[----:B------:R-:W-:-:S03]  /*8c10*/  FMUL.FTZ R24, R27, R24 ;  /* 0x000000181b187220 */ /* 0x000fc60000410000 */
        /* <DEDUP_REMOVED lines=18> */
[----:B------:R-:W-:Y:S02]  /*8d40*/  HADD2.F32 R29, -RZ, R41.H0_H0 ;  /* 0x20000029ff1d7230 */ /* 0x000fe40000004100 */
[----:B------:R-:W-:Y:S01]  /*8d50*/  FADD.FTZ R19, R19, R24 ;  /* 0x0000001813137221 */ /* 0x000fe20000010000 */
[----:B------:R-:W-:Y:S02]  /*8d60*/  FFMA.FTZ R3, R23, R24, R3 ;  /* 0x0000001817037223 */ /* 0x000fe40000010003 */
[----:B0-----:R-:W-:Y:S01]  /*8d70*/  FMUL.FTZ R29, R29, R28 ;  /* 0x0000001c1d1d7220 */ /* 0x001fe20000410000 */
[----:B------:R-:W-:-:S04]  /*8d80*/  FADD.FTZ R28, -R28, 1 ;  /* 0x3f8000001c1c7421 */ /* 0x000fc80000010100 */
[----:B------:R-:W-:Y:S01]  /*8d90*/  FFMA.FTZ R26, R26, R28, 1 ;  /* 0x3f8000001a1a7423 */ /* 0x000fe2000001001c */
[----:B------:R-:W-:Y:S02]  /*8da0*/  HADD2.F32 R28, -RZ, R40.H1_H1 ;  /* 0x30000028ff1c7230 */ /* 0x000fe40000004100 */
[----:B------:R-:W-:-:S03]  /*8db0*/  FMUL.FTZ R32, R11, R24 ;  /* 0x000000180b207220 */ /* 0x000fc60000410000 */
[----:B------:R-:W-:Y:S01]  /*8dc0*/  FADD.FTZ R28, R28, -UR28 ;  /* 0x8000001c1c1c7e21 */ /* 0x000fe20008010000 */
[----:B------:R-:W-:-:S03]  /*8dd0*/  FFMA.FTZ R30, R23, R32, R20 ;  /* 0x00000020171e7223 */ /* 0x000fc60000010014 */
[----:B------:R-:W-:-:S04]  /*8de0*/  FMUL.FTZ R24, R28, UR16 ;  /* 0x000000101c187c20 */ /* 0x000fc80008410000 */
[----:B------:R-:W-:-:S04]  /*8df0*/  FFMA.FTZ R20, R10, R24, R8 ;  /* 0x000000180a147223 */ /* 0x000fc80000010008 */
[----:B------:R-:W-:-:S06]  /*8e00*/  FMUL.FTZ R23, R20, -1.4426950216293334961 ;  /* 0xbfb8aa3b14177820 */ /* 0x000fcc0000410000 */
[----:B------:R-:W0:Y:S02]  /*8e10*/  MUFU.EX2 R23, R23 ;  /* 0x0000001700177308 */ /* 0x000e240000000800 */
[----:B0-----:R-:W-:-:S06]  /*8e20*/  FADD.FTZ R23, R23, 1 ;  /* 0x3f80000017177421 */ /* 0x001fcc0000010000 */
[----:B------:R-:W0:Y:S01]  /*8e30*/  MUFU.RCP R23, R23 ;  /* 0x0000001700177308 */ /* 0x000e220000001000 */
[----:B------:R-:W-:-:S05]  /*8e40*/  HADD2.F32 R28, -RZ, R39.H1_H1 ;  /* 0x30000027ff1c7230 */ /* 0x000fca0000004100 */
        /* <DEDUP_REMOVED lines=13> */
[----:B------:R-:W-:Y:S01]  /*8f20*/  FMUL.FTZ R26, R29, R26 ;  /* 0x0000001a1d1a7220 */ /* 0x000fe20000410000 */
[----:B------:R-:W-:-:S05]  /*8f30*/  HADD2.F32 R29, -RZ, R39.H0_H0 ;  /* 0x20000027ff1d7230 */ /* 0x000fca0000004100 */
[----:B0-----:R-:W-:Y:S01]  /*8f40*/  FMUL.FTZ R29, R29, R23 ;  /* 0x000000171d1d7220 */ /* 0x001fe20000410000 */
[----:B------:R-:W-:-:S04]  /*8f50*/  FADD.FTZ R23, -R23, 1 ;  /* 0x3f80000017177421 */ /* 0x000fc80000010100 */
[----:B------:R-:W-:Y:S01]  /*8f60*/  FFMA.FTZ R23, R21, R23, 1 ;  /* 0x3f80000015177423 */ /* 0x000fe20000010017 */
[----:B------:R-:W-:-:S05]  /*8f70*/  HADD2.F32 R21, -RZ, R67.H1_H1 ;  /* 0x30000043ff157230 */ /* 0x000fca0000004100 */
[----:B------:R-:W-:Y:S01]  /*8f80*/  FADD.FTZ R21, R21, -UR28 ;  /* 0x8000001c15157e21 */ /* 0x000fe20008010000 */
[----:B------:R-:W-:Y:S01]  /*8f90*/  FMUL.FTZ R23, R29, R23 ;  /* 0x000000171d177220 */ /* 0x000fe20000410000 */
[----:B------:R-:W-:Y:S02]  /*8fa0*/  FADD.FTZ R29, R2, R22 ;  /* 0x00000016021d7221 */ /* 0x000fe40000010000 */
[----:B------:R-:W-:Y:S01]  /*8fb0*/  FMUL.FTZ R21, R21, UR16 ;  /* 0x0000001015157c20 */ /* 0x000fe20008410000 */
[CC--:B------:R-:W-:Y:S01]  /*8fc0*/  FFMA.FTZ R31, R25.reuse, R22.reuse, R18 ;  /* 0x00000016191f7223 */ /* 0x0c0fe20000010012 */
[C---:B------:R-:W-:Y:S02]  /*8fd0*/  FMUL.FTZ R22, R10.reuse, R22 ;  /* 0x000000160a167220 */ /* 0x040fe40000410000 */
[----:B------:R-:W-:Y:S02]  /*8fe0*/  FFMA.FTZ R18, R10, R21, R8 ;  /* 0x000000150a127223 */ /* 0x000fe40000010008 */
[----:B------:R-:W-:-:S02]  /*8ff0*/  FFMA.FTZ R2, R25, R22, R30 ;  /* 0x0000001619027223 */ /* 0x000fc4000001001e */
        /* <DEDUP_REMOVED lines=8> */
[----:B------:R-:W-:Y:S02]  /*9080*/  HADD2.F32 R18, -RZ, R67.H0_H0 ;  /* 0x20000043ff127230 */ /* 0x000fe40000004100 */
[----:B------:R-:W-:Y:S01]  /*9090*/  FADD.FTZ R33, R32, R22 ;  /* 0x0000001620217221 */ /* 0x000fe20000010000 */
[----:B------:R-:W-:Y:S02]  /*90a0*/  HADD2.F32 R34, -RZ, R69.H1_H1 ;  /* 0x30000045ff227230 */ /* 0x000fe40000004100 */
[----:B------:R-:W-:Y:S01]  /*90b0*/  FMUL.FTZ R25, R30, R25 ;  /* 0x000000191e197220 */ /* 0x000fe20000410000 */
[----:B------:R-:W-:Y:S02]  /*90c0*/  HADD2.F32 R42, -RZ, R70.H0_H0 ;  /* 0x20000046ff2a7230 */ /* 0x000fe40000004100 */
[----:B------:R-:W-:Y:S01]  /*90d0*/  FADD.FTZ R18, R18, -UR28 ;  /* 0x8000001c12127e21 */ /* 0x000fe20008010000 */
[----:B------:R-:W-:Y:S01]  /*90e0*/  FADD.FTZ R29, R29, R28 ;  /* 0x0000001c1d1d7221 */ /* 0x000fe20000010000 */
[----:B------:R-:W-:Y:S01]  /*90f0*/  FFMA.FTZ R31, R24, R28, R31 ;  /* 0x0000001c181f7223 */ /* 0x000fe2000001001f */
[----:B------:R-:W-:-:S02]  /*9100*/  HADD2.F32 R38, -RZ, R71.H0_H0 ;  /* 0x20000047ff267230 */ /* 0x000fc40000004100 */
[----:B------:R-:W-:Y:S01]  /*9110*/  FMUL.FTZ R18, R18, UR16 ;  /* 0x0000001012127c20 */ /* 0x000fe20008410000 */
[--C-:B------:R-:W-:Y:S02]  /*9120*/  HADD2.F32 R41, -RZ, R72.reuse.H1_H1 ;  /* 0x30000048ff297230 */ /* 0x100fe40000004100 */
[----:B------:R-:W-:Y:S01]  /*9130*/  FMUL.FTZ R36, R36, UR16 ;  /* 0x0000001024247c20 */ /* 0x000fe20008410000 */
[----:B------:R-:W-:Y:S02]  /*9140*/  HADD2.F32 R39, -RZ, R72.H0_H0 ;  /* 0x20000048ff277230 */ /* 0x000fe40000004100 */
[----:B------:R-:W-:Y:S01]  /*9150*/  FFMA.FTZ R22, R11, R18, R9 ;  /* 0x000000120b167223 */ /* 0x000fe20000010009 */
[----:B------:R-:W-:Y:S02]  /*9160*/  HADD2.F32 R32, -RZ, R68.H0_H0 ;  /* 0x20000044ff207230 */ /* 0x000fe40000004100 */
[----:B------:R-:W-:Y:S01]  /*9170*/  FADD.FTZ R34, R34, -UR28 ;  /* 0x8000001c22227e21 */ /* 0x000fe20008010000 */
[----:B------:R-:W-:Y:S01]  /*9180*/  FMUL.FTZ R28, R10, R28 ;  /* 0x0000001c0a1c7220 */ /* 0x000fe20000410000 */
[----:B------:R-:W-:Y:S01]  /*9190*/  FMUL.FTZ R30, R22, -1.4426950216293334961 ;  /* 0xbfb8aa3b161e7820 */ /* 0x000fe20000410000 */
[----:B------:R-:W-:Y:S01]  /*91a0*/  FADD.FTZ R38, R38, -UR28 ;  /* 0x8000001c26267e21 */ /* 0x000fe20008010000 */
[----:B----4-:R-:W-:Y:S01]  /*91b0*/  HADD2.F32 R40, -RZ, R66.H0_H0 ;  /* 0x20000042ff287230 */ /* 0x010fe20000004100 */
[----:B------:R-:W4:Y:S03]  /*91c0*/  LDL.S16 R67, [R1+0x154] ;  /* 0x0001540001437983 */ /* 0x000f260000100600 */
[----:B------:R-:W0:Y:S01]  /*91d0*/  MUFU.EX2 R30, R30 ;  /* 0x0000001e001e7308 */ /* 0x000e220000000800 */
[----:B------:R-:W-:Y:S01]  /*91e0*/  FMUL.FTZ R38, R38, UR16 ;  /* 0x0000001026267c20 */ /* 0x000fe20008410000 */
[----:B------:R-:W3:Y:S01]  /*91f0*/  LDL.S16 R66, [R1+0x120] ;  /* 0x0001200001427983 */ /* 0x000ee20000100600 */
[----:B------:R-:W-:-:S02]  /*9200*/  HADD2.F32 R53, -RZ, R53.H0_H0 ;  /* 0x20000035ff357230 */ /* 0x000fc40000004100 */
[----:B------:R-:W-:Y:S01]  /*9210*/  HADD2.F32 R59, -RZ, R59.H0_H0 ;  /* 0x2000003bff3b7230 */ /* 0x000fe20000004100 */
[----:B------:R-:W4:Y:S01]  /*9220*/  LDL.S16 R68, [R1+0x146] ;  /* 0x0001460001447983 */ /* 0x000f220000100600 */
[----:B------:R-:W-:-:S03]  /*9230*/  HADD2.F32 R56, -RZ, R56.H0_H0 ;  /* 0x20000038ff387230 */ /* 0x000fc60000004100 */
[----:B------:R-:W4:Y:S01]  /*9240*/  LDL.LU.S16 R72, [R1+0x16c] ;  /* 0x00016c0001487983 */ /* 0x000f220000300600 */
[----:B0-----:R-:W-:-:S06]  /*9250*/  FADD.FTZ R30, R30, 1 ;  /* 0x3f8000001e1e7421 */ /* 0x001fcc0000010000 */
[----:B------:R-:W0:Y:S02]  /*9260*/  MUFU.RCP R30, R30 ;  /* 0x0000001e001e7308 */ /* 0x000e240000001000 */
[----:B0-----:R-:W-:Y:S01]  /*9270*/  FMUL.FTZ R32, R32, R30 ;  /* 0x0000001e20207220 */ /* 0x001fe20000410000 */
[----:B------:R-:W-:-:S04]  /*9280*/  FADD.FTZ R30, -R30, 1 ;  /* 0x3f8000001e1e7421 */ /* 0x000fc80000010100 */
[----:B------:R-:W-:Y:S01]  /*9290*/  FFMA.FTZ R22, R22, R30, 1 ;  /* 0x3f80000016167423 */ /* 0x000fe2000001001e */
[----:B------:R-:W-:-:S03]  /*92a0*/  FADD.FTZ R30, R19, R26 ;  /* 0x0000001a131e7221 */ /* 0x000fc60000010000 */
[----:B------:R-:W-:Y:S01]  /*92b0*/  FMUL.FTZ R22, R32, R22 ;  /* 0x0000001620167220 */ /* 0x000fe20000410000 */
        /* <DEDUP_REMOVED lines=22> */
[----:B------:R-:W-:Y:S02]  /*9420*/  HADD2.F32 R34, -RZ, R70.H1_H1 ;  /* 0x30000046ff227230 */ /* 0x000fe40000004100 */
[----:B------:R-:W-:Y:S01]  /*9430*/  FFMA.FTZ R26, R24, R28, R26 ;  /* 0x0000001c181a7223 */ /* 0x000fe2000001001a */
[----:B------:R-:W-:Y:S01]  /*9440*/  FADD.FTZ R33, R33, R28 ;  /* 0x0000001c21217221 */ /* 0x000fe20000010000 */
[----:B--2---:R-:W-:Y:S01]  /*9450*/  HADD2.F32 R69, -RZ, R64.H0_H0 ;  /* 0x20000040ff457230 */ /* 0x004fe20000004100 */
[----:B------:R-:W2:Y:S04]  /*9460*/  LDL.S16 R70, [R1+0x14c] ;  /* 0x00014c0001467983 */ /* 0x000ea80000100600 */
[----:B------:R-:W4:Y:S01]  /*9470*/  LDL.LU.S16 R64, [R1+0x140] ;  /* 0x0001400001407983 */ /* 0x000f220000300600 */
[----:B0-----:R-:W-:Y:S01]  /*9480*/  FMUL.FTZ R34, R34, R27 ;  /* 0x0000001b22227220 */ /* 0x001fe20000410000 */
[----:B------:R-:W-:-:S04]  /*9490*/  FADD.FTZ R27, -R27, 1 ;  /* 0x3f8000001b1b7421 */ /* 0x000fc80000010100 */
[----:B------:R-:W-:Y:S01]  /*94a0*/  FFMA.FTZ R27, R3, R27, 1 ;  /* 0x3f800000031b7423 */ /* 0x000fe2000001001b */
[----:B------:R-:W-:Y:S02]  /*94b0*/  HADD2.F32 R3, -RZ, R71.H1_H1 ;  /* 0x30000047ff037230 */ /* 0x000fe40000004100 */
[----:B------:R-:W2:Y:S03]  /*94c0*/  LDL.S16 R71, [R1+0x158] ;  /* 0x0001580001477983 */ /* 0x000ea60000100600 */
[----:B------:R-:W-:-:S04]  /*94d0*/  FADD.FTZ R3, R3, -UR28 ;  /* 0x8000001c03037e21 */ /* 0x000fc80008010000 */
        /* <DEDUP_REMOVED lines=21> */
[----:B------:R-:W-:-:S04]  /*9630*/  FMUL.FTZ R23, R11, R23 ;  /* 0x000000170b177220 */ /* 0x000fc80000410000 */
[----:B------:R-:W-:Y:S01]  /*9640*/  FFMA.FTZ R26, R20, R23, R26 ;  /* 0x00000017141a7223 */ /* 0x000fe2000001001a */
[----:B------:R-:W-:-:S04]  /*9650*/  FFMA.FTZ R20, R10, R36, R8 ;  /* 0x000000240a147223 */ /* 0x000fc80000010008 */
[----:B------:R-:W-:-:S06]  /*9660*/  FMUL.FTZ R30, R20, -1.4426950216293334961 ;  /* 0xbfb8aa3b141e7820 */ /* 0x000fcc0000410000 */
[----:B------:R-:W0:Y:S01]  /*9670*/  MUFU.EX2 R30, R30 ;  /* 0x0000001e001e7308 */ /* 0x000e220000000800 */
[----:B------:R-:W-:Y:S01]  /*9680*/  FMUL.FTZ R41, R41, R34 ;  /* 0x0000002229297220 */ /* 0x000fe20000410000 */
[----:B0-----:R-:W-:-:S06]  /*9690*/  FADD.FTZ R30, R30, 1 ;  /* 0x3f8000001e1e7421 */ /* 0x001fcc0000010000 */
[----:B------:R-:W0:Y:S01]  /*96a0*/  MUFU.RCP R30, R30 ;  /* 0x0000001e001e7308 */ /* 0x000e220000001000 */
[----:B------:R-:W-:Y:S02]  /*96b0*/  HADD2.F32 R34, -RZ, R73.H0_H0 ;  /* 0x20000049ff227230 */ /* 0x000fe40000004100 */
[----:B------:R-:W-:Y:S01]  /*96c0*/  FADD.FTZ R33, R23, R33 ;  /* 0x0000002117217221 */ /* 0x000fe20000010000 */
[----:B------:R-:W-:Y:S02]  /*96d0*/  HADD2.F32 R32, -RZ, R35.H0_H0 ;  /* 0x20000023ff207230 */ /* 0x000fe40000004100 */
[----:B------:R-:W-:Y:S01]  /*96e0*/  FFMA.FTZ R28, R18, R22, R28 ;  /* 0x00000016121c7223 */ /* 0x000fe2000001001c */
[----:B------:R-:W-:Y:S01]  /*96f0*/  FMUL.FTZ R46, R11, R27 ;  /* 0x0000001b0b2e7220 */ /* 0x000fe20000410000 */
[----:B------:R-:W-:Y:S01]  /*9700*/  FADD.FTZ R34, R34, -UR28 ;  /* 0x8000001c22227e21 */ /* 0x000fe20008010000 */
[----:B------:R-:W-:Y:S01]  /*9710*/  FMUL.FTZ R47, R10, R41 ;  /* 0x000000290a2f7220 */ /* 0x000fe20000410000 */
[----:B------:R-:W2:Y:S02]  /*9720*/  LDL.LU.S16 R73, [R1+0x168] ;  /* 0x0001680001497983 */ /* 0x000ea40000300600 */
[----:B------:R-:W-:Y:S01]  /*9730*/  FMUL.FTZ R34, R34, UR16 ;  /* 0x0000001022227c20 */ /* 0x000fe20008410000 */
[----:B0-----:R-:W-:Y:S01]  /*9740*/  FMUL.FTZ R40, R40, R30 ;  /* 0x0000001e28287220 */ /* 0x001fe20000410000 */
[----:B------:R-:W-:-:S04]  /*9750*/  FADD.FTZ R30, -R30, 1 ;  /* 0x3f8000001e1e7421 */ /* 0x000fc80000010100 */
[----:B------:R-:W-:Y:S01]  /*9760*/  FFMA.FTZ R30, R20, R30, 1 ;  /* 0x3f800000141e7423 */ /* 0x000fe2000001001e */
[----:B------:R-:W-:-:S04]  /*9770*/  FFMA.FTZ R20, R11, R34, R9 ;  /* 0x000000220b147223 */ /* 0x000fc80000010009 */
[----:B------:R-:W-:-:S06]  /*9780*/  FMUL.FTZ R23, R20, -1.4426950216293334961 ;  /* 0xbfb8aa3b14177820 */ /* 0x000fcc0000410000 */
[----:B------:R-:W0:Y:S02]  /*9790*/  MUFU.EX2 R23, R23 ;  /* 0x0000001700177308 */ /* 0x000e240000000800 */
[----:B0-----:R-:W-:-:S06]  /*97a0*/  FADD.FTZ R23, R23, 1 ;  /* 0x3f80000017177421 */ /* 0x001fcc0000010000 */
[----:B------:R-:W0:Y:S01]  /*97b0*/  MUFU.RCP R23, R23 ;  /* 0x0000001700177308 */ /* 0x000e220000001000 */
[----:B------:R-:W-:-:S04]  /*97c0*/  FADD.FTZ R32, R32, -UR28 ;  /* 0x8000001c20207e21 */ /* 0x000fc80008010000 */
[----:B------:R-:W-:Y:S01]  /*97d0*/  FMUL.FTZ R32, R32, UR16 ;  /* 0x0000001020207c20 */ /* 0x000fe20008410000 */
        /* <DEDUP_REMOVED lines=15> */
[----:B------:R-:W-:-:S03]  /*98d0*/  HADD2.F32 R35, -RZ, R45.H0_H0 ;  /* 0x2000002dff237230 */ /* 0x000fc60000004100 */
[----:B------:R-:W-:-:S04]  /*98e0*/  FADD.FTZ R30, R30, -UR28 ;  /* 0x8000001c1e1e7e21 */ /* 0x000fc80008010000 */
[----:B------:R-:W-:Y:S01]  /*98f0*/  FMUL.FTZ R30, R30, UR16 ;  /* 0x000000101e1e7c20 */ /* 0x000fe20008410000 */
        /* <DEDUP_REMOVED lines=9> */
[----:B------:R-:W-:Y:S01]  /*9990*/  FADD.FTZ R25, R33, R25 ;  /* 0x0000001921197221 */ /* 0x000fe20000010000 */
[----:B------:R-:W-:Y:S02]  /*99a0*/  HADD2.F32 R33, -RZ, R43.H0_H0 ;  /* 0x2000002bff217230 */ /* 0x000fe40000004100 */
[----:B------:R-:W-:-:S03]  /*99b0*/  FADD.FTZ R43, R24, R22 ;  /* 0x00000016182b7221 */ /* 0x000fc60000010000 */
        /* <DEDUP_REMOVED lines=19> */
[----:B------:R-:W-:Y:S01]  /*9af0*/  FMUL.FTZ R33, R33, R29 ;  /* 0x0000001d21217220 */ /* 0x000fe20000410000 */
[----:B------:R-:W-:Y:S01]  /*9b00*/  FMUL.FTZ R31, R31, R24 ;  /* 0x000000181f1f7220 */ /* 0x000fe20000410000 */
[----:B------:R-:W-:Y:S01]  /*9b10*/  FFMA.FTZ R44, R19, R42, R23 ;  /* 0x0000002a132c7223 */ /* 0x000fe20000010017 */
[----:B------:R-:W-:Y:S01]  /*9b20*/  FADD.FTZ R18, R18, -UR28 ;  /* 0x8000001c12127e21 */ /* 0x000fe20008010000 */
[----:B------:R-:W-:Y:S01]  /*9b30*/  FADD.FTZ R43, R43, R27 ;  /* 0x0000001b2b2b7221 */ /* 0x000fe20000010000 */
[----:B------:R-:W2:Y:S02]  /*9b40*/  LDL.S16 R77, [R1+0x17c] ;  /* 0x00017c00014d7983 */ /* 0x000ea40000100600 */
[----:B------:R-:W-:-:S04]  /*9b50*/  FMUL.FTZ R24, R18, UR16 ;  /* 0x0000001012187c20 */ /* 0x000fc80008410000 */
[----:B------:R-:W-:-:S04]  /*9b60*/  FFMA.FTZ R18, R11, R24, R9 ;  /* 0x000000180b127223 */ /* 0x000fc80000010009 */
[----:B------:R-:W-:-:S06]  /*9b70*/  FMUL.FTZ R25, R18, -1.4426950216293334961 ;  /* 0xbfb8aa3b12197820 */ /* 0x000fcc0000410000 */
[----:B------:R-:W0:Y:S02]  /*9b80*/  MUFU.EX2 R25, R25 ;  /* 0x0000001900197308 */ /* 0x000e240000000800 */
[----:B0-----:R-:W-:-:S06]  /*9b90*/  FADD.FTZ R25, R25, 1 ;  /* 0x3f80000019197421 */ /* 0x001fcc0000010000 */
[----:B------:R-:W0:Y:S01]  /*9ba0*/  MUFU.RCP R25, R25 ;  /* 0x0000001900197308 */ /* 0x000e220000001000 */
[----:B------:R-:W-:Y:S02]  /*9bb0*/  HADD2.F32 R29, -RZ, R76.H0_H0 ;  /* 0x2000004cff1d7230 */ /* 0x000fe40000004100 */
[----:B------:R-:W-:Y:S01]  /*9bc0*/  FFMA.FTZ R44, R3, R41, R44 ;  /* 0x00000029032c7223 */ /* 0x000fe2000001002c */
[----:B------:R-:W-:Y:S01]  /*9bd0*/  FADD.FTZ R43, R43, R39 ;  /* 0x000000272b2b7221 */ /* 0x000fe20000010000 */
[----:B------:R-:W2:Y:S01]  /*9be0*/  LDL.LU.S16 R76, [R1+0x182] ;  /* 0x00018200014c7983 */ /* 0x000ea20000300600 */
[----:B0-----:R-:W-:Y:S01]  /*9bf0*/  FMUL.FTZ R29, R29, R25 ;  /* 0x000000191d1d7220 */ /* 0x001fe20000410000 */
[----:B------:R-:W-:-:S04]  /*9c00*/  FADD.FTZ R25, -R25, 1 ;  /* 0x3f80000019197421 */ /* 0x000fc80000010100 */
[----:B------:R-:W-:-:S04]  /*9c10*/  FFMA.FTZ R25, R18, R25, 1 ;  /* 0x3f80000012197423 */ /* 0x000fc80000010019 */
[----:B------:R-:W-:Y:S01]  /*9c20*/  FMUL.FTZ R29, R29, R25 ;  /* 0x000000191d1d7220 */ /* 0x000fe20000410000 */
[----:B------:R-:W-:-:S05]  /*9c30*/  HADD2.F32 R25, -RZ, R75.H1_H1 ;  /* 0x3000004bff197230 */ /* 0x000fca0000004100 */
[----:B------:R-:W-:Y:S01]  /*9c40*/  FADD.FTZ R25, R25, -UR28 ;  /* 0x8000001c19197e21 */ /* 0x000fe20008010000 */
[----:B------:R-:W-:-:S03]  /*9c50*/  FADD.FTZ R18, R20, R42 ;  /* 0x0000002a14127221 */ /* 0x000fc60000010000 */
[----:B------:R-:W-:Y:S01]  /*9c60*/  FMUL.FTZ R23, R25, UR16 ;  /* 0x0000001019177c20 */ /* 0x000fe20008410000 */
[----:B------:R-:W-:-:S03]  /*9c70*/  FMUL.FTZ R42, R10, R42 ;  /* 0x0000002a0a2a7220 */ /* 0x000fc60000410000 */
[----:B------:R-:W-:Y:S01]  /*9c80*/  FFMA.FTZ R20, R10, R23, R8 ;  /* 0x000000170a147223 */ /* 0x000fe20000010008 */
[----:B------:R-:W-:-:S03]  /*9c90*/  FFMA.FTZ R19, R19, R42, R21 ;  /* 0x0000002a13137223 */ /* 0x000fc60000010015 */
        /* <DEDUP_REMOVED lines=10> */
[----:B------:R-:W-:Y:S01]  /*9d40*/  FFMA.FTZ R19, R2, R46, R19 ;  /* 0x0000002e02137223 */ /* 0x000fe20000010013 */
[----:B------:R-:W-:Y:S01]  /*9d50*/  FMUL.FTZ R25, R25, R21 ;  /* 0x0000001519197220 */ /* 0x000fe20000410000 */
[----:B------:R-:W-:Y:S01]  /*9d60*/  FFMA.FTZ R44, R36, R40, R44 ;  /* 0x00000028242c7223 */ /* 0x000fe2000001002c */
[----:B------:R-:W-:Y:S01]  /*9d70*/  FADD.FTZ R20, R20, -UR28 ;  /* 0x8000001c14147e21 */ /* 0x000fe20008010000 */
[----:B------:R-:W-:Y:S01]  /*9d80*/  FADD.FTZ R43, R43, R37 ;  /* 0x000000252b2b7221 */ /* 0x000fe20000010000 */
[----:B------:R-:W2:Y:S02]  /*9d90*/  LDL.LU.S16 R75, [R1+0x17e] ;  /* 0x00017e00014b7983 */ /* 0x000ea40000300600 */
[----:B------:R-:W-:-:S04]  /*9da0*/  FMUL.FTZ R21, R20, UR16 ;  /* 0x0000001014157c20 */ /* 0x000fc80008410000 */
[----:B------:R-:W-:-:S04]  /*9db0*/  FFMA.FTZ R20, R11, R21, R9 ;  /* 0x000000150b147223 */ /* 0x000fc80000010009 */
[----:B------:R-:W-:-:S06]  /*9dc0*/  FMUL.FTZ R22, R20, -1.4426950216293334961 ;  /* 0xbfb8aa3b14167820 */ /* 0x000fcc0000410000 */
[----:B------:R-:W0:Y:S02]  /*9dd0*/  MUFU.EX2 R22, R22 ;  /* 0x0000001600167308 */ /* 0x000e240000000800 */
[----:B0-----:R-:W-:-:S06]  /*9de0*/  FADD.FTZ R22, R22, 1 ;  /* 0x3f80000016167421 */ /* 0x001fcc0000010000 */
[----:B------:R-:W0:Y:S01]  /*9df0*/  MUFU.RCP R22, R22 ;  /* 0x0000001600167308 */ /* 0x000e220000001000 */
[----:B------:R-:W-:-:S05]  /*9e00*/  HADD2.F32 R42, -RZ, R74.H0_H0 ;  /* 0x2000004aff2a7230 */ /* 0x000fca0000004100 */
[----:B0-----:R-:W-:Y:S01]  /*9e10*/  FMUL.FTZ R42, R42, R22 ;  /* 0x000000162a2a7220 */ /* 0x001fe20000410000 */
[----:B------:R-:W-:-:S04]  /*9e20*/  FADD.FTZ R22, -R22, 1 ;  /* 0x3f80000016167421 */ /* 0x000fc80000010100 */
[----:B------:R-:W-:Y:S01]  /*9e30*/  FFMA.FTZ R22, R20, R22, 1 ;  /* 0x3f80000014167423 */ /* 0x000fe20000010016 */
[----:B------:R-:W-:Y:S02]  /*9e40*/  HADD2.F32 R20, -RZ, R65.H0_H0 ;  /* 0x20000041ff147230 */ /* 0x000fe40000004100 */
[----:B------:R-:W4:Y:S01]  /*9e50*/  LDL.LU.S16 R65, [R1+0x122] ;  /* 0x0001220001417983 */ /* 0x000f220000300600 */
[----:B------:R-:W-:Y:S01]  /*9e60*/  FMUL.FTZ R22, R42, R22 ;  /* 0x000000162a167220 */ /* 0x000fe20000410000 */
[----:B------:R-:W-:Y:S01]  /*9e70*/  FFMA.FTZ R42, R2, R27, R28 ;  /* 0x0000001b022a7223 */ /* 0x000fe2000001001c */
[----:B---3--:R-:W-:Y:S02]  /*9e80*/  HADD2.F32 R27, -RZ, R66.H0_H0 ;  /* 0x20000042ff1b7230 */ /* 0x008fe40000004100 */
[----:B------:R-:W3:Y:S01]  /*9e90*/  LDL.LU.S16 R66, [R1+0x124] ;  /* 0x0001240001427983 */ /* 0x000ee20000300600 */
        /* <DEDUP_REMOVED lines=12> */
[----:B------:R-:W-:-:S03]  /*9f60*/  FMUL.FTZ R20, R27, R20 ;  /* 0x000000141b147220 */ /* 0x000fc60000410000 */
        /* <DEDUP_REMOVED lines=11> */
[----:B------:R-:W-:Y:S01]  /*a020*/  FADD.FTZ R45, R18, R41 ;  /* 0x00000029122d7221 */ /* 0x000fe20000010000 */
[----:B------:R-:W-:Y:S01]  /*a030*/  FFMA.FTZ R41, R3, R47, R19 ;  /* 0x0000002f03297223 */ /* 0x000fe20000010013 */
[----:B------:R-:W-:Y:S01]  /*a040*/  FADD.FTZ R47, R46, R47 ;  /* 0x0000002f2e2f7221 */ /* 0x000fe20000010000 */
[----:B----4-:R-:W-:-:S05]  /*a050*/  HADD2.F32 R2, -RZ, R65.H0_H0 ;  /* 0x20000041ff027230 */ /* 0x010fca0000004100 */
[----:B------:R-:W-:-:S04]  /*a060*/  FADD.FTZ R2, R2, -UR28 ;  /* 0x8000001c02027e21 */ /* 0x000fc80008010000 */
[----:B------:R-:W-:-:S04]  /*a070*/  FMUL.FTZ R2, R2, UR16 ;  /* 0x0000001002027c20 */ /* 0x000fc80008410000 */
[----:B------:R-:W-:-:S04]  /*a080*/  FFMA.FTZ R3, R10, R2, R8 ;  /* 0x000000020a037223 */ /* 0x000fc80000010008 */
[----:B------:R-:W-:-:S06]  /*a090*/  FMUL.FTZ R18, R3, -1.4426950216293334961 ;  /* 0xbfb8aa3b03127820 */ /* 0x000fcc0000410000 */
[----:B------:R-:W0:Y:S02]  /*a0a0*/  MUFU.EX2 R18, R18 ;  /* 0x0000001200127308 */ /* 0x000e240000000800 */
[----:B0-----:R-:W-:-:S06]  /*a0b0*/  FADD.FTZ R18, R18, 1 ;  /* 0x3f80000012127421 */ /* 0x001fcc0000010000 */
[----:B------:R-:W0:Y:S01]  /*a0c0*/  MUFU.RCP R18, R18 ;  /* 0x0000001200127308 */ /* 0x000e220000001000 */
[----:B---3--:R-:W-:-:S05]  /*a0d0*/  HADD2.F32 R19, -RZ, R66.H0_H0 ;  /* 0x20000042ff137230 */ /* 0x008fca0000004100 */
[----:B0-----:R-:W-:Y:S01]  /*a0e0*/  FMUL.FTZ R19, R19, R18 ;  /* 0x0000001213137220 */ /* 0x001fe20000410000 */
[----:B------:R-:W-:-:S04]  /*a0f0*/  FADD.FTZ R18, -R18, 1 ;  /* 0x3f80000012127421 */ /* 0x000fc80000010100 */
[----:B------:R-:W-:Y:S01]  /*a100*/  FFMA.FTZ R3, R3, R18, 1 ;  /* 0x3f80000003037423 */ /* 0x000fe20000010012 */
[----:B------:R-:W-:-:S05]  /*a110*/  HADD2.F32 R18, -RZ, R62.H0_H0 ;  /* 0x2000003eff127230 */ /* 0x000fca0000004100 */
[----:B------:R-:W-:Y:S01]  /*a120*/  FADD.FTZ R18, R18, -UR28 ;  /* 0x8000001c12127e21 */ /* 0x000fe20008010000 */
[----:B------:R-:W-:-:S03]  /*a130*/  FMUL.FTZ R3, R19, R3 ;  /* 0x0000000313037220 */ /* 0x000fc60000410000 */
[----:B------:R-:W-:-:S04]  /*a140*/  FMUL.FTZ R19, R18, UR16 ;  /* 0x0000001012137c20 */ /* 0x000fc80008410000 */
[----:B------:R-:W-:-:S04]  /*a150*/  FFMA.FTZ R18, R11, R19, R9 ;  /* 0x000000130b127223 */ /* 0x000fc80000010009 */
[----:B------:R-:W-:-:S06]  /*a160*/  FMUL.FTZ R46, R18, -1.4426950216293334961 ;  /* 0xbfb8aa3b122e7820 */ /* 0x000fcc0000410000 */
[----:B------:R-:W0:Y:S02]  /*a170*/  MUFU.EX2 R46, R46 ;  /* 0x0000002e002e7308 */ /* 0x000e240000000800 */
[----:B0-----:R-:W-:-:S06]  /*a180*/  FADD.FTZ R46, R46, 1 ;  /* 0x3f8000002e2e7421 */ /* 0x001fcc0000010000 */
[----:B------:R-:W0:Y:S01]  /*a190*/  MUFU.RCP R46, R46 ;  /* 0x0000002e002e7308 */ /* 0x000e220000001000 */
[----:B------:R-:W-:-:S05]  /*a1a0*/  HADD2.F32 R66, -RZ, R61.H0_H0 ;  /* 0x2000003dff427230 */ /* 0x000fca0000004100 */
[----:B------:R-:W-:Y:S01]  /*a1b0*/  FADD.FTZ R66, R66, -UR28 ;  /* 0x8000001c42427e21 */ /* 0x000fe20008010000 */
[----:B0-----:R-:W-:Y:S01]  /*a1c0*/  FMUL.FTZ R53, R53, R46 ;  /* 0x0000002e35357220 */ /* 0x001fe20000410000 */
[----:B------:R-:W-:Y:S02]  /*a1d0*/  FADD.FTZ R46, -R46, 1 ;  /* 0x3f8000002e2e7421 */ /* 0x000fe40000010100 */
[----:B------:R-:W-:Y:S02]  /*a1e0*/  FMUL.FTZ R66, R66, UR16 ;  /* 0x0000001042427c20 */ /* 0x000fe40008410000 */
[----:B------:R-:W-:Y:S01]  /*a1f0*/  FFMA.FTZ R18, R18, R46, 1 ;  /* 0x3f80000012127423 */ /* 0x000fe2000001002e */
[-C--:B------:R-:W-:Y:S01]  /*a200*/  FFMA.FTZ R46, R38, R39.reuse, R42 ;  /* 0x00000027262e7223 */ /* 0x080fe2000001002a */
[----:B------:R-:W-:-:S04]  /*a210*/  FMUL.FTZ R39, R11, R39 ;  /* 0x000000270b277220 */ /* 0x000fc80000410000 */
[----:B------:R-:W-:Y:S01]  /*a220*/  FFMA.FTZ R41, R38, R39, R41 ;  /* 0x0000002726297223 */ /* 0x000fe20000010029 */
[----:B------:R-:W-:-:S04]  /*a230*/  FFMA.FTZ R38, R10, R66, R8 ;  /* 0x000000420a267223 */ /* 0x000fc80000010008 */
[----:B------:R-:W-:-:S06]  /*a240*/  FMUL.FTZ R42, R38, -1.4426950216293334961 ;  /* 0xbfb8aa3b262a7820 */ /* 0x000fcc0000410000 */
[----:B------:R-:W0:Y:S01]  /*a250*/  MUFU.EX2 R42, R42 ;  /* 0x0000002a002a7308 */ /* 0x000e220000000800 */
[----:B------:R-:W-:Y:S02]  /*a260*/  HADD2.F32 R65, -RZ, R60.H0_H0 ;  /* 0x2000003cff417230 */ /* 0x000fe40000004100 */
[----:B0-----:R-:W-:-:S06]  /*a270*/  FADD.FTZ R42, R42, 1 ;  /* 0x3f8000002a2a7421 */ /* 0x001fcc0000010000 */
[----:B------:R-:W0:Y:S01]  /*a280*/  MUFU.RCP R42, R42 ;  /* 0x0000002a002a7308 */ /* 0x000e220000001000 */
[----:B------:R-:W-:-:S04]  /*a290*/  FADD.FTZ R65, R65, -UR28 ;  /* 0x8000001c41417e21 */ /* 0x000fc80008010000 */
[----:B------:R-:W-:Y:S01]  /*a2a0*/  FMUL.FTZ R65, R65, UR16 ;  /* 0x0000001041417c20 */ /* 0x000fe20008410000 */
[----:B------:R-:W-:Y:S01]  /*a2b0*/  FADD.FTZ R47, R39, R47 ;  /* 0x0000002f272f7221 */ /* 0x000fe20000010000 */
[----:B0-----:R-:W-:Y:S01]  /*a2c0*/  FMUL.FTZ R59, R59, R42 ;  /* 0x0000002a3b3b7220 */ /* 0x001fe20000410000 */
[----:B------:R-:W-:-:S04]  /*a2d0*/  FADD.FTZ R42, -R42, 1 ;  /* 0x3f8000002a2a7421 */ /* 0x000fc80000010100 */
[----:B------:R-:W-:Y:S01]  /*a2e0*/  FFMA.FTZ R42, R38, R42, 1 ;  /* 0x3f800000262a7423 */ /* 0x000fe2000001002a */
[----:B------:R-:W-:-:S04]  /*a2f0*/  FFMA.FTZ R38, R11, R65, R9 ;  /* 0x000000410b267223 */ /* 0x000fc80000010009 */
[----:B------:R-:W-:-:S06]  /*a300*/  FMUL.FTZ R39, R38, -1.4426950216293334961 ;  /* 0xbfb8aa3b26277820 */ /* 0x000fcc0000410000 */
[----:B------:R-:W0:Y:S01]  /*a310*/  MUFU.EX2 R39, R39 ;  /* 0x0000002700277308 */ /* 0x000e220000000800 */
[----:B------:R-:W-:Y:S02]  /*a320*/  HADD2.F32 R63, -RZ, R50.H0_H0 ;  /* 0x20000032ff3f7230 */ /* 0x000fe40000004100 */
[----:B0-----:R-:W-:-:S06]  /*a330*/  FADD.FTZ R39, R39, 1 ;  /* 0x3f80000027277421 */ /* 0x001fcc0000010000 */
[----:B------:R-:W0:Y:S01]  /*a340*/  MUFU.RCP R39, R39 ;  /* 0x0000002700277308 */ /* 0x000e220000001000 */
[----:B------:R-:W-:Y:S01]  /*a350*/  FADD.FTZ R63, R63, -UR28 ;  /* 0x8000001c3f3f7e21 */ /* 0x000fe20008010000 */
[----:B------:R-:W-:Y:S01]  /*a360*/  FADD.FTZ R45, R45, R40 ;  /* 0x000000282d2d7221 */ /* 0x000fe20000010000 */
[----:B------:R-:W-:Y:S02]  /*a370*/  FMUL.FTZ R40, R10, R40 ;  /* 0x000000280a287220 */ /* 0x000fe40000410000 */
[----:B------:R-:W-:Y:S02]  /*a380*/  FMUL.FTZ R63, R63, UR16 ;  /* 0x000000103f3f7c20 */ /* 0x000fe40008410000 */
[----:B------:R-:W-:Y:S02]  /*a390*/  FFMA.FTZ R41, R36, R40, R41 ;  /* 0x0000002824297223 */ /* 0x000fe40000010029 */
[----:B------:R-:W-:Y:S01]  /*a3a0*/  FFMA.FTZ R36, R10, R63, R8 ;  /* 0x0000003f0a247223 */ /* 0x000fe20000010008 */
[----:B0-----:R-:W-:Y:S01]  /*a3b0*/  FMUL.FTZ R56, R56, R39 ;  /* 0x0000002738387220 */ /* 0x001fe20000410000 */
[----:B------:R-:W-:-:S04]  /*a3c0*/  FADD.FTZ R39, -R39, 1 ;  /* 0x3f80000027277421 */ /* 0x000fc80000010100 */
[----:B------:R-:W-:Y:S01]  /*a3d0*/  FFMA.FTZ R39, R38, R39, 1 ;  /* 0x3f80000026277423 */ /* 0x000fe20000010027 */
[----:B------:R-:W-:-:S06]  /*a3e0*/  FMUL.FTZ R38, R36, -1.4426950216293334961 ;  /* 0xbfb8aa3b24267820 */ /* 0x000fcc0000410000 */
[----:B------:R-:W0:Y:S01]  /*a3f0*/  MUFU.EX2 R38, R38 ;  /* 0x0000002600267308 */ /* 0x000e220000000800 */
[----:B------:R-:W-:Y:S02]  /*a400*/  HADD2.F32 R62, -RZ, R50.H1_H1 ;  /* 0x30000032ff3e7230 */ /* 0x000fe40000004100 */
[----:B0-----:R-:W-:-:S06]  /*a410*/  FADD.FTZ R38, R38, 1 ;  /* 0x3f80000026267421 */ /* 0x001fcc0000010000 */
[----:B------:R-:W0:Y:S01]  /*a420*/  MUFU.RCP R38, R38 ;  /* 0x0000002600267308 */ /* 0x000e220000001000 */
[----:B------:R-:W-:Y:S01]  /*a430*/  FMUL.FTZ R59, R59, R42 ;  /* 0x0000002a3b3b7220 */ /* 0x000fe20000410000 */
[----:B------:R-:W-:Y:S02]  /*a440*/  HADD2.F32 R42, -RZ, R51.H0_H0 ;  /* 0x20000033ff2a7230 */ /* 0x000fe40000004100 */
        /* <DEDUP_REMOVED lines=11> */
[----:B------:R-:W-:Y:S02]  /*a500*/  HADD2.F32 R50, -RZ, R57.H0_H0 ;  /* 0x20000039ff327230 */ /* 0x000fe40000004100 */
        /* <DEDUP_REMOVED lines=9> */
[----:B------:R-:W-:Y:S01]  /*a5a0*/  FFMA.FTZ R34, R10, R61, R8 ;  /* 0x0000003d0a227223 */ /* 0x000fe20000010008 */
[----:B------:R-:W-:-:S03]  /*a5b0*/  FMUL.FTZ R50, R50, R38 ;  /* 0x0000002632327220 */ /* 0x000fc60000410000 */
[----:B------:R-:W-:-:S06]  /*a5c0*/  FMUL.FTZ R38, R34, -1.4426950216293334961 ;  /* 0xbfb8aa3b22267820 */ /* 0x000fcc0000410000 */
[----:B------:R-:W0:Y:S01]  /*a5d0*/  MUFU.EX2 R38, R38 ;  /* 0x0000002600267308 */ /* 0x000e220000000800 */
[----:B------:R-:W-:Y:S01]  /*a5e0*/  FADD.FTZ R47, R47, R40 ;  /* 0x000000282f2f7221 */ /* 0x000fe20000010000 */
[----:B------:R-:W-:Y:S01]  /*a5f0*/  FADD.FTZ R45, R45, R35 ;  /* 0x000000232d2d7221 */ /* 0x000fe20000010000 */
[-C--:B------:R-:W-:Y:S01]  /*a600*/  FFMA.FTZ R44, R32, R35.reuse, R44 ;  /* 0x00000023202c7223 */ /* 0x080fe2000001002c */
[----:B------:R-:W-:Y:S01]  /*a610*/  FMUL.FTZ R35, R10, R35 ;  /* 0x000000230a237220 */ /* 0x000fe20000410000 */
[----:B------:R-:W-:-:S03]  /*a620*/  FADD.FTZ R47, R37, R47 ;  /* 0x0000002f252f7221 */ /* 0x000fc60000010000 */
[----:B------:R-:W-:Y:S01]  /*a630*/  FFMA.FTZ R41, R32, R35, R41 ;  /* 0x0000002320297223 */ /* 0x000fe20000010029 */
[----:B------:R-:W-:Y:S01]  /*a640*/  FADD.FTZ R47, R47, R35 ;  /* 0x000000232f2f7221 */ /* 0x000fe20000010000 */
[----:B0-----:R-:W-:Y:S01]  /*a650*/  FADD.FTZ R38, R38, 1 ;  /* 0x3f80000026267421 */ /* 0x001fe20000010000 */
[----:B------:R-:W-:-:S05]  /*a660*/  HADD2.F32 R35, -RZ, R55.H0_H0 ;  /* 0x20000037ff237230 */ /* 0x000fca0000004100 */
[----:B------:R-:W0:Y:S01]  /*a670*/  MUFU.RCP R38, R38 ;  /* 0x0000002600267308 */ /* 0x000e220000001000 */
[----:B------:R-:W-:Y:S02]  /*a680*/  HADD2.F32 R55, -RZ, R51.H1_H1 ;  /* 0x30000033ff377230 */ /* 0x000fe40000004100 */
[----:B------:R-:W-:Y:S02]  /*a690*/  HADD2.F32 R46, -RZ, R58.H0_H0 ;  /* 0x2000003aff2e7230 */ /* 0x000fe40000004100 */
[----:B------:R-:W-:Y:S02]  /*a6a0*/  HADD2.F32 R51, -RZ, R64.H0_H0 ;  /* 0x20000040ff337230 */ /* 0x000fe40000004100 */
[----:B------:R-:W-:Y:S01]  /*a6b0*/  HADD2.F32 R58, -RZ, R48.H1_H1 ;  /* 0x30000030ff3a7230 */ /* 0x000fe20000004100 */
[----:B------:R-:W3:Y:S01]  /*a6c0*/  LDL.LU.S16 R64, [R1+0x144] ;  /* 0x0001440001407983 */ /* 0x000ee20000300600 */
[----:B--2---:R-:W-:-:S03]  /*a6d0*/  HADD2.F32 R48, -RZ, R70.H0_H0 ;  /* 0x20000046ff307230 */ /* 0x004fc60000004100 */
[----:B------:R-:W2:Y:S01]  /*a6e0*/  LDL.S16 R70, [R1+0x152] ;  /* 0x0001520001467983 */ /* 0x000ea20000100600 */
[--C-:B------:R-:W-:Y:S02]  /*a6f0*/  HADD2.F32 R60, -RZ, R49.reuse.H0_H0 ;  /* 0x20000031ff3c7230 */ /* 0x100fe40000004100 */
[----:B------:R-:W-:Y:S01]  /*a700*/  FMUL.FTZ R56, R56, R39 ;  /* 0x0000002738387220 */ /* 0x000fe20000410000 */
[----:B------:R-:W-:Y:S02]  /*a710*/  HADD2.F32 R39, -RZ, R49.H1_H1 ;  /* 0x30000031ff277230 */ /* 0x000fe40000004100 */
[----:B------:R-:W-:-:S03]  /*a720*/  FADD.FTZ R60, R60, -UR28 ;  /* 0x8000001c3c3c7e21 */ /* 0x000fc60008010000 */
[----:B0-----:R-:W-:Y:S01]  /*a730*/  FMUL.FTZ R39, R39, R38 ;  /* 0x0000002627277220 */ /* 0x001fe20000410000 */
[----:B------:R-:W-:Y:S01]  /*a740*/  FADD.FTZ R38, -R38, 1 ;  /* 0x3f80000026267421 */ /* 0x000fe20000010100 */
[----:B------:R-:W-:-:S03]  /*a750*/  FMUL.FTZ R60, R60, UR16 ;  /* 0x000000103c3c7c20 */ /* 0x000fc60008410000 */
[----:B------:R-:W-:Y:S01]  /*a760*/  FFMA.FTZ R38, R34, R38, 1 ;  /* 0x3f80000022267423 */ /* 0x000fe20000010026 */
[----:B------:R-:W-:-:S04]  /*a770*/  FFMA.FTZ R34, R11, R60, R9 ;  /* 0x0000003c0b227223 */ /* 0x000fc80000010009 */
[----:B------:R-:W-:-:S06]  /*a780*/  FMUL.FTZ R37, R34, -1.4426950216293334961 ;  /* 0xbfb8aa3b22257820 */ /* 0x000fcc0000410000 */
[----:B------:R-:W0:Y:S02]  /*a790*/  MUFU.EX2 R37, R37 ;  /* 0x0000002500257308 */ /* 0x000e240000000800 */
[----:B0-----:R-:W-:-:S06]  /*a7a0*/  FADD.FTZ R37, R37, 1 ;  /* 0x3f80000025257421 */ /* 0x001fcc0000010000 */
[----:B------:R-:W0:Y:S01]  /*a7b0*/  MUFU.RCP R37, R37 ;  /* 0x0000002500257308 */ /* 0x000e220000001000 */
[----:B------:R-:W-:-:S04]  /*a7c0*/  FADD.FTZ R58, R58, -UR28 ;  /* 0x8000001c3a3a7e21 */ /* 0x000fc80008010000 */
[----:B------:R-:W-:-:S04]  /*a7d0*/  FMUL.FTZ R58, R58, UR16 ;  /* 0x000000103a3a7c20 */ /* 0x000fc80008410000 */
[----:B------:R-:W-:Y:S01]  /*a7e0*/  FFMA.FTZ R32, R10, R58, R8 ;  /* 0x0000003a0a207223 */ /* 0x000fe20000010008 */
[----:B0-----:R-:W-:Y:S01]  /*a7f0*/  FMUL.FTZ R46, R46, R37 ;  /* 0x000000252e2e7220 */ /* 0x001fe20000410000 */
[----:B------:R-:W-:-:S04]  /*a800*/  FADD.FTZ R37, -R37, 1 ;  /* 0x3f80000025257421 */ /* 0x000fc80000010100 */
[----:B------:R-:W-:Y:S01]  /*a810*/  FFMA.FTZ R37, R34, R37, 1 ;  /* 0x3f80000022257423 */ /* 0x000fe20000010025 */
[----:B------:R-:W-:-:S06]  /*a820*/  FMUL.FTZ R34, R32, -1.4426950216293334961 ;  /* 0xbfb8aa3b20227820 */ /* 0x000fcc0000410000 */
[----:B------:R-:W0:Y:S01]  /*a830*/  MUFU.EX2 R34, R34 ;  /* 0x0000002200227308 */ /* 0x000e220000000800 */
[----:B------:R-:W-:Y:S01]  /*a840*/  FADD.FTZ R43, R43, R33 ;  /* 0x000000212b2b7221 */ /* 0x000fe20000010000 */
[-C--:B------:R-:W-:Y:S01]  /*a850*/  FFMA.FTZ R36, R30, R33.reuse, R36 ;  /* 0x000000211e247223 */ /* 0x080fe20000010024 */
[----:B------:R-:W-:-:S04]  /*a860*/  FMUL.FTZ R33, R11, R33 ;  /* 0x000000210b217220 */ /* 0x000fc80000410000 */
[----:B------:R-:W-:Y:S01]  /*a870*/  FFMA.FTZ R41, R30, R33, R41 ;  /* 0x000000211e297223 */ /* 0x000fe20000010029 */
[----:B------:R-:W-:Y:S01]  /*a880*/  FADD.FTZ R47, R33, R47 ;  /* 0x0000002f212f7221 */ /* 0x000fe20000010000 */
[----:B------:R-:W-:Y:S02]  /*a890*/  HADD2.F32 R33, -RZ, R67.H0_H0 ;  /* 0x20000043ff217230 */ /* 0x000fe40000004100 */
[----:B------:R-:W4:Y:S01]  /*a8a0*/  LDL.LU.S16 R67, [R1+0x156] ;  /* 0x0001560001437983 */ /* 0x000f220000300600 */
[----:B0-----:R-:W-:-:S06]  /*a8b0*/  FADD.FTZ R34, R34, 1 ;  /* 0x3f80000022227421 */ /* 0x001fcc0000010000 */
[----:B------:R-:W0:Y:S01]  /*a8c0*/  MUFU.RCP R34, R34 ;  /* 0x0000002200227308 */ /* 0x000e220000001000 */
[--C-:B------:R-:W-:Y:S02]  /*a8d0*/  HADD2.F32 R57, -RZ, R54.reuse.H0_H0 ;  /* 0x20000036ff397230 */ /* 0x100fe40000004100 */
[----:B------:R-:W-:Y:S01]  /*a8e0*/  FMUL.FTZ R46, R46, R37 ;  /* 0x000000252e2e7220 */ /* 0x000fe20000410000 */
[----:B------:R-:W-:Y:S02]  /*a8f0*/  HADD2.F32 R37, -RZ, R54.H1_H1 ;  /* 0x30000036ff257230 */ /* 0x000fe40000004100 */
        /* <DEDUP_REMOVED lines=19> */
[----:B------:R-:W-:Y:S01]  /*aa30*/  FMUL.FTZ R18, R53, R18 ;  /* 0x0000001235127220 */ /* 0x000fe20000410000 */
[----:B0-----:R-:W-:-:S06]  /*aa40*/  FADD.FTZ R32, R32, 1 ;  /* 0x3f80000020207421 */ /* 0x001fcc0000010000 */
[----:B------:R-:W0:Y:S01]  /*aa50*/  MUFU.RCP R32, R32 ;  /* 0x0000002000207308 */ /* 0x000e220000001000 */
[--C-:B------:R-:W-:Y:S02]  /*aa60*/  HADD2.F32 R53, -RZ, R52.reuse.H0_H0 ;  /* 0x20000034ff357230 */ /* 0x100fe40000004100 */
[----:B------:R-:W-:Y:S01]  /*aa70*/  FMUL.FTZ R34, R35, R34 ;  /* 0x0000002223227220 */ /* 0x000fe20000410000 */
[----:B------:R-:W-:Y:S02]  /*aa80*/  HADD2.F32 R35, -RZ, R52.H1_H1 ;  /* 0x30000034ff237230 */ /* 0x000fe40000004100 */
[----:B------:R-:W-:Y:S01]  /*aa90*/  FADD.FTZ R53, R53, -UR28 ;  /* 0x8000001c35357e21 */ /* 0x000fe20008010000 */
[----:B------:R-:W-:Y:S02]  /*aaa0*/  HADD2.F32 R49, -RZ, R68.H0_H0 ;  /* 0x20000044ff317230 */ /* 0x000fe40000004100 */
[----:B------:R-:W4:Y:S01]  /*aab0*/  LDL.LU.S16 R68, [R1+0x150] ;  /* 0x0001500001447983 */ /* 0x000f220000300600 */
        /* <DEDUP_REMOVED lines=10> */
[----:B------:R-:W-:Y:S01]  /*ab60*/  FADD.FTZ R51, R51, -UR28 ;  /* 0x8000001c33337e21 */ /* 0x000fe20008010000 */
        /* <DEDUP_REMOVED lines=9> */
[----:B------:R-:W-:Y:S01]  /*ac00*/  FADD.FTZ R31, R47, R31 ;  /* 0x0000001f2f1f7221 */ /* 0x000fe20000010000 */
[----:B---3--:R-:W-:Y:S02]  /*ac10*/  HADD2.F32 R47, -RZ, R64.H0_H0 ;  /* 0x20000040ff2f7230 */ /* 0x008fe40000004100 */
[----:B------:R-:W3:Y:S01]  /*ac20*/  LDL.LU.S16 R64, [R1+0x14e] ;  /* 0x00014e0001407983 */ /* 0x000ee20000300600 */
[----:B--2---:R-:W-:Y:S02]  /*ac30*/  HADD2.F32 R44, -RZ, R70.H0_H0 ;  /* 0x20000046ff2c7230 */ /* 0x004fe40000004100 */
[----:B------:R-:W-:Y:S01]  /*ac40*/  FFMA.FTZ R26, R10, R51, R8 ;  /* 0x000000330a1a7223 */ /* 0x000fe20000010008 */
[----:B------:R-:W2:Y:S03]  /*ac50*/  LDL.S16 R70, [R1+0x160] ;  /* 0x0001600001467983 */ /* 0x000ea60000100600 */
        /* <DEDUP_REMOVED lines=16> */
[----:B----4-:R-:W-:Y:S02]  /*ad60*/  HADD2.F32 R37, -RZ, R67.H0_H0 ;  /* 0x20000043ff257230 */ /* 0x010fe40000004100 */
[----:B------:R-:W-:Y:S01]  /*ad70*/  FADD.FTZ R67, R43, R29 ;  /* 0x0000001d2b437221 */ /* 0x000fe20000010000 */
[-C--:B------:R-:W-:Y:S01]  /*ad80*/  FFMA.FTZ R36, R24, R29.reuse, R36 ;  /* 0x0000001d18247223 */ /* 0x080fe20000010024 */
[----:B------:R-:W-:Y:S01]  /*ad90*/  FMUL.FTZ R29, R11, R29 ;  /* 0x0000001d0b1d7220 */ /* 0x000fe20000410000 */
[----:B------:R-:W-:-:S03]  /*ada0*/  FMUL.FTZ R47, R47, UR16 ;  /* 0x000000102f2f7c20 */ /* 0x000fc60008410000 */
[----:B------:R-:W-:Y:S01]  /*adb0*/  FFMA.FTZ R41, R24, R29, R41 ;  /* 0x0000001d18297223 */ /* 0x000fe20000010029 */
[----:B------:R-:W-:Y:S01]  /*adc0*/  FFMA.FTZ R24, R10, R47, R8 ;  /* 0x0000002f0a187223 */ /* 0x000fe20000010008 */
[----:B0-----:R-:W-:Y:S01]  /*add0*/  FMUL.FTZ R37, R37, R35 ;  /* 0x0000002325257220 */ /* 0x001fe20000410000 */
[----:B------:R-:W-:-:S04]  /*ade0*/  FADD.FTZ R35, -R35, 1 ;  /* 0x3f80000023237421 */ /* 0x000fc80000010100 */
[----:B------:R-:W-:Y:S01]  /*adf0*/  FFMA.FTZ R26, R26, R35, 1 ;  /* 0x3f8000001a1a7423 */ /* 0x000fe20000010023 */
        /* <DEDUP_REMOVED lines=8> */
[----:B------:R-:W-:Y:S02]  /*ae80*/  HADD2.F32 R35, -RZ, R71.H0_H0 ;  /* 0x20000047ff237230 */ /* 0x000fe40000004100 */
[----:B------:R-:W4:Y:S01]  /*ae90*/  LDL.LU.S16 R71, [R1+0x162] ;  /* 0x0001620001477983 */ /* 0x000f220000300600 */
[----:B------:R-:W-:-:S03]  /*aea0*/  HADD2.F32 R45, -RZ, R68.H0_H0 ;  /* 0x20000044ff2d7230 */ /* 0x000fc60000004100 */
[----:B------:R-:W4:Y:S02]  /*aeb0*/  LDL.S16 R68, [R1+0x15e] ;  /* 0x00015e0001447983 */ /* 0x000f240000100600 */
[----:B------:R-:W-:-:S04]  /*aec0*/  FADD.FTZ R45, R45, -UR28 ;  /* 0x8000001c2d2d7e21 */ /* 0x000fc80008010000 */
[----:B------:R-:W-:Y:S01]  /*aed0*/  FMUL.FTZ R45, R45, UR16 ;  /* 0x000000102d2d7c20 */ /* 0x000fe20008410000 */
[----:B------:R-:W-:-:S03]  /*aee0*/  FADD.FTZ R31, R29, R31 ;  /* 0x0000001f1d1f7221 */ /* 0x000fc60000010000 */
[----:B------:R-:W-:-:S04]  /*aef0*/  FFMA.FTZ R24, R11, R45, R9 ;  /* 0x0000002d0b187223 */ /* 0x000fc80000010009 */
[----:B------:R-:W-:Y:S01]  /*af00*/  FMUL.FTZ R29, R24, -1.4426950216293334961 ;  /* 0xbfb8aa3b181d7820 */ /* 0x000fe20000410000 */
[----:B---3--:R-:W-:Y:S02]  /*af10*/  HADD2.F32 R43, -RZ, R64.H0_H0 ;  /* 0x20000040ff2b7230 */ /* 0x008fe40000004100 */
[----:B------:R-:W3:Y:S01]  /*af20*/  LDL.LU.S16 R64, [R1+0x15c] ;  /* 0x00015c0001407983 */ /* 0x000ee20000300600 */
[----:B--2---:R-:W-:-:S03]  /*af30*/  HADD2.F32 R40, -RZ, R70.H0_H0 ;  /* 0x20000046ff287230 */ /* 0x004fc60000004100 */
[----:B------:R-:W2:Y:S01]  /*af40*/  LDL.S16 R70, [R1+0x166] ;  /* 0x0001660001467983 */ /* 0x000ea20000100600 */
[----:B------:R-:W0:Y:S02]  /*af50*/  MUFU.EX2 R29, R29 ;  /* 0x0000001d001d7308 */ /* 0x000e240000000800 */
[----:B0-----:R-:W-:-:S06]  /*af60*/  FADD.FTZ R29, R29, 1 ;  /* 0x3f8000001d1d7421 */ /* 0x001fcc0000010000 */
[----:B------:R-:W0:Y:S01]  /*af70*/  MUFU.RCP R29, R29 ;  /* 0x0000001d001d7308 */ /* 0x000e220000001000 */
[----:B------:R-:W-:Y:S01]  /*af80*/  FADD.FTZ R43, R43, -UR28 ;  /* 0x8000001c2b2b7e21 */ /* 0x000fe20008010000 */
[----:B------:R-:W-:Y:S01]  /*af90*/  FADD.FTZ R32, R32, R25 ;  /* 0x0000001920207221 */ /* 0x000fe20000010000 */
[----:B------:R-:W-:Y:S02]  /*afa0*/  FFMA.FTZ R33, R23, R25, R33 ;  /* 0x0000001917217223 */ /* 0x000fe40000010021 */
[----:B------:R-:W-:Y:S01]  /*afb0*/  FMUL.FTZ R43, R43, UR16 ;  /* 0x000000102b2b7c20 */ /* 0x000fe20008410000 */
[----:B0-----:R-:W-:Y:S01]  /*afc0*/  FMUL.FTZ R35, R35, R29 ;  /* 0x0000001d23237220 */ /* 0x001fe20000410000 */
[----:B------:R-:W-:-:S04]  /*afd0*/  FADD.FTZ R29, -R29, 1 ;  /* 0x3f8000001d1d7421 */ /* 0x000fc80000010100 */
[----:B------:R-:W-:Y:S01]  /*afe0*/  FFMA.FTZ R24, R24, R29, 1 ;  /* 0x3f80000018187423 */ /* 0x000fe2000001001d */
[----:B------:R-:W-:-:S04]  /*aff0*/  FMUL.FTZ R29, R10, R25 ;  /* 0x000000190a1d7220 */ /* 0x000fc80000410000 */
[----:B------:R-:W-:Y:S01]  /*b000*/  FFMA.FTZ R25, R23, R29, R41 ;  /* 0x0000001d17197223 */ /* 0x000fe20000010029 */
[----:B------:R-:W-:Y:S01]  /*b010*/  FFMA.FTZ R23, R10, R43, R8 ;  /* 0x0000002b0a177223 */ /* 0x000fe20000010008 */
[----:B------:R-:W-:-:S03]  /*b020*/  FMUL.FTZ R24, R35, R24 ;  /* 0x0000001823187220 */ /* 0x000fc60000410000 */
        /* <DEDUP_REMOVED lines=8> */
[----:B----4-:R-:W-:Y:S02]  /*b0b0*/  HADD2.F32 R35, -RZ, R71.H0_H0 ;  /* 0x20000047ff237230 */ /* 0x010fe40000004100 */
[----:B------:R-:W4:Y:S01]  /*b0c0*/  LDL.S16 R71, [R1+0x16a] ;  /* 0x00016a0001477983 */ /* 0x000f220000100600 */
[----:B------:R-:W-:-:S03]  /*b0d0*/  HADD2.F32 R41, -RZ, R68.H0_H0 ;  /* 0x20000044ff297230 */ /* 0x000fc60000004100 */
[----:B------:R-:W4:Y:S01]  /*b0e0*/  LDL.LU.S16 R68, [R1+0x164] ;  /* 0x0001640001447983 */ /* 0x000f220000300600 */
[----:B------:R-:W-:Y:S01]  /*b0f0*/  FMUL.FTZ R38, R39, R38 ;  /* 0x0000002627267220 */ /* 0x000fe20000410000 */
[----:B------:R-:W-:-:S04]  /*b100*/  FADD.FTZ R41, R41, -UR28 ;  /* 0x8000001c29297e21 */ /* 0x000fc80008010000 */
[----:B------:R-:W-:Y:S01]  /*b110*/  FMUL.FTZ R41, R41, UR16 ;  /* 0x0000001029297c20 */ /* 0x000fe20008410000 */
[----:B------:R-:W-:-:S03]  /*b120*/  FADD.FTZ R31, R31, R29 ;  /* 0x0000001d1f1f7221 */ /* 0x000fc60000010000 */
[----:B------:R-:W-:-:S04]  /*b130*/  FFMA.FTZ R23, R11, R41, R9 ;  /* 0x000000290b177223 */ /* 0x000fc80000010009 */
[----:B------:R-:W-:Y:S01]  /*b140*/  FMUL.FTZ R29, R23, -1.4426950216293334961 ;  /* 0xbfb8aa3b171d7820 */ /* 0x000fe20000410000 */
[----:B---3--:R-:W-:Y:S02]  /*b150*/  HADD2.F32 R39, -RZ, R64.H0_H0 ;  /* 0x20000040ff277230 */ /* 0x008fe40000004100 */
[----:B------:R-:W-:Y:S01]  /*b160*/  FFMA.FTZ R64, R21, R22, R36 ;  /* 0x0000001615407223 */ /* 0x000fe20000010024 */
[----:B--2---:R-:W-:Y:S02]  /*b170*/  HADD2.F32 R36, -RZ, R70.H0_H0 ;  /* 0x20000046ff247230 */ /* 0x004fe40000004100 */
[----:B------:R-:W2:Y:S01]  /*b180*/  LDL.S16 R70, [R1+0x16e] ;  /* 0x00016e0001467983 */ /* 0x000ea20000100600 */
[----:B------:R-:W0:Y:S02]  /*b190*/  MUFU.EX2 R29, R29 ;  /* 0x0000001d001d7308 */ /* 0x000e240000000800 */
[----:B0-----:R-:W-:-:S06]  /*b1a0*/  FADD.FTZ R29, R29, 1 ;  /* 0x3f8000001d1d7421 */ /* 0x001fcc0000010000 */
[----:B------:R-:W0:Y:S01]  /*b1b0*/  MUFU.RCP R29, R29 ;  /* 0x0000001d001d7308 */ /* 0x000e220000001000 */
[----:B------:R-:W-:Y:S01]  /*b1c0*/  FADD.FTZ R39, R39, -UR28 ;  /* 0x8000001c27277e21 */ /* 0x000fe20008010000 */
[----:B------:R-:W-:Y:S01]  /*b1d0*/  FADD.FTZ R67, R67, R22 ;  /* 0x0000001643437221 */ /* 0x000fe20000010000 */
[----:B------:R-:W-:Y:S02]  /*b1e0*/  FMUL.FTZ R22, R11, R22 ;  /* 0x000000160b167220 */ /* 0x000fe40000410000 */
[----:B------:R-:W-:Y:S01]  /*b1f0*/  FMUL.FTZ R39, R39, UR16 ;  /* 0x0000001027277c20 */ /* 0x000fe20008410000 */
[----:B0-----:R-:W-:Y:S01]  /*b200*/  FMUL.FTZ R35, R35, R29 ;  /* 0x0000001d23237220 */ /* 0x001fe20000410000 */
[----:B------:R-:W-:-:S04]  /*b210*/  FADD.FTZ R29, -R29, 1 ;  /* 0x3f8000001d1d7421 */ /* 0x000fc80000010100 */
[----:B------:R-:W-:Y:S01]  /*b220*/  FFMA.FTZ R23, R23, R29, 1 ;  /* 0x3f80000017177423 */ /* 0x000fe2000001001d */
        /* <DEDUP_REMOVED lines=10> */
[----:B------:R-:W-:Y:S01]  /*b2d0*/  FMUL.FTZ R26, R37, R26 ;  /* 0x0000001a251a7220 */ /* 0x000fe20000410000 */
[----:B----4-:R-:W-:Y:S02]  /*b2e0*/  HADD2.F32 R25, -RZ, R71.H0_H0 ;  /* 0x20000047ff197230 */ /* 0x010fe40000004100 */
[----:B------:R-:W3:Y:S01]  /*b2f0*/  LDL.S16 R71, [R1+0x172] ;  /* 0x0001720001477983 */ /* 0x000ee20000100600 */
[----:B------:R-:W-:Y:S01]  /*b300*/  FMUL.FTZ R23, R35, R23 ;  /* 0x0000001723177220 */ /* 0x000fe20000410000 */
[----:B------:R-:W-:Y:S02]  /*b310*/  HADD2.F32 R35, -RZ, R73.H0_H0 ;  /* 0x20000049ff237230 */ /* 0x000fe40000004100 */
[----:B------:R-:W4:Y:S01]  /*b320*/  LDL.LU.S16 R73, [R1+0x15a] ;  /* 0x00015a0001497983 */ /* 0x000f220000300600 */
[----:B------:R-:W-:-:S05]  /*b330*/  HADD2.F32 R37, -RZ, R68.H0_H0 ;  /* 0x20000044ff257230 */ /* 0x000fca0000004100 */
[----:B------:R-:W-:-:S04]  /*b340*/  FADD.FTZ R37, R37, -UR28 ;  /* 0x8000001c25257e21 */ /* 0x000fc80008010000 */
        /* <DEDUP_REMOVED lines=13> */
[----:B------:R-:W-:Y:S02]  /*b420*/  HADD2.F32 R33, -RZ, R72.H0_H0 ;  /* 0x20000048ff217230 */ /* 0x000fe40000004100 */
[----:B------:R-:W4:Y:S01]  /*b430*/  LDL.S16 R72, [R1+0x174] ;  /* 0x0001740001487983 */ /* 0x000f220000100600 */
[----:B--2---:R-:W-:-:S03]  /*b440*/  HADD2.F32 R32, -RZ, R70.H0_H0 ;  /* 0x20000046ff207230 */ /* 0x004fc60000004100 */
[----:B------:R-:W2:Y:S01]  /*b450*/  LDL.LU.S16 R70, [R1+0x170] ;  /* 0x0001700001467983 */ /* 0x000ea20000300600 */
[----:B------:R-:W-:Y:S01]  /*b460*/  FADD.FTZ R35, R35, -UR28 ;  /* 0x8000001c23237e21 */ /* 0x000fe20008010000 */
[----:B------:R-:W-:-:S03]  /*b470*/  FMUL.FTZ R20, R10, R20 ;  /* 0x000000140a147220 */ /* 0x000fc60000410000 */
[----:B------:R-:W-:Y:S01]  /*b480*/  FMUL.FTZ R35, R35, UR16 ;  /* 0x0000001023237c20 */ /* 0x000fe20008410000 */
[----:B------:R-:W-:-:S03]  /*b490*/  FFMA.FTZ R28, R28, R20, R29 ;  /* 0x000000141c1c7223 */ /* 0x000fc6000001001d */
[----:B------:R-:W-:-:S04]  /*b4a0*/  FFMA.FTZ R29, R10, R35, R8 ;  /* 0x000000230a1d7223 */ /* 0x000fc80000010008 */
[----:B------:R-:W-:-:S06]  /*b4b0*/  FMUL.FTZ R31, R29, -1.4426950216293334961 ;  /* 0xbfb8aa3b1d1f7820 */ /* 0x000fcc0000410000 */
[----:B------:R-:W0:Y:S02]  /*b4c0*/  MUFU.EX2 R31, R31 ;  /* 0x0000001f001f7308 */ /* 0x000e240000000800 */
[----:B0-----:R-:W-:-:S06]  /*b4d0*/  FADD.FTZ R31, R31, 1 ;  /* 0x3f8000001f1f7421 */ /* 0x001fcc0000010000 */
[----:B------:R-:W0:Y:S01]  /*b4e0*/  MUFU.RCP R31, R31 ;  /* 0x0000001f001f7308 */ /* 0x000e220000001000 */
[----:B------:R-:W-:Y:S01]  /*b4f0*/  FADD.FTZ R33, R33, -UR28 ;  /* 0x8000001c21217e21 */ /* 0x000fe20008010000 */
[----:B0-----:R-:W-:Y:S01]  /*b500*/  FMUL.FTZ R32, R32, R31 ;  /* 0x0000001f20207220 */ /* 0x001fe20000410000 */
[----:B------:R-:W-:-:S04]  /*b510*/  FADD.FTZ R31, -R31, 1 ;  /* 0x3f8000001f1f7421 */ /* 0x000fc80000010100 */
[----:B------:R-:W-:-:S04]  /*b520*/  FFMA.FTZ R31, R29, R31, 1 ;  /* 0x3f8000001d1f7423 */ /* 0x000fc8000001001f */
[----:B------:R-:W-:Y:S01]  /*b530*/  FMUL.FTZ R32, R32, R31 ;  /* 0x0000001f20207220 */ /* 0x000fe20000410000 */
[----:B------:R-:W-:Y:S01]  /*b540*/  FMUL.FTZ R33, R33, UR16 ;  /* 0x0000001021217c20 */ /* 0x000fe20008410000 */
[----:B------:R-:W-:-:S03]  /*b550*/  FADD.FTZ R68, R68, R20 ;  /* 0x0000001444447221 */ /* 0x000fc60000010000 */
[----:B------:R-:W-:-:S04]  /*b560*/  FFMA.FTZ R29, R11, R33, R9 ;  /* 0x000000210b1d7223 */ /* 0x000fc80000010009 */
[----:B------:R-:W-:-:S06]  /*b570*/  FMUL.FTZ R20, R29, -1.4426950216293334961 ;  /* 0xbfb8aa3b1d147820 */ /* 0x000fcc0000410000 */
[----:B------:R-:W0:Y:S02]  /*b580*/  MUFU.EX2 R20, R20 ;  /* 0x0000001400147308 */ /* 0x000e240000000800 */
[----:B0-----:R-:W-:-:S06]  /*b590*/  FADD.FTZ R20, R20, 1 ;  /* 0x3f80000014147421 */ /* 0x001fcc0000010000 */
[----:B------:R-:W0:Y:S01]  /*b5a0*/  MUFU.RCP R20, R20 ;  /* 0x0000001400147308 */ /* 0x000e220000001000 */
[----:B---3--:R-:W-:Y:S02]  /*b5b0*/  HADD2.F32 R31, -RZ, R71.H0_H0 ;  /* 0x20000047ff1f7230 */ /* 0x008fe40000004100 */
[----:B------:R-:W3:Y:S03]  /*b5c0*/  LDL.S16 R71, [R1+0x178] ;  /* 0x0001780001477983 */ /* 0x000ee60000100600 */
[----:B0-----:R-:W-:Y:S01]  /*b5d0*/  FMUL.FTZ R31, R31, R20 ;  /* 0x000000141f1f7220 */ /* 0x001fe20000410000 */
[----:B------:R-:W-:-:S04]  /*b5e0*/  FADD.FTZ R20, -R20, 1 ;  /* 0x3f80000014147421 */ /* 0x000fc80000010100 */
[----:B------:R-:W-:-:S04]  /*b5f0*/  FFMA.FTZ R20, R29, R20, 1 ;  /* 0x3f8000001d147423 */ /* 0x000fc80000010014 */
[----:B------:R-:W-:Y:S01]  /*b600*/  FMUL.FTZ R20, R31, R20 ;  /* 0x000000141f147220 */ /* 0x000fe20000410000 */
[----:B----4-:R-:W-:Y:S02]  /*b610*/  HADD2.F32 R31, -RZ, R73.H0_H0 ;  /* 0x20000049ff1f7230 */ /* 0x010fe40000004100 */
[----:B------:R-:W-:Y:S01]  /*b620*/  FADD.FTZ R67, R67, R69 ;  /* 0x0000004543437221 */ /* 0x000fe20000010000 */
[-C--:B------:R-:W-:Y:S01]  /*b630*/  FFMA.FTZ R64, R27, R69.reuse, R64 ;  /* 0x000000451b407223 */ /* 0x080fe20000010040 */
[----:B------:R-:W4:Y:S01]  /*b640*/  LDL.LU.S16 R73, [R1+0x176] ;  /* 0x0001760001497983 */ /* 0x000f220000300600 */
        /* <DEDUP_REMOVED lines=9> */
[----:B--2---:R-:W-:-:S05]  /*b6e0*/  HADD2.F32 R70, -RZ, R70.H0_H0 ;  /* 0x20000046ff467230 */ /* 0x004fca0000004100 */
[----:B0-----:R-:W-:Y:S01]  /*b6f0*/  FMUL.FTZ R70, R70, R29 ;  /* 0x0000001d46467220 */ /* 0x001fe20000410000 */
[----:B------:R-:W-:-:S04]  /*b700*/  FADD.FTZ R29, -R29, 1 ;  /* 0x3f8000001d1d7421 */ /* 0x000fc80000010100 */
[----:B------:R-:W-:Y:S01]  /*b710*/  FFMA.FTZ R28, R28, R29, 1 ;  /* 0x3f8000001c1c7423 */ /* 0x000fe2000001001d */
[----:B------:R-:W-:Y:S02]  /*b720*/  HADD2.F32 R29, -RZ, R72.H0_H0 ;  /* 0x20000048ff1d7230 */ /* 0x000fe40000004100 */
[----:B------:R-:W2:Y:S03]  /*b730*/  LDL.LU.S16 R72, [R1+0x17a] ;  /* 0x00017a0001487983 */ /* 0x000ea60000300600 */
        /* <DEDUP_REMOVED lines=8> */
[----:B------:R-:W0:Y:S01]  /*b7c0*/  MUFU.RCP R69, R69 ;  /* 0x0000004500457308 */ /* 0x000e220000001000 */
[----:B------:R-:W-:Y:S01]  /*b7d0*/  FADD.FTZ R25, R25, R3 ;  /* 0x0000000319197221 */ /* 0x000fe20000010000 */
[-C--:B------:R-:W-:Y:S01]  /*b7e0*/  FFMA.FTZ R22, R2, R3.reuse, R22 ;  /* 0x0000000302167223 */ /* 0x080fe20000010016 */
[----:B------:R-:W-:-:S04]  /*b7f0*/  FMUL.FTZ R3, R10, R3 ;  /* 0x000000030a037220 */ /* 0x000fc80000410000 */
[----:B------:R-:W-:Y:S01]  /*b800*/  FFMA.FTZ R27, R2, R3, R27 ;  /* 0x00000003021b7223 */ /* 0x000fe2000001001b */
[----:B------:R-:W-:Y:S01]  /*b810*/  FADD.FTZ R68, R68, R3 ;  /* 0x0000000344447221 */ /* 0x000fe20000010000 */
[----:B---3--:R-:W-:-:S05]  /*b820*/  HADD2.F32 R71, -RZ, R71.H0_H0 ;  /* 0x20000047ff477230 */ /* 0x008fca0000004100 */
[----:B0-----:R-:W-:Y:S01]  /*b830*/  FMUL.FTZ R71, R71, R69 ;  /* 0x0000004547477220 */ /* 0x001fe20000410000 */
[----:B------:R-:W-:-:S04]  /*b840*/  FADD.FTZ R69, -R69, 1 ;  /* 0x3f80000045457421 */ /* 0x000fc80000010100 */
[----:B------:R-:W-:-:S04]  /*b850*/  FFMA.FTZ R69, R70, R69, 1 ;  /* 0x3f80000046457423 */ /* 0x000fc80000010045 */
[----:B------:R-:W-:Y:S01]  /*b860*/  FMUL.FTZ R71, R71, R69 ;  /* 0x0000004547477220 */ /* 0x000fe20000410000 */
[----:B------:R-:W-:-:S05]  /*b870*/  HADD2.F32 R69, -RZ, R15.H0_H0 ;  /* 0x2000000fff457230 */ /* 0x000fca0000004100 */
[----:B------:R-:W-:-:S04]  /*b880*/  FADD.FTZ R69, R69, -UR28 ;  /* 0x8000001c45457e21 */ /* 0x000fc80008010000 */
        /* <DEDUP_REMOVED lines=22> */
[----:B------:R-:W-:-:S04]  /*b9f0*/  FFMA.FTZ R3, R70, R3, 1 ;  /* 0x3f80000046037423 */ /* 0x000fc80000010003 */
[----:B------:R-:W-:Y:S01]  /*ba00*/  FMUL.FTZ R72, R72, R3 ;  /* 0x0000000348487220 */ /* 0x000fe20000410000 */
[----:B------:R-:W-:Y:S02]  /*ba10*/  HADD2.F32 R3, -RZ, R12.H0_H0 ;  /* 0x2000000cff037230 */ /* 0x000fe40000004100 */
[----:B------:R-:W-:Y:S01]  /*ba20*/  FADD.FTZ R67, R67, R18 ;  /* 0x0000001243437221 */ /* 0x000fe20000010000 */
[-C--:B------:R-:W-:Y:S02]  /*ba30*/  FFMA.FTZ R64, R19, R18.reuse, R64 ;  /* 0x0000001213407223 */ /* 0x080fe40000010040 */
        /* <DEDUP_REMOVED lines=9> */
[----:B----4-:R-:W-:-:S05]  /*bad0*/  HADD2.F32 R73, -RZ, R73.H0_H0 ;  /* 0x20000049ff497230 */ /* 0x010fca0000004100 */
[----:B0-----:R-:W-:Y:S01]  /*bae0*/  FMUL.FTZ R73, R73, R70 ;  /* 0x0000004649497220 */ /* 0x001fe20000410000 */
[----:B------:R-:W-:-:S04]  /*baf0*/  FADD.FTZ R70, -R70, 1 ;  /* 0x3f80000046467421 */ /* 0x000fc80000010100 */
[----:B------:R-:W-:-:S04]  /*bb00*/  FFMA.FTZ R70, R19, R70, 1 ;  /* 0x3f80000013467423 */ /* 0x000fc80000010046 */
[----:B------:R-:W-:Y:S01]  /*bb10*/  FMUL.FTZ R70, R73, R70 ;  /* 0x0000004649467220 */ /* 0x000fe20000410000 */
[----:B------:R-:W-:Y:S02]  /*bb20*/  HADD2.F32 R73, -RZ, R77.H0_H0 ;  /* 0x2000004dff497230 */ /* 0x000fe40000004100 */
[----:B------:R-:W2:Y:S01]  /*bb30*/  LDL.S16 R77, [R1+0x180] ;  /* 0x00018000014d7983 */ /* 0x000ea20000100600 */
[----:B------:R-:W-:-:S05]  /*bb40*/  HADD2.F32 R12, -RZ, R12.H1_H1 ;  /* 0x3000000cff0c7230 */ /* 0x000fca0000004100 */
[----:B------:R-:W-:Y:S01]  /*bb50*/  FADD.FTZ R12, R12, -UR28 ;  /* 0x8000001c0c0c7e21 */ /* 0x000fe20008010000 */
[----:B------:R-:W-:-:S03]  /*bb60*/  FADD.FTZ R68, R18, R68 ;  /* 0x0000004412447221 */ /* 0x000fc60000010000 */
        /* <DEDUP_REMOVED lines=11> */
[----:B------:R-:W-:Y:S01]  /*bc20*/  FADD.FTZ R25, R25, R59 ;  /* 0x0000003b19197221 */ /* 0x000fe20000010000 */
[----:B------:R-:W-:Y:S02]  /*bc30*/  FFMA.FTZ R22, R66, R59, R22 ;  /* 0x0000003b42167223 */ /* 0x000fe40000010016 */
[----:B------:R-:W-:Y:S01]  /*bc40*/  FMUL.FTZ R18, R18, UR16 ;  /* 0x0000001012127c20 */ /* 0x000fe20008410000 */
[----:B------:R-:W-:Y:S01]  /*bc50*/  FMUL.FTZ R73, R73, R19 ;  /* 0x0000001349497220 */ /* 0x000fe20000410000 */
[C---:B------:R-:W-:Y:S02]  /*bc60*/  FMUL.FTZ R59, R10.reuse, R59 ;  /* 0x0000003b0a3b7220 */ /* 0x040fe40000410000 */
[----:B------:R-:W-:Y:S02]  /*bc70*/  FFMA.FTZ R19, R10, R18, R8 ;  /* 0x000000120a137223 */ /* 0x000fe40000010008 */
[----:B------:R-:W-:-:S02]  /*bc80*/  FFMA.FTZ R27, R66, R59, R27 ;  /* 0x0000003b421b7223 */ /* 0x000fc4000001001b */
[----:B------:R-:W-:-:S06]  /*bc90*/  FMUL.FTZ R66, R19, -1.4426950216293334961 ;  /* 0xbfb8aa3b13427820 */ /* 0x000fcc0000410000 */
[----:B------:R-:W0:Y:S02]  /*bca0*/  MUFU.EX2 R66, R66 ;  /* 0x0000004200427308 */ /* 0x000e240000000800 */
[----:B0-----:R-:W-:-:S06]  /*bcb0*/  FADD.FTZ R66, R66, 1 ;  /* 0x3f80000042427421 */ /* 0x001fcc0000010000 */
[----:B------:R-:W0:Y:S01]  /*bcc0*/  MUFU.RCP R66, R66 ;  /* 0x0000004200427308 */ /* 0x000e220000001000 */
[----:B------:R-:W-:-:S05]  /*bcd0*/  HADD2.F32 R74, -RZ, R75.H0_H0 ;  /* 0x2000004bff4a7230 */ /* 0x000fca0000004100 */
[----:B0-----:R-:W-:Y:S01]  /*bce0*/  FMUL.FTZ R74, R74, R66 ;  /* 0x000000424a4a7220 */ /* 0x001fe20000410000 */
[----:B------:R-:W-:-:S04]  /*bcf0*/  FADD.FTZ R66, -R66, 1 ;  /* 0x3f80000042427421 */ /* 0x000fc80000010100 */
[----:B------:R-:W-:-:S04]  /*bd00*/  FFMA.FTZ R66, R19, R66, 1 ;  /* 0x3f80000013427423 */ /* 0x000fc80000010042 */
[----:B------:R-:W-:Y:S01]  /*bd10*/  FMUL.FTZ R66, R74, R66 ;  /* 0x000000424a427220 */ /* 0x000fe20000410000 */
[----:B--2---:R-:W-:Y:S02]  /*bd20*/  HADD2.F32 R74, -RZ, R77.H0_H0 ;  /* 0x2000004dff4a7230 */ /* 0x004fe40000004100 */
[----:B------:R-:W2:Y:S01]  /*bd30*/  LDL.S16 R77, [R1+0x186] ;  /* 0x00018600014d7983 */ /* 0x000ea20000100600 */
[----:B------:R-:W-:-:S05]  /*bd40*/  HADD2.F32 R13, -RZ, R13.H1_H1 ;  /* 0x3000000dff0d7230 */ /* 0x000fca0000004100 */
        /* <DEDUP_REMOVED lines=11> */
[----:B------:R-:W-:Y:S02]  /*be00*/  HADD2.F32 R19, -RZ, R76.H0_H0 ;  /* 0x2000004cff137230 */ /* 0x000fe40000004100 */
[----:B------:R-:W-:Y:S01]  /*be10*/  FADD.FTZ R67, R67, R56 ;  /* 0x0000003843437221 */ /* 0x000fe20000010000 */
[-C--:B------:R-:W-:Y:S01]  /*be20*/  FFMA.FTZ R64, R65, R56.reuse, R64 ;  /* 0x0000003841407223 */ /* 0x080fe20000010040 */
[----:B------:R-:W-:Y:S01]  /*be30*/  FMUL.FTZ R74, R74, R59 ;  /* 0x0000003b4a4a7220 */ /* 0x000fe20000410000 */
[----:B------:R-:W3:Y:S01]  /*be40*/  LDL.LU.S16 R76, [R1+0x184] ;  /* 0x00018400014c7983 */ /* 0x000ee20000300600 */
        /* <DEDUP_REMOVED lines=14> */
[----:B------:R-:W-:Y:S01]  /*bf30*/  FADD.FTZ R25, R25, R42 ;  /* 0x0000002a19197221 */ /* 0x000fe20000010000 */
[-C--:B------:R-:W-:Y:S01]  /*bf40*/  FFMA.FTZ R22, R63, R42.reuse, R22 ;  /* 0x0000002a3f167223 */ /* 0x080fe20000010016 */
[----:B------:R-:W-:Y:S01]  /*bf50*/  FMUL.FTZ R42, R10, R42 ;  /* 0x0000002a0a2a7220 */ /* 0x000fe20000410000 */
[----:B------:R-:W-:Y:S01]  /*bf60*/  FADD.FTZ R67, R67, R50 ;  /* 0x0000003243437221 */ /* 0x000fe20000010000 */
[-C--:B------:R-:W-:Y:S01]  /*bf70*/  FFMA.FTZ R64, R62, R50.reuse, R64 ;  /* 0x000000323e407223 */ /* 0x080fe20000010040 */
[----:B------:R-:W-:Y:S01]  /*bf80*/  FMUL.FTZ R50, R11, R50 ;  /* 0x000000320b327220 */ /* 0x000fe20000410000 */
[----:B------:R-:W-:-:S04]  /*bf90*/  FFMA.FTZ R27, R63, R42, R27 ;  /* 0x0000002a3f1b7223 */ /* 0x000fc8000001001b */
[----:B------:R-:W-:Y:S02]  /*bfa0*/  FFMA.FTZ R27, R62, R50, R27 ;  /* 0x000000323e1b7223 */ /* 0x000fe4000001001b */
[----:B------:R-:W4:Y:S01]  /*bfb0*/  LDL.LU.S16 R62, [R1+0x188] ;  /* 0x00018800013e7983 */ /* 0x000f220000300600 */
[----:B------:R-:W-:-:S05]  /*bfc0*/  HADD2.F32 R14, -RZ, R14.H1_H1 ;  /* 0x3000000eff0e7230 */ /* 0x000fca0000004100 */
[----:B------:R-:W-:-:S04]  /*bfd0*/  FADD.FTZ R14, R14, -UR28 ;  /* 0x8000001c0e0e7e21 */ /* 0x000fc80008010000 */
[----:B------:R-:W-:Y:S01]  /*bfe0*/  FMUL.FTZ R14, R14, UR16 ;  /* 0x000000100e0e7c20 */ /* 0x000fe20008410000 */
[----:B------:R-:W-:-:S03]  /*bff0*/  FADD.FTZ R68, R56, R68 ;  /* 0x0000004438447221 */ /* 0x000fc60000010000 */
[----:B------:R-:W-:Y:S01]  /*c000*/  FFMA.FTZ R59, R11, R14, R9 ;  /* 0x0000000e0b3b7223 */ /* 0x000fe20000010009 */
[----:B--2---:R-:W-:Y:S02]  /*c010*/  HADD2.F32 R65, -RZ, R77.H0_H0 ;  /* 0x2000004dff417230 */ /* 0x004fe40000004100 */
[----:B------:R-:W2:Y:S01]  /*c020*/  LDL.S16 R77, [R1+0x18a] ;  /* 0x00018a00014d7983 */ /* 0x000ea20000100600 */
        /* <DEDUP_REMOVED lines=13> */
[----:B------:R-:W0:Y:S01]  /*c100*/  MUFU.EX2 R63, R63 ;  /* 0x0000003f003f7308 */ /* 0x000e220000000800 */
[----:B------:R-:W-:Y:S02]  /*c110*/  HADD2.F32 R16, -RZ, R16.H1_H1 ;  /* 0x30000010ff107230 */ /* 0x000fe40000004100 */
[----:B0-----:R-:W-:-:S06]  /*c120*/  FADD.FTZ R63, R63, 1 ;  /* 0x3f8000003f3f7421 */ /* 0x001fcc0000010000 */
[----:B------:R-:W0:Y:S01]  /*c130*/  MUFU.RCP R63, R63 ;  /* 0x0000003f003f7308 */ /* 0x000e220000001000 */
[----:B---3--:R-:W-:Y:S02]  /*c140*/  HADD2.F32 R76, -RZ, R76.H0_H0 ;  /* 0x2000004cff4c7230 */ /* 0x008fe40000004100 */
        /* <DEDUP_REMOVED lines=11> */
[----:B------:R-:W-:Y:S01]  /*c200*/  FMUL.FTZ R76, R76, R63 ;  /* 0x0000003f4c4c7220 */ /* 0x000fe20000410000 */
[----:B------:R-:W-:-:S05]  /*c210*/  HADD2.F32 R17, -RZ, R17.H1_H1 ;  /* 0x30000011ff117230 */ /* 0x000fca0000004100 */
[----:B------:R-:W-:-:S04]  /*c220*/  FADD.FTZ R17, R17, -UR28 ;  /* 0x8000001c11117e21 */ /* 0x000fc80008010000 */
[----:B------:R-:W-:Y:S01]  /*c230*/  FMUL.FTZ R17, R17, UR16 ;  /* 0x0000001011117c20 */ /* 0x000fe20008410000 */
[----:B----4-:R-:W-:Y:S02]  /*c240*/  HADD2.F32 R62, -RZ, R62.H0_H0 ;  /* 0x2000003eff3e7230 */ /* 0x010fe40000004100 */
[----:B--2---:R-:W-:Y:S02]  /*c250*/  HADD2.F32 R63, -RZ, R77.H0_H0 ;  /* 0x2000004dff3f7230 */ /* 0x004fe40000004100 */
[----:B------:R-:W2:Y:S03]  /*c260*/  LDL.LU.S16 R77, [R1+0x18c] ;  /* 0x00018c00014d7983 */ /* 0x000ea60000300600 */
        /* <DEDUP_REMOVED lines=11> */
[----:B------:R-:W-:Y:S02]  /*c320*/  FFMA.FTZ R59, R42, R59, 1 ;  /* 0x3f8000002a3b7423 */ /* 0x000fe4000001003b */
[----:B------:R-:W3:Y:S01]  /*c330*/  LDL.LU.S16 R42, [R1+0x128] ;  /* 0x00012800012a7983 */ /* 0x000ee20000300600 */
[----:B------:R-:W-:Y:S01]  /*c340*/  FADD.FTZ R25, R25, R38 ;  /* 0x0000002619197221 */ /* 0x000fe20000010000 */
[-C--:B------:R-:W-:Y:S01]  /*c350*/  FFMA.FTZ R22, R61, R38.reuse, R22 ;  /* 0x000000263d167223 */ /* 0x080fe20000010016 */
        /* <DEDUP_REMOVED lines=8> */
[----:B------:R-:W-:Y:S01]  /*c3e0*/  FADD.FTZ R61, R68, R38 ;  /* 0x00000026443d7221 */ /* 0x000fe20000010000 */
[----:B------:R-:W-:Y:S01]  /*c3f0*/  FFMA.FTZ R27, R60, R46, R27 ;  /* 0x0000002e3c1b7223 */ /* 0x000fe2000001001b */
[----:B------:R-:W-:Y:S01]  /*c400*/  FMUL.FTZ R54, R10, R54 ;  /* 0x000000360a367220 */ /* 0x000fe20000410000 */
[----:B------:R-:W-:Y:S01]  /*c410*/  FMUL.FTZ R38, R11, R34 ;  /* 0x000000220b267220 */ /* 0x000fe20000410000 */
[----:B------:R-:W-:-:S02]  /*c420*/  FADD.FTZ R61, R46, R61 ;  /* 0x0000003d2e3d7221 */ /* 0x000fc40000010000 */
[----:B------:R-:W-:Y:S01]  /*c430*/  FFMA.FTZ R27, R58, R54, R27 ;  /* 0x000000363a1b7223 */ /* 0x000fe2000001001b */
[----:B------:R-:W-:Y:S01]  /*c440*/  FMUL.FTZ R46, R10, R52 ;  /* 0x000000340a2e7220 */ /* 0x000fe20000410000 */
[----:B------:R-:W-:Y:S02]  /*c450*/  FADD.FTZ R61, R61, R54 ;  /* 0x000000363d3d7221 */ /* 0x000fe40000010000 */
[C---:B------:R-:W-:Y:S01]  /*c460*/  FFMA.FTZ R27, R57.reuse, R38, R27 ;  /* 0x00000026391b7223 */ /* 0x040fe2000001001b */
[----:B------:R-:W-:Y:S01]  /*c470*/  FFMA.FTZ R64, R57, R34, R64 ;  /* 0x0000002239407223 */ /* 0x000fe20000010040 */
[----:B------:R-:W-:Y:S01]  /*c480*/  FADD.FTZ R67, R67, R34 ;  /* 0x0000002243437221 */ /* 0x000fe20000010000 */
[----:B------:R-:W-:Y:S01]  /*c490*/  FADD.FTZ R61, R38, R61 ;  /* 0x0000003d263d7221 */ /* 0x000fe20000010000 */
[----:B------:R-:W-:Y:S01]  /*c4a0*/  FFMA.FTZ R27, R55, R46, R27 ;  /* 0x0000002e371b7223 */ /* 0x000fe2000001001b */
[----:B------:R-:W-:Y:S01]  /*c4b0*/  FMUL.FTZ R34, R11, R30 ;  /* 0x0000001e0b227220 */ /* 0x000fe20000410000 */
[----:B------:R-:W-:Y:S01]  /*c4c0*/  FFMA.FTZ R22, R55, R52, R22 ;  /* 0x0000003437167223 */ /* 0x000fe20000010016 */
[----:B------:R-:W-:-:S02]  /*c4d0*/  FADD.FTZ R61, R61, R46 ;  /* 0x0000002e3d3d7221 */ /* 0x000fc40000010000 */
[C---:B------:R-:W-:Y:S01]  /*c4e0*/  FFMA.FTZ R38, R53.reuse, R34, R27 ;  /* 0x0000002235267223 */ /* 0x040fe2000001001b */
[----:B------:R-:W-:Y:S01]  /*c4f0*/  FMUL.FTZ R27, R10, R48 ;  /* 0x000000300a1b7220 */ /* 0x000fe20000410000 */
[----:B------:R-:W-:Y:S01]  /*c500*/  FFMA.FTZ R64, R53, R30, R64 ;  /* 0x0000001e35407223 */ /* 0x000fe20000010040 */
[----:B------:R-:W-:Y:S01]  /*c510*/  FADD.FTZ R67, R67, R30 ;  /* 0x0000001e43437221 */ /* 0x000fe20000010000 */
[----:B------:R-:W-:Y:S01]  /*c520*/  FADD.FTZ R61, R34, R61 ;  /* 0x0000003d223d7221 */ /* 0x000fe20000010000 */
[C---:B------:R-:W-:Y:S01]  /*c530*/  FFMA.FTZ R22, R51.reuse, R48, R22 ;  /* 0x0000003033167223 */ /* 0x040fe20000010016 */
[----:B------:R-:W-:Y:S01]  /*c540*/  FFMA.FTZ R51, R51, R27, R38 ;  /* 0x0000001b33337223 */ /* 0x000fe20000010026 */
[----:B------:R-:W-:Y:S01]  /*c550*/  FMUL.FTZ R30, R11, R26 ;  /* 0x0000001a0b1e7220 */ /* 0x000fe20000410000 */
[----:B------:R-:W-:Y:S01]  /*c560*/  FADD.FTZ R61, R61, R27 ;  /* 0x0000001b3d3d7221 */ /* 0x000fe20000010000 */
[----:B------:R-:W-:Y:S02]  /*c570*/  FMUL.FTZ R27, R10, R44 ;  /* 0x0000002c0a1b7220 */ /* 0x000fe40000410000 */
[C---:B------:R-:W-:Y:S01]  /*c580*/  FFMA.FTZ R34, R49.reuse, R30, R51 ;  /* 0x0000001e31227223 */ /* 0x040fe20000010033 */
[----:B------:R-:W-:Y:S01]  /*c590*/  FFMA.FTZ R64, R49, R26, R64 ;  /* 0x0000001a31407223 */ /* 0x000fe20000010040 */
[----:B------:R-:W-:Y:S01]  /*c5a0*/  FADD.FTZ R67, R67, R26 ;  /* 0x0000001a43437221 */ /* 0x000fe20000010000 */
[----:B------:R-:W-:Y:S01]  /*c5b0*/  FADD.FTZ R61, R30, R61 ;  /* 0x0000003d1e3d7221 */ /* 0x000fe20000010000 */
[C---:B------:R-:W-:Y:S01]  /*c5c0*/  FFMA.FTZ R22, R47.reuse, R44, R22 ;  /* 0x0000002c2f167223 */ /* 0x040fe20000010016 */
[----:B------:R-:W-:Y:S01]  /*c5d0*/  FFMA.FTZ R47, R47, R27, R34 ;  /* 0x0000001b2f2f7223 */ /* 0x000fe20000010022 */
[----:B------:R-:W-:Y:S01]  /*c5e0*/  FMUL.FTZ R26, R11, R24 ;  /* 0x000000180b1a7220 */ /* 0x000fe20000410000 */
[----:B------:R-:W-:Y:S01]  /*c5f0*/  FADD.FTZ R61, R61, R27 ;  /* 0x0000001b3d3d7221 */ /* 0x000fe20000010000 */
[----:B------:R-:W-:-:S02]  /*c600*/  FMUL.FTZ R27, R10, R40 ;  /* 0x000000280a1b7220 */ /* 0x000fc40000410000 */
[----:B------:R-:W-:Y:S01]  /*c610*/  FFMA.FTZ R30, R45, R26, R47 ;  /* 0x0000001a2d1e7223 */ /* 0x000fe2000001002f */
[----:B------:R-:W-:Y:S01]  /*c620*/  FADD.FTZ R61, R26, R61 ;  /* 0x0000003d1a3d7221 */ /* 0x000fe20000010000 */
[----:B------:R-:W-:Y:S01]  /*c630*/  FFMA.FTZ R22, R43, R40, R22 ;  /* 0x000000282b167223 */ /* 0x000fe20000010016 */
[----:B------:R-:W-:Y:S01]  /*c640*/  FMUL.FTZ R26, R11, R23 ;  /* 0x000000170b1a7220 */ /* 0x000fe20000410000 */
[----:B------:R-:W-:Y:S01]  /*c650*/  FFMA.FTZ R43, R43, R27, R30 ;  /* 0x0000001b2b2b7223 */ /* 0x000fe2000001001e */
[----:B------:R-:W-:Y:S01]  /*c660*/  FADD.FTZ R61, R61, R27 ;  /* 0x0000001b3d3d7221 */ /* 0x000fe20000010000 */
[----:B------:R-:W-:Y:S02]  /*c670*/  FMUL.FTZ R27, R10, R36 ;  /* 0x000000240a1b7220 */ /* 0x000fe40000410000 */
[----:B------:R-:W-:Y:S01]  /*c680*/  FFMA.FTZ R30, R41, R26, R43 ;  /* 0x0000001a291e7223 */ /* 0x000fe2000001002b */
[----:B------:R-:W-:Y:S01]  /*c690*/  FFMA.FTZ R64, R45, R24, R64 ;  /* 0x000000182d407223 */ /* 0x000fe20000010040 */
[----:B------:R-:W-:Y:S01]  /*c6a0*/  FADD.FTZ R25, R25, R52 ;  /* 0x0000003419197221 */ /* 0x000fe20000010000 */
[----:B------:R-:W-:Y:S01]  /*c6b0*/  FADD.FTZ R24, R67, R24 ;  /* 0x0000001843187221 */ /* 0x000fe20000010000 */
[----:B------:R-:W-:Y:S01]  /*c6c0*/  FADD.FTZ R61, R26, R61 ;  /* 0x0000003d1a3d7221 */ /* 0x000fe20000010000 */
[C---:B------:R-:W-:Y:S01]  /*c6d0*/  FFMA.FTZ R22, R39.reuse, R36, R22 ;  /* 0x0000002427167223 */ /* 0x040fe20000010016 */
[----:B------:R-:W-:Y:S01]  /*c6e0*/  FFMA.FTZ R39, R39, R27, R30 ;  /* 0x0000001b27277223 */ /* 0x000fe2000001001e */
[----:B------:R-:W-:Y:S01]  /*c6f0*/  FMUL.FTZ R26, R11, R21 ;  /* 0x000000150b1a7220 */ /* 0x000fe20000410000 */
[----:B------:R-:W-:Y:S01]  /*c700*/  FFMA.FTZ R64, R41, R23, R64 ;  /* 0x0000001729407223 */ /* 0x000fe20000010040 */
[----:B------:R-:W-:Y:S01]  /*c710*/  FADD.FTZ R25, R25, R48 ;  /* 0x0000003019197221 */ /* 0x000fe20000010000 */
[----:B------:R-:W-:Y:S01]  /*c720*/  FADD.FTZ R24, R24, R23 ;  /* 0x0000001718187221 */ /* 0x000fe20000010000 */
[----:B------:R-:W-:Y:S01]  /*c730*/  FADD.FTZ R61, R61, R27 ;  /* 0x0000001b3d3d7221 */ /* 0x000fe20000010000 */
[C---:B------:R-:W-:Y:S01]  /*c740*/  FFMA.FTZ R30, R37.reuse, R26, R39 ;  /* 0x0000001a251e7223 */ /* 0x040fe20000010027 */
[-C--:B------:R-:W-:Y:S01]  /*c750*/  FMUL.FTZ R23, R10, R32.reuse ;  /* 0x000000200a177220 */ /* 0x080fe20000410000 */
[----:B------:R-:W-:Y:S01]  /*c760*/  FFMA.FTZ R64, R37, R21, R64 ;  /* 0x0000001525407223 */ /* 0x000fe20000010040 */
[----:B------:R-:W-:Y:S01]  /*c770*/  FADD.FTZ R25, R25, R44 ;  /* 0x0000002c19197221 */ /* 0x000fe20000010000 */
[----:B------:R-:W-:Y:S01]  /*c780*/  FADD.FTZ R21, R24, R21 ;  /* 0x0000001518157221 */ /* 0x000fe20000010000 */
[----:B------:R-:W-:Y:S01]  /*c790*/  FADD.FTZ R61, R26, R61 ;  /* 0x0000003d1a3d7221 */ /* 0x000fe20000010000 */
[C---:B------:R-:W-:Y:S01]  /*c7a0*/  FFMA.FTZ R22, R35.reuse, R32, R22 ;  /* 0x0000002023167223 */ /* 0x040fe20000010016 */
[----:B------:R-:W-:Y:S01]  /*c7b0*/  FFMA.FTZ R35, R35, R23, R30 ;  /* 0x0000001723237223 */ /* 0x000fe2000001001e */
[----:B------:R-:W-:Y:S01]  /*c7c0*/  FMUL.FTZ R24, R11, R20 ;  /* 0x000000140b187220 */ /* 0x000fe20000410000 */
[----:B------:R-:W-:Y:S01]  /*c7d0*/  FMUL.FTZ R59, R62, R59 ;  /* 0x0000003b3e3b7220 */ /* 0x000fe20000410000 */
[----:B------:R-:W-:Y:S01]  /*c7e0*/  FADD.FTZ R25, R25, R40 ;  /* 0x0000002819197221 */ /* 0x000fe20000010000 */
[----:B------:R-:W-:Y:S01]  /*c7f0*/  FADD.FTZ R61, R61, R23 ;  /* 0x000000173d3d7221 */ /* 0x000fe20000010000 */
[----:B------:R-:W-:Y:S01]  /*c800*/  FFMA.FTZ R26, R33, R24, R35 ;  /* 0x00000018211a7223 */ /* 0x000fe20000010023 */
[-C--:B------:R-:W-:Y:S01]  /*c810*/  FMUL.FTZ R23, R10, R28.reuse ;  /* 0x0000001c0a177220 */ /* 0x080fe20000410000 */
[----:B------:R-:W-:Y:S01]  /*c820*/  FADD.FTZ R25, R25, R36 ;  /* 0x0000002419197221 */ /* 0x000fe20000010000 */
[----:B------:R-:W-:Y:S01]  /*c830*/  FADD.FTZ R61, R24, R61 ;  /* 0x0000003d183d7221 */ /* 0x000fe20000010000 */
[C---:B------:R-:W-:Y:S01]  /*c840*/  FFMA.FTZ R22, R31.reuse, R28, R22 ;  /* 0x0000001c1f167223 */ /* 0x040fe20000010016 */
[----:B------:R-:W-:Y:S01]  /*c850*/  FFMA.FTZ R31, R31, R23, R26 ;  /* 0x000000171f1f7223 */ /* 0x000fe2000001001a */
[----:B------:R-:W-:Y:S01]  /*c860*/  FMUL.FTZ R24, R11, R71 ;  /* 0x000000470b187220 */ /* 0x000fe20000410000 */
[----:B------:R-:W-:Y:S01]  /*c870*/  FADD.FTZ R25, R25, R32 ;  /* 0x0000002019197221 */ /* 0x000fe20000010000 */
[----:B------:R-:W-:Y:S01]  /*c880*/  FADD.FTZ R61, R61, R23 ;  /* 0x000000173d3d7221 */ /* 0x000fe20000010000 */
[----:B------:R-:W-:Y:S01]  /*c890*/  FMUL.FTZ R23, R10, R15 ;  /* 0x0000000f0a177220 */ /* 0x000fe20000410000 */
[----:B------:R-:W-:Y:S01]  /*c8a0*/  FFMA.FTZ R26, R29, R24, R31 ;  /* 0x000000181d1a7223 */ /* 0x000fe2000001001f */
[----:B------:R-:W-:Y:S01]  /*c8b0*/  FFMA.FTZ R64, R33, R20, R64 ;  /* 0x0000001421407223 */ /* 0x000fe20000010040 */
[----:B------:R-:W-:Y:S01]  /*c8c0*/  FADD.FTZ R28, R25, R28 ;  /* 0x0000001c191c7221 */ /* 0x000fe20000010000 */
[----:B------:R-:W-:Y:S01]  /*c8d0*/  FADD.FTZ R20, R21, R20 ;  /* 0x0000001415147221 */ /* 0x000fe20000010000 */
[----:B------:R-:W-:Y:S01]  /*c8e0*/  FFMA.FTZ R26, R69, R23, R26 ;  /* 0x00000017451a7223 */ /* 0x000fe2000001001a */
[----:B------:R-:W-:Y:S01]  /*c8f0*/  FMUL.FTZ R25, R11, R72 ;  /* 0x000000480b197220 */ /* 0x000fe20000410000 */
[----:B------:R-:W-:Y:S01]  /*c900*/  FADD.FTZ R61, R24, R61 ;  /* 0x0000003d183d7221 */ /* 0x000fe20000010000 */
[----:B------:R-:W-:Y:S01]  /*c910*/  FFMA.FTZ R21, R29, R71, R64 ;  /* 0x000000471d157223 */ /* 0x000fe20000010040 */
[----:B------:R-:W-:Y:S01]  /*c920*/  FADD.FTZ R71, R20, R71 ;  /* 0x0000004714477221 */ /* 0x000fe20000010000 */
[----:B------:R-:W-:Y:S01]  /*c930*/  FFMA.FTZ R22, R69, R15, R22 ;  /* 0x0000000f45167223 */ /* 0x000fe20000010016 */
[----:B------:R-:W-:Y:S01]  /*c940*/  FFMA.FTZ R26, R2, R25, R26 ;  /* 0x00000019021a7223 */ /* 0x000fe2000001001a */
[----:B------:R-:W-:Y:S01]  /*c950*/  FMUL.FTZ R27, R10, R70 ;  /* 0x000000460a1b7220 */ /* 0x000fe20000410000 */
[----:B------:R-:W-:Y:S01]  /*c960*/  FADD.FTZ R20, R61, R23 ;  /* 0x000000173d147221 */ /* 0x000fe20000010000 */
[----:B------:R-:W-:Y:S01]  /*c970*/  FFMA.FTZ R21, R2, R72, R21 ;  /* 0x0000004802157223 */ /* 0x000fe20000010015 */
[C---:B------:R-:W-:Y:S01]  /*c980*/  FFMA.FTZ R23, R3.reuse, R70, R22 ;  /* 0x0000004603177223 */ /* 0x040fe20000010016 */
[----:B------:R-:W-:Y:S01]  /*c990*/  FFMA.FTZ R26, R3, R27, R26 ;  /* 0x0000001b031a7223 */ /* 0x000fe2000001001a */
[----:B------:R-:W-:Y:S01]  /*c9a0*/  FADD.FTZ R20, R25, R20 ;  /* 0x0000001419147221 */ /* 0x000fe20000010000 */
[-C--:B------:R-:W-:Y:S01]  /*c9b0*/  FMUL.FTZ R3, R11, R73.reuse ;  /* 0x000000490b037220 */ /* 0x080fe20000410000 */
[----:B------:R-:W-:Y:S01]  /*c9c0*/  FADD.FTZ R15, R28, R15 ;  /* 0x0000000f1c0f7221 */ /* 0x000fe20000010000 */
[----:B------:R-:W-:Y:S01]  /*c9d0*/  FFMA.FTZ R2, R12, R73, R21 ;  /* 0x000000490c027223 */ /* 0x000fe20000010015 */
[----:B------:R-:W-:Y:S01]  /*c9e0*/  FADD.FTZ R20, R20, R27 ;  /* 0x0000001b14147221 */ /* 0x000fe20000010000 */
[----:B------:R-:W-:Y:S01]  /*c9f0*/  FFMA.FTZ R21, R12, R3, R26 ;  /* 0x000000030c157223 */ /* 0x000fe2000001001a */
[-C--:B------:R-:W-:Y:S01]  /*ca00*/  FMUL.FTZ R22, R10, R66.reuse ;  /* 0x000000420a167220 */ /* 0x080fe20000410000 */
[----:B------:R-:W-:Y:S01]  /*ca10*/  FADD.FTZ R15, R15, R70 ;  /* 0x000000460f0f7221 */ /* 0x000fe20000010000 */
[----:B------:R-:W-:Y:S01]  /*ca20*/  FADD.FTZ R20, R3, R20 ;  /* 0x0000001403147221 */ /* 0x000fe20000010000 */
[C---:B------:R-:W-:Y:S01]  /*ca30*/  FFMA.FTZ R12, R18.reuse, R66, R23 ;  /* 0x00000042120c7223 */ /* 0x040fe20000010017 */
        /* <DEDUP_REMOVED lines=8> */
[----:B------:R-:W-:-:S02]  /*cac0*/  FFMA.FTZ R13, R19, R75, R12 ;  /* 0x0000004b130d7223 */ /* 0x000fc4000001000c */
[----:B------:R-:W-:Y:S01]  /*cad0*/  FFMA.FTZ R2, R19, R21, R2 ;  /* 0x0000001513027223 */ /* 0x000fe20000010002 */
[----:B------:R-:W-:Y:S01]  /*cae0*/  FMUL.FTZ R19, R11, R65 ;  /* 0x000000410b137220 */ /* 0x000fe20000410000 */
[----:B------:R-:W-:Y:S01]  /*caf0*/  FADD.FTZ R12, R15, R21 ;  /* 0x000000150f0c7221 */ /* 0x000fe20000010000 */
[----:B------:R-:W-:Y:S01]  /*cb00*/  FADD.FTZ R72, R71, R72 ;  /* 0x0000004847487221 */ /* 0x000fe20000010000 */
[-C--:B------:R-:W-:Y:S01]  /*cb10*/  FMUL.FTZ R21, R10, R76.reuse ;  /* 0x0000004c0a157220 */ /* 0x080fe20000410000 */
[----:B------:R-:W-:Y:S01]  /*cb20*/  FFMA.FTZ R15, R14, R19, R2 ;  /* 0x000000130e0f7223 */ /* 0x000fe20000010002 */
[----:B------:R-:W-:Y:S01]  /*cb30*/  FADD.FTZ R12, R19, R12 ;  /* 0x0000000c130c7221 */ /* 0x000fe20000010000 */
[----:B------:R-:W-:Y:S01]  /*cb40*/  FADD.FTZ R73, R72, R73 ;  /* 0x0000004948497221 */ /* 0x000fe20000010000 */
[----:B------:R-:W-:Y:S01]  /*cb50*/  FFMA.FTZ R3, R14, R65, R3 ;  /* 0x000000410e037223 */ /* 0x000fe20000010003 */
[----:B------:R-:W-:Y:S01]  /*cb60*/  FMUL.FTZ R19, R11, R63 ;  /* 0x0000003f0b137220 */ /* 0x000fe20000410000 */
[----:B------:R-:W-:Y:S01]  /*cb70*/  FFMA.FTZ R15, R56, R21, R15 ;  /* 0x00000015380f7223 */ /* 0x000fe2000001000f */
[----:B------:R-:W-:Y:S01]  /*cb80*/  FADD.FTZ R14, R12, R21 ;  /* 0x000000150c0e7221 */ /* 0x000fe20000010000 */
[----:B------:R-:W-:Y:S01]  /*cb90*/  FADD.FTZ R74, R73, R74 ;  /* 0x0000004a494a7221 */ /* 0x000fe20000010000 */
[----:B------:R-:W-:Y:S01]  /*cba0*/  FMUL.FTZ R18, R10, R59 ;  /* 0x0000003b0a127220 */ /* 0x000fe20000410000 */
[----:B------:R-:W-:Y:S01]  /*cbb0*/  FFMA.FTZ R2, R16, R19, R15 ;  /* 0x0000001310027223 */ /* 0x000fe2000001000f */
[----:B------:R-:W-:Y:S01]  /*cbc0*/  FADD.FTZ R19, R19, R14 ;  /* 0x0000000e13137221 */ /* 0x000fe20000010000 */
[----:B------:R-:W-:Y:S01]  /*cbd0*/  FADD.FTZ R75, R66, R75 ;  /* 0x0000004b424b7221 */ /* 0x000fe20000010000 */
[----:B------:R-:W-:Y:S01]  /*cbe0*/  FADD.FTZ R74, R74, R65 ;  /* 0x000000414a4a7221 */ /* 0x000fe20000010000 */
[----:B------:R-:W-:Y:S01]  /*cbf0*/  FFMA.FTZ R12, R56, R76, R13 ;  /* 0x0000004c380c7223 */ /* 0x000fe2000001000d */
[----:B------:R-:W-:Y:S01]  /*cc00*/  FFMA.FTZ R21, R17, R18, R2 ;  /* 0x0000001211157223 */ /* 0x000fe20000010002 */
[----:B------:R-:W-:Y:S01]  /*cc10*/  FADD.FTZ R18, R19, R18 ;  /* 0x0000001213127221 */ /* 0x000fe20000010000 */
[----:B------:R-:W-:Y:S01]  /*cc20*/  FADD.FTZ R14, R75, R76 ;  /* 0x0000004c4b0e7221 */ /* 0x000fe20000010000 */
[----:B------:R-:W-:Y:S01]  /*cc30*/  FFMA.FTZ R3, R16, R63, R3 ;  /* 0x0000003f10037223 */ /* 0x000fe20000010003 */
[----:B------:R-:W-:Y:S01]  /*cc40*/  FADD.FTZ R15, R74, R63 ;  /* 0x0000003f4a0f7221 */ /* 0x000fe20000010000 */
[----:B------:R-:W-:Y:S01]  /*cc50*/  FFMA.FTZ R12, R17, R59, R12 ;  /* 0x0000003b110c7223 */ /* 0x000fe2000001000c */
[----:B------:R-:W-:Y:S01]  /*cc60*/  FADD.FTZ R14, R14, R59 ;  /* 0x0000003b0e0e7221 */ /* 0x000fe20000010000 */
[----:B--2---:R-:W-:-:S02]  /*cc70*/  HADD2.F32 R77, -RZ, R77.H0_H0 ;  /* 0x2000004dff4d7230 */ /* 0x004fc40000004100 */
[----:B---3--:R-:W-:-:S05]  /*cc80*/  HADD2.F32 R42, -RZ, R42.H0_H0 ;  /* 0x2000002aff2a7230 */ /* 0x008fca0000004100 */
        /* <DEDUP_REMOVED lines=10> */
[----:B------:R-:W-:-:S04]  /*cd30*/  FMUL.FTZ R62, R77, R62 ;  /* 0x0000003e4d3e7220 */ /* 0x000fc80000410000 */
[----:B------:R-:W-:Y:S01]  /*cd40*/  FMUL.FTZ R13, R11, R62 ;  /* 0x0000003e0b0d7220 */ /* 0x000fe20000410000 */
[----:B------:R-:W-:-:S03]  /*cd50*/  FADD.FTZ R15, R15, R62 ;  /* 0x0000003e0f0f7221 */ /* 0x000fc60000010000 */
[C---:B------:R-:W-:Y:S01]  /*cd60*/  FFMA.FTZ R20, R42.reuse, R13, R21 ;  /* 0x0000000d2a147223 */ /* 0x040fe20000010015 */
[----:B------:R-:W-:Y:S01]  /*cd70*/  FADD.FTZ R19, R13, R18 ;  /* 0x000000120d137221 */ /* 0x000fe20000010000 */
[----:B------:R-:W-:-:S07]  /*cd80*/  FFMA.FTZ R13, R42, R62, R3 ;  /* 0x0000003e2a0d7223 */ /* 0x000fce0000010003 */
.L_x_795:
[----:B------:R-:W0:Y:S01]  /*cd90*/  S2R R16, SR_LANEID ;  /* 0x0000000000107919 */ /* 0x000e220000000000 */
[----:B------:R-:W1:Y:S01]  /*cda0*/  S2UR UR7, SR_CgaCtaId ;  /* 0x00000000000779c3 */ /* 0x000e620000008800 */
[----:B------:R-:W-:Y:S01]  /*cdb0*/  UMOV UR6, 0x400 ;  /* 0x0000040000067882 */ /* 0x000fe20000000000 */
[----:B------:R-:W2:Y:S01]  /*cdc0*/  LDCU UR9, c[0x0][0x374] ;  /* 0x00006e80ff0977ac */ /* 0x000ea20008000800 */
[----:B------:R-:W3:Y:S01]  /*cdd0*/  SHFL.DOWN PT, R2, R20, 0x1, 0x1f ;  /* 0x08201f0014027f89 */ /* 0x000ee200000e0000 */
[----:B------:R-:W-:Y:S01]  /*cde0*/  BSSY.RECONVERGENT B0, `(.L_x_796) ;  /* 0x000002a000007945 */ /* 0x000fe20003800200 */
[----:B------:R-:W-:Y:S02]  /*cdf0*/  UIADD3 UR5, UPT, UPT, UR6, 0xd0, URZ ;  /* 0x000000d006057890 */ /* 0x000fe4000fffe0ff */
[----:B------:R-:W4:Y:S01]  /*ce00*/  SHFL.DOWN PT, R3, R19, 0x1, 0x1f ;  /* 0x08201f0013037f89 */ /* 0x000f2200000e0000 */
[----:B------:R-:W0:Y:S01]  /*ce10*/  LDCU UR12, c[0x0][0x370] ;  /* 0x00006e00ff0c77ac */ /* 0x000e220008000800 */
[----:B------:R-:W5:Y:S01]  /*ce20*/  S2R R56, SR_TID.X ;  /* 0x0000000000387919 */ /* 0x000f620000002100 */
[----:B-1----:R-:W-:Y:S01]  /*ce30*/  ULEA UR5, UR7, UR5, 0x18 ;  /* 0x0000000507057291 */ /* 0x002fe2000f8ec0ff */
[----:B0-----:R-:W-:-:S02]  /*ce40*/  ISETP.GT.AND P0, PT, R16, 0x1e, PT ;  /* 0x0000001e1000780c */ /* 0x001fc40003f04270 */
[C---:B------:R-:W-:Y:S02]  /*ce50*/  ISETP.GT.AND P2, PT, R16.reuse, 0xf, PT ;  /* 0x0000000f1000780c */ /* 0x040fe40003f44270 */
[----:B------:R-:W-:Y:S02]  /*ce60*/  ISETP.GT.AND P1, PT, R16, 0x17, PT ;  /* 0x000000171000780c */ /* 0x000fe40003f24270 */
[----:B-----5:R-:W-:-:S07]  /*ce70*/  LEA R57, R56, UR5, 0x4 ;  /* 0x0000000538397c11 */ /* 0x020fce000f8e20ff */
[----:B---3--:R-:W-:Y:S01]  /*ce80*/  @!P0 FADD.FTZ R20, R2, R20 ;  /* 0x0000001402148221 */ /* 0x008fe20000010000 */
[----:B----4-:R-:W-:Y:S01]  /*ce90*/  @!P0 FADD.FTZ R19, R3, R19 ;  /* 0x0000001303138221 */ /* 0x010fe20000010000 */
        /* <DEDUP_REMOVED lines=20> */
[----:B------:R0:W3:Y:S01]  /*cfe0*/  SHFL.DOWN PT, R19, R3, 0x10, 0x1f ;  /* 0x0a001f0003137f89 */ /* 0x0000e200000e0000 */
[----:B--2---:R-:W-:Y:S05]  /*cff0*/  @P2 BRA `(.L_x_797) ;  /* 0x0000000000202947 */ /* 0x004fea0003800000 */
[----:B------:R-:W-:Y:S01]  /*d000*/  ISETP.NE.AND P1, PT, R16, RZ, PT ;  /* 0x000000ff1000720c */ /* 0x000fe20003f25270 */
[----:B01----:R-:W-:Y:S01]  /*d010*/  FADD.FTZ R2, R17, R20 ;  /* 0x0000001411027221 */ /* 0x003fe20000010000 */
[----:B---3--:R-:W-:-:S11]  /*d020*/  FADD.FTZ R3, R18, R19 ;  /* 0x0000001312037221 */ /* 0x008fd60000010000 */
[----:B------:R-:W-:Y:S01]  /*d030*/  VOTEU.ALL UP0, P1 ;  /* 0x0000000000ff7886 */ /* 0x000fe20000800000 */
[----:B------:R-:W-:-:S04]  /*d040*/  @!P1 SHF.R.U32.HI R16, RZ, 0x2, R56 ;  /* 0x00000002ff109819 */ /* 0x000fc80000011638 */
[----:B------:R-:W-:Y:S01]  /*d050*/  @!UP0 ULEA UR5, UR7, UR6, 0x18 ;  /* 0x0000000607058291 */ /* 0x000fe2000f8ec0ff */
[----:B------:R-:W-:-:S08]  /*d060*/  @!P1 LOP3.LUT R16, R16, 0xf8, RZ, 0xc0, !PT ;  /* 0x000000f810109812 */ /* 0x000fd000078ec0ff */
[----:B------:R2:W-:Y:S03]  /*d070*/  @!P1 STS.64 [R16+UR5+0x18], R2 ;  /* 0x0000180210009988 */ /* 0x0005e60008000a05 */
.L_x_797:
[----:B------:R-:W-:Y:S05]  /*d080*/  BSYNC.RECONVERGENT B0 ;  /* 0x0000000000007941 */ /* 0x000fea0003800200 */
.L_x_796:
[----:B------:R-:W-:Y:S06]  /*d090*/  BAR.SYNC.DEFER_BLOCKING 0x0 ;  /* 0x0000000000007b1d */ /* 0x000fec0000010000 */
[----:B------:R-:W-:Y:S04]  /*d0a0*/  BSSY.RECONVERGENT B0, `(.L_x_798) ;  /* 0x0000035000007945 */ /* 0x000fe80003800200 */
[----:B------:R-:W-:Y:S05]  /*d0b0*/  @P0 BRA `(.L_x_799) ;  /* 0x0000000000cc0947 */ /* 0x000fea0003800000 */
[----:B------:R-:W-:-:S09]  /*d0c0*/  ULEA UR5, UR7, UR6, 0x18 ;  /* 0x0000000607057291 */ /* 0x000fd2000f8ec0ff */
[----:B------:R-:W4:Y:S04]  /*d0d0*/  LDS.128 R32, [UR5+0x20] ;  /* 0x00002005ff207984 */ /* 0x000f280008000c00 */
[----:B------:R-:W5:Y:S04]  /*d0e0*/  LDS.128 R36, [UR5+0x30] ;  /* 0x00003005ff247984 */ /* 0x000f680008000c00 */
[----:B--23--:R-:W2:Y:S04]  /*d0f0*/  LDS.128 R16, [UR5+0x40] ;  /* 0x00004005ff107984 */ /* 0x00cea80008000c00 */
[----:B------:R-:W3:Y:S04]  /*d100*/  LDS.128 R24, [UR5+0x50] ;  /* 0x00005005ff187984 */ /* 0x000ee80008000c00 */
[----:B-1----:R-:W1:Y:S04]  /*d110*/  LDS.128 R20, [UR5+0x60] ;  /* 0x00006005ff147984 */ /* 0x002e680008000c00 */
[----:B------:R-:W1:Y:S01]  /*d120*/  LDS.128 R28, [UR5+0x70] ;  /* 0x00007005ff1c7984 */ /* 0x000e620008000c00 */
[----:B----4-:R-:W-:Y:S01]  /*d130*/  FADD.FTZ R41, R2, R32 ;  /* 0x0000002002297221 */ /* 0x010fe20000010000 */
[----:B0-----:R-:W-:-:S03]  /*d140*/  FADD.FTZ R2, R3, R33 ;  /* 0x0000002103027221 */ /* 0x001fc60000010000 */
[----:B------:R-:W-:Y:S01]  /*d150*/  FADD.FTZ R41, R41, R34 ;  /* 0x0000002229297221 */ /* 0x000fe20000010000 */
[----:B------:R-:W-:Y:S02]  /*d160*/  FADD.FTZ R2, R2, R35 ;  /* 0x0000002302027221 */ /* 0x000fe40000010000 */
[----:B------:R-:W0:Y:S01]  /*d170*/  LDS.128 R32, [UR5+0x80] ;  /* 0x00008005ff207984 */ /* 0x000e220008000c00 */
[----:B-----5:R-:W-:Y:S01]  /*d180*/  FADD.FTZ R41, R41, R36 ;  /* 0x0000002429297221 */ /* 0x020fe20000010000 */
[----:B------:R-:W-:-:S03]  /*d190*/  FADD.FTZ R2, R2, R37 ;  /* 0x0000002502027221 */ /* 0x000fc60000010000 */
[----:B------:R-:W-:Y:S01]  /*d1a0*/  FADD.FTZ R41, R41, R38 ;  /* 0x0000002629297221 */ /* 0x000fe20000010000 */
[----:B------:R-:W-:Y:S02]  /*d1b0*/  FADD.FTZ R2, R2, R39 ;  /* 0x0000002702027221 */ /* 0x000fe40000010000 */
[----:B------:R-:W4:Y:S01]  /*d1c0*/  LDS.128 R36, [UR5+0x90] ;  /* 0x00009005ff247984 */ /* 0x000f220008000c00 */
[----:B--2---:R-:W-:Y:S01]  /*d1d0*/  FADD.FTZ R41, R41, R16 ;  /* 0x0000001029297221 */ /* 0x004fe20000010000 */
[----:B------:R-:W-:-:S03]  /*d1e0*/  FADD.FTZ R2, R2, R17 ;  /* 0x0000001102027221 */ /* 0x000fc60000010000 */
[----:B------:R-:W-:Y:S01]  /*d1f0*/  FADD.FTZ R41, R41, R18 ;  /* 0x0000001229297221 */ /* 0x000fe20000010000 */
[----:B------:R-:W-:Y:S02]  /*d200*/  FADD.FTZ R2, R2, R19 ;  /* 0x0000001302027221 */ /* 0x000fe40000010000 */
[----:B------:R-:W2:Y:S01]  /*d210*/  LDS.128 R16, [UR5+0xa0] ;  /* 0x0000a005ff107984 */ /* 0x000ea20008000c00 */
[----:B---3--:R-:W-:Y:S01]  /*d220*/  FADD.FTZ R41, R41, R24 ;  /* 0x0000001829297221 */ /* 0x008fe20000010000 */
[----:B------:R-:W-:-:S03]  /*d230*/  FADD.FTZ R2, R2, R25 ;  /* 0x0000001902027221 */ /* 0x000fc60000010000 */
[----:B------:R-:W-:Y:S01]  /*d240*/  FADD.FTZ R41, R41, R26 ;  /* 0x0000001a29297221 */ /* 0x000fe20000010000 */
[----:B------:R-:W-:Y:S02]  /*d250*/  FADD.FTZ R2, R2, R27 ;  /* 0x0000001b02027221 */ /* 0x000fe40000010000 */
[----:B------:R-:W3:Y:S01]  /*d260*/  LDS.128 R24, [UR5+0xb0] ;  /* 0x0000b005ff187984 */ /* 0x000ee20008000c00 */
        /* <DEDUP_REMOVED lines=8> */
[----:B0-----:R-:W-:Y:S01]  /*d2f0*/  FADD.FTZ R41, R41, R32 ;  /* 0x0000002029297221 */ /* 0x001fe20000010000 */
[----:B------:R-:W-:-:S03]  /*d300*/  FADD.FTZ R2, R2, R33 ;  /* 0x0000002102027221 */ /* 0x000fc60000010000 */
[----:B------:R-:W-:Y:S01]  /*d310*/  FADD.FTZ R41, R41, R34 ;  /* 0x0000002229297221 */ /* 0x000fe20000010000 */
[----:B------:R-:W-:-:S03]  /*d320*/  FADD.FTZ R2, R2, R35 ;  /* 0x0000002302027221 */ /* 0x000fc60000010000 */
[----:B----4-:R-:W-:Y:S01]  /*d330*/  FADD.FTZ R41, R41, R36 ;  /* 0x0000002429297221 */ /* 0x010fe20000010000 */
        /* <DEDUP_REMOVED lines=10> */
[----:B------:R-:W-:-:S07]  /*d3e0*/  FADD.FTZ R3, R16, R27 ;  /* 0x0000001b10037221 */ /* 0x000fce0000010000 */
.L_x_799:
[----:B------:R-:W-:Y:S05]  /*d3f0*/  BSYNC.RECONVERGENT B0 ;  /* 0x0000000000007941 */ /* 0x000fea0003800200 */
.L_x_798:
[----:B------:R-:W-:Y:S06]  /*d400*/  BAR.SYNC.DEFER_BLOCKING 0x0 ;  /* 0x0000000000007b1d */ /* 0x000fec0000010000 */
[----:B------:R-:W-:Y:S04]  /*d410*/  BSSY.RECONVERGENT B0, `(.L_x_800) ;  /* 0x000004d000007945 */ /* 0x000fe80003800200 */
[----:B------:R-:W-:Y:S05]  /*d420*/  @P3 BRA `(.L_x_801) ;  /* 0x00000004002c3947 */ /* 0x000fea0003800000 */
[----:B------:R-:W4:Y:S04]  /*d430*/  LDS.128 R52, [R57+0x2a0] ;  /* 0x0002a00039347984 */ /* 0x000f280000000c00 */
[----:B------:R-:W5:Y:S04]  /*d440*/  LDS.128 R48, [R57+0x540] ;  /* 0x0005400039307984 */ /* 0x000f680000000c00 */
[----:B------:R-:W0:Y:S04]  /*d450*/  LDS.128 R44, [R57+0x7e0] ;  /* 0x0007e000392c7984 */ /* 0x000e280000000c00 */
[----:B-1----:R-:W1:Y:S04]  /*d460*/  LDS.128 R20, [R57+0xa80] ;  /* 0x000a800039147984 */ /* 0x002e680000000c00 */
[----:B--23--:R-:W2:Y:S04]  /*d470*/  LDS.128 R16, [R57+0xd20] ;  /* 0x000d200039107984 */ /* 0x00cea80000000c00 */
[----:B------:R-:W3:Y:S04]  /*d480*/  LDS.128 R40, [R57+0xfc0] ;  /* 0x000fc00039287984 */ /* 0x000ee80000000c00 */
[----:B------:R-:W3:Y:S04]  /*d490*/  LDS.128 R36, [R57+0x1260] ;  /* 0x0012600039247984 */ /* 0x000ee80000000c00 */
[----:B------:R-:W3:Y:S04]  /*d4a0*/  LDS.128 R32, [R57+0x1500] ;  /* 0x0015000039207984 */ /* 0x000ee80000000c00 */
[----:B------:R-:W3:Y:S04]  /*d4b0*/  LDS.128 R28, [R57+0x17a0] ;  /* 0x0017a000391c7984 */ /* 0x000ee80000000c00 */
[----:B------:R-:W3:Y:S01]  /*d4c0*/  LDS.128 R24, [R57+0x1a40] ;  /* 0x001a400039187984 */ /* 0x000ee20000000c00 */
[----:B----4-:R-:W-:Y:S01]  /*d4d0*/  FADD.FTZ R59, R12, R52 ;  /* 0x000000340c3b7221 */ /* 0x010fe20000010000 */
[----:B------:R-:W-:Y:S01]  /*d4e0*/  FADD.FTZ R52, R13, R53 ;  /* 0x000000350d347221 */ /* 0x000fe20000010000 */
[----:B------:R-:W-:Y:S01]  /*d4f0*/  FADD.FTZ R53, R14, R54 ;  /* 0x000000360e357221 */ /* 0x000fe20000010000 */
[----:B------:R-:W-:Y:S01]  /*d500*/  FADD.FTZ R54, R15, R55 ;  /* 0x000000370f367221 */ /* 0x000fe20000010000 */
[----:B-----5:R-:W-:Y:S01]  /*d510*/  FADD.FTZ R59, R59, R48 ;  /* 0x000000303b3b7221 */ /* 0x020fe20000010000 */
[----:B------:R-:W4:Y:S01]  /*d520*/  LDS.128 R12, [R57+0x1ce0] ;  /* 0x001ce000390c7984 */ /* 0x000f220000000c00 */
[----:B------:R-:W-:Y:S01]  /*d530*/  FADD.FTZ R48, R52, R49 ;  /* 0x0000003134307221 */ /* 0x000fe20000010000 */
[----:B------:R-:W-:Y:S01]  /*d540*/  FADD.FTZ R49, R53, R50 ;  /* 0x0000003235317221 */ /* 0x000fe20000010000 */
[----:B------:R-:W-:Y:S01]  /*d550*/  FADD.FTZ R58, R54, R51 ;  /* 0x00000033363a7221 */ /* 0x000fe20000010000 */
[----:B0-----:R-:W-:Y:S01]  /*d560*/  FADD.FTZ R59, R59, R44 ;  /* 0x0000002c3b3b7221 */ /* 0x001fe20000010000 */
[----:B------:R-:W0:Y:S01]  /*d570*/  LDS.128 R52, [R57+0x1f80] ;  /* 0x001f800039347984 */ /* 0x000e220000000c00 */
[----:B------:R-:W-:Y:S01]  /*d580*/  FADD.FTZ R44, R48, R45 ;  /* 0x0000002d302c7221 */ /* 0x000fe20000010000 */
[----:B------:R-:W-:Y:S01]  /*d590*/  FADD.FTZ R61, R49, R46 ;  /* 0x0000002e313d7221 */ /* 0x000fe20000010000 */
[----:B------:R-:W-:Y:S01]  /*d5a0*/  FADD.FTZ R58, R58, R47 ;  /* 0x0000002f3a3a7221 */ /* 0x000fe20000010000 */
[----:B------:R-:W5:Y:S01]  /*d5b0*/  LDS.128 R48, [R57+0x2220] ;  /* 0x0022200039307984 */ /* 0x000f620000000c00 */
[----:B-1----:R-:W-:Y:S01]  /*d5c0*/  FADD.FTZ R60, R44, R21 ;  /* 0x000000152c3c7221 */ /* 0x002fe20000010000 */
[----:B------:R-:W-:Y:S01]  /*d5d0*/  FADD.FTZ R59, R59, R20 ;  /* 0x000000143b3b7221 */ /* 0x000fe20000010000 */
[----:B------:R-:W-:Y:S01]  /*d5e0*/  FADD.FTZ R61, R61, R22 ;  /* 0x000000163d3d7221 */ /* 0x000fe20000010000 */
[----:B------:R-:W1:Y:S01]  /*d5f0*/  LDS.128 R44, [R57+0x24c0] ;  /* 0x0024c000392c7984 */ /* 0x000e620000000c00 */
[----:B------:R-:W-:Y:S01]  /*d600*/  FADD.FTZ R58, R58, R23 ;  /* 0x000000173a3a7221 */ /* 0x000fe20000010000 */
[----:B--2---:R-:W-:Y:S01]  /*d610*/  FADD.FTZ R59, R59, R16 ;  /* 0x000000103b3b7221 */ /* 0x004fe20000010000 */
[----:B------:R-:W-:Y:S01]  /*d620*/  FADD.FTZ R60, R60, R17 ;  /* 0x000000113c3c7221 */ /* 0x000fe20000010000 */
[----:B------:R-:W2:Y:S01]  /*d630*/  LDS.128 R20, [R57+0x2760] ;  /* 0x0027600039147984 */ /* 0x000ea20000000c00 */
[----:B------:R-:W-:Y:S01]  /*d640*/  FADD.FTZ R61, R61, R18 ;  /* 0x000000123d3d7221 */ /* 0x000fe20000010000 */
[----:B------:R-:W-:Y:S01]  /*d650*/  FADD.FTZ R58, R58, R19 ;  /* 0x000000133a3a7221 */ /* 0x000fe20000010000 */
[----:B---3--:R-:W-:Y:S01]  /*d660*/  FADD.FTZ R59, R59, R40 ;  /* 0x000000283b3b7221 */ /* 0x008fe20000010000 */
        /* <DEDUP_REMOVED lines=19> */
[----:B----4-:R-:W-:Y:S01]  /*d7a0*/  FADD.FTZ R59, R59, R12 ;  /* 0x0000000c3b3b7221 */ /* 0x010fe20000010000 */
[----:B------:R-:W-:Y:S01]  /*d7b0*/  FADD.FTZ R60, R60, R13 ;  /* 0x0000000d3c3c7221 */ /* 0x000fe20000010000 */
[----:B------:R-:W-:Y:S01]  /*d7c0*/  FADD.FTZ R61, R61, R14 ;  /* 0x0000000e3d3d7221 */ /* 0x000fe20000010000 */
[----:B------:R-:W-:Y:S01]  /*d7d0*/  FADD.FTZ R58, R58, R15 ;  /* 0x0000000f3a3a7221 */ /* 0x000fe20000010000 */
[----:B0-----:R-:W-:Y:S01]  /*d7e0*/  FADD.FTZ R59, R59, R52 ;  /* 0x000000343b3b7221 */ /* 0x001fe20000010000 */
[----:B------:R-:W-:Y:S01]  /*d7f0*/  FADD.FTZ R60, R60, R53 ;  /* 0x000000353c3c7221 */ /* 0x000fe20000010000 */
[----:B------:R-:W-:Y:S01]  /*d800*/  FADD.FTZ R61, R61, R54 ;  /* 0x000000363d3d7221 */ /* 0x000fe20000010000 */
[----:B------:R-:W-:Y:S01]  /*d810*/  FADD.FTZ R58, R58, R55 ;  /* 0x000000373a3a7221 */ /* 0x000fe20000010000 */
[----:B-----5:R-:W-:Y:S01]  /*d820*/  FADD.FTZ R59, R59, R48 ;  /* 0x000000303b3b7221 */ /* 0x020fe20000010000 */
[----:B------:R-:W-:Y:S01]  /*d830*/  FADD.FTZ R60, R60, R49 ;  /* 0x000000313c3c7221 */ /* 0x000fe20000010000 */
[----:B------:R-:W-:Y:S01]  /*d840*/  FADD.FTZ R61, R61, R50 ;  /* 0x000000323d3d7221 */ /* 0x000fe20000010000 */
[----:B------:R-:W-:Y:S01]  /*d850*/  FADD.FTZ R58, R58, R51 ;  /* 0x000000333a3a7221 */ /* 0x000fe20000010000 */
        /* <DEDUP_REMOVED lines=8> */
.L_x_801:
[----:B------:R-:W-:Y:S05]  /*d8e0*/  BSYNC.RECONVERGENT B0 ;  /* 0x0000000000007941 */ /* 0x000fea0003800200 */
.L_x_800:
[----:B------:R-:W-:Y:S04]  /*d8f0*/  BSSY.RECONVERGENT B0, `(.L_x_802) ;  /* 0x000001e000007945 */ /* 0x000fe80003800200 */
[----:B------:R-:W-:Y:S05]  /*d900*/  @P3 BRA `(.L_x_803) ;  /* 0x0000000000703947 */ /* 0x000fea0003800000 */
[----:B------:R-:W3:Y:S01]  /*d910*/  LDC.64 R28, c[0x0][0x3f8] ;  /* 0x0000fe00ff1c7b82 */ /* 0x000ee20000000a00 */
[----:B------:R-:W-:-:S05]  /*d920*/  MOV R23, UR13 ;  /* 0x0000000d00177c02 */ /* 0x000fca0008000f00 */
[----:B------:R-:W-:Y:S02]  /*d930*/  IMAD R23, R23, 0x2a, R56 ;  /* 0x0000002a17177824 */ /* 0x000fe400078e0238 */
[----:B--2---:R-:W2:Y:S01]  /*d940*/  LDC.64 R16, c[0x0][0x3d8] ;  /* 0x0000f600ff107b82 */ /* 0x004ea20000000a00 */
[----:B---3--:R-:W-:Y:S01]  /*d950*/  IMAD.WIDE.U32 R18, R28, 0x3, RZ ;  /* 0x000000031c127825 */ /* 0x008fe200078e00ff */
[C---:B------:R-:W-:Y:S02]  /*d960*/  LEA R21, R29.reuse, R29, 0x1 ;  /* 0x0000001d1d157211 */ /* 0x040fe400078e08ff */
[----:B------:R-:W-:Y:S02]  /*d970*/  LEA.HI R27, P1, R29, R28, RZ, 0x1 ;  /* 0x0000001c1d1b7211 */ /* 0x000fe400078308ff */
[----:B------:R-:W-:Y:S02]  /*d980*/  IADD3 R21, PT, PT, R19, R21, RZ ;  /* 0x0000001513157210 */ /* 0x000fe40007ffe0ff */
[----:B-1----:R-:W-:Y:S01]  /*d990*/  IADD3.X R20, PT, PT, RZ, R29, RZ, P1, !PT ;  /* 0x0000001dff147210 */ /* 0x002fe20000ffe4ff */
[----:B--2---:R-:W-:Y:S01]  /*d9a0*/  IMAD.WIDE R16, R23, 0x4, R16 ;  /* 0x0000000417107825 */ /* 0x004fe200078e0210 */
[----:B------:R-:W-:-:S02]  /*d9b0*/  LEA.HI R19, P1, R21, R18, RZ, 0x1 ;  /* 0x0000001215137211 */ /* 0x000fc400078308ff */
[----:B------:R-:W-:Y:S02]  /*d9c0*/  SHF.L.U32 R25, R27, 0x1, RZ ;  /* 0x000000011b197819 */ /* 0x000fe400000006ff */
[----:B------:R-:W-:Y:S01]  /*d9d0*/  SHF.L.U32 R23, R19, 0x1, RZ ;  /* 0x0000000113177819 */ /* 0x000fe200000006ff */
[----:B------:R4:W-:Y:S01]  /*d9e0*/  REDG.E.ADD.F32.FTZ.RN.STRONG.GPU desc[UR10][R16.64], R12 ;  /* 0x0000000c100079a6 */ /* 0x0009e2000c12f30a */
[----:B------:R-:W-:Y:S02]  /*d9f0*/  SHF.L.U64.HI R27, R27, 0x1, R20 ;  /* 0x000000011b1b7819 */ /* 0x000fe40000010214 */
[----:B------:R-:W-:Y:S02]  /*da00*/  LOP3.LUT R25, R25, 0xfffffffc, RZ, 0xc0, !PT ;  /* 0xfffffffc19197812 */ /* 0x000fe400078ec0ff */
[----:B------:R-:W-:Y:S02]  /*da10*/  LEA R20, P2, R28, R16, 0x2 ;  /* 0x000000101c147211 */ /* 0x000fe400078410ff */
[----:B------:R-:W-:-:S02]  /*da20*/  IADD3.X R22, PT, PT, RZ, R21, RZ, P1, !PT ;  /* 0x00000015ff167210 */ /* 0x000fc40000ffe4ff */
[----:B------:R-:W-:Y:S02]  /*da30*/  LOP3.LUT R23, R23, 0xfffffffc, RZ, 0xc0, !PT ;  /* 0xfffffffc17177812 */ /* 0x000fe400078ec0ff */
        /* <DEDUP_REMOVED lines=9> */
.L_x_803:
[----:B------:R-:W-:Y:S05]  /*dad0*/  BSYNC.RECONVERGENT B0 ;  /* 0x0000000000007941 */ /* 0x000fea0003800200 */
.L_x_802:
[----:B------:R-:W-:-:S09]  /*dae0*/  UISETP.GE.U32.AND UP0, UPT, UR12, 0x2, UPT ;  /* 0x000000020c00788c */ /* 0x000fd2000bf06070 */
[----:B------:R-:W-:Y:S05]  /*daf0*/  BRA.U !UP0, `(.L_x_804) ;  /* 0x0000000d08787547 */ /* 0x000fea000b800000 */
[----:B----4-:R-:W4:Y:S01]  /*db00*/  LDC.64 R14, c[0x0][0x3d0] ;  /* 0x0000f400ff0e7b82 */ /* 0x010f220000000a00 */
        /* <DEDUP_REMOVED lines=8> */
[----:B----4-:R-:W-:Y:S01]  /*db90*/  IMAD.WIDE R14, R13, 0x4, R14 ;  /* 0x000000040d0e7825 */ /* 0x010fe200078e020e */
[----:B0-----:R-:W-:Y:S06]  /*dba0*/  @P0 BRA `(.L_x_806) ;  /* 0x0000000000680947 */ /* 0x001fec0003800000 */
[----:B------:R-:W0:Y:S01]  /*dbb0*/  LDC.64 R12, c[0x0][0x3c8] ;  /* 0x0000f200ff0c7b82 */ /* 0x000e220000000a00 */
[----:B------:R-:W-:Y:S02]  /*dbc0*/  UIADD3 UR7, UPT, UPT, UR6, UR14, URZ ;  /* 0x0000000e06077290 */ /* 0x000fe4000fffe0ff */
[----:B------:R-:W-:Y:S02]  /*dbd0*/  UIMAD UR13, UR29, UR9, UR14 ;  /* 0x000000091d0d72a4 */ /* 0x000fe4000f8e020e */
[----:B------:R-:W-:Y:S02]  /*dbe0*/  ULOP3.LUT UP0, UR5, UR4, 0x2, URZ, 0xc0, !UPT ;  /* 0x0000000204057892 */ /* 0x000fe4000f80c0ff */
[----:B---3--:R-:W-:Y:S02]  /*dbf0*/  MOV R19, UR7 ;  /* 0x0000000700137c02 */ /* 0x008fe40008000f00 */
[----:B------:R-:W-:Y:S01]  /*dc00*/  UIADD3 UR5, UPT, UPT, -UR5, 0x1, URZ ;  /* 0x0000000105057890 */ /* 0x000fe2000fffe1ff */
[----:B------:R-:W-:-:S05]  /*dc10*/  MOV R17, UR13 ;  /* 0x0000000d00117c02 */ /* 0x000fca0008000f00 */
[----:B--2---:R-:W-:-:S05]  /*dc20*/  IMAD.WIDE.U32 R16, R17, 0x8, R14 ;  /* 0x0000000811107825 */ /* 0x004fca00078e000e */
[----:B------:R4:W-:Y:S01]  /*dc30*/  STG.E.64 desc[UR10][R16.64], R2 ;  /* 0x0000000210007986 */ /* 0x0009e2000c101b0a */
        /* <DEDUP_REMOVED lines=11> */
[----:B----4-:R-:W-:Y:S05]  /*dcf0*/  BRA.U !UP0, `(.L_x_806) ;  /* 0x0000000108147547 */ /* 0x010fea000b800000 */
.L_x_807:
[----:B------:R-:W2:Y:S04]  /*dd00*/  LDG.E.STRONG.GPU R12, desc[UR10][R18.64] ;  /* 0x0000000a120c7981 */ /* 0x000ea8000c1ef900 */
[----:B--2---:R-:W-:Y:S04]  /*dd10*/  CCTL.IVALL ;  /* 0x00000000ff00798f */ /* 0x004fe80002000000 */
[----:B------:R0:W-:Y:S01]  /*dd20*/  STL [R1], R12 ;  /* 0x0000000c01007387 */ /* 0x0001e20000100800 */
[----:B------:R-:W-:-:S13]  /*dd30*/  ISETP.NE.AND P0, PT, R12, UR5, PT ;  /* 0x000000050c007c0c */ /* 0x000fda000bf05270 */
[----:B0-----:R-:W-:Y:S05]  /*dd40*/  @P0 BRA `(.L_x_807) ;  /* 0xfffffffc00ec0947 */ /* 0x001fea000383ffff */
.L_x_806:
[----:B------:R-:W-:Y:S05]  /*dd50*/  BSYNC.RECONVERGENT B0 ;  /* 0x0000000000007941 */ /* 0x000fea0003800200 */
.L_x_805:
        /* <DEDUP_REMOVED lines=15> */
.L_x_809:
[----:B------:R-:W-:Y:S02]  /*de50*/  ISETP.NE.AND P1, PT, RZ, UR23, PT ;  /* 0x00000017ff007c0c */ /* 0x000fe4000bf25270 */
[----:B------:R-:W-:Y:S02]  /*de60*/  MOV R13, UR6 ;  /* 0x00000006000d7c02 */ /* 0x000fe40008000f00 */
[----:B------:R-:W-:-:S13]  /*de70*/  ISETP.NE.OR P1, PT, R56, RZ, !P1 ;  /* 0x000000ff3800720c */ /* 0x000fda0004f25670 */
[----:B------:R-:W-:-:S06]  /*de80*/  @!P1 IMAD.WIDE.U32 R12, R13, 0x8, R14 ;  /* 0x000000080d0c9825 */ /* 0x000fcc00078e000e */
[----:B------:R-:W4:Y:S01]  /*de90*/  @!P1 LDG.E.64 R12, desc[UR10][R12.64] ;  /* 0x0000000a0c0c9981 */ /* 0x000f22000c1e1b00 */
[----:B------:R-:W-:Y:S01]  /*dea0*/  UIADD3 UR24, UPT, UPT, UR5, 0x1, URZ ;  /* 0x0000000105187890 */ /* 0x000fe2000fffe0ff */
[----:B------:R-:W-:Y:S01]  /*deb0*/  MOV R17, UR17 ;  /* 0x0000001100117c02 */ /* 0x000fe20008000f00 */
[----:B------:R-:W-:Y:S01]  /*dec0*/  UIADD3 UR25, UPT, UPT, UR5, 0x2, URZ ;  /* 0x0000000205197890 */ /* 0x000fe2000fffe0ff */
[----:B--2---:R-:W0:Y:S01]  /*ded0*/  S2R R16, SR_CTAID.X ;  /* 0x0000000000107919 */ /* 0x004e220000002500 */
[----:B------:R-:W-:Y:S01]  /*dee0*/  UIADD3 UR26, UPT, UPT, UR5, 0x3, URZ ;  /* 0x00000003051a7890 */ /* 0x000fe2000fffe0ff */
[----:B---3--:R-:W-:Y:S01]  /*def0*/  MOV R19, UR13 ;  /* 0x0000000d00137c02 */ /* 0x008fe20008000f00 */
[----:B------:R-:W-:Y:S01]  /*df00*/  UIADD3 UR27, UPT, UPT, UR5, 0x4, URZ ;  /* 0x00000004051b7890 */ /* 0x000fe2000fffe0ff */
[----:B------:R-:W-:Y:S02]  /*df10*/  MOV R21, UR21 ;  /* 0x0000001500157c02 */ /* 0x000fe40008000f00 */
[C---:B0-----:R-:W-:Y:S01]  /*df20*/  ISETP.NE.AND P0, PT, R16.reuse, UR24, PT ;  /* 0x0000001810007c0c */ /* 0x041fe2000bf05270 */
[----:B------:R-:W-:Y:S01]  /*df30*/  UIADD3 UR24, UPT, UPT, UR5, 0x5, URZ ;  /* 0x0000000505187890 */ /* 0x000fe2000fffe0ff */
[----:B------:R-:W-:Y:S01]  /*df40*/  ISETP.NE.AND P4, PT, R16, UR25, PT ;  /* 0x0000001910007c0c */ /* 0x000fe2000bf85270 */
[----:B------:R-:W-:Y:S01]  /*df50*/  UIADD3 UR25, UPT, UPT, UR5, 0x6, URZ ;  /* 0x0000000605197890 */ /* 0x000fe2000fffe0ff */
[----:B------:R-:W-:-:S02]  /*df60*/  ISETP.NE.OR P0, PT, R56, RZ, !P0 ;  /* 0x000000ff3800720c */ /* 0x000fc40004705670 */
[----:B------:R-:W-:Y:S01]  /*df70*/  ISETP.NE.AND P3, PT, R16, UR26, PT ;  /* 0x0000001a10007c0c */ /* 0x000fe2000bf65270 */
[----:B------:R-:W-:Y:S01]  /*df80*/  UIADD3 UR26, UPT, UPT, UR5, 0x7, URZ ;  /* 0x00000007051a7890 */ /* 0x000fe2000fffe0ff */
[----:B------:R-:W-:Y:S02]  /*df90*/  ISETP.NE.OR P4, PT, R56, RZ, !P4 ;  /* 0x000000ff3800720c */ /* 0x000fe40006785670 */
[----:B------:R-:W-:Y:S02]  /*dfa0*/  ISETP.NE.AND P2, PT, R16, UR27, PT ;  /* 0x0000001b10007c0c */ /* 0x000fe4000bf45270 */
        /* <DEDUP_REMOVED lines=8> */
[----:B-1----:R-:W-:Y:S01]  /*e030*/  @!P2 IMAD.WIDE.U32 R20, R21, 0x8, R14 ;  /* 0x000000081514a825 */ /* 0x002fe200078e000e */
[----:B------:R-:W-:Y:S01]  /*e040*/  MOV R29, UR20 ;  /* 0x00000014001d7c02 */ /* 0x000fe20008000f00 */
[----:B------:R-:W2:Y:S01]  /*e050*/  @!P3 LDG.E.64 R18, desc[UR10][R18.64] ;  /* 0x0000000a1212b981 */ /* 0x000ea2000c1e1b00 */
[----:B------:R-:W-:-:S03]  /*e060*/  MOV R31, UR19 ;  /* 0x00000013001f7c02 */ /* 0x000fc60008000f00 */
[----:B------:R-:W3:Y:S01]  /*e070*/  @!P2 LDG.E.64 R20, desc[UR10][R20.64] ;  /* 0x0000000a1414a981 */ /* 0x000ee2000c1e1b00 */
[----:B----4-:R-:W-:Y:S01]  /*e080*/  @!P1 FADD.FTZ R3, R3, R13 ;  /* 0x0000000d03039221 */ /* 0x010fe20000010000 */
[----:B------:R-:W-:Y:S01]  /*e090*/  MOV R13, UR22 ;  /* 0x00000016000d7c02 */ /* 0x000fe20008000f00 */
[----:B------:R-:W-:Y:S01]  /*e0a0*/  @!P1 FADD.FTZ R2, R2, R12 ;  /* 0x0000000c02029221 */ /* 0x000fe20000010000 */
[----:B------:R-:W-:Y:S01]  /*e0b0*/  ISETP.NE.AND P1, PT, R16, UR24, PT ;  /* 0x0000001810007c0c */ /* 0x000fe2000bf25270 */
[----:B------:R-:W-:-:S03]  /*e0c0*/  @!P4 IMAD.WIDE.U32 R16, R17, 0x8, R14 ;  /* 0x000000081110c825 */ /* 0x000fc600078e000e */
[----:B------:R-:W-:Y:S01]  /*e0d0*/  ISETP.NE.OR P1, PT, R56, RZ, !P1 ;  /* 0x000000ff3800720c */ /* 0x000fe20004f25670 */
[--C-:B------:R-:W-:Y:S01]  /*e0e0*/  @!P0 IMAD.WIDE.U32 R12, R13, 0x8, R14.reuse ;  /* 0x000000080d0c8825 */ /* 0x100fe200078e000e */
[----:B------:R-:W4:Y:S04]  /*e0f0*/  @!P4 LDG.E.64 R26, desc[UR10][R16.64] ;  /* 0x0000000a101ac981 */ /* 0x000f28000c1e1b00 */
[----:B------:R0:W5:Y:S07]  /*e100*/  @!P0 LDG.E.64 R24, desc[UR10][R12.64] ;  /* 0x0000000a0c188981 */ /* 0x00016e000c1e1b00 */
[----:B------:R-:W-:-:S04]  /*e110*/  @!P1 IMAD.WIDE.U32 R22, R23, 0x8, R14 ;  /* 0x0000000817169825 */ /* 0x000fc800078e000e */
[--C-:B0-----:R-:W-:Y:S02]  /*e120*/  @!P6 IMAD.WIDE.U32 R12, R29, 0x8, R14.reuse ;  /* 0x000000081d0ce825 */ /* 0x101fe400078e000e */
[----:B------:R-:W3:Y:S02]  /*e130*/  @!P1 LDG.E.64 R22, desc[UR10][R22.64] ;  /* 0x0000000a16169981 */ /* 0x000ee4000c1e1b00 */
[----:B------:R-:W-:Y:S02]  /*e140*/  @!P5 IMAD.WIDE.U32 R16, R31, 0x8, R14 ;  /* 0x000000081f10d825 */ /* 0x000fe400078e000e */
[----:B------:R-:W3:Y:S04]  /*e150*/  @!P6 LDG.E.64 R12, desc[UR10][R12.64] ;  /* 0x0000000a0c0ce981 */ /* 0x000ee8000c1e1b00 */
        /* <DEDUP_REMOVED lines=12> */
[----:B-----5:R-:W-:Y:S01]  /*e220*/  @!P0 FADD.FTZ R2, R2, R24 ;  /* 0x0000001802028221 */ /* 0x020fe20000010000 */
[----:B------:R-:W-:-:S03]  /*e230*/  @!P0 FADD.FTZ R3, R3, R25 ;  /* 0x0000001903038221 */ /* 0x000fc60000010000 */
[----:B----4-:R-:W-:Y:S01]  /*e240*/  @!P4 FADD.FTZ R2, R2, R26 ;  /* 0x0000001a0202c221 */ /* 0x010fe20000010000 */
[----:B------:R-:W-:-:S03]  /*e250*/  @!P4 FADD.FTZ R3, R3, R27 ;  /* 0x0000001b0303c221 */ /* 0x000fc60000010000 */
[----:B--2---:R-:W-:Y:S01]  /*e260*/  @!P3 FADD.FTZ R2, R2, R18 ;  /* 0x000000120202b221 */ /* 0x004fe20000010000 */
        /* <DEDUP_REMOVED lines=11> */
.L_x_808:
        /* <DEDUP_REMOVED lines=15> */
[C---:B------:R-:W-:Y:S02]  /*e410*/  ISETP.NE.OR P1, PT, R56.reuse, RZ, !P1 ;  /* 0x000000ff3800720c */ /* 0x040fe40004f25670 */
        /* <DEDUP_REMOVED lines=10> */
[----:B--2---:R-:W-:-:S03]  /*e4c0*/  @!P1 IMAD.WIDE.U32 R16, R17, 0x8, R14 ;  /* 0x0000000811109825 */ /* 0x004fc600078e000e */
        /* <DEDUP_REMOVED lines=8> */
[----:B---3--:R-:W-:-:S04]  /*e550*/  MOV R19, UR7 ;  /* 0x0000000700137c02 */ /* 0x008fc80008000f00 */
[----:B------:R-:W3:Y:S01]  /*e560*/  @!P0 LDG.E.64 R12, desc[UR10][R12.64] ;  /* 0x0000000a0c0c8981 */ /* 0x000ee2000c1e1b00 */
[----:B------:R-:W-:-:S04]  /*e570*/  @!P2 IMAD.WIDE.U32 R18, R19, 0x8, R14 ;  /* 0x000000081312a825 */ /* 0x000fc800078e000e */
[----:B-1----:R-:W-:Y:S02]  /*e580*/  @!P3 IMAD.WIDE.U32 R20, R21, 0x8, R14 ;  /* 0x000000081514b825 */ /* 0x002fe400078e000e */
[----:B------:R-:W4:Y:S04]  /*e590*/  @!P2 LDG.E.64 R18, desc[UR10][R18.64] ;  /* 0x0000000a1212a981 */ /* 0x000f28000c1e1b00 */
[----:B------:R-:W5:Y:S01]  /*e5a0*/  @!P3 LDG.E.64 R20, desc[UR10][R20.64] ;  /* 0x0000000a1414b981 */ /* 0x000f62000c1e1b00 */
[----:B------:R-:W-:-:S04]  /*e5b0*/  MOV R22, UR5 ;  /* 0x0000000500167c02 */ /* 0x000fc80008000f00 */
[----:B------:R-:W-:-:S04]  /*e5c0*/  IADD3 R22, PT, PT, R22, 0x4, RZ ;  /* 0x0000000416167810 */ /* 0x000fc80007ffe0ff */
[----:B------:R-:W-:Y:S01]  /*e5d0*/  R2UR UR5, R22 ;  /* 0x00000000160572ca */ /* 0x000fe200000e0000 */
        /* <DEDUP_REMOVED lines=8> */
.L_x_810:
[----:B------:R-:W-:Y:S05]  /*e660*/  BRA.U !UP0, `(.L_x_804) ;  /* 0x00000001089c7547 */ /* 0x000fea000b800000 */
[----:B---3--:R-:W0:Y:S01]  /*e670*/  S2R R19, SR_CTAID.X ;  /* 0x0000000000137919 */ /* 0x008e220000002500 */
[----:B------:R-:W-:Y:S02]  /*e680*/  UISETP.NE.AND UP0, UPT, UR18, 0x1, UPT ;  /* 0x000000011200788c */ /* 0x000fe4000bf05270 */
[----:B------:R-:W-:-:S07]  /*e690*/  ULOP3.LUT UR6, UR12, 0x1, URZ, 0xc0, !UPT ;  /* 0x000000010c067892 */ /* 0x000fce000f8ec0ff */
[----:B------:R-:W-:Y:S05]  /*e6a0*/  BRA.U !UP0, `(.L_x_811) ;  /* 0x0000000108587547 */ /* 0x000fea000b800000 */
[----:B------:R-:W3:Y:S01]  /*e6b0*/  S2R R13, SR_CTAID.X ;  /* 0x00000000000d7919 */ /* 0x000ee20000002500 */
[----:B------:R-:W-:Y:S01]  /*e6c0*/  MOV R18, UR5 ;  /* 0x0000000500127c02 */ /* 0x000fe20008000f00 */
[----:B------:R-:W4:Y:S01]  /*e6d0*/  S2R R12, SR_CTAID.Y ;  /* 0x00000000000c7919 */ /* 0x000f220000002600 */
[----:B---3--:R-:W-:Y:S02]  /*e6e0*/  ISETP.NE.AND P0, PT, R13, UR5, PT ;  /* 0x000000050d007c0c */ /* 0x008fe4000bf05270 */
[----:B------:R-:W-:Y:S02]  /*e6f0*/  IADD3 R13, PT, PT, R18, 0x1, RZ ;  /* 0x00000001120d7810 */ /* 0x000fe40007ffe0ff */
[----:B------:R-:W-:Y:S02]  /*e700*/  ISETP.NE.OR P1, PT, R56, RZ, !P0 ;  /* 0x000000ff3800720c */ /* 0x000fe40004725670 */
[----:B------:R-:W-:-:S04]  /*e710*/  ISETP.NE.AND P0, PT, R13, UR29, PT ;  /* 0x0000001d0d007c0c */ /* 0x000fc8000bf05270 */
[----:B------:R-:W-:-:S07]  /*e720*/  ISETP.NE.OR P0, PT, R56, RZ, !P0 ;  /* 0x000000ff3800720c */ /* 0x000fce0004705670 */
[----:B------:R-:W-:-:S05]  /*e730*/  VOTEU.ALL UP0, P1 ;  /* 0x0000000000ff7886 */ /* 0x000fca0000800000 */
[----:B------:R-:W-:Y:S02]  /*e740*/  @!UP0 UIMAD UR5, UR5, UR9, UR14 ;  /* 0x00000009050582a4 */ /* 0x000fe4000f8e020e */
[----:B----4-:R-:W-:-:S04]  /*e750*/  @!P0 IMAD R13, R13, UR9, R12 ;  /* 0x000000090d0d8c24 */ /* 0x010fc8000f8e020c */
[----:B------:R-:W-:Y:S01]  /*e760*/  @!P0 IMAD.WIDE.U32 R12, R13, 0x8, R14 ;  /* 0x000000080d0c8825 */ /* 0x000fe200078e000e */
[----:B------:R-:W-:-:S05]  /*e770*/  MOV R17, UR5 ;  /* 0x0000000500117c02 */ /* 0x000fca0008000f00 */
[----:B--2---:R-:W-:Y:S01]  /*e780*/  @!P1 IMAD.WIDE.U32 R16, R17, 0x8, R14 ;  /* 0x0000000811109825 */ /* 0x004fe200078e000e */
[----:B------:R-:W2:Y:S05]  /*e790*/  @!P0 LDG.E.64 R12, desc[UR10][R12.64] ;  /* 0x0000000a0c0c8981 */ /* 0x000eaa000c1e1b00 */
[----:B------:R-:W3:Y:S01]  /*e7a0*/  @!P1 LDG.E.64 R16, desc[UR10][R16.64] ;  /* 0x0000000a10109981 */ /* 0x000ee2000c1e1b00 */
[----:B------:R-:W-:-:S04]  /*e7b0*/  IADD3 R18, PT, PT, R18, 0x2, RZ ;  /* 0x0000000212127810 */ /* 0x000fc80007ffe0ff */
[----:B------:R-:W-:Y:S01]  /*e7c0*/  R2UR UR5, R18 ;  /* 0x00000000120572ca */ /* 0x000fe200000e0000 */
[----:B---3--:R-:W-:Y:S01]  /*e7d0*/  @!P1 FADD.FTZ R2, R2, R16 ;  /* 0x0000001002029221 */ /* 0x008fe20000010000 */
[----:B------:R-:W-:-:S03]  /*e7e0*/  @!P1 FADD.FTZ R3, R3, R17 ;  /* 0x0000001103039221 */ /* 0x000fc60000010000 */
[----:B--2---:R-:W-:Y:S01]  /*e7f0*/  @!P0 FADD.FTZ R2, R2, R12 ;  /* 0x0000000c02028221 */ /* 0x004fe20000010000 */
[----:B------:R-:W-:-:S09]  /*e800*/  @!P0 FADD.FTZ R3, R3, R13 ;  /* 0x0000000d03038221 */ /* 0x000fd20000010000 */
.L_x_811:
[----:B0-----:R-:W-:Y:S01]  /*e810*/  ISETP.NE.AND P0, PT, R19, UR5, PT ;  /* 0x0000000513007c0c */ /* 0x001fe2000bf05270 */
[----:B------:R-:W-:Y:S01]  /*e820*/  BSSY.RECONVERGENT B0, `(.L_x_804) ;  /* 0x000000b000007945 */ /* 0x000fe20003800200 */
[----:B------:R-:W-:Y:S02]  /*e830*/  MOV R12, UR6 ;  /* 0x00000006000c7c02 */ /* 0x000fe40008000f00 */
[----:B------:R-:W-:-:S04]  /*e840*/  ISETP.NE.OR P0, PT, R56, RZ, !P0 ;  /* 0x000000ff3800720c */ /* 0x000fc80004705670 */
[----:B------:R-:W-:-:S13]  /*e850*/  ISETP.NE.U32.OR P0, PT, R12, 0x1, P0 ;  /* 0x000000010c00780c */ /* 0x000fda0000705470 */
[----:B------:R-:W-:Y:S05]  /*e860*/  @P0 BRA `(.L_x_812) ;  /* 0x0000000000180947 */ /* 0x000fea0003800000 */
[----:B------:R-:W-:-:S06]  /*e870*/  UIMAD UR6, UR9, UR5, UR14 ;  /* 0x00000005090672a4 */ /* 0x000fcc000f8e020e */
[----:B------:R-:W-:-:S05]  /*e880*/  MOV R13, UR6 ;  /* 0x00000006000d7c02 */ /* 0x000fca0008000f00 */
[----:B------:R-:W-:-:S06]  /*e890*/  IMAD.WIDE.U32 R14, R13, 0x8, R14 ;  /* 0x000000080d0e7825 */ /* 0x000fcc00078e000e */
[----:B------:R-:W2:Y:S02]  /*e8a0*/  LDG.E.64 R14, desc[UR10][R14.64] ;  /* 0x0000000a0e0e7981 */ /* 0x000ea4000c1e1b00 */
[----:B--2---:R-:W-:Y:S01]  /*e8b0*/  FADD.FTZ R2, R2, R14 ;  /* 0x0000000e02027221 */ /* 0x004fe20000010000 */
[----:B------:R-:W-:-:S07]  /*e8c0*/  FADD.FTZ R3, R3, R15 ;  /* 0x0000000f03037221 */ /* 0x000fce0000010000 */
.L_x_812:
[----:B------:R-:W-:Y:S05]  /*e8d0*/  BSYNC.RECONVERGENT B0 ;  /* 0x0000000000007941 */ /* 0x000fea0003800200 */
.L_x_804:
[----:B------:R-:W5:Y:S01]  /*e8e0*/  S2UR UR6, SR_CgaCtaId ;  /* 0x00000000000679c3 */ /* 0x000f620000008800 */
[----:B------:R-:W-:Y:S01]  /*e8f0*/  ISETP.NE.AND P0, PT, R56, RZ, PT ;  /* 0x000000ff3800720c */ /* 0x000fe20003f05270 */
[----:B------:R-:W-:Y:S01]  /*e900*/  UMOV UR5, 0x400 ;  /* 0x0000040000057882 */ /* 0x000fe20000000000 */
[----:B------:R-:W0:Y:S01]  /*e910*/  LDCU.U8 UR12, c[0x0][0x414] ;  /* 0x00008280ff0c77ac */ /* 0x000e220008000000 */
[----:B----4-:R-:W-:Y:S01]  /*e920*/  HFMA2 R15, -RZ, RZ, 0, 0 ;  /* 0x00000000ff0f7431 */ /* 0x010fe200000001ff */
[----:B------:R-:W4:Y:S01]  /*e930*/  LDCU.64 UR20, c[0x0][0x3f8] ;  /* 0x00007f00ff1477ac */ /* 0x000f220008000a00 */
[----:B------:R-:W1:Y:S01]  /*e940*/  LDCU.64 UR18, c[0x0][0x400] ;  /* 0x00008000ff1277ac */ /* 0x000e620008000a00 */
[----:B0-----:R-:W-:Y:S02]  /*e950*/  UISETP.NE.AND UP0, UPT, UR12, URZ, UPT ;  /* 0x000000ff0c00728c */ /* 0x001fe4000bf05270 */
[----:B-----5:R-:W-:Y:S01]  /*e960*/  ULEA UR5, UR6, UR5, 0x18 ;  /* 0x0000000506057291 */ /* 0x020fe2000f8ec0ff */
[----:B------:R-:W0:Y:S03]  /*e970*/  LDCU.64 UR6, c[0x0][0x380] ;  /* 0x00007000ff0677ac */ /* 0x000e260008000a00 */
[----:B------:R-:W-:-:S05]  /*e980*/  PLOP3.LUT P2, PT, PT, PT, UP0, 0x80, 0x8 ;  /* 0x000000000008781c */ /* 0x000fca0003f4f008 */
[----:B------:R-:W-:Y:S01]  /*e990*/  @!P0 STS.64 [UR5+0xc8], R2 ;  /* 0x0000c802ff008988 */ /* 0x000fe20008000a05 */
[----:B------:R-:W-:Y:S06]  /*e9a0*/  BAR.SYNC.DEFER_BLOCKING 0x0 ;  /* 0x0000000000007b1d */ /* 0x000fec0000010000 */
[----:B------:R-:W5:Y:S01]  /*e9b0*/  LDS.64 R12, [UR5+0xc8] ;  /* 0x0000c805ff0c7984 */ /* 0x000f620008000a00 */
[----:B------:R-:W5:Y:S02]  /*e9c0*/  LDCU UR5, c[0x0][0x42c] ;  /* 0x00008580ff0577ac */ /* 0x000f640008000800 */
[----:B-----5:R-:W-:Y:S01]  /*e9d0*/  FMUL.FTZ R12, R12, UR5 ;  /* 0x000000050c0c7c20 */ /* 0x020fe20008410000 */
[----:B01--4-:R-:W-:-:S07]  /*e9e0*/  FMUL.FTZ R13, R13, UR5 ;  /* 0x000000050d0d7c20 */ /* 0x013fce0008410000 */
.L_x_818:
[----:B---3--:R-:W-:-:S05]  /*e9f0*/  LEA R19, R15, UR15, 0x2 ;  /* 0x0000000f0f137c11 */ /* 0x008fca000f8e10ff */
[----:B0-2---:R-:W2:Y:S04]  /*ea00*/  LDL.64 R16, [R19+0x10] ;  /* 0x0000100013107983 */ /* 0x005ea80000100a00 */
[----:B------:R-:W3:Y:S01]  /*ea10*/  LDL.64 R2, [R19+0x90] ;  /* 0x0000900013027983 */ /* 0x000ee20000100a00 */
[----:B------:R-:W-:Y:S01]  /*ea20*/  BSSY.RECONVERGENT B0, `(.L_x_813) ;  /* 0x000003b000007945 */ /* 0x000fe20003800200 */
[--C-:B--2---:R-:W-:Y:S02]  /*ea30*/  HADD2.F32 R14, -RZ, R16.reuse.H0_H0 ;  /* 0x20000010ff0e7230 */ /* 0x104fe40000004100 */
[----:B------:R-:W-:Y:S02]  /*ea40*/  HADD2.F32 R16, -RZ, R16.H1_H1 ;  /* 0x30000010ff107230 */ /* 0x000fe40000004100 */
[----:B---3--:R-:W-:-:S02]  /*ea50*/  HADD2.F32 R19, -RZ, R2.H0_H0 ;  /* 0x20000002ff137230 */ /* 0x008fc40000004100 */
[----:B------:R-:W-:Y:S01]  /*ea60*/  FADD.FTZ R14, R14, -UR28 ;  /* 0x8000001c0e0e7e21 */ /* 0x000fe20008010000 */
[----:B------:R-:W-:Y:S02]  /*ea70*/  HADD2.F32 R2, -RZ, R2.H1_H1 ;  /* 0x30000002ff027230 */ /* 0x000fe40000004100 */
[----:B------:R-:W-:Y:S01]  /*ea80*/  FADD.FTZ R16, R16, -UR28 ;  /* 0x8000001c10107e21 */ /* 0x000fe20008010000 */
[----:B------:R-:W-:-:S03]  /*ea90*/  FMUL.FTZ R29, R14, UR16 ;  /* 0x000000100e1d7c20 */ /* 0x000fc60008410000 */
[----:B------:R-:W-:Y:S01]  /*eaa0*/  FMUL.FTZ R24, R16, UR16 ;  /* 0x0000001010187c20 */ /* 0x000fe20008410000 */
[----:B------:R-:W-:-:S03]  /*eab0*/  @P2 FFMA.FTZ R14, R10, R29, R8 ;  /* 0x0000001d0a0e2223 */ /* 0x000fc60000010008 */
[----:B------:R-:W-:Y:S01]  /*eac0*/  @P2 FFMA.FTZ R16, R11, R24, R9 ;  /* 0x000000180b102223 */ /* 0x000fe20000010009 */
[----:B------:R-:W-:-:S03]  /*ead0*/  @P2 FMUL.FTZ R18, R14, -1.4426950216293334961 ;  /* 0xbfb8aa3b0e122820 */ /* 0x000fc60000410000 */
[----:B------:R-:W-:-:S03]  /*eae0*/  @P2 FMUL.FTZ R21, R16, -1.4426950216293334961 ;  /* 0xbfb8aa3b10152820 */ /* 0x000fc60000410000 */
[----:B------:R-:W0:Y:S08]  /*eaf0*/  @P2 MUFU.EX2 R18, R18 ;  /* 0x0000001200122308 */ /* 0x000e300000000800 */
[----:B------:R-:W1:Y:S01]  /*eb00*/  @P2 MUFU.EX2 R21, R21 ;  /* 0x0000001500152308 */ /* 0x000e620000000800 */
[----:B0-----:R-:W-:-:S07]  /*eb10*/  @P2 FADD.FTZ R20, R18, 1 ;  /* 0x3f80000012142421 */ /* 0x001fce0000010000 */
[----:B------:R-:W0:Y:S01]  /*eb20*/  @P2 MUFU.RCP R20, R20 ;  /* 0x0000001400142308 */ /* 0x000e220000001000 */
[----:B-1----:R-:W-:-:S07]  /*eb30*/  @P2 FADD.FTZ R22, R21, 1 ;  /* 0x3f80000015162421 */ /* 0x002fce0000010000 */
[----:B------:R-:W1:Y:S01]  /*eb40*/  @P2 MUFU.RCP R23, R22 ;  /* 0x0000001600172308 */ /* 0x000e620000001000 */
[----:B0-----:R-:W-:-:S04]  /*eb50*/  @P2 FADD.FTZ R25, -R20, 1 ;  /* 0x3f80000014192421 */ /* 0x001fc80000010100 */
[----:B------:R-:W-:Y:S01]  /*eb60*/  @P2 FFMA.FTZ R25, R14, R25, 1 ;  /* 0x3f8000000e192423 */ /* 0x000fe20000010019 */
[----:B------:R-:W-:Y:S01]  /*eb70*/  @P2 FMUL.FTZ R14, R19, R20 ;  /* 0x00000014130e2220 */ /* 0x000fe20000410000 */
[----:B-1----:R-:W-:Y:S01]  /*eb80*/  @P2 FADD.FTZ R27, -R23, 1 ;  /* 0x3f800000171b2421 */ /* 0x002fe20000010100 */
[----:B------:R-:W-:Y:S02]  /*eb90*/  @P2 FMUL.FTZ R23, R2, R23 ;  /* 0x0000001702172220 */ /* 0x000fe40000410000 */
[----:B------:R-:W-:Y:S01]  /*eba0*/  @P2 FMUL.FTZ R19, R14, R25 ;  /* 0x000000190e132220 */ /* 0x000fe20000410000 */
[----:B------:R-:W-:Y:S02]  /*ebb0*/  HADD2.F32 R14, -RZ, R17.H0_H0 ;  /* 0x20000011ff0e7230 */ /* 0x000fe40000004100 */
[----:B------:R-:W-:Y:S01]  /*ebc0*/  @P2 FFMA.FTZ R16, R16, R27, 1 ;  /* 0x3f80000010102423 */ /* 0x000fe2000001001b */
[----:B------:R-:W-:-:S03]  /*ebd0*/  LEA R27, R15, R0, 0x4 ;  /* 0x000000000f1b7211 */ /* 0x000fc600078e20ff */
[----:B------:R-:W-:Y:S01]  /*ebe0*/  @P2 FMUL.FTZ R2, R23, R16 ;  /* 0x0000001017022220 */ /* 0x000fe20000410000 */
[C---:B------:R-:W-:Y:S01]  /*ebf0*/  ISETP.GE.U32.AND P0, PT, R27.reuse, UR18, PT ;  /* 0x000000121b007c0c */ /* 0x040fe2000bf06070 */
[----:B------:R-:W-:Y:S01]  /*ec00*/  HADD2.F32 R16, -RZ, R17.H1_H1 ;  /* 0x30000011ff107230 */ /* 0x000fe20000004100 */
[----:B------:R-:W-:Y:S01]  /*ec10*/  SHF.R.S32.HI R20, RZ, 0x1f, R27 ;  /* 0x0000001fff147819 */ /* 0x000fe2000001141b */
[----:B------:R-:W-:Y:S01]  /*ec20*/  FADD.FTZ R18, R14, -UR28 ;  /* 0x8000001c0e127e21 */ /* 0x000fe20008010000 */
[----:B------:R-:W-:Y:S01]  /*ec30*/  IADD3 R31, PT, PT, R27, 0x10, RZ ;  /* 0x000000101b1f7810 */ /* 0x000fe20007ffe0ff */
[--C-:B------:R-:W-:Y:S01]  /*ec40*/  FFMA.FTZ R17, R12, R29, R13.reuse ;  /* 0x0000001d0c117223 */ /* 0x100fe2000001000d */
[----:B------:R-:W-:Y:S01]  /*ec50*/  ISETP.GE.AND.EX P0, PT, R20, UR19, PT, P0 ;  /* 0x0000001314007c0c */ /* 0x000fe2000bf06300 */
[----:B------:R-:W-:Y:S01]  /*ec60*/  FADD.FTZ R16, R16, -UR28 ;  /* 0x8000001c10107e21 */ /* 0x000fe20008010000 */
[----:B------:R-:W-:Y:S01]  /*ec70*/  ISETP.GE.U32.AND P1, PT, R31, UR18, PT ;  /* 0x000000121f007c0c */ /* 0x000fe2000bf26070 */
[----:B------:R-:W-:Y:S01]  /*ec80*/  FFMA.FTZ R14, R12, R24, R13 ;  /* 0x000000180c0e7223 */ /* 0x000fe2000001000d */
[----:B------:R-:W-:Y:S01]  /*ec90*/  SHF.R.S32.HI R26, RZ, 0x1f, R31 ;  /* 0x0000001fff1a7819 */ /* 0x000fe2000001141f */
[----:B------:R-:W-:Y:S01]  /*eca0*/  FFMA.FTZ R19, R10, R19, -R17 ;  /* 0x000000130a137223 */ /* 0x000fe20000010811 */
[----:B------:R-:W-:Y:S01]  /*ecb0*/  ISETP.NE.AND P2, PT, RZ, UR12, PT ;  /* 0x0000000cff007c0c */ /* 0x000fe2000bf45270 */
[----:B------:R-:W-:Y:S01]  /*ecc0*/  FMUL.FTZ R29, R18, UR16 ;  /* 0x00000010121d7c20 */ /* 0x000fe20008410000 */
[----:B------:R-:W-:Y:S01]  /*ecd0*/  ISETP.GE.AND.EX P1, PT, R26, UR19, PT, P1 ;  /* 0x000000131a007c0c */ /* 0x000fe2000bf26310 */
[----:B------:R-:W-:Y:S01]  /*ece0*/  FMUL.FTZ R22, R16, UR16 ;  /* 0x0000001010167c20 */ /* 0x000fe20008410000 */
[----:B------:R-:W-:-:S03]  /*ecf0*/  FFMA.FTZ R14, R11, R2, -R14 ;  /* 0x000000020b0e7223 */ /* 0x000fc6000001080e */
[----:B------:R-:W-:Y:S08]  /*ed00*/  @P0 BRA `(.L_x_814) ;  /* 0x0000000000300947 */ /* 0x000ff00003800000 */
[----:B------:R-:W-:Y:S01]  /*ed10*/  MOV R16, R4 ;  /* 0x0000000400107202 */ /* 0x000fe20000000f00 */
[----:B------:R-:W-:Y:S01]  /*ed20*/  IMAD R2, R20, UR20, RZ ;  /* 0x0000001414027c24 */ /* 0x000fe2000f8e02ff */
[----:B------:R-:W-:Y:S01]  /*ed30*/  MOV R17, R7 ;  /* 0x0000000700117202 */ /* 0x000fe20000000f00 */
[----:B------:R-:W-:Y:S02]  /*ed40*/  FMUL.FTZ R23, R19, UR16 ;  /* 0x0000001013177c20 */ /* 0x000fe40008410000 */
[C---:B------:R-:W-:Y:S02]  /*ed50*/  IMAD R21, R27.reuse, UR21, R2 ;  /* 0x000000151b157c24 */ /* 0x040fe4000f8e0202 */
[----:B------:R-:W-:Y:S01]  /*ed60*/  FMUL.FTZ R2, R14, UR16 ;  /* 0x000000100e027c20 */ /* 0x000fe20008410000 */
[----:B------:R-:W-:-:S05]  /*ed70*/  IMAD.WIDE.U32 R16, R27, UR20, R16 ;  /* 0x000000141b107c25 */ /* 0x000fca000f8e0010 */
[----:B------:R-:W-:Y:S02]  /*ed80*/  IADD3 R17, PT, PT, R17, R21, RZ ;  /* 0x0000001511117210 */ /* 0x000fe40007ffe0ff */
[----:B------:R-:W-:-:S04]  /*ed90*/  LEA R18, P0, R16, UR6, 0x1 ;  /* 0x0000000610127c11 */ /* 0x000fc8000f8008ff */
[----:B------:R-:W-:Y:S02]  /*eda0*/  LEA.HI.X R19, R16, UR7, R17, 0x1, P0 ;  /* 0x0000000710137c11 */ /* 0x000fe400080f0c11 */
[----:B------:R-:W-:-:S05]  /*edb0*/  F2FP.F16.F32.PACK_AB R17, R2, R23 ;  /* 0x000000170211723e */ /* 0x000fca00000000ff */
[----:B------:R0:W-:Y:S02]  /*edc0*/  STG.E desc[UR10][R18.64], R17 ;  /* 0x0000001112007986 */ /* 0x0001e4000c10190a */
.L_x_814:
[----:B------:R-:W-:Y:S05]  /*edd0*/  BSYNC.RECONVERGENT B0 ;  /* 0x0000000000007941 */ /* 0x000fea0003800200 */
.L_x_813:
[--C-:B0-----:R-:W-:Y:S02]  /*ede0*/  HADD2.F32 R17, -RZ, R3.reuse.H0_H0 ;  /* 0x20000003ff117230 */ /* 0x101fe40000004100 */
[C-C-:B------:R-:W-:Y:S01]  /*edf0*/  FFMA.FTZ R25, R12.reuse, R29, R13.reuse ;  /* 0x0000001d0c197223 */ /* 0x140fe2000001000d */
[----:B------:R-:W-:Y:S01]  /*ee00*/  FFMA.FTZ R24, R12, R22, R13 ;  /* 0x000000160c187223 */ /* 0x000fe2000001000d */
[----:B------:R-:W-:Y:S01]  /*ee10*/  HADD2.F32 R2, -RZ, R3.H1_H1 ;  /* 0x30000003ff027230 */ /* 0x000fe20000004100 */
[----:B------:R-:W-:Y:S06]  /*ee20*/  @!P2 BRA `(.L_x_815) ;  /* 0x000000000048a947 */ /* 0x000fec0003800000 */
        /* <DEDUP_REMOVED lines=18> */
.L_x_815:
[----:B------:R-:W-:Y:S01]  /*ef50*/  BSSY.RECONVERGENT B0, `(.L_x_816) ;  /* 0x0000010000007945 */ /* 0x000fe20003800200 */
[----:B------:R-:W-:Y:S01]  /*ef60*/  FFMA.FTZ R25, R10, R17, -R25 ;  /* 0x000000110a197223 */ /* 0x000fe20000010819 */
[----:B------:R-:W-:Y:S02]  /*ef70*/  FFMA.FTZ R24, R11, R2, -R24 ;  /* 0x000000020b187223 */ /* 0x000fe40000010818 */
[----:B------:R-:W-:Y:S05]  /*ef80*/  @P1 BRA `(.L_x_817) ;  /* 0x0000000000301947 */ /* 0x000fea0003800000 */
        /* <DEDUP_REMOVED lines=12> */
.L_x_817:
[----:B------:R-:W-:Y:S05]  /*f050*/  BSYNC.RECONVERGENT B0 ;  /* 0x0000000000007941 */ /* 0x000fea0003800200 */
.L_x_816:
        /* <DEDUP_REMOVED lines=10> */
.L_x_793:
[----:B------:R-:W1:Y:S01]  /*f100*/  S2R R9, SR_TID.X ;  /* 0x0000000000097919 */ /* 0x000e620000002100 */
[----:B------:R-:W2:Y:S01]  /*f110*/  LDC R4, c[0x0][0x370] ;  /* 0x0000dc00ff047b82 */ /* 0x000ea20000000800 */
[----:B------:R-:W-:Y:S07]  /*f120*/  BSSY.RECONVERGENT B0, `(.L_x_820) ;  /* 0x000000e000007945 */ /* 0x000fee0003800200 */
[----:B------:R-:W3:Y:S08]  /*f130*/  LDC R7, c[0x0][0x374] ;  /* 0x0000dd00ff077b82 */ /* 0x000ef00000000800 */
[----:B0-----:R-:W0:Y:S01]  /*f140*/  LDC.64 R2, c[0x0][0x3c8] ;  /* 0x0000f200ff027b82 */ /* 0x001e220000000a00 */
[----:B--2---:R-:W-:-:S02]  /*f150*/  ISETP.NE.AND P0, PT, R4, 0x1, PT ;  /* 0x000000010400780c */ /* 0x004fc40003f05270 */
[----:B-1----:R-:W-:Y:S02]  /*f160*/  ISETP.NE.AND P1, PT, R9, RZ, PT ;  /* 0x000000ff0900720c */ /* 0x002fe40003f25270 */
[----:B---3--:R-:W-:-:S04]  /*f170*/  SHF.L.U32 R0, R7, 0x1, RZ ;  /* 0x0000000107007819 */ /* 0x008fc800000006ff */
[----:B------:R-:W-:-:S05]  /*f180*/  SEL R5, R0, RZ, P0 ;  /* 0x000000ff00057207 */ /* 0x000fca0000000000 */
[----:B0-----:R-:W-:Y:S02]  /*f190*/  IMAD.WIDE.U32 R2, R5, 0x4, R2 ;  /* 0x0000000405027825 */ /* 0x001fe400078e0002 */
[----:B------:R-:W-:Y:S05]  /*f1a0*/  @P1 BRA `(.L_x_821) ;  /* 0x0000000000141947 */ /* 0x000fea0003800000 */
[----:B------:R-:W-:Y:S01]  /*f1b0*/  HFMA2 R5, -RZ, RZ, 0, 5.9604644775390625e-08 ;  /* 0x00000001ff057431 */ /* 0x000fe200000001ff */
[----:B------:R-:W-:Y:S06]  /*f1c0*/  MEMBAR.ALL.GPU ;  /* 0x0000000000007992 */ /* 0x000fec000000a000 */
[----:B------:R-:W-:-:S00]  /*f1d0*/  ERRBAR ;  /* 0x00000000000079ab */ /* 0x000fc00000000000 */
[----:B------:R-:W-:Y:S06]  /*f1e0*/  CGAERRBAR ;  /* 0x00000000000075ab */ /* 0x000fec0000000000 */
[----:B------:R0:W-:Y:S02]  /*f1f0*/  REDG.E.ADD.S32.STRONG.GPU desc[UR10][R2.64], R5 ;  /* 0x000000050200798e */ /* 0x0001e4000c12e30a */
.L_x_821:
[----:B------:R-:W-:Y:S05]  /*f200*/  BSYNC.RECONVERGENT B0 ;  /* 0x0000000000007941 */ /* 0x000fea0003800200 */
.L_x_820:
        /* <DEDUP_REMOVED lines=11> */
.L_x_823:
[----:B------:R-:W2:Y:S04]  /*f2c0*/  LDG.E.STRONG.GPU R5, desc[UR10][R2.64] ;  /* 0x0000000a02057981 */ /* 0x000ea8000c1ef900 */
[----:B--2---:R-:W-:Y:S01]  /*f2d0*/  CCTL.IVALL ;  /* 0x00000000ff00798f */ /* 0x004fe20002000000 */
[----:B------:R-:W-:Y:S05]  /*f2e0*/  YIELD ;  /* 0x0000000000007946 */ /* 0x000fea0003800000 */
[----:B------:R-:W-:-:S13]  /*f2f0*/  ISETP.NE.AND P0, PT, R5, R0, PT ;  /* 0x000000000500720c */ /* 0x000fda0003f05270 */
[----:B------:R-:W-:Y:S05]  /*f300*/  @P0 BRA `(.L_x_823) ;  /* 0xfffffffc00ec0947 */ /* 0x000fea000383ffff */
.L_x_822:
        /* <DEDUP_REMOVED lines=75> */
.L_x_826:
        /* <DEDUP_REMOVED lines=29> */
.L_x_825:
[----:B------:R-:W-:Y:S05]  /*f990*/  BSYNC.RECONVERGENT B0 ;  /* 0x0000000000007941 */ /* 0x000fea0003800200 */
.L_x_824:
        /* <DEDUP_REMOVED lines=10> */
.L_x_827:
        /* <DEDUP_REMOVED lines=82> */
.L_x_828:
        /* <DEDUP_REMOVED lines=10> */
.L_x_4508:


//--------------------- .text._Z35group_norm_nhwc_bwd_one_pass_kernelI11Fp16IOBf16WLi64ELi84ELi672EEv26Group_norm_nhwc_bwd_params --------------------------
	.section	.text._Z35group_norm_nhwc_bwd_one_pass_kernelI11Fp16IOBf16WLi64ELi84ELi672EEv26Group_norm_nhwc_bwd_params,"ax",@progbits
	.align	128
        .global         _Z35group_norm_nhwc_bwd_one_pass_kernelI11Fp16IOBf16WLi64ELi84ELi672EEv26Group_norm_nhwc_bwd_params
        .type           _Z35group_norm_nhwc_bwd_one_pass_kernelI11Fp16IOBf16WLi64ELi84ELi672EEv26Group_norm_nhwc_bwd_params,@function
        .size           _Z35group_norm_nhwc_bwd_one_pass_kernelI11Fp16IOBf16WLi64ELi84ELi672EEv26Group_norm_nhwc_bwd_params,(.L_x_4509 - _Z35group_norm_nhwc_bwd_one_pass_kernelI11Fp16IOBf16WLi64ELi84ELi672EEv26Group_norm_nhwc_bwd_params)
        .other          _Z35group_norm_nhwc_bwd_one_pass_kernelI11Fp16IOBf16WLi64ELi84ELi672EEv26Group_norm_nhwc_bwd_params,@"STO_CUDA_ENTRY STV_DEFAULT"
_Z35group_norm_nhwc_bwd_one_pass_kernelI11Fp16IOBf16WLi64ELi84ELi672EEv26Group_norm_nhwc_bwd_params:
.text._Z35group_norm_nhwc_bwd_one_pass_kernelI11Fp16IOBf16WLi64ELi84ELi672EEv26Group_norm_nhwc_bwd_params:
        /* <DEDUP_REMOVED lines=52> */
.L_x_860:
        /* <DEDUP_REMOVED lines=27> */
[----:B------:R-:W-:Y:S02]  /*04f0*/  IADD3 R17, PT, PT, R8, -R17, RZ ;  /* 0x8000001108117210 */ /* 0x000fe40007ffe0ff */
[----:B------:R-:W-:-:S02]  /*0500*/  ISETP.NE.AND P4, PT, R21, RZ, PT ;  /* 0x000000ff1500720c */ /* 0x000fc40003f85270 */
[----:B------:R-:W-:Y:S02]  /*0510*/  SEL R8, R17, R8, !P5 ;  /* 0x0000000811087207 */ /* 0x000fe40006800000 */
[----:B------:R-:W-:Y:S02]  /*0520*/  LOP3.LUT R17, RZ, R21, RZ, 0x33, !PT ;  /* 0x00000015ff117212 */ /* 0x000fe400078e33ff */
[----:B------:R-:W-:Y:S01]  /*0530*/  @!P3 IADD3 R8, PT, PT, -R8, RZ, RZ ;  /* 0x000000ff0808b210 */ /* 0x000fe20007ffe1ff */
[----:B------:R-:W0:Y:S01]  /*0540*/  @!P1 LDC.64 R20, c[0x0][0x398] ;  /* 0x0000e600ff149b82 */ /* 0x000e220000000a00 */
[----:B------:R-:W-:Y:S02]  /*0550*/  @P2 IADD3 R15, PT, PT, R15, 0x1, RZ ;  /* 0x000000010f0f2810 */ /* 0x000fe40007ffe0ff */
[----:B------:R-:W-:Y:S02]  /*0560*/  ISETP.GE.U32.AND P2, PT, R45, UR12, PT ;  /* 0x0000000c2d007c0c */ /* 0x000fe4000bf46070 */
[----:B------:R-:W-:-:S02]  /*0570*/  MOV R10, R15 ;  /* 0x0000000f000a7202 */ /* 0x000fc40000000f00 */
[----:B------:R-:W-:Y:S01]  /*0580*/  SEL R57, R17, R8, !P4 ;  /* 0x0000000811397207 */ /* 0x000fe20006000000 */
[----:B------:R-:W2:Y:S01]  /*0590*/  @!P1 LDC.64 R14, c[0x0][0x3f8] ;  /* 0x0000fe00ff0e9b82 */ /* 0x000ea20000000a00 */
[----:B------:R-:W-:Y:S02]  /*05a0*/  ISETP.GE.AND.EX P2, PT, R11, UR13, PT, P2 ;  /* 0x0000000d0b007c0c */ /* 0x000fe4000bf46320 */
[----:B------:R-:W-:Y:S01]  /*05b0*/  @!P0 IADD3 R10, PT, PT, -R10, RZ, RZ ;  /* 0x000000ff0a0a8210 */ /* 0x000fe20007ffe1ff */
[----:B------:R-:W-:Y:S01]  /*05c0*/  IMAD R33, R57, 0x54, RZ ;  /* 0x0000005439217824 */ /* 0x000fe200078e02ff */
[----:B------:R-:W-:Y:S02]  /*05d0*/  ISETP.GE.U32.AND P3, PT, R44, UR12, PT ;  /* 0x0000000c2c007c0c */ /* 0x000fe4000bf66070 */
[----:B------:R-:W-:Y:S02]  /*05e0*/  SEL R19, R17, R10, !P4 ;  /* 0x0000000a11137207 */ /* 0x000fe40006000000 */
[----:B------:R-:W-:-:S02]  /*05f0*/  IADD3 R60, P0, PT, R33, R6, RZ ;  /* 0x00000006213c7210 */ /* 0x000fc40007f1e0ff */
[----:B------:R-:W-:Y:S02]  /*0600*/  SHF.R.S32.HI R8, RZ, 0x1f, R19 ;  /* 0x0000001fff087819 */ /* 0x000fe40000011413 */
[----:B------:R-:W-:Y:S01]  /*0610*/  LEA.HI.X.SX32 R61, R33, RZ, 0x1, P0 ;  /* 0x000000ff213d7211 */ /* 0x000fe200000f0eff */
[----:B------:R-:W3:Y:S01]  /*0620*/  @!P2 LDC.64 R16, c[0x0][0x3f8] ;  /* 0x0000fe00ff10ab82 */ /* 0x000ee20000000a00 */
[----:B------:R-:W-:Y:S01]  /*0630*/  ISETP.GE.U32.AND P0, PT, R51, UR12, PT ;  /* 0x0000000c33007c0c */ /* 0x000fe2000bf06070 */
[----:B------:R-:W-:Y:S01]  /*0640*/  IMAD R8, R8, UR14, RZ ;  /* 0x0000000e08087c24 */ /* 0x000fe2000f8e02ff */
[----:B------:R-:W-:Y:S01]  /*0650*/  ISETP.GE.AND.EX P3, PT, R13, UR13, PT, P3 ;  /* 0x0000000d0d007c0c */ /* 0x000fe2000bf66330 */
[----:B------:R-:W-:Y:S01]  /*0660*/  IMAD.WIDE.U32 R60, R19, UR14, R60 ;  /* 0x0000000e133c7c25 */ /* 0x000fe2000f8e003c */
[----:B------:R-:W-:-:S03]  /*0670*/  ISETP.GE.AND.EX P0, PT, R7, UR13, PT, P0 ;  /* 0x0000000d07007c0c */ /* 0x000fc6000bf06300 */
[----:B------:R-:W-:Y:S01]  /*0680*/  IMAD R59, R19, UR15, R8 ;  /* 0x0000000f133b7c24 */ /* 0x000fe2000f8e0208 */
[----:B------:R-:W-:Y:S01]  /*0690*/  @!P1 MOV R58, R60 ;  /* 0x0000003c003a9202 */ /* 0x000fe20000000f00 */
[-C--:B--2---:R-:W-:Y:S01]  /*06a0*/  @!P1 IMAD R8, R9, R14.reuse, RZ ;  /* 0x0000000e09089224 */ /* 0x084fe200078e02ff */
[----:B------:R-:W2:Y:S02]  /*06b0*/  @!P2 LDC.64 R22, c[0x0][0x3a0] ;  /* 0x0000e800ff16ab82 */ /* 0x000ea40000000a00 */
[----:B------:R-:W-:Y:S01]  /*06c0*/  IADD3 R59, PT, PT, R61, R59, RZ ;  /* 0x0000003b3d3b7210 */ /* 0x000fe20007ffe0ff */
[C---:B------:R-:W-:Y:S02]  /*06d0*/  @!P1 IMAD R25, R46.reuse, R15, R8 ;  /* 0x0000000f2e199224 */ /* 0x040fe400078e0208 */
[----:B------:R-:W-:-:S03]  /*06e0*/  @!P1 IMAD.WIDE.U32 R18, R46, R14, R58 ;  /* 0x0000000e2e129225 */ /* 0x000fc600078e003a */
[----:B------:R-:W4:Y:S02]  /*06f0*/  @!P0 LDC.64 R30, c[0x0][0x3f8] ;  /* 0x0000fe00ff1e8b82 */ /* 0x000f240000000a00 */
[----:B------:R-:W-:Y:S01]  /*0700*/  @!P1 IADD3 R19, PT, PT, R19, R25, RZ ;  /* 0x0000001913139210 */ /* 0x000fe20007ffe0ff */
[----:B---3--:R-:W-:Y:S01]  /*0710*/  @!P2 IMAD R10, R11, R16, RZ ;  /* 0x000000100b0aa224 */ /* 0x008fe200078e02ff */
[----:B------:R-:W-:-:S04]  /*0720*/  @!P1 SHF.L.U32 R25, R18, 0x1, RZ ;  /* 0x0000000112199819 */ /* 0x000fc800000006ff */
[----:B------:R-:W3:Y:S01]  /*0730*/  LDC.64 R14, c[0x0][0x3b8] ;  /* 0x0000ee00ff0e7b82 */ /* 0x000ee20000000a00 */
[----:B------:R-:W-:Y:S01]  /*0740*/  @!P1 SHF.L.U64.HI R8, R18, 0x1, R19 ;  /* 0x0000000112089819 */ /* 0x000fe20000010213 */
[----:B------:R-:W-:Y:S01]  /*0750*/  @!P2 IMAD R27, R45, R17, R10 ;  /* 0x000000112d1ba224 */ /* 0x000fe200078e020a */
[----:B------:R-:W-:Y:S02]  /*0760*/  @!P2 MOV R18, R60 ;  /* 0x0000003c0012a202 */ /* 0x000fe40000000f00 */
[----:B------:R-:W-:Y:S02]  /*0770*/  @!P2 MOV R19, R59 ;  /* 0x0000003b0013a202 */ /* 0x000fe40000000f00 */
[C---:B-1----:R-:W-:Y:S02]  /*0780*/  @!P1 IADD3 R28, P4, PT, R25.reuse, R28, RZ ;  /* 0x0000001c191c9210 */ /* 0x042fe40007f9e0ff */
[----:B0-----:R-:W-:Y:S01]  /*0790*/  @!P1 IADD3 R20, P5, PT, R25, R20, RZ ;  /* 0x0000001419149210 */ /* 0x001fe20007fbe0ff */
[----:B------:R-:W-:Y:S01]  /*07a0*/  @!P2 IMAD.WIDE.U32 R16, R45, R16, R18 ;  /* 0x000000102d10a225 */ /* 0x000fe200078e0012 */
[----:B------:R-:W-:Y:S01]  /*07b0*/  @!P1 IADD3.X R29, PT, PT, R8, R29, RZ, P4, !PT ;  /* 0x0000001d081d9210 */ /* 0x000fe200027fe4ff */
[----:B------:R-:W0:Y:S03]  /*07c0*/  @!P2 LDC.64 R18, c[0x0][0x398] ;  /* 0x0000e600ff12ab82 */ /* 0x000e260000000a00 */
[----:B------:R-:W-:Y:S01]  /*07d0*/  @!P2 IADD3 R17, PT, PT, R17, R27, RZ ;  /* 0x0000001b1111a210 */ /* 0x000fe20007ffe0ff */
[----:B------:R-:W5:Y:S01]  /*07e0*/  @!P1 LDG.E R32, desc[UR8][R28.64] ;  /* 0x000000081c209981 */ /* 0x000f62000c1e1900 */
[----:B------:R-:W-:-:S02]  /*07f0*/  @!P2 SHF.L.U32 R53, R16, 0x1, RZ ;  /* 0x000000011035a819 */ /* 0x000fc400000006ff */
[----:B------:R-:W-:Y:S01]  /*0800*/  @!P2 SHF.L.U64.HI R10, R16, 0x1, R17 ;  /* 0x00000001100aa819 */ /* 0x000fe20000010211 */
[----:B----4-:R-:W-:Y:S01]  /*0810*/  @!P0 IMAD R12, R7, R30, RZ ;  /* 0x0000001e070c8224 */ /* 0x010fe200078e02ff */
[----:B------:R-:W-:Y:S01]  /*0820*/  @!P1 IADD3.X R21, PT, PT, R8, R21, RZ, P5, !PT ;  /* 0x0000001508159210 */ /* 0x000fe20002ffe4ff */
[----:B------:R-:W1:Y:S01]  /*0830*/  @!P3 LDC.64 R24, c[0x0][0x3f8] ;  /* 0x0000fe00ff18bb82 */ /* 0x000e620000000a00 */
[----:B--2---:R-:W-:Y:S01]  /*0840*/  @!P2 IADD3 R22, P4, PT, R53, R22, RZ ;  /* 0x000000163516a210 */ /* 0x004fe20007f9e0ff */
[----:B---3--:R-:W-:Y:S01]  /*0850*/  IMAD.WIDE R16, R36, 0x8, R14 ;  /* 0x0000000824107825 */ /* 0x008fe200078e020e */
[----:B------:R-:W-:-:S05]  /*0860*/  MOV R15, RZ ;  /* 0x000000ff000f7202 */ /* 0x000fca0000000f00 */
[----:B------:R-:W2:Y:S01]  /*0870*/  LDG.E.64 R16, desc[UR8][R16.64] ;  /* 0x0000000810107981 */ /* 0x000ea2000c1e1b00 */
[----:B------:R-:W3:Y:S03]  /*0880*/  @!P0 LDC.64 R26, c[0x0][0x3a0] ;  /* 0x0000e800ff1a8b82 */ /* 0x000ee60000000a00 */
[----:B------:R4:W5:Y:S01]  /*0890*/  @!P1 LDG.E R15, desc[UR8][R20.64] ;  /* 0x00000008140f9981 */ /* 0x000962000c1e1900 */
[----:B0-----:R-:W-:Y:S02]  /*08a0*/  @!P2 IADD3 R52, P1, PT, R53, R18, RZ ;  /* 0x000000123534a210 */ /* 0x001fe40007f3e0ff */
[----:B------:R-:W-:Y:S02]  /*08b0*/  @!P0 MOV R18, R60 ;  /* 0x0000003c00128202 */ /* 0x000fe40000000f00 */
[----:B------:R-:W-:Y:S02]  /*08c0*/  @!P2 IADD3.X R53, PT, PT, R10, R19, RZ, P1, !PT ;  /* 0x000000130a35a210 */ /* 0x000fe40000ffe4ff */
[----:B------:R-:W-:-:S02]  /*08d0*/  @!P0 MOV R19, R59 ;  /* 0x0000003b00138202 */ /* 0x000fc40000000f00 */
[----:B------:R-:W-:Y:S01]  /*08e0*/  @!P2 IADD3.X R23, PT, PT, R10, R23, RZ, P4, !PT ;  /* 0x000000170a17a210 */ /* 0x000fe200027fe4ff */
[C---:B------:R-:W-:Y:S01]  /*08f0*/  @!P0 IMAD R55, R51.reuse, R31, R12 ;  /* 0x0000001f33378224 */ /* 0x040fe200078e020c */
[----:B------:R-:W-:Y:S01]  /*0900*/  ISETP.NE.AND P4, PT, RZ, UR11, PT ;  /* 0x0000000bff007c0c */ /* 0x000fe2000bf85270 */
[----:B------:R-:W-:Y:S01]  /*0910*/  @!P0 IMAD.WIDE.U32 R30, R51, R30, R18 ;  /* 0x0000001e331e8225 */ /* 0x000fe200078e0012 */
[----:B------:R-:W-:Y:S01]  /*0920*/  MOV R8, RZ ;  /* 0x000000ff00087202 */ /* 0x000fe20000000f00 */
[----:B------:R-:W0:Y:S03]  /*0930*/  @!P0 LDC.64 R18, c[0x0][0x398] ;  /* 0x0000e600ff128b82 */ /* 0x000e260000000a00 */
[----:B------:R-:W-:Y:S02]  /*0940*/  @!P0 IADD3 R31, PT, PT, R31, R55, RZ ;  /* 0x000000371f1f8210 */ /* 0x000fe40007ffe0ff */
[----:B------:R1:W5:Y:S01]  /*0950*/  @!P2 LDG.E R8, desc[UR8][R22.64] ;  /* 0x000000081608a981 */ /* 0x000362000c1e1900 */
[----:B------:R-:W-:-:S02]  /*0960*/  @!P0 SHF.L.U32 R55, R30, 0x1, RZ ;  /* 0x000000011e378819 */ /* 0x000fc400000006ff */
[----:B------:R-:W-:Y:S01]  /*0970*/  @!P0 SHF.L.U64.HI R12, R30, 0x1, R31 ;  /* 0x000000011e0c8819 */ /* 0x000fe2000001021f */
[----:B----4-:R-:W4:Y:S01]  /*0980*/  @!P3 LDC.64 R20, c[0x0][0x3a0] ;  /* 0x0000e800ff14bb82 */ /* 0x010f220000000a00 */
[----:B------:R-:W-:Y:S01]  /*0990*/  MOV R10, RZ ;  /* 0x000000ff000a7202 */ /* 0x000fe20000000f00 */
[----:B-1----:R-:W-:-:S05]  /*09a0*/  @!P3 IMAD R14, R13, R24, RZ ;  /* 0x000000180d0eb224 */ /* 0x002fca00078e02ff */
[----:B------:R1:W5:Y:S01]  /*09b0*/  @!P2 LDG.E R10, desc[UR8][R52.64] ;  /* 0x00000008340aa981 */ /* 0x000362000c1e1900 */
[----:B------:R-:W4:Y:S08]  /*09c0*/  @P4 LDC.64 R28, c[0x0][0x3b0] ;  /* 0x0000ec00ff1c4b82 */ /* 0x000f300000000a00 */
[----:B------:R-:W4:Y:S08]  /*09d0*/  @!P3 LDC.64 R22, c[0x0][0x398] ;  /* 0x0000e600ff16bb82 */ /* 0x000f300000000a00 */
[----:B------:R-:W4:Y:S01]  /*09e0*/  LDC.64 R30, c[0x0][0x3a8] ;  /* 0x0000ea00ff1e7b82 */ /* 0x000f220000000a00 */
[----:B-1----:R-:W-:-:S02]  /*09f0*/  @!P3 MOV R52, R60 ;  /* 0x0000003c0034b202 */ /* 0x002fc40000000f00 */
[----:B------:R-:W-:Y:S01]  /*0a00*/  @!P3 MOV R53, R59 ;  /* 0x0000003b0035b202 */ /* 0x000fe20000000f00 */
[C---:B------:R-:W-:Y:S01]  /*0a10*/  @!P3 IMAD R63, R44.reuse, R25, R14 ;  /* 0x000000192c3fb224 */ /* 0x040fe200078e020e */
[----:B---3--:R-:W-:Y:S01]  /*0a20*/  @!P0 IADD3 R26, P1, PT, R55, R26, RZ ;  /* 0x0000001a371a8210 */ /* 0x008fe20007f3e0ff */
[----:B------:R-:W-:Y:S01]  /*0a30*/  @!P3 IMAD.WIDE.U32 R24, R44, R24, R52 ;  /* 0x000000182c18b225 */ /* 0x000fe200078e0034 */
[----:B------:R-:W-:Y:S02]  /*0a40*/  IADD3 R33, PT, PT, R33, R6, RZ ;  /* 0x0000000621217210 */ /* 0x000fe40007ffe0ff */
[----:B------:R-:W-:Y:S02]  /*0a50*/  @!P0 IADD3.X R27, PT, PT, R12, R27, RZ, P1, !PT ;  /* 0x0000001b0c1b8210 */ /* 0x000fe40000ffe4ff */
[----:B------:R-:W-:Y:S02]  /*0a60*/  @!P3 IADD3 R53, PT, PT, R25, R63, RZ ;  /* 0x0000003f1935b210 */ /* 0x000fe40007ffe0ff */
[----:B------:R-:W-:-:S02]  /*0a70*/  @!P3 SHF.L.U32 R25, R24, 0x1, RZ ;  /* 0x000000011819b819 */ /* 0x000fc400000006ff */
[----:B------:R-:W-:Y:S02]  /*0a80*/  MOV R34, RZ ;  /* 0x000000ff00227202 */ /* 0x000fe40000000f00 */
[----:B0-----:R-:W-:Y:S01]  /*0a90*/  @!P0 IADD3 R18, P1, PT, R55, R18, RZ ;  /* 0x0000001237128210 */ /* 0x001fe20007f3e0ff */
[----:B----4-:R-:W-:Y:S01]  /*0aa0*/  @P4 IMAD.WIDE R28, R33, 0x2, R28 ;  /* 0x00000002211c4825 */ /* 0x010fe200078e021c */
[----:B------:R-:W-:Y:S02]  /*0ab0*/  @!P3 SHF.L.U64.HI R24, R24, 0x1, R53 ;  /* 0x000000011818b819 */ /* 0x000fe40000010235 */
[----:B------:R-:W-:Y:S01]  /*0ac0*/  @!P3 IADD3 R20, P2, PT, R25, R20, RZ ;  /* 0x000000141914b210 */ /* 0x000fe20007f5e0ff */
[----:B------:R-:W-:Y:S01]  /*0ad0*/  IMAD.WIDE R30, R33, 0x2, R30 ;  /* 0x00000002211e7825 */ /* 0x000fe200078e021e */
[----:B------:R-:W-:Y:S01]  /*0ae0*/  @!P3 IADD3 R22, P5, PT, R25, R22, RZ ;  /* 0x000000161916b210 */ /* 0x000fe20007fbe0ff */
[----:B------:R0:W5:Y:S01]  /*0af0*/  @!P0 LDG.E R34, desc[UR8][R26.64] ;  /* 0x000000081a228981 */ /* 0x000162000c1e1900 */
[----:B------:R-:W-:-:S02]  /*0b00*/  @!P0 IADD3.X R19, PT, PT, R12, R19, RZ, P1, !PT ;  /* 0x000000130c138210 */ /* 0x000fc40000ffe4ff */
[----:B------:R-:W-:Y:S01]  /*0b10*/  MOV R33, RZ ;  /* 0x000000ff00217202 */ /* 0x000fe20000000f00 */
[----:B------:R-:W3:Y:S01]  /*0b20*/  LDG.E.U16 R52, desc[UR8][R30.64] ;  /* 0x000000081e347981 */ /* 0x000ee2000c1e1500 */
[----:B------:R-:W-:Y:S02]  /*0b30*/  MOV R12, RZ ;  /* 0x000000ff000c7202 */ /* 0x000fe40000000f00 */
[----:B------:R-:W-:Y:S01]  /*0b40*/  MOV R14, RZ ;  /* 0x000000ff000e7202 */ /* 0x000fe20000000f00 */
[----:B------:R-:W4:Y:S01]  /*0b50*/  LDG.E.U16 R25, desc[UR8][R30.64+0x2] ;  /* 0x000002081e197981 */ /* 0x000f22000c1e1500 */
[C---:B------:R-:W-:Y:S02]  /*0b60*/  @!P3 IADD3.X R21, PT, PT, R24.reuse, R21, RZ, P2, !PT ;  /* 0x000000151815b210 */ /* 0x040fe400017fe4ff */
[----:B------:R-:W-:Y:S01]  /*0b70*/  @!P3 IADD3.X R23, PT, PT, R24, R23, RZ, P5, !PT ;  /* 0x000000171817b210 */ /* 0x000fe20002ffe4ff */
[----:B------:R-:W4:Y:S04]  /*0b80*/  @P4 LDG.E.U16 R27, desc[UR8][R28.64] ;  /* 0x000000081c1b4981 */ /* 0x000f28000c1e1500 */
[----:B------:R-:W4:Y:S04]  /*0b90*/  @P4 LDG.E.U16 R26, desc[UR8][R28.64+0x2] ;  /* 0x000002081c1a4981 */ /* 0x000f28000c1e1500 */
[----:B------:R0:W5:Y:S04]  /*0ba0*/  @!P0 LDG.E R33, desc[UR8][R18.64] ;  /* 0x0000000812218981 */ /* 0x000168000c1e1900 */
[----:B------:R0:W5:Y:S04]  /*0bb0*/  @!P3 LDG.E R12, desc[UR8][R20.64] ;  /* 0x00000008140cb981 */ /* 0x000168000c1e1900 */
[----:B------:R0:W5:Y:S01]  /*0bc0*/  @!P3 LDG.E R14, desc[UR8][R22.64] ;  /* 0x00000008160eb981 */ /* 0x000162000c1e1900 */
[----:B------:R-:W-:Y:S01]  /*0bd0*/  MOV R55, 0x3f800000 ;  /* 0x3f80000000377802 */ /* 0x000fe20000000f00 */
[----:B------:R-:W-:Y:S01]  /*0be0*/  UISETP.NE.AND UP0, UPT, UR11, URZ, UPT ;  /* 0x000000ff0b00728c */ /* 0x000fe2000bf05270 */
[----:B------:R-:W-:-:S02]  /*0bf0*/  MOV R53, RZ ;  /* 0x000000ff00357202 */ /* 0x000fc40000000f00 */
[----:B------:R-:W-:Y:S01]  /*0c00*/  MOV R54, RZ ;  /* 0x000000ff00367202 */ /* 0x000fe20000000f00 */
[----:B--2---:R-:W-:-:S05]  /*0c10*/  FFMA.FTZ R17, -R16, R16, R17 ;  /* 0x0000001010117223 */ /* 0x004fca0000010111 */
[----:B------:R-:W-:-:S13]  /*0c20*/  FSETP.GTU.FTZ.AND P1, PT, R17, RZ, PT ;  /* 0x000000ff1100720b */ /* 0x000fda0003f3c000 */
[----:B------:R-:W1:Y:S02]  /*0c30*/  @P1 LDC R24, c[0x0][0x3c0] ;  /* 0x0000f000ff181b82 */ /* 0x000e640000000800 */
[----:B-1----:R-:W-:-:S04]  /*0c40*/  @P1 FADD.FTZ R24, R17, R24 ;  /* 0x0000001811181221 */ /* 0x002fc80000010000 */
[----:B------:R0:W1:Y:S01]  /*0c50*/  @P1 MUFU.RSQ R55, R24 ;  /* 0x0000001800371308 */ /* 0x0000620000001400 */
[----:B---3--:R-:W-:Y:S02]  /*0c60*/  SHF.L.U32 R52, R52, 0x10, RZ ;  /* 0x0000001034347819 */ /* 0x008fe400000006ff */
[----:B----4-:R-:W-:Y:S02]  /*0c70*/  SHF.L.U32 R17, R25, 0x10, RZ ;  /* 0x0000001019117819 */ /* 0x010fe400000006ff */
[----:B------:R-:W-:Y:S02]  /*0c80*/  @P4 SHF.L.U32 R53, R27, 0x10, RZ ;  /* 0x000000101b354819 */ /* 0x000fe400000006ff */
[----:B------:R-:W-:Y:S01]  /*0c90*/  @P4 SHF.L.U32 R54, R26, 0x10, RZ ;  /* 0x000000101a364819 */ /* 0x000fe200000006ff */
[----:B01----:R-:W-:Y:S06]  /*0ca0*/  BRA.U UP0, `(.L_x_830) ;  /* 0x0000000500247547 */ /* 0x003fec000b800000 */
[--C-:B-----5:R-:W-:Y:S02]  /*0cb0*/  HADD2.F32 R21, -RZ, R34.reuse.H0_H0 ;  /* 0x20000022ff157230 */ /* 0x120fe40000004100 */
[----:B------:R-:W-:Y:S02]  /*0cc0*/  HADD2.F32 R23, -RZ, R34.H1_H1 ;  /* 0x30000022ff177230 */ /* 0x000fe40000004100 */
[--C-:B------:R-:W-:Y:S02]  /*0cd0*/  HADD2.F32 R19, -RZ, R33.reuse.H0_H0 ;  /* 0x20000021ff137230 */ /* 0x100fe40000004100 */
[C---:B------:R-:W-:Y:S01]  /*0ce0*/  FADD.FTZ R20, -R16.reuse, R21 ;  /* 0x0000001510147221 */ /* 0x040fe20000010100 */
[----:B------:R-:W-:Y:S02]  /*0cf0*/  HADD2.F32 R18, -RZ, R33.H1_H1 ;  /* 0x30000021ff127230 */ /* 0x000fe40000004100 */
[----:B------:R-:W-:Y:S01]  /*0d00*/  FADD.FTZ R22, -R16, R23 ;  /* 0x0000001710167221 */ /* 0x000fe20000010100 */
[----:B------:R-:W-:-:S02]  /*0d10*/  HADD2.F32 R27, -RZ, R32.H0_H0 ;  /* 0x20000020ff1b7230 */ /* 0x000fc40000004100 */
[----:B------:R-:W-:Y:S01]  /*0d20*/  FMUL.FTZ R23, R52, R19 ;  /* 0x0000001334177220 */ /* 0x000fe20000410000 */
[-C--:B------:R-:W-:Y:S01]  /*0d30*/  FMUL.FTZ R20, R20, R55.reuse ;  /* 0x0000003714147220 */ /* 0x080fe20000410000 */
        /* <DEDUP_REMOVED lines=29> */
[----:B------:R-:W-:Y:S02]  /*0f10*/  HADD2.F32 R27, -RZ, R10.H0_H0 ;  /* 0x2000000aff1b7230 */ /* 0x000fe40000004100 */
[----:B------:R-:W-:Y:S02]  /*0f20*/  HADD2.F32 R19, -RZ, R8.H1_H1 ;  /* 0x30000008ff137230 */ /* 0x000fe40000004100 */
[----:B------:R-:W-:Y:S01]  /*0f30*/  FMUL.FTZ R29, R18, R55 ;  /* 0x00000037121d7220 */ /* 0x000fe20000410000 */
[----:B------:R-:W-:-:S02]  /*0f40*/  HADD2.F32 R18, -RZ, R10.H1_H1 ;  /* 0x3000000aff127230 */ /* 0x000fc40000004100 */
[----:B------:R-:W-:Y:S01]  /*0f50*/  FADD.FTZ R22, R24, R27 ;  /* 0x0000001b18167221 */ /* 0x000fe20000010000 */
[----:B------:R-:W-:Y:S01]  /*0f60*/  FMUL.FTZ R24, R52, R27 ;  /* 0x0000001b34187220 */ /* 0x000fe20000410000 */
[----:B------:R-:W-:Y:S01]  /*0f70*/  FADD.FTZ R28, -R16, R19 ;  /* 0x00000013101c7221 */ /* 0x000fe20000010100 */
[----:B------:R-:W-:Y:S01]  /*0f80*/  FFMA.FTZ R20, R27, R29, R26 ;  /* 0x0000001d1b147223 */ /* 0x000fe2000001001a */
[----:B------:R-:W-:Y:S01]  /*0f90*/  FMUL.FTZ R19, R17, R18 ;  /* 0x0000001211137220 */ /* 0x000fe20000410000 */
[----:B------:R-:W-:Y:S01]  /*0fa0*/  FFMA.FTZ R29, R29, R24, R30 ;  /* 0x000000181d1d7223 */ /* 0x000fe2000001001e */
[----:B------:R-:W-:Y:S01]  /*0fb0*/  FADD.FTZ R24, R25, R24 ;  /* 0x0000001819187221 */ /* 0x000fe20000010000 */
[----:B------:R-:W-:Y:S01]  /*0fc0*/  FMUL.FTZ R28, R28, R55 ;  /* 0x000000371c1c7220 */ /* 0x000fe20000410000 */
[----:B------:R-:W-:Y:S02]  /*0fd0*/  HADD2.F32 R25, -RZ, R12.H0_H0 ;  /* 0x2000000cff197230 */ /* 0x000fe40000004100 */
[----:B------:R-:W-:Y:S01]  /*0fe0*/  FADD.FTZ R23, R23, R18 ;  /* 0x0000001217177221 */ /* 0x000fe20000010000 */
[----:B------:R-:W-:-:S02]  /*0ff0*/  HADD2.F32 R27, -RZ, R14.H0_H0 ;  /* 0x2000000eff1b7230 */ /* 0x000fc40000004100 */
[----:B------:R-:W-:Y:S01]  /*1000*/  FFMA.FTZ R21, R18, R28, R21 ;  /* 0x0000001c12157223 */ /* 0x000fe20000010015 */
[----:B------:R-:W-:Y:S01]  /*1010*/  FFMA.FTZ R29, R28, R19, R29 ;  /* 0x000000131c1d7223 */ /* 0x000fe2000001001d */
[----:B------:R-:W-:Y:S01]  /*1020*/  FADD.FTZ R18, -R16, R25 ;  /* 0x0000001910127221 */ /* 0x000fe20000010100 */
[----:B------:R-:W-:Y:S01]  /*1030*/  FADD.FTZ R24, R19, R24 ;  /* 0x0000001813187221 */ /* 0x000fe20000010000 */
[----:B------:R-:W-:Y:S01]  /*1040*/  FMUL.FTZ R25, R52, R27 ;  /* 0x0000001b34197220 */ /* 0x000fe20000410000 */
[----:B------:R-:W-:Y:S02]  /*1050*/  HADD2.F32 R19, -RZ, R12.H1_H1 ;  /* 0x3000000cff137230 */ /* 0x000fe40000004100 */
[----:B------:R-:W-:Y:S01]  /*1060*/  FMUL.FTZ R26, R18, R55 ;  /* 0x00000037121a7220 */ /* 0x000fe20000410000 */
[----:B------:R-:W-:Y:S02]  /*1070*/  HADD2.F32 R18, -RZ, R14.H1_H1 ;  /* 0x3000000eff127230 */ /* 0x000fe40000004100 */
[----:B------:R-:W-:Y:S01]  /*1080*/  FADD.FTZ R28, R24, R25 ;  /* 0x00000019181c7221 */ /* 0x000fe20000010000 */
[----:B------:R-:W-:Y:S01]  /*1090*/  FADD.FTZ R22, R22, R27 ;  /* 0x0000001b16167221 */ /* 0x000fe20000010000 */
[----:B------:R-:W-:Y:S01]  /*10a0*/  FADD.FTZ R24, -R16, R19 ;  /* 0x0000001310187221 */ /* 0x000fe20000010100 */
[----:B------:R-:W-:Y:S01]  /*10b0*/  FFMA.FTZ R29, R26, R25, R29 ;  /* 0x000000191a1d7223 */ /* 0x000fe2000001001d */
[----:B------:R-:W-:Y:S01]  /*10c0*/  FMUL.FTZ R19, R17, R18 ;  /* 0x0000001211137220 */ /* 0x000fe20000410000 */
[----:B------:R-:W-:Y:S01]  /*10d0*/  FFMA.FTZ R20, R27, R26, R20 ;  /* 0x0000001a1b147223 */ /* 0x000fe20000010014 */
[----:B------:R-:W-:Y:S01]  /*10e0*/  FMUL.FTZ R24, R24, R55 ;  /* 0x0000003718187220 */ /* 0x000fe20000410000 */
[----:B------:R-:W-:Y:S01]  /*10f0*/  FADD.FTZ R23, R23, R18 ;  /* 0x0000001217177221 */ /* 0x000fe20000010000 */
[----:B------:R-:W-:-:S02]  /*1100*/  FADD.FTZ R28, R19, R28 ;  /* 0x0000001c131c7221 */ /* 0x000fc40000010000 */
[----:B------:R-:W-:Y:S01]  /*1110*/  FFMA.FTZ R29, R24, R19, R29 ;  /* 0x00000013181d7223 */ /* 0x000fe2000001001d */
[----:B------:R-:W-:Y:S01]  /*1120*/  FFMA.FTZ R21, R18, R24, R21 ;  /* 0x0000001812157223 */ /* 0x000fe20000010015 */
[----:B------:R-:W-:Y:S06]  /*1130*/  BRA `(.L_x_831) ;  /* 0x0000000800407947 */ /* 0x000fec0003800000 */
.L_x_830:
[--C-:B-----5:R-:W-:Y:S02]  /*1140*/  HADD2.F32 R19, -RZ, R34.reuse.H0_H0 ;  /* 0x20000022ff137230 */ /* 0x120fe40000004100 */
[----:B------:R-:W-:Y:S02]  /*1150*/  HADD2.F32 R21, -RZ, R34.H1_H1 ;  /* 0x30000022ff157230 */ /* 0x000fe40000004100 */
[----:B------:R-:W-:Y:S02]  /*1160*/  HADD2.F32 R23, -RZ, R32.H1_H1 ;  /* 0x30000020ff177230 */ /* 0x000fe40000004100 */
[----:B------:R-:W-:Y:S01]  /*1170*/  FADD.FTZ R18, -R16, R19 ;  /* 0x0000001310127221 */ /* 0x000fe20000010100 */
[----:B------:R-:W-:-:S03]  /*1180*/  HADD2.F32 R31, -RZ, R33.H0_H0 ;  /* 0x20000021ff1f7230 */ /* 0x000fc60000004100 */
[----:B------:R-:W-:Y:S01]  /*1190*/  FMUL.FTZ R19, R18, R55 ;  /* 0x0000003712137220 */ /* 0x000fe20000410000 */
[----:B------:R-:W-:Y:S01]  /*11a0*/  FADD.FTZ R18, -R16, R21 ;  /* 0x0000001510127221 */ /* 0x000fe20000010100 */
[----:B------:R-:W-:Y:S02]  /*11b0*/  HADD2.F32 R21, -RZ, R32.H0_H0 ;  /* 0x20000020ff157230 */ /* 0x000fe40000004100 */
        /* <DEDUP_REMOVED lines=31> */
[----:B--2---:R-:W-:Y:S01]  /*13b0*/  FADD.FTZ R24, R30, 1 ;  /* 0x3f8000001e187421 */ /* 0x004fe20000010000 */
[----:B------:R-:W-:-:S05]  /*13c0*/  HADD2.F32 R30, -RZ, R15.H0_H0 ;  /* 0x2000000fff1e7230 */ /* 0x000fca0000004100 */
[----:B------:R-:W1:Y:S01]  /*13d0*/  MUFU.RCP R24, R24 ;  /* 0x0000001800187308 */ /* 0x000e620000001000 */
[----:B0-----:R-:W-:Y:S01]  /*13e0*/  FADD.FTZ R31, -R29, 1 ;  /* 0x3f8000001d1f7421 */ /* 0x001fe20000010100 */
[----:B------:R-:W-:-:S03]  /*13f0*/  FMUL.FTZ R29, R30, R29 ;  /* 0x0000001d1e1d7220 */ /* 0x000fc60000410000 */
[----:B------:R-:W-:Y:S01]  /*1400*/  FFMA.FTZ R22, R22, R31, 1 ;  /* 0x3f80000016167423 */ /* 0x000fe2000001001f */
[----:B------:R-:W-:-:S03]  /*1410*/  HADD2.F32 R31, -RZ, R15.H1_H1 ;  /* 0x3000000fff1f7230 */ /* 0x000fc60000004100 */
[----:B------:R-:W-:Y:S01]  /*1420*/  FMUL.FTZ R29, R29, R22 ;  /* 0x000000161d1d7220 */ /* 0x000fe20000410000 */
[----:B------:R-:W-:-:S04]  /*1430*/  FMUL.FTZ R22, R52, R26 ;  /* 0x0000001a34167220 */ /* 0x000fc80000410000 */
[----:B------:R-:W-:Y:S01]  /*1440*/  FFMA.FTZ R27, R19, R22, RZ ;  /* 0x00000016131b7223 */ /* 0x000fe200000100ff */
[----:B-1----:R-:W-:Y:S01]  /*1450*/  FADD.FTZ R56, -R24, 1 ;  /* 0x3f80000018387421 */ /* 0x002fe20000010100 */
[----:B------:R-:W-:-:S03]  /*1460*/  FMUL.FTZ R30, R31, R24 ;  /* 0x000000181f1e7220 */ /* 0x000fc60000410000 */
[----:B------:R-:W-:Y:S01]  /*1470*/  FFMA.FTZ R31, R23, R56, 1 ;  /* 0x3f800000171f7423 */ /* 0x000fe20000010038 */
[----:B------:R-:W-:Y:S01]  /*1480*/  FMUL.FTZ R23, R28, R25 ;  /* 0x000000191c177220 */ /* 0x000fe20000410000 */
[----:B------:R-:W-:Y:S02]  /*1490*/  HADD2.F32 R25, -RZ, R8.H0_H0 ;  /* 0x20000008ff197230 */ /* 0x000fe40000004100 */
[----:B------:R-:W-:Y:S01]  /*14a0*/  FADD.FTZ R28, RZ, R22 ;  /* 0x00000016ff1c7221 */ /* 0x000fe20000010000 */
[----:B------:R-:W-:Y:S02]  /*14b0*/  FMUL.FTZ R24, R30, R31 ;  /* 0x0000001f1e187220 */ /* 0x000fe40000410000 */
[----:B------:R-:W-:Y:S01]  /*14c0*/  FADD.FTZ R30, -R16, R25 ;  /* 0x00000019101e7221 */ /* 0x000fe20000010100 */
[----:B------:R-:W-:-:S03]  /*14d0*/  FMUL.FTZ R25, R17, R23 ;  /* 0x0000001711197220 */ /* 0x000fc60000410000 */
[----:B------:R-:W-:Y:S01]  /*14e0*/  FMUL.FTZ R22, R30, R55 ;  /* 0x000000371e167220 */ /* 0x000fe20000410000 */
[----:B------:R-:W-:Y:S01]  /*14f0*/  FFMA.FTZ R30, R18, R25, R27 ;  /* 0x00000019121e7223 */ /* 0x000fe2000001001b */
[----:B------:R-:W-:Y:S01]  /*1500*/  FADD.FTZ R27, R25, R28 ;  /* 0x0000001c191b7221 */ /* 0x000fe20000010000 */
[----:B------:R-:W-:Y:S01]  /*1510*/  FFMA.FTZ R28, R19, R26, RZ ;  /* 0x0000001a131c7223 */ /* 0x000fe200000100ff */
[C---:B------:R-:W-:Y:S01]  /*1520*/  FFMA.FTZ R31, R52.reuse, R22, R53 ;  /* 0x00000016341f7223 */ /* 0x040fe20000010035 */
[----:B------:R-:W-:Y:S02]  /*1530*/  FADD.FTZ R19, RZ, R26 ;  /* 0x0000001aff137221 */ /* 0x000fe40000010000 */
[-C--:B------:R-:W-:Y:S01]  /*1540*/  FFMA.FTZ R25, R21, R29.reuse, R28 ;  /* 0x0000001d15197223 */ /* 0x080fe2000001001c */
[----:B------:R-:W-:Y:S01]  /*1550*/  FMUL.FTZ R56, R31, -1.4426950216293334961 ;  /* 0xbfb8aa3b1f387820 */ /* 0x000fe20000410000 */
[----:B------:R-:W-:Y:S01]  /*1560*/  FADD.FTZ R19, R19, R29 ;  /* 0x0000001d13137221 */ /* 0x000fe20000010000 */
[----:B------:R-:W-:-:S04]  /*1570*/  FMUL.FTZ R29, R52, R29 ;  /* 0x0000001d341d7220 */ /* 0x000fc80000410000 */
[----:B------:R-:W0:Y:S01]  /*1580*/  MUFU.EX2 R56, R56 ;  /* 0x0000003800387308 */ /* 0x000e220000000800 */
[----:B------:R-:W-:Y:S01]  /*1590*/  FFMA.FTZ R30, R21, R29, R30 ;  /* 0x0000001d151e7223 */ /* 0x000fe2000001001e */
[----:B------:R-:W-:Y:S02]  /*15a0*/  HADD2.F32 R21, -RZ, R10.H0_H0 ;  /* 0x2000000aff157230 */ /* 0x000fe40000004100 */
[----:B0-----:R-:W-:Y:S01]  /*15b0*/  FADD.FTZ R62, R56, 1 ;  /* 0x3f800000383e7421 */ /* 0x001fe20000010000 */
[----:B------:R-:W-:Y:S01]  /*15c0*/  FADD.FTZ R56, R27, R29 ;  /* 0x0000001d1b387221 */ /* 0x000fe20000010000 */
[----:B------:R-:W-:Y:S01]  /*15d0*/  FFMA.FTZ R27, R18, R23, RZ ;  /* 0x00000017121b7223 */ /* 0x000fe200000100ff */
[----:B------:R-:W-:-:S03]  /*15e0*/  FADD.FTZ R23, RZ, R23 ;  /* 0x00000017ff177221 */ /* 0x000fc60000010000 */
[----:B------:R-:W0:Y:S01]  /*15f0*/  MUFU.RCP R62, R62 ;  /* 0x0000003e003e7308 */ /* 0x000e220000001000 */
[----:B------:R-:W-:Y:S01]  /*1600*/  FADD.FTZ R18, R23, R24 ;  /* 0x0000001817127221 */ /* 0x000fe20000010000 */
[----:B0-----:R-:W-:Y:S01]  /*1610*/  FMUL.FTZ R26, R21, R62 ;  /* 0x0000003e151a7220 */ /* 0x001fe20000410000 */
[----:B------:R-:W-:Y:S01]  /*1620*/  FADD.FTZ R28, -R62, 1 ;  /* 0x3f8000003e1c7421 */ /* 0x000fe20000010100 */
[----:B------:R-:W-:-:S03]  /*1630*/  HADD2.F32 R21, -RZ, R8.H1_H1 ;  /* 0x30000008ff157230 */ /* 0x000fc60000004100 */
[----:B------:R-:W-:Y:S02]  /*1640*/  FFMA.FTZ R31, R31, R28, 1 ;  /* 0x3f8000001f1f7423 */ /* 0x000fe4000001001c */
[----:B------:R-:W-:Y:S02]  /*1650*/  FADD.FTZ R28, -R16, R21 ;  /* 0x00000015101c7221 */ /* 0x000fe40000010100 */
[----:B------:R-:W-:Y:S02]  /*1660*/  FMUL.FTZ R26, R26, R31 ;  /* 0x0000001f1a1a7220 */ /* 0x000fe40000410000 */
[----:B------:R-:W-:Y:S01]  /*1670*/  FMUL.FTZ R21, R28, R55 ;  /* 0x000000371c157220 */ /* 0x000fe20000410000 */
[-C--:B------:R-:W-:Y:S01]  /*1680*/  FFMA.FTZ R28, R20, R24.reuse, R27 ;  /* 0x00000018141c7223 */ /* 0x080fe2000001001b */
[----:B------:R-:W-:Y:S01]  /*1690*/  FMUL.FTZ R27, R17, R24 ;  /* 0x00000018111b7220 */ /* 0x000fe20000410000 */
[----:B------:R-:W-:Y:S01]  /*16a0*/  FADD.FTZ R19, R19, R26 ;  /* 0x0000001a13137221 */ /* 0x000fe20000010000 */
[----:B------:R-:W-:Y:S01]  /*16b0*/  FFMA.FTZ R31, R17, R21, R54 ;  /* 0x00000015111f7223 */ /* 0x000fe20000010036 */
[----:B------:R-:W-:Y:S01]  /*16c0*/  FFMA.FTZ R25, R22, R26, R25 ;  /* 0x0000001a16197223 */ /* 0x000fe20000010019 */
[----:B------:R-:W-:Y:S01]  /*16d0*/  FFMA.FTZ R29, R20, R27, R30 ;  /* 0x0000001b141d7223 */ /* 0x000fe2000001001e */
[----:B------:R-:W-:-:S02]  /*16e0*/  HADD2.F32 R20, -RZ, R10.H1_H1 ;  /* 0x3000000aff147230 */ /* 0x000fc40000004100 */
[----:B------:R-:W-:Y:S01]  /*16f0*/  FMUL.FTZ R62, R31, -1.4426950216293334961 ;  /* 0xbfb8aa3b1f3e7820 */ /* 0x000fe20000410000 */
[----:B------:R-:W-:Y:S01]  /*1700*/  FADD.FTZ R56, R27, R56 ;  /* 0x000000381b387221 */ /* 0x000fe20000010000 */
[----:B------:R-:W-:-:S04]  /*1710*/  FMUL.FTZ R26, R52, R26 ;  /* 0x0000001a341a7220 */ /* 0x000fc80000410000 */
[----:B------:R-:W0:Y:S01]  /*1720*/  MUFU.EX2 R62, R62 ;  /* 0x0000003e003e7308 */ /* 0x000e220000000800 */
[----:B------:R-:W-:Y:S01]  /*1730*/  FFMA.FTZ R29, R22, R26, R29 ;  /* 0x0000001a161d7223 */ /* 0x000fe2000001001d */
[----:B0-----:R-:W-:-:S06]  /*1740*/  FADD.FTZ R63, R62, 1 ;  /* 0x3f8000003e3f7421 */ /* 0x001fcc0000010000 */
[----:B------:R-:W0:Y:S02]  /*1750*/  MUFU.RCP R63, R63 ;  /* 0x0000003f003f7308 */ /* 0x000e240000001000 */
[----:B0-----:R-:W-:Y:S01]  /*1760*/  FMUL.FTZ R23, R20, R63 ;  /* 0x0000003f14177220 */ /* 0x001fe20000410000 */
[----:B------:R-:W-:-:S04]  /*1770*/  FADD.FTZ R20, -R63, 1 ;  /* 0x3f8000003f147421 */ /* 0x000fc80000010100 */
[----:B------:R-:W-:Y:S01]  /*1780*/  FFMA.FTZ R20, R31, R20, 1 ;  /* 0x3f8000001f147423 */ /* 0x000fe20000010014 */
[----:B------:R-:W-:-:S03]  /*1790*/  HADD2.F32 R31, -RZ, R12.H0_H0 ;  /* 0x2000000cff1f7230 */ /* 0x000fc60000004100 */
[----:B------:R-:W-:Y:S02]  /*17a0*/  FMUL.FTZ R23, R23, R20 ;  /* 0x0000001417177220 */ /* 0x000fe40000410000 */
[----:B------:R-:W-:Y:S01]  /*17b0*/  FADD.FTZ R24, -R16, R31 ;  /* 0x0000001f10187221 */ /* 0x000fe20000010100 */
[----:B------:R-:W-:Y:S02]  /*17c0*/  HADD2.F32 R31, -RZ, R14.H0_H0 ;  /* 0x2000000eff1f7230 */ /* 0x000fe40000004100 */
[----:B------:R-:W-:Y:S01]  /*17d0*/  FADD.FTZ R18, R18, R23 ;  /* 0x0000001712127221 */ /* 0x000fe20000010000 */
[----:B------:R-:W-:-:S04]  /*17e0*/  FMUL.FTZ R20, R24, R55 ;  /* 0x0000003718147220 */ /* 0x000fc80000410000 */
[----:B------:R-:W-:-:S04]  /*17f0*/  FFMA.FTZ R24, R52, R20, R53 ;  /* 0x0000001434187223 */ /* 0x000fc80000010035 */
[----:B------:R-:W-:-:S06]  /*1800*/  FMUL.FTZ R27, R24, -1.4426950216293334961 ;  /* 0xbfb8aa3b181b7820 */ /* 0x000fcc0000410000 */
[----:B------:R-:W0:Y:S02]  /*1810*/  MUFU.EX2 R27, R27 ;  /* 0x0000001b001b7308 */ /* 0x000e240000000800 */
[----:B0-----:R-:W-:Y:S01]  /*1820*/  FADD.FTZ R30, R27, 1 ;  /* 0x3f8000001b1e7421 */ /* 0x001fe20000010000 */
[----:B------:R-:W-:-:S05]  /*1830*/  HADD2.F32 R27, -RZ, R12.H1_H1 ;  /* 0x3000000cff1b7230 */ /* 0x000fca0000004100 */
[----:B------:R-:W0:Y:S02]  /*1840*/  MUFU.RCP R30, R30 ;  /* 0x0000001e001e7308 */ /* 0x000e240000001000 */
[----:B0-----:R-:W-:Y:S01]  /*1850*/  FMUL.FTZ R22, R31, R30 ;  /* 0x0000001e1f167220 */ /* 0x001fe20000410000 */
[----:B------:R-:W-:-:S04]  /*1860*/  FADD.FTZ R31, -R30, 1 ;  /* 0x3f8000001e1f7421 */ /* 0x000fc80000010100 */
[----:B------:R-:W-:Y:S01]  /*1870*/  FFMA.FTZ R31, R24, R31, 1 ;  /* 0x3f800000181f7423 */ /* 0x000fe2000001001f */
[----:B------:R-:W-:Y:S01]  /*1880*/  FADD.FTZ R24, -R16, R27 ;  /* 0x0000001b10187221 */ /* 0x000fe20000010100 */
[----:B------:R-:W-:Y:S02]  /*1890*/  FFMA.FTZ R27, R21, R23, R28 ;  /* 0x00000017151b7223 */ /* 0x000fe4000001001c */
[----:B------:R-:W-:Y:S01]  /*18a0*/  FMUL.FTZ R22, R22, R31 ;  /* 0x0000001f16167220 */ /* 0x000fe20000410000 */
[----:B------:R-:W-:Y:S01]  /*18b0*/  FMUL.FTZ R24, R24, R55 ;  /* 0x0000003718187220 */ /* 0x000fe20000410000 */
[----:B------:R-:W-:Y:S01]  /*18c0*/  FADD.FTZ R31, R56, R26 ;  /* 0x0000001a381f7221 */ /* 0x000fe20000010000 */
[C---:B------:R-:W-:Y:S02]  /*18d0*/  FMUL.FTZ R26, R17.reuse, R23 ;  /* 0x00000017111a7220 */ /* 0x040fe40000410000 */
[----:B------:R-:W-:Y:S02]  /*18e0*/  FFMA.FTZ R30, R17, R24, R54 ;  /* 0x00000018111e7223 */ /* 0x000fe40000010036 */
[----:B------:R-:W-:Y:S01]  /*18f0*/  FFMA.FTZ R29, R21, R26, R29 ;  /* 0x0000001a151d7223 */ /* 0x000fe2000001001d */
[----:B------:R-:W-:-:S02]  /*1900*/  HADD2.F32 R21, -RZ, R14.H1_H1 ;  /* 0x3000000eff157230 */ /* 0x000fc40000004100 */
[----:B------:R-:W-:Y:S01]  /*1910*/  FMUL.FTZ R56, R30, -1.4426950216293334961 ;  /* 0xbfb8aa3b1e387820 */ /* 0x000fe20000410000 */
[----:B------:R-:W-:Y:S01]  /*1920*/  FADD.FTZ R31, R26, R31 ;  /* 0x0000001f1a1f7221 */ /* 0x000fe20000010000 */
[----:B------:R-:W-:-:S04]  /*1930*/  FMUL.FTZ R26, R52, R22 ;  /* 0x00000016341a7220 */ /* 0x000fc80000410000 */
[----:B------:R-:W0:Y:S01]  /*1940*/  MUFU.EX2 R56, R56 ;  /* 0x0000003800387308 */ /* 0x000e220000000800 */
[C---:B------:R-:W-:Y:S01]  /*1950*/  FFMA.FTZ R29, R20.reuse, R26, R29 ;  /* 0x0000001a141d7223 */ /* 0x040fe2000001001d */
[----:B------:R-:W-:Y:S01]  /*1960*/  FADD.FTZ R26, R31, R26 ;  /* 0x0000001a1f1a7221 */ /* 0x000fe20000010000 */
[----:B------:R-:W-:Y:S01]  /*1970*/  FFMA.FTZ R20, R20, R22, R25 ;  /* 0x0000001614147223 */ /* 0x000fe20000010019 */
[----:B------:R-:W-:Y:S01]  /*1980*/  FADD.FTZ R22, R19, R22 ;  /* 0x0000001613167221 */ /* 0x000fe20000010000 */
[----:B0-----:R-:W-:-:S06]  /*1990*/  FADD.FTZ R62, R56, 1 ;  /* 0x3f800000383e7421 */ /* 0x001fcc0000010000 */
[----:B------:R-:W0:Y:S02]  /*19a0*/  MUFU.RCP R62, R62 ;  /* 0x0000003e003e7308 */ /* 0x000e240000001000 */
[----:B0-----:R-:W-:Y:S01]  /*19b0*/  FADD.FTZ R23, -R62, 1 ;  /* 0x3f8000003e177421 */ /* 0x001fe20000010100 */
[----:B------:R-:W-:-:S03]  /*19c0*/  FMUL.FTZ R21, R21, R62 ;  /* 0x0000003e15157220 */ /* 0x000fc60000410000 */
[----:B------:R-:W-:-:S04]  /*19d0*/  FFMA.FTZ R30, R30, R23, 1 ;  /* 0x3f8000001e1e7423 */ /* 0x000fc80000010017 */
[----:B------:R-:W-:-:S04]  /*19e0*/  FMUL.FTZ R30, R21, R30 ;  /* 0x0000001e151e7220 */ /* 0x000fc80000410000 */
[----:B------:R-:W-:Y:S01]  /*19f0*/  FMUL.FTZ R21, R17, R30 ;  /* 0x0000001e11157220 */ /* 0x000fe20000410000 */
[----:B------:R-:W-:-:S03]  /*1a00*/  FADD.FTZ R23, R18, R30 ;  /* 0x0000001e12177221 */ /* 0x000fc60000010000 */
[C---:B------:R-:W-:Y:S01]  /*1a10*/  FFMA.FTZ R29, R24.reuse, R21, R29 ;  /* 0x00000015181d7223 */ /* 0x040fe2000001001d */
[----:B------:R-:W-:Y:S01]  /*1a20*/  FADD.FTZ R28, R21, R26 ;  /* 0x0000001a151c7221 */ /* 0x000fe20000010000 */
[----:B------:R-:W-:-:S07]  /*1a30*/  FFMA.FTZ R21, R24, R30, R27 ;  /* 0x0000001e18157223 */ /* 0x000fce000001001b */
.L_x_831:
        /* <DEDUP_REMOVED lines=35> */
.L_x_833:
[----:B------:R-:W-:Y:S05]  /*1c70*/  BSYNC.RECONVERGENT B0 ;  /* 0x0000000000007941 */ /* 0x000fea0003800200 */
.L_x_832:
        /* <DEDUP_REMOVED lines=9> */
[----:B0--3--:R-:W-:-:S03]  /*1d10*/  FADD.FTZ R18, R19, R29 ;  /* 0x0000001d13127221 */ /* 0x009fc60000010000 */
        /* <DEDUP_REMOVED lines=46> */
.L_x_835:
[----:B------:R-:W-:Y:S05]  /*2000*/  BSYNC.RECONVERGENT B0 ;  /* 0x0000000000007941 */ /* 0x000fea0003800200 */
.L_x_834:
        /* <DEDUP_REMOVED lines=78> */
.L_x_837:
[----:B------:R-:W-:Y:S05]  /*24f0*/  BSYNC.RECONVERGENT B0 ;  /* 0x0000000000007941 */ /* 0x000fea0003800200 */
.L_x_836:
        /* <DEDUP_REMOVED lines=29> */
.L_x_839:
[----:B------:R-:W-:Y:S05]  /*26d0*/  BSYNC.RECONVERGENT B0 ;  /* 0x0000000000007941 */ /* 0x000fea0003800200 */
.L_x_838:
        /* <DEDUP_REMOVED lines=23> */
.L_x_842:
[----:B-1----:R-:W4:Y:S04]  /*2850*/  LDG.E.STRONG.GPU R22, desc[UR8][R20.64] ;  /* 0x0000000814167981 */ /* 0x002f28000c1ef900 */
[----:B----4-:R-:W-:Y:S01]  /*2860*/  CCTL.IVALL ;  /* 0x00000000ff00798f */ /* 0x010fe20002000000 */
[----:B------:R-:W-:Y:S05]  /*2870*/  YIELD ;  /* 0x0000000000007946 */ /* 0x000fea0003800000 */
[----:B------:R-:W-:-:S13]  /*2880*/  ISETP.NE.AND P1, PT, R22, R27, PT ;  /* 0x0000001b1600720c */ /* 0x000fda0003f25270 */
[----:B------:R-:W-:Y:S05]  /*2890*/  @P1 BRA `(.L_x_842) ;  /* 0xfffffffc00ec1947 */ /* 0x000fea000383ffff */
.L_x_841:
        /* <DEDUP_REMOVED lines=14> */
.L_x_844:
        /* <DEDUP_REMOVED lines=60> */
.L_x_843:
        /* <DEDUP_REMOVED lines=33> */
.L_x_845:
        /* <DEDUP_REMOVED lines=19> */
.L_x_846:
        /* <DEDUP_REMOVED lines=9> */
.L_x_847:
[----:B------:R-:W-:Y:S05]  /*3110*/  BSYNC.RECONVERGENT B0 ;  /* 0x0000000000007941 */ /* 0x000fea0003800200 */
.L_x_840:
[----:B------:R-:W5:Y:S01]  /*3120*/  S2UR UR7, SR_CgaCtaId ;  /* 0x00000000000779c3 */ /* 0x000f620000008800 */
[----:B------:R-:W-:Y:S01]  /*3130*/  UMOV UR6, 0x400 ;  /* 0x0000040000067882 */ /* 0x000fe20000000000 */
[--C-:B-1--4-:R-:W-:Y:S01]  /*3140*/  HADD2.F32 R23, -RZ, R34.reuse.H0_H0 ;  /* 0x20000022ff177230 */ /* 0x112fe20000004100 */
[----:B------:R-:W1:Y:S01]  /*3150*/  LDCU.64 UR14, c[0x0][0x400] ;  /* 0x00008000ff0e77ac */ /* 0x000e620008000a00 */
[----:B------:R-:W-:Y:S02]  /*3160*/  HADD2.F32 R25, -RZ, R34.H1_H1 ;  /* 0x30000022ff197230 */ /* 0x000fe40000004100 */
[--C-:B------:R-:W-:Y:S02]  /*3170*/  HADD2.F32 R27, -RZ, R32.reuse.H0_H0 ;  /* 0x20000020ff1b7230 */ /* 0x100fe40000004100 */
[C---:B------:R-:W-:Y:S01]  /*3180*/  FADD.FTZ R30, -R16.reuse, R23 ;  /* 0x00000017101e7221 */ /* 0x040fe20000010100 */
[----:B------:R-:W-:Y:S02]  /*3190*/  HADD2.F32 R29, -RZ, R32.H1_H1 ;  /* 0x30000020ff1d7230 */ /* 0x000fe40000004100 */
[----:B------:R-:W-:Y:S01]  /*31a0*/  FADD.FTZ R32, -R16, R25 ;  /* 0x0000001910207221 */ /* 0x000fe20000010100 */
[----:B------:R-:W-:-:S02]  /*31b0*/  HADD2.F32 R31, -RZ, R8.H0_H0 ;  /* 0x20000008ff1f7230 */ /* 0x000fc40000004100 */
[C---:B------:R-:W-:Y:S01]  /*31c0*/  FADD.FTZ R24, -R16.reuse, R27 ;  /* 0x0000001b10187221 */ /* 0x040fe20000010100 */
[----:B------:R-:W-:Y:S02]  /*31d0*/  HADD2.F32 R57, -RZ, R8.H1_H1 ;  /* 0x30000008ff397230 */ /* 0x000fe40000004100 */
[C---:B--2---:R-:W-:Y:S01]  /*31e0*/  FADD.FTZ R26, -R16.reuse, R29 ;  /* 0x0000001d101a7221 */ /* 0x044fe20000010100 */
[----:B------:R-:W-:Y:S02]  /*31f0*/  HADD2.F32 R63, -RZ, R12.H0_H0 ;  /* 0x2000000cff3f7230 */ /* 0x000fe40000004100 */
[----:B------:R-:W-:Y:S01]  /*3200*/  FADD.FTZ R28, -R16, R31 ;  /* 0x0000001f101c7221 */ /* 0x000fe20000010100 */
[-C--:B------:R-:W-:Y:S01]  /*3210*/  FMUL.FTZ R34, R30, R55.reuse ;  /* 0x000000371e227220 */ /* 0x080fe20000410000 */
[----:B------:R-:W-:Y:S01]  /*3220*/  FADD.FTZ R22, -R16, R57 ;  /* 0x0000003910167221 */ /* 0x000fe20000010100 */
[----:B------:R-:W-:Y:S01]  /*3230*/  FMUL.FTZ R32, R32, R55 ;  /* 0x0000003720207220 */ /* 0x000fe20000410000 */
[----:B-----5:R-:W-:-:S09]  /*3240*/  ULEA UR6, UR7, UR6, 0x18 ;  /* 0x0000000607067291 */ /* 0x020fd2000f8ec0ff */
[----:B------:R0:W-:Y:S01]  /*3250*/  @!P2 STS.64 [UR6+0xc8], R18 ;  /* 0x0000c812ff00a988 */ /* 0x0001e20008000a06 */
[----:B------:R-:W-:Y:S01]  /*3260*/  BAR.SYNC.DEFER_BLOCKING 0x0 ;  /* 0x0000000000007b1d */ /* 0x000fe20000010000 */
[----:B0--3--:R-:W-:Y:S02]  /*3270*/  HADD2.F32 R19, -RZ, R12.H1_H1 ;  /* 0x3000000cff137230 */ /* 0x009fe40000004100 */
[C---:B------:R-:W-:Y:S01]  /*3280*/  FADD.FTZ R12, -R16.reuse, R63 ;  /* 0x0000003f100c7221 */ /* 0x040fe20000010100 */
[--C-:B------:R-:W-:Y:S02]  /*3290*/  HADD2.F32 R18, -RZ, R33.reuse.H1_H1 ;  /* 0x30000021ff127230 */ /* 0x100fe40000004100 */
[----:B------:R-:W-:Y:S01]  /*32a0*/  FADD.FTZ R16, -R16, R19 ;  /* 0x0000001310107221 */ /* 0x000fe20000010100 */
[----:B------:R-:W-:Y:S01]  /*32b0*/  HADD2.F32 R19, -RZ, R33.H0_H0 ;  /* 0x20000021ff137230 */ /* 0x000fe20000004100 */
[----:B------:R-:W0:Y:S01]  /*32c0*/  LDS.64 R20, [UR6+0xc8] ;  /* 0x0000c806ff147984 */ /* 0x000e220008000a00 */
[----:B------:R-:W0:Y:S02]  /*32d0*/  LDCU UR6, c[0x0][0x42c] ;  /* 0x00008580ff0677ac */ /* 0x000e240008000800 */
[----:B0-----:R-:W-:Y:S01]  /*32e0*/  FMUL.FTZ R8, R20, UR6 ;  /* 0x0000000614087c20 */ /* 0x001fe20008410000 */
[----:B------:R-:W-:Y:S01]  /*32f0*/  FMUL.FTZ R23, R21, UR6 ;  /* 0x0000000615177c20 */ /* 0x000fe20008410000 */
        /* <DEDUP_REMOVED lines=19> */
.L_x_848:
        /* <DEDUP_REMOVED lines=20> */
.L_x_850:
[----:B------:R-:W-:Y:S05]  /*3570*/  BSYNC.RECONVERGENT B0 ;  /* 0x0000000000007941 */ /* 0x000fea0003800200 */
.L_x_849:
        /* <DEDUP_REMOVED lines=39> */
.L_x_851:
        /* <DEDUP_REMOVED lines=15> */
[----:B------:R-:W-:Y:S02]  /*38e0*/  F2FP.F16.F32.PACK_AB R15, R15, R26 ;  /* 0x0000001a0f0f723e */ /* 0x000fe400000000ff */
[----:B------:R-:W-:-:S05]  /*38f0*/  LEA.HI.X R21, R18, UR13, R21, 0x1, P0 ;  /* 0x0000000d12157c11 */ /* 0x000fca00080f0c15 */
[----:B------:R0:W-:Y:S02]  /*3900*/  STG.E desc[UR8][R20.64], R15 ;  /* 0x0000000f14007986 */ /* 0x0001e4000c101908 */
.L_x_853:
[----:B------:R-:W-:Y:S05]  /*3910*/  BSYNC.RECONVERGENT B0 ;  /* 0x0000000000007941 */ /* 0x000fea0003800200 */
.L_x_852:
        /* <DEDUP_REMOVED lines=21> */
.L_x_854:
        /* <DEDUP_REMOVED lines=18> */
.L_x_856:
[----:B------:R-:W-:Y:S05]  /*3b90*/  BSYNC.RECONVERGENT B0 ;  /* 0x0000000000007941 */ /* 0x000fea0003800200 */
.L_x_855:
        /* <DEDUP_REMOVED lines=21> */
.L_x_857:
        /* <DEDUP_REMOVED lines=18> */
.L_x_859:
[----:B------:R-:W-:Y:S05]  /*3e10*/  BSYNC.RECONVERGENT B0 ;  /* 0x0000000000007941 */ /* 0x000fea0003800200 */
.L_x_858:
[----:B------:R-:W-:Y:S02]  /*3e20*/  IADD3 R36, PT, PT, R3, R36, RZ ;  /* 0x0000002403247210 */ /* 0x000fe40007ffe0ff */
[----:B------:R-:W-:Y:S02]  /*3e30*/  IADD3 R35, PT, PT, R35, 0x1, RZ ;  /* 0x0000000123237810 */ /* 0x000fe40007ffe0ff */
[----:B------:R-:W-:-:S13]  /*3e40*/  ISETP.GE.AND P0, PT, R36, UR4, PT ;  /* 0x0000000424007c0c */ /* 0x000fda000bf06270 */
[----:B------:R-:W-:Y:S05]  /*3e50*/  @!P0 BRA `(.L_x_860) ;  /* 0xffffffc400388947 */ /* 0x000fea000383ffff */
.L_x_829:
        /* <DEDUP_REMOVED lines=19> */
.L_x_862:
[----:B------:R-:W-:Y:S05]  /*3f90*/  BSYNC.RECONVERGENT B0 ;  /* 0x0000000000007941 */ /* 0x000fea0003800200 */
.L_x_861:
[----:B------:R-:W-:Y:S05]  /*3fa0*/  @P0 EXIT ;  /* 0x000000000000094d */ /* 0x000fea0003800000 */
[----:B------:R-:W-:Y:S05]  /*3fb0*/  @P2 BRA `(.L_x_863) ;  /* 0x0000000000202947 */ /* 0x000fea0003800000 */
[----:B------:R-:W-:-:S05]  /*3fc0*/  IMAD R0, R6, R7, RZ ;  /* 0x0000000706007224 */ /* 0x000fca00078e02ff */
[----:B------:R-:W-:-:S13]  /*3fd0*/  ISETP.NE.AND P0, PT, R0, -0x1, PT ;  /* 0xffffffff0000780c */ /* 0x000fda0003f05270 */
[----:B------:R-:W-:Y:S05]  /*3fe0*/  @!P0 BRA `(.L_x_863) ;  /* 0x0000000000148947 */ /* 0x000fea0003800000 */
.L_x_864:
[----:B--2---:R-:W2:Y:S04]  /*3ff0*/  LDG.E.STRONG.GPU R3, desc[UR8][R4.64] ;  /* 0x0000000804037981 */ /* 0x004ea8000c1ef900 */
[----:B--2---:R-:W-:Y:S01]  /*4000*/  CCTL.IVALL ;  /* 0x00000000ff00798f */ /* 0x004fe20002000000 */
[----:B------:R-:W-:Y:S05]  /*4010*/  YIELD ;  /* 0x0000000000007946 */ /* 0x000fea0003800000 */
[----:B------:R-:W-:-:S13]  /*4020*/  ISETP.NE.AND P0, PT, R3, R0, PT ;  /* 0x000000000300720c */ /* 0x000fda0003f05270 */
[----:B------:R-:W-:Y:S05]  /*4030*/  @P0 BRA `(.L_x_864) ;  /* 0xfffffffc00ec0947 */ /* 0x000fea000383ffff */
.L_x_863:
        /* <DEDUP_REMOVED lines=25> */
[--C-:B0-----:R-:W-:Y:S02]  /*41d0*/  SHF.R.U32.HI R15, RZ, 0x5, R4.reuse ;  /* 0x00000005ff0f7819 */ /* 0x101fe40000011604 */
        /* <DEDUP_REMOVED lines=48> */
.L_x_867:
        /* <DEDUP_REMOVED lines=31> */
.L_x_866:
[----:B------:R-:W-:Y:S05]  /*46d0*/  BSYNC.RECONVERGENT B0 ;  /* 0x0000000000007941 */ /* 0x000fea0003800200 */
.L_x_865:
        /* <DEDUP_REMOVED lines=10> */
.L_x_868:
        /* <DEDUP_REMOVED lines=87> */
.L_x_869:
        /* <DEDUP_REMOVED lines=9> */
.L_x_4509:


//--------------------- .text._Z35group_norm_nhwc_bwd_one_pass_kernelI11Fp16IOBf16WLi128ELi84ELi672EEv26Group_norm_nhwc_bwd_params --------------------------
	.section	.text._Z35group_norm_nhwc_bwd_one_pass_kernelI11Fp16IOBf16WLi128ELi84ELi672EEv26Group_norm_nhwc_bwd_params,"ax",@progbits
	.align	128
        .global         _Z35group_norm_nhwc_bwd_one_pass_kernelI11Fp16IOBf16WLi128ELi84ELi672EEv26Group_norm_nhwc_bwd_params
        .type           _Z35group_norm_nhwc_bwd_one_pass_kernelI11Fp16IOBf16WLi128ELi84ELi672EEv26Group_norm_nhwc_bwd_params,@function
        .size           _Z35group_norm_nhwc_bwd_one_pass_kernelI11Fp16IOBf16WLi128ELi84ELi672EEv26Group_norm_nhwc_bwd_params,(.L_x_4510 - _Z35group_norm_nhwc_bwd_one_pass_kernelI11Fp16IOBf16WLi128ELi84ELi672EEv26Group_norm_nhwc_bwd_params)
        .other          _Z35group_norm_nhwc_bwd_one_pass_kernelI11Fp16IOBf16WLi128ELi84ELi672EEv26Group_norm_nhwc_bwd_params,@"STO_CUDA_ENTRY STV_DEFAULT"
_Z35group_norm_nhwc_bwd_one_pass_kernelI11Fp16IOBf16WLi128ELi84ELi672EEv26Group_norm_nhwc_bwd_params:
.text._Z35group_norm_nhwc_bwd_one_pass_kernelI11Fp16IOBf16WLi128ELi84ELi672EEv26Group_norm_nhwc_bwd_params:
        /* <DEDUP_REMOVED lines=22> */
.L_x_913:
[----:B-1----:R-:W1:Y:S01]  /*0160*/  LDC R10, c[0x0][0x410] ;  /* 0x00010400ff0a7b82 */ /* 0x002e620000000800 */
[----:B--2---:R-:W2:Y:S01]  /*0170*/  LDCU UR4, c[0x0][0x41c] ;  /* 0x00008380ff0477ac */ /* 0x004ea20008000800 */
        /* <DEDUP_REMOVED lines=25> */
[----:B---3--:R-:W-:Y:S02]  /*0310*/  ISETP.GE.U32.AND P0, PT, R7, UR8, PT ;  /* 0x0000000807007c0c */ /* 0x008fe4000bf06070 */
[----:B------:R-:W-:-:S02]  /*0320*/  CS2R R34, SRZ ;  /* 0x0000000000227805 */ /* 0x000fc4000001ff00 */
[----:B------:R-:W-:Y:S01]  /*0330*/  SHF.R.S32.HI R15, RZ, 0x1f, R7 ;  /* 0x0000001fff0f7819 */ /* 0x000fe20000011407 */
[----:B------:R-:W1:Y:S01]  /*0340*/  LDCU.U8 UR4, c[0x0][0x414] ;  /* 0x00008280ff0477ac */ /* 0x000e620008000000 */
[CC--:B------:R-:W-:Y:S02]  /*0350*/  ISETP.GE.U32.AND P1, PT, R4.reuse, R9.reuse, PT ;  /* 0x000000090400720c */ /* 0x0c0fe40003f26070 */
[----:B------:R-:W-:Y:S02]  /*0360*/  ISETP.GE.AND.EX P0, PT, R15, UR9, PT, P0 ;  /* 0x000000090f007c0c */ /* 0x000fe4000bf06300 */
[----:B------:R-:W-:Y:S02]  /*0370*/  ISETP.GT.U32.AND P5, PT, R9, R4, PT ;  /* 0x000000040900720c */ /* 0x000fe40003fa4070 */
[----:B------:R-:W-:Y:S02]  /*0380*/  IADD3 R9, PT, PT, R4, -R9, RZ ;  /* 0x8000000904097210 */ /* 0x000fe40007ffe0ff */
[----:B------:R-:W-:-:S02]  /*0390*/  IADD3 R13, PT, PT, R7, 0x10, RZ ;  /* 0x00000010070d7810 */ /* 0x000fc40007ffe0ff */
[----:B------:R-:W-:Y:S02]  /*03a0*/  SEL R4, R9, R4, !P5 ;  /* 0x0000000409047207 */ /* 0x000fe40006800000 */
[----:B------:R-:W-:Y:S02]  /*03b0*/  ISETP.NE.AND P5, PT, R10, RZ, PT ;  /* 0x000000ff0a00720c */ /* 0x000fe40003fa5270 */
[----:B------:R-:W-:Y:S01]  /*03c0*/  @P1 IADD3 R5, PT, PT, R5, 0x1, RZ ;  /* 0x0000000105051810 */ /* 0x000fe20007ffe0ff */
[----:B------:R-:W2:Y:S01]  /*03d0*/  @!P0 LDC.64 R18, c[0x0][0x3f8] ;  /* 0x0000fe00ff128b82 */ /* 0x000ea20000000a00 */
[----:B------:R-:W-:Y:S02]  /*03e0*/  LOP3.LUT R9, RZ, R10, RZ, 0x33, !PT ;  /* 0x0000000aff097212 */ /* 0x000fe400078e33ff */
[----:B------:R-:W-:Y:S02]  /*03f0*/  @!P2 IADD3 R4, PT, PT, -R4, RZ, RZ ;  /* 0x000000ff0404a210 */ /* 0x000fe40007ffe1ff */
[----:B------:R-:W-:-:S02]  /*0400*/  MOV R6, R5 ;  /* 0x0000000500067202 */ /* 0x000fc40000000f00 */
[----:B------:R-:W-:Y:S01]  /*0410*/  SEL R5, R9, R4, !P5 ;  /* 0x0000000409057207 */ /* 0x000fe20006800000 */
[----:B------:R-:W3:Y:S01]  /*0420*/  @!P0 LDC.64 R24, c[0x0][0x3a0] ;  /* 0x0000e800ff188b82 */ /* 0x000ee20000000a00 */
[----:B------:R-:W-:Y:S02]  /*0430*/  @!P4 IADD3 R6, PT, PT, -R6, RZ, RZ ;  /* 0x000000ff0606c210 */ /* 0x000fe40007ffe1ff */
[----:B------:R-:W-:Y:S01]  /*0440*/  ISETP.GE.U32.AND P3, PT, R13, UR8, PT ;  /* 0x000000080d007c0c */ /* 0x000fe2000bf66070 */
[----:B------:R-:W-:Y:S01]  /*0450*/  IMAD R11, R5, 0x54, RZ ;  /* 0x00000054050b7824 */ /* 0x000fe200078e02ff */
[----:B------:R-:W-:Y:S02]  /*0460*/  SEL R9, R9, R6, !P5 ;  /* 0x0000000609097207 */ /* 0x000fe40006800000 */
[----:B0-----:R-:W-:Y:S01]  /*0470*/  SHF.R.S32.HI R17, RZ, 0x1f, R13 ;  /* 0x0000001fff117819 */ /* 0x001fe2000001140d */
[----:B------:R-:W4:Y:S01]  /*0480*/  @!P0 LDC.64 R26, c[0x0][0x398] ;  /* 0x0000e600ff1a8b82 */ /* 0x000f220000000a00 */
[----:B------:R-:W-:-:S02]  /*0490*/  IADD3 R52, P1, PT, R11, R2, RZ ;  /* 0x000000020b347210 */ /* 0x000fc40007f3e0ff */
[----:B------:R-:W-:Y:S02]  /*04a0*/  SHF.R.S32.HI R2, RZ, 0x1f, R9 ;  /* 0x0000001fff027819 */ /* 0x000fe40000011409 */
[----:B------:R-:W-:Y:S02]  /*04b0*/  ISETP.GE.AND.EX P3, PT, R17, UR9, PT, P3 ;  /* 0x0000000911007c0c */ /* 0x000fe4000bf66330 */
[----:B------:R-:W-:Y:S01]  /*04c0*/  LEA.HI.X.SX32 R53, R11, RZ, 0x1, P1 ;  /* 0x000000ff0b357211 */ /* 0x000fe200008f0eff */
[----:B------:R-:W-:-:S04]  /*04d0*/  IMAD R2, R2, UR10, RZ ;  /* 0x0000000a02027c24 */ /* 0x000fc8000f8e02ff */
[----:B------:R-:W-:Y:S02]  /*04e0*/  IMAD R55, R9, UR11, R2 ;  /* 0x0000000b09377c24 */ /* 0x000fe4000f8e0202 */
[----:B--2---:R-:W-:Y:S02]  /*04f0*/  @!P0 IMAD R2, R15, R18, RZ ;  /* 0x000000120f028224 */ /* 0x004fe400078e02ff */
[----:B------:R-:W-:Y:S02]  /*0500*/  IMAD.WIDE.U32 R52, R9, UR10, R52 ;  /* 0x0000000a09347c25 */ /* 0x000fe4000f8e0034 */
[----:B------:R-:W2:Y:S02]  /*0510*/  @!P3 LDC.64 R28, c[0x0][0x3f8] ;  /* 0x0000fe00ff1cbb82 */ /* 0x000ea40000000a00 */
[C---:B------:R-:W-:Y:S01]  /*0520*/  @!P0 IMAD R11, R7.reuse, R19, R2 ;  /* 0x00000013070b8224 */ /* 0x040fe200078e0202 */
[----:B------:R-:W-:Y:S02]  /*0530*/  IADD3 R19, PT, PT, R7, 0x20, RZ ;  /* 0x0000002007137810 */ /* 0x000fe40007ffe0ff */
[----:B------:R-:W-:-:S02]  /*0540*/  IADD3 R55, PT, PT, R53, R55, RZ ;  /* 0x0000003735377210 */ /* 0x000fc40007ffe0ff */
[----:B------:R-:W-:Y:S01]  /*0550*/  ISETP.GE.U32.AND P1, PT, R19, UR8, PT ;  /* 0x0000000813007c0c */ /* 0x000fe2000bf26070 */
[----:B------:R-:W0:Y:S01]  /*0560*/  @!P3 LDC.64 R30, c[0x0][0x3a0] ;  /* 0x0000e800ff1ebb82 */ /* 0x000e220000000a00 */
[----:B------:R-:W-:Y:S02]  /*0570*/  SHF.R.S32.HI R21, RZ, 0x1f, R19 ;  /* 0x0000001fff157819 */ /* 0x000fe40000011413 */
[-C--:B------:R-:W-:Y:S02]  /*0580*/  @!P0 MOV R54, R52.reuse ;  /* 0x0000003400368202 */ /* 0x080fe40000000f00 */
[----:B------:R-:W-:Y:S02]  /*0590*/  ISETP.GE.AND.EX P1, PT, R21, UR9, PT, P1 ;  /* 0x0000000915007c0c */ /* 0x000fe4000bf26310 */
[----:B------:R-:W-:Y:S01]  /*05a0*/  @!P3 MOV R14, R52 ;  /* 0x00000034000eb202 */ /* 0x000fe20000000f00 */
[----:B------:R-:W-:Y:S01]  /*05b0*/  @!P0 IMAD.WIDE.U32 R8, R7, R18, R54 ;  /* 0x0000001207088225 */ /* 0x000fe200078e0036 */
[----:B------:R-:W1:Y:S01]  /*05c0*/  @!P3 LDC.64 R32, c[0x0][0x398] ;  /* 0x0000e600ff20bb82 */ /* 0x000e620000000a00 */
[----:B------:R-:W-:-:S03]  /*05d0*/  @!P3 MOV R15, R55 ;  /* 0x00000037000fb202 */ /* 0x000fc60000000f00 */
[----:B------:R-:W-:Y:S02]  /*05e0*/  @!P0 IADD3 R9, PT, PT, R9, R11, RZ ;  /* 0x0000000b09098210 */ /* 0x000fe40007ffe0ff */
[C---:B------:R-:W-:Y:S01]  /*05f0*/  @!P0 SHF.L.U32 R23, R8.reuse, 0x1, RZ ;  /* 0x0000000108178819 */ /* 0x040fe200000006ff */
[-C--:B--2---:R-:W-:Y:S01]  /*0600*/  @!P3 IMAD R4, R17, R28.reuse, RZ ;  /* 0x0000001c1104b224 */ /* 0x084fe200078e02ff */
[----:B------:R-:W-:Y:S01]  /*0610*/  @!P0 SHF.L.U64.HI R2, R8, 0x1, R9 ;  /* 0x0000000108028819 */ /* 0x000fe20000010209 */
[----:B------:R-:W-:Y:S01]  /*0620*/  @!P3 IMAD.WIDE.U32 R14, R13, R28, R14 ;  /* 0x0000001c0d0eb225 */ /* 0x000fe200078e000e */
[----:B---3--:R-:W-:Y:S01]  /*0630*/  @!P0 IADD3 R10, P2, PT, R23, R24, RZ ;  /* 0x00000018170a8210 */ /* 0x008fe20007f5e0ff */
[----:B------:R-:W2:Y:S02]  /*0640*/  @!P1 LDC.64 R8, c[0x0][0x3f8] ;  /* 0x0000fe00ff089b82 */ /* 0x000ea40000000a00 */
[----:B------:R-:W-:Y:S01]  /*0650*/  @!P3 IMAD R17, R13, R29, R4 ;  /* 0x0000001d0d11b224 */ /* 0x000fe200078e0204 */
[----:B------:R-:W-:-:S02]  /*0660*/  @!P0 IADD3.X R11, PT, PT, R2, R25, RZ, P2, !PT ;  /* 0x00000019020b8210 */ /* 0x000fc400017fe4ff */
[----:B----4-:R-:W-:Y:S02]  /*0670*/  @!P0 IADD3 R12, P2, PT, R23, R26, RZ ;  /* 0x0000001a170c8210 */ /* 0x010fe40007f5e0ff */
[----:B------:R-:W-:Y:S01]  /*0680*/  IADD3 R23, PT, PT, R7, 0x30, RZ ;  /* 0x0000003007177810 */ /* 0x000fe20007ffe0ff */
[----:B------:R-:W5:Y:S01]  /*0690*/  @!P0 LDG.E R40, desc[UR6][R10.64] ;  /* 0x000000060a288981 */ /* 0x000f62000c1e1900 */
[----:B------:R-:W-:Y:S01]  /*06a0*/  @!P0 IADD3.X R13, PT, PT, R2, R27, RZ, P2, !PT ;  /* 0x0000001b020d8210 */ /* 0x000fe200017fe4ff */
[----:B------:R-:W3:Y:S01]  /*06b0*/  @!P1 LDC.64 R24, c[0x0][0x398] ;  /* 0x0000e600ff189b82 */ /* 0x000ee20000000a00 */
[----:B------:R-:W-:Y:S02]  /*06c0*/  ISETP.GE.U32.AND P2, PT, R23, UR8, PT ;  /* 0x0000000817007c0c */ /* 0x000fe4000bf46070 */
[----:B------:R-:W-:Y:S01]  /*06d0*/  SHF.R.S32.HI R27, RZ, 0x1f, R23 ;  /* 0x0000001fff1b7819 */ /* 0x000fe20000011417 */
[----:B------:R4:W5:Y:S01]  /*06e0*/  @!P0 LDG.E R39, desc[UR6][R12.64] ;  /* 0x000000060c278981 */ /* 0x000962000c1e1900 */
[----:B------:R-:W-:-:S02]  /*06f0*/  @!P3 IADD3 R15, PT, PT, R15, R17, RZ ;  /* 0x000000110f0fb210 */ /* 0x000fc40007ffe0ff */
[----:B------:R-:W-:Y:S02]  /*0700*/  ISETP.GE.AND.EX P2, PT, R27, UR9, PT, P2 ;  /* 0x000000091b007c0c */ /* 0x000fe4000bf46320 */
[C---:B------:R-:W-:Y:S02]  /*0710*/  @!P3 SHF.L.U32 R17, R14.reuse, 0x1, RZ ;  /* 0x000000010e11b819 */ /* 0x040fe400000006ff */
[----:B------:R-:W-:Y:S02]  /*0720*/  @!P3 SHF.L.U64.HI R2, R14, 0x1, R15 ;  /* 0x000000010e02b819 */ /* 0x000fe4000001020f */
[C---:B0-----:R-:W-:Y:S02]  /*0730*/  @!P3 IADD3 R14, P4, PT, R17.reuse, R30, RZ ;  /* 0x0000001e110eb210 */ /* 0x041fe40007f9e0ff */
[----:B-1----:R-:W-:Y:S02]  /*0740*/  @!P3 IADD3 R16, P0, PT, R17, R32, RZ ;  /* 0x000000201110b210 */ /* 0x002fe40007f1e0ff */
[----:B------:R-:W-:-:S02]  /*0750*/  @!P3 IADD3.X R15, PT, PT, R2, R31, RZ, P4, !PT ;  /* 0x0000001f020fb210 */ /* 0x000fc400027fe4ff */
[----:B------:R-:W-:Y:S01]  /*0760*/  @!P3 IADD3.X R17, PT, PT, R2, R33, RZ, P0, !PT ;  /* 0x000000210211b210 */ /* 0x000fe200007fe4ff */
[----:B--2---:R-:W-:Y:S01]  /*0770*/  @!P1 IMAD R2, R21, R8, RZ ;  /* 0x0000000815029224 */ /* 0x004fe200078e02ff */
[----:B------:R-:W-:Y:S01]  /*0780*/  IADD3 R4, PT, PT, R7, 0x40, RZ ;  /* 0x0000004007047810 */ /* 0x000fe20007ffe0ff */
[----:B------:R-:W0:Y:S01]  /*0790*/  @!P1 LDC.64 R20, c[0x0][0x3a0] ;  /* 0x0000e800ff149b82 */ /* 0x000e220000000a00 */
[----:B----4-:R-:W-:Y:S01]  /*07a0*/  @!P1 MOV R12, R52 ;  /* 0x00000034000c9202 */ /* 0x010fe20000000f00 */
[----:B------:R1:W5:Y:S01]  /*07b0*/  @!P3 LDG.E R38, desc[UR6][R14.64] ;  /* 0x000000060e26b981 */ /* 0x000362000c1e1900 */
[----:B------:R-:W-:-:S05]  /*07c0*/  ISETP.GE.U32.AND P0, PT, R4, UR8, PT ;  /* 0x0000000804007c0c */ /* 0x000fca000bf06070 */
[----:B------:R-:W2:Y:S01]  /*07d0*/  @!P2 LDC.64 R10, c[0x0][0x3f8] ;  /* 0x0000fe00ff0aab82 */ /* 0x000ea20000000a00 */
[----:B------:R-:W-:Y:S01]  /*07e0*/  SHF.R.S32.HI R29, RZ, 0x1f, R4 ;  /* 0x0000001fff1d7819 */ /* 0x000fe20000011404 */
[----:B------:R4:W5:Y:S01]  /*07f0*/  @!P3 LDG.E R37, desc[UR6][R16.64] ;  /* 0x000000061025b981 */ /* 0x000962000c1e1900 */
[----:B------:R-:W-:Y:S02]  /*0800*/  @!P1 MOV R13, R55 ;  /* 0x00000037000d9202 */ /* 0x000fe40000000f00 */
[----:B------:R-:W-:Y:S01]  /*0810*/  ISETP.GE.AND.EX P0, PT, R29, UR9, PT, P0 ;  /* 0x000000091d007c0c */ /* 0x000fe2000bf06300 */
[C---:B------:R-:W-:Y:S02]  /*0820*/  @!P1 IMAD R9, R19.reuse, R9, R2 ;  /* 0x0000000913099224 */ /* 0x040fe400078e0202 */
[----:B------:R-:W-:Y:S01]  /*0830*/  @!P1 IMAD.WIDE.U32 R12, R19, R8, R12 ;  /* 0x00000008130c9225 */ /* 0x000fe200078e000c */
[----:B------:R-:W-:Y:S01]  /*0840*/  IADD3 R8, PT, PT, R7, 0x50, RZ ;  /* 0x0000005007087810 */ /* 0x000fe20007ffe0ff */
[----:B-1----:R-:W1:Y:S03]  /*0850*/  @!P2 LDC.64 R14, c[0x0][0x398] ;  /* 0x0000e600ff0eab82 */ /* 0x002e660000000a00 */
[----:B------:R-:W-:-:S02]  /*0860*/  @!P1 IADD3 R9, PT, PT, R13, R9, RZ ;  /* 0x000000090d099210 */ /* 0x000fc40007ffe0ff */
[----:B------:R-:W-:-:S03]  /*0870*/  @!P1 SHF.L.U32 R19, R12, 0x1, RZ ;  /* 0x000000010c139819 */ /* 0x000fc600000006ff */
[----:B----4-:R-:W4:Y:S01]  /*0880*/  @!P0 LDC.64 R16, c[0x0][0x3f8] ;  /* 0x0000fe00ff108b82 */ /* 0x010f220000000a00 */
[----:B------:R-:W-:Y:S02]  /*0890*/  @!P1 SHF.L.U64.HI R12, R12, 0x1, R9 ;  /* 0x000000010c0c9819 */ /* 0x000fe40000010209 */
[----:B------:R-:W-:Y:S02]  /*08a0*/  ISETP.GE.U32.AND P4, PT, R8, UR8, PT ;  /* 0x0000000808007c0c */ /* 0x000fe4000bf86070 */
[----:B------:R-:W-:Y:S01]  /*08b0*/  SHF.R.S32.HI R31, RZ, 0x1f, R8 ;  /* 0x0000001fff1f7819 */ /* 0x000fe20000011408 */
[----:B--2---:R-:W-:Y:S01]  /*08c0*/  @!P2 IMAD R18, R27, R10, RZ ;  /* 0x0000000a1b12a224 */ /* 0x004fe200078e02ff */
[----:B0-----:R-:W-:Y:S02]  /*08d0*/  @!P1 IADD3 R20, P6, PT, R19, R20, RZ ;  /* 0x0000001413149210 */ /* 0x001fe40007fde0ff */
[----:B------:R-:W-:Y:S01]  /*08e0*/  ISETP.GE.AND.EX P4, PT, R31, UR9, PT, P4 ;  /* 0x000000091f007c0c */ /* 0x000fe2000bf86340 */
[----:B------:R-:W-:Y:S01]  /*08f0*/  @!P2 IMAD R27, R23, R11, R18 ;  /* 0x0000000b171ba224 */ /* 0x000fe200078e0212 */
[----:B------:R-:W-:-:S02]  /*0900*/  @!P1 IADD3.X R21, PT, PT, R12, R21, RZ, P6, !PT ;  /* 0x000000150c159210 */ /* 0x000fc400037fe4ff */
[----:B---3--:R-:W-:Y:S02]  /*0910*/  @!P1 IADD3 R24, P6, PT, R19, R24, RZ ;  /* 0x0000001813189210 */ /* 0x008fe40007fde0ff */
[----:B------:R-:W-:Y:S01]  /*0920*/  @!P2 MOV R18, R52 ;  /* 0x000000340012a202 */ /* 0x000fe20000000f00 */
[----:B------:R0:W5:Y:S01]  /*0930*/  @!P1 LDG.E R36, desc[UR6][R20.64] ;  /* 0x0000000614249981 */ /* 0x000162000c1e1900 */
[----:B------:R-:W-:Y:S02]  /*0940*/  @!P2 MOV R19, R55 ;  /* 0x000000370013a202 */ /* 0x000fe40000000f00 */
[C---:B------:R-:W-:Y:S02]  /*0950*/  IADD3 R2, PT, PT, R7.reuse, 0x60, RZ ;  /* 0x0000006007027810 */ /* 0x040fe40007ffe0ff */
[----:B------:R-:W-:Y:S01]  /*0960*/  IADD3 R26, PT, PT, R7, 0x70, RZ ;  /* 0x00000070071a7810 */ /* 0x000fe20007ffe0ff */
[----:B------:R-:W-:Y:S01]  /*0970*/  @!P2 IMAD.WIDE.U32 R10, R23, R10, R18 ;  /* 0x0000000a170aa225 */ /* 0x000fe200078e0012 */
[----:B------:R-:W2:Y:S01]  /*0980*/  @!P2 LDC.64 R6, c[0x0][0x3a0] ;  /* 0x0000e800ff06ab82 */ /* 0x000ea20000000a00 */
[----:B------:R-:W-:-:S03]  /*0990*/  @!P1 IADD3.X R25, PT, PT, R12, R25, RZ, P6, !PT ;  /* 0x000000190c199210 */ /* 0x000fc600037fe4ff */
[----:B------:R-:W-:Y:S02]  /*09a0*/  @!P2 IADD3 R23, PT, PT, R11, R27, RZ ;  /* 0x0000001b0b17a210 */ /* 0x000fe40007ffe0ff */
[C---:B------:R-:W-:Y:S01]  /*09b0*/  @!P2 SHF.L.U32 R11, R10.reuse, 0x1, RZ ;  /* 0x000000010a0ba819 */ /* 0x040fe200000006ff */
[----:B------:R3:W5:Y:S01]  /*09c0*/  @!P1 LDG.E R35, desc[UR6][R24.64] ;  /* 0x0000000618239981 */ /* 0x000762000c1e1900 */
[----:B------:R-:W3:Y:S02]  /*09d0*/  @!P4 LDC.64 R18, c[0x0][0x3f8] ;  /* 0x0000fe00ff12cb82 */ /* 0x000ee40000000a00 */
[----:B-1----:R-:W-:Y:S01]  /*09e0*/  @!P2 IADD3 R28, P1, PT, R11, R14, RZ ;  /* 0x0000000e0b1ca210 */ /* 0x002fe20007f3e0ff */
[----:B----4-:R-:W-:Y:S01]  /*09f0*/  @!P0 IMAD R14, R29, R16, RZ ;  /* 0x000000101d0e8224 */ /* 0x010fe200078e02ff */
[----:B------:R-:W-:-:S03]  /*0a00*/  @!P2 SHF.L.U64.HI R12, R10, 0x1, R23 ;  /* 0x000000010a0ca819 */ /* 0x000fc60000010217 */
[----:B------:R-:W-:Y:S01]  /*0a10*/  @!P0 IMAD R27, R4, R17, R14 ;  /* 0x00000011041b8224 */ /* 0x000fe200078e020e */
[----:B------:R-:W-:Y:S02]  /*0a20*/  @!P2 IADD3.X R29, PT, PT, R12, R15, RZ, P1, !PT ;  /* 0x0000000f0c1da210 */ /* 0x000fe40000ffe4ff */
[----:B------:R-:W1:Y:S01]  /*0a30*/  LDC.64 R14, c[0x0][0x3b8] ;  /* 0x0000ee00ff0e7b82 */ /* 0x000e620000000a00 */
[----:B0-----:R-:W-:Y:S02]  /*0a40*/  @!P0 MOV R20, R52 ;  /* 0x0000003400148202 */ /* 0x001fe40000000f00 */
[----:B------:R-:W-:Y:S02]  /*0a50*/  @!P0 MOV R21, R55 ;  /* 0x0000003700158202 */ /* 0x000fe40000000f00 */
[----:B--2---:R-:W-:Y:S02]  /*0a60*/  @!P2 IADD3 R22, P6, PT, R11, R6, RZ ;  /* 0x000000060b16a210 */ /* 0x004fe40007fde0ff */
[----:B------:R-:W-:Y:S01]  /*0a70*/  ISETP.GE.U32.AND P5, PT, R2, UR8, PT ;  /* 0x0000000802007c0c */ /* 0x000fe2000bfa6070 */
[----:B------:R-:W-:Y:S01]  /*0a80*/  @!P0 IMAD.WIDE.U32 R20, R4, R16, R20 ;  /* 0x0000001004148225 */ /* 0x000fe200078e0014 */
[----:B------:R-:W-:Y:S01]  /*0a90*/  SHF.R.S32.HI R13, RZ, 0x1f, R2 ;  /* 0x0000001fff0d7819 */ /* 0x000fe20000011402 */
[----:B------:R-:W0:Y:S01]  /*0aa0*/  @!P0 LDC.64 R10, c[0x0][0x3a0] ;  /* 0x0000e800ff0a8b82 */ /* 0x000e220000000a00 */
[----:B------:R-:W-:Y:S01]  /*0ab0*/  @!P2 IADD3.X R23, PT, PT, R12, R7, RZ, P6, !PT ;  /* 0x000000070c17a210 */ /* 0x000fe200037fe4ff */
[----:B---3--:R-:W-:Y:S01]  /*0ac0*/  @!P4 IMAD R31, R31, R18, RZ ;  /* 0x000000121f1fc224 */ /* 0x008fe200078e02ff */
[----:B------:R-:W-:-:S02]  /*0ad0*/  ISETP.GE.AND.EX P5, PT, R13, UR9, PT, P5 ;  /* 0x000000090d007c0c */ /* 0x000fc4000bfa6350 */
[----:B------:R-:W-:-:S03]  /*0ae0*/  @!P0 IADD3 R21, PT, PT, R21, R27, RZ ;  /* 0x0000001b15158210 */ /* 0x000fc60007ffe0ff */
[----:B------:R-:W2:Y:S01]  /*0af0*/  @!P0 LDC.64 R6, c[0x0][0x398] ;  /* 0x0000e600ff068b82 */ /* 0x000ea20000000a00 */
[----:B------:R-:W-:Y:S01]  /*0b00*/  @!P4 IMAD R27, R8, R19, R31 ;  /* 0x00000013081bc224 */ /* 0x000fe200078e021f */
[----:B------:R-:W-:Y:S01]  /*0b10*/  @!P4 MOV R30, R52 ;  /* 0x00000034001ec202 */ /* 0x000fe20000000f00 */
[----:B------:R3:W5:Y:S01]  /*0b20*/  @!P2 LDG.E R34, desc[UR6][R22.64] ;  /* 0x000000061622a981 */ /* 0x000762000c1e1900 */
[----:B------:R-:W-:Y:S01]  /*0b30*/  @!P4 MOV R31, R55 ;  /* 0x00000037001fc202 */ /* 0x000fe20000000f00 */
[----:B-1----:R-:W-:Y:S01]  /*0b40*/  IMAD.WIDE R14, R43, 0x8, R14 ;  /* 0x000000082b0e7825 */ /* 0x002fe200078e020e */
[----:B------:R-:W-:Y:S02]  /*0b50*/  @!P0 SHF.L.U32 R25, R20, 0x1, RZ ;  /* 0x0000000114198819 */ /* 0x000fe400000006ff */
[----:B------:R-:W1:Y:S01]  /*0b60*/  @!P4 LDC.64 R16, c[0x0][0x3a0] ;  /* 0x0000e800ff10cb82 */ /* 0x000e620000000a00 */
[----:B------:R-:W-:Y:S01]  /*0b70*/  @!P4 IMAD.WIDE.U32 R30, R8, R18, R30 ;  /* 0x00000012081ec225 */ /* 0x000fe200078e001e */
[----:B------:R-:W-:Y:S01]  /*0b80*/  @!P0 SHF.L.U64.HI R12, R20, 0x1, R21 ;  /* 0x00000001140c8819 */ /* 0x000fe20000010215 */
[----:B------:R-:W4:Y:S01]  /*0b90*/  LDG.E.64 R14, desc[UR6][R14.64] ;  /* 0x000000060e0e7981 */ /* 0x000f22000c1e1b00 */
[----:B------:R-:W-:-:S04]  /*0ba0*/  ISETP.GE.U32.AND P3, PT, R26, UR8, PT ;  /* 0x000000081a007c0c */ /* 0x000fc8000bf66070 */
[----:B------:R-:W1:Y:S01]  /*0bb0*/  @!P4 LDC.64 R18, c[0x0][0x398] ;  /* 0x0000e600ff12cb82 */ /* 0x000e620000000a00 */
[----:B------:R-:W-:Y:S02]  /*0bc0*/  SHF.R.S32.HI R9, RZ, 0x1f, R26 ;  /* 0x0000001fff097819 */ /* 0x000fe4000001141a */
[----:B------:R-:W-:-:S05]  /*0bd0*/  MOV R4, RZ ;  /* 0x000000ff00047202 */ /* 0x000fca0000000f00 */
[----:B------:R-:W1:Y:S01]  /*0be0*/  @!P5 LDC.64 R20, c[0x0][0x3f8] ;  /* 0x0000fe00ff14db82 */ /* 0x000e620000000a00 */
[----:B------:R-:W-:Y:S01]  /*0bf0*/  ISETP.GE.AND.EX P3, PT, R9, UR9, PT, P3 ;  /* 0x0000000909007c0c */ /* 0x000fe2000bf66330 */
[----:B------:R1:W5:Y:S01]  /*0c00*/  @!P2 LDG.E R4, desc[UR6][R28.64] ;  /* 0x000000061c04a981 */ /* 0x000362000c1e1900 */
[----:B---3--:R-:W-:Y:S02]  /*0c10*/  @!P4 IADD3 R23, PT, PT, R31, R27, RZ ;  /* 0x0000001b1f17c210 */ /* 0x008fe40007ffe0ff */
[C---:B--2---:R-:W-:Y:S02]  /*0c20*/  @!P0 IADD3 R22, P2, PT, R25.reuse, R6, RZ ;  /* 0x0000000619168210 */ /* 0x044fe40007f5e0ff */
[----:B0-----:R-:W-:Y:S02]  /*0c30*/  @!P0 IADD3 R24, P6, PT, R25, R10, RZ ;  /* 0x0000000a19188210 */ /* 0x001fe40007fde0ff */
[----:B------:R-:W-:Y:S02]  /*0c40*/  @!P4 SHF.L.U64.HI R32, R30, 0x1, R23 ;  /* 0x000000011e20c819 */ /* 0x000fe40000010217 */
[----:B------:R-:W-:-:S02]  /*0c50*/  @!P0 IADD3.X R23, PT, PT, R12, R7, RZ, P2, !PT ;  /* 0x000000070c178210 */ /* 0x000fc400017fe4ff */
[----:B------:R-:W-:Y:S02]  /*0c60*/  MOV R6, RZ ;  /* 0x000000ff00067202 */ /* 0x000fe40000000f00 */
[----:B------:R-:W-:Y:S02]  /*0c70*/  MOV R7, RZ ;  /* 0x000000ff00077202 */ /* 0x000fe40000000f00 */
[----:B------:R-:W-:Y:S02]  /*0c80*/  @!P0 IADD3.X R25, PT, PT, R12, R11, RZ, P6, !PT ;  /* 0x0000000b0c198210 */ /* 0x000fe400037fe4ff */
[----:B------:R-:W-:Y:S01]  /*0c90*/  @!P4 SHF.L.U32 R27, R30, 0x1, RZ ;  /* 0x000000011e1bc819 */ /* 0x000fe200000006ff */
[----:B------:R-:W0:Y:S01]  /*0ca0*/  @!P3 LDC.64 R10, c[0x0][0x3f8] ;  /* 0x0000fe00ff0abb82 */ /* 0x000e220000000a00 */
[----:B------:R-:W-:Y:S01]  /*0cb0*/  ISETP.NE.AND P1, PT, RZ, UR4, PT ;  /* 0x00000004ff007c0c */ /* 0x000fe2000bf25270 */
[----:B------:R2:W5:Y:S01]  /*0cc0*/  @!P0 LDG.E R6, desc[UR6][R24.64] ;  /* 0x0000000618068981 */ /* 0x000562000c1e1900 */
[----:B-1----:R-:W-:-:S03]  /*0cd0*/  @!P4 IADD3 R30, P6, PT, R27, R16, RZ ;  /* 0x000000101b1ec210 */ /* 0x002fc60007fde0ff */
[----:B------:R1:W5:Y:S01]  /*0ce0*/  @!P0 LDG.E R7, desc[UR6][R22.64] ;  /* 0x0000000616078981 */ /* 0x000362000c1e1900 */
[----:B------:R-:W-:Y:S01]  /*0cf0*/  @!P4 IADD3 R12, P0, PT, R27, R18, RZ ;  /* 0x000000121b0cc210 */ /* 0x000fe20007f1e0ff */
[----:B------:R-:W-:Y:S01]  /*0d00*/  @!P5 IMAD R18, R13, R20, RZ ;  /* 0x000000140d12d224 */ /* 0x000fe200078e02ff */
[C---:B------:R-:W-:Y:S02]  /*0d10*/  @!P4 IADD3.X R31, PT, PT, R32.reuse, R17, RZ, P6, !PT ;  /* 0x00000011201fc210 */ /* 0x040fe400037fe4ff */
[----:B------:R-:W-:Y:S01]  /*0d20*/  @!P4 IADD3.X R13, PT, PT, R32, R19, RZ, P0, !PT ;  /* 0x00000013200dc210 */ /* 0x000fe200007fe4ff */
[----:B------:R-:W3:Y:S01]  /*0d30*/  @!P5 LDC.64 R16, c[0x0][0x3a0] ;  /* 0x0000e800ff10db82 */ /* 0x000ee20000000a00 */
[----:B------:R-:W-:Y:S02]  /*0d40*/  @!P5 MOV R32, R52 ;  /* 0x000000340020d202 */ /* 0x000fe40000000f00 */
[----:B------:R-:W-:Y:S01]  /*0d50*/  @!P5 MOV R33, R55 ;  /* 0x000000370021d202 */ /* 0x000fe20000000f00 */
[C---:B------:R-:W-:Y:S01]  /*0d60*/  @!P5 IMAD R27, R2.reuse, R21, R18 ;  /* 0x00000015021bd224 */ /* 0x040fe200078e0212 */
[----:B------:R-:W-:Y:S01]  /*0d70*/  MOV R8, RZ ;  /* 0x000000ff00087202 */ /* 0x000fe20000000f00 */
[----:B------:R-:W-:-:S02]  /*0d80*/  @!P5 IMAD.WIDE.U32 R32, R2, R20, R32 ;  /* 0x000000140220d225 */ /* 0x000fc400078e0020 */
[----:B------:R-:W3:Y:S03]  /*0d90*/  @P1 LDC.64 R28, c[0x0][0x3b0] ;  /* 0x0000ec00ff1c1b82 */ /* 0x000ee60000000a00 */
[----:B------:R0:W5:Y:S05]  /*0da0*/  @!P4 LDG.E R8, desc[UR6][R30.64] ;  /* 0x000000061e08c981 */ /* 0x00016a000c1e1900 */
[----:B------:R-:W3:Y:S08]  /*0db0*/  LDC.64 R20, c[0x0][0x3a8] ;  /* 0x0000ea00ff147b82 */ /* 0x000ef00000000a00 */
[----:B------:R-:W3:Y:S08]  /*0dc0*/  @!P5 LDC.64 R18, c[0x0][0x398] ;  /* 0x0000e600ff12db82 */ /* 0x000ef00000000a00 */
[----:B--2---:R-:W2:Y:S08]  /*0dd0*/  @!P3 LDC.64 R24, c[0x0][0x3a0] ;  /* 0x0000e800ff18bb82 */ /* 0x004eb00000000a00 */
[----:B-1----:R-:W1:Y:S01]  /*0de0*/  @!P3 LDC.64 R22, c[0x0][0x398] ;  /* 0x0000e600ff16bb82 */ /* 0x002e620000000a00 */
[----:B------:R-:W-:Y:S01]  /*0df0*/  @!P5 IADD3 R27, PT, PT, R33, R27, RZ ;  /* 0x0000001b211bd210 */ /* 0x000fe20007ffe0ff */
[----:B0-----:R-:W-:Y:S01]  /*0e00*/  @!P3 IMAD R9, R9, R10, RZ ;  /* 0x0000000a0909b224 */ /* 0x001fe200078e02ff */
[----:B------:R-:W-:-:S02]  /*0e10*/  @!P3 MOV R30, R52 ;  /* 0x00000034001eb202 */ /* 0x000fc40000000f00 */
[----:B------:R-:W-:Y:S01]  /*0e20*/  @!P3 MOV R31, R55 ;  /* 0x00000037001fb202 */ /* 0x000fe20000000f00 */
[----:B------:R-:W-:Y:S01]  /*0e30*/  @!P3 IMAD R11, R26, R11, R9 ;  /* 0x0000000b1a0bb224 */ /* 0x000fe200078e0209 */
[----:B------:R-:W-:Y:S02]  /*0e40*/  @!P5 SHF.L.U64.HI R46, R32, 0x1, R27 ;  /* 0x00000001202ed819 */ /* 0x000fe4000001021b */
[----:B------:R-:W-:Y:S01]  /*0e50*/  LOP3.LUT R2, R42, 0xffff, RZ, 0xc0, !PT ;  /* 0x0000ffff2a027812 */ /* 0x000fe200078ec0ff */
[----:B------:R-:W-:Y:S01]  /*0e60*/  @!P3 IMAD.WIDE.U32 R26, R26, R10, R30 ;  /* 0x0000000a1a1ab225 */ /* 0x000fe200078e001e */
[----:B------:R-:W-:Y:S02]  /*0e70*/  @!P5 SHF.L.U32 R45, R32, 0x1, RZ ;  /* 0x00000001202dd819 */ /* 0x000fe400000006ff */
[----:B------:R-:W-:Y:S01]  /*0e80*/  MOV R9, RZ ;  /* 0x000000ff00097202 */ /* 0x000fe20000000f00 */
[----:B------:R-:W-:Y:S01]  /*0e90*/  IMAD R33, R5, 0x54, R2 ;  /* 0x0000005405217824 */ /* 0x000fe200078e0202 */
[----:B---3--:R-:W-:-:S02]  /*0ea0*/  @!P5 IADD3 R16, P0, PT, R45, R16, RZ ;  /* 0x000000102d10d210 */ /* 0x008fc40007f1e0ff */
[----:B------:R-:W-:Y:S02]  /*0eb0*/  @!P3 IADD3 R27, PT, PT, R27, R11, RZ ;  /* 0x0000000b1b1bb210 */ /* 0x000fe40007ffe0ff */
[----:B------:R-:W-:Y:S01]  /*0ec0*/  @!P3 SHF.L.U32 R11, R26, 0x1, RZ ;  /* 0x000000011a0bb819 */ /* 0x000fe200000006ff */
[----:B------:R0:W5:Y:S01]  /*0ed0*/  @!P4 LDG.E R9, desc[UR6][R12.64] ;  /* 0x000000060c09c981 */ /* 0x000162000c1e1900 */
[----:B------:R-:W-:Y:S01]  /*0ee0*/  MOV R10, RZ ;  /* 0x000000ff000a7202 */ /* 0x000fe20000000f00 */
[----:B------:R-:W-:Y:S01]  /*0ef0*/  @P1 IMAD.WIDE R28, R33, 0x2, R28 ;  /* 0x00000002211c1825 */ /* 0x000fe200078e021c */
[----:B------:R-:W-:Y:S02]  /*0f00*/  @!P5 IADD3.X R17, PT, PT, R46, R17, RZ, P0, !PT ;  /* 0x000000112e11d210 */ /* 0x000fe400007fe4ff */
[----:B------:R-:W-:Y:S01]  /*0f10*/  @!P5 IADD3 R18, P0, PT, R45, R18, RZ ;  /* 0x000000122d12d210 */ /* 0x000fe20007f1e0ff */
[----:B------:R-:W-:Y:S01]  /*0f20*/  IMAD.WIDE R20, R33, 0x2, R20 ;  /* 0x0000000221147825 */ /* 0x000fe200078e0214 */
[----:B------:R-:W-:Y:S01]  /*0f30*/  @!P3 SHF.L.U64.HI R26, R26, 0x1, R27 ;  /* 0x000000011a1ab819 */ /* 0x000fe2000001021b */
[----:B------:R3:W5:Y:S01]  /*0f40*/  @!P5 LDG.E R10, desc[UR6][R16.64] ;  /* 0x00000006100ad981 */ /* 0x000762000c1e1900 */
[----:B--2---:R-:W-:-:S02]  /*0f50*/  @!P3 IADD3 R24, P2, PT, R11, R24, RZ ;  /* 0x000000180b18b210 */ /* 0x004fc40007f5e0ff */
[----:B-1----:R-:W-:Y:S02]  /*0f60*/  @!P3 IADD3 R22, P4, PT, R11, R22, RZ ;  /* 0x000000160b16b210 */ /* 0x002fe40007f9e0ff */
[----:B0-----:R-:W-:Y:S02]  /*0f70*/  CS2R R12, SRZ ;  /* 0x00000000000c7805 */ /* 0x001fe4000001ff00 */
[----:B------:R-:W-:Y:S01]  /*0f80*/  MOV R11, RZ ;  /* 0x000000ff000b7202 */ /* 0x000fe20000000f00 */
[----:B------:R-:W2:Y:S01]  /*0f90*/  @P1 LDG.E.U16 R31, desc[UR6][R28.64] ;  /* 0x000000061c1f1981 */ /* 0x000ea2000c1e1500 */
[----:B------:R-:W-:Y:S02]  /*0fa0*/  @!P5 IADD3.X R19, PT, PT, R46, R19, RZ, P0, !PT ;  /* 0x000000132e13d210 */ /* 0x000fe400007fe4ff */
[C---:B------:R-:W-:Y:S01]  /*0fb0*/  @!P3 IADD3.X R25, PT, PT, R26.reuse, R25, RZ, P2, !PT ;  /* 0x000000191a19b210 */ /* 0x040fe200017fe4ff */
[----:B------:R-:W2:Y:S01]  /*0fc0*/  @P1 LDG.E.U16 R30, desc[UR6][R28.64+0x2] ;  /* 0x000002061c1e1981 */ /* 0x000ea2000c1e1500 */
[----:B------:R-:W-:-:S03]  /*0fd0*/  @!P3 IADD3.X R23, PT, PT, R26, R23, RZ, P4, !PT ;  /* 0x000000171a17b210 */ /* 0x000fc600027fe4ff */
[----:B------:R-:W2:Y:S04]  /*0fe0*/  LDG.E.U16 R45, desc[UR6][R20.64] ;  /* 0x00000006142d7981 */ /* 0x000ea8000c1e1500 */
[----:B------:R-:W2:Y:S04]  /*0ff0*/  LDG.E.U16 R17, desc[UR6][R20.64+0x2] ;  /* 0x0000020614117981 */ /* 0x000ea8000c1e1500 */
[----:B------:R0:W5:Y:S04]  /*1000*/  @!P5 LDG.E R11, desc[UR6][R18.64] ;  /* 0x00000006120bd981 */ /* 0x000168000c1e1900 */
[----:B------:R0:W5:Y:S04]  /*1010*/  @!P3 LDG.E R12, desc[UR6][R24.64] ;  /* 0x00000006180cb981 */ /* 0x000168000c1e1900 */
[----:B------:R0:W5:Y:S01]  /*1020*/  @!P3 LDG.E R13, desc[UR6][R22.64] ;  /* 0x00000006160db981 */ /* 0x000162000c1e1900 */
[----:B------:R-:W-:Y:S01]  /*1030*/  MOV R47, 0x3f800000 ;  /* 0x3f800000002f7802 */ /* 0x000fe20000000f00 */
[----:B------:R-:W-:Y:S01]  /*1040*/  UISETP.NE.AND UP0, UPT, UR4, URZ, UPT ;  /* 0x000000ff0400728c */ /* 0x000fe2000bf05270 */
[----:B------:R-:W-:-:S02]  /*1050*/  MOV R50, RZ ;  /* 0x000000ff00327202 */ /* 0x000fc40000000f00 */
[----:B------:R-:W-:Y:S01]  /*1060*/  MOV R48, RZ ;  /* 0x000000ff00307202 */ /* 0x000fe20000000f00 */
[----:B----4-:R-:W-:-:S05]  /*1070*/  FFMA.FTZ R15, -R14, R14, R15 ;  /* 0x0000000e0e0f7223 */ /* 0x010fca000001010f */
[----:B------:R-:W-:-:S13]  /*1080*/  FSETP.GTU.FTZ.AND P0, PT, R15, RZ, PT ;  /* 0x000000ff0f00720b */ /* 0x000fda0003f1c000 */
[----:B---3--:R-:W1:Y:S02]  /*1090*/  @P0 LDC R16, c[0x0][0x3c0] ;  /* 0x0000f000ff100b82 */ /* 0x008e640000000800 */
[----:B-1----:R-:W-:-:S04]  /*10a0*/  @P0 FADD.FTZ R16, R15, R16 ;  /* 0x000000100f100221 */ /* 0x002fc80000010000 */
[----:B------:R0:W1:Y:S01]  /*10b0*/  @P0 MUFU.RSQ R47, R16 ;  /* 0x00000010002f0308 */ /* 0x0000620000001400 */
[----:B--2---:R-:W-:Y:S02]  /*10c0*/  @P1 SHF.L.U32 R50, R31, 0x10, RZ ;  /* 0x000000101f321819 */ /* 0x004fe400000006ff */
[----:B------:R-:W-:Y:S02]  /*10d0*/  @P1 SHF.L.U32 R48, R30, 0x10, RZ ;  /* 0x000000101e301819 */ /* 0x000fe400000006ff */
[----:B------:R-:W-:Y:S02]  /*10e0*/  SHF.L.U32 R45, R45, 0x10, RZ ;  /* 0x000000102d2d7819 */ /* 0x000fe400000006ff */
[----:B------:R-:W-:Y:S01]  /*10f0*/  SHF.L.U32 R15, R17, 0x10, RZ ;  /* 0x00000010110f7819 */ /* 0x000fe200000006ff */
[----:B01----:R-:W-:Y:S06]  /*1100*/  BRA.U UP0, `(.L_x_871) ;  /* 0x0000000900447547 */ /* 0x003fec000b800000 */
[----:B-----5:R-:W-:Y:S02]  /*1110*/  HADD2.F32 R17, -RZ, R40.H0_H0 ;  /* 0x20000028ff117230 */ /* 0x020fe40000004100 */
[----:B------:R-:W-:Y:S02]  /*1120*/  HADD2.F32 R16, -RZ, R39.H0_H0 ;  /* 0x20000027ff107230 */ /* 0x000fe40000004100 */
[----:B------:R-:W-:Y:S02]  /*1130*/  HADD2.F32 R21, -RZ, R38.H0_H0 ;  /* 0x20000026ff157230 */ /* 0x000fe40000004100 */
[----:B------:R-:W-:Y:S01]  /*1140*/  FADD.FTZ R20, -R14, R17 ;  /* 0x000000110e147221 */ /* 0x000fe20000010100 */
[----:B------:R-:W-:Y:S02]  /*1150*/  HADD2.F32 R19, -RZ, R40.H1_H1 ;  /* 0x30000028ff137230 */ /* 0x000fe40000004100 */
[----:B------:R-:W-:Y:S01]  /*1160*/  FMUL.FTZ R24, R45, R16 ;  /* 0x000000102d187220 */ /* 0x000fe20000410000 */
[----:B------:R-:W-:-:S02]  /*1170*/  HADD2.F32 R26, -RZ, R37.H0_H0 ;  /* 0x20000025ff1a7230 */ /* 0x000fc40000004100 */
[----:B------:R-:W-:Y:S01]  /*1180*/  FMUL.FTZ R17, R20, R47 ;  /* 0x0000002f14117220 */ /* 0x000fe20000410000 */
[C---:B------:R-:W-:Y:S01]  /*1190*/  FADD.FTZ R28, -R14.reuse, R21 ;  /* 0x000000150e1c7221 */ /* 0x040fe20000010100 */
[----:B------:R-:W-:Y:S01]  /*11a0*/  FADD.FTZ R21, RZ, R24 ;  /* 0x00000018ff157221 */ /* 0x000fe20000010000 */
[----:B------:R-:W-:Y:S02]  /*11b0*/  HADD2.F32 R18, -RZ, R39.H1_H1 ;  /* 0x30000027ff127230 */ /* 0x000fe40000004100 */
[----:B------:R-:W-:Y:S01]  /*11c0*/  FFMA.FTZ R24, R17, R24, RZ ;  /* 0x0000001811187223 */ /* 0x000fe200000100ff */
[----:B------:R-:W-:Y:S01]  /*11d0*/  FADD.FTZ R25, RZ, R16 ;  /* 0x00000010ff197221 */ /* 0x000fe20000010000 */
[----:B------:R-:W-:Y:S01]  /*11e0*/  FADD.FTZ R22, -R14, R19 ;  /* 0x000000130e167221 */ /* 0x000fe20000010100 */
[----:B------:R-:W-:Y:S01]  /*11f0*/  FFMA.FTZ R17, R16, R17, RZ ;  /* 0x0000001110117223 */ /* 0x000fe200000100ff */
[-C--:B------:R-:W-:Y:S01]  /*1200*/  FMUL.FTZ R23, R28, R47.reuse ;  /* 0x0000002f1c177220 */ /* 0x080fe20000410000 */
[----:B------:R-:W-:Y:S01]  /*1210*/  FMUL.FTZ R16, R45, R26 ;  /* 0x0000001a2d107220 */ /* 0x000fe20000410000 */
[----:B------:R-:W-:Y:S01]  /*1220*/  FADD.FTZ R25, R26, R25 ;  /* 0x000000191a197221 */ /* 0x000fe20000010000 */
[----:B------:R-:W-:Y:S01]  /*1230*/  FMUL.FTZ R20, R15, R18 ;  /* 0x000000120f147220 */ /* 0x000fe20000410000 */
[----:B------:R-:W-:Y:S01]  /*1240*/  FMUL.FTZ R19, R22, R47 ;  /* 0x0000002f16137220 */ /* 0x000fe20000410000 */
[----:B------:R-:W-:Y:S01]  /*1250*/  FFMA.FTZ R26, R26, R23, R17 ;  /* 0x000000171a1a7223 */ /* 0x000fe20000010011 */
[----:B------:R-:W-:-:S02]  /*1260*/  HADD2.F32 R17, -RZ, R38.H1_H1 ;  /* 0x30000026ff117230 */ /* 0x000fc40000004100 */
[----:B------:R-:W-:Y:S01]  /*1270*/  FADD.FTZ R21, R20, R21 ;  /* 0x0000001514157221 */ /* 0x000fe20000010000 */
[----:B------:R-:W-:Y:S01]  /*1280*/  FFMA.FTZ R24, R19, R20, R24 ;  /* 0x0000001413187223 */ /* 0x000fe20000010018 */
[----:B------:R-:W-:Y:S01]  /*1290*/  FFMA.FTZ R19, R18, R19, RZ ;  /* 0x0000001312137223 */ /* 0x000fe200000100ff */
[----:B------:R-:W-:Y:S02]  /*12a0*/  HADD2.F32 R29, -RZ, R35.H0_H0 ;  /* 0x20000023ff1d7230 */ /* 0x000fe40000004100 */
[----:B------:R-:W-:Y:S01]  /*12b0*/  FADD.FTZ R20, -R14, R17 ;  /* 0x000000110e147221 */ /* 0x000fe20000010100 */
[----:B------:R-:W-:Y:S01]  /*12c0*/  FADD.FTZ R27, R21, R16 ;  /* 0x00000010151b7221 */ /* 0x000fe20000010000 */
[----:B------:R-:W-:Y:S01]  /*12d0*/  FFMA.FTZ R24, R23, R16, R24 ;  /* 0x0000001017187223 */ /* 0x000fe20000010018 */
[----:B------:R-:W-:Y:S02]  /*12e0*/  HADD2.F32 R16, -RZ, R37.H1_H1 ;  /* 0x30000025ff107230 */ /* 0x000fe40000004100 */
[----:B------:R-:W-:Y:S01]  /*12f0*/  FADD.FTZ R21, RZ, R18 ;  /* 0x00000012ff157221 */ /* 0x000fe20000010000 */
[----:B------:R-:W-:-:S02]  /*1300*/  HADD2.F32 R23, -RZ, R36.H0_H0 ;  /* 0x20000024ff177230 */ /* 0x000fc40000004100 */
[----:B------:R-:W-:Y:S01]  /*1310*/  FMUL.FTZ R17, R20, R47 ;  /* 0x0000002f14117220 */ /* 0x000fe20000410000 */
[----:B------:R-:W-:Y:S01]  /*1320*/  FMUL.FTZ R20, R45, R29 ;  /* 0x0000001d2d147220 */ /* 0x000fe20000410000 */
[C---:B------:R-:W-:Y:S01]  /*1330*/  FADD.FTZ R21, R16.reuse, R21 ;  /* 0x0000001510157221 */ /* 0x040fe20000010000 */
[----:B------:R-:W-:Y:S01]  /*1340*/  FADD.FTZ R25, R25, R29 ;  /* 0x0000001d19197221 */ /* 0x000fe20000010000 */
[----:B------:R-:W-:Y:S01]  /*1350*/  FFMA.FTZ R19, R16, R17, R19 ;  /* 0x0000001110137223 */ /* 0x000fe20000010013 */
[----:B------:R-:W-:Y:S01]  /*1360*/  FADD.FTZ R18, -R14, R23 ;  /* 0x000000170e127221 */ /* 0x000fe20000010100 */
[----:B------:R-:W-:Y:S01]  /*1370*/  FMUL.FTZ R16, R15, R16 ;  /* 0x000000100f107220 */ /* 0x000fe20000410000 */
[----:B------:R-:W-:Y:S02]  /*1380*/  HADD2.F32 R23, -RZ, R36.H1_H1 ;  /* 0x30000024ff177230 */ /* 0x000fe40000004100 */
[----:B------:R-:W-:Y:S01]  /*1390*/  FMUL.FTZ R31, R18, R47 ;  /* 0x0000002f121f7220 */ /* 0x000fe20000410000 */
[----:B------:R-:W-:Y:S01]  /*13a0*/  FADD.FTZ R27, R16, R27 ;  /* 0x0000001b101b7221 */ /* 0x000fe20000010000 */
[----:B------:R-:W-:Y:S01]  /*13b0*/  FFMA.FTZ R24, R17, R16, R24 ;  /* 0x0000001011187223 */ /* 0x000fe20000010018 */
[----:B------:R-:W-:-:S02]  /*13c0*/  HADD2.F32 R16, -RZ, R35.H1_H1 ;  /* 0x30000023ff107230 */ /* 0x000fc40000004100 */
[----:B------:R-:W-:Y:S01]  /*13d0*/  FADD.FTZ R18, -R14, R23 ;  /* 0x000000170e127221 */ /* 0x000fe20000010100 */
[----:B------:R-:W-:Y:S01]  /*13e0*/  FFMA.FTZ R26, R29, R31, R26 ;  /* 0x0000001f1d1a7223 */ /* 0x000fe2000001001a */
[----:B------:R-:W-:Y:S01]  /*13f0*/  FADD.FTZ R22, R27, R20 ;  /* 0x000000141b167221 */ /* 0x000fe20000010000 */
[----:B------:R-:W-:Y:S01]  /*1400*/  FFMA.FTZ R31, R31, R20, R24 ;  /* 0x000000141f1f7223 */ /* 0x000fe20000010018 */
[----:B------:R-:W-:Y:S01]  /*1410*/  FMUL.FTZ R18, R18, R47 ;  /* 0x0000002f12127220 */ /* 0x000fe20000410000 */
[--C-:B------:R-:W-:Y:S02]  /*1420*/  HADD2.F32 R23, -RZ, R34.reuse.H0_H0 ;  /* 0x20000022ff177230 */ /* 0x100fe40000004100 */
[----:B------:R-:W-:Y:S01]  /*1430*/  FMUL.FTZ R17, R15, R16 ;  /* 0x000000100f117220 */ /* 0x000fe20000410000 */
[----:B------:R-:W-:Y:S02]  /*1440*/  HADD2.F32 R27, -RZ, R34.H1_H1 ;  /* 0x30000022ff1b7230 */ /* 0x000fe40000004100 */
[----:B------:R-:W-:Y:S01]  /*1450*/  FFMA.FTZ R19, R16, R18, R19 ;  /* 0x0000001210137223 */ /* 0x000fe20000010013 */
[----:B------:R-:W-:Y:S01]  /*1460*/  FADD.FTZ R21, R21, R16 ;  /* 0x0000001015157221 */ /* 0x000fe20000010000 */
[----:B------:R-:W-:Y:S01]  /*1470*/  FFMA.FTZ R31, R18, R17, R31 ;  /* 0x00000011121f7223 */ /* 0x000fe2000001001f */
[C---:B------:R-:W-:Y:S01]  /*1480*/  FADD.FTZ R18, -R14.reuse, R23 ;  /* 0x000000170e127221 */ /* 0x040fe20000010100 */
[----:B------:R-:W-:Y:S01]  /*1490*/  FADD.FTZ R20, -R14, R27 ;  /* 0x0000001b0e147221 */ /* 0x000fe20000010100 */
[----:B------:R-:W-:Y:S01]  /*14a0*/  FADD.FTZ R22, R17, R22 ;  /* 0x0000001611167221 */ /* 0x000fe20000010000 */
[----:B------:R-:W-:-:S02]  /*14b0*/  HADD2.F32 R17, -RZ, R4.H0_H0 ;  /* 0x20000004ff117230 */ /* 0x000fc40000004100 */
[-C--:B------:R-:W-:Y:S01]  /*14c0*/  FMUL.FTZ R18, R18, R47.reuse ;  /* 0x0000002f12127220 */ /* 0x080fe20000410000 */
[----:B------:R-:W-:Y:S02]  /*14d0*/  HADD2.F32 R16, -RZ, R4.H1_H1 ;  /* 0x30000004ff107230 */ /* 0x000fe40000004100 */
[----:B------:R-:W-:Y:S01]  /*14e0*/  FMUL.FTZ R20, R20, R47 ;  /* 0x0000002f14147220 */ /* 0x000fe20000410000 */
[----:B------:R-:W-:Y:S02]  /*14f0*/  HADD2.F32 R27, -RZ, R6.H0_H0 ;  /* 0x20000006ff1b7230 */ /* 0x000fe40000004100 */
[----:B------:R-:W-:Y:S01]  /*1500*/  FADD.FTZ R25, R25, R17 ;  /* 0x0000001119197221 */ /* 0x000fe20000010000 */
[----:B------:R-:W-:Y:S01]  /*1510*/  FFMA.FTZ R26, R17, R18, R26 ;  /* 0x00000012111a7223 */ /* 0x000fe2000001001a */
[----:B------:R-:W-:Y:S01]  /*1520*/  FMUL.FTZ R17, R45, R17 ;  /* 0x000000112d117220 */ /* 0x000fe20000410000 */
[----:B------:R-:W-:Y:S01]  /*1530*/  FADD.FTZ R21, R21, R16 ;  /* 0x0000001015157221 */ /* 0x000fe20000010000 */
[----:B------:R-:W-:Y:S01]  /*1540*/  FFMA.FTZ R19, R16, R20, R19 ;  /* 0x0000001410137223 */ /* 0x000fe20000010013 */
[----:B------:R-:W-:Y:S01]  /*1550*/  FMUL.FTZ R23, R15, R16 ;  /* 0x000000100f177220 */ /* 0x000fe20000410000 */
[----:B------:R-:W-:Y:S01]  /*1560*/  FADD.FTZ R16, -R14, R27 ;  /* 0x0000001b0e107221 */ /* 0x000fe20000010100 */
[----:B------:R-:W-:Y:S01]  /*1570*/  FADD.FTZ R22, R22, R17 ;  /* 0x0000001116167221 */ /* 0x000fe20000010000 */
[----:B------:R-:W-:Y:S01]  /*1580*/  FFMA.FTZ R31, R18, R17, R31 ;  /* 0x00000011121f7223 */ /* 0x000fe2000001001f */
[----:B------:R-:W-:-:S02]  /*1590*/  HADD2.F32 R27, -RZ, R7.H0_H0 ;  /* 0x20000007ff1b7230 */ /* 0x000fc40000004100 */
[----:B------:R-:W-:Y:S01]  /*15a0*/  FMUL.FTZ R16, R16, R47 ;  /* 0x0000002f10107220 */ /* 0x000fe20000410000 */
[----:B------:R-:W-:Y:S01]  /*15b0*/  FADD.FTZ R22, R23, R22 ;  /* 0x0000001617167221 */ /* 0x000fe20000010000 */
[----:B------:R-:W-:Y:S01]  /*15c0*/  FFMA.FTZ R31, R20, R23, R31 ;  /* 0x00000017141f7223 */ /* 0x000fe2000001001f */
[----:B------:R-:W-:Y:S02]  /*15d0*/  HADD2.F32 R17, -RZ, R6.H1_H1 ;  /* 0x30000006ff117230 */ /* 0x000fe40000004100 */
        /* <DEDUP_REMOVED lines=8> */
[----:B------:R-:W-:Y:S01]  /*1660*/  FADD.FTZ R20, -R14, R27 ;  /* 0x0000001b0e147221 */ /* 0x000fe20000010100 */
[----:B------:R-:W-:Y:S02]  /*1670*/  HADD2.F32 R23, -RZ, R8.H1_H1 ;  /* 0x30000008ff177230 */ /* 0x000fe40000004100 */
[-C--:B------:R-:W-:Y:S01]  /*1680*/  FMUL.FTZ R18, R18, R47.reuse ;  /* 0x0000002f12127220 */ /* 0x080fe20000410000 */
[--C-:B------:R-:W-:Y:S02]  /*1690*/  HADD2.F32 R27, -RZ, R9.reuse.H0_H0 ;  /* 0x20000009ff1b7230 */ /* 0x100fe40000004100 */
[----:B------:R-:W-:Y:S01]  /*16a0*/  FMUL.FTZ R24, R20, R47 ;  /* 0x0000002f14187220 */ /* 0x000fe20000410000 */
[----:B------:R-:W-:Y:S01]  /*16b0*/  FMUL.FTZ R17, R15, R16 ;  /* 0x000000100f117220 */ /* 0x000fe20000410000 */
[----:B------:R-:W-:Y:S01]  /*16c0*/  FADD.FTZ R20, -R14, R23 ;  /* 0x000000170e147221 */ /* 0x000fe20000010100 */
[----:B------:R-:W-:Y:S01]  /*16d0*/  FADD.FTZ R21, R21, R16 ;  /* 0x0000001015157221 */ /* 0x000fe20000010000 */
[----:B------:R-:W-:Y:S01]  /*16e0*/  FFMA.FTZ R19, R16, R18, R19 ;  /* 0x0000001210137223 */ /* 0x000fe20000010013 */
[----:B------:R-:W-:Y:S01]  /*16f0*/  FADD.FTZ R25, R25, R27 ;  /* 0x0000001b19197221 */ /* 0x000fe20000010000 */
[----:B------:R-:W-:Y:S01]  /*1700*/  FFMA.FTZ R26, R27, R24, R26 ;  /* 0x000000181b1a7223 */ /* 0x000fe2000001001a */
[----:B------:R-:W-:-:S02]  /*1710*/  HADD2.F32 R16, -RZ, R9.H1_H1 ;  /* 0x30000009ff107230 */ /* 0x000fc40000004100 */
[----:B------:R-:W-:Y:S01]  /*1720*/  FMUL.FTZ R27, R45, R27 ;  /* 0x0000001b2d1b7220 */ /* 0x000fe20000410000 */
[----:B------:R-:W-:Y:S01]  /*1730*/  FFMA.FTZ R31, R18, R17, R31 ;  /* 0x00000011121f7223 */ /* 0x000fe2000001001f */
        /* <DEDUP_REMOVED lines=8> */
[----:B------:R-:W-:-:S02]  /*17c0*/  HADD2.F32 R29, -RZ, R11.H0_H0 ;  /* 0x2000000bff1d7230 */ /* 0x000fc40000004100 */
[----:B------:R-:W-:Y:S01]  /*17d0*/  FADD.FTZ R16, -R14, R23 ;  /* 0x000000170e107221 */ /* 0x000fe20000010100 */
[----:B------:R-:W-:Y:S02]  /*17e0*/  HADD2.F32 R27, -RZ, R10.H1_H1 ;  /* 0x3000000aff1b7230 */ /* 0x000fe40000004100 */
[----:B------:R-:W-:Y:S01]  /*17f0*/  FFMA.FTZ R31, R20, R17, R31 ;  /* 0x00000011141f7223 */ /* 0x000fe2000001001f */
[----:B------:R-:W-:Y:S01]  /*1800*/  FADD.FTZ R22, R17, R22 ;  /* 0x0000001611167221 */ /* 0x000fe20000010000 */
        /* <DEDUP_REMOVED lines=9> */
[--C-:B------:R-:W-:Y:S02]  /*18a0*/  HADD2.F32 R27, -RZ, R13.reuse.H0_H0 ;  /* 0x2000000dff1b7230 */ /* 0x100fe40000004100 */
[----:B------:R-:W-:Y:S01]  /*18b0*/  FADD.FTZ R24, -R14, R23 ;  /* 0x000000170e187221 */ /* 0x000fe20000010100 */
[----:B------:R-:W-:Y:S01]  /*18c0*/  FADD.FTZ R22, R17, R22 ;  /* 0x0000001611167221 */ /* 0x000fe20000010000 */
[----:B------:R-:W-:Y:S01]  /*18d0*/  FFMA.FTZ R31, R18, R17, R31 ;  /* 0x00000011121f7223 */ /* 0x000fe2000001001f */
[----:B------:R-:W-:Y:S02]  /*18e0*/  HADD2.F32 R17, -RZ, R12.H1_H1 ;  /* 0x3000000cff117230 */ /* 0x000fe40000004100 */
[----:B------:R-:W-:Y:S01]  /*18f0*/  FFMA.FTZ R26, R29, R20, R26 ;  /* 0x000000141d1a7223 */ /* 0x000fe2000001001a */
[----:B------:R-:W-:-:S02]  /*1900*/  HADD2.F32 R20, -RZ, R13.H1_H1 ;  /* 0x3000000dff147230 */ /* 0x000fc40000004100 */
        /* <DEDUP_REMOVED lines=14> */
[----:B------:R-:W-:Y:S01]  /*19f0*/  FADD.FTZ R19, R21, R20 ;  /* 0x0000001415137221 */ /* 0x000fe20000010000 */
[----:B------:R-:W-:Y:S01]  /*1a00*/  FFMA.FTZ R17, R20, R24, R17 ;  /* 0x0000001814117223 */ /* 0x000fe20000010011 */
[----:B------:R-:W-:Y:S06]  /*1a10*/  BRA `(.L_x_872) ;  /* 0x0000001000807947 */ /* 0x000fec0003800000 */
.L_x_871:
[--C-:B-----5:R-:W-:Y:S02]  /*1a20*/  HADD2.F32 R17, -RZ, R40.reuse.H0_H0 ;  /* 0x20000028ff117230 */ /* 0x120fe40000004100 */
[----:B------:R-:W-:Y:S02]  /*1a30*/  HADD2.F32 R19, -RZ, R40.H1_H1 ;  /* 0x30000028ff137230 */ /* 0x000fe40000004100 */
[----:B------:R-:W-:Y:S02]  /*1a40*/  HADD2.F32 R27, -RZ, R38.H0_H0 ;  /* 0x20000026ff1b7230 */ /* 0x000fe40000004100 */
[----:B------:R-:W-:Y:S01]  /*1a50*/  FADD.FTZ R16, -R14, R17 ;  /* 0x000000110e107221 */ /* 0x000fe20000010100 */
[----:B------:R-:W-:Y:S02]  /*1a60*/  HADD2.F32 R31, -RZ, R36.H0_H0 ;  /* 0x20000024ff1f7230 */ /* 0x000fe40000004100 */
[----:B------:R-:W-:Y:S02]  /*1a70*/  HADD2.F32 R49, -RZ, R37.H1_H1 ;  /* 0x30000025ff317230 */ /* 0x000fe40000004100 */
[----:B------:R-:W-:Y:S01]  /*1a80*/  FMUL.FTZ R17, R16, R47 ;  /* 0x0000002f10117220 */ /* 0x000fe20000410000 */
[C---:B------:R-:W-:Y:S01]  /*1a90*/  FADD.FTZ R16, -R14.reuse, R19 ;  /* 0x000000130e107221 */ /* 0x040fe20000010100 */
[----:B------:R-:W-:Y:S01]  /*1aa0*/  FADD.FTZ R20, -R14, R27 ;  /* 0x0000001b0e147221 */ /* 0x000fe20000010100 */
[----:B------:R-:W-:-:S02]  /*1ab0*/  HADD2.F32 R27, -RZ, R38.H1_H1 ;  /* 0x30000026ff1b7230 */ /* 0x000fc40000004100 */
[----:B------:R-:W-:Y:S01]  /*1ac0*/  FFMA.FTZ R18, R45, R17, R50 ;  /* 0x000000112d127223 */ /* 0x000fe20000010032 */
[-C--:B------:R-:W-:Y:S01]  /*1ad0*/  FMUL.FTZ R16, R16, R47.reuse ;  /* 0x0000002f10107220 */ /* 0x080fe20000410000 */
[----:B------:R-:W-:Y:S01]  /*1ae0*/  FMUL.FTZ R20, R20, R47 ;  /* 0x0000002f14147220 */ /* 0x000fe20000410000 */
[----:B------:R-:W-:Y:S01]  /*1af0*/  FADD.FTZ R30, -R14, R31 ;  /* 0x0000001f0e1e7221 */ /* 0x000fe20000010100 */
[----:B------:R-:W-:Y:S01]  /*1b00*/  FMUL.FTZ R19, R18, -1.4426950216293334961 ;  /* 0xbfb8aa3b12137820 */ /* 0x000fe20000410000 */
[----:B------:R-:W-:Y:S01]  /*1b10*/  FFMA.FTZ R21, R15, R16, R48 ;  /* 0x000000100f157223 */ /* 0x000fe20000010030 */
[----:B------:R-:W-:Y:S01]  /*1b20*/  FFMA.FTZ R22, R45, R20, R50 ;  /* 0x000000142d167223 */ /* 0x000fe20000010032 */
[----:B------:R-:W-:Y:S02]  /*1b30*/  HADD2.F32 R31, -RZ, R36.H1_H1 ;  /* 0x30000024ff1f7230 */ /* 0x000fe40000004100 */
[----:B------:R-:W-:Y:S01]  /*1b40*/  FMUL.FTZ R24, R21, -1.4426950216293334961 ;  /* 0xbfb8aa3b15187820 */ /* 0x000fe20000410000 */
[----:B------:R-:W0:Y:S01]  /*1b50*/  MUFU.EX2 R19, R19 ;  /* 0x0000001300137308 */ /* 0x000e220000000800 */
[----:B------:R-:W-:Y:S01]  /*1b60*/  FMUL.FTZ R29, R22, -1.4426950216293334961 ;  /* 0xbfb8aa3b161d7820 */ /* 0x000fe20000410000 */
[----:B------:R-:W-:-:S06]  /*1b70*/  HADD2.F32 R51, -RZ, R8.H1_H1 ;  /* 0x30000008ff337230 */ /* 0x000fcc0000004100 */
[----:B------:R-:W1:Y:S08]  /*1b80*/  MUFU.EX2 R24, R24 ;  /* 0x0000001800187308 */ /* 0x000e700000000800 */
[----:B------:R-:W2:Y:S01]  /*1b90*/  MUFU.EX2 R29, R29 ;  /* 0x0000001d001d7308 */ /* 0x000ea20000000800 */
[----:B0-----:R-:W-:-:S07]  /*1ba0*/  FADD.FTZ R23, R19, 1 ;  /* 0x3f80000013177421 */ /* 0x001fce0000010000 */
[----:B------:R-:W0:Y:S01]  /*1bb0*/  MUFU.RCP R23, R23 ;  /* 0x0000001700177308 */ /* 0x000e220000001000 */
[----:B-1----:R-:W-:Y:S01]  /*1bc0*/  FADD.FTZ R25, R24, 1 ;  /* 0x3f80000018197421 */ /* 0x002fe20000010000 */
[----:B------:R-:W-:-:S06]  /*1bd0*/  FADD.FTZ R24, -R14, R27 ;  /* 0x0000001b0e187221 */ /* 0x000fcc0000010100 */
[----:B------:R-:W1:Y:S01]  /*1be0*/  MUFU.RCP R26, R25 ;  /* 0x00000019001a7308 */ /* 0x000e620000001000 */
[----:B--2---:R-:W-:-:S07]  /*1bf0*/  FADD.FTZ R29, R29, 1 ;  /* 0x3f8000001d1d7421 */ /* 0x004fce0000010000 */
[----:B------:R-:W-:Y:S01]  /*1c00*/  MUFU.RCP R29, R29 ;  /* 0x0000001d001d7308 */ /* 0x000fe20000001000 */
[----:B0-----:R-:W-:-:S04]  /*1c10*/  FADD.FTZ R19, -R23, 1 ;  /* 0x3f80000017137421 */ /* 0x001fc80000010100 */
[----:B------:R-:W-:Y:S01]  /*1c20*/  FFMA.FTZ R27, R18, R19, 1 ;  /* 0x3f800000121b7423 */ /* 0x000fe20000010013 */
[----:B------:R-:W-:Y:S01]  /*1c30*/  FMUL.FTZ R19, R24, R47 ;  /* 0x0000002f18137220 */ /* 0x000fe20000410000 */
[--C-:B------:R-:W-:Y:S02]  /*1c40*/  HADD2.F32 R24, -RZ, R39.reuse.H0_H0 ;  /* 0x20000027ff187230 */ /* 0x100fe40000004100 */
[----:B-1----:R-:W-:Y:S01]  /*1c50*/  FADD.FTZ R18, -R26, 1 ;  /* 0x3f8000001a127421 */ /* 0x002fe20000010100 */
[----:B------:R-:W-:Y:S02]  /*1c60*/  FFMA.FTZ R25, R15, R19, R48 ;  /* 0x000000130f197223 */ /* 0x000fe40000010030 */
[----:B------:R-:W-:Y:S01]  /*1c70*/  FMUL.FTZ R24, R24, R23 ;  /* 0x0000001718187220 */ /* 0x000fe20000410000 */
[----:B------:R-:W-:Y:S01]  /*1c80*/  FFMA.FTZ R28, R21, R18, 1 ;  /* 0x3f800000151c7423 */ /* 0x000fe20000010012 */
[----:B------:R-:W-:Y:S01]  /*1c90*/  FMUL.FTZ R21, R25, -1.4426950216293334961 ;  /* 0xbfb8aa3b19157820 */ /* 0x000fe20000410000 */
[----:B------:R-:W-:-:S02]  /*1ca0*/  HADD2.F32 R23, -RZ, R39.H1_H1 ;  /* 0x30000027ff177230 */ /* 0x000fc40000004100 */
[----:B------:R-:W-:Y:S01]  /*1cb0*/  FMUL.FTZ R18, R30, R47 ;  /* 0x0000002f1e127220 */ /* 0x000fe20000410000 */
[----:B------:R-:W-:Y:S02]  /*1cc0*/  FMUL.FTZ R24, R24, R27 ;  /* 0x0000001b18187220 */ /* 0x000fe40000410000 */
[----:B------:R-:W0:Y:S01]  /*1cd0*/  MUFU.EX2 R21, R21 ;  /* 0x0000001500157308 */ /* 0x000e220000000800 */
[----:B------:R-:W-:Y:S01]  /*1ce0*/  FMUL.FTZ R23, R23, R26 ;  /* 0x0000001a17177220 */ /* 0x000fe20000410000 */
[----:B------:R-:W-:-:S03]  /*1cf0*/  FFMA.FTZ R30, R45, R18, R50 ;  /* 0x000000122d1e7223 */ /* 0x000fc60000010032 */
[----:B------:R-:W-:Y:S01]  /*1d00*/  FMUL.FTZ R23, R23, R28 ;  /* 0x0000001c17177220 */ /* 0x000fe20000410000 */
[----:B------:R-:W-:Y:S01]  /*1d10*/  FADD.FTZ R28, -R14, R31 ;  /* 0x0000001f0e1c7221 */ /* 0x000fe20000010100 */
[----:B------:R-:W-:-:S06]  /*1d20*/  FMUL.FTZ R27, R30, -1.4426950216293334961 ;  /* 0xbfb8aa3b1e1b7820 */ /* 0x000fcc0000410000 */
[----:B------:R-:W1:Y:S01]  /*1d30*/  MUFU.EX2 R27, R27 ;  /* 0x0000001b001b7308 */ /* 0x000e620000000800 */
[----:B0-----:R-:W-:Y:S01]  /*1d40*/  FADD.FTZ R26, R21, 1 ;  /* 0x3f800000151a7421 */ /* 0x001fe20000010000 */
[----:B------:R-:W-:Y:S01]  /*1d50*/  FMUL.FTZ R21, R28, R47 ;  /* 0x0000002f1c157220 */ /* 0x000fe20000410000 */
[----:B------:R-:W-:-:S03]  /*1d60*/  HADD2.F32 R28, -RZ, R37.H0_H0 ;  /* 0x20000025ff1c7230 */ /* 0x000fc60000004100 */
[----:B------:R-:W-:Y:S02]  /*1d70*/  FFMA.FTZ R31, R15, R21, R48 ;  /* 0x000000150f1f7223 */ /* 0x000fe40000010030 */
[----:B------:R-:W0:Y:S02]  /*1d80*/  MUFU.RCP R26, R26 ;  /* 0x0000001a001a7308 */ /* 0x000e240000001000 */
[----:B------:R-:W-:Y:S01]  /*1d90*/  FMUL.FTZ R33, R31, -1.4426950216293334961 ;  /* 0xbfb8aa3b1f217820 */ /* 0x000fe20000410000 */
[----:B-1----:R-:W-:Y:S01]  /*1da0*/  FADD.FTZ R32, R27, 1 ;  /* 0x3f8000001b207421 */ /* 0x002fe20000010000 */
[----:B------:R-:W-:-:S04]  /*1db0*/  FADD.FTZ R27, -R29, 1 ;  /* 0x3f8000001d1b7421 */ /* 0x000fc80000010100 */
[----:B------:R-:W1:Y:S01]  /*1dc0*/  MUFU.EX2 R33, R33 ;  /* 0x0000002100217308 */ /* 0x000e620000000800 */
[----:B------:R-:W-:Y:S01]  /*1dd0*/  FMUL.FTZ R29, R28, R29 ;  /* 0x0000001d1c1d7220 */ /* 0x000fe20000410000 */
[----:B------:R-:W-:-:S06]  /*1de0*/  FFMA.FTZ R22, R22, R27, 1 ;  /* 0x3f80000016167423 */ /* 0x000fcc000001001b */
[----:B------:R-:W2:Y:S01]  /*1df0*/  MUFU.RCP R32, R32 ;  /* 0x0000002000207308 */ /* 0x000ea20000001000 */
[----:B0-----:R-:W-:-:S04]  /*1e00*/  FADD.FTZ R28, -R26, 1 ;  /* 0x3f8000001a1c7421 */ /* 0x001fc80000010100 */
[----:B------:R-:W-:Y:S01]  /*1e10*/  FFMA.FTZ R25, R25, R28, 1 ;  /* 0x3f80000019197423 */ /* 0x000fe2000001001c */
[----:B------:R-:W-:Y:S01]  /*1e20*/  FMUL.FTZ R28, R49, R26 ;  /* 0x0000001a311c7220 */ /* 0x000fe20000410000 */
[--C-:B------:R-:W-:Y:S02]  /*1e30*/  HADD2.F32 R26, -RZ, R35.reuse.H1_H1 ;  /* 0x30000023ff1a7230 */ /* 0x100fe40000004100 */
[----:B-1----:R-:W-:Y:S01]  /*1e40*/  FADD.FTZ R27, R33, 1 ;  /* 0x3f800000211b7421 */ /* 0x002fe20000010000 */
[----:B------:R-:W-:Y:S02]  /*1e50*/  HADD2.F32 R49, -RZ, R35.H0_H0 ;  /* 0x20000023ff317230 */ /* 0x000fe40000004100 */
[----:B------:R-:W-:-:S03]  /*1e60*/  FMUL.FTZ R28, R28, R25 ;  /* 0x000000191c1c7220 */ /* 0x000fc60000410000 */
[----:B------:R-:W0:Y:S01]  /*1e70*/  MUFU.RCP R27, R27 ;  /* 0x0000001b001b7308 */ /* 0x000e220000001000 */
[----:B--2---:R-:W-:Y:S01]  /*1e80*/  FADD.FTZ R33, -R32, 1 ;  /* 0x3f80000020217421 */ /* 0x004fe20000010100 */
[----:B------:R-:W-:-:S03]  /*1e90*/  FMUL.FTZ R32, R49, R32 ;  /* 0x0000002031207220 */ /* 0x000fc60000410000 */
[----:B------:R-:W-:-:S04]  /*1ea0*/  FFMA.FTZ R33, R30, R33, 1 ;  /* 0x3f8000001e217423 */ /* 0x000fc80000010021 */
[----:B------:R-:W-:Y:S01]  /*1eb0*/  FMUL.FTZ R25, R32, R33 ;  /* 0x0000002120197220 */ /* 0x000fe20000410000 */
[----:B0-----:R-:W-:Y:S01]  /*1ec0*/  FADD.FTZ R30, -R27, 1 ;  /* 0x3f8000001b1e7421 */ /* 0x001fe20000010100 */
[----:B------:R-:W-:Y:S01]  /*1ed0*/  FMUL.FTZ R26, R26, R27 ;  /* 0x0000001b1a1a7220 */ /* 0x000fe20000410000 */
[--C-:B------:R-:W-:Y:S02]  /*1ee0*/  HADD2.F32 R27, -RZ, R34.reuse.H0_H0 ;  /* 0x20000022ff1b7230 */ /* 0x100fe40000004100 */
[----:B------:R-:W-:Y:S01]  /*1ef0*/  FFMA.FTZ R49, R31, R30, 1 ;  /* 0x3f8000001f317423 */ /* 0x000fe2000001001e */
[----:B------:R-:W-:Y:S01]  /*1f00*/  FMUL.FTZ R31, R29, R22 ;  /* 0x000000161d1f7220 */ /* 0x000fe20000410000 */
[----:B------:R-:W-:Y:S01]  /*1f10*/  FMUL.FTZ R22, R45, R24 ;  /* 0x000000182d167220 */ /* 0x000fe20000410000 */
[----:B------:R-:W-:Y:S01]  /*1f20*/  FADD.FTZ R32, -R14, R27 ;  /* 0x0000001b0e207221 */ /* 0x000fe20000010100 */
[----:B------:R-:W-:Y:S01]  /*1f30*/  FMUL.FTZ R26, R26, R49 ;  /* 0x000000311a1a7220 */ /* 0x000fe20000410000 */
[----:B------:R-:W-:Y:S01]  /*1f40*/  FMUL.FTZ R27, R15, R23 ;  /* 0x000000170f1b7220 */ /* 0x000fe20000410000 */
[----:B------:R-:W-:Y:S01]  /*1f50*/  FFMA.FTZ R29, R17, R22, RZ ;  /* 0x00000016111d7223 */ /* 0x000fe200000100ff */
[----:B------:R-:W-:Y:S01]  /*1f60*/  FADD.FTZ R30, RZ, R22 ;  /* 0x00000016ff1e7221 */ /* 0x000fe20000010000 */
[----:B------:R-:W-:Y:S01]  /*1f70*/  FMUL.FTZ R22, R32, R47 ;  /* 0x0000002f20167220 */ /* 0x000fe20000410000 */
[----:B------:R-:W-:Y:S01]  /*1f80*/  FMUL.FTZ R32, R45, R31 ;  /* 0x0000001f2d207220 */ /* 0x000fe20000410000 */
[----:B------:R-:W-:Y:S01]  /*1f90*/  FFMA.FTZ R29, R16, R27, R29 ;  /* 0x0000001b101d7223 */ /* 0x000fe2000001001d */
[----:B------:R-:W-:Y:S01]  /*1fa0*/  FADD.FTZ R30, R27, R30 ;  /* 0x0000001e1b1e7221 */ /* 0x000fe20000010000 */
[----:B------:R-:W-:Y:S01]  /*1fb0*/  FFMA.FTZ R33, R45, R22, R50 ;  /* 0x000000162d217223 */ /* 0x000fe20000010032 */
[----:B------:R-:W-:Y:S01]  /*1fc0*/  FFMA.FTZ R27, R17, R24, RZ ;  /* 0x00000018111b7223 */ /* 0x000fe200000100ff */
[----:B------:R-:W-:-:S02]  /*1fd0*/  HADD2.F32 R17, -RZ, R34.H1_H1 ;  /* 0x30000022ff117230 */ /* 0x000fc40000004100 */
[C---:B------:R-:W-:Y:S01]  /*1fe0*/  FFMA.FTZ R29, R20.reuse, R32, R29 ;  /* 0x00000020141d7223 */ /* 0x040fe2000001001d */
[----:B------:R-:W-:Y:S01]  /*1ff0*/  FMUL.FTZ R46, R33, -1.4426950216293334961 ;  /* 0xbfb8aa3b212e7820 */ /* 0x000fe20000410000 */
[----:B------:R-:W-:Y:S01]  /*2000*/  FFMA.FTZ R27, R20, R31, R27 ;  /* 0x0000001f141b7223 */ /* 0x000fe2000001001b */
[----:B------:R-:W-:Y:S02]  /*2010*/  HADD2.F32 R20, -RZ, R4.H0_H0 ;  /* 0x20000004ff147230 */ /* 0x000fe40000004100 */
[----:B------:R-:W-:Y:S01]  /*2020*/  FADD.FTZ R24, RZ, R24 ;  /* 0x00000018ff187221 */ /* 0x000fe20000010000 */
[----:B------:R-:W-:Y:S01]  /*2030*/  FFMA.FTZ R27, R18, R25, R27 ;  /* 0x00000019121b7223 */ /* 0x000fe2000001001b */
[----:B------:R-:W0:Y:S02]  /*2040*/  MUFU.EX2 R46, R46 ;  /* 0x0000002e002e7308 */ /* 0x000e240000000800 */
[----:B------:R-:W-:Y:S01]  /*2050*/  FADD.FTZ R24, R24, R31 ;  /* 0x0000001f18187221 */ /* 0x000fe20000010000 */
[----:B------:R-:W-:Y:S01]  /*2060*/  FADD.FTZ R31, R30, R32 ;  /* 0x000000201e1f7221 */ /* 0x000fe20000010000 */
[----:B------:R-:W-:Y:S01]  /*2070*/  FFMA.FTZ R30, R16, R23, RZ ;  /* 0x00000017101e7223 */ /* 0x000fe200000100ff */
[----:B------:R-:W-:Y:S01]  /*2080*/  FMUL.FTZ R32, R15, R28 ;  /* 0x0000001c0f207220 */ /* 0x000fe20000410000 */
[----:B------:R-:W-:-:S02]  /*2090*/  FADD.FTZ R23, RZ, R23 ;  /* 0x00000017ff177221 */ /* 0x000fc40000010000 */
[C---:B------:R-:W-:Y:S01]  /*20a0*/  FFMA.FTZ R30, R19.reuse, R28, R30 ;  /* 0x0000001c131e7223 */ /* 0x040fe2000001001e */
[----:B------:R-:W-:Y:S01]  /*20b0*/  FFMA.FTZ R19, R19, R32, R29 ;  /* 0x0000002013137223 */ /* 0x000fe2000001001d */
[----:B------:R-:W-:Y:S02]  /*20c0*/  HADD2.F32 R29, -RZ, R6.H0_H0 ;  /* 0x20000006ff1d7230 */ /* 0x000fe40000004100 */
[----:B------:R-:W-:Y:S01]  /*20d0*/  FADD.FTZ R31, R32, R31 ;  /* 0x0000001f201f7221 */ /* 0x000fe20000010000 */
[----:B------:R-:W-:Y:S01]  /*20e0*/  FADD.FTZ R23, R23, R28 ;  /* 0x0000001c17177221 */ /* 0x000fe20000010000 */
[----:B------:R-:W-:Y:S02]  /*20f0*/  HADD2.F32 R28, -RZ, R4.H1_H1 ;  /* 0x30000004ff1c7230 */ /* 0x000fe40000004100 */
[----:B------:R-:W-:Y:S01]  /*2100*/  FFMA.FTZ R30, R21, R26, R30 ;  /* 0x0000001a151e7223 */ /* 0x000fe2000001001e */
[----:B0-----:R-:W-:-:S06]  /*2110*/  FADD.FTZ R49, R46, 1 ;  /* 0x3f8000002e317421 */ /* 0x001fcc0000010000 */
[----:B------:R-:W0:Y:S02]  /*2120*/  MUFU.RCP R49, R49 ;  /* 0x0000003100317308 */ /* 0x000e240000001000 */
[----:B0-----:R-:W-:Y:S01]  /*2130*/  FADD.FTZ R46, -R49, 1 ;  /* 0x3f800000312e7421 */ /* 0x001fe20000010100 */
[----:B------:R-:W-:-:S03]  /*2140*/  FMUL.FTZ R20, R20, R49 ;  /* 0x0000003114147220 */ /* 0x000fc60000410000 */
[----:B------:R-:W-:Y:S01]  /*2150*/  FFMA.FTZ R33, R33, R46, 1 ;  /* 0x3f80000021217423 */ /* 0x000fe2000001002e */
[----:B------:R-:W-:-:S03]  /*2160*/  FADD.FTZ R46, -R14, R17 ;  /* 0x000000110e2e7221 */ /* 0x000fc60000010100 */
[----:B------:R-:W-:Y:S01]  /*2170*/  FMUL.FTZ R20, R20, R33 ;  /* 0x0000002114147220 */ /* 0x000fe20000410000 */
[----:B------:R-:W-:-:S03]  /*2180*/  FMUL.FTZ R17, R46, R47 ;  /* 0x0000002f2e117220 */ /* 0x000fc60000410000 */
[----:B------:R-:W-:Y:S01]  /*2190*/  FFMA.FTZ R27, R22, R20, R27 ;  /* 0x00000014161b7223 */ /* 0x000fe2000001001b */
        /* <DEDUP_REMOVED lines=8> */
[----:B------:R-:W-:Y:S01]  /*2220*/  FADD.FTZ R16, -R14, R29 ;  /* 0x0000001d0e107221 */ /* 0x000fe20000010100 */
[----:B------:R-:W-:Y:S01]  /*2230*/  FADD.FTZ R29, R24, R25 ;  /* 0x00000019181d7221 */ /* 0x000fe20000010000 */
[C---:B------:R-:W-:Y:S01]  /*2240*/  FMUL.FTZ R24, R45.reuse, R25 ;  /* 0x000000192d187220 */ /* 0x040fe20000410000 */
[----:B------:R-:W-:Y:S01]  /*2250*/  FMUL.FTZ R28, R28, R33 ;  /* 0x000000211c1c7220 */ /* 0x000fe20000410000 */
[----:B------:R-:W-:Y:S02]  /*2260*/  FMUL.FTZ R16, R16, R47 ;  /* 0x0000002f10107220 */ /* 0x000fe40000410000 */
[----:B------:R-:W-:Y:S01]  /*2270*/  FFMA.FTZ R33, R18, R24, R19 ;  /* 0x0000001812217223 */ /* 0x000fe20000010013 */
[----:B------:R-:W-:Y:S02]  /*2280*/  HADD2.F32 R18, -RZ, R7.H0_H0 ;  /* 0x20000007ff127230 */ /* 0x000fe40000004100 */
[----:B------:R-:W-:Y:S01]  /*2290*/  FFMA.FTZ R32, R45, R16, R50 ;  /* 0x000000102d207223 */ /* 0x000fe20000010032 */
[----:B------:R-:W-:-:S03]  /*22a0*/  FADD.FTZ R31, R31, R24 ;  /* 0x000000181f1f7221 */ /* 0x000fc60000010000 */
        /* <DEDUP_REMOVED lines=12> */
[----:B------:R-:W-:Y:S02]  /*2370*/  HADD2.F32 R23, -RZ, R7.H1_H1 ;  /* 0x30000007ff177230 */ /* 0x000fe40000004100 */
[----:B------:R-:W-:Y:S01]  /*2380*/  FMUL.FTZ R18, R18, R47 ;  /* 0x0000002f12127220 */ /* 0x000fe20000410000 */
[----:B------:R-:W-:Y:S01]  /*2390*/  FFMA.FTZ R33, R21, R26, R33 ;  /* 0x0000001a15217223 */ /* 0x000fe20000010021 */
[----:B------:R-:W-:Y:S02]  /*23a0*/  FADD.FTZ R31, R26, R31 ;  /* 0x0000001f1a1f7221 */ /* 0x000fe40000010000 */
[----:B------:R-:W-:Y:S01]  /*23b0*/  FFMA.FTZ R24, R15, R18, R48 ;  /* 0x000000120f187223 */ /* 0x000fe20000010030 */
[----:B------:R-:W-:-:S03]  /*23c0*/  FMUL.FTZ R26, R45, R20 ;  /* 0x000000142d1a7220 */ /* 0x000fc60000410000 */
[----:B------:R-:W-:Y:S01]  /*23d0*/  FMUL.FTZ R32, R24, -1.4426950216293334961 ;  /* 0xbfb8aa3b18207820 */ /* 0x000fe20000410000 */
[----:B------:R-:W-:Y:S01]  /*23e0*/  FFMA.FTZ R33, R22, R26, R33 ;  /* 0x0000001a16217223 */ /* 0x000fe20000010021 */
[----:B------:R-:W-:Y:S02]  /*23f0*/  HADD2.F32 R22, -RZ, R9.H0_H0 ;  /* 0x20000009ff167230 */ /* 0x000fe40000004100 */
[----:B------:R-:W-:Y:S01]  /*2400*/  FADD.FTZ R31, R31, R26 ;  /* 0x0000001a1f1f7221 */ /* 0x000fe20000010000 */
[----:B------:R-:W-:Y:S01]  /*2410*/  FADD.FTZ R26, R25, R28 ;  /* 0x0000001c191a7221 */ /* 0x000fe20000010000 */
[----:B------:R-:W0:Y:S02]  /*2420*/  MUFU.EX2 R32, R32 ;  /* 0x0000002000207308 */ /* 0x000e240000000800 */
[----:B0-----:R-:W-:-:S06]  /*2430*/  FADD.FTZ R46, R32, 1 ;  /* 0x3f800000202e7421 */ /* 0x001fcc0000010000 */
[----:B------:R-:W0:Y:S02]  /*2440*/  MUFU.RCP R46, R46 ;  /* 0x0000002e002e7308 */ /* 0x000e240000001000 */
[----:B0-----:R-:W-:Y:S01]  /*2450*/  FADD.FTZ R21, -R46, 1 ;  /* 0x3f8000002e157421 */ /* 0x001fe20000010100 */
[----:B------:R-:W-:-:S03]  /*2460*/  FMUL.FTZ R23, R23, R46 ;  /* 0x0000002e17177220 */ /* 0x000fc60000410000 */
[----:B------:R-:W-:Y:S01]  /*2470*/  FFMA.FTZ R24, R24, R21, 1 ;  /* 0x3f80000018187423 */ /* 0x000fe20000010015 */
[----:B------:R-:W-:-:S03]  /*2480*/  HADD2.F32 R21, -RZ, R8.H0_H0 ;  /* 0x20000008ff157230 */ /* 0x000fc60000004100 */
[----:B------:R-:W-:Y:S01]  /*2490*/  FMUL.FTZ R23, R23, R24 ;  /* 0x0000001817177220 */ /* 0x000fe20000410000 */
[----:B------:R-:W-:Y:S01]  /*24a0*/  FADD.FTZ R24, R29, R20 ;  /* 0x000000141d187221 */ /* 0x000fe20000010000 */
[C---:B------:R-:W-:Y:S01]  /*24b0*/  FADD.FTZ R32, -R14.reuse, R21 ;  /* 0x000000150e207221 */ /* 0x040fe20000010100 */
[----:B------:R-:W-:Y:S01]  /*24c0*/  FADD.FTZ R20, -R14, R51 ;  /* 0x000000330e147221 */ /* 0x000fe20000010100 */
[----:B------:R-:W-:Y:S02]  /*24d0*/  FADD.FTZ R26, R26, R23 ;  /* 0x000000171a1a7221 */ /* 0x000fe40000010000 */
[-C--:B------:R-:W-:Y:S01]  /*24e0*/  FMUL.FTZ R21, R32, R47.reuse ;  /* 0x0000002f20157220 */ /* 0x080fe20000410000 */
[----:B------:R-:W-:-:S03]  /*24f0*/  FMUL.FTZ R20, R20, R47 ;  /* 0x0000002f14147220 */ /* 0x000fc60000410000 */
        /* <DEDUP_REMOVED lines=8> */
[----:B------:R-:W-:-:S03]  /*2580*/  FFMA.FTZ R32, R15, R20, R48 ;  /* 0x000000140f207223 */ /* 0x000fc60000010030 */
[----:B------:R-:W-:Y:S01]  /*2590*/  FMUL.FTZ R22, R22, R29 ;  /* 0x0000001d16167220 */ /* 0x000fe20000410000 */
[----:B------:R-:W-:Y:S01]  /*25a0*/  FMUL.FTZ R46, R32, -1.4426950216293334961 ;  /* 0xbfb8aa3b202e7820 */ /* 0x000fe20000410000 */
[-C--:B------:R-:W-:Y:S01]  /*25b0*/  FFMA.FTZ R29, R17, R28.reuse, R30 ;  /* 0x0000001c111d7223 */ /* 0x080fe2000001001e */
[----:B------:R-:W-:Y:S01]  /*25c0*/  FMUL.FTZ R28, R15, R28 ;  /* 0x0000001c0f1c7220 */ /* 0x000fe20000410000 */
[----:B------:R-:W-:Y:S02]  /*25d0*/  HADD2.F32 R30, -RZ, R9.H1_H1 ;  /* 0x30000009ff1e7230 */ /* 0x000fe40000004100 */
[-C--:B------:R-:W-:Y:S01]  /*25e0*/  FFMA.FTZ R29, R18, R23.reuse, R29 ;  /* 0x00000017121d7223 */ /* 0x080fe2000001001d */
[----:B------:R-:W0:Y:S01]  /*25f0*/  MUFU.EX2 R46, R46 ;  /* 0x0000002e002e7308 */ /* 0x000e220000000800 */
[----:B------:R-:W-:Y:S01]  /*2600*/  FFMA.FTZ R33, R17, R28, R33 ;  /* 0x0000001c11217223 */ /* 0x000fe20000010021 */
[----:B------:R-:W-:Y:S01]  /*2610*/  FMUL.FTZ R23, R15, R23 ;  /* 0x000000170f177220 */ /* 0x000fe20000410000 */
[----:B0-----:R-:W-:-:S06]  /*2620*/  FADD.FTZ R49, R46, 1 ;  /* 0x3f8000002e317421 */ /* 0x001fcc0000010000 */
[----:B------:R-:W0:Y:S02]  /*2630*/  MUFU.RCP R49, R49 ;  /* 0x0000003100317308 */ /* 0x000e240000001000 */
[----:B0-----:R-:W-:Y:S01]  /*2640*/  FADD.FTZ R17, -R49, 1 ;  /* 0x3f80000031117421 */ /* 0x001fe20000010100 */
[----:B------:R-:W-:-:S03]  /*2650*/  FMUL.FTZ R25, R30, R49 ;  /* 0x000000311e197220 */ /* 0x000fc60000410000 */
[----:B------:R-:W-:Y:S01]  /*2660*/  FFMA.FTZ R32, R32, R17, 1 ;  /* 0x3f80000020207423 */ /* 0x000fe20000010011 */
[----:B------:R-:W-:-:S03]  /*2670*/  HADD2.F32 R17, -RZ, R10.H0_H0 ;  /* 0x2000000aff117230 */ /* 0x000fc60000004100 */
[----:B------:R-:W-:Y:S01]  /*2680*/  FMUL.FTZ R25, R25, R32 ;  /* 0x0000002019197220 */ /* 0x000fe20000410000 */
[C---:B------:R-:W-:Y:S01]  /*2690*/  FMUL.FTZ R32, R45.reuse, R19 ;  /* 0x000000132d207220 */ /* 0x040fe20000410000 */
[----:B------:R-:W-:Y:S02]  /*26a0*/  FADD.FTZ R30, -R14, R17 ;  /* 0x000000110e1e7221 */ /* 0x000fe40000010100 */
[----:B------:R-:W-:Y:S01]  /*26b0*/  FADD.FTZ R26, R26, R25 ;  /* 0x000000191a1a7221 */ /* 0x000fe20000010000 */
[----:B------:R-:W-:Y:S01]  /*26c0*/  FFMA.FTZ R46, R16, R32, R33 ;  /* 0x00000020102e7223 */ /* 0x000fe20000010021 */
[----:B------:R-:W-:Y:S01]  /*26d0*/  FMUL.FTZ R17, R30, R47 ;  /* 0x0000002f1e117220 */ /* 0x000fe20000410000 */
[----:B------:R-:W-:Y:S01]  /*26e0*/  FADD.FTZ R30, R28, R31 ;  /* 0x0000001f1c1e7221 */ /* 0x000fe20000010000 */
[----:B------:R-:W-:Y:S01]  /*26f0*/  FADD.FTZ R31, R24, R19 ;  /* 0x00000013181f7221 */ /* 0x000fe20000010000 */
[----:B------:R-:W-:Y:S01]  /*2700*/  FFMA.FTZ R28, R16, R19, R27 ;  /* 0x00000013101c7223 */ /* 0x000fe2000001001b */
[----:B------:R-:W-:Y:S01]  /*2710*/  FFMA.FTZ R49, R45, R17, R50 ;  /* 0x000000112d317223 */ /* 0x000fe20000010032 */
[----:B------:R-:W-:-:S02]  /*2720*/  HADD2.F32 R19, -RZ, R11.H0_H0 ;  /* 0x2000000bff137230 */ /* 0x000fc40000004100 */
[----:B------:R-:W-:Y:S01]  /*2730*/  FADD.FTZ R30, R30, R32 ;  /* 0x000000201e1e7221 */ /* 0x000fe20000010000 */
[----:B------:R-:W-:Y:S02]  /*2740*/  HADD2.F32 R33, -RZ, R11.H1_H1 ;  /* 0x3000000bff217230 */ /* 0x000fe40000004100 */
[----:B------:R-:W-:Y:S01]  /*2750*/  FMUL.FTZ R51, R49, -1.4426950216293334961 ;  /* 0xbfb8aa3b31337820 */ /* 0x000fe20000410000 */
[----:B------:R-:W-:Y:S01]  /*2760*/  FFMA.FTZ R46, R18, R23, R46 ;  /* 0x00000017122e7223 */ /* 0x000fe2000001002e */
[----:B------:R-:W-:Y:S01]  /*2770*/  FADD.FTZ R30, R23, R30 ;  /* 0x0000001e171e7221 */ /* 0x000fe20000010000 */
[-C--:B------:R-:W-:Y:S01]  /*2780*/  FMUL.FTZ R23, R45, R22.reuse ;  /* 0x000000162d177220 */ /* 0x080fe20000410000 */
[----:B------:R-:W-:Y:S01]  /*2790*/  FFMA.FTZ R28, R21, R22, R28 ;  /* 0x00000016151c7223 */ /* 0x000fe2000001001c */
[----:B------:R-:W-:Y:S01]  /*27a0*/  FADD.FTZ R31, R31, R22 ;  /* 0x000000161f1f7221 */ /* 0x000fe20000010000 */
[----:B------:R-:W0:Y:S01]  /*27b0*/  MUFU.EX2 R51, R51 ;  /* 0x0000003300337308 */ /* 0x000e220000000800 */
[----:B------:R-:W-:Y:S01]  /*27c0*/  FFMA.FTZ R46, R21, R23, R46 ;  /* 0x00000017152e7223 */ /* 0x000fe2000001002e */
[----:B------:R-:W-:-:S02]  /*27d0*/  HADD2.F32 R21, -RZ, R12.H1_H1 ;  /* 0x3000000cff157230 */ /* 0x000fc40000004100 */
[----:B------:R-:W-:Y:S01]  /*27e0*/  FADD.FTZ R30, R30, R23 ;  /* 0x000000171e1e7221 */ /* 0x000fe20000010000 */
[----:B------:R-:W-:Y:S02]  /*27f0*/  HADD2.F32 R22, -RZ, R13.H0_H0 ;  /* 0x2000000dff167230 */ /* 0x000fe40000004100 */
[-C--:B------:R-:W-:Y:S01]  /*2800*/  FFMA.FTZ R29, R20, R25.reuse, R29 ;  /* 0x00000019141d7223 */ /* 0x080fe2000001001d */
[----:B------:R-:W-:-:S04]  /*2810*/  FMUL.FTZ R25, R15, R25 ;  /* 0x000000190f197220 */ /* 0x000fc80000410000 */
[----:B------:R-:W-:Y:S01]  /*2820*/  FFMA.FTZ R46, R20, R25, R46 ;  /* 0x00000019142e7223 */ /* 0x000fe2000001002e */
[----:B------:R-:W-:Y:S01]  /*2830*/  FADD.FTZ R30, R25, R30 ;  /* 0x0000001e191e7221 */ /* 0x000fe20000010000 */
[----:B0-----:R-:W-:-:S06]  /*2840*/  FADD.FTZ R56, R51, 1 ;  /* 0x3f80000033387421 */ /* 0x001fcc0000010000 */
[----:B------:R-:W0:Y:S02]  /*2850*/  MUFU.RCP R56, R56 ;  /* 0x0000003800387308 */ /* 0x000e240000001000 */
[----:B0-----:R-:W-:Y:S01]  /*2860*/  FMUL.FTZ R24, R19, R56 ;  /* 0x0000003813187220 */ /* 0x001fe20000410000 */
[----:B------:R-:W-:Y:S01]  /*2870*/  FADD.FTZ R16, -R56, 1 ;  /* 0x3f80000038107421 */ /* 0x000fe20000010100 */
[----:B------:R-:W-:-:S03]  /*2880*/  HADD2.F32 R19, -RZ, R10.H1_H1 ;  /* 0x3000000aff137230 */ /* 0x000fc60000004100 */
[----:B------:R-:W-:Y:S02]  /*2890*/  FFMA.FTZ R49, R49, R16, 1 ;  /* 0x3f80000031317423 */ /* 0x000fe40000010010 */
[----:B------:R-:W-:Y:S02]  /*28a0*/  FADD.FTZ R16, -R14, R19 ;  /* 0x000000130e107221 */ /* 0x000fe40000010100 */
[----:B------:R-:W-:Y:S02]  /*28b0*/  FMUL.FTZ R24, R24, R49 ;  /* 0x0000003118187220 */ /* 0x000fe40000410000 */
[----:B------:R-:W-:Y:S02]  /*28c0*/  FMUL.FTZ R16, R16, R47 ;  /* 0x0000002f10107220 */ /* 0x000fe40000410000 */
[----:B------:R-:W-:Y:S01]  /*28d0*/  FFMA.FTZ R25, R17, R24, R28 ;  /* 0x0000001811197223 */ /* 0x000fe2000001001c */
[----:B------:R-:W-:Y:S01]  /*28e0*/  FADD.FTZ R31, R31, R24 ;  /* 0x000000181f1f7221 */ /* 0x000fe20000010000 */
[----:B------:R-:W-:-:S04]  /*28f0*/  FFMA.FTZ R19, R15, R16, R48 ;  /* 0x000000100f137223 */ /* 0x000fc80000010030 */
        /* <DEDUP_REMOVED lines=10> */
[----:B------:R-:W-:-:S04]  /*29a0*/  FMUL.FTZ R18, R56, R47 ;  /* 0x0000002f38127220 */ /* 0x000fc80000410000 */
[----:B------:R-:W-:-:S04]  /*29b0*/  FFMA.FTZ R27, R45, R18, R50 ;  /* 0x000000122d1b7223 */ /* 0x000fc80000010032 */
[----:B------:R-:W-:-:S06]  /*29c0*/  FMUL.FTZ R32, R27, -1.4426950216293334961 ;  /* 0xbfb8aa3b1b207820 */ /* 0x000fcc0000410000 */
[----:B------:R-:W0:Y:S02]  /*29d0*/  MUFU.EX2 R32, R32 ;  /* 0x0000002000207308 */ /* 0x000e240000000800 */
[----:B0-----:R-:W-:Y:S01]  /*29e0*/  FADD.FTZ R33, R32, 1 ;  /* 0x3f80000020217421 */ /* 0x001fe20000010000 */
[----:B------:R-:W-:-:S04]  /*29f0*/  FADD.FTZ R32, -R14, R21 ;  /* 0x000000150e207221 */ /* 0x000fc80000010100 */
[----:B------:R-:W-:Y:S01]  /*2a00*/  FMUL.FTZ R21, R32, R47 ;  /* 0x0000002f20157220 */ /* 0x000fe20000410000 */
[----:B------:R-:W0:Y:S03]  /*2a10*/  MUFU.RCP R33, R33 ;  /* 0x0000002100217308 */ /* 0x000e260000001000 */
[----:B------:R-:W-:Y:S01]  /*2a20*/  FFMA.FTZ R23, R15, R21, R48 ;  /* 0x000000150f177223 */ /* 0x000fe20000010030 */
[----:B0-----:R-:W-:Y:S01]  /*2a30*/  FADD.FTZ R56, -R33, 1 ;  /* 0x3f80000021387421 */ /* 0x001fe20000010100 */
[----:B------:R-:W-:Y:S01]  /*2a40*/  FMUL.FTZ R22, R22, R33 ;  /* 0x0000002116167220 */ /* 0x000fe20000410000 */
[----:B------:R-:W-:Y:S02]  /*2a50*/  HADD2.F32 R33, -RZ, R13.H1_H1 ;  /* 0x3000000dff217230 */ /* 0x000fe40000004100 */
[----:B------:R-:W-:-:S04]  /*2a60*/  FFMA.FTZ R27, R27, R56, 1 ;  /* 0x3f8000001b1b7423 */ /* 0x000fc80000010038 */
[----:B------:R-:W-:Y:S01]  /*2a70*/  FMUL.FTZ R22, R22, R27 ;  /* 0x0000001b16167220 */ /* 0x000fe20000410000 */
        /* <DEDUP_REMOVED lines=8> */
[----:B------:R-:W-:Y:S01]  /*2b00*/  FMUL.FTZ R23, R45, R24 ;  /* 0x000000182d177220 */ /* 0x000fe20000410000 */
[----:B------:R-:W-:Y:S02]  /*2b10*/  FFMA.FTZ R20, R16, R19, R29 ;  /* 0x0000001310147223 */ /* 0x000fe4000001001d */
[----:B------:R-:W-:Y:S01]  /*2b20*/  FMUL.FTZ R24, R15, R56 ;  /* 0x000000380f187220 */ /* 0x000fe20000410000 */
[----:B------:R-:W-:Y:S01]  /*2b30*/  FFMA.FTZ R27, R17, R23, R46 ;  /* 0x00000017111b7223 */ /* 0x000fe2000001002e */
[----:B------:R-:W-:Y:S01]  /*2b40*/  FADD.FTZ R30, R30, R23 ;  /* 0x000000171e1e7221 */ /* 0x000fe20000010000 */
[----:B------:R-:W-:Y:S01]  /*2b50*/  FMUL.FTZ R17, R15, R19 ;  /* 0x000000130f117220 */ /* 0x000fe20000410000 */
[----:B------:R-:W-:-:S03]  /*2b60*/  FADD.FTZ R19, R26, R19 ;  /* 0x000000131a137221 */ /* 0x000fc60000010000 */
[----:B------:R-:W-:Y:S01]  /*2b70*/  FFMA.FTZ R27, R16, R17, R27 ;  /* 0x00000011101b7223 */ /* 0x000fe2000001001b */
[----:B------:R-:W-:Y:S01]  /*2b80*/  FADD.FTZ R30, R17, R30 ;  /* 0x0000001e111e7221 */ /* 0x000fe20000010000 */
[-C--:B------:R-:W-:Y:S01]  /*2b90*/  FMUL.FTZ R17, R45, R22.reuse ;  /* 0x000000162d117220 */ /* 0x080fe20000410000 */
[C---:B------:R-:W-:Y:S01]  /*2ba0*/  FFMA.FTZ R16, R18.reuse, R22, R25 ;  /* 0x0000001612107223 */ /* 0x040fe20000010019 */
[----:B------:R-:W-:Y:S02]  /*2bb0*/  FADD.FTZ R19, R19, R56 ;  /* 0x0000003813137221 */ /* 0x000fe40000010000 */
[----:B------:R-:W-:Y:S01]  /*2bc0*/  FFMA.FTZ R28, R18, R17, R27 ;  /* 0x00000011121c7223 */ /* 0x000fe2000001001b */
[----:B------:R-:W-:Y:S01]  /*2bd0*/  FADD.FTZ R17, R30, R17 ;  /* 0x000000111e117221 */ /* 0x000fe20000010000 */
[----:B------:R-:W-:Y:S02]  /*2be0*/  FADD.FTZ R18, R31, R22 ;  /* 0x000000161f127221 */ /* 0x000fe40000010000 */
[C---:B------:R-:W-:Y:S01]  /*2bf0*/  FFMA.FTZ R23, R21.reuse, R24, R28 ;  /* 0x0000001815177223 */ /* 0x040fe2000001001c */
[----:B------:R-:W-:Y:S01]  /*2c00*/  FADD.FTZ R29, R24, R17 ;  /* 0x00000011181d7221 */ /* 0x000fe20000010000 */
[----:B------:R-:W-:-:S07]  /*2c10*/  FFMA.FTZ R17, R21, R56, R20 ;  /* 0x0000003815117223 */ /* 0x000fce0000010014 */
.L_x_872:
        /* <DEDUP_REMOVED lines=44> */
.L_x_874:
[----:B------:R-:W-:Y:S05]  /*2ee0*/  BSYNC.RECONVERGENT B0 ;  /* 0x0000000000007941 */ /* 0x000fea0003800200 */
.L_x_873:
[----:B------:R-:W-:Y:S06]  /*2ef0*/  BAR.SYNC.DEFER_BLOCKING 0x0 ;  /* 0x0000000000007b1d */ /* 0x000fec0000010000 */
[----:B------:R-:W-:Y:S04]  /*2f00*/  BSSY.RECONVERGENT B0, `(.L_x_875) ;  /* 0x0000035000007945 */ /* 0x000fe80003800200 */
[----:B------:R-:W-:Y:S05]  /*2f10*/  @P1 BRA `(.L_x_876) ;  /* 0x0000000000cc1947 */ /* 0x000fea0003800000 */
[----:B------:R-:W-:-:S09]  /*2f20*/  ULEA UR4, UR8, UR5, 0x18 ;  /* 0x0000000508047291 */ /* 0x000fd2000f8ec0ff */
[----:B------:R-:W4:Y:S04]  /*2f30*/  LDS.128 R24, [UR4+0x20] ;  /* 0x00002004ff187984 */ /* 0x000f280008000c00 */
[----:B-123--:R-:W1:Y:S01]  /*2f40*/  LDS.128 R20, [UR4+0x30] ;  /* 0x00003004ff147984 */ /* 0x00ee620008000c00 */
[----:B----4-:R-:W-:Y:S01]  /*2f50*/  FADD.FTZ R29, R32, R24 ;  /* 0x00000018201d7221 */ /* 0x010fe20000010000 */
[----:B------:R-:W-:-:S03]  /*2f60*/  FADD.FTZ R24, R33, R25 ;  /* 0x0000001921187221 */ /* 0x000fc60000010000 */
[----:B------:R-:W-:Y:S01]  /*2f70*/  FADD.FTZ R29, R29, R26 ;  /* 0x0000001a1d1d7221 */ /* 0x000fe20000010000 */
[----:B------:R-:W-:-:S03]  /*2f80*/  FADD.FTZ R24, R24, R27 ;  /* 0x0000001b18187221 */ /* 0x000fc60000010000 */
[----:B-1----:R-:W-:Y:S01]  /*2f90*/  FADD.FTZ R25, R29, R20 ;  /* 0x000000141d197221 */ /* 0x002fe20000010000 */
[----:B------:R-:W-:Y:S01]  /*2fa0*/  FADD.FTZ R20, R24, R21 ;  /* 0x0000001518147221 */ /* 0x000fe20000010000 */
[----:B------:R-:W1:Y:S02]  /*2fb0*/  LDS.128 R28, [UR4+0x40] ;  /* 0x00004004ff1c7984 */ /* 0x000e640008000c00 */
[----:B------:R-:W-:Y:S01]  /*2fc0*/  FADD.FTZ R21, R25, R22 ;  /* 0x0000001619157221 */ /* 0x000fe20000010000 */
[----:B------:R-:W-:Y:S01]  /*2fd0*/  FADD.FTZ R20, R20, R23 ;  /* 0x0000001714147221 */ /* 0x000fe20000010000 */
[----:B------:R-:W2:Y:S02]  /*2fe0*/  LDS.128 R24, [UR4+0x50] ;  /* 0x00005004ff187984 */ /* 0x000ea40008000c00 */
[----:B-1----:R-:W-:Y:S01]  /*2ff0*/  FADD.FTZ R21, R21, R28 ;  /* 0x0000001c15157221 */ /* 0x002fe20000010000 */
[----:B------:R-:W-:-:S03]  /*3000*/  FADD.FTZ R20, R20, R29 ;  /* 0x0000001d14147221 */ /* 0x000fc60000010000 */
[----:B------:R-:W-:Y:S01]  /*3010*/  FADD.FTZ R21, R21, R30 ;  /* 0x0000001e15157221 */ /* 0x000fe20000010000 */
[----:B------:R-:W-:Y:S02]  /*3020*/  FADD.FTZ R20, R20, R31 ;  /* 0x0000001f14147221 */ /* 0x000fe40000010000 */
[----:B------:R-:W1:Y:S01]  /*3030*/  LDS.128 R28, [UR4+0x60] ;  /* 0x00006004ff1c7984 */ /* 0x000e620008000c00 */
[----:B--2---:R-:W-:Y:S01]  /*3040*/  FADD.FTZ R21, R21, R24 ;  /* 0x0000001815157221 */ /* 0x004fe20000010000 */
[----:B------:R-:W-:-:S03]  /*3050*/  FADD.FTZ R24, R20, R25 ;  /* 0x0000001914187221 */ /* 0x000fc60000010000 */
        /* <DEDUP_REMOVED lines=16> */
[----:B------:R-:W-:-:S03]  /*3160*/  FADD.FTZ R28, R20, R31 ;  /* 0x0000001f141c7221 */ /* 0x000fc60000010000 */
[----:B--2---:R-:W-:Y:S01]  /*3170*/  FADD.FTZ R29, R21, R24 ;  /* 0x00000018151d7221 */ /* 0x004fe20000010000 */
        /* <DEDUP_REMOVED lines=10> */
[----:B------:R-:W-:-:S03]  /*3220*/  FADD.FTZ R24, R24, R29 ;  /* 0x0000001d18187221 */ /* 0x000fc60000010000 */
[----:B0-----:R-:W-:Y:S01]  /*3230*/  FADD.FTZ R32, R25, R30 ;  /* 0x0000001e19207221 */ /* 0x001fe20000010000 */
[----:B------:R-:W-:-:S07]  /*3240*/  FADD.FTZ R33, R24, R31 ;  /* 0x0000001f18217221 */ /* 0x000fce0000010000 */
.L_x_876:
[----:B------:R-:W-:Y:S05]  /*3250*/  BSYNC.RECONVERGENT B0 ;  /* 0x0000000000007941 */ /* 0x000fea0003800200 */
.L_x_875:
[----:B------:R-:W-:Y:S06]  /*3260*/  BAR.SYNC.DEFER_BLOCKING 0x0 ;  /* 0x0000000000007b1d */ /* 0x000fec0000010000 */
[----:B------:R-:W-:Y:S04]  /*3270*/  BSSY.RECONVERGENT B0, `(.L_x_877) ;  /* 0x000004d000007945 */ /* 0x000fe80003800200 */
[----:B------:R-:W-:Y:S05]  /*3280*/  @P3 BRA `(.L_x_878) ;  /* 0x00000004002c3947 */ /* 0x000fea0003800000 */
[----:B-123--:R-:W1:Y:S04]  /*3290*/  LDS.128 R20, [R49+0x2a0] ;  /* 0x0002a00031147984 */ /* 0x00ee680000000c00 */
[----:B------:R-:W2:Y:S04]  /*32a0*/  LDS.128 R24, [R49+0x540] ;  /* 0x0005400031187984 */ /* 0x000ea80000000c00 */
        /* <DEDUP_REMOVED lines=73> */
.L_x_878:
[----:B------:R-:W-:Y:S05]  /*3740*/  BSYNC.RECONVERGENT B0 ;  /* 0x0000000000007941 */ /* 0x000fea0003800200 */
.L_x_877:
[----:B---3--:R-:W3:Y:S01]  /*3750*/  LDC R20, c[0x0][0x374] ;  /* 0x0000dd00ff147b82 */ /* 0x008ee20000000800 */
[----:B------:R-:W-:Y:S01]  /*3760*/  BSSY.RECONVERGENT B0, `(.L_x_879) ;  /* 0x000001f000007945 */ /* 0x000fe20003800200 */
[----:B------:R-:W-:-:S06]  /*3770*/  IMAD R27, R5, 0x2a, R46 ;  /* 0x0000002a051b7824 */ /* 0x000fcc00078e022e */
[----:B-1----:R-:W1:Y:S02]  /*3780*/  LDC R21, c[0x0][0x370] ;  /* 0x0000dc00ff157b82 */ /* 0x002e640000000800 */
[----:B-1----:R-:W-:Y:S01]  /*3790*/  ISETP.GE.U32.AND P0, PT, R21, 0x2, PT ;  /* 0x000000021500780c */ /* 0x002fe20003f06070 */
[----:B---3--:R-:W-:-:S12]  /*37a0*/  @P3 BRA `(.L_x_880) ;  /* 0x0000000000683947 */ /* 0x008fd80003800000 */
[----:B------:R-:W2:Y:S08]  /*37b0*/  LDC.64 R24, c[0x0][0x3f8] ;  /* 0x0000fe00ff187b82 */ /* 0x000eb00000000a00 */
[----:B------:R-:W1:Y:S01]  /*37c0*/  LDC.64 R28, c[0x0][0x3d8] ;  /* 0x0000f600ff1c7b82 */ /* 0x000e620000000a00 */
[----:B--2---:R-:W-:Y:S01]  /*37d0*/  IMAD.WIDE.U32 R22, R24, 0x3, RZ ;  /* 0x0000000318167825 */ /* 0x004fe200078e00ff */
[----:B------:R-:W-:-:S04]  /*37e0*/  LEA R5, R25, R25, 0x1 ;  /* 0x0000001919057211 */ /* 0x000fc800078e08ff */
[----:B------:R-:W-:Y:S01]  /*37f0*/  IADD3 R23, PT, PT, R23, R5, RZ ;  /* 0x0000000517177210 */ /* 0x000fe20007ffe0ff */
[----:B-1----:R-:W-:-:S03]  /*3800*/  IMAD.WIDE R28, R27, 0x4, R28 ;  /* 0x000000041b1c7825 */ /* 0x002fc600078e021c */
        /* <DEDUP_REMOVED lines=20> */
.L_x_880:
[----:B------:R-:W-:Y:S05]  /*3950*/  BSYNC.RECONVERGENT B0 ;  /* 0x0000000000007941 */ /* 0x000fea0003800200 */
.L_x_879:
[----:B------:R-:W-:Y:S05]  /*3960*/  @!P0 BRA `(.L_x_881) ;  /* 0x0000000800988947 */ /* 0x000fea0003800000 */
[----:B-1----:R-:W1:Y:S01]  /*3970*/  LDC.64 R16, c[0x0][0x3d0] ;  /* 0x0000f400ff107b82 */ /* 0x002e620000000a00 */
[----:B------:R-:W3:Y:S01]  /*3980*/  S2R R5, SR_CTAID.Y ;  /* 0x0000000000057919 */ /* 0x000ee20000002600 */
[----:B------:R-:W-:Y:S02]  /*3990*/  LOP3.LUT R19, R41, 0x1, RZ, 0xc0, !PT ;  /* 0x0000000129137812 */ /* 0x000fe400078ec0ff */
[----:B------:R-:W-:-:S03]  /*39a0*/  ISETP.GE.U32.AND P2, PT, R21, 0x8, PT ;  /* 0x000000081500780c */ /* 0x000fc60003f46070 */
[----:B------:R-:W-:-:S04]  /*39b0*/  IMAD R22, R19, R20, RZ ;  /* 0x0000001413167224 */ /* 0x000fc800078e02ff */
[----:B------:R-:W-:-:S05]  /*39c0*/  IMAD R18, R22, R21, RZ ;  /* 0x0000001516127224 */ /* 0x000fca00078e02ff */
[----:B------:R-:W-:-:S05]  /*39d0*/  SHF.L.U32 R19, R18, 0x1, RZ ;  /* 0x0000000112137819 */ /* 0x000fca00000006ff */
[----:B-1----:R-:W-:Y:S01]  /*39e0*/  IMAD.WIDE R16, R19, 0x4, R16 ;  /* 0x0000000413107825 */ /* 0x002fe200078e0210 */
[----:B---3--:R-:W-:Y:S06]  /*39f0*/  @P1 BRA `(.L_x_882) ;  /* 0x0000000000501947 */ /* 0x008fec0003800000 */
[----:B------:R-:W1:Y:S01]  /*3a00*/  LDC.64 R18, c[0x0][0x3c8] ;  /* 0x0000f200ff127b82 */ /* 0x000e620000000a00 */
[----:B------:R-:W-:Y:S01]  /*3a10*/  LOP3.LUT P0, R24, R41, 0x2, RZ, 0xc0, !PT ;  /* 0x0000000229187812 */ /* 0x000fe2000780c0ff */
[----:B------:R-:W-:Y:S01]  /*3a20*/  IMAD R25, R3, R20, R5 ;  /* 0x0000001403197224 */ /* 0x000fe200078e0205 */
[----:B--2---:R-:W-:Y:S02]  /*3a30*/  IADD3 R23, PT, PT, R22, R5, RZ ;  /* 0x0000000516177210 */ /* 0x004fe40007ffe0ff */
[----:B------:R-:W-:-:S04]  /*3a40*/  SEL R27, R21, RZ, !P0 ;  /* 0x000000ff151b7207 */ /* 0x000fc80004000000 */
[----:B------:R-:W-:Y:S01]  /*3a50*/  ISETP.NE.AND P0, PT, R27, -0x1, PT ;  /* 0xffffffff1b00780c */ /* 0x000fe20003f05270 */
[----:B-1----:R-:W-:-:S04]  /*3a60*/  IMAD.WIDE.U32 R18, R23, 0x4, R18 ;  /* 0x0000000417127825 */ /* 0x002fc800078e0012 */
        /* <DEDUP_REMOVED lines=8> */
.L_x_883:
[----:B-1----:R-:W2:Y:S04]  /*3af0*/  LDG.E.STRONG.GPU R22, desc[UR6][R18.64] ;  /* 0x0000000612167981 */ /* 0x002ea8000c1ef900 */
[----:B--2---:R-:W-:Y:S01]  /*3b00*/  CCTL.IVALL ;  /* 0x00000000ff00798f */ /* 0x004fe20002000000 */
[----:B------:R-:W-:Y:S05]  /*3b10*/  YIELD ;  /* 0x0000000000007946 */ /* 0x000fea0003800000 */
[----:B------:R-:W-:-:S13]  /*3b20*/  ISETP.NE.AND P0, PT, R22, R27, PT ;  /* 0x0000001b1600720c */ /* 0x000fda0003f05270 */
[----:B------:R-:W-:Y:S05]  /*3b30*/  @P0 BRA `(.L_x_883) ;  /* 0xfffffffc00ec0947 */ /* 0x000fea000383ffff */
.L_x_882:
[----:B------:R-:W-:Y:S05]  /*3b40*/  WARPSYNC.ALL ;  /* 0x0000000000007948 */ /* 0x000fea0003800000 */
[----:B------:R-:W-:Y:S01]  /*3b50*/  BAR.SYNC.DEFER_BLOCKING 0x0 ;  /* 0x0000000000007b1d */ /* 0x000fe20000010000 */
[----:B------:R-:W-:-:S05]  /*3b60*/  MOV R28, RZ ;  /* 0x000000ff001c7202 */ /* 0x000fca0000000f00 */
[----:B------:R-:W-:Y:S05]  /*3b70*/  @!P2 BRA `(.L_x_884) ;  /* 0x00000004001ca947 */ /* 0x000fea0003800000 */
[C-C-:B------:R-:W-:Y:S01]  /*3b80*/  IMAD R27, R20.reuse, 0x3, R5.reuse ;  /* 0x00000003141b7824 */ /* 0x140fe200078e0205 */
[CC--:B------:R-:W-:Y:S01]  /*3b90*/  LEA R51, R20.reuse, R5.reuse, 0x1 ;  /* 0x0000000514337211 */ /* 0x0c0fe200078e08ff */
[C-C-:B------:R-:W-:Y:S01]  /*3ba0*/  IMAD R49, R20.reuse, 0x6, R5.reuse ;  /* 0x0000000614317824 */ /* 0x140fe200078e0205 */
[CC--:B-1----:R-:W-:Y:S01]  /*3bb0*/  LEA R19, R20.reuse, R5.reuse, 0x2 ;  /* 0x0000000514137211 */ /* 0x0c2fe200078e10ff */
[C-C-:B------:R-:W-:Y:S01]  /*3bc0*/  IMAD R29, R20.reuse, 0x7, R5.reuse ;  /* 0x00000007141d7824 */ /* 0x140fe200078e0205 */
[----:B------:R-:W-:Y:S01]  /*3bd0*/  IADD3 R59, PT, PT, R5, R20, RZ ;  /* 0x00000014053b7210 */ /* 0x000fe20007ffe0ff */
[----:B------:R-:W-:Y:S01]  /*3be0*/  IMAD R31, R20, 0x5, R5 ;  /* 0x00000005141f7824 */ /* 0x000fe200078e0205 */
[----:B------:R-:W-:Y:S01]  /*3bf0*/  IADD3 R26, PT, PT, -R3, RZ, RZ ;  /* 0x000000ff031a7210 */ /* 0x000fe20007ffe1ff */
[----:B------:R-:W-:Y:S01]  /*3c00*/  UMOV UR4, URZ ;  /* 0x000000ff00047c82 */ /* 0x000fe20008000000 */
[----:B------:R-:W-:Y:S02]  /*3c10*/  MOV R57, R5 ;  /* 0x0000000500397202 */ /* 0x000fe40000000f00 */
[----:B------:R-:W-:-:S07]  /*3c20*/  LOP3.LUT R18, R21, 0x7ffffff8, RZ, 0xc0, !PT ;  /* 0x7ffffff815127812 */ /* 0x000fce00078ec0ff */
.L_x_885:
[----:B------:R-:W-:-:S13]  /*3c30*/  ISETP.EQ.OR P0, PT, R26, RZ, P1 ;  /* 0x000000ff1a00720c */ /* 0x000fda0000f02670 */
[----:B------:R-:W-:-:S05]  /*3c40*/  @!P0 IMAD.WIDE.U32 R24, R57, 0x8, R16 ;  /* 0x0000000839188825 */ /* 0x000fca00078e0010 */
[----:B--2---:R-:W0:Y:S01]  /*3c50*/  @!P0 LDG.E.64 R22, desc[UR6][R24.64] ;  /* 0x0000000618168981 */ /* 0x004e22000c1e1b00 */
        /* <DEDUP_REMOVED lines=57> */
.L_x_884:
[----:B-1----:R-:W-:-:S13]  /*3ff0*/  LOP3.LUT P0, R18, R21, 0x7, RZ, 0xc0, !PT ;  /* 0x0000000715127812 */ /* 0x002fda000780c0ff */
        /* <DEDUP_REMOVED lines=12> */
[----:B--2---:R-:W-:Y:S02]  /*40c0*/  @!P2 IMAD R23, R18, R20, R5 ;  /* 0x000000141217a224 */ /* 0x004fe400078e0205 */
        /* <DEDUP_REMOVED lines=19> */
.L_x_886:
        /* <DEDUP_REMOVED lines=8> */
[-CC-:B--2---:R-:W-:Y:S02]  /*4280*/  @!P2 IMAD R23, R28, R20.reuse, R5.reuse ;  /* 0x000000141c17a224 */ /* 0x184fe400078e0205 */
        /* <DEDUP_REMOVED lines=10> */
.L_x_887:
        /* <DEDUP_REMOVED lines=9> */
.L_x_888:
[----:B------:R-:W-:Y:S05]  /*43c0*/  BSYNC.RECONVERGENT B0 ;  /* 0x0000000000007941 */ /* 0x000fea0003800200 */
.L_x_881:
[----:B------:R-:W3:Y:S01]  /*43d0*/  S2UR UR5, SR_CgaCtaId ;  /* 0x00000000000579c3 */ /* 0x000ee20000008800 */
[----:B------:R-:W-:Y:S01]  /*43e0*/  UMOV UR4, 0x400 ;  /* 0x0000040000047882 */ /* 0x000fe20000000000 */
[--C-:B-1----:R-:W-:Y:S02]  /*43f0*/  HADD2.F32 R17, -RZ, R40.reuse.H0_H0 ;  /* 0x20000028ff117230 */ /* 0x102fe40000004100 */
[----:B------:R-:W-:Y:S02]  /*4400*/  HADD2.F32 R19, -RZ, R40.H1_H1 ;  /* 0x30000028ff137230 */ /* 0x000fe40000004100 */
[--C-:B------:R-:W-:Y:S02]  /*4410*/  HADD2.F32 R18, -RZ, R39.reuse.H0_H0 ;  /* 0x20000027ff127230 */ /* 0x100fe40000004100 */
[C---:B------:R-:W-:Y:S01]  /*4420*/  FADD.FTZ R24, -R14.reuse, R17 ;  /* 0x000000110e187221 */ /* 0x040fe20000010100 */
[----:B------:R-:W-:Y:S02]  /*4430*/  HADD2.F32 R16, -RZ, R39.H1_H1 ;  /* 0x30000027ff107230 */ /* 0x000fe40000004100 */
[----:B------:R-:W-:Y:S01]  /*4440*/  FADD.FTZ R26, -R14, R19 ;  /* 0x000000130e1a7221 */ /* 0x000fe20000010100 */
[----:B------:R-:W-:-:S02]  /*4450*/  HADD2.F32 R29, -RZ, R38.H0_H0 ;  /* 0x20000026ff1d7230 */ /* 0x000fc40000004100 */
[-C--:B------:R-:W-:Y:S01]  /*4460*/  FMUL.FTZ R19, R24, R47.reuse ;  /* 0x0000002f18137220 */ /* 0x080fe20000410000 */
[----:B------:R-:W-:Y:S02]  /*4470*/  HADD2.F32 R31, -RZ, R38.H1_H1 ;  /* 0x30000026ff1f7230 */ /* 0x000fe40000004100 */
[----:B------:R-:W-:Y:S01]  /*4480*/  FMUL.FTZ R17, R26, R47 ;  /* 0x0000002f1a117220 */ /* 0x000fe20000410000 */
[----:B------:R-:W-:Y:S02]  /*4490*/  HADD2.F32 R39, -RZ, R36.H1_H1 ;  /* 0x30000024ff277230 */ /* 0x000fe40000004100 */
[--C-:B------:R-:W-:Y:S02]  /*44a0*/  HADD2.F32 R49, -RZ, R34.reuse.H0_H0 ;  /* 0x20000022ff317230 */ /* 0x100fe40000004100 */
[----:B------:R-:W-:Y:S02]  /*44b0*/  HADD2.F32 R51, -RZ, R34.H1_H1 ;  /* 0x30000022ff337230 */ /* 0x000fe40000004100 */
[----:B------:R-:W-:-:S02]  /*44c0*/  HADD2.F32 R57, -RZ, R6.H0_H0 ;  /* 0x20000006ff397230 */ /* 0x000fc40000004100 */
[----:B------:R-:W-:Y:S01]  /*44d0*/  HADD2.F32 R59, -RZ, R6.H1_H1 ;  /* 0x30000006ff3b7230 */ /* 0x000fe20000004100 */
[----:B---3--:R-:W-:Y:S01]  /*44e0*/  ULEA UR4, UR5, UR4, 0x18 ;  /* 0x0000000405047291 */ /* 0x008fe2000f8ec0ff */
[----:B------:R-:W-:Y:S01]  /*44f0*/  HADD2.F32 R61, -RZ, R8.H0_H0 ;  /* 0x20000008ff3d7230 */ /* 0x000fe20000004100 */
[----:B------:R-:W1:Y:S07]  /*4500*/  LDCU.U8 UR5, c[0x0][0x414] ;  /* 0x00008280ff0577ac */ /* 0x000e6e0008000000 */
[----:B------:R0:W-:Y:S01]  /*4510*/  @!P1 STS.64 [UR4+0xc8], R32 ;  /* 0x0000c820ff009988 */ /* 0x0001e20008000a04 */
[----:B------:R-:W-:Y:S01]  /*4520*/  BAR.SYNC.DEFER_BLOCKING 0x0 ;  /* 0x0000000000007b1d */ /* 0x000fe20000010000 */
[----:B0-----:R-:W-:Y:S01]  /*4530*/  HADD2.F32 R33, -RZ, R36.H0_H0 ;  /* 0x20000024ff217230 */ /* 0x001fe20000004100 */
[----:B-1----:R-:W-:-:S04]  /*4540*/  UISETP.NE.AND UP0, UPT, UR5, URZ, UPT ;  /* 0x000000ff0500728c */ /* 0x002fc8000bf05270 */
[----:B--2---:R-:W0:Y:S01]  /*4550*/  LDS.64 R22, [UR4+0xc8] ;  /* 0x0000c804ff167984 */ /* 0x004e220008000a00 */
        /* <DEDUP_REMOVED lines=17> */
[----:B-1----:R-:W-:Y:S01]  /*4670*/  FMUL.FTZ R18, R18, R25 ;  /* 0x0000001912127220 */ /* 0x002fe20000410000 */
[----:B------:R-:W-:Y:S02]  /*4680*/  FADD.FTZ R25, -R25, 1 ;  /* 0x3f80000019197421 */ /* 0x000fe40000010100 */
[----:B------:R-:W-:Y:S02]  /*4690*/  FMUL.FTZ R16, R16, R21 ;  /* 0x0000001510107220 */ /* 0x000fe40000410000 */
[----:B------:R-:W-:-:S04]  /*46a0*/  FFMA.FTZ R25, R6, R25, 1 ;  /* 0x3f80000006197423 */ /* 0x000fc80000010019 */
[----:B------:R-:W-:-:S07]  /*46b0*/  FMUL.FTZ R18, R18, R25 ;  /* 0x0000001912127220 */ /* 0x000fce0000410000 */
.L_x_889:
[----:B------:R-:W0:Y:S01]  /*46c0*/  LDCU UR4, c[0x0][0x41c] ;  /* 0x00008380ff0477ac */ /* 0x000e220008000800 */
[----:B------:R-:W-:Y:S01]  /*46d0*/  FFMA.FTZ R40, R22, R19, R5 ;  /* 0x0000001316287223 */ /* 0x000fe20000010005 */
[----:B------:R-:W-:Y:S02]  /*46e0*/  HADD2.F32 R21, -RZ, R8.H1_H1 ;  /* 0x30000008ff157230 */ /* 0x000fe40000004100 */
[----:B------:R-:W-:Y:S01]  /*46f0*/  FADD.FTZ R56, -R14, R29 ;  /* 0x0000001d0e387221 */ /* 0x000fe20000010100 */
[----:B------:R-:W1:Y:S01]  /*4700*/  LDCU.64 UR8, c[0x0][0x400] ;  /* 0x00008000ff0877ac */ /* 0x000e620008000a00 */
[--C-:B------:R-:W-:Y:S02]  /*4710*/  HADD2.F32 R25, -RZ, R10.reuse.H1_H1 ;  /* 0x3000000aff197230 */ /* 0x100fe40000004100 */
[----:B------:R-:W-:Y:S01]  /*4720*/  FFMA.FTZ R46, R22, R17, R5 ;  /* 0x00000011162e7223 */ /* 0x000fe20000010005 */
[----:B------:R-:W-:Y:S02]  /*4730*/  HADD2.F32 R23, -RZ, R10.H0_H0 ;  /* 0x2000000aff177230 */ /* 0x000fe40000004100 */
[----:B------:R-:W-:Y:S01]  /*4740*/  FADD.FTZ R24, -R14, R21 ;  /* 0x000000150e187221 */ /* 0x000fe20000010100 */
[--C-:B------:R-:W-:Y:S01]  /*4750*/  HADD2.F32 R27, -RZ, R12.reuse.H0_H0 ;  /* 0x2000000cff1b7230 */ /* 0x100fe20000004100 */
[----:B------:R-:W-:Y:S01]  /*4760*/  BSSY.RECONVERGENT B0, `(.L_x_890) ;  /* 0x000002c000007945 */ /* 0x000fe20003800200 */
[----:B------:R-:W-:-:S02]  /*4770*/  HADD2.F32 R63, -RZ, R12.H1_H1 ;  /* 0x3000000cff3f7230 */ /* 0x000fc40000004100 */
[C---:B------:R-:W-:Y:S01]  /*4780*/  FADD.FTZ R12, -R14.reuse, R25 ;  /* 0x000000190e0c7221 */ /* 0x040fe20000010100 */
[C---:B------:R-:W-:Y:S01]  /*4790*/  FADD.FTZ R10, -R14.reuse, R23 ;  /* 0x000000170e0a7221 */ /* 0x040fe20000010100 */
[C---:B------:R-:W-:Y:S01]  /*47a0*/  FADD.FTZ R8, -R14.reuse, R27 ;  /* 0x0000001b0e087221 */ /* 0x040fe20000010100 */
[C---:B------:R-:W-:Y:S01]  /*47b0*/  FADD.FTZ R38, -R14.reuse, R31 ;  /* 0x0000001f0e267221 */ /* 0x040fe20000010100 */
[C---:B------:R-:W-:Y:S01]  /*47c0*/  FADD.FTZ R34, -R14.reuse, R33 ;  /* 0x000000210e227221 */ /* 0x040fe20000010100 */
[C---:B------:R-:W-:Y:S01]  /*47d0*/  FADD.FTZ R36, -R14.reuse, R39 ;  /* 0x000000270e247221 */ /* 0x040fe20000010100 */
[----:B0-----:R-:W-:Y:S02]  /*47e0*/  IMAD R3, R3, UR4, R44 ;  /* 0x0000000403037c24 */ /* 0x001fe4000f8e022c */
[C---:B------:R-:W-:Y:S01]  /*47f0*/  FADD.FTZ R30, -R14.reuse, R49 ;  /* 0x000000310e1e7221 */ /* 0x040fe20000010100 */
[C---:B------:R-:W-:Y:S01]  /*4800*/  FADD.FTZ R6, -R14.reuse, R51 ;  /* 0x000000330e067221 */ /* 0x040fe20000010100 */
[C---:B------:R-:W-:Y:S01]  /*4810*/  FADD.FTZ R32, -R14.reuse, R57 ;  /* 0x000000390e207221 */ /* 0x040fe20000010100 */
[C---:B------:R-:W-:Y:S01]  /*4820*/  FADD.FTZ R28, -R14.reuse, R59 ;  /* 0x0000003b0e1c7221 */ /* 0x040fe20000010100 */
[C---:B-1----:R-:W-:Y:S01]  /*4830*/  ISETP.GE.U32.AND P0, PT, R3.reuse, UR8, PT ;  /* 0x0000000803007c0c */ /* 0x042fe2000bf06070 */
[C---:B------:R-:W-:Y:S01]  /*4840*/  FADD.FTZ R26, -R14.reuse, R61 ;  /* 0x0000003d0e1a7221 */ /* 0x040fe20000010100 */
[----:B------:R-:W-:Y:S01]  /*4850*/  SHF.R.S32.HI R19, RZ, 0x1f, R3 ;  /* 0x0000001fff137819 */ /* 0x000fe20000011403 */
[----:B------:R-:W-:Y:S01]  /*4860*/  FADD.FTZ R14, -R14, R63 ;  /* 0x0000003f0e0e7221 */ /* 0x000fe20000010100 */
        /* <DEDUP_REMOVED lines=27> */
.L_x_891:
[----:B------:R-:W-:Y:S05]  /*4a20*/  BSYNC.RECONVERGENT B0 ;  /* 0x0000000000007941 */ /* 0x000fea0003800200 */
.L_x_890:
[--C-:B------:R-:W-:Y:S02]  /*4a30*/  HADD2.F32 R16, -RZ, R37.reuse.H0_H0 ;  /* 0x20000025ff107230 */ /* 0x100fe40000004100 */
[----:B------:R-:W-:Y:S01]  /*4a40*/  FFMA.FTZ R46, R22, R56, R5 ;  /* 0x00000038162e7223 */ /* 0x000fe20000010005 */
[----:B0-----:R-:W-:Y:S02]  /*4a50*/  HADD2.F32 R18, -RZ, R37.H1_H1 ;  /* 0x30000025ff127230 */ /* 0x001fe40000004100 */
        /* <DEDUP_REMOVED lines=20> */
.L_x_892:
        /* <DEDUP_REMOVED lines=21> */
.L_x_894:
[----:B------:R-:W-:Y:S05]  /*4cf0*/  BSYNC.RECONVERGENT B0 ;  /* 0x0000000000007941 */ /* 0x000fea0003800200 */
.L_x_893:
[--C-:B------:R-:W-:Y:S02]  /*4d00*/  HADD2.F32 R16, -RZ, R35.reuse.H0_H0 ;  /* 0x20000023ff107230 */ /* 0x100fe40000004100 */
[C-C-:B------:R-:W-:Y:S01]  /*4d10*/  FFMA.FTZ R38, R22.reuse, R34, R5.reuse ;  /* 0x0000002216267223 */ /* 0x140fe20000010005 */
[----:B------:R-:W-:Y:S01]  /*4d20*/  FFMA.FTZ R40, R22, R36, R5 ;  /* 0x0000002416287223 */ /* 0x000fe20000010005 */
[----:B0-----:R-:W-:Y:S01]  /*4d30*/  HADD2.F32 R18, -RZ, R35.H1_H1 ;  /* 0x30000023ff127230 */ /* 0x001fe20000004100 */
        /* <DEDUP_REMOVED lines=19> */
.L_x_895:
        /* <DEDUP_REMOVED lines=18> */
.L_x_897:
[----:B------:R-:W-:Y:S05]  /*4f90*/  BSYNC.RECONVERGENT B0 ;  /* 0x0000000000007941 */ /* 0x000fea0003800200 */
.L_x_896:
        /* <DEDUP_REMOVED lines=31> */
.L_x_898:
        /* <DEDUP_REMOVED lines=8> */
[----:B0-----:R-:W-:Y:S01]  /*5210*/  IADD3 R21, PT, PT, R3, 0x50, RZ ;  /* 0x0000005003157810 */ /* 0x001fe20007ffe0ff */
        /* <DEDUP_REMOVED lines=26> */
[----:B------:R-:W1:Y:S01]  /*53c0*/  LDCU.64 UR10, c[0x0][0x380] ;  /* 0x00007000ff0a77ac */ /* 0x000e620008000a00 */
[----:B0-----:R-:W-:Y:S02]  /*53d0*/  IMAD R4, R29, UR4, RZ ;  /* 0x000000041d047c24 */ /* 0x001fe4000f8e02ff */
[----:B------:R-:W-:Y:S02]  /*53e0*/  FMUL.FTZ R29, R58, R47 ;  /* 0x0000002f3a1d7220 */ /* 0x000fe40000410000 */
[----:B------:R-:W-:Y:S01]  /*53f0*/  IMAD R31, R17, UR5, R4 ;  /* 0x00000005111f7c24 */ /* 0x000fe2000f8e0204 */
[----:B------:R-:W-:Y:S02]  /*5400*/  MOV R4, R52 ;  /* 0x0000003400047202 */ /* 0x000fe40000000f00 */
[----:B------:R-:W-:-:S03]  /*5410*/  F2FP.F16.F32.PACK_AB R29, R29, R56 ;  /* 0x000000381d1d723e */ /* 0x000fc600000000ff */
[----:B------:R-:W-:-:S05]  /*5420*/  IMAD.WIDE.U32 R4, R17, UR4, R4 ;  /* 0x0000000411047c25 */ /* 0x000fca000f8e0004 */
[----:B------:R-:W-:Y:S02]  /*5430*/  IADD3 R31, PT, PT, R5, R31, RZ ;  /* 0x0000001f051f7210 */ /* 0x000fe40007ffe0ff */
[----:B-1----:R-:W-:-:S04]  /*5440*/  LEA R16, P2, R4, UR10, 0x1 ;  /* 0x0000000a04107c11 */ /* 0x002fc8000f8408ff */
[----:B------:R-:W-:-:S05]  /*5450*/  LEA.HI.X R17, R4, UR11, R31, 0x1, P2 ;  /* 0x0000000b04117c11 */ /* 0x000fca00090f0c1f */
[----:B------:R0:W-:Y:S04]  /*5460*/  STG.E desc[UR6][R16.64], R29 ;  /* 0x0000001d10007986 */ /* 0x0001e8000c101906 */
.L_x_900:
[----:B------:R-:W-:Y:S05]  /*5470*/  BSYNC.RECONVERGENT B0 ;  /* 0x0000000000007941 */ /* 0x000fea0003800200 */
.L_x_899:
        /* <DEDUP_REMOVED lines=21> */
.L_x_901:
        /* <DEDUP_REMOVED lines=18> */
.L_x_903:
[----:B------:R-:W-:Y:S05]  /*56f0*/  BSYNC.RECONVERGENT B0 ;  /* 0x0000000000007941 */ /* 0x000fea0003800200 */
.L_x_902:
[--C-:B------:R-:W-:Y:S02]  /*5700*/  HADD2.F32 R4, -RZ, R9.reuse.H0_H0 ;  /* 0x20000009ff047230 */ /* 0x100fe40000004100 */
[----:B------:R-:W-:Y:S01]  /*5710*/  HADD2.F32 R9, -RZ, R9.H1_H1 ;  /* 0x30000009ff097230 */ /* 0x000fe20000004100 */
        /* <DEDUP_REMOVED lines=19> */
.L_x_904:
[----:B------:R-:W-:Y:S01]  /*5850*/  BSSY.RECONVERGENT B0, `(.L_x_905) ;  /* 0x0000012000007945 */ /* 0x000fe20003800200 */
[----:B------:R-:W-:Y:S01]  /*5860*/  FFMA.FTZ R36, R45, R4, -R36 ;  /* 0x000000042d247223 */ /* 0x000fe20000010824 */
[----:B------:R-:W-:Y:S02]  /*5870*/  FFMA.FTZ R38, R15, R9, -R38 ;  /* 0x000000090f267223 */ /* 0x000fe40000010826 */
[----:B------:R-:W-:Y:S05]  /*5880*/  @P4 BRA `(.L_x_906) ;  /* 0x0000000000384947 */ /* 0x000fea0003800000 */
[----:B------:R-:W2:Y:S01]  /*5890*/  LDCU.64 UR4, c[0x0][0x3f8] ;  /* 0x00007f00ff0477ac */ /* 0x000ea20008000a00 */
[----:B------:R-:W-:Y:S01]  /*58a0*/  MOV R4, R52 ;  /* 0x0000003400047202 */ /* 0x000fe20000000f00 */
[----:B------:R-:W-:Y:S01]  /*58b0*/  FMUL.FTZ R36, R36, R47 ;  /* 0x0000002f24247220 */ /* 0x000fe20000410000 */
[----:B------:R-:W-:Y:S01]  /*58c0*/  MOV R5, R55 ;  /* 0x0000003700057202 */ /* 0x000fe20000000f00 */
[----:B------:R-:W3:Y:S01]  /*58d0*/  LDCU.64 UR10, c[0x0][0x380] ;  /* 0x00007000ff0a77ac */ /* 0x000ee20008000a00 */
[----:B-1----:R-:W-:-:S05]  /*58e0*/  FMUL.FTZ R7, R38, R47 ;  /* 0x0000002f26077220 */ /* 0x002fca0000410000 */
[----:B------:R-:W-:Y:S01]  /*58f0*/  F2FP.F16.F32.PACK_AB R7, R7, R36 ;  /* 0x000000240707723e */ /* 0x000fe200000000ff */
[----:B--2---:R-:W-:Y:S02]  /*5900*/  IMAD R24, R23, UR4, RZ ;  /* 0x0000000417187c24 */ /* 0x004fe4000f8e02ff */
[----:B0-----:R-:W-:-:S04]  /*5910*/  IMAD.WIDE.U32 R16, R21, UR4, R4 ;  /* 0x0000000415107c25 */ /* 0x001fc8000f8e0004 */
[----:B------:R-:W-:Y:S01]  /*5920*/  IMAD R21, R21, UR5, R24 ;  /* 0x0000000515157c24 */ /* 0x000fe2000f8e0218 */
[----:B---3--:R-:W-:-:S04]  /*5930*/  LEA R4, P2, R16, UR10, 0x1 ;  /* 0x0000000a10047c11 */ /* 0x008fc8000f8408ff */
[----:B------:R-:W-:-:S04]  /*5940*/  IADD3 R21, PT, PT, R17, R21, RZ ;  /* 0x0000001511157210 */ /* 0x000fc80007ffe0ff */
[----:B------:R-:W-:-:S05]  /*5950*/  LEA.HI.X R5, R16, UR11, R21, 0x1, P2 ;  /* 0x0000000b10057c11 */ /* 0x000fca00090f0c15 */
[----:B------:R2:W-:Y:S02]  /*5960*/  STG.E desc[UR6][R4.64], R7 ;  /* 0x0000000704007986 */ /* 0x0005e4000c101906 */
.L_x_906:
[----:B------:R-:W-:Y:S05]  /*5970*/  BSYNC.RECONVERGENT B0 ;  /* 0x0000000000007941 */ /* 0x000fea0003800200 */
.L_x_905:
[--C-:B--2---:R-:W-:Y:S02]  /*5980*/  HADD2.F32 R4, -RZ, R11.reuse.H0_H0 ;  /* 0x2000000bff047230 */ /* 0x104fe40000004100 */
[----:B------:R-:W-:Y:S01]  /*5990*/  HADD2.F32 R11, -RZ, R11.H1_H1 ;  /* 0x3000000bff0b7230 */ /* 0x000fe20000004100 */
        /* <DEDUP_REMOVED lines=19> */
.L_x_907:
        /* <DEDUP_REMOVED lines=12> */
[----:B------:R-:W-:-:S04]  /*5b90*/  IMAD.WIDE.U32 R10, R18, UR4, R4 ;  /* 0x00000004120a7c25 */ /* 0x000fc8000f8e0004 */
[----:B------:R-:W-:Y:S01]  /*5ba0*/  IMAD R19, R18, UR5, R19 ;  /* 0x0000000512137c24 */ /* 0x000fe2000f8e0213 */
[----:B---3--:R-:W-:-:S04]  /*5bb0*/  LEA R4, P1, R10, UR10, 0x1 ;  /* 0x0000000a0a047c11 */ /* 0x008fc8000f8208ff */
[----:B------:R-:W-:-:S04]  /*5bc0*/  IADD3 R19, PT, PT, R11, R19, RZ ;  /* 0x000000130b137210 */ /* 0x000fc80007ffe0ff */
[----:B------:R-:W-:-:S05]  /*5bd0*/  LEA.HI.X R5, R10, UR11, R19, 0x1, P1 ;  /* 0x0000000b0a057c11 */ /* 0x000fca00088f0c13 */
[----:B------:R2:W-:Y:S02]  /*5be0*/  STG.E desc[UR6][R4.64], R7 ;  /* 0x0000000704007986 */ /* 0x0005e4000c101906 */
.L_x_909:
[----:B------:R-:W-:Y:S05]  /*5bf0*/  BSYNC.RECONVERGENT B0 ;  /* 0x0000000000007941 */ /* 0x000fea0003800200 */
.L_x_908:
[--C-:B--2---:R-:W-:Y:S01]  /*5c00*/  HADD2.F32 R4, -RZ, R13.reuse.H0_H0 ;  /* 0x2000000dff047230 */ /* 0x104fe20000004100 */
[----:B------:R-:W-:Y:S01]  /*5c10*/  SHF.R.S32.HI R12, RZ, 0x1f, R3 ;  /* 0x0000001fff0c7819 */ /* 0x000fe20000011403 */
[----:B------:R-:W-:Y:S01]  /*5c20*/  HADD2.F32 R13, -RZ, R13.H1_H1 ;  /* 0x3000000dff0d7230 */ /* 0x000fe20000004100 */
[----:B------:R-:W-:Y:S06]  /*5c30*/  BRA.U !UP0, `(.L_x_910) ;  /* 0x0000000108487547 */ /* 0x000fec000b800000 */
[----:B------:R-:W-:Y:S01]  /*5c40*/  FFMA.FTZ R8, R45, R8, R50 ;  /* 0x000000082d087223 */ /* 0x000fe20000010032 */
[----:B------:R-:W-:-:S03]  /*5c50*/  FFMA.FTZ R14, R15, R14, R48 ;  /* 0x0000000e0f0e7223 */ /* 0x000fc60000010030 */
[----:B------:R-:W-:Y:S01]  /*5c60*/  FMUL.FTZ R5, R8, -1.4426950216293334961 ;  /* 0xbfb8aa3b08057820 */ /* 0x000fe20000410000 */
[----:B------:R-:W-:-:S05]  /*5c70*/  FMUL.FTZ R9, R14, -1.4426950216293334961 ;  /* 0xbfb8aa3b0e097820 */ /* 0x000fca0000410000 */
[----:B------:R-:W1:Y:S08]  /*5c80*/  MUFU.EX2 R5, R5 ;  /* 0x0000000500057308 */ /* 0x000e700000000800 */
[----:B------:R-:W2:Y:S01]  /*5c90*/  MUFU.EX2 R9, R9 ;  /* 0x0000000900097308 */ /* 0x000ea20000000800 */
[----:B-1----:R-:W-:-:S07]  /*5ca0*/  FADD.FTZ R7, R5, 1 ;  /* 0x3f80000005077421 */ /* 0x002fce0000010000 */
[----:B------:R-:W1:Y:S01]  /*5cb0*/  MUFU.RCP R7, R7 ;  /* 0x0000000700077308 */ /* 0x000e620000001000 */
[----:B--2---:R-:W-:-:S07]  /*5cc0*/  FADD.FTZ R10, R9, 1 ;  /* 0x3f800000090a7421 */ /* 0x004fce0000010000 */
        /* <DEDUP_REMOVED lines=9> */
.L_x_910:
[----:B------:R-:W-:Y:S01]  /*5d60*/  ISETP.GE.AND.EX P0, PT, R12, UR9, PT, P0 ;  /* 0x000000090c007c0c */ /* 0x000fe2000bf06300 */
[----:B------:R-:W-:Y:S01]  /*5d70*/  FFMA.FTZ R6, R45, R4, -R6 ;  /* 0x000000042d067223 */ /* 0x000fe20000010806 */
[----:B------:R-:W-:Y:S01]  /*5d80*/  FFMA.FTZ R22, R15, R13, -R22 ;  /* 0x0000000d0f167223 */ /* 0x000fe20000010816 */
[----:B------:R-:W-:Y:S02]  /*5d90*/  BSSY.RECONVERGENT B0, `(.L_x_911) ;  /* 0x000000f000007945 */ /* 0x000fe40003800200 */
[-C--:B------:R-:W-:Y:S01]  /*5da0*/  FMUL.FTZ R6, R6, R47.reuse ;  /* 0x0000002f06067220 */ /* 0x080fe20000410000 */
[----:B------:R-:W-:-:S07]  /*5db0*/  FMUL.FTZ R47, R22, R47 ;  /* 0x0000002f162f7220 */ /* 0x000fce0000410000 */
[----:B------:R-:W-:Y:S05]  /*5dc0*/  @P0 BRA `(.L_x_912) ;  /* 0x00000000002c0947 */ /* 0x000fea0003800000 */
[----:B------:R-:W2:Y:S01]  /*5dd0*/  LDCU.64 UR4, c[0x0][0x3f8] ;  /* 0x00007f00ff0477ac */ /* 0x000ea20008000a00 */
[----:B------:R-:W-:Y:S01]  /*5de0*/  MOV R53, R55 ;  /* 0x0000003700357202 */ /* 0x000fe20000000f00 */
[----:B------:R-:W3:Y:S01]  /*5df0*/  LDCU.64 UR8, c[0x0][0x380] ;  /* 0x00007000ff0877ac */ /* 0x000ee20008000a00 */
[----:B--2---:R-:W-:Y:S02]  /*5e00*/  IMAD R12, R12, UR4, RZ ;  /* 0x000000040c0c7c24 */ /* 0x004fe4000f8e02ff */
[----:B------:R-:W-:-:S04]  /*5e10*/  IMAD.WIDE.U32 R52, R3, UR4, R52 ;  /* 0x0000000403347c25 */ /* 0x000fc8000f8e0034 */
[----:B------:R-:W-:Y:S01]  /*5e20*/  IMAD R3, R3, UR5, R12 ;  /* 0x0000000503037c24 */ /* 0x000fe2000f8e020c */
[----:B---3--:R-:W-:-:S04]  /*5e30*/  LEA R4, P0, R52, UR8, 0x1 ;  /* 0x0000000834047c11 */ /* 0x008fc8000f8008ff */
[----:B------:R-:W-:-:S04]  /*5e40*/  IADD3 R3, PT, PT, R53, R3, RZ ;  /* 0x0000000335037210 */ /* 0x000fc80007ffe0ff */
[----:B------:R-:W-:Y:S02]  /*5e50*/  LEA.HI.X R5, R52, UR9, R3, 0x1, P0 ;  /* 0x0000000934057c11 */ /* 0x000fe400080f0c03 */
[----:B------:R-:W-:-:S05]  /*5e60*/  F2FP.F16.F32.PACK_AB R3, R47, R6 ;  /* 0x000000062f03723e */ /* 0x000fca00000000ff */
[----:B------:R2:W-:Y:S02]  /*5e70*/  STG.E desc[UR6][R4.64], R3 ;  /* 0x0000000304007986 */ /* 0x0005e4000c101906 */
.L_x_912:
[----:B------:R-:W-:Y:S05]  /*5e80*/  BSYNC.RECONVERGENT B0 ;  /* 0x0000000000007941 */ /* 0x000fea0003800200 */
.L_x_911:
[----:B------:R-:W3:Y:S01]  /*5e90*/  LDCU UR4, c[0x0][0x410] ;  /* 0x00008200ff0477ac */ /* 0x000ee20008000800 */
[----:B------:R-:W-:Y:S02]  /*5ea0*/  IADD3 R43, PT, PT, R20, R43, RZ ;  /* 0x0000002b142b7210 */ /* 0x000fe40007ffe0ff */
[----:B------:R-:W-:Y:S01]  /*5eb0*/  IADD3 R41, PT, PT, R41, 0x1, RZ ;  /* 0x0000000129297810 */ /* 0x000fe20007ffe0ff */
[----:B------:R-:W3:Y:S02]  /*5ec0*/  LDCU UR5, c[0x0][0x3e0] ;  /* 0x00007c00ff0577ac */ /* 0x000ee40008000800 */
[----:B---3--:R-:W-:-:S06]  /*5ed0*/  UIMAD UR4, UR4, UR5, URZ ;  /* 0x00000005040472a4 */ /* 0x008fcc000f8e02ff */
[----:B------:R-:W-:-:S13]  /*5ee0*/  ISETP.GE.AND P0, PT, R43, UR4, PT ;  /* 0x000000042b007c0c */ /* 0x000fda000bf06270 */
[----:B------:R-:W-:Y:S05]  /*5ef0*/  @!P0 BRA `(.L_x_913) ;  /* 0xffffffa000988947 */ /* 0x000fea000383ffff */
.L_x_870:
[----:B------:R-:W3:Y:S01]  /*5f00*/  S2R R9, SR_TID.X ;  /* 0x0000000000097919 */ /* 0x000ee20000002100 */
[----:B--2---:R-:W2:Y:S01]  /*5f10*/  LDC R4, c[0x0][0x370] ;  /* 0x0000dc00ff047b82 */ /* 0x004ea20000000800 */
[----:B------:R-:W-:Y:S07]  /*5f20*/  BSSY.RECONVERGENT B0, `(.L_x_914) ;  /* 0x000000e000007945 */ /* 0x000fee0003800200 */
[----:B-1----:R-:W1:Y:S08]  /*5f30*/  LDC R7, c[0x0][0x374] ;  /* 0x0000dd00ff077b82 */ /* 0x002e700000000800 */
[----:B------:R-:W4:Y:S01]  /*5f40*/  LDC.64 R2, c[0x0][0x3c8] ;  /* 0x0000f200ff027b82 */ /* 0x000f220000000a00 */
[----:B--2---:R-:W-:-:S02]  /*5f50*/  ISETP.NE.AND P0, PT, R4, 0x1, PT ;  /* 0x000000010400780c */ /* 0x004fc40003f05270 */
[----:B---3--:R-:W-:Y:S02]  /*5f60*/  ISETP.NE.AND P1, PT, R9, RZ, PT ;  /* 0x000000ff0900720c */ /* 0x008fe40003f25270 */
[----:B-1----:R-:W-:-:S04]  /*5f70*/  SHF.L.U32 R0, R7, 0x1, RZ ;  /* 0x0000000107007819 */ /* 0x002fc800000006ff */
        /* <DEDUP_REMOVED lines=8> */
.L_x_915:
[----:B------:R-:W-:Y:S05]  /*6000*/  BSYNC.RECONVERGENT B0 ;  /* 0x0000000000007941 */ /* 0x000fea0003800200 */
.L_x_914:
        /* <DEDUP_REMOVED lines=11> */
.L_x_917:
[----:B------:R-:W2:Y:S04]  /*60c0*/  LDG.E.STRONG.GPU R5, desc[UR6][R2.64] ;  /* 0x0000000602057981 */ /* 0x000ea8000c1ef900 */
[----:B--2---:R-:W-:Y:S01]  /*60d0*/  CCTL.IVALL ;  /* 0x00000000ff00798f */ /* 0x004fe20002000000 */
[----:B------:R-:W-:Y:S05]  /*60e0*/  YIELD ;  /* 0x0000000000007946 */ /* 0x000fea0003800000 */
[----:B------:R-:W-:-:S13]  /*60f0*/  ISETP.NE.AND P0, PT, R5, R0, PT ;  /* 0x000000000500720c */ /* 0x000fda0003f05270 */
[----:B------:R-:W-:Y:S05]  /*6100*/  @P0 BRA `(.L_x_917) ;  /* 0xfffffffc00ec0947 */ /* 0x000fea000383ffff */
.L_x_916:
        /* <DEDUP_REMOVED lines=23> */
[----:B0-----:R-:W-:-:S04]  /*6280*/  SEL R17, RZ, 0x1, !P0 ;  /* 0x00000001ff117807 */ /* 0x001fc80004000000 */
        /* <DEDUP_REMOVED lines=51> */
.L_x_920:
        /* <DEDUP_REMOVED lines=31> */
.L_x_919:
[----:B------:R-:W-:Y:S05]  /*67b0*/  BSYNC.RECONVERGENT B0 ;  /* 0x0000000000007941 */ /* 0x000fea0003800200 */
.L_x_918:
        /* <DEDUP_REMOVED lines=10> */
.L_x_921:
        /* <DEDUP_REMOVED lines=87> */
.L_x_922:
        /* <DEDUP_REMOVED lines=11> */
.L_x_4510:


//--------------------- .text._Z35group_norm_nhwc_bwd_one_pass_kernelI11Fp16IOBf16WLi256ELi84ELi672EEv26Group_norm_nhwc_bwd_params --------------------------
	.section	.text._Z35group_norm_nhwc_bwd_one_pass_kernelI11Fp16IOBf16WLi256ELi84ELi672EEv26Group_norm_nhwc_bwd_params,"ax",@progbits
	.align	128
        .global         _Z35group_norm_nhwc_bwd_one_pass_kernelI11Fp16IOBf16WLi256ELi84ELi672EEv26Group_norm_nhwc_bwd_params
        .type           _Z35group_norm_nhwc_bwd_one_pass_kernelI11Fp16IOBf16WLi256ELi84ELi672EEv26Group_norm_nhwc_bwd_params,@function
        .size           _Z35group_norm_nhwc_bwd_one_pass_kernelI11Fp16IOBf16WLi256ELi84ELi672EEv26Group_norm_nhwc_bwd_params,(.L_x_4511 - _Z35group_norm_nhwc_bwd_one_pass_kernelI11Fp16IOBf16WLi256ELi84ELi672EEv26Group_norm_nhwc_bwd_params)
        .other          _Z35group_norm_nhwc_bwd_one_pass_kernelI11Fp16IOBf16WLi256ELi84ELi672EEv26Group_norm_nhwc_bwd_params,@"STO_CUDA_ENTRY STV_DEFAULT"
_Z35group_norm_nhwc_bwd_one_pass_kernelI11Fp16IOBf16WLi256ELi84ELi672EEv26Group_norm_nhwc_bwd_params:
.text._Z35group_norm_nhwc_bwd_one_pass_kernelI11Fp16IOBf16WLi256ELi84ELi672EEv26Group_norm_nhwc_bwd_params:
        /* <DEDUP_REMOVED lines=22> */
.L_x_990:
[----:B-1----:R-:W1:Y:S01]  /*0160*/  LDC R9, c[0x0][0x410] ;  /* 0x00010400ff097b82 */ /* 0x002e620000000800 */
[----:B------:R-:W-:Y:S01]  /*0170*/  IABS R8, R54 ;  /* 0x0000003600087213 */ /* 0x000fe20000000000 */
[----:B--2---:R-:W2:Y:S01]  /*0180*/  LDCU.128 UR12, c[0x0][0x400] ;  /* 0x00008000ff0c77ac */ /* 0x004ea20008000c00 */
[----:B------:R-:W-:Y:S02]  /*0190*/  ISETP.GE.AND P1, PT, R54, RZ, PT ;  /* 0x000000ff3600720c */ /* 0x000fe40003f26270 */
[----:B------:R-:W-:-:S03]  /*01a0*/  MOV R50, RZ ;  /* 0x000000ff00327202 */ /* 0x000fc60000000f00 */
[----:B------:R-:W3:Y:S01]  /*01b0*/  S2UR UR6, SR_CTAID.X ;  /* 0x00000000000679c3 */ /* 0x000ee20000002500 */
[----:B------:R-:W-:Y:S02]  /*01c0*/  CS2R R48, SRZ ;  /* 0x0000000000307805 */ /* 0x000fe4000001ff00 */
[----:B------:R-:W-:Y:S02]  /*01d0*/  CS2R R46, SRZ ;  /* 0x00000000002e7805 */ /* 0x000fe4000001ff00 */
[----:B------:R-:W-:Y:S02]  /*01e0*/  CS2R R44, SRZ ;  /* 0x00000000002c7805 */ /* 0x000fe4000001ff00 */
[----:B------:R-:W-:Y:S02]  /*01f0*/  CS2R R42, SRZ ;  /* 0x00000000002a7805 */ /* 0x000fe4000001ff00 */
[----:B------:R-:W-:Y:S02]  /*0200*/  CS2R R40, SRZ ;  /* 0x0000000000287805 */ /* 0x000fe4000001ff00 */
[----:B------:R-:W-:-:S02]  /*0210*/  CS2R R38, SRZ ;  /* 0x0000000000267805 */ /* 0x000fc4000001ff00 */
[----:B------:R-:W-:Y:S02]  /*0220*/  CS2R R36, SRZ ;  /* 0x0000000000247805 */ /* 0x000fe4000001ff00 */
[----:B------:R-:W-:Y:S01]  /*0230*/  CS2R R34, SRZ ;  /* 0x0000000000227805 */ /* 0x000fe2000001ff00 */
[----:B------:R-:W4:Y:S01]  /*0240*/  LDCU.U8 UR4, c[0x0][0x414] ;  /* 0x00008280ff0477ac */ /* 0x000f220008000000 */
[----:B01----:R-:W-:-:S04]  /*0250*/  IABS R6, R9 ;  /* 0x0000000900067213 */ /* 0x003fc80000000000 */
[----:B------:R-:W1:Y:S08]  /*0260*/  I2F.RP R3, R6 ;  /* 0x0000000600037306 */ /* 0x000e700000209400 */
[----:B-1----:R-:W1:Y:S02]  /*0270*/  MUFU.RCP R3, R3 ;  /* 0x0000000300037308 */ /* 0x002e640000001000 */
[----:B-1----:R-:W-:-:S06]  /*0280*/  IADD3 R4, PT, PT, R3, 0xffffffe, RZ ;  /* 0x0ffffffe03047810 */ /* 0x002fcc0007ffe0ff */
[----:B------:R1:W0:Y:S02]  /*0290*/  F2I.FTZ.U32.TRUNC.NTZ R5, R4 ;  /* 0x0000000400057305 */ /* 0x000224000021f000 */
[----:B-1----:R-:W-:Y:S02]  /*02a0*/  MOV R4, RZ ;  /* 0x000000ff00047202 */ /* 0x002fe40000000f00 */
[----:B0-----:R-:W-:-:S05]  /*02b0*/  IADD3 R7, PT, PT, RZ, -R5, RZ ;  /* 0x80000005ff077210 */ /* 0x001fca0007ffe0ff */
[----:B------:R-:W-:-:S04]  /*02c0*/  IMAD R7, R7, R6, RZ ;  /* 0x0000000607077224 */ /* 0x000fc800078e02ff */
[----:B------:R-:W-:Y:S01]  /*02d0*/  IMAD.HI.U32 R5, R5, R7, R4 ;  /* 0x0000000705057227 */ /* 0x000fe200078e0004 */
[----:B------:R-:W-:Y:S02]  /*02e0*/  MOV R7, R8 ;  /* 0x0000000800077202 */ /* 0x000fe40000000f00 */
[----:B------:R-:W3:Y:S03]  /*02f0*/  LDC R8, c[0x0][0x41c] ;  /* 0x00010700ff087b82 */ /* 0x000ee60000000800 */
[----:B------:R-:W-:-:S05]  /*0300*/  IMAD.HI.U32 R5, R5, R7, RZ ;  /* 0x0000000705057227 */ /* 0x000fca00078e00ff */
[----:B------:R-:W-:-:S05]  /*0310*/  IADD3 R3, PT, PT, -R5, RZ, RZ ;  /* 0x000000ff05037210 */ /* 0x000fca0007ffe1ff */
[----:B------:R-:W-:-:S05]  /*0320*/  IMAD R3, R6, R3, R7 ;  /* 0x0000000306037224 */ /* 0x000fca00078e0207 */
[----:B------:R-:W-:Y:S01]  /*0330*/  ISETP.GT.U32.AND P2, PT, R6, R3, PT ;  /* 0x000000030600720c */ /* 0x000fe20003f44070 */
[----:B---3--:R-:W-:Y:S01]  /*0340*/  IMAD R55, R8, UR6, R53 ;  /* 0x0000000608377c24 */ /* 0x008fe2000f8e0235 */
[----:B------:R-:W-:-:S04]  /*0350*/  LOP3.LUT R8, R54, R9, RZ, 0x3c, !PT ;  /* 0x0000000936087212 */ /* 0x000fc800078e3cff */
[----:B--2---:R-:W-:-:S07]  /*0360*/  ISETP.GE.U32.AND P3, PT, R55, UR12, PT ;  /* 0x0000000c37007c0c */ /* 0x004fce000bf66070 */
[-C--:B------:R-:W-:Y:S02]  /*0370*/  @!P2 IADD3 R3, PT, PT, R3, -R6.reuse, RZ ;  /* 0x800000060303a210 */ /* 0x080fe40007ffe0ff */
[----:B------:R-:W-:Y:S02]  /*0380*/  SHF.R.S32.HI R7, RZ, 0x1f, R55 ;  /* 0x0000001fff077819 */ /* 0x000fe40000011437 */
[CC--:B------:R-:W-:Y:S02]  /*0390*/  ISETP.GE.U32.AND P0, PT, R3.reuse, R6.reuse, PT ;  /* 0x000000060300720c */ /* 0x0c0fe40003f06070 */
[----:B------:R-:W-:Y:S02]  /*03a0*/  ISETP.GT.U32.AND P4, PT, R6, R3, PT ;  /* 0x000000030600720c */ /* 0x000fe40003f84070 */
[----:B------:R-:W-:Y:S02]  /*03b0*/  IADD3 R4, PT, PT, R3, -R6, RZ ;  /* 0x8000000603047210 */ /* 0x000fe40007ffe0ff */
[----:B------:R-:W-:-:S02]  /*03c0*/  ISETP.GE.AND.EX P3, PT, R7, UR13, PT, P3 ;  /* 0x0000000d07007c0c */ /* 0x000fc4000bf66330 */
[----:B------:R-:W-:Y:S02]  /*03d0*/  ISETP.GE.AND P5, PT, R8, RZ, PT ;  /* 0x000000ff0800720c */ /* 0x000fe40003fa6270 */
[----:B------:R-:W-:Y:S02]  /*03e0*/  SEL R3, R4, R3, !P4 ;  /* 0x0000000304037207 */ /* 0x000fe40006000000 */
[----:B------:R-:W-:Y:S02]  /*03f0*/  @!P2 IADD3 R5, PT, PT, R5, 0x1, RZ ;  /* 0x000000010505a810 */ /* 0x000fe40007ffe0ff */
[----:B------:R-:W-:Y:S02]  /*0400*/  ISETP.NE.AND P2, PT, R9, RZ, PT ;  /* 0x000000ff0900720c */ /* 0x000fe40003f45270 */
[----:B------:R-:W-:Y:S02]  /*0410*/  LOP3.LUT R4, RZ, R9, RZ, 0x33, !PT ;  /* 0x00000009ff047212 */ /* 0x000fe400078e33ff */
[----:B------:R-:W-:Y:S01]  /*0420*/  @!P1 IADD3 R3, PT, PT, -R3, RZ, RZ ;  /* 0x000000ff03039210 */ /* 0x000fe20007ffe1ff */
[----:B------:R-:W0:Y:S01]  /*0430*/  @!P3 LDC.64 R8, c[0x0][0x3f8] ;  /* 0x0000fe00ff08bb82 */ /* 0x000e220000000a00 */
[----:B------:R-:W-:-:S02]  /*0440*/  @P0 IADD3 R5, PT, PT, R5, 0x1, RZ ;  /* 0x0000000105050810 */ /* 0x000fc40007ffe0ff */
[C---:B------:R-:W-:Y:S02]  /*0450*/  SEL R63, R4.reuse, R3, !P2 ;  /* 0x00000003043f7207 */ /* 0x040fe40005000000 */
[----:B------:R-:W-:Y:S02]  /*0460*/  IADD3 R11, PT, PT, R55, 0x10, RZ ;  /* 0x00000010370b7810 */ /* 0x000fe40007ffe0ff */
[----:B------:R-:W-:Y:S01]  /*0470*/  @!P5 IADD3 R5, PT, PT, -R5, RZ, RZ ;  /* 0x000000ff0505d210 */ /* 0x000fe20007ffe1ff */
[----:B------:R-:W-:Y:S01]  /*0480*/  IMAD R3, R63, 0x54, RZ ;  /* 0x000000543f037824 */ /* 0x000fe200078e02ff */
[----:B------:R-:W-:Y:S01]  /*0490*/  ISETP.GE.U32.AND P0, PT, R11, UR12, PT ;  /* 0x0000000c0b007c0c */ /* 0x000fe2000bf06070 */
[----:B------:R-:W1:Y:S01]  /*04a0*/  @!P3 LDC.64 R14, c[0x0][0x3a0] ;  /* 0x0000e800ff0ebb82 */ /* 0x000e620000000a00 */
[----:B------:R-:W-:Y:S02]  /*04b0*/  SHF.R.S32.HI R13, RZ, 0x1f, R11 ;  /* 0x0000001fff0d7819 */ /* 0x000fe4000001140b */
[----:B------:R-:W-:-:S02]  /*04c0*/  SEL R5, R4, R5, !P2 ;  /* 0x0000000504057207 */ /* 0x000fc40005000000 */
[----:B------:R-:W-:Y:S02]  /*04d0*/  ISETP.GE.AND.EX P0, PT, R13, UR13, PT, P0 ;  /* 0x0000000d0d007c0c */ /* 0x000fe4000bf06300 */
[C---:B------:R-:W-:Y:S01]  /*04e0*/  IADD3 R66, P1, PT, R3.reuse, R2, RZ ;  /* 0x0000000203427210 */ /* 0x040fe20007f3e0ff */
[----:B------:R-:W2:Y:S01]  /*04f0*/  @!P3 LDC.64 R20, c[0x0][0x398] ;  /* 0x0000e600ff14bb82 */ /* 0x000ea20000000a00 */
[----:B------:R-:W-:Y:S02]  /*0500*/  SHF.R.S32.HI R2, RZ, 0x1f, R5 ;  /* 0x0000001fff027819 */ /* 0x000fe40000011405 */
[----:B------:R-:W-:Y:S02]  /*0510*/  LEA.HI.X.SX32 R67, R3, RZ, 0x1, P1 ;  /* 0x000000ff03437211 */ /* 0x000fe400008f0eff */
[----:B------:R-:W-:Y:S01]  /*0520*/  IADD3 R19, PT, PT, R55, 0x20, RZ ;  /* 0x0000002037137810 */ /* 0x000fe20007ffe0ff */
[----:B------:R-:W-:Y:S02]  /*0530*/  IMAD R2, R2, UR14, RZ ;  /* 0x0000000e02027c24 */ /* 0x000fe4000f8e02ff */
[----:B------:R-:W-:Y:S01]  /*0540*/  IMAD.WIDE.U32 R66, R5, UR14, R66 ;  /* 0x0000000e05427c25 */ /* 0x000fe2000f8e0042 */
[----:B------:R-:W-:Y:S01]  /*0550*/  ISETP.GE.U32.AND P1, PT, R19, UR12, PT ;  /* 0x0000000c13007c0c */ /* 0x000fe2000bf26070 */
[----:B------:R-:W3:Y:S01]  /*0560*/  @!P0 LDC.64 R22, c[0x0][0x3f8] ;  /* 0x0000fe00ff168b82 */ /* 0x000ee20000000a00 */
[----:B------:R-:W-:Y:S01]  /*0570*/  SHF.R.S32.HI R17, RZ, 0x1f, R19 ;  /* 0x0000001fff117819 */ /* 0x000fe20000011413 */
[----:B------:R-:W-:Y:S01]  /*0580*/  IMAD R69, R5, UR15, R2 ;  /* 0x0000000f05457c24 */ /* 0x000fe2000f8e0202 */
[----:B------:R-:W-:Y:S01]  /*0590*/  @!P3 MOV R68, R66 ;  /* 0x000000420044b202 */ /* 0x000fe20000000f00 */
[----:B0-----:R-:W-:Y:S01]  /*05a0*/  @!P3 IMAD R2, R7, R8, RZ ;  /* 0x000000080702b224 */ /* 0x001fe200078e02ff */
[----:B------:R-:W-:-:S02]  /*05b0*/  ISETP.GE.AND.EX P1, PT, R17, UR13, PT, P1 ;  /* 0x0000000d11007c0c */ /* 0x000fc4000bf26310 */
[----:B------:R-:W-:Y:S01]  /*05c0*/  IADD3 R69, PT, PT, R67, R69, RZ ;  /* 0x0000004543457210 */ /* 0x000fe20007ffe0ff */
[C---:B------:R-:W-:Y:S02]  /*05d0*/  @!P3 IMAD R5, R55.reuse, R9, R2 ;  /* 0x000000093705b224 */ /* 0x040fe400078e0202 */
[----:B------:R-:W-:-:S05]  /*05e0*/  @!P3 IMAD.WIDE.U32 R2, R55, R8, R68 ;  /* 0x000000083702b225 */ /* 0x000fca00078e0044 */
[----:B------:R-:W-:-:S03]  /*05f0*/  @!P3 IADD3 R5, PT, PT, R3, R5, RZ ;  /* 0x000000050305b210 */ /* 0x000fc60007ffe0ff */
[----:B------:R-:W0:Y:S01]  /*0600*/  @!P1 LDC.64 R6, c[0x0][0x3f8] ;  /* 0x0000fe00ff069b82 */ /* 0x000e220000000a00 */
[C---:B------:R-:W-:Y:S02]  /*0610*/  @!P3 SHF.L.U32 R3, R2.reuse, 0x1, RZ ;  /* 0x000000010203b819 */ /* 0x040fe400000006ff */
[----:B------:R-:W-:Y:S02]  /*0620*/  @!P3 SHF.L.U64.HI R4, R2, 0x1, R5 ;  /* 0x000000010204b819 */ /* 0x000fe40000010205 */
[----:B-1----:R-:W-:Y:S01]  /*0630*/  @!P3 IADD3 R8, P2, PT, R3, R14, RZ ;  /* 0x0000000e0308b210 */ /* 0x002fe20007f5e0ff */
[----:B---3--:R-:W-:-:S03]  /*0640*/  @!P0 IMAD R10, R13, R22, RZ ;  /* 0x000000160d0a8224 */ /* 0x008fc600078e02ff */
[C---:B------:R-:W-:Y:S02]  /*0650*/  @!P3 IADD3.X R9, PT, PT, R4.reuse, R15, RZ, P2, !PT ;  /* 0x0000000f0409b210 */ /* 0x040fe400017fe4ff */
[----:B--2---:R-:W-:Y:S02]  /*0660*/  @!P3 IADD3 R12, P2, PT, R3, R20, RZ ;  /* 0x00000014030cb210 */ /* 0x004fe40007f5e0ff */
[----:B------:R-:W-:Y:S01]  /*0670*/  IADD3 R25, PT, PT, R55, 0x30, RZ ;  /* 0x0000003037197810 */ /* 0x000fe20007ffe0ff */
[----:B------:R-:W1:Y:S01]  /*0680*/  @!P0 LDC.64 R2, c[0x0][0x3a0] ;  /* 0x0000e800ff028b82 */ /* 0x000e620000000a00 */
[----:B------:R-:W-:Y:S01]  /*0690*/  @!P3 IADD3.X R13, PT, PT, R4, R21, RZ, P2, !PT ;  /* 0x00000015040db210 */ /* 0x000fe200017fe4ff */
[----:B------:R-:W-:Y:S01]  /*06a0*/  @!P0 IMAD R21, R11, R23, R10 ;  /* 0x000000170b158224 */ /* 0x000fe200078e020a */
[----:B------:R-:W-:Y:S01]  /*06b0*/  ISETP.GE.U32.AND P2, PT, R25, UR12, PT ;  /* 0x0000000c19007c0c */ /* 0x000fe2000bf46070 */
[----:B------:R0:W5:Y:S01]  /*06c0*/  @!P3 LDG.E R50, desc[UR8][R8.64] ;  /* 0x000000080832b981 */ /* 0x000162000c1e1900 */
[----:B------:R-:W-:-:S02]  /*06d0*/  SHF.R.S32.HI R23, RZ, 0x1f, R25 ;  /* 0x0000001fff177819 */ /* 0x000fc40000011419 */
[----:B------:R-:W-:Y:S01]  /*06e0*/  @!P0 MOV R14, R66 ;  /* 0x00000042000e8202 */ /* 0x000fe20000000f00 */
[----:B------:R-:W2:Y:S01]  /*06f0*/  @!P0 LDC.64 R4, c[0x0][0x398] ;  /* 0x0000e600ff048b82 */ /* 0x000ea20000000a00 */
[----:B------:R-:W-:Y:S01]  /*0700*/  @!P0 MOV R15, R69 ;  /* 0x00000045000f8202 */ /* 0x000fe20000000f00 */
[----:B------:R3:W5:Y:S01]  /*0710*/  @!P3 LDG.E R49, desc[UR8][R12.64] ;  /* 0x000000080c31b981 */ /* 0x000762000c1e1900 */
[----:B------:R-:W-:Y:S01]  /*0720*/  ISETP.GE.AND.EX P2, PT, R23, UR13, PT, P2 ;  /* 0x0000000d17007c0c */ /* 0x000fe2000bf46320 */
[----:B------:R-:W-:Y:S01]  /*0730*/  @!P0 IMAD.WIDE.U32 R14, R11, R22, R14 ;  /* 0x000000160b0e8225 */ /* 0x000fe200078e000e */
[----:B------:R-:W-:-:S03]  /*0740*/  @!P1 MOV R16, R66 ;  /* 0x0000004200109202 */ /* 0x000fc60000000f00 */
[----:B------:R-:W4:Y:S01]  /*0750*/  @!P1 LDC.64 R10, c[0x0][0x3a0] ;  /* 0x0000e800ff0a9b82 */ /* 0x000f220000000a00 */
[-C--:B0-----:R-:W-:Y:S01]  /*0760*/  @!P1 IMAD R8, R17, R6.reuse, RZ ;  /* 0x0000000611089224 */ /* 0x081fe200078e02ff */
[----:B------:R-:W-:Y:S02]  /*0770*/  @!P0 IADD3 R9, PT, PT, R15, R21, RZ ;  /* 0x000000150f098210 */ /* 0x000fe40007ffe0ff */
[----:B------:R-:W-:Y:S01]  /*0780*/  @!P1 MOV R17, R69 ;  /* 0x0000004500119202 */ /* 0x000fe20000000f00 */
[----:B------:R-:W-:Y:S01]  /*0790*/  @!P1 IMAD R27, R19, R7, R8 ;  /* 0x00000007131b9224 */ /* 0x000fe200078e0208 */
[C---:B------:R-:W-:Y:S02]  /*07a0*/  @!P0 SHF.L.U32 R21, R14.reuse, 0x1, RZ ;  /* 0x000000010e158819 */ /* 0x040fe400000006ff */
[----:B---3--:R-:W0:Y:S01]  /*07b0*/  @!P2 LDC.64 R12, c[0x0][0x3a0] ;  /* 0x0000e800ff0cab82 */ /* 0x008e220000000a00 */
[----:B------:R-:W-:Y:S02]  /*07c0*/  @!P0 SHF.L.U64.HI R22, R14, 0x1, R9 ;  /* 0x000000010e168819 */ /* 0x000fe40000010209 */
[----:B------:R-:W-:Y:S01]  /*07d0*/  IADD3 R14, PT, PT, R55, 0x40, RZ ;  /* 0x00000040370e7810 */ /* 0x000fe20007ffe0ff */
[----:B------:R-:W-:-:S04]  /*07e0*/  @!P1 IMAD.WIDE.U32 R16, R19, R6, R16 ;  /* 0x0000000613109225 */ /* 0x000fc800078e0010 */
[----:B------:R-:W3:Y:S01]  /*07f0*/  @!P2 LDC.64 R8, c[0x0][0x3f8] ;  /* 0x0000fe00ff08ab82 */ /* 0x000ee20000000a00 */
[----:B------:R-:W-:Y:S02]  /*0800*/  ISETP.GE.U32.AND P3, PT, R14, UR12, PT ;  /* 0x0000000c0e007c0c */ /* 0x000fe4000bf66070 */
[----:B------:R-:W-:-:S05]  /*0810*/  SHF.R.S32.HI R15, RZ, 0x1f, R14 ;  /* 0x0000001fff0f7819 */ /* 0x000fca000001140e */
[----:B------:R-:W0:Y:S01]  /*0820*/  @!P1 LDC.64 R6, c[0x0][0x398] ;  /* 0x0000e600ff069b82 */ /* 0x000e220000000a00 */
[----:B------:R-:W-:Y:S02]  /*0830*/  ISETP.GE.AND.EX P3, PT, R15, UR13, PT, P3 ;  /* 0x0000000d0f007c0c */ /* 0x000fe4000bf66330 */
[----:B-1----:R-:W-:-:S04]  /*0840*/  @!P0 IADD3 R18, P4, PT, R21, R2, RZ ;  /* 0x0000000215128210 */ /* 0x002fc80007f9e0ff */
[----:B------:R-:W-:Y:S02]  /*0850*/  @!P0 IADD3.X R19, PT, PT, R22, R3, RZ, P4, !PT ;  /* 0x0000000316138210 */ /* 0x000fe400027fe4ff */
[----:B------:R-:W-:Y:S02]  /*0860*/  @!P1 IADD3 R3, PT, PT, R17, R27, RZ ;  /* 0x0000001b11039210 */ /* 0x000fe40007ffe0ff */
[----:B--2---:R-:W-:Y:S01]  /*0870*/  @!P0 IADD3 R20, P4, PT, R21, R4, RZ ;  /* 0x0000000415148210 */ /* 0x004fe20007f9e0ff */
[----:B------:R0:W5:Y:S01]  /*0880*/  @!P0 LDG.E R48, desc[UR8][R18.64] ;  /* 0x0000000812308981 */ /* 0x000162000c1e1900 */
[----:B------:R-:W-:Y:S02]  /*0890*/  @!P1 SHF.L.U64.HI R24, R16, 0x1, R3 ;  /* 0x0000000110189819 */ /* 0x000fe40000010203 */
[----:B------:R-:W-:Y:S01]  /*08a0*/  @!P0 IADD3.X R21, PT, PT, R22, R5, RZ, P4, !PT ;  /* 0x0000000516158210 */ /* 0x000fe200027fe4ff */
[----:B------:R-:W1:Y:S01]  /*08b0*/  @!P2 LDC.64 R2, c[0x0][0x398] ;  /* 0x0000e600ff02ab82 */ /* 0x000e620000000a00 */
[----:B------:R-:W-:Y:S01]  /*08c0*/  @!P1 SHF.L.U32 R17, R16, 0x1, RZ ;  /* 0x0000000110119819 */ /* 0x000fe200000006ff */
[----:B---3--:R-:W-:Y:S01]  /*08d0*/  @!P2 IMAD R22, R23, R8, RZ ;  /* 0x000000081716a224 */ /* 0x008fe200078e02ff */
[----:B------:R-:W-:Y:S01]  /*08e0*/  IADD3 R16, PT, PT, R55, 0x50, RZ ;  /* 0x0000005037107810 */ /* 0x000fe20007ffe0ff */
[----:B------:R-:W5:Y:S04]  /*08f0*/  @!P0 LDG.E R47, desc[UR8][R20.64] ;  /* 0x00000008142f8981 */ /* 0x000f68000c1e1900 */
[----:B------:R-:W2:Y:S01]  /*0900*/  @!P3 LDC.64 R4, c[0x0][0x3f8] ;  /* 0x0000fe00ff04bb82 */ /* 0x000ea20000000a00 */
[----:B----4-:R-:W-:-:S02]  /*0910*/  @!P1 IADD3 R10, P5, PT, R17, R10, RZ ;  /* 0x0000000a110a9210 */ /* 0x010fc40007fbe0ff */
[----:B0-----:R-:W-:Y:S01]  /*0920*/  @!P1 IADD3 R18, P0, PT, R17, R6, RZ ;  /* 0x0000000611129210 */ /* 0x001fe20007f1e0ff */
[----:B------:R-:W-:Y:S01]  /*0930*/  @!P2 IMAD R17, R25, R9, R22 ;  /* 0x000000091911a224 */ /* 0x000fe200078e0216 */
[----:B------:R-:W-:Y:S02]  /*0940*/  ISETP.GE.U32.AND P4, PT, R16, UR12, PT ;  /* 0x0000000c10007c0c */ /* 0x000fe4000bf86070 */
[----:B------:R-:W-:Y:S02]  /*0950*/  SHF.R.S32.HI R27, RZ, 0x1f, R16 ;  /* 0x0000001fff1b7819 */ /* 0x000fe40000011410 */
[----:B------:R-:W-:Y:S02]  /*0960*/  @!P2 MOV R22, R66 ;  /* 0x000000420016a202 */ /* 0x000fe40000000f00 */
[----:B------:R-:W-:Y:S02]  /*0970*/  @!P2 MOV R23, R69 ;  /* 0x000000450017a202 */ /* 0x000fe40000000f00 */
[----:B------:R-:W-:-:S02]  /*0980*/  @!P1 IADD3.X R11, PT, PT, R24, R11, RZ, P5, !PT ;  /* 0x0000000b180b9210 */ /* 0x000fc40002ffe4ff */
[----:B------:R-:W-:Y:S01]  /*0990*/  ISETP.GE.AND.EX P4, PT, R27, UR13, PT, P4 ;  /* 0x0000000d1b007c0c */ /* 0x000fe2000bf86340 */
[----:B------:R-:W-:Y:S02]  /*09a0*/  @!P2 IMAD.WIDE.U32 R22, R25, R8, R22 ;  /* 0x000000081916a225 */ /* 0x000fe400078e0016 */
[----:B------:R0:W5:Y:S01]  /*09b0*/  @!P1 LDG.E R46, desc[UR8][R10.64] ;  /* 0x000000080a2e9981 */ /* 0x000162000c1e1900 */
[----:B------:R-:W3:Y:S01]  /*09c0*/  @!P3 LDC.64 R8, c[0x0][0x398] ;  /* 0x0000e600ff08bb82 */ /* 0x000ee20000000a00 */
[----:B------:R-:W-:Y:S02]  /*09d0*/  @!P1 IADD3.X R19, PT, PT, R24, R7, RZ, P0, !PT ;  /* 0x0000000718139210 */ /* 0x000fe400007fe4ff */
[----:B------:R-:W-:Y:S02]  /*09e0*/  @!P2 IADD3 R17, PT, PT, R23, R17, RZ ;  /* 0x000000111711a210 */ /* 0x000fe40007ffe0ff */
[C---:B------:R-:W-:Y:S01]  /*09f0*/  @!P2 SHF.L.U32 R7, R22.reuse, 0x1, RZ ;  /* 0x000000011607a819 */ /* 0x040fe200000006ff */
[----:B------:R4:W5:Y:S02]  /*0a00*/  @!P1 LDG.E R45, desc[UR8][R18.64] ;  /* 0x00000008122d9981 */ /* 0x000964000c1e1900 */
[----:B0-----:R-:W0:Y:S01]  /*0a10*/  @!P3 LDC.64 R10, c[0x0][0x3a0] ;  /* 0x0000e800ff0abb82 */ /* 0x001e220000000a00 */
[----:B------:R-:W-:Y:S01]  /*0a20*/  @!P2 SHF.L.U64.HI R22, R22, 0x1, R17 ;  /* 0x000000011616a819 */ /* 0x000fe20000010211 */
[----:B--2---:R-:W-:Y:S01]  /*0a30*/  @!P3 IMAD R15, R15, R4, RZ ;  /* 0x000000040f0fb224 */ /* 0x004fe200078e02ff */
[----:B------:R-:W-:-:S02]  /*0a40*/  @!P2 IADD3 R12, P0, PT, R7, R12, RZ ;  /* 0x0000000c070ca210 */ /* 0x000fc40007f1e0ff */
[----:B-1----:R-:W-:Y:S02]  /*0a50*/  @!P2 IADD3 R2, P5, PT, R7, R2, RZ ;  /* 0x000000020702a210 */ /* 0x002fe40007fbe0ff */
[----:B------:R-:W-:Y:S01]  /*0a60*/  IADD3 R17, PT, PT, R55, 0x60, RZ ;  /* 0x0000006037117810 */ /* 0x000fe20007ffe0ff */
[----:B------:R-:W1:Y:S01]  /*0a70*/  @!P4 LDC.64 R6, c[0x0][0x3f8] ;  /* 0x0000fe00ff06cb82 */ /* 0x000e620000000a00 */
[----:B----4-:R-:W-:Y:S02]  /*0a80*/  @!P3 MOV R18, R66 ;  /* 0x000000420012b202 */ /* 0x010fe40000000f00 */
[----:B------:R-:W-:Y:S01]  /*0a90*/  @!P3 MOV R19, R69 ;  /* 0x000000450013b202 */ /* 0x000fe20000000f00 */
[C---:B------:R-:W-:Y:S01]  /*0aa0*/  @!P3 IMAD R15, R14.reuse, R5, R15 ;  /* 0x000000050e0fb224 */ /* 0x040fe200078e020f */
[----:B------:R-:W-:Y:S02]  /*0ab0*/  ISETP.GE.U32.AND P1, PT, R17, UR12, PT ;  /* 0x0000000c11007c0c */ /* 0x000fe4000bf26070 */
[----:B------:R-:W-:Y:S01]  /*0ac0*/  SHF.R.S32.HI R25, RZ, 0x1f, R17 ;  /* 0x0000001fff197819 */ /* 0x000fe20000011411 */
[----:B------:R-:W-:Y:S01]  /*0ad0*/  @!P3 IMAD.WIDE.U32 R4, R14, R4, R18 ;  /* 0x000000040e04b225 */ /* 0x000fe200078e0012 */
[----:B------:R-:W-:-:S02]  /*0ae0*/  @!P2 IADD3.X R13, PT, PT, R22, R13, RZ, P0, !PT ;  /* 0x0000000d160da210 */ /* 0x000fc400007fe4ff */
[----:B------:R-:W-:Y:S02]  /*0af0*/  ISETP.GE.AND.EX P1, PT, R25, UR13, PT, P1 ;  /* 0x0000000d19007c0c */ /* 0x000fe4000bf26310 */
[----:B------:R-:W-:Y:S01]  /*0b00*/  @!P3 IADD3 R5, PT, PT, R5, R15, RZ ;  /* 0x0000000f0505b210 */ /* 0x000fe20007ffe0ff */
[----:B------:R2:W5:Y:S01]  /*0b10*/  @!P2 LDG.E R44, desc[UR8][R12.64] ;  /* 0x000000080c2ca981 */ /* 0x000562000c1e1900 */
[----:B------:R-:W-:Y:S01]  /*0b20*/  @!P3 SHF.L.U32 R21, R4, 0x1, RZ ;  /* 0x000000010415b819 */ /* 0x000fe200000006ff */
[----:B------:R-:W4:Y:S01]  /*0b30*/  @!P4 LDC.64 R14, c[0x0][0x398] ;  /* 0x0000e600ff0ecb82 */ /* 0x000f220000000a00 */
[----:B------:R-:W-:Y:S02]  /*0b40*/  @!P2 IADD3.X R3, PT, PT, R22, R3, RZ, P5, !PT ;  /* 0x000000031603a210 */ /* 0x000fe40002ffe4ff */
[----:B------:R-:W-:Y:S02]  /*0b50*/  @!P3 SHF.L.U64.HI R4, R4, 0x1, R5 ;  /* 0x000000010404b819 */ /* 0x000fe40000010205 */
[C---:B0-----:R-:W-:Y:S01]  /*0b60*/  @!P3 IADD3 R22, P0, PT, R21.reuse, R10, RZ ;  /* 0x0000000a1516b210 */ /* 0x041fe20007f1e0ff */
[----:B------:R0:W5:Y:S01]  /*0b70*/  @!P2 LDG.E R43, desc[UR8][R2.64] ;  /* 0x00000008022ba981 */ /* 0x000162000c1e1900 */
[----:B---3--:R-:W-:Y:S01]  /*0b80*/  @!P3 IADD3 R20, P5, PT, R21, R8, RZ ;  /* 0x000000081514b210 */ /* 0x008fe20007fbe0ff */
[----:B--2---:R-:W2:Y:S01]  /*0b90*/  @!P4 LDC.64 R12, c[0x0][0x3a0] ;  /* 0x0000e800ff0ccb82 */ /* 0x004ea20000000a00 */
[----:B------:R-:W-:-:S02]  /*0ba0*/  @!P3 IADD3.X R23, PT, PT, R4, R11, RZ, P0, !PT ;  /* 0x0000000b0417b210 */ /* 0x000fc400007fe4ff */
[----:B------:R-:W-:Y:S01]  /*0bb0*/  @!P3 IADD3.X R21, PT, PT, R4, R9, RZ, P5, !PT ;  /* 0x000000090415b210 */ /* 0x000fe20002ffe4ff */
[----:B-1----:R-:W-:Y:S01]  /*0bc0*/  @!P4 IMAD R27, R27, R6, RZ ;  /* 0x000000061b1bc224 */ /* 0x002fe200078e02ff */
[C---:B------:R-:W-:Y:S01]  /*0bd0*/  IADD3 R18, PT, PT, R55.reuse, 0x70, RZ ;  /* 0x0000007037127810 */ /* 0x040fe20007ffe0ff */
[----:B------:R1:W5:Y:S02]  /*0be0*/  @!P3 LDG.E R42, desc[UR8][R22.64] ;  /* 0x00000008162ab981 */ /* 0x000364000c1e1900 */
[----:B------:R-:W1:Y:S01]  /*0bf0*/  @!P1 LDC.64 R4, c[0x0][0x3f8] ;  /* 0x0000fe00ff049b82 */ /* 0x000e620000000a00 */
[----:B0-----:R-:W-:Y:S02]  /*0c00*/  @!P4 MOV R2, R66 ;  /* 0x000000420002c202 */ /* 0x001fe40000000f00 */
[----:B------:R-:W-:Y:S01]  /*0c10*/  @!P4 MOV R3, R69 ;  /* 0x000000450003c202 */ /* 0x000fe20000000f00 */
[----:B------:R-:W-:Y:S01]  /*0c20*/  @!P4 IMAD R9, R16, R7, R27 ;  /* 0x000000071009c224 */ /* 0x000fe200078e021b */
[----:B------:R-:W-:Y:S01]  /*0c30*/  ISETP.GE.U32.AND P0, PT, R18, UR12, PT ;  /* 0x0000000c12007c0c */ /* 0x000fe2000bf06070 */
[----:B------:R0:W5:Y:S01]  /*0c40*/  @!P3 LDG.E R41, desc[UR8][R20.64] ;  /* 0x000000081429b981 */ /* 0x000162000c1e1900 */
[----:B------:R-:W-:Y:S01]  /*0c50*/  SHF.R.S32.HI R27, RZ, 0x1f, R18 ;  /* 0x0000001fff1b7819 */ /* 0x000fe20000011412 */
[----:B------:R-:W-:Y:S01]  /*0c60*/  @!P4 IMAD.WIDE.U32 R6, R16, R6, R2 ;  /* 0x000000061006c225 */ /* 0x000fe200078e0002 */
[----:B------:R-:W-:Y:S01]  /*0c70*/  IADD3 R16, PT, PT, R55, 0x80, RZ ;  /* 0x0000008037107810 */ /* 0x000fe20007ffe0ff */
[----:B------:R-:W3:Y:S01]  /*0c80*/  @!P1 LDC.64 R10, c[0x0][0x398] ;  /* 0x0000e600ff0a9b82 */ /* 0x000ee20000000a00 */
[----:B------:R-:W-:-:S02]  /*0c90*/  ISETP.GE.AND.EX P0, PT, R27, UR13, PT, P0 ;  /* 0x0000000d1b007c0c */ /* 0x000fc4000bf06300 */
[----:B------:R-:W-:Y:S02]  /*0ca0*/  @!P4 IADD3 R3, PT, PT, R7, R9, RZ ;  /* 0x000000090703c210 */ /* 0x000fe40007ffe0ff */
[----:B------:R-:W-:-:S03]  /*0cb0*/  @!P4 SHF.L.U32 R7, R6, 0x1, RZ ;  /* 0x000000010607c819 */ /* 0x000fc600000006ff */
[----:B------:R-:W3:Y:S01]  /*0cc0*/  @!P1 LDC.64 R8, c[0x0][0x3a0] ;  /* 0x0000e800ff089b82 */ /* 0x000ee20000000a00 */
[----:B------:R-:W-:Y:S02]  /*0cd0*/  @!P4 SHF.L.U64.HI R6, R6, 0x1, R3 ;  /* 0x000000010606c819 */ /* 0x000fe40000010203 */
[----:B------:R-:W-:Y:S02]  /*0ce0*/  ISETP.GE.U32.AND P3, PT, R16, UR12, PT ;  /* 0x0000000c10007c0c */ /* 0x000fe4000bf66070 */
[----:B------:R-:W-:Y:S02]  /*0cf0*/  SHF.R.S32.HI R19, RZ, 0x1f, R16 ;  /* 0x0000001fff137819 */ /* 0x000fe40000011410 */
[----:B--2---:R-:W-:Y:S01]  /*0d00*/  @!P4 IADD3 R12, P2, PT, R7, R12, RZ ;  /* 0x0000000c070cc210 */ /* 0x004fe20007f5e0ff */
[----:B-1----:R-:W-:Y:S01]  /*0d10*/  @!P1 IMAD R22, R25, R4, RZ ;  /* 0x0000000419169224 */ /* 0x002fe200078e02ff */
[----:B----4-:R-:W-:Y:S01]  /*0d20*/  @!P4 IADD3 R14, P5, PT, R7, R14, RZ ;  /* 0x0000000e070ec210 */ /* 0x010fe20007fbe0ff */
[----:B------:R-:W1:Y:S01]  /*0d30*/  @!P0 LDC.64 R2, c[0x0][0x3f8] ;  /* 0x0000fe00ff028b82 */ /* 0x000e620000000a00 */
[----:B------:R-:W-:-:S02]  /*0d40*/  @!P4 IADD3.X R13, PT, PT, R6, R13, RZ, P2, !PT ;  /* 0x0000000d060dc210 */ /* 0x000fc400017fe4ff */
[----:B------:R-:W-:Y:S02]  /*0d50*/  ISETP.GE.AND.EX P3, PT, R19, UR13, PT, P3 ;  /* 0x0000000d13007c0c */ /* 0x000fe4000bf66330 */
[----:B------:R-:W-:Y:S01]  /*0d60*/  @!P4 IADD3.X R15, PT, PT, R6, R15, RZ, P5, !PT ;  /* 0x0000000f060fc210 */ /* 0x000fe20002ffe4ff */
[----:B0-----:R-:W-:Y:S01]  /*0d70*/  @!P1 IMAD R21, R17, R5, R22 ;  /* 0x0000000511159224 */ /* 0x001fe200078e0216 */
[----:B------:R-:W-:Y:S01]  /*0d80*/  @!P1 MOV R6, R66 ;  /* 0x0000004200069202 */ /* 0x000fe20000000f00 */
[----:B------:R-:W5:Y:S01]  /*0d90*/  @!P4 LDG.E R40, desc[UR8][R12.64] ;  /* 0x000000080c28c981 */ /* 0x000f62000c1e1900 */
[----:B------:R-:W-:-:S03]  /*0da0*/  @!P1 MOV R7, R69 ;  /* 0x0000004500079202 */ /* 0x000fc60000000f00 */
[----:B------:R0:W5:Y:S01]  /*0db0*/  @!P4 LDG.E R39, desc[UR8][R14.64] ;  /* 0x000000080e27c981 */ /* 0x000162000c1e1900 */
[----:B------:R-:W-:-:S03]  /*0dc0*/  @!P1 IMAD.WIDE.U32 R4, R17, R4, R6 ;  /* 0x0000000411049225 */ /* 0x000fc600078e0006 */
[----:B------:R-:W2:Y:S02]  /*0dd0*/  @!P3 LDC.64 R6, c[0x0][0x3f8] ;  /* 0x0000fe00ff06bb82 */ /* 0x000ea40000000a00 */
[----:B------:R-:W-:Y:S02]  /*0de0*/  @!P1 IADD3 R21, PT, PT, R5, R21, RZ ;  /* 0x0000001505159210 */ /* 0x000fe40007ffe0ff */
[C---:B------:R-:W-:Y:S02]  /*0df0*/  @!P1 SHF.L.U32 R5, R4.reuse, 0x1, RZ ;  /* 0x0000000104059819 */ /* 0x040fe400000006ff */
[----:B------:R-:W-:Y:S02]  /*0e00*/  IADD3 R17, PT, PT, R55, 0x90, RZ ;  /* 0x0000009037117810 */ /* 0x000fe40007ffe0ff */
[----:B0-----:R-:W0:Y:S01]  /*0e10*/  @!P0 LDC.64 R14, c[0x0][0x398] ;  /* 0x0000e600ff0e8b82 */ /* 0x001e220000000a00 */
[----:B------:R-:W-:Y:S02]  /*0e20*/  @!P1 SHF.L.U64.HI R20, R4, 0x1, R21 ;  /* 0x0000000104149819 */ /* 0x000fe40000010215 */
[----:B---3--:R-:W-:-:S02]  /*0e30*/  @!P1 IADD3 R8, P2, PT, R5, R8, RZ ;  /* 0x0000000805089210 */ /* 0x008fc40007f5e0ff */
[----:B------:R-:W-:-:S03]  /*0e40*/  @!P1 IADD3 R10, P5, PT, R5, R10, RZ ;  /* 0x0000000a050a9210 */ /* 0x000fc60007fbe0ff */
[----:B------:R-:W3:Y:S01]  /*0e50*/  @!P0 LDC.64 R4, c[0x0][0x3a0] ;  /* 0x0000e800ff048b82 */ /* 0x000ee20000000a00 */
[----:B------:R-:W-:Y:S02]  /*0e60*/  ISETP.GE.U32.AND P4, PT, R17, UR12, PT ;  /* 0x0000000c11007c0c */ /* 0x000fe4000bf86070 */
[----:B------:R-:W-:Y:S01]  /*0e70*/  SHF.R.S32.HI R25, RZ, 0x1f, R17 ;  /* 0x0000001fff197819 */ /* 0x000fe20000011411 */
[----:B-1----:R-:W-:Y:S01]  /*0e80*/  @!P0 IMAD R27, R27, R2, RZ ;  /* 0x000000021b1b8224 */ /* 0x002fe200078e02ff */
[----:B------:R-:W-:Y:S02]  /*0e90*/  @!P0 MOV R12, R66 ;  /* 0x00000042000c8202 */ /* 0x000fe40000000f00 */
[----:B------:R-:W-:Y:S02]  /*0ea0*/  ISETP.GE.AND.EX P4, PT, R25, UR13, PT, P4 ;  /* 0x0000000d19007c0c */ /* 0x000fe4000bf86340 */
[----:B------:R-:W-:Y:S01]  /*0eb0*/  @!P0 MOV R13, R69 ;  /* 0x00000045000d8202 */ /* 0x000fe20000000f00 */
[----:B------:R-:W-:Y:S01]  /*0ec0*/  @!P0 IMAD R27, R18, R3, R27 ;  /* 0x00000003121b8224 */ /* 0x000fe200078e021b */
[----:B------:R-:W-:-:S02]  /*0ed0*/  @!P1 IADD3.X R9, PT, PT, R20, R9, RZ, P2, !PT ;  /* 0x0000000914099210 */ /* 0x000fc400017fe4ff */
[----:B------:R-:W-:Y:S01]  /*0ee0*/  @!P1 IADD3.X R11, PT, PT, R20, R11, RZ, P5, !PT ;  /* 0x0000000b140b9210 */ /* 0x000fe20002ffe4ff */
[----:B------:R-:W-:Y:S01]  /*0ef0*/  @!P0 IMAD.WIDE.U32 R2, R18, R2, R12 ;  /* 0x0000000212028225 */ /* 0x000fe200078e000c */
[----:B------:R-:W-:Y:S01]  /*0f00*/  IADD3 R20, PT, PT, R55, 0xa0, RZ ;  /* 0x000000a037147810 */ /* 0x000fe20007ffe0ff */
[----:B------:R1:W5:Y:S02]  /*0f10*/  @!P1 LDG.E R38, desc[UR8][R8.64] ;  /* 0x0000000808269981 */ /* 0x000364000c1e1900 */
[----:B--2---:R-:W-:Y:S01]  /*0f20*/  @!P3 IMAD R19, R19, R6, RZ ;  /* 0x000000061313b224 */ /* 0x004fe200078e02ff */
[----:B------:R-:W-:Y:S01]  /*0f30*/  SHF.R.S32.HI R23, RZ, 0x1f, R20 ;  /* 0x0000001fff177819 */ /* 0x000fe20000011414 */
[----:B------:R2:W5:Y:S01]  /*0f40*/  @!P1 LDG.E R37, desc[UR8][R10.64] ;  /* 0x000000080a259981 */ /* 0x000562000c1e1900 */
[----:B------:R-:W-:Y:S01]  /*0f50*/  ISETP.GE.U32.AND P1, PT, R20, UR12, PT ;  /* 0x0000000c14007c0c */ /* 0x000fe2000bf26070 */
[----:B------:R-:W4:Y:S01]  /*0f60*/  @!P4 LDC.64 R12, c[0x0][0x3f8] ;  /* 0x0000fe00ff0ccb82 */ /* 0x000f220000000a00 */
[----:B------:R-:W-:-:S02]  /*0f70*/  @!P0 IADD3 R3, PT, PT, R3, R27, RZ ;  /* 0x0000001b03038210 */ /* 0x000fc40007ffe0ff */
[----:B------:R-:W-:Y:S02]  /*0f80*/  @!P0 SHF.L.U32 R21, R2, 0x1, RZ ;  /* 0x0000000102158819 */ /* 0x000fe400000006ff */
[----:B-1----:R-:W-:Y:S02]  /*0f90*/  @!P3 MOV R8, R66 ;  /* 0x000000420008b202 */ /* 0x002fe40000000f00 */
[----:B------:R-:W-:Y:S01]  /*0fa0*/  @!P3 MOV R9, R69 ;  /* 0x000000450009b202 */ /* 0x000fe20000000f00 */
[----:B------:R-:W-:Y:S01]  /*0fb0*/  @!P3 IMAD R27, R16, R7, R19 ;  /* 0x00000007101bb224 */ /* 0x000fe200078e0213 */
[----:B------:R-:W-:Y:S01]  /*0fc0*/  ISETP.GE.AND.EX P1, PT, R23, UR13, PT, P1 ;  /* 0x0000000d17007c0c */ /* 0x000fe2000bf26310 */
[----:B--2---:R-:W1:Y:S01]  /*0fd0*/  @!P3 LDC.64 R10, c[0x0][0x398] ;  /* 0x0000e600ff0abb82 */ /* 0x004e620000000a00 */
[----:B------:R-:W-:Y:S01]  /*0fe0*/  @!P0 SHF.L.U64.HI R22, R2, 0x1, R3 ;  /* 0x0000000102168819 */ /* 0x000fe20000010203 */
[----:B------:R-:W-:Y:S01]  /*0ff0*/  @!P3 IMAD.WIDE.U32 R6, R16, R6, R8 ;  /* 0x000000061006b225 */ /* 0x000fe200078e0008 */
[----:B---3--:R-:W-:-:S05]  /*1000*/  @!P0 IADD3 R18, P2, PT, R21, R4, RZ ;  /* 0x0000000415128210 */ /* 0x008fca0007f5e0ff */
[----:B------:R-:W2:Y:S01]  /*1010*/  @!P3 LDC.64 R2, c[0x0][0x3a0] ;  /* 0x0000e800ff02bb82 */ /* 0x000ea20000000a00 */
[C---:B------:R-:W-:Y:S02]  /*1020*/  @!P0 IADD3.X R19, PT, PT, R22.reuse, R5, RZ, P2, !PT ;  /* 0x0000000516138210 */ /* 0x040fe400017fe4ff */
[----:B0-----:R-:W-:Y:S02]  /*1030*/  @!P0 IADD3 R14, P2, PT, R21, R14, RZ ;  /* 0x0000000e150e8210 */ /* 0x001fe40007f5e0ff */
[----:B------:R-:W-:Y:S01]  /*1040*/  @!P3 IADD3 R5, PT, PT, R7, R27, RZ ;  /* 0x0000001b0705b210 */ /* 0x000fe20007ffe0ff */
[----:B------:R0:W5:Y:S01]  /*1050*/  @!P0 LDG.E R36, desc[UR8][R18.64] ;  /* 0x0000000812248981 */ /* 0x000162000c1e1900 */
[----:B------:R-:W-:Y:S01]  /*1060*/  @!P0 IADD3.X R15, PT, PT, R22, R15, RZ, P2, !PT ;  /* 0x0000000f160f8210 */ /* 0x000fe200017fe4ff */
[----:B------:R-:W3:Y:S01]  /*1070*/  @!P4 LDC.64 R8, c[0x0][0x398] ;  /* 0x0000e600ff08cb82 */ /* 0x000ee20000000a00 */
[C---:B------:R-:W-:Y:S02]  /*1080*/  @!P3 SHF.L.U32 R29, R6.reuse, 0x1, RZ ;  /* 0x00000001061db819 */ /* 0x040fe400000006ff */
[----:B------:R-:W-:Y:S01]  /*1090*/  @!P3 SHF.L.U64.HI R22, R6, 0x1, R5 ;  /* 0x000000010616b819 */ /* 0x000fe20000010205 */
[----:B----4-:R-:W-:Y:S01]  /*10a0*/  @!P4 IMAD R16, R25, R12, RZ ;  /* 0x0000000c1910c224 */ /* 0x010fe200078e02ff */
[----:B------:R-:W-:Y:S01]  /*10b0*/  IADD3 R21, PT, PT, R55, 0xb0, RZ ;  /* 0x000000b037157810 */ /* 0x000fe20007ffe0ff */
[----:B------:R-:W5:Y:S02]  /*10c0*/  @!P0 LDG.E R35, desc[UR8][R14.64] ;  /* 0x000000080e238981 */ /* 0x000f64000c1e1900 */
[----:B------:R-:W4:Y:S08]  /*10d0*/  @!P4 LDC.64 R6, c[0x0][0x3a0] ;  /* 0x0000e800ff06cb82 */ /* 0x000f300000000a00 */
[----:B------:R-:W3:Y:S01]  /*10e0*/  @!P1 LDC.64 R4, c[0x0][0x3f8] ;  /* 0x0000fe00ff049b82 */ /* 0x000ee20000000a00 */
[----:B0-----:R-:W-:-:S02]  /*10f0*/  @!P4 MOV R18, R66 ;  /* 0x000000420012c202 */ /* 0x001fc40000000f00 */
[----:B------:R-:W-:Y:S02]  /*1100*/  @!P4 MOV R19, R69 ;  /* 0x000000450013c202 */ /* 0x000fe40000000f00 */
[----:B------:R-:W-:Y:S02]  /*1110*/  ISETP.GE.U32.AND P2, PT, R21, UR12, PT ;  /* 0x0000000c15007c0c */ /* 0x000fe4000bf46070 */
[----:B------:R-:W-:Y:S01]  /*1120*/  SHF.R.S32.HI R27, RZ, 0x1f, R21 ;  /* 0x0000001fff1b7819 */ /* 0x000fe20000011415 */
[----:B------:R-:W-:Y:S01]  /*1130*/  @!P4 IMAD R25, R17, R13, R16 ;  /* 0x0000000d1119c224 */ /* 0x000fe200078e0210 */
[----:B--2---:R-:W-:Y:S01]  /*1140*/  @!P3 IADD3 R16, P5, PT, R29, R2, RZ ;  /* 0x000000021d10b210 */ /* 0x004fe20007fbe0ff */
[----:B------:R-:W-:Y:S01]  /*1150*/  @!P4 IMAD.WIDE.U32 R12, R17, R12, R18 ;  /* 0x0000000c110cc225 */ /* 0x000fe200078e0012 */
[----:B------:R-:W-:Y:S02]  /*1160*/  ISETP.GE.AND.EX P2, PT, R27, UR13, PT, P2 ;  /* 0x0000000d1b007c0c */ /* 0x000fe4000bf46320 */
[----:B------:R-:W-:-:S02]  /*1170*/  @!P3 IADD3.X R17, PT, PT, R22, R3, RZ, P5, !PT ;  /* 0x000000031611b210 */ /* 0x000fc40002ffe4ff */
[----:B-1----:R-:W-:Y:S02]  /*1180*/  @!P3 IADD3 R18, P0, PT, R29, R10, RZ ;  /* 0x0000000a1d12b210 */ /* 0x002fe40007f1e0ff */
[----:B------:R-:W-:Y:S01]  /*1190*/  @!P4 IADD3 R3, PT, PT, R13, R25, RZ ;  /* 0x000000190d03c210 */ /* 0x000fe20007ffe0ff */
[----:B------:R0:W5:Y:S01]  /*11a0*/  @!P3 LDG.E R34, desc[UR8][R16.64] ;  /* 0x000000081022b981 */ /* 0x000162000c1e1900 */
[----:B------:R-:W-:Y:S02]  /*11b0*/  @!P4 SHF.L.U32 R13, R12, 0x1, RZ ;  /* 0x000000010c0dc819 */ /* 0x000fe400000006ff */
[----:B------:R-:W-:Y:S02]  /*11c0*/  @!P3 IADD3.X R19, PT, PT, R22, R11, RZ, P0, !PT ;  /* 0x0000000b1613b210 */ /* 0x000fe400007fe4ff */
[----:B------:R-:W-:Y:S01]  /*11d0*/  @!P4 SHF.L.U64.HI R2, R12, 0x1, R3 ;  /* 0x000000010c02c819 */ /* 0x000fe20000010203 */
[----:B---3--:R-:W-:Y:S01]  /*11e0*/  @!P1 IMAD R23, R23, R4, RZ ;  /* 0x0000000417179224 */ /* 0x008fe200078e02ff */
[----:B----4-:R-:W-:Y:S01]  /*11f0*/  @!P4 IADD3 R12, P0, PT, R13, R6, RZ ;  /* 0x000000060d0cc210 */ /* 0x010fe20007f1e0ff */
[----:B------:R-:W1:Y:S01]  /*1200*/  @!P2 LDC.64 R10, c[0x0][0x3f8] ;  /* 0x0000fe00ff0aab82 */ /* 0x000e620000000a00 */
[----:B------:R-:W-:Y:S01]  /*1210*/  IADD3 R25, PT, PT, R55, 0xc0, RZ ;  /* 0x000000c037197810 */ /* 0x000fe20007ffe0ff */
[----:B0-----:R-:W-:Y:S01]  /*1220*/  @!P1 IMAD R17, R20, R5, R23 ;  /* 0x0000000514119224 */ /* 0x001fe200078e0217 */
[----:B------:R-:W-:-:S02]  /*1230*/  @!P4 IADD3 R8, P5, PT, R13, R8, RZ ;  /* 0x000000080d08c210 */ /* 0x000fc40007fbe0ff */
[----:B------:R-:W-:Y:S02]  /*1240*/  @!P4 IADD3.X R13, PT, PT, R2, R7, RZ, P0, !PT ;  /* 0x00000007020dc210 */ /* 0x000fe400007fe4ff */
[----:B------:R-:W-:Y:S01]  /*1250*/  ISETP.GE.U32.AND P0, PT, R25, UR12, PT ;  /* 0x0000000c19007c0c */ /* 0x000fe2000bf06070 */
[----:B------:R-:W0:Y:S01]  /*1260*/  @!P1 LDC.64 R6, c[0x0][0x3a0] ;  /* 0x0000e800ff069b82 */ /* 0x000e220000000a00 */
[----:B------:R-:W-:Y:S02]  /*1270*/  SHF.R.S32.HI R23, RZ, 0x1f, R25 ;  /* 0x0000001fff177819 */ /* 0x000fe40000011419 */
[----:B------:R-:W-:Y:S02]  /*1280*/  MOV R3, RZ ;  /* 0x000000ff00037202 */ /* 0x000fe40000000f00 */
[----:B------:R-:W-:Y:S02]  /*1290*/  @!P1 MOV R14, R66 ;  /* 0x00000042000e9202 */ /* 0x000fe40000000f00 */
[----:B------:R-:W-:-:S02]  /*12a0*/  @!P1 MOV R15, R69 ;  /* 0x00000045000f9202 */ /* 0x000fc40000000f00 */
[----:B------:R-:W-:Y:S01]  /*12b0*/  ISETP.GE.AND.EX P0, PT, R23, UR13, PT, P0 ;  /* 0x0000000d17007c0c */ /* 0x000fe2000bf06300 */
[----:B------:R2:W5:Y:S01]  /*12c0*/  @!P3 LDG.E R3, desc[UR8][R18.64] ;  /* 0x000000081203b981 */ /* 0x000562000c1e1900 */
[----:B------:R-:W-:Y:S01]  /*12d0*/  @!P1 IMAD.WIDE.U32 R14, R20, R4, R14 ;  /* 0x00000004140e9225 */ /* 0x000fe200078e000e */
[----:B------:R-:W-:-:S04]  /*12e0*/  CS2R R4, SRZ ;  /* 0x0000000000047805 */ /* 0x000fc8000001ff00 */
[----:B------:R-:W-:Y:S01]  /*12f0*/  @!P1 IADD3 R17, PT, PT, R15, R17, RZ ;  /* 0x000000110f119210 */ /* 0x000fe20007ffe0ff */
[----:B--2---:R-:W2:Y:S01]  /*1300*/  @!P1 LDC.64 R18, c[0x0][0x398] ;  /* 0x0000e600ff129b82 */ /* 0x004ea20000000a00 */
[C---:B------:R-:W-:Y:S01]  /*1310*/  @!P1 SHF.L.U32 R15, R14.reuse, 0x1, RZ ;  /* 0x000000010e0f9819 */ /* 0x040fe200000006ff */
[----:B------:R3:W5:Y:S01]  /*1320*/  @!P4 LDG.E R4, desc[UR8][R12.64] ;  /* 0x000000080c04c981 */ /* 0x000762000c1e1900 */
[----:B------:R-:W-:Y:S02]  /*1330*/  @!P1 SHF.L.U64.HI R14, R14, 0x1, R17 ;  /* 0x000000010e0e9819 */ /* 0x000fe40000010211 */
[----:B------:R-:W-:Y:S02]  /*1340*/  IADD3 R31, PT, PT, R55, 0xd0, RZ ;  /* 0x000000d0371f7810 */ /* 0x000fe40007ffe0ff */
[----:B------:R-:W-:Y:S01]  /*1350*/  @!P4 IADD3.X R9, PT, PT, R2, R9, RZ, P5, !PT ;  /* 0x000000090209c210 */ /* 0x000fe20002ffe4ff */
[----:B------:R-:W4:Y:S01]  /*1360*/  @!P2 LDC.64 R16, c[0x0][0x3a0] ;  /* 0x0000e800ff10ab82 */ /* 0x000f220000000a00 */
[----:B------:R-:W-:-:S02]  /*1370*/  ISETP.GE.U32.AND P3, PT, R31, UR12, PT ;  /* 0x0000000c1f007c0c */ /* 0x000fc4000bf66070 */
[----:B------:R-:W-:Y:S01]  /*1380*/  SHF.R.S32.HI R29, RZ, 0x1f, R31 ;  /* 0x0000001fff1d7819 */ /* 0x000fe2000001141f */
[----:B------:R1:W5:Y:S04]  /*1390*/  @!P4 LDG.E R5, desc[UR8][R8.64] ;  /* 0x000000080805c981 */ /* 0x000368000c1e1900 */
[----:B---3--:R-:W3:Y:S01]  /*13a0*/  @!P0 LDC.64 R12, c[0x0][0x3f8] ;  /* 0x0000fe00ff0c8b82 */ /* 0x008ee20000000a00 */
[----:B-1----:R-:W-:Y:S01]  /*13b0*/  @!P2 IMAD R2, R27, R10, RZ ;  /* 0x0000000a1b02a224 */ /* 0x002fe200078e02ff */
[----:B------:R-:W-:Y:S02]  /*13c0*/  ISETP.GE.AND.EX P3, PT, R29, UR13, PT, P3 ;  /* 0x0000000d1d007c0c */ /* 0x000fe4000bf66330 */
[----:B------:R-:W-:Y:S02]  /*13d0*/  @!P2 MOV R8, R66 ;  /* 0x000000420008a202 */ /* 0x000fe40000000f00 */
[----:B------:R-:W-:Y:S01]  /*13e0*/  @!P2 MOV R9, R69 ;  /* 0x000000450009a202 */ /* 0x000fe20000000f00 */
[----:B------:R-:W-:Y:S01]  /*13f0*/  @!P2 IMAD R33, R21, R11, R2 ;  /* 0x0000000b1521a224 */ /* 0x000fe200078e0202 */
[----:B0-----:R-:W-:Y:S01]  /*1400*/  @!P1 IADD3 R20, P6, PT, R15, R6, RZ ;  /* 0x000000060f149210 */ /* 0x001fe20007fde0ff */
[----:B------:R-:W-:-:S03]  /*1410*/  @!P2 IMAD.WIDE.U32 R10, R21, R10, R8 ;  /* 0x0000000a150aa225 */ /* 0x000fc600078e0008 */
[----:B------:R-:W0:Y:S01]  /*1420*/  @!P2 LDC.64 R8, c[0x0][0x398] ;  /* 0x0000e600ff08ab82 */ /* 0x000e220000000a00 */
[C---:B------:R-:W-:Y:S02]  /*1430*/  @!P1 IADD3.X R21, PT, PT, R14.reuse, R7, RZ, P6, !PT ;  /* 0x000000070e159210 */ /* 0x040fe400037fe4ff */
[----:B--2---:R-:W-:Y:S02]  /*1440*/  @!P1 IADD3 R18, P6, PT, R15, R18, RZ ;  /* 0x000000120f129210 */ /* 0x004fe40007fde0ff */
[----:B------:R-:W-:Y:S02]  /*1450*/  MOV R6, RZ ;  /* 0x000000ff00067202 */ /* 0x000fe40000000f00 */
[----:B------:R-:W-:Y:S02]  /*1460*/  @!P2 IADD3 R7, PT, PT, R11, R33, RZ ;  /* 0x000000210b07a210 */ /* 0x000fe40007ffe0ff */
[----:B------:R-:W-:Y:S02]  /*1470*/  @!P1 IADD3.X R19, PT, PT, R14, R19, RZ, P6, !PT ;  /* 0x000000130e139210 */ /* 0x000fe400037fe4ff */
[C---:B------:R-:W-:Y:S01]  /*1480*/  @!P2 SHF.L.U32 R33, R10.reuse, 0x1, RZ ;  /* 0x000000010a21a819 */ /* 0x040fe200000006ff */
[----:B------:R-:W1:Y:S01]  /*1490*/  @!P3 LDC.64 R14, c[0x0][0x3f8] ;  /* 0x0000fe00ff0ebb82 */ /* 0x000e620000000a00 */
[----:B------:R2:W5:Y:S01]  /*14a0*/  @!P1 LDG.E R6, desc[UR8][R20.64] ;  /* 0x0000000814069981 */ /* 0x000562000c1e1900 */
[----:B------:R-:W-:Y:S01]  /*14b0*/  @!P2 SHF.L.U64.HI R2, R10, 0x1, R7 ;  /* 0x000000010a02a819 */ /* 0x000fe20000010207 */
[----:B---3--:R-:W-:Y:S01]  /*14c0*/  @!P0 IMAD R24, R23, R12, RZ ;  /* 0x0000000c17188224 */ /* 0x008fe200078e02ff */
[----:B----4-:R-:W-:-:S04]  /*14d0*/  @!P2 IADD3 R22, P6, PT, R33, R16, RZ ;  /* 0x000000102116a210 */ /* 0x010fc80007fde0ff */
[----:B------:R-:W3:Y:S01]  /*14e0*/  @!P0 LDC.64 R10, c[0x0][0x3a0] ;  /* 0x0000e800ff0a8b82 */ /* 0x000ee20000000a00 */
[----:B--2---:R-:W-:Y:S02]  /*14f0*/  @!P0 MOV R20, R66 ;  /* 0x0000004200148202 */ /* 0x004fe40000000f00 */
[----:B------:R-:W-:Y:S01]  /*1500*/  @!P0 MOV R21, R69 ;  /* 0x0000004500158202 */ /* 0x000fe20000000f00 */
[C---:B------:R-:W-:Y:S01]  /*1510*/  @!P0 IMAD R13, R25.reuse, R13, R24 ;  /* 0x0000000d190d8224 */ /* 0x040fe200078e0218 */
[----:B------:R-:W-:Y:S02]  /*1520*/  @!P2 IADD3.X R23, PT, PT, R2, R17, RZ, P6, !PT ;  /* 0x000000110217a210 */ /* 0x000fe400037fe4ff */
[----:B------:R-:W-:Y:S01]  /*1530*/  MOV R7, RZ ;  /* 0x000000ff00077202 */ /* 0x000fe20000000f00 */
[----:B------:R-:W2:Y:S01]  /*1540*/  @!P0 LDC.64 R16, c[0x0][0x398] ;  /* 0x0000e600ff108b82 */ /* 0x000ea20000000a00 */
[----:B------:R-:W-:Y:S01]  /*1550*/  @!P0 IMAD.WIDE.U32 R20, R25, R12, R20 ;  /* 0x0000000c19148225 */ /* 0x000fe200078e0014 */
[----:B------:R-:W-:-:S03]  /*1560*/  IADD3 R30, PT, PT, R55, 0xe0, RZ ;  /* 0x000000e0371e7810 */ /* 0x000fc60007ffe0ff */
[----:B------:R4:W5:Y:S03]  /*1570*/  @!P1 LDG.E R7, desc[UR8][R18.64] ;  /* 0x0000000812079981 */ /* 0x000966000c1e1900 */
[----:B------:R-:W2:Y:S01]  /*1580*/  LDC.64 R24, c[0x0][0x3b8] ;  /* 0x0000ee00ff187b82 */ /* 0x000ea20000000a00 */
[----:B0-----:R-:W-:Y:S02]  /*1590*/  @!P2 IADD3 R32, P1, PT, R33, R8, RZ ;  /* 0x000000082120a210 */ /* 0x001fe40007f3e0ff */
[----:B------:R-:W-:Y:S02]  /*15a0*/  MOV R8, RZ ;  /* 0x000000ff00087202 */ /* 0x000fe40000000f00 */
[----:B------:R-:W-:Y:S02]  /*15b0*/  @!P0 IADD3 R21, PT, PT, R21, R13, RZ ;  /* 0x0000000d15158210 */ /* 0x000fe40007ffe0ff */
[----:B------:R-:W-:Y:S01]  /*15c0*/  ISETP.GE.U32.AND P5, PT, R30, UR12, PT ;  /* 0x0000000c1e007c0c */ /* 0x000fe2000bfa6070 */
[----:B----4-:R-:W0:Y:S01]  /*15d0*/  @!P3 LDC.64 R18, c[0x0][0x398] ;  /* 0x0000e600ff12bb82 */ /* 0x010e220000000a00 */
[----:B------:R-:W-:Y:S01]  /*15e0*/  SHF.R.S32.HI R27, RZ, 0x1f, R30 ;  /* 0x0000001fff1b7819 */ /* 0x000fe2000001141e */
[----:B------:R4:W5:Y:S01]  /*15f0*/  @!P2 LDG.E R8, desc[UR8][R22.64] ;  /* 0x000000081608a981 */ /* 0x000962000c1e1900 */
[----:B------:R-:W-:-:S02]  /*1600*/  @!P2 IADD3.X R33, PT, PT, R2, R9, RZ, P1, !PT ;  /* 0x000000090221a210 */ /* 0x000fc40000ffe4ff */
[C---:B------:R-:W-:Y:S02]  /*1610*/  @!P0 SHF.L.U32 R57, R20.reuse, 0x1, RZ ;  /* 0x0000000114398819 */ /* 0x040fe400000006ff */
[----:B------:R-:W-:Y:S01]  /*1620*/  @!P0 SHF.L.U64.HI R2, R20, 0x1, R21 ;  /* 0x0000000114028819 */ /* 0x000fe20000010215 */
[----:B-1----:R-:W-:Y:S01]  /*1630*/  @!P3 IMAD R20, R29, R14, RZ ;  /* 0x0000000e1d14b224 */ /* 0x002fe200078e02ff */
[----:B------:R-:W-:Y:S01]  /*1640*/  ISETP.GE.AND.EX P5, PT, R27, UR13, PT, P5 ;  /* 0x0000000d1b007c0c */ /* 0x000fe2000bfa6350 */
[----:B------:R-:W1:Y:S01]  /*1650*/  @!P3 LDC.64 R12, c[0x0][0x3a0] ;  /* 0x0000e800ff0cbb82 */ /* 0x000e620000000a00 */
[----:B----4-:R-:W-:Y:S02]  /*1660*/  @!P3 MOV R22, R66 ;  /* 0x000000420016b202 */ /* 0x010fe40000000f00 */
[----:B------:R-:W-:Y:S01]  /*1670*/  @!P3 MOV R23, R69 ;  /* 0x000000450017b202 */ /* 0x000fe20000000f00 */
[----:B------:R-:W-:Y:S01]  /*1680*/  @!P3 IMAD R61, R31, R15, R20 ;  /* 0x0000000f1f3db224 */ /* 0x000fe200078e0214 */
[----:B---3--:R-:W-:-:S02]  /*1690*/  @!P0 IADD3 R28, P1, PT, R57, R10, RZ ;  /* 0x0000000a391c8210 */ /* 0x008fc40007f3e0ff */
[----:B------:R-:W-:Y:S01]  /*16a0*/  IADD3 R55, PT, PT, R55, 0xf0, RZ ;  /* 0x000000f037377810 */ /* 0x000fe20007ffe0ff */
[----:B------:R-:W-:Y:S01]  /*16b0*/  @!P3 IMAD.WIDE.U32 R14, R31, R14, R22 ;  /* 0x0000000e1f0eb225 */ /* 0x000fe200078e0016 */
[----:B------:R-:W-:Y:S02]  /*16c0*/  MOV R9, RZ ;  /* 0x000000ff00097202 */ /* 0x000fe40000000f00 */
[----:B------:R-:W-:Y:S01]  /*16d0*/  @!P0 IADD3.X R29, PT, PT, R2, R11, RZ, P1, !PT ;  /* 0x0000000b021d8210 */ /* 0x000fe20000ffe4ff */
[----:B--2---:R-:W-:Y:S01]  /*16e0*/  IMAD.WIDE R24, R54, 0x8, R24 ;  /* 0x0000000836187825 */ /* 0x004fe200078e0218 */
[----:B------:R-:W-:Y:S01]  /*16f0*/  @!P0 IADD3 R22, P1, PT, R57, R16, RZ ;  /* 0x0000001039168210 */ /* 0x000fe20007f3e0ff */
[----:B------:R-:W2:Y:S01]  /*1700*/  @!P5 LDC.64 R20, c[0x0][0x3f8] ;  /* 0x0000fe00ff14db82 */ /* 0x000ea20000000a00 */
[----:B------:R-:W-:Y:S01]  /*1710*/  ISETP.GE.U32.AND P4, PT, R55, UR12, PT ;  /* 0x0000000c37007c0c */ /* 0x000fe2000bf86070 */
[----:B------:R3:W5:Y:S01]  /*1720*/  @!P2 LDG.E R9, desc[UR8][R32.64] ;  /* 0x000000082009a981 */ /* 0x000762000c1e1900 */
[----:B------:R-:W-:-:S02]  /*1730*/  SHF.R.S32.HI R59, RZ, 0x1f, R55 ;  /* 0x0000001fff3b7819 */ /* 0x000fc40000011437 */
[----:B------:R-:W-:Y:S02]  /*1740*/  @!P3 IADD3 R11, PT, PT, R15, R61, RZ ;  /* 0x0000003d0f0bb210 */ /* 0x000fe40007ffe0ff */
[----:B------:R-:W-:Y:S02]  /*1750*/  @!P0 IADD3.X R23, PT, PT, R2, R17, RZ, P1, !PT ;  /* 0x0000001102178210 */ /* 0x000fe40000ffe4ff */
[----:B------:R-:W-:Y:S02]  /*1760*/  ISETP.GE.AND.EX P4, PT, R59, UR13, PT, P4 ;  /* 0x0000000d3b007c0c */ /* 0x000fe4000bf86340 */
[C---:B------:R-:W-:Y:S02]  /*1770*/  @!P3 SHF.L.U64.HI R2, R14.reuse, 0x1, R11 ;  /* 0x000000010e02b819 */ /* 0x040fe4000001020b */
[----:B---3--:R-:W-:Y:S02]  /*1780*/  @!P3 SHF.L.U32 R33, R14, 0x1, RZ ;  /* 0x000000010e21b819 */ /* 0x008fe400000006ff */
[----:B------:R3:W4:Y:S01]  /*1790*/  LDG.E.64 R14, desc[UR8][R24.64] ;  /* 0x00000008180e7981 */ /* 0x000722000c1e1b00 */
[----:B------:R-:W-:-:S02]  /*17a0*/  ISETP.NE.AND P1, PT, RZ, UR4, PT ;  /* 0x00000004ff007c0c */ /* 0x000fc4000bf25270 */
[----:B------:R-:W-:-:S04]  /*17b0*/  MOV R11, RZ ;  /* 0x000000ff000b7202 */ /* 0x000fc80000000f00 */
[----:B------:R-:W3:Y:S01]  /*17c0*/  @!P4 LDC.64 R16, c[0x0][0x3f8] ;  /* 0x0000fe00ff10cb82 */ /* 0x000ee20000000a00 */
[----:B0-----:R-:W-:Y:S01]  /*17d0*/  @!P3 IADD3 R32, P6, PT, R33, R18, RZ ;  /* 0x000000122120b210 */ /* 0x001fe20007fde0ff */
[----:B------:R0:W5:Y:S01]  /*17e0*/  @!P0 LDG.E R11, desc[UR8][R22.64] ;  /* 0x00000008160b8981 */ /* 0x000162000c1e1900 */
[----:B------:R-:W-:Y:S01]  /*17f0*/  MOV R10, RZ ;  /* 0x000000ff000a7202 */ /* 0x000fe20000000f00 */
[----:B--2---:R-:W-:Y:S01]  /*1800*/  @!P5 IMAD R27, R27, R20, RZ ;  /* 0x000000141b1bd224 */ /* 0x004fe200078e02ff */
[----:B-1----:R-:W-:Y:S02]  /*1810*/  @!P3 IADD3 R56, P2, PT, R33, R12, RZ ;  /* 0x0000000c2138b210 */ /* 0x002fe40007f5e0ff */
[----:B------:R-:W-:Y:S01]  /*1820*/  @!P3 IADD3.X R33, PT, PT, R2, R19, RZ, P6, !PT ;  /* 0x000000130221b210 */ /* 0x000fe200037fe4ff */
[----:B---3--:R-:W1:Y:S01]  /*1830*/  @!P4 LDC.64 R24, c[0x0][0x398] ;  /* 0x0000e600ff18cb82 */ /* 0x008e620000000a00 */
[----:B0-----:R-:W-:Y:S02]  /*1840*/  @!P5 MOV R22, R66 ;  /* 0x000000420016d202 */ /* 0x001fe40000000f00 */
[----:B------:R-:W-:Y:S01]  /*1850*/  @!P5 MOV R23, R69 ;  /* 0x000000450017d202 */ /* 0x000fe20000000f00 */
[----:B------:R0:W5:Y:S04]  /*1860*/  @!P0 LDG.E R10, desc[UR8][R28.64] ;  /* 0x000000081c0a8981 */ /* 0x000168000c1e1900 */
[----:B------:R-:W2:Y:S01]  /*1870*/  @!P5 LDC.64 R18, c[0x0][0x3a0] ;  /* 0x0000e800ff12db82 */ /* 0x000ea20000000a00 */
[----:B------:R-:W-:Y:S01]  /*1880*/  @!P5 IMAD R61, R30, R21, R27 ;  /* 0x000000151e3dd224 */ /* 0x000fe200078e021b */
[----:B------:R-:W-:Y:S01]  /*1890*/  @!P3 IADD3.X R57, PT, PT, R2, R13, RZ, P2, !PT ;  /* 0x0000000d0239b210 */ /* 0x000fe200017fe4ff */
[----:B------:R-:W-:Y:S01]  /*18a0*/  @!P5 IMAD.WIDE.U32 R30, R30, R20, R22 ;  /* 0x000000141e1ed225 */ /* 0x000fe200078e0016 */
[----:B------:R-:W-:-:S04]  /*18b0*/  CS2R R12, SRZ ;  /* 0x00000000000c7805 */ /* 0x000fc8000001ff00 */
[----:B------:R-:W3:Y:S01]  /*18c0*/  LDC.64 R26, c[0x0][0x3a8] ;  /* 0x0000ea00ff1a7b82 */ /* 0x000ee20000000a00 */
[----:B------:R-:W-:Y:S01]  /*18d0*/  @!P5 IADD3 R31, PT, PT, R31, R61, RZ ;  /* 0x0000003d1f1fd210 */ /* 0x000fe20007ffe0ff */
[----:B------:R0:W5:Y:S04]  /*18e0*/  @!P3 LDG.E R12, desc[UR8][R56.64] ;  /* 0x00000008380cb981 */ /* 0x000168000c1e1900 */
[----:B------:R1:W5:Y:S02]  /*18f0*/  @!P3 LDG.E R13, desc[UR8][R32.64] ;  /* 0x00000008200db981 */ /* 0x000364000c1e1900 */
[----:B0-----:R-:W0:Y:S08]  /*1900*/  @P1 LDC.64 R28, c[0x0][0x3b0] ;  /* 0x0000ec00ff1c1b82 */ /* 0x001e300000000a00 */
[----:B------:R-:W3:Y:S01]  /*1910*/  @!P5 LDC.64 R20, c[0x0][0x398] ;  /* 0x0000e600ff14db82 */ /* 0x000ee20000000a00 */
[----:B------:R-:W-:-:S07]  /*1920*/  @!P4 IMAD R56, R59, R16, RZ ;  /* 0x000000103b38c224 */ /* 0x000fce00078e02ff */
[----:B------:R-:W3:Y:S01]  /*1930*/  @!P4 LDC.64 R22, c[0x0][0x3a0] ;  /* 0x0000e800ff16cb82 */ /* 0x000ee20000000a00 */
[C---:B------:R-:W-:Y:S02]  /*1940*/  @!P5 SHF.L.U32 R59, R30.reuse, 0x1, RZ ;  /* 0x000000011e3bd819 */ /* 0x040fe400000006ff */
[----:B-1----:R-:W-:Y:S02]  /*1950*/  @!P5 SHF.L.U64.HI R32, R30, 0x1, R31 ;  /* 0x000000011e20d819 */ /* 0x002fe4000001021f */
[----:B------:R-:W-:Y:S02]  /*1960*/  @!P4 MOV R30, R66 ;  /* 0x00000042001ec202 */ /* 0x000fe40000000f00 */
[----:B------:R-:W-:Y:S01]  /*1970*/  @!P4 MOV R31, R69 ;  /* 0x00000045001fc202 */ /* 0x000fe20000000f00 */
[C---:B------:R-:W-:Y:S01]  /*1980*/  @!P4 IMAD R57, R55.reuse, R17, R56 ;  /* 0x000000113739c224 */ /* 0x040fe200078e0238 */
[----:B------:R-:W-:Y:S01]  /*1990*/  LOP3.LUT R2, R52, 0xffff, RZ, 0xc0, !PT ;  /* 0x0000ffff34027812 */ /* 0x000fe200078ec0ff */
[----:B------:R-:W-:Y:S01]  /*19a0*/  @!P4 IMAD.WIDE.U32 R16, R55, R16, R30 ;  /* 0x000000103710c225 */ /* 0x000fe200078e001e */
[----:B--2---:R-:W-:-:S03]  /*19b0*/  @!P5 IADD3 R18, P0, PT, R59, R18, RZ ;  /* 0x000000123b12d210 */ /* 0x004fc60007f1e0ff */
[----:B------:R-:W-:Y:S01]  /*19c0*/  IMAD R33, R63, 0x54, R2 ;  /* 0x000000543f217824 */ /* 0x000fe200078e0202 */
[----:B------:R-:W-:Y:S02]  /*19d0*/  @!P4 IADD3 R57, PT, PT, R17, R57, RZ ;  /* 0x000000391139c210 */ /* 0x000fe40007ffe0ff */
[----:B------:R-:W-:Y:S01]  /*19e0*/  @!P4 SHF.L.U32 R17, R16, 0x1, RZ ;  /* 0x000000011011c819 */ /* 0x000fe200000006ff */
[----:B0-----:R-:W-:Y:S01]  /*19f0*/  @P1 IMAD.WIDE R28, R33, 0x2, R28 ;  /* 0x00000002211c1825 */ /* 0x001fe200078e021c */
[----:B------:R-:W-:Y:S02]  /*1a00*/  @!P5 IADD3.X R19, PT, PT, R32, R19, RZ, P0, !PT ;  /* 0x000000132013d210 */ /* 0x000fe400007fe4ff */
[----:B---3--:R-:W-:Y:S01]  /*1a10*/  @!P5 IADD3 R20, P0, PT, R59, R20, RZ ;  /* 0x000000143b14d210 */ /* 0x008fe20007f1e0ff */
[----:B------:R-:W-:Y:S01]  /*1a20*/  IMAD.WIDE R26, R33, 0x2, R26 ;  /* 0x00000002211a7825 */ /* 0x000fe200078e021a */
[----:B------:R-:W-:Y:S02]  /*1a30*/  @!P4 SHF.L.U64.HI R16, R16, 0x1, R57 ;  /* 0x000000011010c819 */ /* 0x000fe40000010239 */
[----:B------:R-:W-:-:S02]  /*1a40*/  @!P4 IADD3 R22, P2, PT, R17, R22, RZ ;  /* 0x000000161116c210 */ /* 0x000fc40007f5e0ff */
[----:B------:R-:W-:Y:S02]  /*1a50*/  @!P4 IADD3 R24, P3, PT, R17, R24, RZ ;  /* 0x000000181118c210 */ /* 0x000fe40007f7e0ff */
[----:B------:R-:W-:Y:S02]  /*1a60*/  CS2R R56, SRZ ;  /* 0x0000000000387805 */ /* 0x000fe4000001ff00 */
[----:B------:R-:W-:Y:S01]  /*1a70*/  MOV R55, RZ ;  /* 0x000000ff00377202 */ /* 0x000fe20000000f00 */
[----:B------:R-:W2:Y:S01]  /*1a80*/  @P1 LDG.E.U16 R31, desc[UR8][R28.64] ;  /* 0x000000081c1f1981 */ /* 0x000ea2000c1e1500 */
[----:B------:R-:W-:Y:S02]  /*1a90*/  MOV R58, RZ ;  /* 0x000000ff003a7202 */ /* 0x000fe40000000f00 */
[----:B------:R-:W-:Y:S01]  /*1aa0*/  @!P5 IADD3.X R21, PT, PT, R32, R21, RZ, P0, !PT ;  /* 0x000000152015d210 */ /* 0x000fe200007fe4ff */
[----:B------:R-:W3:Y:S01]  /*1ab0*/  @P1 LDG.E.U16 R30, desc[UR8][R28.64+0x2] ;  /* 0x000002081c1e1981 */ /* 0x000ee2000c1e1500 */
[----:B------:R-:W-:-:S02]  /*1ac0*/  @!P4 IADD3.X R23, PT, PT, R16, R23, RZ, P2, !PT ;  /* 0x000000171017c210 */ /* 0x000fc400017fe4ff */
[----:B------:R-:W-:Y:S01]  /*1ad0*/  @!P4 IADD3.X R25, PT, PT, R16, R25, RZ, P3, !PT ;  /* 0x000000191019c210 */ /* 0x000fe20001ffe4ff */
[----:B------:R-:W3:Y:S04]  /*1ae0*/  LDG.E.U16 R59, desc[UR8][R26.64] ;  /* 0x000000081a3b7981 */ /* 0x000ee8000c1e1500 */
[----:B------:R-:W3:Y:S04]  /*1af0*/  LDG.E.U16 R17, desc[UR8][R26.64+0x2] ;  /* 0x000002081a117981 */ /* 0x000ee8000c1e1500 */
[----:B------:R0:W5:Y:S04]  /*1b00*/  @!P5 LDG.E R55, desc[UR8][R18.64] ;  /* 0x000000081237d981 */ /* 0x000168000c1e1900 */
        /* <DEDUP_REMOVED lines=9> */
[----:B------:R-:W1:Y:S02]  /*1ba0*/  @P0 LDC R16, c[0x0][0x3c0] ;  /* 0x0000f000ff100b82 */ /* 0x000e640000000800 */
[----:B-1----:R-:W-:-:S04]  /*1bb0*/  @P0 FADD.FTZ R16, R15, R16 ;  /* 0x000000100f100221 */ /* 0x002fc80000010000 */
[----:B------:R0:W1:Y:S01]  /*1bc0*/  @P0 MUFU.RSQ R61, R16 ;  /* 0x00000010003d0308 */ /* 0x0000620000001400 */
[----:B--2---:R-:W-:Y:S02]  /*1bd0*/  @P1 SHF.L.U32 R64, R31, 0x10, RZ ;  /* 0x000000101f401819 */ /* 0x004fe400000006ff */
[----:B---3--:R-:W-:Y:S02]  /*1be0*/  @P1 SHF.L.U32 R62, R30, 0x10, RZ ;  /* 0x000000101e3e1819 */ /* 0x008fe400000006ff */
[----:B------:R-:W-:Y:S02]  /*1bf0*/  SHF.L.U32 R59, R59, 0x10, RZ ;  /* 0x000000103b3b7819 */ /* 0x000fe400000006ff */
[----:B------:R-:W-:Y:S01]  /*1c00*/  SHF.L.U32 R15, R17, 0x10, RZ ;  /* 0x00000010110f7819 */ /* 0x000fe200000006ff */
        /* <DEDUP_REMOVED lines=19> */
[----:B------:R-:W-:Y:S01]  /*1d40*/  FMUL.FTZ R25, R26, R61 ;  /* 0x0000003d1a197220 */ /* 0x000fe20000410000 */
[----:B------:R-:W-:Y:S01]  /*1d50*/  FADD.FTZ R17, RZ, R18 ;  /* 0x00000012ff117221 */ /* 0x000fe20000010000 */
[----:B------:R-:W-:Y:S01]  /*1d60*/  FMUL.FTZ R20, R59, R22 ;  /* 0x000000163b147220 */ /* 0x000fe20000410000 */
[----:B------:R-:W-:-:S02]  /*1d70*/  HADD2.F32 R23, -RZ, R48.H1_H1 ;  /* 0x30000030ff177230 */ /* 0x000fc40000004100 */
[C---:B------:R-:W-:Y:S01]  /*1d80*/  FFMA.FTZ R18, R22.reuse, R25, R27 ;  /* 0x0000001916127223 */ /* 0x040fe2000001001b */
[----:B------:R-:W-:Y:S01]  /*1d90*/  FADD.FTZ R17, R22, R17 ;  /* 0x0000001116117221 */ /* 0x000fe20000010000 */
[----:B------:R-:W-:Y:S01]  /*1da0*/  FADD.FTZ R27, R21, R20 ;  /* 0x00000014151b7221 */ /* 0x000fe20000010000 */
[----:B------:R-:W-:Y:S01]  /*1db0*/  FFMA.FTZ R24, R25, R20, R24 ;  /* 0x0000001419187223 */ /* 0x000fe20000010018 */
[----:B------:R-:W-:Y:S01]  /*1dc0*/  FADD.FTZ R22, -R14, R23 ;  /* 0x000000170e167221 */ /* 0x000fe20000010100 */
[----:B------:R-:W-:Y:S02]  /*1dd0*/  HADD2.F32 R20, -RZ, R47.H1_H1 ;  /* 0x3000002fff147230 */ /* 0x000fe40000004100 */
[----:B------:R-:W-:Y:S01]  /*1de0*/  FADD.FTZ R23, RZ, R16 ;  /* 0x00000010ff177221 */ /* 0x000fe20000010000 */
[----:B------:R-:W-:Y:S01]  /*1df0*/  FFMA.FTZ R21, R16, R19, RZ ;  /* 0x0000001310157223 */ /* 0x000fe200000100ff */
[----:B------:R-:W-:Y:S01]  /*1e00*/  FMUL.FTZ R19, R22, R61 ;  /* 0x0000003d16137220 */ /* 0x000fe20000410000 */
[----:B------:R-:W-:-:S02]  /*1e10*/  HADD2.F32 R25, -RZ, R46.H0_H0 ;  /* 0x2000002eff197230 */ /* 0x000fc40000004100 */
[----:B------:R-:W-:Y:S01]  /*1e20*/  FMUL.FTZ R22, R15, R20 ;  /* 0x000000140f167220 */ /* 0x000fe20000410000 */
[C---:B------:R-:W-:Y:S01]  /*1e30*/  FADD.FTZ R16, R20.reuse, R23 ;  /* 0x0000001714107221 */ /* 0x040fe20000010000 */
[----:B------:R-:W-:Y:S02]  /*1e40*/  HADD2.F32 R23, -RZ, R46.H1_H1 ;  /* 0x3000002eff177230 */ /* 0x000fe40000004100 */
[----:B------:R-:W-:Y:S01]  /*1e50*/  FFMA.FTZ R21, R20, R19, R21 ;  /* 0x0000001314157223 */ /* 0x000fe20000010015 */
[----:B------:R-:W-:Y:S01]  /*1e60*/  FADD.FTZ R27, R22, R27 ;  /* 0x0000001b161b7221 */ /* 0x000fe20000010000 */
[----:B------:R-:W-:Y:S01]  /*1e70*/  FFMA.FTZ R24, R19, R22, R24 ;  /* 0x0000001613187223 */ /* 0x000fe20000010018 */
[C---:B------:R-:W-:Y:S01]  /*1e80*/  FADD.FTZ R22, -R14.reuse, R25 ;  /* 0x000000190e167221 */ /* 0x040fe20000010100 */
[--C-:B------:R-:W-:Y:S02]  /*1e90*/  HADD2.F32 R19, -RZ, R45.reuse.H0_H0 ;  /* 0x2000002dff137230 */ /* 0x100fe40000004100 */
[----:B------:R-:W-:Y:S01]  /*1ea0*/  FADD.FTZ R26, -R14, R23 ;  /* 0x000000170e1a7221 */ /* 0x000fe20000010100 */
[----:B------:R-:W-:-:S02]  /*1eb0*/  HADD2.F32 R20, -RZ, R45.H1_H1 ;  /* 0x3000002dff147230 */ /* 0x000fc40000004100 */
        /* <DEDUP_REMOVED lines=9> */
[----:B------:R-:W-:Y:S01]  /*1f50*/  FFMA.FTZ R23, R23, R28, R24 ;  /* 0x0000001c17177223 */ /* 0x000fe20000010018 */
[----:B------:R-:W-:Y:S01]  /*1f60*/  FADD.FTZ R20, R27, R28 ;  /* 0x0000001c1b147221 */ /* 0x000fe20000010000 */
[----:B------:R-:W-:Y:S01]  /*1f70*/  FADD.FTZ R24, -R14, R25 ;  /* 0x000000190e187221 */ /* 0x000fe20000010100 */
[----:B------:R-:W-:-:S02]  /*1f80*/  HADD2.F32 R21, -RZ, R43.H0_H0 ;  /* 0x2000002bff157230 */ /* 0x000fc40000004100 */
[----:B------:R-:W-:Y:S01]  /*1f90*/  FFMA.FTZ R23, R26, R19, R23 ;  /* 0x000000131a177223 */ /* 0x000fe20000010017 */
[----:B------:R-:W-:Y:S01]  /*1fa0*/  FADD.FTZ R20, R19, R20 ;  /* 0x0000001413147221 */ /* 0x000fe20000010000 */
[----:B------:R-:W-:Y:S01]  /*1fb0*/  FMUL.FTZ R24, R24, R61 ;  /* 0x0000003d18187220 */ /* 0x000fe20000410000 */
[----:B------:R-:W-:Y:S02]  /*1fc0*/  HADD2.F32 R19, -RZ, R44.H1_H1 ;  /* 0x3000002cff137230 */ /* 0x000fe40000004100 */
[----:B------:R-:W-:Y:S01]  /*1fd0*/  FMUL.FTZ R25, R59, R21 ;  /* 0x000000153b197220 */ /* 0x000fe20000410000 */
[----:B------:R-:W-:Y:S01]  /*1fe0*/  FADD.FTZ R22, R22, R21 ;  /* 0x0000001516167221 */ /* 0x000fe20000010000 */
[----:B------:R-:W-:Y:S02]  /*1ff0*/  HADD2.F32 R29, -RZ, R42.H0_H0 ;  /* 0x2000002aff1d7230 */ /* 0x000fe40000004100 */
[----:B------:R-:W-:Y:S01]  /*2000*/  FFMA.FTZ R21, R21, R24, R18 ;  /* 0x0000001815157223 */ /* 0x000fe20000010012 */
[----:B------:R-:W-:Y:S01]  /*2010*/  FADD.FTZ R26, R20, R25 ;  /* 0x00000019141a7221 */ /* 0x000fe20000010000 */
[----:B------:R-:W-:-:S02]  /*2020*/  HADD2.F32 R18, -RZ, R43.H1_H1 ;  /* 0x3000002bff127230 */ /* 0x000fc40000004100 */
[C---:B------:R-:W-:Y:S01]  /*2030*/  FADD.FTZ R20, -R14.reuse, R19 ;  /* 0x000000130e147221 */ /* 0x040fe20000010100 */
[----:B------:R-:W-:Y:S01]  /*2040*/  FADD.FTZ R28, -R14, R29 ;  /* 0x0000001d0e1c7221 */ /* 0x000fe20000010100 */
[----:B------:R-:W-:Y:S01]  /*2050*/  FFMA.FTZ R27, R24, R25, R23 ;  /* 0x00000019181b7223 */ /* 0x000fe20000010017 */
[----:B------:R-:W-:Y:S02]  /*2060*/  HADD2.F32 R29, -RZ, R42.H1_H1 ;  /* 0x3000002aff1d7230 */ /* 0x000fe40000004100 */
[-C--:B------:R-:W-:Y:S01]  /*2070*/  FMUL.FTZ R20, R20, R61.reuse ;  /* 0x0000003d14147220 */ /* 0x080fe20000410000 */
[----:B------:R-:W-:Y:S01]  /*2080*/  FMUL.FTZ R25, R15, R18 ;  /* 0x000000120f197220 */ /* 0x000fe20000410000 */
[--C-:B------:R-:W-:Y:S02]  /*2090*/  HADD2.F32 R24, -RZ, R41.reuse.H0_H0 ;  /* 0x20000029ff187230 */ /* 0x100fe40000004100 */
[----:B------:R-:W-:Y:S01]  /*20a0*/  FMUL.FTZ R28, R28, R61 ;  /* 0x0000003d1c1c7220 */ /* 0x000fe20000410000 */
[----:B------:R-:W-:Y:S01]  /*20b0*/  FFMA.FTZ R23, R18, R20, R17 ;  /* 0x0000001412177223 */ /* 0x000fe20000010011 */
[----:B------:R-:W-:Y:S01]  /*20c0*/  FFMA.FTZ R27, R20, R25, R27 ;  /* 0x00000019141b7223 */ /* 0x000fe2000001001b */
[----:B------:R-:W-:Y:S01]  /*20d0*/  FADD.FTZ R20, -R14, R29 ;  /* 0x0000001d0e147221 */ /* 0x000fe20000010100 */
[----:B------:R-:W-:Y:S01]  /*20e0*/  FADD.FTZ R19, R16, R18 ;  /* 0x0000001210137221 */ /* 0x000fe20000010000 */
[----:B------:R-:W-:Y:S01]  /*20f0*/  FFMA.FTZ R17, R24, R28, R21 ;  /* 0x0000001c18117223 */ /* 0x000fe20000010015 */
[----:B------:R-:W-:Y:S01]  /*2100*/  FMUL.FTZ R21, R59, R24 ;  /* 0x000000183b157220 */ /* 0x000fe20000410000 */
[----:B------:R-:W-:Y:S01]  /*2110*/  FADD.FTZ R26, R25, R26 ;  /* 0x0000001a191a7221 */ /* 0x000fe20000010000 */
[----:B------:R-:W-:-:S02]  /*2120*/  HADD2.F32 R18, -RZ, R41.H1_H1 ;  /* 0x30000029ff127230 */ /* 0x000fc40000004100 */
[----:B------:R-:W-:Y:S01]  /*2130*/  FMUL.FTZ R20, R20, R61 ;  /* 0x0000003d14147220 */ /* 0x000fe20000410000 */
[--C-:B------:R-:W-:Y:S02]  /*2140*/  HADD2.F32 R25, -RZ, R40.reuse.H0_H0 ;  /* 0x20000028ff197230 */ /* 0x100fe40000004100 */
[----:B------:R-:W-:Y:S01]  /*2150*/  FADD.FTZ R26, R26, R21 ;  /* 0x000000151a1a7221 */ /* 0x000fe20000010000 */
[----:B------:R-:W-:Y:S02]  /*2160*/  HADD2.F32 R29, -RZ, R40.H1_H1 ;  /* 0x30000028ff1d7230 */ /* 0x000fe40000004100 */
[----:B------:R-:W-:Y:S01]  /*2170*/  FFMA.FTZ R27, R28, R21, R27 ;  /* 0x000000151c1b7223 */ /* 0x000fe2000001001b */
[----:B------:R-:W-:Y:S01]  /*2180*/  FMUL.FTZ R21, R15, R18 ;  /* 0x000000120f157220 */ /* 0x000fe20000410000 */
[----:B------:R-:W-:Y:S01]  /*2190*/  FADD.FTZ R16, R22, R24 ;  /* 0x0000001816107221 */ /* 0x000fe20000010000 */
[----:B------:R-:W-:Y:S01]  /*21a0*/  FADD.FTZ R19, R19, R18 ;  /* 0x0000001213137221 */ /* 0x000fe20000010000 */
[----:B------:R-:W-:Y:S01]  /*21b0*/  FFMA.FTZ R23, R18, R20, R23 ;  /* 0x0000001412177223 */ /* 0x000fe20000010017 */
[----:B------:R-:W-:Y:S01]  /*21c0*/  FADD.FTZ R22, -R14, R25 ;  /* 0x000000190e167221 */ /* 0x000fe20000010100 */
[----:B------:R-:W-:-:S02]  /*21d0*/  HADD2.F32 R18, -RZ, R39.H0_H0 ;  /* 0x20000027ff127230 */ /* 0x000fc40000004100 */
[----:B------:R-:W-:Y:S01]  /*21e0*/  FADD.FTZ R24, -R14, R29 ;  /* 0x0000001d0e187221 */ /* 0x000fe20000010100 */
[----:B------:R-:W-:Y:S01]  /*21f0*/  FFMA.FTZ R27, R20, R21, R27 ;  /* 0x00000015141b7223 */ /* 0x000fe2000001001b */
[----:B------:R-:W-:Y:S02]  /*2200*/  HADD2.F32 R20, -RZ, R39.H1_H1 ;  /* 0x30000027ff147230 */ /* 0x000fe40000004100 */
[-C--:B------:R-:W-:Y:S01]  /*2210*/  FMUL.FTZ R22, R22, R61.reuse ;  /* 0x0000003d16167220 */ /* 0x080fe20000410000 */
[----:B------:R-:W-:Y:S01]  /*2220*/  FADD.FTZ R26, R21, R26 ;  /* 0x0000001a151a7221 */ /* 0x000fe20000010000 */
        /* <DEDUP_REMOVED lines=12> */
[----:B------:R-:W-:Y:S01]  /*22f0*/  FADD.FTZ R26, R19, R26 ;  /* 0x0000001a131a7221 */ /* 0x000fe20000010000 */
[----:B------:R-:W-:Y:S01]  /*2300*/  FFMA.FTZ R27, R24, R19, R27 ;  /* 0x00000013181b7223 */ /* 0x000fe2000001001b */
[----:B------:R-:W-:Y:S02]  /*2310*/  HADD2.F32 R19, -RZ, R38.H1_H1 ;  /* 0x30000026ff137230 */ /* 0x000fe40000004100 */
[----:B------:R-:W-:Y:S01]  /*2320*/  FMUL.FTZ R20, R20, R61 ;  /* 0x0000003d14147220 */ /* 0x000fe20000410000 */
[----:B------:R-:W-:Y:S01]  /*2330*/  FMUL.FTZ R23, R59, R18 ;  /* 0x000000123b177220 */ /* 0x000fe20000410000 */
[----:B------:R-:W-:Y:S02]  /*2340*/  HADD2.F32 R29, -RZ, R36.H0_H0 ;  /* 0x20000024ff1d7230 */ /* 0x000fe40000004100 */
[----:B------:R-:W-:Y:S01]  /*2350*/  FADD.FTZ R21, R21, R18 ;  /* 0x0000001215157221 */ /* 0x000fe20000010000 */
[----:B------:R-:W-:Y:S01]  /*2360*/  FFMA.FTZ R25, R18, R20, R25 ;  /* 0x0000001412197223 */ /* 0x000fe20000010019 */
[----:B------:R-:W-:Y:S01]  /*2370*/  FFMA.FTZ R27, R20, R23, R27 ;  /* 0x00000017141b7223 */ /* 0x000fe2000001001b */
[----:B------:R-:W-:Y:S01]  /*2380*/  FADD.FTZ R20, -R14, R19 ;  /* 0x000000130e147221 */ /* 0x000fe20000010100 */
[----:B------:R-:W-:-:S02]  /*2390*/  HADD2.F32 R18, -RZ, R37.H1_H1 ;  /* 0x30000025ff127230 */ /* 0x000fc40000004100 */
[----:B------:R-:W-:Y:S01]  /*23a0*/  FADD.FTZ R22, -R14, R29 ;  /* 0x0000001d0e167221 */ /* 0x000fe20000010100 */
[--C-:B------:R-:W-:Y:S02]  /*23b0*/  HADD2.F32 R24, -RZ, R35.reuse.H0_H0 ;  /* 0x20000023ff187230 */ /* 0x100fe40000004100 */
[-C--:B------:R-:W-:Y:S01]  /*23c0*/  FMUL.FTZ R20, R20, R61.reuse ;  /* 0x0000003d14147220 */ /* 0x080fe20000410000 */
[----:B------:R-:W-:Y:S02]  /*23d0*/  HADD2.F32 R29, -RZ, R36.H1_H1 ;  /* 0x30000024ff1d7230 */ /* 0x000fe40000004100 */
[----:B------:R-:W-:Y:S01]  /*23e0*/  FADD.FTZ R26, R26, R23 ;  /* 0x000000171a1a7221 */ /* 0x000fe20000010000 */
[----:B------:R-:W-:Y:S01]  /*23f0*/  FMUL.FTZ R28, R22, R61 ;  /* 0x0000003d161c7220 */ /* 0x000fe20000410000 */
[----:B------:R-:W-:Y:S01]  /*2400*/  FMUL.FTZ R23, R15, R18 ;  /* 0x000000120f177220 */ /* 0x000fe20000410000 */
[----:B------:R-:W-:Y:S01]  /*2410*/  FADD.FTZ R19, R16, R18 ;  /* 0x0000001210137221 */ /* 0x000fe20000010000 */
[----:B------:R-:W-:Y:S01]  /*2420*/  FFMA.FTZ R22, R18, R20, R17 ;  /* 0x0000001412167223 */ /* 0x000fe20000010011 */
[----:B------:R-:W-:Y:S01]  /*2430*/  FADD.FTZ R16, R21, R24 ;  /* 0x0000001815107221 */ /* 0x000fe20000010000 */
[----:B------:R-:W-:Y:S01]  /*2440*/  FADD.FTZ R18, -R14, R29 ;  /* 0x0000001d0e127221 */ /* 0x000fe20000010100 */
[----:B------:R-:W-:Y:S01]  /*2450*/  FFMA.FTZ R17, R24, R28, R25 ;  /* 0x0000001c18117223 */ /* 0x000fe20000010019 */
[----:B------:R-:W-:-:S02]  /*2460*/  HADD2.F32 R21, -RZ, R35.H1_H1 ;  /* 0x30000023ff157230 */ /* 0x000fc40000004100 */
[----:B------:R-:W-:Y:S01]  /*2470*/  FMUL.FTZ R25, R59, R24 ;  /* 0x000000183b197220 */ /* 0x000fe20000410000 */
[----:B------:R-:W-:Y:S01]  /*2480*/  FADD.FTZ R26, R23, R26 ;  /* 0x0000001a171a7221 */ /* 0x000fe20000010000 */
[----:B------:R-:W-:Y:S01]  /*2490*/  FFMA.FTZ R27, R20, R23, R27 ;  /* 0x00000017141b7223 */ /* 0x000fe2000001001b */
[----:B------:R-:W-:Y:S01]  /*24a0*/  FMUL.FTZ R18, R18, R61 ;  /* 0x0000003d12127220 */ /* 0x000fe20000410000 */
[----:B------:R-:W-:Y:S01]  /*24b0*/  FMUL.FTZ R23, R15, R21 ;  /* 0x000000150f177220 */ /* 0x000fe20000410000 */
[----:B------:R-:W-:Y:S01]  /*24c0*/  FADD.FTZ R26, R26, R25 ;  /* 0x000000191a1a7221 */ /* 0x000fe20000010000 */
[----:B------:R-:W-:Y:S01]  /*24d0*/  FFMA.FTZ R27, R28, R25, R27 ;  /* 0x000000191c1b7223 */ /* 0x000fe2000001001b */
[--C-:B------:R-:W-:Y:S02]  /*24e0*/  HADD2.F32 R25, -RZ, R34.reuse.H0_H0 ;  /* 0x20000022ff197230 */ /* 0x100fe40000004100 */
[----:B------:R-:W-:Y:S01]  /*24f0*/  FADD.FTZ R19, R19, R21 ;  /* 0x0000001513137221 */ /* 0x000fe20000010000 */
[----:B------:R-:W-:Y:S01]  /*2500*/  FFMA.FTZ R22, R21, R18, R22 ;  /* 0x0000001215167223 */ /* 0x000fe20000010016 */
[----:B------:R-:W-:-:S02]  /*2510*/  HADD2.F32 R21, -RZ, R34.H1_H1 ;  /* 0x30000022ff157230 */ /* 0x000fc40000004100 */
[----:B------:R-:W-:Y:S01]  /*2520*/  FFMA.FTZ R27, R18, R23, R27 ;  /* 0x00000017121b7223 */ /* 0x000fe2000001001b */
[--C-:B------:R-:W-:Y:S02]  /*2530*/  HADD2.F32 R18, -RZ, R3.reuse.H0_H0 ;  /* 0x20000003ff127230 */ /* 0x100fe40000004100 */
[C---:B------:R-:W-:Y:S01]  /*2540*/  FADD.FTZ R20, -R14.reuse, R25 ;  /* 0x000000190e147221 */ /* 0x040fe20000010100 */
[----:B------:R-:W-:Y:S02]  /*2550*/  HADD2.F32 R31, -RZ, R4.H0_H0 ;  /* 0x20000004ff1f7230 */ /* 0x000fe40000004100 */
[----:B------:R-:W-:Y:S01]  /*2560*/  FADD.FTZ R24, -R14, R21 ;  /* 0x000000150e187221 */ /* 0x000fe20000010100 */
[----:B------:R-:W-:Y:S02]  /*2570*/  HADD2.F32 R21, -RZ, R3.H1_H1 ;  /* 0x30000003ff157230 */ /* 0x000fe40000004100 */
[-C--:B------:R-:W-:Y:S01]  /*2580*/  FMUL.FTZ R20, R20, R61.reuse ;  /* 0x0000003d14147220 */ /* 0x080fe20000410000 */
[----:B------:R-:W-:Y:S01]  /*2590*/  FMUL.FTZ R29, R59, R18 ;  /* 0x000000123b1d7220 */ /* 0x000fe20000410000 */
[----:B------:R-:W-:Y:S01]  /*25a0*/  FMUL.FTZ R24, R24, R61 ;  /* 0x0000003d18187220 */ /* 0x000fe20000410000 */
[----:B------:R-:W-:Y:S01]  /*25b0*/  FADD.FTZ R26, R23, R26 ;  /* 0x0000001a171a7221 */ /* 0x000fe20000010000 */
        /* <DEDUP_REMOVED lines=8> */
[----:B------:R-:W-:-:S02]  /*2640*/  HADD2.F32 R18, -RZ, R5.H0_H0 ;  /* 0x20000005ff127230 */ /* 0x000fc40000004100 */
[----:B------:R-:W-:Y:S01]  /*2650*/  FMUL.FTZ R20, R20, R61 ;  /* 0x0000003d14147220 */ /* 0x000fe20000410000 */
[----:B------:R-:W-:Y:S02]  /*2660*/  HADD2.F32 R19, -RZ, R4.H1_H1 ;  /* 0x30000004ff137230 */ /* 0x000fe40000004100 */
        /* <DEDUP_REMOVED lines=11> */
[----:B------:R-:W-:Y:S01]  /*2720*/  FADD.FTZ R26, R26, R21 ;  /* 0x000000151a1a7221 */ /* 0x000fe20000010000 */
[--C-:B------:R-:W-:Y:S02]  /*2730*/  HADD2.F32 R22, -RZ, R7.reuse.H0_H0 ;  /* 0x20000007ff167230 */ /* 0x100fe40000004100 */
[----:B------:R-:W-:Y:S01]  /*2740*/  FMUL.FTZ R24, R20, R61 ;  /* 0x0000003d14187220 */ /* 0x000fe20000410000 */
[----:B------:R-:W-:Y:S01]  /*2750*/  FADD.FTZ R20, R17, R19 ;  /* 0x0000001311147221 */ /* 0x000fe20000010000 */
[----:B------:R-:W-:Y:S01]  /*2760*/  FFMA.FTZ R21, R19, R18, R16 ;  /* 0x0000001213157223 */ /* 0x000fe20000010010 */
[----:B------:R-:W-:Y:S01]  /*2770*/  FMUL.FTZ R19, R15, R19 ;  /* 0x000000130f137220 */ /* 0x000fe20000410000 */
[----:B------:R-:W-:Y:S02]  /*2780*/  HADD2.F32 R29, -RZ, R6.H1_H1 ;  /* 0x30000006ff1d7230 */ /* 0x000fe40000004100 */
[----:B------:R-:W-:Y:S01]  /*2790*/  FADD.FTZ R16, R23, R22 ;  /* 0x0000001617107221 */ /* 0x000fe20000010000 */
[----:B------:R-:W-:Y:S01]  /*27a0*/  FMUL.FTZ R23, R59, R22 ;  /* 0x000000163b177220 */ /* 0x000fe20000410000 */
[----:B------:R-:W-:Y:S01]  /*27b0*/  FADD.FTZ R26, R19, R26 ;  /* 0x0000001a131a7221 */ /* 0x000fe20000010000 */
[----:B------:R-:W-:Y:S01]  /*27c0*/  FFMA.FTZ R27, R18, R19, R27 ;  /* 0x00000013121b7223 */ /* 0x000fe2000001001b */
[----:B------:R-:W-:Y:S01]  /*27d0*/  FFMA.FTZ R17, R22, R24, R25 ;  /* 0x0000001816117223 */ /* 0x000fe20000010019 */
[----:B------:R-:W-:Y:S01]  /*27e0*/  FADD.FTZ R22, -R14, R29 ;  /* 0x0000001d0e167221 */ /* 0x000fe20000010100 */
[----:B------:R-:W-:-:S02]  /*27f0*/  HADD2.F32 R18, -RZ, R7.H1_H1 ;  /* 0x30000007ff127230 */ /* 0x000fc40000004100 */
[----:B------:R-:W-:Y:S01]  /*2800*/  FADD.FTZ R26, R26, R23 ;  /* 0x000000171a1a7221 */ /* 0x000fe20000010000 */
[----:B------:R-:W-:Y:S01]  /*2810*/  FFMA.FTZ R27, R24, R23, R27 ;  /* 0x00000017181b7223 */ /* 0x000fe2000001001b */
[--C-:B------:R-:W-:Y:S02]  /*2820*/  HADD2.F32 R23, -RZ, R8.reuse.H0_H0 ;  /* 0x20000008ff177230 */ /* 0x100fe40000004100 */
[----:B------:R-:W-:Y:S01]  /*2830*/  FMUL.FTZ R22, R22, R61 ;  /* 0x0000003d16167220 */ /* 0x000fe20000410000 */
[----:B------:R-:W-:Y:S02]  /*2840*/  HADD2.F32 R25, -RZ, R8.H1_H1 ;  /* 0x30000008ff197230 */ /* 0x000fe40000004100 */
[----:B------:R-:W-:Y:S01]  /*2850*/  FMUL.FTZ R19, R15, R18 ;  /* 0x000000120f137220 */ /* 0x000fe20000410000 */
        /* <DEDUP_REMOVED lines=8> */
[----:B------:R-:W-:Y:S02]  /*28e0*/  HADD2.F32 R29, -RZ, R10.H0_H0 ;  /* 0x2000000aff1d7230 */ /* 0x000fe40000004100 */
[----:B------:R-:W-:Y:S01]  /*28f0*/  FMUL.FTZ R28, R28, R61 ;  /* 0x0000003d1c1c7220 */ /* 0x000fe20000410000 */
[----:B------:R-:W-:Y:S01]  /*2900*/  FADD.FTZ R26, R19, R26 ;  /* 0x0000001a131a7221 */ /* 0x000fe20000010000 */
        /* <DEDUP_REMOVED lines=13> */
[----:B------:R-:W-:Y:S02]  /*29e0*/  HADD2.F32 R29, -RZ, R12.H0_H0 ;  /* 0x2000000cff1d7230 */ /* 0x000fe40000004100 */
[----:B------:R-:W-:Y:S01]  /*29f0*/  FMUL.FTZ R25, R59, R18 ;  /* 0x000000123b197220 */ /* 0x000fe20000410000 */
[----:B------:R-:W-:Y:S02]  /*2a00*/  HADD2.F32 R21, -RZ, R10.H1_H1 ;  /* 0x3000000aff157230 */ /* 0x000fe40000004100 */
[----:B------:R-:W-:Y:S01]  /*2a10*/  FADD.FTZ R19, R19, R18 ;  /* 0x0000001213137221 */ /* 0x000fe20000010000 */
[----:B------:R-:W-:Y:S01]  /*2a20*/  FFMA.FTZ R23, R18, R20, R23 ;  /* 0x0000001412177223 */ /* 0x000fe20000010017 */
[----:B------:R-:W-:Y:S01]  /*2a30*/  FFMA.FTZ R27, R20, R25, R27 ;  /* 0x00000019141b7223 */ /* 0x000fe2000001001b */
[----:B------:R-:W-:-:S02]  /*2a40*/  HADD2.F32 R18, -RZ, R11.H1_H1 ;  /* 0x3000000bff127230 */ /* 0x000fc40000004100 */
[C---:B------:R-:W-:Y:S01]  /*2a50*/  FADD.FTZ R22, -R14.reuse, R29 ;  /* 0x0000001d0e167221 */ /* 0x040fe20000010100 */
[----:B------:R-:W-:Y:S01]  /*2a60*/  FADD.FTZ R20, -R14, R21 ;  /* 0x000000150e147221 */ /* 0x000fe20000010100 */
[--C-:B------:R-:W-:Y:S02]  /*2a70*/  HADD2.F32 R24, -RZ, R13.reuse.H0_H0 ;  /* 0x2000000dff187230 */ /* 0x100fe40000004100 */
[----:B------:R-:W-:Y:S01]  /*2a80*/  FADD.FTZ R26, R26, R25 ;  /* 0x000000191a1a7221 */ /* 0x000fe20000010000 */
[-C--:B------:R-:W-:Y:S01]  /*2a90*/  FMUL.FTZ R28, R22, R61.reuse ;  /* 0x0000003d161c7220 */ /* 0x080fe20000410000 */
[----:B------:R-:W-:Y:S01]  /*2aa0*/  FMUL.FTZ R20, R20, R61 ;  /* 0x0000003d14147220 */ /* 0x000fe20000410000 */
[----:B------:R-:W-:Y:S01]  /*2ab0*/  FMUL.FTZ R25, R15, R18 ;  /* 0x000000120f197220 */ /* 0x000fe20000410000 */
[----:B------:R-:W-:Y:S02]  /*2ac0*/  HADD2.F32 R29, -RZ, R12.H1_H1 ;  /* 0x3000000cff1d7230 */ /* 0x000fe40000004100 */
[----:B------:R-:W-:Y:S01]  /*2ad0*/  FADD.FTZ R21, R16, R18 ;  /* 0x0000001210157221 */ /* 0x000fe20000010000 */
[----:B------:R-:W-:Y:S01]  /*2ae0*/  FFMA.FTZ R16, R24, R28, R23 ;  /* 0x0000001c18107223 */ /* 0x000fe20000010017 */
[----:B------:R-:W-:Y:S01]  /*2af0*/  FMUL.FTZ R23, R59, R24 ;  /* 0x000000183b177220 */ /* 0x000fe20000410000 */
[----:B------:R-:W-:Y:S01]  /*2b00*/  FADD.FTZ R26, R25, R26 ;  /* 0x0000001a191a7221 */ /* 0x000fe20000010000 */
[----:B------:R-:W-:Y:S01]  /*2b10*/  FFMA.FTZ R27, R20, R25, R27 ;  /* 0x00000019141b7223 */ /* 0x000fe2000001001b */
[----:B------:R-:W-:Y:S01]  /*2b20*/  FFMA.FTZ R22, R18, R20, R17 ;  /* 0x0000001412167223 */ /* 0x000fe20000010011 */
[----:B------:R-:W-:Y:S01]  /*2b30*/  FADD.FTZ R18, -R14, R29 ;  /* 0x0000001d0e127221 */ /* 0x000fe20000010100 */
[----:B------:R-:W-:Y:S01]  /*2b40*/  FADD.FTZ R17, R19, R24 ;  /* 0x0000001813117221 */ /* 0x000fe20000010000 */
[----:B------:R-:W-:Y:S01]  /*2b50*/  FADD.FTZ R26, R26, R23 ;  /* 0x000000171a1a7221 */ /* 0x000fe20000010000 */
[----:B------:R-:W-:Y:S01]  /*2b60*/  FFMA.FTZ R27, R28, R23, R27 ;  /* 0x000000171c1b7223 */ /* 0x000fe2000001001b */
[----:B------:R-:W-:-:S02]  /*2b70*/  HADD2.F32 R19, -RZ, R13.H1_H1 ;  /* 0x3000000dff137230 */ /* 0x000fc40000004100 */
[----:B------:R-:W-:Y:S01]  /*2b80*/  FMUL.FTZ R20, R18, R61 ;  /* 0x0000003d12147220 */ /* 0x000fe20000410000 */
[--C-:B------:R-:W-:Y:S02]  /*2b90*/  HADD2.F32 R23, -RZ, R55.reuse.H0_H0 ;  /* 0x20000037ff177230 */ /* 0x100fe40000004100 */
[--C-:B------:R-:W-:Y:S02]  /*2ba0*/  HADD2.F32 R25, -RZ, R58.reuse.H0_H0 ;  /* 0x2000003aff197230 */ /* 0x100fe40000004100 */
[----:B------:R-:W-:Y:S01]  /*2bb0*/  FADD.FTZ R18, R21, R19 ;  /* 0x0000001315127221 */ /* 0x000fe20000010000 */
[----:B------:R-:W-:Y:S01]  /*2bc0*/  FFMA.FTZ R22, R19, R20, R22 ;  /* 0x0000001413167223 */ /* 0x000fe20000010016 */
[----:B------:R-:W-:Y:S01]  /*2bd0*/  FADD.FTZ R24, -R14, R23 ;  /* 0x000000170e187221 */ /* 0x000fe20000010100 */
[----:B------:R-:W-:Y:S01]  /*2be0*/  FMUL.FTZ R19, R15, R19 ;  /* 0x000000130f137220 */ /* 0x000fe20000410000 */
[----:B------:R-:W-:Y:S02]  /*2bf0*/  HADD2.F32 R21, -RZ, R55.H1_H1 ;  /* 0x30000037ff157230 */ /* 0x000fe40000004100 */
[----:B------:R-:W-:Y:S01]  /*2c00*/  FMUL.FTZ R23, R59, R25 ;  /* 0x000000193b177220 */ /* 0x000fe20000410000 */
[----:B------:R-:W-:Y:S01]  /*2c10*/  FMUL.FTZ R24, R24, R61 ;  /* 0x0000003d18187220 */ /* 0x000fe20000410000 */
[----:B------:R-:W-:Y:S01]  /*2c20*/  FADD.FTZ R26, R19, R26 ;  /* 0x0000001a131a7221 */ /* 0x000fe20000010000 */
[----:B------:R-:W-:Y:S01]  /*2c30*/  FFMA.FTZ R27, R20, R19, R27 ;  /* 0x00000013141b7223 */ /* 0x000fe2000001001b */
[----:B------:R-:W-:-:S02]  /*2c40*/  HADD2.F32 R19, -RZ, R58.H1_H1 ;  /* 0x3000003aff137230 */ /* 0x000fc40000004100 */
[----:B------:R-:W-:Y:S01]  /*2c50*/  FADD.FTZ R20, -R14, R21 ;  /* 0x000000150e147221 */ /* 0x000fe20000010100 */
[----:B------:R-:W-:Y:S01]  /*2c60*/  FADD.FTZ R17, R17, R25 ;  /* 0x0000001911117221 */ /* 0x000fe20000010000 */
[----:B------:R-:W-:Y:S01]  /*2c70*/  FFMA.FTZ R16, R25, R24, R16 ;  /* 0x0000001819107223 */ /* 0x000fe20000010010 */
[----:B------:R-:W-:Y:S01]  /*2c80*/  FADD.FTZ R25, R26, R23 ;  /* 0x000000171a197221 */ /* 0x000fe20000010000 */
[----:B------:R-:W-:Y:S01]  /*2c90*/  FFMA.FTZ R26, R24, R23, R27 ;  /* 0x00000017181a7223 */ /* 0x000fe2000001001b */
[----:B------:R-:W-:Y:S01]  /*2ca0*/  FMUL.FTZ R21, R20, R61 ;  /* 0x0000003d14157220 */ /* 0x000fe20000410000 */
[----:B------:R-:W-:Y:S01]  /*2cb0*/  FMUL.FTZ R24, R15, R19 ;  /* 0x000000130f187220 */ /* 0x000fe20000410000 */
[--C-:B------:R-:W-:Y:S02]  /*2cc0*/  HADD2.F32 R23, -RZ, R57.reuse.H0_H0 ;  /* 0x20000039ff177230 */ /* 0x100fe40000004100 */
[----:B------:R-:W-:Y:S02]  /*2cd0*/  HADD2.F32 R27, -RZ, R56.H0_H0 ;  /* 0x20000038ff1b7230 */ /* 0x000fe40000004100 */
[----:B------:R-:W-:Y:S01]  /*2ce0*/  FFMA.FTZ R20, R19, R21, R22 ;  /* 0x0000001513147223 */ /* 0x000fe20000010016 */
[----:B------:R-:W-:Y:S01]  /*2cf0*/  FFMA.FTZ R26, R21, R24, R26 ;  /* 0x00000018151a7223 */ /* 0x000fe2000001001a */
[----:B------:R-:W-:Y:S01]  /*2d00*/  FADD.FTZ R22, -R14, R23 ;  /* 0x000000170e167221 */ /* 0x000fe20000010100 */
[----:B------:R-:W-:-:S02]  /*2d10*/  HADD2.F32 R21, -RZ, R57.H1_H1 ;  /* 0x30000039ff157230 */ /* 0x000fc40000004100 */
[----:B------:R-:W-:Y:S01]  /*2d20*/  FADD.FTZ R25, R24, R25 ;  /* 0x0000001918197221 */ /* 0x000fe20000010000 */
        /* <DEDUP_REMOVED lines=16> */
.L_x_924:
        /* <DEDUP_REMOVED lines=13> */
[----:B------:R-:W-:Y:S02]  /*2f00*/  HADD2.F32 R60, -RZ, R47.H1_H1 ;  /* 0x3000002fff3c7230 */ /* 0x000fe40000004100 */
[----:B------:R-:W-:Y:S01]  /*2f10*/  FMUL.FTZ R20, R19, -1.4426950216293334961 ;  /* 0xbfb8aa3b13147820 */ /* 0x000fe20000410000 */
[----:B------:R-:W-:Y:S01]  /*2f20*/  FFMA.FTZ R18, R15, R16, R62 ;  /* 0x000000100f127223 */ /* 0x000fe2000001003e */
[----:B------:R-:W-:Y:S01]  /*2f30*/  FADD.FTZ R30, -R14, R25 ;  /* 0x000000190e1e7221 */ /* 0x000fe20000010100 */
[----:B------:R-:W-:Y:S02]  /*2f40*/  HADD2.F32 R25, -RZ, R46.H0_H0 ;  /* 0x2000002eff197230 */ /* 0x000fe40000004100 */
[----:B------:R-:W-:Y:S01]  /*2f50*/  FMUL.FTZ R23, R18, -1.4426950216293334961 ;  /* 0xbfb8aa3b12177820 */ /* 0x000fe20000410000 */
[----:B------:R-:W0:Y:S01]  /*2f60*/  MUFU.EX2 R20, R20 ;  /* 0x0000001400147308 */ /* 0x000e220000000800 */
[----:B------:R-:W-:-:S02]  /*2f70*/  HADD2.F32 R71, -RZ, R38.H0_H0 ;  /* 0x20000026ff477230 */ /* 0x000fc40000004100 */
[----:B------:R-:W-:Y:S01]  /*2f80*/  FADD.FTZ R32, -R14, R25 ;  /* 0x000000190e207221 */ /* 0x000fe20000010100 */
[----:B------:R-:W-:-:S04]  /*2f90*/  HADD2.F32 R25, -RZ, R49.H1_H1 ;  /* 0x30000031ff197230 */ /* 0x000fc80000004100 */
[----:B------:R-:W1:Y:S01]  /*2fa0*/  MUFU.EX2 R23, R23 ;  /* 0x0000001700177308 */ /* 0x000e620000000800 */
[----:B0-----:R-:W-:Y:S01]  /*2fb0*/  FADD.FTZ R21, R20, 1 ;  /* 0x3f80000014157421 */ /* 0x001fe20000010000 */
[----:B------:R-:W-:-:S06]  /*2fc0*/  FFMA.FTZ R20, R59, R22, R64 ;  /* 0x000000163b147223 */ /* 0x000fcc0000010040 */
[----:B------:R-:W0:Y:S01]  /*2fd0*/  MUFU.RCP R21, R21 ;  /* 0x0000001500157308 */ /* 0x000e220000001000 */
[----:B-1----:R-:W-:Y:S01]  /*2fe0*/  FADD.FTZ R24, R23, 1 ;  /* 0x3f80000017187421 */ /* 0x002fe20000010000 */
[----:B------:R-:W-:-:S06]  /*2ff0*/  FMUL.FTZ R23, R30, R61 ;  /* 0x0000003d1e177220 */ /* 0x000fcc0000410000 */
[----:B------:R-:W1:Y:S01]  /*3000*/  MUFU.RCP R24, R24 ;  /* 0x0000001800187308 */ /* 0x000e620000001000 */
[----:B0-----:R-:W-:Y:S01]  /*3010*/  FADD.FTZ R26, -R21, 1 ;  /* 0x3f800000151a7421 */ /* 0x001fe20000010100 */
[----:B------:R-:W-:Y:S01]  /*3020*/  FMUL.FTZ R28, R28, R21 ;  /* 0x000000151c1c7220 */ /* 0x000fe20000410000 */
[----:B------:R-:W-:Y:S02]  /*3030*/  FFMA.FTZ R21, R15, R23, R62 ;  /* 0x000000170f157223 */ /* 0x000fe4000001003e */
[----:B------:R-:W-:Y:S01]  /*3040*/  FFMA.FTZ R19, R19, R26, 1 ;  /* 0x3f80000013137423 */ /* 0x000fe2000001001a */
[----:B------:R-:W-:Y:S01]  /*3050*/  FMUL.FTZ R26, R20, -1.4426950216293334961 ;  /* 0xbfb8aa3b141a7820 */ /* 0x000fe20000410000 */
[----:B------:R-:W-:Y:S02]  /*3060*/  FMUL.FTZ R30, R21, -1.4426950216293334961 ;  /* 0xbfb8aa3b151e7820 */ /* 0x000fe40000410000 */
[----:B------:R-:W-:Y:S01]  /*3070*/  FMUL.FTZ R28, R28, R19 ;  /* 0x000000131c1c7220 */ /* 0x000fe20000410000 */
[----:B-1----:R-:W-:Y:S01]  /*3080*/  FADD.FTZ R19, -R24, 1 ;  /* 0x3f80000018137421 */ /* 0x002fe20000010100 */
[----:B------:R-:W-:Y:S01]  /*3090*/  FMUL.FTZ R24, R25, R24 ;  /* 0x0000001819187220 */ /* 0x000fe20000410000 */
[----:B------:R-:W0:Y:S02]  /*30a0*/  MUFU.EX2 R26, R26 ;  /* 0x0000001a001a7308 */ /* 0x000e240000000800 */
[----:B------:R-:W-:Y:S01]  /*30b0*/  FFMA.FTZ R27, R18, R19, 1 ;  /* 0x3f800000121b7423 */ /* 0x000fe20000010013 */
[----:B------:R-:W-:Y:S01]  /*30c0*/  FMUL.FTZ R19, R32, R61 ;  /* 0x0000003d20137220 */ /* 0x000fe20000410000 */
[----:B------:R-:W-:-:S02]  /*30d0*/  FADD.FTZ R18, -R14, R31 ;  /* 0x0000001f0e127221 */ /* 0x000fc40000010100 */
[----:B------:R-:W-:Y:S01]  /*30e0*/  FMUL.FTZ R24, R24, R27 ;  /* 0x0000001b18187220 */ /* 0x000fe20000410000 */
[----:B------:R-:W-:Y:S01]  /*30f0*/  FFMA.FTZ R25, R59, R19, R64 ;  /* 0x000000133b197223 */ /* 0x000fe20000010040 */
[----:B------:R-:W1:Y:S01]  /*3100*/  MUFU.EX2 R30, R30 ;  /* 0x0000001e001e7308 */ /* 0x000e620000000800 */
[----:B------:R-:W-:Y:S02]  /*3110*/  FMUL.FTZ R18, R18, R61 ;  /* 0x0000003d12127220 */ /* 0x000fe40000410000 */
[----:B------:R-:W-:Y:S01]  /*3120*/  FMUL.FTZ R27, R25, -1.4426950216293334961 ;  /* 0xbfb8aa3b191b7820 */ /* 0x000fe20000410000 */
[----:B0-----:R-:W-:Y:S01]  /*3130*/  FADD.FTZ R29, R26, 1 ;  /* 0x3f8000001a1d7421 */ /* 0x001fe20000010000 */
[----:B------:R-:W-:-:S04]  /*3140*/  FFMA.FTZ R26, R15, R18, R62 ;  /* 0x000000120f1a7223 */ /* 0x000fc8000001003e */
[----:B------:R-:W0:Y:S01]  /*3150*/  MUFU.EX2 R27, R27 ;  /* 0x0000001b001b7308 */ /* 0x000e220000000800 */
[----:B------:R-:W-:Y:S01]  /*3160*/  FMUL.FTZ R33, R26, -1.4426950216293334961 ;  /* 0xbfb8aa3b1a217820 */ /* 0x000fe20000410000 */
[----:B-1----:R-:W-:-:S06]  /*3170*/  FADD.FTZ R31, R30, 1 ;  /* 0x3f8000001e1f7421 */ /* 0x002fcc0000010000 */
[----:B------:R-:W1:Y:S08]  /*3180*/  MUFU.RCP R29, R29 ;  /* 0x0000001d001d7308 */ /* 0x000e700000001000 */
[----:B------:R-:W2:Y:S01]  /*3190*/  MUFU.RCP R31, R31 ;  /* 0x0000001f001f7308 */ /* 0x000ea20000001000 */
[----:B0-----:R-:W-:-:S07]  /*31a0*/  FADD.FTZ R32, R27, 1 ;  /* 0x3f8000001b207421 */ /* 0x001fce0000010000 */
[----:B------:R-:W0:Y:S01]  /*31b0*/  MUFU.EX2 R33, R33 ;  /* 0x0000002100217308 */ /* 0x000e220000000800 */
[----:B-1----:R-:W-:-:S04]  /*31c0*/  FADD.FTZ R27, -R29, 1 ;  /* 0x3f8000001d1b7421 */ /* 0x002fc80000010100 */
[----:B------:R-:W-:Y:S01]  /*31d0*/  FFMA.FTZ R27, R20, R27, 1 ;  /* 0x3f800000141b7423 */ /* 0x000fe2000001001b */
[----:B------:R-:W-:Y:S02]  /*31e0*/  HADD2.F32 R20, -RZ, R47.H0_H0 ;  /* 0x2000002fff147230 */ /* 0x000fe40000004100 */
[----:B------:R-:W1:Y:S01]  /*31f0*/  MUFU.RCP R32, R32 ;  /* 0x0000002000207308 */ /* 0x000e620000001000 */
[----:B--2---:R-:W-:Y:S01]  /*3200*/  FADD.FTZ R30, -R31, 1 ;  /* 0x3f8000001f1e7421 */ /* 0x004fe20000010100 */
[----:B------:R-:W-:Y:S01]  /*3210*/  FMUL.FTZ R31, R60, R31 ;  /* 0x0000001f3c1f7220 */ /* 0x000fe20000410000 */
[----:B------:R-:W-:Y:S01]  /*3220*/  FMUL.FTZ R20, R20, R29 ;  /* 0x0000001d14147220 */ /* 0x000fe20000410000 */
[----:B------:R-:W-:Y:S02]  /*3230*/  HADD2.F32 R29, -RZ, R45.H0_H0 ;  /* 0x2000002dff1d7230 */ /* 0x000fe40000004100 */
[----:B------:R-:W-:Y:S01]  /*3240*/  FFMA.FTZ R30, R21, R30, 1 ;  /* 0x3f800000151e7423 */ /* 0x000fe2000001001e */
[----:B------:R-:W-:Y:S01]  /*3250*/  FMUL.FTZ R27, R20, R27 ;  /* 0x0000001b141b7220 */ /* 0x000fe20000410000 */
[----:B------:R-:W-:Y:S01]  /*3260*/  FMUL.FTZ R20, R59, R28 ;  /* 0x0000001c3b147220 */ /* 0x000fe20000410000 */
[----:B0-----:R-:W-:Y:S01]  /*3270*/  FADD.FTZ R21, R33, 1 ;  /* 0x3f80000021157421 */ /* 0x001fe20000010000 */
[----:B------:R-:W-:-:S05]  /*3280*/  FMUL.FTZ R30, R31, R30 ;  /* 0x0000001e1f1e7220 */ /* 0x000fca0000410000 */
[----:B------:R-:W0:Y:S01]  /*3290*/  MUFU.RCP R21, R21 ;  /* 0x0000001500157308 */ /* 0x000e220000001000 */
[----:B-1----:R-:W-:Y:S01]  /*32a0*/  FADD.FTZ R60, -R32, 1 ;  /* 0x3f800000203c7421 */ /* 0x002fe20000010100 */
[----:B------:R-:W-:-:S03]  /*32b0*/  FMUL.FTZ R32, R29, R32 ;  /* 0x000000201d207220 */ /* 0x000fc60000410000 */
[----:B------:R-:W-:Y:S01]  /*32c0*/  FFMA.FTZ R25, R25, R60, 1 ;  /* 0x3f80000019197423 */ /* 0x000fe2000001003c */
[----:B------:R-:W-:Y:S02]  /*32d0*/  HADD2.F32 R60, -RZ, R45.H1_H1 ;  /* 0x3000002dff3c7230 */ /* 0x000fe40000004100 */
[----:B0-----:R-:W-:-:S03]  /*32e0*/  FADD.FTZ R33, -R21, 1 ;  /* 0x3f80000015217421 */ /* 0x001fc60000010100 */
[----:B------:R-:W-:Y:S01]  /*32f0*/  FMUL.FTZ R29, R60, R21 ;  /* 0x000000153c1d7220 */ /* 0x000fe20000410000 */
[----:B------:R-:W-:Y:S01]  /*3300*/  FFMA.FTZ R60, R26, R33, 1 ;  /* 0x3f8000001a3c7423 */ /* 0x000fe20000010021 */
[----:B------:R-:W-:Y:S01]  /*3310*/  FMUL.FTZ R26, R32, R25 ;  /* 0x00000019201a7220 */ /* 0x000fe20000410000 */
[----:B------:R-:W-:Y:S02]  /*3320*/  HADD2.F32 R25, -RZ, R44.H0_H0 ;  /* 0x2000002cff197230 */ /* 0x000fe40000004100 */
[----:B------:R-:W-:Y:S01]  /*3330*/  FADD.FTZ R32, RZ, R20 ;  /* 0x00000014ff207221 */ /* 0x000fe20000010000 */
[----:B------:R-:W-:Y:S01]  /*3340*/  FMUL.FTZ R21, R29, R60 ;  /* 0x0000003c1d157220 */ /* 0x000fe20000410000 */
[----:B------:R-:W-:Y:S01]  /*3350*/  FMUL.FTZ R29, R15, R24 ;  /* 0x000000180f1d7220 */ /* 0x000fe20000410000 */
[----:B------:R-:W-:Y:S01]  /*3360*/  FADD.FTZ R60, -R14, R25 ;  /* 0x000000190e3c7221 */ /* 0x000fe20000010100 */
[C---:B------:R-:W-:Y:S01]  /*3370*/  FFMA.FTZ R25, R17.reuse, R20, RZ ;  /* 0x0000001411197223 */ /* 0x040fe200000100ff */
[----:B------:R-:W-:Y:S01]  /*3380*/  FFMA.FTZ R17, R17, R28, RZ ;  /* 0x0000001c11117223 */ /* 0x000fe200000100ff */
[----:B------:R-:W-:Y:S01]  /*3390*/  FADD.FTZ R28, RZ, R28 ;  /* 0x0000001cff1c7221 */ /* 0x000fe20000010000 */
[----:B------:R-:W-:Y:S01]  /*33a0*/  FMUL.FTZ R20, R60, R61 ;  /* 0x0000003d3c147220 */ /* 0x000fe20000410000 */
[----:B------:R-:W-:Y:S01]  /*33b0*/  FFMA.FTZ R33, R16, R29, R25 ;  /* 0x0000001d10217223 */ /* 0x000fe20000010019 */
[----:B------:R-:W-:Y:S01]  /*33c0*/  FADD.FTZ R29, R29, R32 ;  /* 0x000000201d1d7221 */ /* 0x000fe20000010000 */
[----:B------:R-:W-:Y:S01]  /*33d0*/  FADD.FTZ R25, R28, R27 ;  /* 0x0000001b1c197221 */ /* 0x000fe20000010000 */
[C---:B------:R-:W-:Y:S01]  /*33e0*/  FFMA.FTZ R31, R59.reuse, R20, R64 ;  /* 0x000000143b1f7223 */ /* 0x040fe20000010040 */
[-C--:B------:R-:W-:Y:S01]  /*33f0*/  FFMA.FTZ R28, R22, R27.reuse, R17 ;  /* 0x0000001b161c7223 */ /* 0x080fe20000010011 */
[----:B------:R-:W-:Y:S01]  /*3400*/  FMUL.FTZ R32, R59, R27 ;  /* 0x0000001b3b207220 */ /* 0x000fe20000410000 */
[----:B------:R-:W-:-:S02]  /*3410*/  HADD2.F32 R17, -RZ, R43.H0_H0 ;  /* 0x2000002bff117230 */ /* 0x000fc40000004100 */
[----:B------:R-:W-:Y:S01]  /*3420*/  FMUL.FTZ R65, R31, -1.4426950216293334961 ;  /* 0xbfb8aa3b1f417820 */ /* 0x000fe20000410000 */
[----:B------:R-:W-:Y:S01]  /*3430*/  FADD.FTZ R27, RZ, R24 ;  /* 0x00000018ff1b7221 */ /* 0x000fe20000010000 */
[----:B------:R-:W-:Y:S01]  /*3440*/  FFMA.FTZ R60, R22, R32, R33 ;  /* 0x00000020163c7223 */ /* 0x000fe20000010021 */
[----:B------:R-:W-:Y:S01]  /*3450*/  FFMA.FTZ R16, R16, R24, RZ ;  /* 0x0000001810107223 */ /* 0x000fe200000100ff */
[-C--:B------:R-:W-:Y:S01]  /*3460*/  FMUL.FTZ R33, R15, R30.reuse ;  /* 0x0000001e0f217220 */ /* 0x080fe20000410000 */
[----:B------:R-:W-:Y:S01]  /*3470*/  FADD.FTZ R29, R29, R32 ;  /* 0x000000201d1d7221 */ /* 0x000fe20000010000 */
[----:B------:R-:W0:Y:S01]  /*3480*/  MUFU.EX2 R65, R65 ;  /* 0x0000004100417308 */ /* 0x000e220000000800 */
[----:B------:R-:W-:Y:S01]  /*3490*/  FADD.FTZ R32, R27, R30 ;  /* 0x0000001e1b207221 */ /* 0x000fe20000010000 */
[C---:B------:R-:W-:Y:S01]  /*34a0*/  FFMA.FTZ R27, R23.reuse, R30, R16 ;  /* 0x0000001e171b7223 */ /* 0x040fe20000010010 */
[----:B------:R-:W-:Y:S01]  /*34b0*/  FFMA.FTZ R60, R23, R33, R60 ;  /* 0x00000021173c7223 */ /* 0x000fe2000001003c */
[----:B------:R-:W-:-:S02]  /*34c0*/  HADD2.F32 R23, -RZ, R43.H1_H1 ;  /* 0x3000002bff177230 */ /* 0x000fc40000004100 */
[----:B------:R-:W-:Y:S01]  /*34d0*/  FADD.FTZ R30, R33, R29 ;  /* 0x0000001d211e7221 */ /* 0x000fe20000010000 */
[----:B------:R-:W-:Y:S01]  /*34e0*/  FADD.FTZ R25, R25, R26 ;  /* 0x0000001a19197221 */ /* 0x000fe20000010000 */
[----:B------:R-:W-:Y:S01]  /*34f0*/  FFMA.FTZ R29, R19, R26, R28 ;  /* 0x0000001a131d7223 */ /* 0x000fe2000001001c */
[----:B0-----:R-:W-:-:S06]  /*3500*/  FADD.FTZ R70, R65, 1 ;  /* 0x3f80000041467421 */ /* 0x001fcc0000010000 */
[----:B------:R-:W0:Y:S02]  /*3510*/  MUFU.RCP R70, R70 ;  /* 0x0000004600467308 */ /* 0x000e240000001000 */
[----:B0-----:R-:W-:Y:S01]  /*3520*/  FMUL.FTZ R22, R17, R70 ;  /* 0x0000004611167220 */ /* 0x001fe20000410000 */
[----:B------:R-:W-:Y:S02]  /*3530*/  HADD2.F32 R17, -RZ, R44.H1_H1 ;  /* 0x3000002cff117230 */ /* 0x000fe40000004100 */
[----:B------:R-:W-:-:S03]  /*3540*/  FADD.FTZ R72, -R70, 1 ;  /* 0x3f80000046487421 */ /* 0x000fc60000010100 */
[----:B------:R-:W-:Y:S01]  /*3550*/  FADD.FTZ R70, -R14, R17 ;  /* 0x000000110e467221 */ /* 0x000fe20000010100 */
[----:B------:R-:W-:-:S03]  /*3560*/  FFMA.FTZ R31, R31, R72, 1 ;  /* 0x3f8000001f1f7423 */ /* 0x000fc60000010048 */
[----:B------:R-:W-:Y:S01]  /*3570*/  FMUL.FTZ R17, R70, R61 ;  /* 0x0000003d46117220 */ /* 0x000fe20000410000 */
[----:B------:R-:W-:-:S03]  /*3580*/  FMUL.FTZ R22, R22, R31 ;  /* 0x0000001f16167220 */ /* 0x000fc60000410000 */
[----:B------:R-:W-:Y:S01]  /*3590*/  FFMA.FTZ R31, R15, R17, R62 ;  /* 0x000000110f1f7223 */ /* 0x000fe2000001003e */
[----:B------:R-:W-:-:S03]  /*35a0*/  FFMA.FTZ R29, R20, R22, R29 ;  /* 0x00000016141d7223 */ /* 0x000fc6000001001d */
[----:B------:R-:W-:-:S06]  /*35b0*/  FMUL.FTZ R65, R31, -1.4426950216293334961 ;  /* 0xbfb8aa3b1f417820 */ /* 0x000fcc0000410000 */
[----:B------:R-:W0:Y:S02]  /*35c0*/  MUFU.EX2 R65, R65 ;  /* 0x0000004100417308 */ /* 0x000e240000000800 */
[----:B0-----:R-:W-:-:S06]  /*35d0*/  FADD.FTZ R70, R65, 1 ;  /* 0x3f80000041467421 */ /* 0x001fcc0000010000 */
[----:B------:R-:W0:Y:S02]  /*35e0*/  MUFU.RCP R70, R70 ;  /* 0x0000004600467308 */ /* 0x000e240000001000 */
[----:B0-----:R-:W-:Y:S01]  /*35f0*/  FMUL.FTZ R24, R23, R70 ;  /* 0x0000004617187220 */ /* 0x001fe20000410000 */
[----:B------:R-:W-:Y:S01]  /*3600*/  FADD.FTZ R16, -R70, 1 ;  /* 0x3f80000046107421 */ /* 0x000fe20000010100 */
[----:B------:R-:W-:-:S03]  /*3610*/  HADD2.F32 R23, -RZ, R42.H0_H0 ;  /* 0x2000002aff177230 */ /* 0x000fc60000004100 */
[----:B------:R-:W-:Y:S02]  /*3620*/  FFMA.FTZ R31, R31, R16, 1 ;  /* 0x3f8000001f1f7423 */ /* 0x000fe40000010010 */
[----:B------:R-:W-:Y:S02]  /*3630*/  FADD.FTZ R16, -R14, R23 ;  /* 0x000000170e107221 */ /* 0x000fe40000010100 */
[----:B------:R-:W-:Y:S01]  /*3640*/  FMUL.FTZ R24, R24, R31 ;  /* 0x0000001f18187220 */ /* 0x000fe20000410000 */
[----:B------:R-:W-:Y:S01]  /*3650*/  FMUL.FTZ R31, R59, R26 ;  /* 0x0000001a3b1f7220 */ /* 0x000fe20000410000 */
[----:B------:R-:W-:-:S03]  /*3660*/  FMUL.FTZ R16, R16, R61 ;  /* 0x0000003d10107220 */ /* 0x000fc60000410000 */
[----:B------:R-:W-:Y:S01]  /*3670*/  FFMA.FTZ R33, R19, R31, R60 ;  /* 0x0000001f13217223 */ /* 0x000fe2000001003c */
[----:B------:R-:W-:Y:S01]  /*3680*/  FFMA.FTZ R23, R59, R16, R64 ;  /* 0x000000103b177223 */ /* 0x000fe20000010040 */
[----:B------:R-:W-:Y:S02]  /*3690*/  HADD2.F32 R19, -RZ, R41.H0_H0 ;  /* 0x20000029ff137230 */ /* 0x000fe40000004100 */
[----:B------:R-:W-:Y:S01]  /*36a0*/  FADD.FTZ R30, R30, R31 ;  /* 0x0000001f1e1e7221 */ /* 0x000fe20000010000 */
[----:B------:R-:W-:Y:S01]  /*36b0*/  FADD.FTZ R31, R32, R21 ;  /* 0x00000015201f7221 */ /* 0x000fe20000010000 */
[----:B------:R-:W-:Y:S01]  /*36c0*/  FMUL.FTZ R65, R23, -1.4426950216293334961 ;  /* 0xbfb8aa3b17417820 */ /* 0x000fe20000410000 */
[----:B------:R-:W-:Y:S02]  /*36d0*/  FMUL.FTZ R32, R15, R21 ;  /* 0x000000150f207220 */ /* 0x000fe40000410000 */
[----:B------:R-:W-:Y:S02]  /*36e0*/  FADD.FTZ R31, R31, R24 ;  /* 0x000000181f1f7221 */ /* 0x000fe40000010000 */
[----:B------:R-:W-:Y:S01]  /*36f0*/  FFMA.FTZ R33, R18, R32, R33 ;  /* 0x0000002012217223 */ /* 0x000fe20000010021 */
[----:B------:R-:W0:Y:S02]  /*3700*/  MUFU.EX2 R65, R65 ;  /* 0x0000004100417308 */ /* 0x000e240000000800 */
[----:B0-----:R-:W-:-:S06]  /*3710*/  FADD.FTZ R70, R65, 1 ;  /* 0x3f80000041467421 */ /* 0x001fcc0000010000 */
[----:B------:R-:W0:Y:S02]  /*3720*/  MUFU.RCP R70, R70 ;  /* 0x0000004600467308 */ /* 0x000e240000001000 */
[----:B0-----:R-:W-:Y:S01]  /*3730*/  FADD.FTZ R26, -R70, 1 ;  /* 0x3f800000461a7421 */ /* 0x001fe20000010100 */
[----:B------:R-:W-:-:S03]  /*3740*/  FMUL.FTZ R19, R19, R70 ;  /* 0x0000004613137220 */ /* 0x000fc60000410000 */
[----:B------:R-:W-:Y:S01]  /*3750*/  FFMA.FTZ R26, R23, R26, 1 ;  /* 0x3f800000171a7423 */ /* 0x000fe2000001001a */
[----:B------:R-:W-:-:S05]  /*3760*/  HADD2.F32 R23, -RZ, R42.H1_H1 ;  /* 0x3000002aff177230 */ /* 0x000fca0000004100 */
[----:B------:R-:W-:Y:S01]  /*3770*/  FADD.FTZ R28, -R14, R23 ;  /* 0x000000170e1c7221 */ /* 0x000fe20000010100 */
[----:B------:R-:W-:-:S03]  /*3780*/  FMUL.FTZ R23, R19, R26 ;  /* 0x0000001a13177220 */ /* 0x000fc60000410000 */
[----:B------:R-:W-:Y:S01]  /*3790*/  FMUL.FTZ R19, R28, R61 ;  /* 0x0000003d1c137220 */ /* 0x000fe20000410000 */
[----:B------:R-:W-:Y:S01]  /*37a0*/  FFMA.FTZ R28, R18, R21, R27 ;  /* 0x00000015121c7223 */ /* 0x000fe2000001001b */
[----:B------:R-:W-:Y:S02]  /*37b0*/  HADD2.F32 R18, -RZ, R41.H1_H1 ;  /* 0x30000029ff127230 */ /* 0x000fe40000004100 */
[----:B------:R-:W-:Y:S01]  /*37c0*/  FFMA.FTZ R29, R16, R23, R29 ;  /* 0x00000017101d7223 */ /* 0x000fe2000001001d */
[----:B------:R-:W-:Y:S01]  /*37d0*/  FFMA.FTZ R26, R15, R19, R62 ;  /* 0x000000130f1a7223 */ /* 0x000fe2000001003e */
[----:B------:R-:W-:Y:S02]  /*37e0*/  HADD2.F32 R27, -RZ, R40.H0_H0 ;  /* 0x20000028ff1b7230 */ /* 0x000fe40000004100 */
[----:B------:R-:W-:Y:S01]  /*37f0*/  FFMA.FTZ R28, R17, R24, R28 ;  /* 0x00000018111c7223 */ /* 0x000fe2000001001c */
[----:B------:R-:W-:-:S06]  /*3800*/  FMUL.FTZ R60, R26, -1.4426950216293334961 ;  /* 0xbfb8aa3b1a3c7820 */ /* 0x000fcc0000410000 */
[----:B------:R-:W0:Y:S02]  /*3810*/  MUFU.EX2 R60, R60 ;  /* 0x0000003c003c7308 */ /* 0x000e240000000800 */
[----:B0-----:R-:W-:Y:S01]  /*3820*/  FADD.FTZ R65, R60, 1 ;  /* 0x3f8000003c417421 */ /* 0x001fe20000010000 */
[----:B------:R-:W-:Y:S01]  /*3830*/  FADD.FTZ R60, -R14, R27 ;  /* 0x0000001b0e3c7221 */ /* 0x000fe20000010100 */
[----:B------:R-:W-:Y:S01]  /*3840*/  FADD.FTZ R27, R32, R30 ;  /* 0x0000001e201b7221 */ /* 0x000fe20000010000 */
[----:B------:R-:W-:Y:S01]  /*3850*/  FMUL.FTZ R32, R59, R22 ;  /* 0x000000163b207220 */ /* 0x000fe20000410000 */
[----:B------:R-:W-:Y:S01]  /*3860*/  FADD.FTZ R30, R25, R22 ;  /* 0x00000016191e7221 */ /* 0x000fe20000010000 */
[----:B------:R-:W-:Y:S01]  /*3870*/  HADD2.F32 R25, -RZ, R40.H1_H1 ;  /* 0x30000028ff197230 */ /* 0x000fe20000004100 */
[----:B------:R-:W0:Y:S01]  /*3880*/  MUFU.RCP R65, R65 ;  /* 0x0000004100417308 */ /* 0x000e220000001000 */
[----:B------:R-:W-:Y:S01]  /*3890*/  FFMA.FTZ R22, R20, R32, R33 ;  /* 0x0000002014167223 */ /* 0x000fe20000010021 */
[----:B------:R-:W-:-:S02]  /*38a0*/  HADD2.F32 R20, -RZ, R39.H0_H0 ;  /* 0x20000027ff147230 */ /* 0x000fc40000004100 */
[----:B------:R-:W-:Y:S01]  /*38b0*/  FADD.FTZ R27, R27, R32 ;  /* 0x000000201b1b7221 */ /* 0x000fe20000010000 */
[----:B------:R-:W-:Y:S01]  /*38c0*/  FMUL.FTZ R33, R15, R24 ;  /* 0x000000180f217220 */ /* 0x000fe20000410000 */
[----:B------:R-:W-:Y:S01]  /*38d0*/  FADD.FTZ R24, -R14, R71 ;  /* 0x000000470e187221 */ /* 0x000fe20000010100 */
[----:B------:R-:W-:Y:S02]  /*38e0*/  FADD.FTZ R30, R30, R23 ;  /* 0x000000171e1e7221 */ /* 0x000fe40000010000 */
[----:B------:R-:W-:Y:S01]  /*38f0*/  FADD.FTZ R27, R33, R27 ;  /* 0x0000001b211b7221 */ /* 0x000fe20000010000 */
[----:B0-----:R-:W-:Y:S01]  /*3900*/  FADD.FTZ R21, -R65, 1 ;  /* 0x3f80000041157421 */ /* 0x001fe20000010100 */
[----:B------:R-:W-:-:S03]  /*3910*/  FMUL.FTZ R18, R18, R65 ;  /* 0x0000004112127220 */ /* 0x000fc60000410000 */
[----:B------:R-:W-:-:S04]  /*3920*/  FFMA.FTZ R21, R26, R21, 1 ;  /* 0x3f8000001a157423 */ /* 0x000fc80000010015 */
[----:B------:R-:W-:Y:S01]  /*3930*/  FMUL.FTZ R26, R18, R21 ;  /* 0x00000015121a7220 */ /* 0x000fe20000410000 */
[----:B------:R-:W-:-:S03]  /*3940*/  FMUL.FTZ R18, R60, R61 ;  /* 0x0000003d3c127220 */ /* 0x000fc60000410000 */
[----:B------:R-:W-:Y:S01]  /*3950*/  FADD.FTZ R31, R31, R26 ;  /* 0x0000001a1f1f7221 */ /* 0x000fe20000010000 */
[----:B------:R-:W-:-:S04]  /*3960*/  FFMA.FTZ R21, R59, R18, R64 ;  /* 0x000000123b157223 */ /* 0x000fc80000010040 */
[----:B------:R-:W-:-:S06]  /*3970*/  FMUL.FTZ R60, R21, -1.4426950216293334961 ;  /* 0xbfb8aa3b153c7820 */ /* 0x000fcc0000410000 */
[----:B------:R-:W0:Y:S02]  /*3980*/  MUFU.EX2 R60, R60 ;  /* 0x0000003c003c7308 */ /* 0x000e240000000800 */
[----:B0-----:R-:W-:Y:S01]  /*3990*/  FADD.FTZ R65, R60, 1 ;  /* 0x3f8000003c417421 */ /* 0x001fe20000010000 */
[----:B------:R-:W-:Y:S01]  /*39a0*/  FADD.FTZ R60, -R14, R25 ;  /* 0x000000190e3c7221 */ /* 0x000fe20000010100 */
[----:B------:R-:W-:Y:S01]  /*39b0*/  FFMA.FTZ R25, R17, R33, R22 ;  /* 0x0000002111197223 */ /* 0x000fe20000010016 */
[----:B------:R-:W-:-:S03]  /*39c0*/  HADD2.F32 R22, -RZ, R39.H1_H1 ;  /* 0x30000027ff167230 */ /* 0x000fc60000004100 */
[----:B------:R-:W0:Y:S02]  /*39d0*/  MUFU.RCP R65, R65 ;  /* 0x0000004100417308 */ /* 0x000e240000001000 */
[----:B0-----:R-:W-:Y:S01]  /*39e0*/  FADD.FTZ R70, -R65, 1 ;  /* 0x3f80000041467421 */ /* 0x001fe20000010100 */
[----:B------:R-:W-:-:S03]  /*39f0*/  FMUL.FTZ R20, R20, R65 ;  /* 0x0000004114147220 */ /* 0x000fc60000410000 */
[----:B------:R-:W-:-:S04]  /*3a00*/  FFMA.FTZ R21, R21, R70, 1 ;  /* 0x3f80000015157423 */ /* 0x000fc80000010046 */
[----:B------:R-:W-:Y:S01]  /*3a10*/  FMUL.FTZ R21, R20, R21 ;  /* 0x0000001514157220 */ /* 0x000fe20000410000 */
        /* <DEDUP_REMOVED lines=10> */
[----:B------:R-:W-:Y:S01]  /*3ac0*/  FFMA.FTZ R17, R32, R17, 1 ;  /* 0x3f80000020117423 */ /* 0x000fe20000010011 */
[----:B------:R-:W-:Y:S01]  /*3ad0*/  FFMA.FTZ R32, R16, R60, R25 ;  /* 0x0000003c10207223 */ /* 0x000fe20000010019 */
[----:B------:R-:W-:Y:S02]  /*3ae0*/  HADD2.F32 R16, -RZ, R37.H0_H0 ;  /* 0x20000025ff107230 */ /* 0x000fe40000004100 */
[----:B------:R-:W-:Y:S01]  /*3af0*/  FMUL.FTZ R22, R22, R17 ;  /* 0x0000001116167220 */ /* 0x000fe20000410000 */
[----:B------:R-:W-:Y:S01]  /*3b00*/  FMUL.FTZ R17, R24, R61 ;  /* 0x0000003d18117220 */ /* 0x000fe20000410000 */
[----:B------:R-:W-:-:S03]  /*3b10*/  HADD2.F32 R25, -RZ, R38.H1_H1 ;  /* 0x30000026ff197230 */ /* 0x000fc60000004100 */
[----:B------:R-:W-:Y:S02]  /*3b20*/  FFMA.FTZ R24, R59, R17, R64 ;  /* 0x000000113b187223 */ /* 0x000fe40000010040 */
[----:B------:R-:W-:Y:S01]  /*3b30*/  FADD.FTZ R70, -R14, R25 ;  /* 0x000000190e467221 */ /* 0x000fe20000010100 */
[----:B------:R-:W-:Y:S01]  /*3b40*/  FFMA.FTZ R25, R19, R26, R28 ;  /* 0x0000001a13197223 */ /* 0x000fe2000001001c */
[----:B------:R-:W-:-:S03]  /*3b50*/  FMUL.FTZ R33, R24, -1.4426950216293334961 ;  /* 0xbfb8aa3b18217820 */ /* 0x000fc60000410000 */
[----:B------:R-:W-:-:S03]  /*3b60*/  FFMA.FTZ R25, R20, R22, R25 ;  /* 0x0000001614197223 */ /* 0x000fc60000010019 */
        /* <DEDUP_REMOVED lines=8> */
[----:B------:R-:W-:Y:S02]  /*3bf0*/  HADD2.F32 R19, -RZ, R37.H1_H1 ;  /* 0x30000025ff137230 */ /* 0x000fe40000004100 */
[----:B------:R-:W-:Y:S01]  /*3c00*/  FMUL.FTZ R24, R16, R23 ;  /* 0x0000001710187220 */ /* 0x000fe20000410000 */
[----:B------:R-:W-:Y:S01]  /*3c10*/  FMUL.FTZ R16, R70, R61 ;  /* 0x0000003d46107220 */ /* 0x000fe20000410000 */
[----:B------:R-:W-:Y:S01]  /*3c20*/  FADD.FTZ R32, R65, R27 ;  /* 0x0000001b41207221 */ /* 0x000fe20000010000 */
[----:B------:R-:W-:Y:S01]  /*3c30*/  FADD.FTZ R27, R30, R21 ;  /* 0x000000151e1b7221 */ /* 0x000fe20000010000 */
[----:B------:R-:W-:Y:S01]  /*3c40*/  FMUL.FTZ R30, R59, R21 ;  /* 0x000000153b1e7220 */ /* 0x000fe20000410000 */
[----:B------:R-:W-:-:S02]  /*3c50*/  FFMA.FTZ R23, R15, R16, R62 ;  /* 0x000000100f177223 */ /* 0x000fc4000001003e */
[----:B------:R-:W-:Y:S01]  /*3c60*/  FADD.FTZ R27, R27, R24 ;  /* 0x000000181b1b7221 */ /* 0x000fe20000010000 */
[----:B------:R-:W-:Y:S01]  /*3c70*/  FFMA.FTZ R33, R18, R30, R33 ;  /* 0x0000001e12217223 */ /* 0x000fe20000010021 */
[----:B------:R-:W-:Y:S01]  /*3c80*/  FMUL.FTZ R60, R23, -1.4426950216293334961 ;  /* 0xbfb8aa3b173c7820 */ /* 0x000fe20000410000 */
[----:B------:R-:W-:Y:S01]  /*3c90*/  FADD.FTZ R32, R32, R30 ;  /* 0x0000001e20207221 */ /* 0x000fe20000010000 */
[----:B------:R-:W-:Y:S01]  /*3ca0*/  FADD.FTZ R30, R31, R22 ;  /* 0x000000161f1e7221 */ /* 0x000fe20000010000 */
[----:B------:R-:W-:-:S03]  /*3cb0*/  FMUL.FTZ R31, R59, R24 ;  /* 0x000000183b1f7220 */ /* 0x000fc60000410000 */
[----:B------:R-:W0:Y:S02]  /*3cc0*/  MUFU.EX2 R60, R60 ;  /* 0x0000003c003c7308 */ /* 0x000e240000000800 */
[----:B0-----:R-:W-:-:S06]  /*3cd0*/  FADD.FTZ R70, R60, 1 ;  /* 0x3f8000003c467421 */ /* 0x001fcc0000010000 */
[----:B------:R-:W0:Y:S02]  /*3ce0*/  MUFU.RCP R70, R70 ;  /* 0x0000004600467308 */ /* 0x000e240000001000 */
[----:B0-----:R-:W-:Y:S01]  /*3cf0*/  FADD.FTZ R26, -R70, 1 ;  /* 0x3f800000461a7421 */ /* 0x001fe20000010100 */
[----:B------:R-:W-:-:S03]  /*3d00*/  FMUL.FTZ R19, R19, R70 ;  /* 0x0000004613137220 */ /* 0x000fc60000410000 */
[----:B------:R-:W-:Y:S01]  /*3d10*/  FFMA.FTZ R26, R23, R26, 1 ;  /* 0x3f800000171a7423 */ /* 0x000fe2000001001a */
[----:B------:R-:W-:-:S05]  /*3d20*/  HADD2.F32 R23, -RZ, R36.H0_H0 ;  /* 0x20000024ff177230 */ /* 0x000fca0000004100 */
[----:B------:R-:W-:Y:S01]  /*3d30*/  FADD.FTZ R28, -R14, R23 ;  /* 0x000000170e1c7221 */ /* 0x000fe20000010100 */
[----:B------:R-:W-:-:S03]  /*3d40*/  FMUL.FTZ R23, R19, R26 ;  /* 0x0000001a13177220 */ /* 0x000fc60000410000 */
[----:B------:R-:W-:Y:S01]  /*3d50*/  FMUL.FTZ R19, R28, R61 ;  /* 0x0000003d1c137220 */ /* 0x000fe20000410000 */
[----:B------:R-:W-:Y:S01]  /*3d60*/  FFMA.FTZ R28, R18, R21, R29 ;  /* 0x00000015121c7223 */ /* 0x000fe2000001001d */
[----:B------:R-:W-:Y:S02]  /*3d70*/  HADD2.F32 R18, -RZ, R35.H0_H0 ;  /* 0x20000023ff127230 */ /* 0x000fe40000004100 */
[----:B------:R-:W-:Y:S01]  /*3d80*/  FFMA.FTZ R25, R16, R23, R25 ;  /* 0x0000001710197223 */ /* 0x000fe20000010019 */
[----:B------:R-:W-:Y:S01]  /*3d90*/  FFMA.FTZ R26, R59, R19, R64 ;  /* 0x000000133b1a7223 */ /* 0x000fe20000010040 */
[----:B------:R-:W-:Y:S02]  /*3da0*/  HADD2.F32 R29, -RZ, R36.H1_H1 ;  /* 0x30000024ff1d7230 */ /* 0x000fe40000004100 */
[----:B------:R-:W-:Y:S01]  /*3db0*/  FFMA.FTZ R28, R17, R24, R28 ;  /* 0x00000018111c7223 */ /* 0x000fe2000001001c */
[----:B------:R-:W-:Y:S01]  /*3dc0*/  FADD.FTZ R30, R30, R23 ;  /* 0x000000171e1e7221 */ /* 0x000fe20000010000 */
[----:B------:R-:W-:-:S06]  /*3dd0*/  FMUL.FTZ R60, R26, -1.4426950216293334961 ;  /* 0xbfb8aa3b1a3c7820 */ /* 0x000fcc0000410000 */
[----:B------:R-:W0:Y:S02]  /*3de0*/  MUFU.EX2 R60, R60 ;  /* 0x0000003c003c7308 */ /* 0x000e240000000800 */
[----:B0-----:R-:W-:Y:S01]  /*3df0*/  FADD.FTZ R65, R60, 1 ;  /* 0x3f8000003c417421 */ /* 0x001fe20000010000 */
[----:B------:R-:W-:-:S05]  /*3e00*/  FADD.FTZ R60, -R14, R29 ;  /* 0x0000001d0e3c7221 */ /* 0x000fca0000010100 */
[----:B------:R-:W0:Y:S02]  /*3e10*/  MUFU.RCP R65, R65 ;  /* 0x0000004100417308 */ /* 0x000e240000001000 */
[----:B0-----:R-:W-:Y:S01]  /*3e20*/  FADD.FTZ R21, -R65, 1 ;  /* 0x3f80000041157421 */ /* 0x001fe20000010100 */
[----:B------:R-:W-:-:S03]  /*3e30*/  FMUL.FTZ R18, R18, R65 ;  /* 0x0000004112127220 */ /* 0x000fc60000410000 */
[----:B------:R-:W-:-:S04]  /*3e40*/  FFMA.FTZ R21, R26, R21, 1 ;  /* 0x3f8000001a157423 */ /* 0x000fc80000010015 */
[----:B------:R-:W-:Y:S01]  /*3e50*/  FMUL.FTZ R26, R18, R21 ;  /* 0x00000015121a7220 */ /* 0x000fe20000410000 */
[----:B------:R-:W-:Y:S01]  /*3e60*/  FMUL.FTZ R18, R60, R61 ;  /* 0x0000003d3c127220 */ /* 0x000fe20000410000 */
[----:B------:R-:W-:Y:S02]  /*3e70*/  FMUL.FTZ R60, R15, R22 ;  /* 0x000000160f3c7220 */ /* 0x000fe40000410000 */
[----:B------:R-:W-:Y:S01]  /*3e80*/  FADD.FTZ R27, R27, R26 ;  /* 0x0000001a1b1b7221 */ /* 0x000fe20000010000 */
[----:B------:R-:W-:Y:S01]  /*3e90*/  FFMA.FTZ R21, R15, R18, R62 ;  /* 0x000000120f157223 */ /* 0x000fe2000001003e */
[----:B------:R-:W-:Y:S01]  /*3ea0*/  FFMA.FTZ R22, R20, R60, R33 ;  /* 0x0000003c14167223 */ /* 0x000fe20000010021 */
[----:B------:R-:W-:Y:S02]  /*3eb0*/  HADD2.F32 R20, -RZ, R35.H1_H1 ;  /* 0x30000023ff147230 */ /* 0x000fe40000004100 */
[----:B------:R-:W-:Y:S01]  /*3ec0*/  FADD.FTZ R32, R60, R32 ;  /* 0x000000203c207221 */ /* 0x000fe20000010000 */
[----:B------:R-:W-:-:S03]  /*3ed0*/  FMUL.FTZ R29, R21, -1.4426950216293334961 ;  /* 0xbfb8aa3b151d7820 */ /* 0x000fc60000410000 */
[----:B------:R-:W-:-:S03]  /*3ee0*/  FADD.FTZ R32, R32, R31 ;  /* 0x0000001f20207221 */ /* 0x000fc60000010000 */
[----:B------:R-:W0:Y:S02]  /*3ef0*/  MUFU.EX2 R29, R29 ;  /* 0x0000001d001d7308 */ /* 0x000e240000000800 */
[----:B0-----:R-:W-:Y:S01]  /*3f00*/  FADD.FTZ R65, R29, 1 ;  /* 0x3f8000001d417421 */ /* 0x001fe20000010000 */
[----:B------:R-:W-:-:S05]  /*3f10*/  HADD2.F32 R29, -RZ, R34.H0_H0 ;  /* 0x20000022ff1d7230 */ /* 0x000fca0000004100 */
[----:B------:R-:W0:Y:S02]  /*3f20*/  MUFU.RCP R65, R65 ;  /* 0x0000004100417308 */ /* 0x000e240000001000 */
[----:B0-----:R-:W-:Y:S01]  /*3f30*/  FADD.FTZ R70, -R65, 1 ;  /* 0x3f80000041467421 */ /* 0x001fe20000010100 */
[----:B------:R-:W-:-:S03]  /*3f40*/  FMUL.FTZ R20, R20, R65 ;  /* 0x0000004114147220 */ /* 0x000fc60000410000 */
[----:B------:R-:W-:Y:S01]  /*3f50*/  FFMA.FTZ R21, R21, R70, 1 ;  /* 0x3f80000015157423 */ /* 0x000fe20000010046 */
[----:B------:R-:W-:Y:S01]  /*3f60*/  FADD.FTZ R70, -R14, R29 ;  /* 0x0000001d0e467221 */ /* 0x000fe20000010100 */
[----:B------:R-:W-:Y:S01]  /*3f70*/  FFMA.FTZ R29, R17, R31, R22 ;  /* 0x0000001f111d7223 */ /* 0x000fe20000010016 */
[----:B------:R-:W-:Y:S02]  /*3f80*/  HADD2.F32 R17, -RZ, R34.H1_H1 ;  /* 0x30000022ff117230 */ /* 0x000fe40000004100 */
[----:B------:R-:W-:Y:S01]  /*3f90*/  FMUL.FTZ R21, R20, R21 ;  /* 0x0000001514157220 */ /* 0x000fe20000410000 */
        /* <DEDUP_REMOVED lines=8> */
[----:B------:R-:W-:Y:S01]  /*4020*/  FFMA.FTZ R60, R16, R70, R29 ;  /* 0x00000046103c7223 */ /* 0x000fe2000001001d */
[----:B------:R-:W-:Y:S02]  /*4030*/  HADD2.F32 R16, -RZ, R3.H1_H1 ;  /* 0x30000003ff107230 */ /* 0x000fe40000004100 */
[----:B------:R-:W-:Y:S02]  /*4040*/  HADD2.F32 R29, -RZ, R4.H0_H0 ;  /* 0x20000004ff1d7230 */ /* 0x000fe40000004100 */
[----:B------:R-:W0:Y:S03]  /*4050*/  MUFU.RCP R65, R65 ;  /* 0x0000004100417308 */ /* 0x000e260000001000 */
[----:B------:R-:W-:Y:S01]  /*4060*/  FADD.FTZ R72, -R14, R29 ;  /* 0x0000001d0e487221 */ /* 0x000fe20000010100 */
[----:B------:R-:W-:Y:S01]  /*4070*/  FFMA.FTZ R29, R19, R26, R28 ;  /* 0x0000001a131d7223 */ /* 0x000fe2000001001c */
        /* <DEDUP_REMOVED lines=17> */
[----:B------:R-:W-:Y:S02]  /*4190*/  HADD2.F32 R19, -RZ, R5.H0_H0 ;  /* 0x20000005ff137230 */ /* 0x000fe40000004100 */
[----:B------:R-:W-:Y:S01]  /*41a0*/  FFMA.FTZ R23, R24, R23, 1 ;  /* 0x3f80000018177423 */ /* 0x000fe20000010017 */
[----:B------:R-:W-:Y:S01]  /*41b0*/  FADD.FTZ R31, R30, R21 ;  /* 0x000000151e1f7221 */ /* 0x000fe20000010000 */
[----:B------:R-:W-:-:S02]  /*41c0*/  FMUL.FTZ R30, R15, R21 ;  /* 0x000000150f1e7220 */ /* 0x000fc40000410000 */
[----:B------:R-:W-:Y:S01]  /*41d0*/  FMUL.FTZ R24, R16, R23 ;  /* 0x0000001710187220 */ /* 0x000fe20000410000 */
[----:B------:R-:W-:Y:S01]  /*41e0*/  FMUL.FTZ R16, R72, R61 ;  /* 0x0000003d48107220 */ /* 0x000fe20000410000 */
[----:B------:R-:W-:Y:S01]  /*41f0*/  FFMA.FTZ R33, R18, R30, R33 ;  /* 0x0000001e12217223 */ /* 0x000fe20000010021 */
[----:B------:R-:W-:Y:S01]  /*4200*/  FADD.FTZ R32, R30, R32 ;  /* 0x000000201e207221 */ /* 0x000fe20000010000 */
[----:B------:R-:W-:Y:S01]  /*4210*/  FADD.FTZ R30, R27, R22 ;  /* 0x000000161b1e7221 */ /* 0x000fe20000010000 */
[----:B------:R-:W-:Y:S01]  /*4220*/  FFMA.FTZ R23, R59, R16, R64 ;  /* 0x000000103b177223 */ /* 0x000fe20000010040 */
[----:B------:R-:W-:Y:S01]  /*4230*/  FMUL.FTZ R27, R15, R24 ;  /* 0x000000180f1b7220 */ /* 0x000fe20000410000 */
[----:B------:R-:W-:Y:S02]  /*4240*/  FADD.FTZ R31, R31, R24 ;  /* 0x000000181f1f7221 */ /* 0x000fe40000010000 */
[----:B------:R-:W-:-:S06]  /*4250*/  FMUL.FTZ R65, R23, -1.4426950216293334961 ;  /* 0xbfb8aa3b17417820 */ /* 0x000fcc0000410000 */
        /* <DEDUP_REMOVED lines=31> */
[----:B------:R-:W-:Y:S02]  /*4450*/  HADD2.F32 R20, -RZ, R7.H0_H0 ;  /* 0x20000007ff147230 */ /* 0x000fe40000004100 */
[----:B------:R-:W-:Y:S01]  /*4460*/  FADD.FTZ R32, R32, R60 ;  /* 0x0000003c20207221 */ /* 0x000fe20000010000 */
[----:B------:R-:W-:-:S06]  /*4470*/  FMUL.FTZ R25, R21, -1.4426950216293334961 ;  /* 0xbfb8aa3b15197820 */ /* 0x000fcc0000410000 */
[----:B------:R-:W0:Y:S02]  /*4480*/  MUFU.EX2 R25, R25 ;  /* 0x0000001900197308 */ /* 0x000e240000000800 */
[----:B0-----:R-:W-:Y:S01]  /*4490*/  FADD.FTZ R65, R25, 1 ;  /* 0x3f80000019417421 */ /* 0x001fe20000010000 */
[----:B------:R-:W-:-:S05]  /*44a0*/  HADD2.F32 R25, -RZ, R6.H1_H1 ;  /* 0x30000006ff197230 */ /* 0x000fca0000004100 */
[----:B------:R-:W0:Y:S02]  /*44b0*/  MUFU.RCP R65, R65 ;  /* 0x0000004100417308 */ /* 0x000e240000001000 */
[----:B0-----:R-:W-:Y:S01]  /*44c0*/  FADD.FTZ R70, -R65, 1 ;  /* 0x3f80000041467421 */ /* 0x001fe20000010100 */
[----:B------:R-:W-:-:S03]  /*44d0*/  FMUL.FTZ R20, R20, R65 ;  /* 0x0000004114147220 */ /* 0x000fc60000410000 */
[----:B------:R-:W-:Y:S01]  /*44e0*/  FFMA.FTZ R21, R21, R70, 1 ;  /* 0x3f80000015157423 */ /* 0x000fe20000010046 */
[----:B------:R-:W-:Y:S01]  /*44f0*/  FADD.FTZ R70, -R14, R25 ;  /* 0x000000190e467221 */ /* 0x000fe20000010100 */
[----:B------:R-:W-:Y:S01]  /*4500*/  FFMA.FTZ R25, R17, R27, R22 ;  /* 0x0000001b11197223 */ /* 0x000fe20000010016 */
[----:B------:R-:W-:Y:S02]  /*4510*/  HADD2.F32 R17, -RZ, R8.H0_H0 ;  /* 0x20000008ff117230 */ /* 0x000fe40000004100 */
[----:B------:R-:W-:Y:S01]  /*4520*/  FMUL.FTZ R21, R20, R21 ;  /* 0x0000001514157220 */ /* 0x000fe20000410000 */
[----:B------:R-:W-:Y:S01]  /*4530*/  FMUL.FTZ R20, R70, R61 ;  /* 0x0000003d46147220 */ /* 0x000fe20000410000 */
[----:B------:R-:W-:Y:S02]  /*4540*/  HADD2.F32 R22, -RZ, R7.H1_H1 ;  /* 0x30000007ff167230 */ /* 0x000fe40000004100 */
[----:B------:R-:W-:Y:S01]  /*4550*/  FADD.FTZ R27, R27, R32 ;  /* 0x000000201b1b7221 */ /* 0x000fe20000010000 */
[----:B------:R-:W-:-:S04]  /*4560*/  FFMA.FTZ R33, R15, R20, R62 ;  /* 0x000000140f217223 */ /* 0x000fc8000001003e */
[----:B------:R-:W-:-:S06]  /*4570*/  FMUL.FTZ R60, R33, -1.4426950216293334961 ;  /* 0xbfb8aa3b213c7820 */ /* 0x000fcc0000410000 */
[----:B------:R-:W0:Y:S02]  /*4580*/  MUFU.EX2 R60, R60 ;  /* 0x0000003c003c7308 */ /* 0x000e240000000800 */
[----:B0-----:R-:W-:Y:S01]  /*4590*/  FADD.FTZ R65, R60, 1 ;  /* 0x3f8000003c417421 */ /* 0x001fe20000010000 */
[----:B------:R-:W-:-:S04]  /*45a0*/  FMUL.FTZ R60, R59, R23 ;  /* 0x000000173b3c7220 */ /* 0x000fc80000410000 */
[----:B------:R-:W-:Y:S01]  /*45b0*/  FFMA.FTZ R32, R16, R60, R25 ;  /* 0x0000003c10207223 */ /* 0x000fe20000010019 */
[----:B------:R-:W0:Y:S01]  /*45c0*/  MUFU.RCP R65, R65 ;  /* 0x0000004100417308 */ /* 0x000e220000001000 */
[----:B------:R-:W-:Y:S02]  /*45d0*/  HADD2.F32 R16, -RZ, R9.H0_H0 ;  /* 0x20000009ff107230 */ /* 0x000fe40000004100 */
[----:B------:R-:W-:Y:S01]  /*45e0*/  FADD.FTZ R27, R27, R60 ;  /* 0x0000003c1b1b7221 */ /* 0x000fe20000010000 */
[----:B------:R-:W-:-:S05]  /*45f0*/  HADD2.F32 R25, -RZ, R8.H1_H1 ;  /* 0x30000008ff197230 */ /* 0x000fca0000004100 */
        /* <DEDUP_REMOVED lines=133> */
[----:B------:R-:W-:Y:S01]  /*4e50*/  FADD.FTZ R30, R30, R23 ;  /* 0x000000171e1e7221 */ /* 0x000fe20000010000 */
[----:B------:R-:W-:Y:S01]  /*4e60*/  FFMA.FTZ R26, R15, R19, R62 ;  /* 0x000000130f1a7223 */ /* 0x000fe2000001003e */
[----:B------:R-:W-:Y:S02]  /*4e70*/  HADD2.F32 R25, -RZ, R57.H0_H0 ;  /* 0x20000039ff197230 */ /* 0x000fe40000004100 */
[----:B------:R-:W-:Y:S01]  /*4e80*/  FFMA.FTZ R28, R17, R24, R28 ;  /* 0x00000018111c7223 */ /* 0x000fe2000001001c */
[----:B------:R-:W-:Y:S01]  /*4e90*/  FFMA.FTZ R29, R16, R23, R29 ;  /* 0x00000017101d7223 */ /* 0x000fe2000001001d */
        /* <DEDUP_REMOVED lines=22> */
[----:B------:R-:W-:Y:S01]  /*5000*/  FMUL.FTZ R20, R20, R65 ;  /* 0x0000004114147220 */ /* 0x000fe20000410000 */
[----:B------:R-:W-:Y:S02]  /*5010*/  HADD2.F32 R65, -RZ, R56.H1_H1 ;  /* 0x30000038ff417230 */ /* 0x000fe40000004100 */
[----:B------:R-:W-:Y:S01]  /*5020*/  FFMA.FTZ R21, R21, R70, 1 ;  /* 0x3f80000015157423 */ /* 0x000fe20000010046 */
[----:B------:R-:W-:Y:S01]  /*5030*/  FADD.FTZ R70, -R14, R25 ;  /* 0x000000190e467221 */ /* 0x000fe20000010100 */
[----:B------:R-:W-:Y:S02]  /*5040*/  FMUL.FTZ R25, R15, R24 ;  /* 0x000000180f197220 */ /* 0x000fe40000410000 */
[----:B------:R-:W-:Y:S01]  /*5050*/  FMUL.FTZ R21, R20, R21 ;  /* 0x0000001514157220 */ /* 0x000fe20000410000 */
[----:B------:R-:W-:Y:S01]  /*5060*/  FMUL.FTZ R20, R70, R61 ;  /* 0x0000003d46147220 */ /* 0x000fe20000410000 */
[----:B------:R-:W-:Y:S01]  /*5070*/  FFMA.FTZ R17, R17, R25, R22 ;  /* 0x0000001911117223 */ /* 0x000fe20000010016 */
[----:B------:R-:W-:-:S02]  /*5080*/  FADD.FTZ R32, R25, R32 ;  /* 0x0000002019207221 */ /* 0x000fc40000010000 */
        /* <DEDUP_REMOVED lines=12> */
[----:B------:R-:W-:-:S04]  /*5150*/  FMUL.FTZ R16, R15, R26 ;  /* 0x0000001a0f107220 */ /* 0x000fc80000410000 */
[----:B------:R-:W-:Y:S01]  /*5160*/  FFMA.FTZ R17, R19, R16, R60 ;  /* 0x0000001013117223 */ /* 0x000fe2000001003c */
[----:B------:R-:W-:Y:S01]  /*5170*/  FADD.FTZ R23, R16, R23 ;  /* 0x0000001710177221 */ /* 0x000fe20000010000 */
[----:B------:R-:W-:-:S04]  /*5180*/  FMUL.FTZ R16, R59, R21 ;  /* 0x000000153b107220 */ /* 0x000fc80000410000 */
[C---:B------:R-:W-:Y:S01]  /*5190*/  FFMA.FTZ R25, R18.reuse, R16, R17 ;  /* 0x0000001012197223 */ /* 0x040fe20000010011 */
[----:B------:R-:W-:Y:S01]  /*51a0*/  FADD.FTZ R16, R23, R16 ;  /* 0x0000001017107221 */ /* 0x000fe20000010000 */
[----:B------:R-:W-:Y:S01]  /*51b0*/  FMUL.FTZ R23, R15, R22 ;  /* 0x000000160f177220 */ /* 0x000fe20000410000 */
[----:B------:R-:W-:Y:S01]  /*51c0*/  FFMA.FTZ R17, R19, R26, R28 ;  /* 0x0000001a13117223 */ /* 0x000fe2000001001c */
[----:B------:R-:W-:Y:S02]  /*51d0*/  FADD.FTZ R19, R31, R22 ;  /* 0x000000161f137221 */ /* 0x000fe40000010000 */
[----:B------:R-:W-:Y:S01]  /*51e0*/  FADD.FTZ R28, R23, R16 ;  /* 0x00000010171c7221 */ /* 0x000fe20000010000 */
[----:B------:R-:W-:Y:S01]  /*51f0*/  FFMA.FTZ R16, R18, R21, R29 ;  /* 0x0000001512107223 */ /* 0x000fe2000001001d */
[----:B------:R-:W-:Y:S01]  /*5200*/  FFMA.FTZ R25, R20, R23, R25 ;  /* 0x0000001714197223 */ /* 0x000fe20000010019 */
[----:B------:R-:W-:Y:S01]  /*5210*/  FADD.FTZ R18, R30, R21 ;  /* 0x000000151e127221 */ /* 0x000fe20000010000 */
[----:B------:R-:W-:-:S07]  /*5220*/  FFMA.FTZ R17, R20, R22, R17 ;  /* 0x0000001614117223 */ /* 0x000fce0000010011 */
.L_x_925:
        /* <DEDUP_REMOVED lines=44> */
.L_x_927:
[----:B------:R-:W-:Y:S05]  /*54f0*/  BSYNC.RECONVERGENT B0 ;  /* 0x0000000000007941 */ /* 0x000fea0003800200 */
.L_x_926:
[----:B------:R-:W-:Y:S06]  /*5500*/  BAR.SYNC.DEFER_BLOCKING 0x0 ;  /* 0x0000000000007b1d */ /* 0x000fec0000010000 */
[----:B------:R-:W-:Y:S04]  /*5510*/  BSSY.RECONVERGENT B0, `(.L_x_928) ;  /* 0x0000035000007945 */ /* 0x000fe80003800200 */
[----:B------:R-:W-:Y:S05]  /*5520*/  @P0 BRA `(.L_x_929) ;  /* 0x0000000000cc0947 */ /* 0x000fea0003800000 */
[----:B------:R-:W-:-:S09]  /*5530*/  ULEA UR4, UR7, UR5, 0x18 ;  /* 0x0000000507047291 */ /* 0x000fd2000f8ec0ff */
[----:B--2---:R-:W2:Y:S04]  /*5540*/  LDS.128 R24, [UR4+0x20] ;  /* 0x00002004ff187984 */ /* 0x004ea80008000c00 */
[----:B-1-3--:R-:W1:Y:S01]  /*5550*/  LDS.128 R20, [UR4+0x30] ;  /* 0x00003004ff147984 */ /* 0x00ae620008000c00 */
[----:B--2---:R-:W-:Y:S01]  /*5560*/  FADD.FTZ R29, R32, R24 ;  /* 0x00000018201d7221 */ /* 0x004fe20000010000 */
        /* <DEDUP_REMOVED lines=47> */
.L_x_929:
[----:B------:R-:W-:Y:S05]  /*5860*/  BSYNC.RECONVERGENT B0 ;  /* 0x0000000000007941 */ /* 0x000fea0003800200 */
.L_x_928:
        /* <DEDUP_REMOVED lines=27> */
[----:B------:R-:W-:Y:S01]  /*5a20*/  LDS.128 R20, [R65+0x1260] ;  /* 0x0012600041147984 */ /* 0x000fe20000000c00 */
[----:B------:R-:W-:-:S03]  /*5a30*/  FADD.FTZ R28, R28, R19 ;  /* 0x000000131c1c7221 */ /* 0x000fc60000010000 */
        /* <DEDUP_REMOVED lines=49> */
.L_x_931:
[----:B------:R-:W-:Y:S05]  /*5d50*/  BSYNC.RECONVERGENT B0 ;  /* 0x0000000000007941 */ /* 0x000fea0003800200 */
.L_x_930:
[----:B------:R-:W4:Y:S01]  /*5d60*/  LDC R28, c[0x0][0x370] ;  /* 0x0000dc00ff1c7b82 */ /* 0x000f220000000800 */
[----:B------:R-:W-:Y:S01]  /*5d70*/  BSSY.RECONVERGENT B0, `(.L_x_932) ;  /* 0x000001e000007945 */ /* 0x000fe20003800200 */
[----:B----4-:R-:W-:-:S03]  /*5d80*/  ISETP.GE.U32.AND P1, PT, R28, 0x2, PT ;  /* 0x000000021c00780c */ /* 0x010fc60003f26070 */
[----:B------:R-:W-:Y:S10]  /*5d90*/  @P3 BRA `(.L_x_933) ;  /* 0x00000000006c3947 */ /* 0x000ff40003800000 */
[----:B---3--:R-:W2:Y:S01]  /*5da0*/  LDC.64 R20, c[0x0][0x3f8] ;  /* 0x0000fe00ff147b82 */ /* 0x008ea20000000a00 */
[----:B------:R-:W-:-:S07]  /*5db0*/  IMAD R63, R63, 0x2a, R60 ;  /* 0x0000002a3f3f7824 */ /* 0x000fce00078e023c */
[----:B-1----:R-:W1:Y:S01]  /*5dc0*/  LDC.64 R22, c[0x0][0x3d8] ;  /* 0x0000f600ff167b82 */ /* 0x002e620000000a00 */
        /* <DEDUP_REMOVED lines=24> */
.L_x_933:
[----:B------:R-:W-:Y:S05]  /*5f50*/  BSYNC.RECONVERGENT B0 ;  /* 0x0000000000007941 */ /* 0x000fea0003800200 */
.L_x_932:
[----:B------:R-:W-:Y:S05]  /*5f60*/  @!P1 BRA `(.L_x_934) ;  /* 0x0000001400049947 */ /* 0x000fea0003800000 */
[----:B------:R-:W-:Y:S05]  /*5f70*/  @P0 BRA `(.L_x_935) ;  /* 0x0000000000880947 */ /* 0x000fea0003800000 */
[----:B-1--4-:R-:W1:Y:S01]  /*5f80*/  LDC R23, c[0x0][0x374] ;  /* 0x0000dd00ff177b82 */ /* 0x012e620000000800 */
[----:B------:R-:W4:Y:S01]  /*5f90*/  S2R R22, SR_CTAID.Y ;  /* 0x0000000000167919 */ /* 0x000f220000002600 */
[----:B---3--:R-:W-:-:S06]  /*5fa0*/  LOP3.LUT R20, R51, 0x1, RZ, 0xc0, !PT ;  /* 0x0000000133147812 */ /* 0x008fcc00078ec0ff */
[----:B------:R-:W3:Y:S08]  /*5fb0*/  LDC R25, c[0x0][0x370] ;  /* 0x0000dc00ff197b82 */ /* 0x000ef00000000800 */
[----:B------:R-:W5:Y:S01]  /*5fc0*/  LDC.64 R18, c[0x0][0x3d0] ;  /* 0x0000f400ff127b82 */ /* 0x000f620000000a00 */
[----:B-1----:R-:W-:-:S07]  /*5fd0*/  IMAD R20, R20, R23, RZ ;  /* 0x0000001714147224 */ /* 0x002fce00078e02ff */
[----:B------:R-:W1:Y:S01]  /*5fe0*/  LDC.64 R16, c[0x0][0x3c8] ;  /* 0x0000f200ff107b82 */ /* 0x000e620000000a00 */
[----:B---3--:R-:W-:Y:S02]  /*5ff0*/  IMAD R21, R20, R25, RZ ;  /* 0x0000001914157224 */ /* 0x008fe400078e02ff */
[----:B----4-:R-:W-:-:S03]  /*6000*/  IMAD R23, R23, UR6, R22 ;  /* 0x0000000617177c24 */ /* 0x010fc6000f8e0216 */
[----:B------:R-:W-:-:S05]  /*6010*/  SHF.L.U32 R21, R21, 0x1, RZ ;  /* 0x0000000115157819 */ /* 0x000fca00000006ff */
[----:B-----5:R-:W-:Y:S01]  /*6020*/  IMAD.WIDE R18, R21, 0x4, R18 ;  /* 0x0000000415127825 */ /* 0x020fe200078e0212 */
        /* <DEDUP_REMOVED lines=13> */
[----:B------:R-:W3:Y:S01]  /*6100*/  LDC R21, c[0x0][0x2f8] ;  /* 0x0000be00ff157b82 */ /* 0x000ee20000000800 */
[----:B-1----:R-:W-:-:S07]  /*6110*/  MOV R18, 0xffffffff ;  /* 0xffffffff00127802 */ /* 0x002fce0000000f00 */
.L_x_936:
[----:B------:R-:W4:Y:S04]  /*6120*/  LDG.E.STRONG.GPU R20, desc[UR8][R16.64] ;  /* 0x0000000810147981 */ /* 0x000f28000c1ef900 */
[----:B----4-:R-:W-:Y:S01]  /*6130*/  CCTL.IVALL ;  /* 0x00000000ff00798f */ /* 0x010fe20002000000 */
[----:B---3--:R-:W-:Y:S01]  /*6140*/  IADD3 R19, PT, PT, R21, -R21, RZ ;  /* 0x8000001515137210 */ /* 0x008fe20007ffe0ff */
[----:B------:R-:W-:Y:S05]  /*6150*/  YIELD ;  /* 0x0000000000007946 */ /* 0x000fea0003800000 */
[----:B------:R-:W-:-:S13]  /*6160*/  ISETP.EQ.AND P0, PT, R19, RZ, PT ;  /* 0x000000ff1300720c */ /* 0x000fda0003f02270 */
[----:B------:R-:W-:-:S04]  /*6170*/  @P0 MOV R18, R20 ;  /* 0x0000001400120202 */ /* 0x000fc80000000f00 */
[----:B------:R-:W-:-:S13]  /*6180*/  ISETP.NE.AND P0, PT, R18, R25, PT ;  /* 0x000000191200720c */ /* 0x000fda0003f05270 */
[----:B------:R-:W-:Y:S05]  /*6190*/  @P0 BRA `(.L_x_936) ;  /* 0xfffffffc00e00947 */ /* 0x000fea000383ffff */
.L_x_935:
        /* <DEDUP_REMOVED lines=23> */
[----:B--2---:R-:W-:Y:S02]  /*6310*/  MOV R24, UR13 ;  /* 0x0000000d00187c02 */ /* 0x004fe40008000f00 */
[----:B------:R-:W-:Y:S02]  /*6320*/  MOV R25, UR14 ;  /* 0x0000000e00197c02 */ /* 0x000fe40008000f00 */
[----:B0--3--:R-:W-:-:S07]  /*6330*/  MOV R28, UR4 ;  /* 0x00000004001c7c02 */ /* 0x009fce0008000f00 */
.L_x_938:
[----:B------:R-:W-:Y:S02]  /*6340*/  ISETP.NE.AND P1, PT, RZ, UR5, PT ;  /* 0x00000005ff007c0c */ /* 0x000fe4000bf25270 */
[----:B------:R-:W-:Y:S02]  /*6350*/  IADD3 R16, PT, PT, R29, 0x1, RZ ;  /* 0x000000011d107810 */ /* 0x000fe40007ffe0ff */
[----:B------:R-:W-:Y:S02]  /*6360*/  ISETP.NE.OR P1, PT, R60, RZ, !P1 ;  /* 0x000000ff3c00720c */ /* 0x000fe40004f25670 */
[----:B------:R-:W-:Y:S02]  /*6370*/  ISETP.NE.AND P2, PT, R16, UR6, PT ;  /* 0x0000000610007c0c */ /* 0x000fe4000bf45270 */
[----:B------:R-:W-:-:S04]  /*6380*/  MOV R60, R20 ;  /* 0x00000014003c7202 */ /* 0x000fc80000000f00 */
[----:B------:R-:W-:-:S05]  /*6390*/  ISETP.NE.OR P2, PT, R60, RZ, !P2 ;  /* 0x000000ff3c00720c */ /* 0x000fca0005745670 */
[----:B------:R-:W0:Y:S01]  /*63a0*/  @!P1 LDC R16, c[0x0][0x374] ;  /* 0x0000dd00ff109b82 */ /* 0x000e220000000800 */
        /* <DEDUP_REMOVED lines=129> */
.L_x_937:
[----:B--2---:R-:W1:Y:S02]  /*6bc0*/  LDC R24, c[0x0][0x370] ;  /* 0x0000dc00ff187b82 */ /* 0x004e640000000800 */
[----:B-1----:R-:W-:-:S13]  /*6bd0*/  LOP3.LUT P0, R16, R24, 0x7, RZ, 0xc0, !PT ;  /* 0x0000000718107812 */ /* 0x002fda000780c0ff */
        /* <DEDUP_REMOVED lines=11> */
[----:B------:R-:W1:Y:S01]  /*6c90*/  @!P1 LDC R18, c[0x0][0x374] ;  /* 0x0000dd00ff129b82 */ /* 0x000e620000000800 */
[----:B------:R-:W2:Y:S01]  /*6ca0*/  @!P1 S2R R22, SR_CTAID.Y ;  /* 0x0000000000169919 */ /* 0x000ea20000002600 */
[----:B------:R-:W-:Y:S02]  /*6cb0*/  @!P1 LOP3.LUT R19, R51, 0x1, RZ, 0xc0, !PT ;  /* 0x0000000133139812 */ /* 0x000fe400078ec0ff */
[----:B------:R-:W4:Y:S04]  /*6cc0*/  @!P2 S2R R31, SR_CTAID.Y ;  /* 0x00000000001fa919 */ /* 0x000f280000002600 */
[----:B------:R-:W5:Y:S01]  /*6cd0*/  @!P1 LDC.64 R16, c[0x0][0x3d0] ;  /* 0x0000f400ff109b82 */ /* 0x000f620000000a00 */
[----:B---3--:R-:W3:Y:S07]  /*6ce0*/  @!P3 S2R R20, SR_CTAID.Y ;  /* 0x000000000014b919 */ /* 0x008eee0000002600 */
[----:B------:R-:W0:Y:S01]  /*6cf0*/  @!P2 LDC R28, c[0x0][0x374] ;  /* 0x0000dd00ff1cab82 */ /* 0x000e220000000800 */
[----:B-1----:R-:W-:-:S07]  /*6d00*/  @!P1 IMAD R19, R19, R18, RZ ;  /* 0x0000001213139224 */ /* 0x002fce00078e02ff */
[----:B------:R-:W3:Y:S01]  /*6d10*/  @!P3 LDC R23, c[0x0][0x374] ;  /* 0x0000dd00ff17bb82 */ /* 0x000ee20000000800 */
[----:B------:R-:W-:-:S05]  /*6d20*/  @!P1 IMAD R19, R19, R24, RZ ;  /* 0x0000001813139224 */ /* 0x000fca00078e02ff */
[----:B------:R-:W-:Y:S01]  /*6d30*/  @!P1 SHF.L.U32 R21, R19, 0x1, RZ ;  /* 0x0000000113159819 */ /* 0x000fe200000006ff */
[C---:B--2---:R-:W-:Y:S01]  /*6d40*/  @!P1 IMAD R19, R25.reuse, R18, R22 ;  /* 0x0000001219139224 */ /* 0x044fe200078e0216 */
[----:B------:R-:W-:-:S03]  /*6d50*/  IADD3 R22, PT, PT, R25, 0x3, RZ ;  /* 0x0000000319167810 */ /* 0x000fc60007ffe0ff */
[----:B-----5:R-:W-:Y:S01]  /*6d60*/  @!P1 IMAD.WIDE R16, R21, 0x4, R16 ;  /* 0x0000000415109825 */ /* 0x020fe200078e0210 */
[----:B------:R-:W-:Y:S02]  /*6d70*/  ISETP.EQ.OR P0, PT, R22, UR6, P0 ;  /* 0x0000000616007c0c */ /* 0x000fe40008702670 */
[----:B------:R-:W-:Y:S01]  /*6d80*/  @!P2 LOP3.LUT R21, R51, 0x1, RZ, 0xc0, !PT ;  /* 0x000000013315a812 */ /* 0x000fe200078ec0ff */
[----:B------:R-:W-:Y:S02]  /*6d90*/  @!P1 IMAD.WIDE.U32 R16, R19, 0x8, R16 ;  /* 0x0000000813109825 */ /* 0x000fe400078e0010 */
[----:B------:R-:W1:Y:S02]  /*6da0*/  @!P2 LDC.64 R18, c[0x0][0x3d0] ;  /* 0x0000f400ff12ab82 */ /* 0x000e640000000a00 */
[----:B0-----:R-:W-:Y:S02]  /*6db0*/  @!P2 IMAD R21, R21, R28, RZ ;  /* 0x0000001c1515a224 */ /* 0x001fe400078e02ff */
[----:B---3--:R-:W-:Y:S01]  /*6dc0*/  @!P3 IMAD R27, R27, R23, R20 ;  /* 0x000000171b1bb224 */ /* 0x008fe200078e0214 */
[----:B------:R-:W-:-:S03]  /*6dd0*/  @!P3 LOP3.LUT R20, R51, 0x1, RZ, 0xc0, !PT ;  /* 0x000000013314b812 */ /* 0x000fc600078ec0ff */
[----:B------:R-:W0:Y:S01]  /*6de0*/  @!P0 S2R R29, SR_CTAID.Y ;  /* 0x00000000001d8919 */ /* 0x000e220000002600 */
[----:B------:R-:W-:Y:S01]  /*6df0*/  @!P2 IMAD R21, R21, R24, RZ ;  /* 0x000000181515a224 */ /* 0x000fe200078e02ff */
[----:B------:R-:W0:Y:S01]  /*6e00*/  @!P0 LDC R63, c[0x0][0x374] ;  /* 0x0000dd00ff3f8b82 */ /* 0x000e220000000800 */
[----:B------:R-:W-:Y:S01]  /*6e10*/  @!P2 IMAD R28, R25, R28, R28 ;  /* 0x0000001c191ca224 */ /* 0x000fe200078e021c */
[----:B------:R-:W2:Y:S01]  /*6e20*/  @!P1 LDG.E.64 R16, desc[UR8][R16.64] ;  /* 0x0000000810109981 */ /* 0x000ea2000c1e1b00 */
[----:B------:R-:W-:Y:S01]  /*6e30*/  @!P3 IMAD R23, R20, R23, RZ ;  /* 0x000000171417b224 */ /* 0x000fe200078e02ff */
[----:B------:R-:W-:Y:S02]  /*6e40*/  @!P2 SHF.L.U32 R21, R21, 0x1, RZ ;  /* 0x000000011515a819 */ /* 0x000fe400000006ff */
[----:B----4-:R-:W-:Y:S01]  /*6e50*/  @!P2 IADD3 R31, PT, PT, R28, R31, RZ ;  /* 0x0000001f1c1fa210 */ /* 0x010fe20007ffe0ff */
[----:B------:R-:W-:-:S05]  /*6e60*/  @!P3 IMAD R23, R23, R24, RZ ;  /* 0x000000181717b224 */ /* 0x000fca00078e02ff */
[----:B------:R-:W-:Y:S01]  /*6e70*/  @!P3 SHF.L.U32 R23, R23, 0x1, RZ ;  /* 0x000000011717b819 */ /* 0x000fe200000006ff */
[----:B-1----:R-:W-:Y:S02]  /*6e80*/  @!P2 IMAD.WIDE R18, R21, 0x4, R18 ;  /* 0x000000041512a825 */ /* 0x002fe400078e0212 */
[----:B------:R-:W1:Y:S02]  /*6e90*/  @!P3 LDC.64 R20, c[0x0][0x3d0] ;  /* 0x0000f400ff14bb82 */ /* 0x000e640000000a00 */
[----:B------:R-:W-:-:S06]  /*6ea0*/  @!P2 IMAD.WIDE.U32 R18, R31, 0x8, R18 ;  /* 0x000000081f12a825 */ /* 0x000fcc00078e0012 */
[----:B------:R-:W3:Y:S01]  /*6eb0*/  @!P2 LDG.E.64 R18, desc[UR8][R18.64] ;  /* 0x000000081212a981 */ /* 0x000ee2000c1e1b00 */
[----:B0-----:R-:W-:Y:S01]  /*6ec0*/  @!P0 IMAD R29, R22, R63, R29 ;  /* 0x0000003f161d8224 */ /* 0x001fe200078e021d */
[----:B------:R-:W-:-:S05]  /*6ed0*/  @!P0 LOP3.LUT R22, R51, 0x1, RZ, 0xc0, !PT ;  /* 0x0000000133168812 */ /* 0x000fca00078ec0ff */
[----:B------:R-:W-:-:S04]  /*6ee0*/  @!P0 IMAD R63, R22, R63, RZ ;  /* 0x0000003f163f8224 */ /* 0x000fc800078e02ff */
[----:B------:R-:W-:Y:S02]  /*6ef0*/  @!P0 IMAD R63, R63, R24, RZ ;  /* 0x000000183f3f8224 */ /* 0x000fe400078e02ff */
[----:B-1----:R-:W-:Y:S02]  /*6f00*/  @!P3 IMAD.WIDE R20, R23, 0x4, R20 ;  /* 0x000000041714b825 */ /* 0x002fe400078e0214 */
        /* <DEDUP_REMOVED lines=8> */
[----:B--2---:R-:W-:Y:S01]  /*6f90*/  @!P1 FADD.FTZ R32, R32, R16 ;  /* 0x0000001020209221 */ /* 0x004fe20000010000 */
[----:B------:R-:W-:-:S03]  /*6fa0*/  @!P1 FADD.FTZ R33, R33, R17 ;  /* 0x0000001121219221 */ /* 0x000fc60000010000 */
[----:B---3--:R-:W-:Y:S01]  /*6fb0*/  @!P2 FADD.FTZ R32, R32, R18 ;  /* 0x000000122020a221 */ /* 0x008fe20000010000 */
[----:B------:R-:W-:-:S03]  /*6fc0*/  @!P2 FADD.FTZ R33, R33, R19 ;  /* 0x000000132121a221 */ /* 0x000fc60000010000 */
[----:B----4-:R-:W-:Y:S01]  /*6fd0*/  @!P3 FADD.FTZ R32, R32, R20 ;  /* 0x000000142020b221 */ /* 0x010fe20000010000 */
[----:B------:R-:W-:-:S03]  /*6fe0*/  @!P3 FADD.FTZ R33, R33, R21 ;  /* 0x000000152121b221 */ /* 0x000fc60000010000 */
[----:B-----5:R-:W-:Y:S01]  /*6ff0*/  @!P0 FADD.FTZ R32, R32, R22 ;  /* 0x0000001620208221 */ /* 0x020fe20000010000 */
[----:B------:R-:W-:-:S07]  /*7000*/  @!P0 FADD.FTZ R33, R33, R23 ;  /* 0x0000001721218221 */ /* 0x000fce0000010000 */
.L_x_939:
[----:B------:R-:W-:Y:S05]  /*7010*/  @!P4 BRA `(.L_x_934) ;  /* 0x0000000000d8c947 */ /* 0x000fea0003800000 */
[----:B------:R-:W-:-:S13]  /*7020*/  ISETP.NE.AND P0, PT, R26, 0x1, PT ;  /* 0x000000011a00780c */ /* 0x000fda0003f05270 */
[----:B------:R-:W-:Y:S05]  /*7030*/  @!P0 BRA `(.L_x_940) ;  /* 0x0000000000808947 */ /* 0x000fea0003800000 */
[----:B------:R-:W-:Y:S02]  /*7040*/  ISETP.NE.AND P0, PT, R60, RZ, PT ;  /* 0x000000ff3c00720c */ /* 0x000fe40003f05270 */
[C---:B------:R-:W-:Y:S02]  /*7050*/  IADD3 R16, PT, PT, R25.reuse, 0x1, RZ ;  /* 0x0000000119107810 */ /* 0x040fe40007ffe0ff */
[----:B------:R-:W-:Y:S02]  /*7060*/  ISETP.EQ.OR P1, PT, R25, UR6, P0 ;  /* 0x0000000619007c0c */ /* 0x000fe40008722670 */
[----:B------:R-:W-:-:S11]  /*7070*/  ISETP.EQ.OR P0, PT, R16, UR6, P0 ;  /* 0x0000000610007c0c */ /* 0x000fd60008702670 */
[----:B------:R-:W1:Y:S01]  /*7080*/  @!P1 LDC R22, c[0x0][0x374] ;  /* 0x0000dd00ff169b82 */ /* 0x000e620000000800 */
[----:B------:R-:W2:Y:S01]  /*7090*/  @!P1 S2R R26, SR_CTAID.Y ;  /* 0x00000000001a9919 */ /* 0x000ea20000002600 */
[C---:B------:R-:W-:Y:S02]  /*70a0*/  @!P1 LOP3.LUT R21, R51.reuse, 0x1, RZ, 0xc0, !PT ;  /* 0x0000000133159812 */ /* 0x040fe400078ec0ff */
[----:B------:R-:W-:Y:S01]  /*70b0*/  @!P0 LOP3.LUT R23, R51, 0x1, RZ, 0xc0, !PT ;  /* 0x0000000133178812 */ /* 0x000fe200078ec0ff */
[----:B------:R-:W4:Y:S03]  /*70c0*/  @!P0 S2R R27, SR_CTAID.Y ;  /* 0x00000000001b8919 */ /* 0x000f260000002600 */
[----:B---3--:R-:W3:Y:S08]  /*70d0*/  @!P0 LDC R20, c[0x0][0x374] ;  /* 0x0000dd00ff148b82 */ /* 0x008ef00000000800 */
[----:B------:R-:W5:Y:S08]  /*70e0*/  @!P1 LDC.64 R16, c[0x0][0x3d0] ;  /* 0x0000f400ff109b82 */ /* 0x000f700000000a00 */
[----:B------:R-:W0:Y:S01]  /*70f0*/  @!P0 LDC.64 R18, c[0x0][0x3d0] ;  /* 0x0000f400ff128b82 */ /* 0x000e220000000a00 */
[----:B-1----:R-:W-:-:S04]  /*7100*/  @!P1 IMAD R21, R21, R22, RZ ;  /* 0x0000001615159224 */ /* 0x002fc800078e02ff */
[----:B------:R-:W-:Y:S02]  /*7110*/  @!P1 IMAD R21, R21, R24, RZ ;  /* 0x0000001815159224 */ /* 0x000fe400078e02ff */
[----:B---3--:R-:W-:-:S03]  /*7120*/  @!P0 IMAD R23, R23, R20, RZ ;  /* 0x0000001417178224 */ /* 0x008fc600078e02ff */
[----:B------:R-:W-:Y:S01]  /*7130*/  @!P1 SHF.L.U32 R21, R21, 0x1, RZ ;  /* 0x0000000115159819 */ /* 0x000fe200000006ff */
[----:B------:R-:W-:Y:S02]  /*7140*/  @!P0 IMAD R20, R25, R20, R20 ;  /* 0x0000001419148224 */ /* 0x000fe400078e0214 */
[----:B------:R-:W-:Y:S02]  /*7150*/  @!P0 IMAD R23, R23, R24, RZ ;  /* 0x0000001817178224 */ /* 0x000fe400078e02ff */
[----:B-----5:R-:W-:-:S03]  /*7160*/  @!P1 IMAD.WIDE R16, R21, 0x4, R16 ;  /* 0x0000000415109825 */ /* 0x020fc600078e0210 */
[----:B------:R-:W-:Y:S01]  /*7170*/  @!P0 SHF.L.U32 R23, R23, 0x1, RZ ;  /* 0x0000000117178819 */ /* 0x000fe200000006ff */
[----:B--2---:R-:W-:-:S04]  /*7180*/  @!P1 IMAD R21, R25, R22, R26 ;  /* 0x0000001619159224 */ /* 0x004fc800078e021a */
[----:B0-----:R-:W-:Y:S01]  /*7190*/  @!P0 IMAD.WIDE R18, R23, 0x4, R18 ;  /* 0x0000000417128825 */ /* 0x001fe200078e0212 */
[----:B----4-:R-:W-:-:S03]  /*71a0*/  @!P0 IADD3 R23, PT, PT, R20, R27, RZ ;  /* 0x0000001b14178210 */ /* 0x010fc60007ffe0ff */
        /* <DEDUP_REMOVED lines=9> */
.L_x_940:
        /* <DEDUP_REMOVED lines=9> */
[----:B------:R-:W-:-:S05]  /*72d0*/  LOP3.LUT R19, R51, 0x1, RZ, 0xc0, !PT ;  /* 0x0000000133137812 */ /* 0x000fca00078ec0ff */
[----:B-1----:R-:W-:-:S04]  /*72e0*/  IMAD R19, R19, UR4, RZ ;  /* 0x0000000413137c24 */ /* 0x002fc8000f8e02ff */
[----:B------:R-:W-:-:S05]  /*72f0*/  IMAD R19, R19, R24, RZ ;  /* 0x0000001813137224 */ /* 0x000fca00078e02ff */
[----:B------:R-:W-:-:S05]  /*7300*/  SHF.L.U32 R19, R19, 0x1, RZ ;  /* 0x0000000113137819 */ /* 0x000fca00000006ff */
[----:B----4-:R-:W-:-:S04]  /*7310*/  IMAD.WIDE R16, R19, 0x4, R16 ;  /* 0x0000000413107825 */ /* 0x010fc800078e0210 */
[----:B--2---:R-:W-:-:S04]  /*7320*/  IMAD R25, R25, UR4, R18 ;  /* 0x0000000419197c24 */ /* 0x004fc8000f8e0212 */
[----:B------:R-:W-:-:S06]  /*7330*/  IMAD.WIDE.U32 R16, R25, 0x8, R16 ;  /* 0x0000000819107825 */ /* 0x000fcc00078e0010 */
[----:B------:R-:W0:Y:S02]  /*7340*/  LDG.E.64 R16, desc[UR8][R16.64] ;  /* 0x0000000810107981 */ /* 0x000e24000c1e1b00 */
[----:B0--3--:R-:W-:Y:S01]  /*7350*/  FADD.FTZ R32, R32, R16 ;  /* 0x0000001020207221 */ /* 0x009fe20000010000 */
[----:B------:R-:W-:-:S07]  /*7360*/  FADD.FTZ R33, R33, R17 ;  /* 0x0000001121217221 */ /* 0x000fce0000010000 */
.L_x_941:
[----:B------:R-:W-:Y:S05]  /*7370*/  BSYNC.RECONVERGENT B0 ;  /* 0x0000000000007941 */ /* 0x000fea0003800200 */
.L_x_934:
[----:B------:R-:W5:Y:S01]  /*7380*/  S2UR UR5, SR_CgaCtaId ;  /* 0x00000000000579c3 */ /* 0x000f620000008800 */
[----:B------:R-:W-:Y:S01]  /*7390*/  ISETP.NE.AND P0, PT, R60, RZ, PT ;  /* 0x000000ff3c00720c */ /* 0x000fe20003f05270 */
[----:B------:R-:W-:Y:S01]  /*73a0*/  UMOV UR4, 0x400 ;  /* 0x0000040000047882 */ /* 0x000fe20000000000 */
[----:B------:R-:W0:Y:S01]  /*73b0*/  LDCU.64 UR10, c[0x0][0x400] ;  /* 0x00008000ff0a77ac */ /* 0x000e220008000a00 */
[--C-:B----4-:R-:W-:Y:S02]  /*73c0*/  HADD2.F32 R19, -RZ, R50.reuse.H0_H0 ;  /* 0x20000032ff137230 */ /* 0x110fe40000004100 */
[----:B------:R-:W-:Y:S02]  /*73d0*/  HADD2.F32 R25, -RZ, R50.H1_H1 ;  /* 0x30000032ff197230 */ /* 0x000fe40000004100 */
[----:B------:R-:W4:Y:S01]  /*73e0*/  LDC R18, c[0x0][0x41c] ;  /* 0x00010700ff127b82 */ /* 0x000f220000000800 */
[C---:B------:R-:W-:Y:S02]  /*73f0*/  FADD.FTZ R22, -R14.reuse, R19 ;  /* 0x000000130e167221 */ /* 0x040fe40000010100 */
[----:B--2---:R-:W-:-:S04]  /*7400*/  FADD.FTZ R24, -R14, R25 ;  /* 0x000000190e187221 */ /* 0x004fc80000010100 */
[----:B------:R-:W-:Y:S01]  /*7410*/  FMUL.FTZ R29, R24, R61 ;  /* 0x0000003d181d7220 */ /* 0x000fe20000410000 */
[----:B-----5:R-:W-:Y:S01]  /*7420*/  ULEA UR4, UR5, UR4, 0x18 ;  /* 0x0000000405047291 */ /* 0x020fe2000f8ec0ff */
[----:B------:R-:W2:Y:S01]  /*7430*/  LDCU.U8 UR5, c[0x0][0x414] ;  /* 0x00008280ff0577ac */ /* 0x000ea20008000000 */
[----:B----4-:R-:W-:-:S07]  /*7440*/  IMAD R21, R18, UR6, R53 ;  /* 0x0000000612157c24 */ /* 0x010fce000f8e0235 */
[----:B------:R-:W-:Y:S01]  /*7450*/  @!P0 STS.64 [UR4+0xc8], R32 ;  /* 0x0000c820ff008988 */ /* 0x000fe20008000a04 */
[----:B------:R-:W-:Y:S01]  /*7460*/  BAR.SYNC.DEFER_BLOCKING 0x0 ;  /* 0x0000000000007b1d */ /* 0x000fe20000010000 */
[----:B0-----:R-:W-:Y:S02]  /*7470*/  ISETP.GE.U32.AND P0, PT, R21, UR10, PT ;  /* 0x0000000a15007c0c */ /* 0x001fe4000bf06070 */
[----:B------:R-:W-:Y:S01]  /*7480*/  SHF.R.S32.HI R18, RZ, 0x1f, R21 ;  /* 0x0000001fff127819 */ /* 0x000fe20000011415 */
[----:B--2---:R-:W-:-:S03]  /*7490*/  UISETP.NE.AND UP0, UPT, UR5, URZ, UPT ;  /* 0x000000ff0500728c */ /* 0x004fc6000bf05270 */
[----:B------:R-:W-:Y:S01]  /*74a0*/  ISETP.GE.AND.EX P0, PT, R18, UR11, PT, P0 ;  /* 0x0000000b12007c0c */ /* 0x000fe2000bf06300 */
[----:B------:R-:W1:Y:S01]  /*74b0*/  LDS.64 R16, [UR4+0xc8] ;  /* 0x0000c804ff107984 */ /* 0x000e620008000a00 */
[----:B------:R-:W1:Y:S02]  /*74c0*/  LDCU UR4, c[0x0][0x42c] ;  /* 0x00008580ff0477ac */ /* 0x000e640008000800 */
[----:B-1----:R-:W-:Y:S01]  /*74d0*/  FMUL.FTZ R23, R17, UR4 ;  /* 0x0000000411177c20 */ /* 0x002fe20008410000 */
[----:B---3--:R-:W-:Y:S01]  /*74e0*/  FMUL.FTZ R20, R16, UR4 ;  /* 0x0000000410147c20 */ /* 0x008fe20008410000 */
[----:B------:R-:W-:Y:S01]  /*74f0*/  FMUL.FTZ R17, R22, R61 ;  /* 0x0000003d16117220 */ /* 0x000fe20000410000 */
[--C-:B------:R-:W-:Y:S02]  /*7500*/  HADD2.F32 R16, -RZ, R49.reuse.H0_H0 ;  /* 0x20000031ff107230 */ /* 0x100fe40000004100 */
[----:B------:R-:W-:Y:S02]  /*7510*/  HADD2.F32 R22, -RZ, R49.H1_H1 ;  /* 0x30000031ff167230 */ /* 0x000fe40000004100 */
[----:B------:R-:W-:Y:S01]  /*7520*/  FFMA.FTZ R32, R20, R17, R23 ;  /* 0x0000001114207223 */ /* 0x000fe20000010017 */
        /* <DEDUP_REMOVED lines=19> */
.L_x_942:
        /* <DEDUP_REMOVED lines=21> */
.L_x_944:
[----:B------:R-:W-:Y:S05]  /*77b0*/  BSYNC.RECONVERGENT B0 ;  /* 0x0000000000007941 */ /* 0x000fea0003800200 */
.L_x_943:
[--C-:B0-----:R-:W-:Y:S01]  /*77c0*/  HADD2.F32 R17, -RZ, R48.reuse.H0_H0 ;  /* 0x20000030ff117230 */ /* 0x101fe20000004100 */
[----:B------:R-:W-:Y:S01]  /*77d0*/  ISETP.GE.U32.AND P0, PT, R27, UR10, PT ;  /* 0x0000000a1b007c0c */ /* 0x000fe2000bf06070 */
[----:B------:R-:W-:Y:S01]  /*77e0*/  HADD2.F32 R19, -RZ, R48.H1_H1 ;  /* 0x30000030ff137230 */ /* 0x000fe20000004100 */
[----:B------:R-:W-:Y:S01]  /*77f0*/  ISETP.GE.U32.AND P1, PT, R25, UR10, PT ;  /* 0x0000000a19007c0c */ /* 0x000fe2000bf26070 */
[--C-:B------:R-:W-:Y:S02]  /*7800*/  HADD2.F32 R18, -RZ, R47.reuse.H0_H0 ;  /* 0x2000002fff127230 */ /* 0x100fe40000004100 */
[C---:B------:R-:W-:Y:S01]  /*7810*/  FADD.FTZ R24, -R14.reuse, R17 ;  /* 0x000000110e187221 */ /* 0x040fe20000010100 */
[----:B------:R-:W-:Y:S01]  /*7820*/  SHF.R.S32.HI R16, RZ, 0x1f, R27 ;  /* 0x0000001fff107819 */ /* 0x000fe2000001141b */
[----:B------:R-:W-:Y:S01]  /*7830*/  FADD.FTZ R26, -R14, R19 ;  /* 0x000000130e1a7221 */ /* 0x000fe20000010100 */
[----:B------:R-:W-:Y:S01]  /*7840*/  SHF.R.S32.HI R22, RZ, 0x1f, R25 ;  /* 0x0000001fff167819 */ /* 0x000fe20000011419 */
[-C--:B------:R-:W-:Y:S01]  /*7850*/  FMUL.FTZ R28, R24, R61.reuse ;  /* 0x0000003d181c7220 */ /* 0x080fe20000410000 */
[----:B------:R-:W-:Y:S01]  /*7860*/  HADD2.F32 R24, -RZ, R47.H1_H1 ;  /* 0x3000002fff187230 */ /* 0x000fe20000004100 */
        /* <DEDUP_REMOVED lines=24> */
.L_x_945:
        /* <DEDUP_REMOVED lines=21> */
.L_x_947:
[----:B------:R-:W-:Y:S05]  /*7b40*/  BSYNC.RECONVERGENT B0 ;  /* 0x0000000000007941 */ /* 0x000fea0003800200 */
.L_x_946:
[-C--:B------:R-:W-:Y:S01]  /*7b50*/  FMUL.FTZ R28, R28, R61.reuse ;  /* 0x0000003d1c1c7220 */ /* 0x080fe20000410000 */
[----:B------:R-:W-:Y:S01]  /*7b60*/  FADD.FTZ R24, -R14, R29 ;  /* 0x0000001d0e187221 */ /* 0x000fe20000010100 */
[--C-:B------:R-:W-:Y:S02]  /*7b70*/  HADD2.F32 R16, -RZ, R45.reuse.H0_H0 ;  /* 0x2000002dff107230 */ /* 0x100fe40000004100 */
[----:B0-----:R-:W-:Y:S02]  /*7b80*/  HADD2.F32 R18, -RZ, R45.H1_H1 ;  /* 0x3000002dff127230 */ /* 0x001fe40000004100 */
        /* <DEDUP_REMOVED lines=21> */
.L_x_948:
        /* <DEDUP_REMOVED lines=21> */
.L_x_950:
[----:B------:R-:W-:Y:S05]  /*7e30*/  BSYNC.RECONVERGENT B0 ;  /* 0x0000000000007941 */ /* 0x000fea0003800200 */
.L_x_949:
        /* <DEDUP_REMOVED lines=9> */
[----:B------:R-:W-:Y:S01]  /*7ed0*/  FMUL.FTZ R17, R24, R61 ;  /* 0x0000003d18117220 */ /* 0x000fe20000410000 */
        /* <DEDUP_REMOVED lines=25> */
.L_x_951:
        /* <DEDUP_REMOVED lines=21> */
.L_x_953:
[----:B------:R-:W-:Y:S05]  /*81c0*/  BSYNC.RECONVERGENT B0 ;  /* 0x0000000000007941 */ /* 0x000fea0003800200 */
.L_x_952:
        /* <DEDUP_REMOVED lines=25> */
.L_x_954:
        /* <DEDUP_REMOVED lines=21> */
.L_x_956:
[----:B------:R-:W-:Y:S05]  /*84b0*/  BSYNC.RECONVERGENT B0 ;  /* 0x0000000000007941 */ /* 0x000fea0003800200 */
.L_x_955:
[----:B0-----:R-:W-:Y:S02]  /*84c0*/  HADD2.F32 R19, -RZ, R38.H0_H0 ;  /* 0x20000026ff137230 */ /* 0x001fe40000004100 */
[C---:B------:R-:W-:Y:S01]  /*84d0*/  FADD.FTZ R48, -R14.reuse, R25 ;  /* 0x000000190e307221 */ /* 0x040fe20000010100 */
[----:B------:R-:W-:Y:S02]  /*84e0*/  HADD2.F32 R33, -RZ, R36.H1_H1 ;  /* 0x30000024ff217230 */ /* 0x000fe40000004100 */
[C---:B------:R-:W-:Y:S01]  /*84f0*/  FADD.FTZ R70, -R14.reuse, R29 ;  /* 0x0000001d0e467221 */ /* 0x040fe20000010100 */
[----:B------:R-:W-:Y:S02]  /*8500*/  HADD2.F32 R27, -RZ, R38.H1_H1 ;  /* 0x30000026ff1b7230 */ /* 0x000fe40000004100 */
[C---:B------:R-:W-:Y:S01]  /*8510*/  FADD.FTZ R46, -R14.reuse, R19 ;  /* 0x000000130e2e7221 */ /* 0x040fe20000010100 */
[----:B------:R-:W-:Y:S02]  /*8520*/  HADD2.F32 R31, -RZ, R36.H0_H0 ;  /* 0x20000024ff1f7230 */ /* 0x000fe40000004100 */
[----:B------:R-:W-:Y:S01]  /*8530*/  FADD.FTZ R42, -R14, R33 ;  /* 0x000000210e2a7221 */ /* 0x000fe20000010100 */
[----:B------:R-:W-:Y:S01]  /*8540*/  HADD2.F32 R41, -RZ, R34.H0_H0 ;  /* 0x20000022ff297230 */ /* 0x000fe20000004100 */
[C---:B------:R-:W-:Y:S01]  /*8550*/  IADD3 R19, PT, PT, R21.reuse, 0x50, RZ ;  /* 0x0000005015137810 */ /* 0x040fe20007ffe0ff */
[----:B------:R-:W-:Y:S01]  /*8560*/  HADD2.F32 R45, -RZ, R4.H0_H0 ;  /* 0x20000004ff2d7230 */ /* 0x000fe20000004100 */
[C---:B------:R-:W-:Y:S01]  /*8570*/  IADD3 R33, PT, PT, R21.reuse, 0x60, RZ ;  /* 0x0000006015217810 */ /* 0x040fe20007ffe0ff */
[--C-:B------:R-:W-:Y:S01]  /*8580*/  HADD2.F32 R73, -RZ, R10.reuse.H0_H0 ;  /* 0x2000000aff497230 */ /* 0x100fe20000004100 */
[C---:B------:R-:W-:Y:S01]  /*8590*/  IADD3 R29, PT, PT, R21.reuse, 0x70, RZ ;  /* 0x00000070151d7810 */ /* 0x040fe20007ffe0ff */
[----:B------:R-:W-:Y:S01]  /*85a0*/  HADD2.F32 R75, -RZ, R10.H1_H1 ;  /* 0x3000000aff4b7230 */ /* 0x000fe20000004100 */
[----:B------:R-:W-:Y:S01]  /*85b0*/  IADD3 R25, PT, PT, R21, 0x80, RZ ;  /* 0x0000008015197810 */ /* 0x000fe20007ffe0ff */
[----:B------:R-:W-:-:S02]  /*85c0*/  HADD2.F32 R77, -RZ, R12.H0_H0 ;  /* 0x2000000cff4d7230 */ /* 0x000fc40000004100 */
[C---:B------:R-:W-:Y:S01]  /*85d0*/  FADD.FTZ R18, -R14.reuse, R27 ;  /* 0x0000001b0e127221 */ /* 0x040fe20000010100 */
[--C-:B------:R-:W-:Y:S02]  /*85e0*/  HADD2.F32 R10, -RZ, R55.reuse.H0_H0 ;  /* 0x20000037ff0a7230 */ /* 0x100fe40000004100 */
[C---:B------:R-:W-:Y:S01]  /*85f0*/  FADD.FTZ R44, -R14.reuse, R31 ;  /* 0x0000001f0e2c7221 */ /* 0x040fe20000010100 */
[----:B------:R-:W-:Y:S02]  /*8600*/  HADD2.F32 R43, -RZ, R34.H1_H1 ;  /* 0x30000022ff2b7230 */ /* 0x000fe40000004100 */
[C---:B------:R-:W-:Y:S01]  /*8610*/  FADD.FTZ R40, -R14.reuse, R41 ;  /* 0x000000290e287221 */ /* 0x040fe20000010100 */
[----:B------:R-:W-:Y:S02]  /*8620*/  HADD2.F32 R47, -RZ, R4.H1_H1 ;  /* 0x30000004ff2f7230 */ /* 0x000fe40000004100 */
[----:B------:R-:W-:Y:S01]  /*8630*/  FADD.FTZ R34, -R14, R45 ;  /* 0x0000002d0e227221 */ /* 0x000fe20000010100 */
[--C-:B------:R-:W-:Y:S01]  /*8640*/  HADD2.F32 R49, -RZ, R6.reuse.H0_H0 ;  /* 0x20000006ff317230 */ /* 0x100fe20000004100 */
[----:B------:R-:W-:Y:S01]  /*8650*/  ISETP.GE.U32.AND P0, PT, R19, UR10, PT ;  /* 0x0000000a13007c0c */ /* 0x000fe2000bf06070 */
[----:B------:R-:W-:Y:S01]  /*8660*/  HADD2.F32 R63, -RZ, R6.H1_H1 ;  /* 0x30000006ff3f7230 */ /* 0x000fe20000004100 */
[----:B------:R-:W-:Y:S01]  /*8670*/  ISETP.GE.U32.AND P1, PT, R33, UR10, PT ;  /* 0x0000000a21007c0c */ /* 0x000fe2000bf26070 */
[--C-:B------:R-:W-:Y:S01]  /*8680*/  HADD2.F32 R65, -RZ, R8.reuse.H0_H0 ;  /* 0x20000008ff417230 */ /* 0x100fe20000004100 */
[----:B------:R-:W-:Y:S01]  /*8690*/  ISETP.GE.U32.AND P2, PT, R29, UR10, PT ;  /* 0x0000000a1d007c0c */ /* 0x000fe2000bf46070 */
[----:B------:R-:W-:Y:S01]  /*86a0*/  HADD2.F32 R71, -RZ, R8.H1_H1 ;  /* 0x30000008ff477230 */ /* 0x000fe20000004100 */
[----:B------:R-:W-:Y:S01]  /*86b0*/  ISETP.GE.U32.AND P3, PT, R25, UR10, PT ;  /* 0x0000000a19007c0c */ /* 0x000fe2000bf66070 */
[----:B------:R-:W-:Y:S01]  /*86c0*/  HADD2.F32 R12, -RZ, R12.H1_H1 ;  /* 0x3000000cff0c7230 */ /* 0x000fe20000004100 */
[----:B------:R-:W-:Y:S01]  /*86d0*/  SHF.R.S32.HI R16, RZ, 0x1f, R19 ;  /* 0x0000001fff107819 */ /* 0x000fe20000011413 */
[----:B------:R-:W-:Y:S01]  /*86e0*/  HADD2.F32 R55, -RZ, R55.H1_H1 ;  /* 0x30000037ff377230 */ /* 0x000fe20000004100 */
[----:B------:R-:W-:Y:S01]  /*86f0*/  SHF.R.S32.HI R41, RZ, 0x1f, R33 ;  /* 0x0000001fff297819 */ /* 0x000fe20000011421 */
[--C-:B------:R-:W-:Y:S01]  /*8700*/  HADD2.F32 R17, -RZ, R57.reuse.H0_H0 ;  /* 0x20000039ff117230 */ /* 0x100fe20000004100 */
[----:B------:R-:W-:Y:S01]  /*8710*/  SHF.R.S32.HI R31, RZ, 0x1f, R29 ;  /* 0x0000001fff1f7819 */ /* 0x000fe2000001141d */
[----:B------:R-:W-:Y:S01]  /*8720*/  HADD2.F32 R57, -RZ, R57.H1_H1 ;  /* 0x30000039ff397230 */ /* 0x000fe20000004100 */
[----:B------:R-:W-:Y:S01]  /*8730*/  SHF.R.S32.HI R27, RZ, 0x1f, R25 ;  /* 0x0000001fff1b7819 */ /* 0x000fe20000011419 */
[----:B------:R-:W-:Y:S01]  /*8740*/  FMUL.FTZ R45, R48, R61 ;  /* 0x0000003d302d7220 */ /* 0x000fe20000410000 */
        /* <DEDUP_REMOVED lines=13> */
[----:B------:R-:W-:Y:S01]  /*8820*/  ISETP.GE.AND.EX P0, PT, R16, UR11, PT, P0 ;  /* 0x0000000b10007c0c */ /* 0x000fe2000bf06300 */
[----:B------:R-:W-:Y:S01]  /*8830*/  FADD.FTZ R14, -R14, R57 ;  /* 0x000000390e0e7221 */ /* 0x000fe20000010100 */
[----:B------:R-:W-:Y:S01]  /*8840*/  ISETP.GE.AND.EX P1, PT, R41, UR11, PT, P1 ;  /* 0x0000000b29007c0c */ /* 0x000fe2000bf26310 */
[--C-:B------:R-:W-:Y:S01]  /*8850*/  HADD2.F32 R43, -RZ, R39.reuse.H0_H0 ;  /* 0x20000027ff2b7230 */ /* 0x100fe20000004100 */
        /* <DEDUP_REMOVED lines=18> */
[----:B------:R-:W-:-:S04]  /*8980*/  FFMA.FTZ R70, R39, R70, 1 ;  /* 0x3f80000027467423 */ /* 0x000fc80000010046 */
[----:B------:R-:W-:Y:S01]  /*8990*/  FMUL.FTZ R43, R43, R70 ;  /* 0x000000462b2b7220 */ /* 0x000fe20000410000 */
[----:B-1----:R-:W-:Y:S01]  /*89a0*/  FADD.FTZ R72, -R57, 1 ;  /* 0x3f80000039487421 */ /* 0x002fe20000010100 */
[----:B------:R-:W-:-:S03]  /*89b0*/  FMUL.FTZ R50, R50, R57 ;  /* 0x0000003932327220 */ /* 0x000fc60000410000 */
[----:B------:R-:W-:-:S04]  /*89c0*/  FFMA.FTZ R45, R45, R72, 1 ;  /* 0x3f8000002d2d7423 */ /* 0x000fc80000010048 */
[----:B------:R-:W-:-:S07]  /*89d0*/  FMUL.FTZ R50, R50, R45 ;  /* 0x0000002d32327220 */ /* 0x000fce0000410000 */
.L_x_957:
[----:B------:R-:W-:Y:S01]  /*89e0*/  FFMA.FTZ R70, R20, R17, R23 ;  /* 0x0000001114467223 */ /* 0x000fe20000010017 */
[----:B------:R-:W-:Y:S01]  /*89f0*/  BSSY.RECONVERGENT B0, `(.L_x_958) ;  /* 0x0000014000007945 */ /* 0x000fe20003800200 */
[----:B------:R-:W-:Y:S01]  /*8a00*/  FMUL.FTZ R39, R46, R61 ;  /* 0x0000003d2e277220 */ /* 0x000fe20000410000 */
[----:B------:R-:W-:Y:S01]  /*8a10*/  FFMA.FTZ R48, R59, R43, -R48 ;  /* 0x0000002b3b307223 */ /* 0x000fe20000010830 */
[----:B------:R-:W-:Y:S01]  /*8a20*/  FMUL.FTZ R46, R18, R61 ;  /* 0x0000003d122e7220 */ /* 0x000fe20000410000 */
[----:B------:R-:W-:Y:S01]  /*8a30*/  FFMA.FTZ R70, R15, R50, -R70 ;  /* 0x000000320f467223 */ /* 0x000fe20000010846 */
[----:B------:R-:W-:Y:S06]  /*8a40*/  @P0 BRA `(.L_x_959) ;  /* 0x0000000000380947 */ /* 0x000fec0003800000 */
[----:B------:R-:W0:Y:S01]  /*8a50*/  LDCU.64 UR4, c[0x0][0x3f8] ;  /* 0x00007f00ff0477ac */ /* 0x000e220008000a00 */
[----:B------:R-:W-:Y:S01]  /*8a60*/  MOV R17, R69 ;  /* 0x0000004500117202 */ /* 0x000fe20000000f00 */
[-C--:B------:R-:W-:Y:S01]  /*8a70*/  FMUL.FTZ R48, R48, R61.reuse ;  /* 0x0000003d30307220 */ /* 0x080fe20000410000 */
[----:B------:R-:W-:Y:S01]  /*8a80*/  FMUL.FTZ R43, R70, R61 ;  /* 0x0000003d462b7220 */ /* 0x000fe20000410000 */
[----:B------:R-:W1:Y:S04]  /*8a90*/  LDCU.64 UR6, c[0x0][0x380] ;  /* 0x00007000ff0677ac */ /* 0x000e680008000a00 */
[----:B------:R-:W-:Y:S01]  /*8aa0*/  F2FP.F16.F32.PACK_AB R43, R43, R48 ;  /* 0x000000302b2b723e */ /* 0x000fe200000000ff */
        /* <DEDUP_REMOVED lines=8> */
.L_x_959:
[----:B------:R-:W-:Y:S05]  /*8b30*/  BSYNC.RECONVERGENT B0 ;  /* 0x0000000000007941 */ /* 0x000fea0003800200 */
.L_x_958:
        /* <DEDUP_REMOVED lines=23> */
.L_x_960:
[----:B------:R-:W-:Y:S01]  /*8cb0*/  BSSY.RECONVERGENT B0, `(.L_x_961) ;  /* 0x0000013000007945 */ /* 0x000fe20003800200 */
[----:B------:R-:W-:Y:S01]  /*8cc0*/  FFMA.FTZ R50, R59, R16, -R50 ;  /* 0x000000103b327223 */ /* 0x000fe20000010832 */
        /* <DEDUP_REMOVED lines=17> */
.L_x_962:
[----:B------:R-:W-:Y:S05]  /*8de0*/  BSYNC.RECONVERGENT B0 ;  /* 0x0000000000007941 */ /* 0x000fea0003800200 */
.L_x_961:
        /* <DEDUP_REMOVED lines=23> */
.L_x_963:
        /* <DEDUP_REMOVED lines=21> */
.L_x_965:
[----:B------:R-:W-:Y:S05]  /*90b0*/  BSYNC.RECONVERGENT B0 ;  /* 0x0000000000007941 */ /* 0x000fea0003800200 */
.L_x_964:
        /* <DEDUP_REMOVED lines=23> */
.L_x_966:
        /* <DEDUP_REMOVED lines=18> */
.L_x_968:
[----:B------:R-:W-:Y:S05]  /*9350*/  BSYNC.RECONVERGENT B0 ;  /* 0x0000000000007941 */ /* 0x000fea0003800200 */
.L_x_967:
[-C--:B0-----:R-:W-:Y:S01]  /*9360*/  FMUL.FTZ R18, R24, R61.reuse ;  /* 0x0000003d18127220 */ /* 0x081fe20000410000 */
[C---:B------:R-:W-:Y:S01]  /*9370*/  IADD3 R17, PT, PT, R21.reuse, 0x90, RZ ;  /* 0x0000009015117810 */ /* 0x040fe20007ffe0ff */
[-C--:B------:R-:W-:Y:S01]  /*9380*/  FMUL.FTZ R40, R28, R61.reuse ;  /* 0x0000003d1c287220 */ /* 0x080fe20000410000 */
[C---:B------:R-:W-:Y:S01]  /*9390*/  IADD3 R33, PT, PT, R21.reuse, 0xa0, RZ ;  /* 0x000000a015217810 */ /* 0x040fe20007ffe0ff */
[--C-:B------:R-:W-:Y:S01]  /*93a0*/  HADD2.F32 R16, -RZ, R5.reuse.H0_H0 ;  /* 0x20000005ff107230 */ /* 0x100fe20000004100 */
        /* <DEDUP_REMOVED lines=29> */
[----:B------:R-:W-:Y:S02]  /*9580*/  SHF.R.S32.HI R21, RZ, 0x1f, R3 ;  /* 0x0000001fff157819 */ /* 0x000fe40000011403 */
[----:B------:R-:W-:Y:S02]  /*9590*/  ISETP.GE.U32.AND P3, PT, R28, UR10, PT ;  /* 0x0000000a1c007c0c */ /* 0x000fe4000bf66070 */
[----:B------:R-:W-:Y:S02]  /*95a0*/  ISETP.GE.AND.EX P2, PT, R5, UR11, PT, P2 ;  /* 0x0000000b05007c0c */ /* 0x000fe4000bf46320 */
[----:B------:R-:W-:-:S02]  /*95b0*/  ISETP.GE.AND.EX P1, PT, R35, UR11, PT, P1 ;  /* 0x0000000b23007c0c */ /* 0x000fc4000bf26310 */
[----:B------:R-:W-:Y:S02]  /*95c0*/  ISETP.GE.AND.EX P0, PT, R31, UR11, PT, P0 ;  /* 0x0000000b1f007c0c */ /* 0x000fe4000bf06300 */
        /* <DEDUP_REMOVED lines=22> */
.L_x_969:
        /* <DEDUP_REMOVED lines=19> */
[-C--:B------:R-:W-:Y:S01]  /*9860*/  FMUL.FTZ R72, R16, R61.reuse ;  /* 0x0000003d10487220 */ /* 0x080fe20000410000 */
[----:B------:R-:W-:Y:S01]  /*9870*/  FMUL.FTZ R23, R23, R61 ;  /* 0x0000003d17177220 */ /* 0x000fe20000410000 */
[----:B------:R-:W1:Y:S04]  /*9880*/  LDCU.64 UR6, c[0x0][0x380] ;  /* 0x00007000ff0677ac */ /* 0x000e680008000a00 */
[----:B------:R-:W-:Y:S01]  /*9890*/  F2FP.F16.F32.PACK_AB R23, R23, R72 ;  /* 0x000000481717723e */ /* 0x000fe200000000ff */
[----:B0-----:R-:W-:Y:S01]  /*98a0*/  IMAD R4, R5, UR4, RZ ;  /* 0x0000000405047c24 */ /* 0x001fe2000f8e02ff */
[----:B------:R-:W-:-:S03]  /*98b0*/  MOV R5, R69 ;  /* 0x0000004500057202 */ /* 0x000fc60000000f00 */
[----:B------:R-:W-:Y:S01]  /*98c0*/  IMAD R39, R17, UR5, R4 ;  /* 0x0000000511277c24 */ /* 0x000fe2000f8e0204 */
[----:B------:R-:W-:-:S05]  /*98d0*/  MOV R4, R66 ;  /* 0x0000004200047202 */ /* 0x000fca0000000f00 */
[----:B------:R-:W-:-:S05]  /*98e0*/  IMAD.WIDE.U32 R4, R17, UR4, R4 ;  /* 0x0000000411047c25 */ /* 0x000fca000f8e0004 */
[----:B------:R-:W-:Y:S02]  /*98f0*/  IADD3 R39, PT, PT, R5, R39, RZ ;  /* 0x0000002705277210 */ /* 0x000fe40007ffe0ff */
[----:B-1----:R-:W-:-:S04]  /*9900*/  LEA R16, P2, R4, UR6, 0x1 ;  /* 0x0000000604107c11 */ /* 0x002fc8000f8408ff */
[----:B------:R-:W-:-:S05]  /*9910*/  LEA.HI.X R17, R4, UR7, R39, 0x1, P2 ;  /* 0x0000000704117c11 */ /* 0x000fca00090f0c27 */
[----:B------:R0:W-:Y:S04]  /*9920*/  STG.E desc[UR8][R16.64], R23 ;  /* 0x0000001710007986 */ /* 0x0001e8000c101908 */
.L_x_971:
[----:B------:R-:W-:Y:S05]  /*9930*/  BSYNC.RECONVERGENT B0 ;  /* 0x0000000000007941 */ /* 0x000fea0003800200 */
.L_x_970:
[--C-:B------:R-:W-:Y:S02]  /*9940*/  HADD2.F32 R4, -RZ, R7.reuse.H0_H0 ;  /* 0x20000007ff047230 */ /* 0x100fe40000004100 */
        /* <DEDUP_REMOVED lines=20> */
.L_x_972:
        /* <DEDUP_REMOVED lines=18> */
.L_x_974:
[----:B------:R-:W-:Y:S05]  /*9bb0*/  BSYNC.RECONVERGENT B0 ;  /* 0x0000000000007941 */ /* 0x000fea0003800200 */
.L_x_973:
        /* <DEDUP_REMOVED lines=21> */
.L_x_975:
        /* <DEDUP_REMOVED lines=18> */
.L_x_977:
[----:B------:R-:W-:Y:S05]  /*9e30*/  BSYNC.RECONVERGENT B0 ;  /* 0x0000000000007941 */ /* 0x000fea0003800200 */
.L_x_976:
[--C-:B------:R-:W-:Y:S02]  /*9e40*/  HADD2.F32 R4, -RZ, R11.reuse.H0_H0 ;  /* 0x2000000bff047230 */ /* 0x100fe40000004100 */
[----:B------:R-:W-:Y:S01]  /*9e50*/  HADD2.F32 R11, -RZ, R11.H1_H1 ;  /* 0x3000000bff0b7230 */ /* 0x000fe20000004100 */
        /* <DEDUP_REMOVED lines=19> */
.L_x_978:
[----:B------:R-:W-:Y:S01]  /*9f90*/  BSSY.RECONVERGENT B0, `(.L_x_979) ;  /* 0x0000012000007945 */ /* 0x000fe20003800200 */
[----:B------:R-:W-:Y:S01]  /*9fa0*/  FFMA.FTZ R8, R59, R4, -R8 ;  /* 0x000000043b087223 */ /* 0x000fe20000010808 */
[----:B------:R-:W-:Y:S02]  /*9fb0*/  FFMA.FTZ R42, R15, R11, -R42 ;  /* 0x0000000b0f2a7223 */ /* 0x000fe4000001082a */
[----:B------:R-:W-:Y:S05]  /*9fc0*/  @P6 BRA `(.L_x_980) ;  /* 0x0000000000386947 */ /* 0x000fea0003800000 */
[----:B------:R-:W2:Y:S01]  /*9fd0*/  LDCU.64 UR4, c[0x0][0x3f8] ;  /* 0x00007f00ff0477ac */ /* 0x000ea20008000a00 */
[----:B------:R-:W-:Y:S01]  /*9fe0*/  MOV R4, R66 ;  /* 0x0000004200047202 */ /* 0x000fe20000000f00 */
[----:B-1----:R-:W-:Y:S01]  /*9ff0*/  FMUL.FTZ R9, R8, R61 ;  /* 0x0000003d08097220 */ /* 0x002fe20000410000 */
        /* <DEDUP_REMOVED lines=8> */
[----:B------:R-:W-:Y:S02]  /*a080*/  F2FP.F16.F32.PACK_AB R5, R8, R9 ;  /* 0x000000090805723e */ /* 0x000fe400000000ff */
[----:B------:R-:W-:-:S05]  /*a090*/  LEA.HI.X R7, R4, UR7, R27, 0x1, P0 ;  /* 0x0000000704077c11 */ /* 0x000fca00080f0c1b */
[----:B------:R2:W-:Y:S02]  /*a0a0*/  STG.E desc[UR8][R6.64], R5 ;  /* 0x0000000506007986 */ /* 0x0005e4000c101908 */
.L_x_980:
[----:B------:R-:W-:Y:S05]  /*a0b0*/  BSYNC.RECONVERGENT B0 ;  /* 0x0000000000007941 */ /* 0x000fea0003800200 */
.L_x_979:
[--C-:B------:R-:W-:Y:S02]  /*a0c0*/  HADD2.F32 R4, -RZ, R13.reuse.H0_H0 ;  /* 0x2000000dff047230 */ /* 0x100fe40000004100 */
[----:B------:R-:W-:Y:S01]  /*a0d0*/  HADD2.F32 R13, -RZ, R13.H1_H1 ;  /* 0x3000000dff0d7230 */ /* 0x000fe20000004100 */
[----:B------:R-:W-:Y:S06]  /*a0e0*/  BRA.U !UP0, `(.L_x_981) ;  /* 0x0000000108487547 */ /* 0x000fec000b800000 */
[----:B------:R-:W-:Y:S01]  /*a0f0*/  FFMA.FTZ R22, R59, R22, R64 ;  /* 0x000000163b167223 */ /* 0x000fe20000010040 */
[----:B------:R-:W-:-:S03]  /*a100*/  FFMA.FTZ R12, R15, R12, R62 ;  /* 0x0000000c0f0c7223 */ /* 0x000fc6000001003e */
[----:B0-2---:R-:W-:Y:S01]  /*a110*/  FMUL.FTZ R5, R22, -1.4426950216293334961 ;  /* 0xbfb8aa3b16057820 */ /* 0x005fe20000410000 */
        /* <DEDUP_REMOVED lines=15> */
.L_x_981:
[----:B------:R-:W-:Y:S01]  /*a210*/  BSSY.RECONVERGENT B0, `(.L_x_982) ;  /* 0x0000012000007945 */ /* 0x000fe20003800200 */
[----:B------:R-:W-:Y:S01]  /*a220*/  FFMA.FTZ R44, R59, R4, -R44 ;  /* 0x000000043b2c7223 */ /* 0x000fe2000001082c */
[----:B------:R-:W-:Y:S02]  /*a230*/  FFMA.FTZ R8, R15, R13, -R46 ;  /* 0x0000000d0f087223 */ /* 0x000fe4000001082e */
[----:B------:R-:W-:Y:S05]  /*a240*/  @P4 BRA `(.L_x_983) ;  /* 0x0000000000384947 */ /* 0x000fea0003800000 */
[----:B------:R-:W3:Y:S01]  /*a250*/  LDCU.64 UR4, c[0x0][0x3f8] ;  /* 0x00007f00ff0477ac */ /* 0x000ee20008000a00 */
[----:B------:R-:W-:Y:S01]  /*a260*/  MOV R4, R66 ;  /* 0x0000004200047202 */ /* 0x000fe20000000f00 */
[----:B-1----:R-:W-:Y:S01]  /*a270*/  FMUL.FTZ R9, R44, R61 ;  /* 0x0000003d2c097220 */ /* 0x002fe20000410000 */
[----:B0-2---:R-:W-:Y:S01]  /*a280*/  MOV R5, R69 ;  /* 0x0000004500057202 */ /* 0x005fe20000000f00 */
[----:B------:R-:W0:Y:S01]  /*a290*/  LDCU.64 UR6, c[0x0][0x380] ;  /* 0x00007000ff0677ac */ /* 0x000e220008000a00 */
[----:B------:R-:W-:Y:S01]  /*a2a0*/  FMUL.FTZ R8, R8, R61 ;  /* 0x0000003d08087220 */ /* 0x000fe20000410000 */
[----:B---3--:R-:W-:Y:S02]  /*a2b0*/  IMAD R12, R25, UR4, RZ ;  /* 0x00000004190c7c24 */ /* 0x008fe4000f8e02ff */
[----:B------:R-:W-:-:S04]  /*a2c0*/  IMAD.WIDE.U32 R6, R19, UR4, R4 ;  /* 0x0000000413067c25 */ /* 0x000fc8000f8e0004 */
[----:B------:R-:W-:Y:S01]  /*a2d0*/  IMAD R19, R19, UR5, R12 ;  /* 0x0000000513137c24 */ /* 0x000fe2000f8e020c */
[----:B0-----:R-:W-:-:S04]  /*a2e0*/  LEA R4, P0, R6, UR6, 0x1 ;  /* 0x0000000606047c11 */ /* 0x001fc8000f8008ff */
[----:B------:R-:W-:Y:S02]  /*a2f0*/  IADD3 R19, PT, PT, R7, R19, RZ ;  /* 0x0000001307137210 */ /* 0x000fe40007ffe0ff */
[----:B------:R-:W-:Y:S02]  /*a300*/  F2FP.F16.F32.PACK_AB R7, R8, R9 ;  /* 0x000000090807723e */ /* 0x000fe400000000ff */
[----:B------:R-:W-:-:S05]  /*a310*/  LEA.HI.X R5, R6, UR7, R19, 0x1, P0 ;  /* 0x0000000706057c11 */ /* 0x000fca00080f0c13 */
[----:B------:R3:W-:Y:S02]  /*a320*/  STG.E desc[UR8][R4.64], R7 ;  /* 0x0000000704007986 */ /* 0x0007e4000c101908 */
.L_x_983:
[----:B------:R-:W-:Y:S05]  /*a330*/  BSYNC.RECONVERGENT B0 ;  /* 0x0000000000007941 */ /* 0x000fea0003800200 */
.L_x_982:
[--C-:B---3--:R-:W-:Y:S02]  /*a340*/  HADD2.F32 R4, -RZ, R58.reuse.H0_H0 ;  /* 0x2000003aff047230 */ /* 0x108fe40000004100 */
[----:B------:R-:W-:Y:S01]  /*a350*/  HADD2.F32 R58, -RZ, R58.H1_H1 ;  /* 0x3000003aff3a7230 */ /* 0x000fe20000004100 */
[----:B------:R-:W-:Y:S06]  /*a360*/  BRA.U !UP0, `(.L_x_984) ;  /* 0x0000000108487547 */ /* 0x000fec000b800000 */
[----:B------:R-:W-:Y:S01]  /*a370*/  FFMA.FTZ R34, R15, R34, R62 ;  /* 0x000000220f227223 */ /* 0x000fe2000001003e */
[----:B------:R-:W-:-:S03]  /*a380*/  FFMA.FTZ R10, R59, R10, R64 ;  /* 0x0000000a3b0a7223 */ /* 0x000fc60000010040 */
[----:B------:R-:W-:Y:S01]  /*a390*/  FMUL.FTZ R8, R34, -1.4426950216293334961 ;  /* 0xbfb8aa3b22087820 */ /* 0x000fe20000410000 */
[----:B0-2---:R-:W-:-:S05]  /*a3a0*/  FMUL.FTZ R5, R10, -1.4426950216293334961 ;  /* 0xbfb8aa3b0a057820 */ /* 0x005fca0000410000 */
        /* <DEDUP_REMOVED lines=14> */
.L_x_984:
[----:B------:R-:W-:Y:S01]  /*a490*/  BSSY.RECONVERGENT B0, `(.L_x_985) ;  /* 0x0000012000007945 */ /* 0x000fe20003800200 */
[----:B------:R-:W-:Y:S01]  /*a4a0*/  FFMA.FTZ R48, R59, R4, -R48 ;  /* 0x000000043b307223 */ /* 0x000fe20000010830 */
[----:B------:R-:W-:Y:S02]  /*a4b0*/  FFMA.FTZ R50, R15, R58, -R50 ;  /* 0x0000003a0f327223 */ /* 0x000fe40000010832 */
[----:B------:R-:W-:Y:S05]  /*a4c0*/  @P5 BRA `(.L_x_986) ;  /* 0x0000000000385947 */ /* 0x000fea0003800000 */
[----:B------:R-:W3:Y:S01]  /*a4d0*/  LDCU.64 UR4, c[0x0][0x3f8] ;  /* 0x00007f00ff0477ac */ /* 0x000ee20008000a00 */
[----:B------:R-:W-:Y:S01]  /*a4e0*/  MOV R4, R66 ;  /* 0x0000004200047202 */ /* 0x000fe20000000f00 */
[----:B------:R-:W-:Y:S01]  /*a4f0*/  FMUL.FTZ R48, R48, R61 ;  /* 0x0000003d30307220 */ /* 0x000fe20000410000 */
[----:B0-2---:R-:W-:Y:S01]  /*a500*/  MOV R5, R69 ;  /* 0x0000004500057202 */ /* 0x005fe20000000f00 */
[----:B------:R-:W0:Y:S01]  /*a510*/  LDCU.64 UR6, c[0x0][0x380] ;  /* 0x00007000ff0677ac */ /* 0x000e220008000a00 */
[----:B---3--:R-:W-:Y:S02]  /*a520*/  IMAD R8, R21, UR4, RZ ;  /* 0x0000000415087c24 */ /* 0x008fe4000f8e02ff */
[----:B-1----:R-:W-:-:S04]  /*a530*/  IMAD.WIDE.U32 R6, R3, UR4, R4 ;  /* 0x0000000403067c25 */ /* 0x002fc8000f8e0004 */
[----:B------:R-:W-:Y:S02]  /*a540*/  IMAD R5, R3, UR5, R8 ;  /* 0x0000000503057c24 */ /* 0x000fe4000f8e0208 */
[----:B------:R-:W-:Y:S01]  /*a550*/  FMUL.FTZ R3, R50, R61 ;  /* 0x0000003d32037220 */ /* 0x000fe20000410000 */
[C---:B0-----:R-:W-:Y:S02]  /*a560*/  LEA R4, P0, R6.reuse, UR6, 0x1 ;  /* 0x0000000606047c11 */ /* 0x041fe4000f8008ff */
[----:B------:R-:W-:Y:S02]  /*a570*/  IADD3 R5, PT, PT, R7, R5, RZ ;  /* 0x0000000507057210 */ /* 0x000fe40007ffe0ff */
[----:B------:R-:W-:Y:S02]  /*a580*/  F2FP.F16.F32.PACK_AB R3, R3, R48 ;  /* 0x000000300303723e */ /* 0x000fe400000000ff */
[----:B------:R-:W-:-:S05]  /*a590*/  LEA.HI.X R5, R6, UR7, R5, 0x1, P0 ;  /* 0x0000000706057c11 */ /* 0x000fca00080f0c05 */
[----:B------:R3:W-:Y:S02]  /*a5a0*/  STG.E desc[UR8][R4.64], R3 ;  /* 0x0000000304007986 */ /* 0x0007e4000c101908 */
.L_x_986:
[----:B------:R-:W-:Y:S05]  /*a5b0*/  BSYNC.RECONVERGENT B0 ;  /* 0x0000000000007941 */ /* 0x000fea0003800200 */
.L_x_985:
[--C-:B---3--:R-:W-:Y:S01]  /*a5c0*/  HADD2.F32 R3, -RZ, R56.reuse.H0_H0 ;  /* 0x20000038ff037230 */ /* 0x108fe20000004100 */
[----:B------:R-:W-:Y:S01]  /*a5d0*/  SHF.R.S32.HI R10, RZ, 0x1f, R28 ;  /* 0x0000001fff0a7819 */ /* 0x000fe2000001141c */
[----:B------:R-:W-:Y:S01]  /*a5e0*/  HADD2.F32 R56, -RZ, R56.H1_H1 ;  /* 0x30000038ff387230 */ /* 0x000fe20000004100 */
        /* <DEDUP_REMOVED lines=19> */
.L_x_987:
        /* <DEDUP_REMOVED lines=10> */
[----:B------:R-:W3:Y:S01]  /*a7c0*/  LDCU.64 UR6, c[0x0][0x380] ;  /* 0x00007000ff0677ac */ /* 0x000ee20008000a00 */
[----:B0-2---:R-:W-:Y:S02]  /*a7d0*/  IMAD R5, R10, UR4, RZ ;  /* 0x000000040a057c24 */ /* 0x005fe4000f8e02ff */
[----:B------:R-:W-:-:S04]  /*a7e0*/  IMAD.WIDE.U32 R66, R28, UR4, R66 ;  /* 0x000000041c427c25 */ /* 0x000fc8000f8e0042 */
[----:B------:R-:W-:Y:S01]  /*a7f0*/  IMAD R5, R28, UR5, R5 ;  /* 0x000000051c057c24 */ /* 0x000fe2000f8e0205 */
[----:B---3--:R-:W-:-:S04]  /*a800*/  LEA R4, P0, R66, UR6, 0x1 ;  /* 0x0000000642047c11 */ /* 0x008fc8000f8008ff */
[----:B------:R-:W-:-:S04]  /*a810*/  IADD3 R5, PT, PT, R67, R5, RZ ;  /* 0x0000000543057210 */ /* 0x000fc80007ffe0ff */
[----:B------:R-:W-:-:S05]  /*a820*/  LEA.HI.X R5, R66, UR7, R5, 0x1, P0 ;  /* 0x0000000742057c11 */ /* 0x000fca00080f0c05 */
[----:B------:R3:W-:Y:S02]  /*a830*/  STG.E desc[UR8][R4.64], R3 ;  /* 0x0000000304007986 */ /* 0x0007e4000c101908 */
.L_x_989:
[----:B------:R-:W-:Y:S05]  /*a840*/  BSYNC.RECONVERGENT B0 ;  /* 0x0000000000007941 */ /* 0x000fea0003800200 */
.L_x_988:
[----:B---3--:R-:W3:Y:S01]  /*a850*/  LDC R3, c[0x0][0x374] ;  /* 0x0000dd00ff037b82 */ /* 0x008ee20000000800 */
[----:B------:R-:W4:Y:S01]  /*a860*/  LDCU UR4, c[0x0][0x410] ;  /* 0x00008200ff0477ac */ /* 0x000f220008000800 */
[----:B------:R-:W-:Y:S01]  /*a870*/  IADD3 R51, PT, PT, R51, 0x1, RZ ;  /* 0x0000000133337810 */ /* 0x000fe20007ffe0ff */
[----:B------:R-:W4:Y:S02]  /*a880*/  LDCU UR5, c[0x0][0x3e0] ;  /* 0x00007c00ff0577ac */ /* 0x000f240008000800 */
[----:B----4-:R-:W-:Y:S01]  /*a890*/  UIMAD UR4, UR4, UR5, URZ ;  /* 0x00000005040472a4 */ /* 0x010fe2000f8e02ff */
[----:B---3--:R-:W-:-:S05]  /*a8a0*/  IADD3 R54, PT, PT, R3, R54, RZ ;  /* 0x0000003603367210 */ /* 0x008fca0007ffe0ff */
[----:B------:R-:W-:-:S13]  /*a8b0*/  ISETP.GE.AND P0, PT, R54, UR4, PT ;  /* 0x0000000436007c0c */ /* 0x000fda000bf06270 */
[----:B------:R-:W-:Y:S05]  /*a8c0*/  @!P0 BRA `(.L_x_990) ;  /* 0xffffff5800248947 */ /* 0x000fea000383ffff */
.L_x_923:
[----:B------:R-:W3:Y:S01]  /*a8d0*/  LDC R4, c[0x0][0x370] ;  /* 0x0000dc00ff047b82 */ /* 0x000ee20000000800 */
[----:B------:R-:W-:Y:S01]  /*a8e0*/  ISETP.NE.AND P1, PT, R60, RZ, PT ;  /* 0x000000ff3c00720c */ /* 0x000fe20003f25270 */
[----:B------:R-:W-:Y:S06]  /*a8f0*/  BSSY.RECONVERGENT B0, `(.L_x_991) ;  /* 0x000000d000007945 */ /* 0x000fec0003800200 */
[----:B012---:R-:W0:Y:S08]  /*a900*/  LDC R7, c[0x0][0x374] ;  /* 0x0000dd00ff077b82 */ /* 0x007e300000000800 */
[----:B------:R-:W1:Y:S01]  /*a910*/  LDC.64 R2, c[0x0][0x3c8] ;  /* 0x0000f200ff027b82 */ /* 0x000e620000000a00 */
[----:B---3--:R-:W-:-:S02]  /*a920*/  ISETP.NE.AND P0, PT, R4, 0x1, PT ;  /* 0x000000010400780c */ /* 0x008fc40003f05270 */
[----:B0-----:R-:W-:-:S04]  /*a930*/  SHF.L.U32 R0, R7, 0x1, RZ ;  /* 0x0000000107007819 */ /* 0x001fc800000006ff */
[----:B------:R-:W-:-:S05]  /*a940*/  SEL R5, R0, RZ, P0 ;  /* 0x000000ff00057207 */ /* 0x000fca0000000000 */
[----:B-1----:R-:W-:Y:S01]  /*a950*/  IMAD.WIDE.U32 R2, R5, 0x4, R2 ;  /* 0x0000000405027825 */ /* 0x002fe200078e0002 */
[----:B------:R-:W-:Y:S06]  /*a960*/  @P1 BRA `(.L_x_992) ;  /* 0x0000000000141947 */ /* 0x000fec0003800000 */
[----:B------:R-:W-:Y:S01]  /*a970*/  HFMA2 R5, -RZ, RZ, 0, 5.9604644775390625e-08 ;  /* 0x00000001ff057431 */ /* 0x000fe200000001ff */
[----:B------:R-:W-:Y:S06]  /*a980*/  MEMBAR.ALL.GPU ;  /* 0x0000000000007992 */ /* 0x000fec000000a000 */
[----:B------:R-:W-:-:S00]  /*a990*/  ERRBAR ;  /* 0x00000000000079ab */ /* 0x000fc00000000000 */
[----:B------:R-:W-:Y:S06]  /*a9a0*/  CGAERRBAR ;  /* 0x00000000000075ab */ /* 0x000fec0000000000 */
[----:B------:R0:W-:Y:S02]  /*a9b0*/  REDG.E.ADD.S32.STRONG.GPU desc[UR8][R2.64], R5 ;  /* 0x000000050200798e */ /* 0x0001e4000c12e308 */
.L_x_992:
[----:B------:R-:W-:Y:S05]  /*a9c0*/  BSYNC.RECONVERGENT B0 ;  /* 0x0000000000007941 */ /* 0x000fea0003800200 */
.L_x_991:
        /* <DEDUP_REMOVED lines=11> */
.L_x_994:
[----:B------:R-:W2:Y:S04]  /*aa80*/  LDG.E.STRONG.GPU R5, desc[UR8][R2.64] ;  /* 0x0000000802057981 */ /* 0x000ea8000c1ef900 */
[----:B--2---:R-:W-:Y:S01]  /*aa90*/  CCTL.IVALL ;  /* 0x00000000ff00798f */ /* 0x004fe20002000000 */
[----:B------:R-:W-:Y:S05]  /*aaa0*/  YIELD ;  /* 0x0000000000007946 */ /* 0x000fea0003800000 */
[----:B------:R-:W-:-:S13]  /*aab0*/  ISETP.NE.AND P0, PT, R5, R0, PT ;  /* 0x000000000500720c */ /* 0x000fda0003f05270 */
[----:B------:R-:W-:Y:S05]  /*aac0*/  @P0 BRA `(.L_x_994) ;  /* 0xfffffffc00ec0947 */ /* 0x000fea000383ffff */
.L_x_993:
        /* <DEDUP_REMOVED lines=51> */
[C---:B------:R-:W-:Y:S01]  /*ae00*/  SHF.L.U32 R20, R60.reuse, 0x2, RZ ;  /* 0x000000023c147819 */ /* 0x040fe200000006ff */
[----:B------:R-:W1:Y:S01]  /*ae10*/  LDCU.64 UR6, c[0x0][0x3d8] ;  /* 0x00007b00ff0677ac */ /* 0x000e620008000a00 */
[----:B------:R-:W-:Y:S02]  /*ae20*/  LOP3.LUT R7, R7, 0x3, RZ, 0xc0, !PT ;  /* 0x0000000307077812 */ /* 0x000fe400078ec0ff */
[--C-:B------:R-:W-:Y:S01]  /*ae30*/  SHF.L.U64.HI R21, R60, 0x2, R61.reuse ;  /* 0x000000023c157819 */ /* 0x100fe2000001023d */
[----:B------:R-:W2:Y:S01]  /*ae40*/  LDCU.64 UR12, c[0x0][0x388] ;  /* 0x00007100ff0c77ac */ /* 0x000ea20008000a00 */
[----:B------:R-:W-:Y:S01]  /*ae50*/  SHF.L.U64.HI R30, R3, 0x2, R0 ;  /* 0x00000002031e7819 */ /* 0x000fe20000010200 */
[----:B------:R-:W-:Y:S01]  /*ae60*/  IMAD.WIDE.U32 R4, R7, 0x2a0, R60 ;  /* 0x000002a007047825 */ /* 0x000fe200078e003c */
[----:B------:R-:W-:Y:S01]  /*ae70*/  SHF.L.U64.HI R26, R27, 0x2, R32 ;  /* 0x000000021b1a7819 */ /* 0x000fe20000010220 */
[----:B------:R-:W-:-:S03]  /*ae80*/  UMOV UR4, URZ ;  /* 0x000000ff00047c82 */ /* 0x000fc60008000000 */
        /* <DEDUP_REMOVED lines=13> */
.L_x_997:
        /* <DEDUP_REMOVED lines=31> */
.L_x_996:
[----:B------:R-:W-:Y:S05]  /*b150*/  BSYNC.RECONVERGENT B0 ;  /* 0x0000000000007941 */ /* 0x000fea0003800200 */
.L_x_995:
        /* <DEDUP_REMOVED lines=10> */
.L_x_998:
        /* <DEDUP_REMOVED lines=9> */
[----:B------:R-:W-:-:S02]  /*b290*/  IADD3.X R25, PT, PT, R5, R21, RZ, P2, !PT ;  /* 0x0000001505197210 */ /* 0x000fc400017fe4ff */
[----:B------:R-:W-:Y:S01]  /*b2a0*/  IADD3.X R13, PT, PT, R5, R11, RZ, P1, !PT ;  /* 0x0000000b050d7210 */ /* 0x000fe20000ffe4ff */
[----:B------:R-:W3:Y:S04]  /*b2b0*/  LDG.E R7, desc[UR8][R6.64] ;  /* 0x0000000806077981 */ /* 0x000ee8000c1e1900 */
[----:B------:R-:W4:Y:S04]  /*b2c0*/  LDG.E R12, desc[UR8][R12.64] ;  /* 0x000000080c0c7981 */ /* 0x000f28000c1e1900 */
[----:B------:R-:W4:Y:S01]  /*b2d0*/  LDG.E R25, desc[UR8][R24.64] ;  /* 0x0000000818197981 */ /* 0x000f22000c1e1900 */
[----:B------:R-:W-:-:S02]  /*b2e0*/  LOP3.LUT R8, R18, 0xfffffffc, RZ, 0xc0, !PT ;  /* 0xfffffffc12087812 */ /* 0x000fc400078ec0ff */
[----:B------:R-:W-:Y:S02]  /*b2f0*/  LOP3.LUT R9, R61, 0x1, RZ, 0xc0, !PT ;  /* 0x000000013d097812 */ /* 0x000fe400078ec0ff */
[----:B0-----:R-:W-:-:S04]  /*b300*/  IADD3 R26, P0, PT, R8, UR6, RZ ;  /* 0x00000006081a7c10 */ /* 0x001fc8000ff1e0ff */
[C---:B------:R-:W-:Y:S02]  /*b310*/  IADD3.X R27, PT, PT, R9.reuse, UR7, RZ, P0, !PT ;  /* 0x00000007091b7c10 */ /* 0x040fe400087fe4ff */
[C---:B--2---:R-:W-:Y:S02]  /*b320*/  IADD3 R28, P0, PT, R8.reuse, UR10, RZ ;  /* 0x0000000a081c7c10 */ /* 0x044fe4000ff1e0ff */
[----:B------:R-:W-:Y:S02]  /*b330*/  IADD3 R8, P1, PT, R8, UR4, RZ ;  /* 0x0000000408087c10 */ /* 0x000fe4000ff3e0ff */
[----:B------:R-:W-:Y:S02]  /*b340*/  IADD3.X R29, PT, PT, R9, UR11, RZ, P0, !PT ;  /* 0x0000000b091d7c10 */ /* 0x000fe400087fe4ff */
[----:B-1----:R-:W-:Y:S02]  /*b350*/  IADD3 R4, P2, PT, R8, R23, RZ ;  /* 0x0000001708047210 */ /* 0x002fe40007f5e0ff */
[----:B---3--:R-:W-:-:S02]  /*b360*/  F2FP.BF16.F32.PACK_AB R31, R7, R2 ;  /* 0x00000002071f723e */ /* 0x008fc400000010ff */
[----:B------:R-:W-:-:S04]  /*b370*/  LOP3.LUT R2, R61, 0x3, RZ, 0xc0, !PT ;  /* 0x000000033d027812 */ /* 0x000fc800078ec0ff */
[----:B------:R-:W-:Y:S02]  /*b380*/  IADD3.X R9, PT, PT, R2, UR5, RZ, P1, !PT ;  /* 0x0000000502097c10 */ /* 0x000fe40008ffe4ff */
[----:B----4-:R-:W-:Y:S02]  /*b390*/  F2FP.BF16.F32.PACK_AB R33, R25, R12 ;  /* 0x0000000c1921723e */ /* 0x010fe400000010ff */
[C---:B------:R-:W-:Y:S02]  /*b3a0*/  IADD3 R12, P0, PT, R8.reuse, R17, RZ ;  /* 0x00000011080c7210 */ /* 0x040fe40007f1e0ff */
[----:B------:R-:W-:Y:S02]  /*b3b0*/  IADD3 R6, P1, PT, R8, R19, RZ ;  /* 0x0000001308067210 */ /* 0x000fe40007f3e0ff */
[C---:B------:R-:W-:Y:S02]  /*b3c0*/  IADD3.X R13, PT, PT, R9.reuse, R15, RZ, P0, !PT ;  /* 0x0000000f090d7210 */ /* 0x040fe400007fe4ff */
[----:B------:R-:W-:-:S02]  /*b3d0*/  IADD3.X R7, PT, PT, R9, R11, RZ, P1, !PT ;  /* 0x0000000b09077210 */ /* 0x000fc40000ffe4ff */
        /* <DEDUP_REMOVED lines=51> */
[----:B----4-:R-:W-:Y:S02]  /*b710*/  F2FP.BF16.F32.PACK_AB R13, R13, R8 ;  /* 0x000000080d0d723e */ /* 0x010fe400000010ff */
[----:B-----5:R-:W-:-:S03]  /*b720*/  F2FP.BF16.F32.PACK_AB R7, R5, R6 ;  /* 0x000000060507723e */ /* 0x020fc600000010ff */
[----:B------:R3:W-:Y:S04]  /*b730*/  STG.E desc[UR8][R26.64], R13 ;  /* 0x0000000d1a007986 */ /* 0x0007e8000c101908 */
[----:B------:R3:W-:Y:S02]  /*b740*/  STG.E desc[UR8][R28.64], R7 ;  /* 0x000000071c007986 */ /* 0x0007e4000c101908 */
[----:B------:R-:W-:Y:S05]  /*b750*/  @P0 BRA `(.L_x_998) ;  /* 0xfffffff800a80947 */ /* 0x000fea000383ffff */
[----:B------:R-:W-:Y:S05]  /*b760*/  EXIT ;  /* 0x000000000000794d */ /* 0x000fea0003800000 */
.L_x_999:
        /* <DEDUP_REMOVED lines=9> */
.L_x_4511:


//--------------------- .text._Z35group_norm_nhwc_bwd_one_pass_kernelI11Fp16IOBf16WLi512ELi84ELi672EEv26Group_norm_nhwc_bwd_params --------------------------
	.section	.text._Z35group_norm_nhwc_bwd_one_pass_kernelI11Fp16IOBf16WLi512ELi84ELi672EEv26Group_norm_nhwc_bwd_params,"ax",@progbits
	.align	128
        .global         _Z35group_norm_nhwc_bwd_one_pass_kernelI11Fp16IOBf16WLi512ELi84ELi672EEv26Group_norm_nhwc_bwd_params
        .type           _Z35group_norm_nhwc_bwd_one_pass_kernelI11Fp16IOBf16WLi512ELi84ELi672EEv26Group_norm_nhwc_bwd_params,@function
        .size           _Z35group_norm_nhwc_bwd_one_pass_kernelI11Fp16IOBf16WLi512ELi84ELi672EEv26Group_norm_nhwc_bwd_params,(.L_x_4512 - _Z35group_norm_nhwc_bwd_one_pass_kernelI11Fp16IOBf16WLi512ELi84ELi672EEv26Group_norm_nhwc_bwd_params)
        .other          _Z35group_norm_nhwc_bwd_one_pass_kernelI11Fp16IOBf16WLi512ELi84ELi672EEv26Group_norm_nhwc_bwd_params,@"STO_CUDA_ENTRY STV_DEFAULT"
_Z35group_norm_nhwc_bwd_one_pass_kernelI11Fp16IOBf16WLi512ELi84ELi672EEv26Group_norm_nhwc_bwd_params:
.text._Z35group_norm_nhwc_bwd_one_pass_kernelI11Fp16IOBf16WLi512ELi84ELi672EEv26Group_norm_nhwc_bwd_params:
        /* <DEDUP_REMOVED lines=28> */
.L_x_1026:
[----:B------:R-:W2:Y:S01]  /*01c0*/  LDL R6, [R1+0x18c] ;  /* 0x00018c0001067983 */ /* 0x000ea20000100800 */
[----:B0-----:R-:W0:Y:S03]  /*01d0*/  LDCU UR14, c[0x0][0x410] ;  /* 0x00008200ff0e77ac */ /* 0x001e260008000800 */
[----:B------:R-:W3:Y:S01]  /*01e0*/  LDL.LU R5, [R1+0x188] ;  /* 0x0001880001057983 */ /* 0x000ee20000300800 */
[----:B------:R-:W-:Y:S01]  /*01f0*/  IABS R4, UR8 ;  /* 0x0000000800047c13 */ /* 0x000fe20008000000 */
[----:B------:R-:W-:Y:S01]  /*0200*/  UMOV UR6, URZ ;  /* 0x000000ff00067c82 */ /* 0x000fe20008000000 */
[----:B-1----:R-:W1:Y:S01]  /*0210*/  LDCU.128 UR16, c[0x0][0x400] ;  /* 0x00008000ff1077ac */ /* 0x002e620008000c00 */
        /* <DEDUP_REMOVED lines=30> */
[----:B------:R-:W-:Y:S02]  /*0400*/  USEL UR13, UR9, UR5, !UP0 ;  /* 0x00000005090d7287 */ /* 0x000fe4000c000000 */
[----:B------:R-:W-:-:S02]  /*0410*/  @!UP2 UIADD3 UR7, UPT, UPT, -UR7, URZ, URZ ;  /* 0x000000ff0707a290 */ /* 0x000fc4000fffe1ff */
[----:B------:R-:W-:Y:S01]  /*0420*/  UIMAD UR5, UR13, 0x54, URZ ;  /* 0x000000540d0578a4 */ /* 0x000fe2000f8e02ff */
[----:B------:R-:W-:Y:S01]  /*0430*/  IADD3 R13, PT, PT, R0, 0x10, RZ ;  /* 0x00000010000d7810 */ /* 0x000fe20007ffe0ff */
[----:B------:R-:W-:-:S03]  /*0440*/  USEL UR7, UR9, UR7, !UP0 ;  /* 0x0000000709077287 */ /* 0x000fc6000c000000 */
[----:B------:R-:W-:Y:S02]  /*0450*/  ISETP.GE.U32.AND P1, PT, R13, UR16, PT ;  /* 0x000000100d007c0c */ /* 0x000fe4000bf26070 */
[----:B------:R-:W-:Y:S02]  /*0460*/  MOV R3, UR5 ;  /* 0x0000000500037c02 */ /* 0x000fe40008000f00 */
[----:B------:R-:W-:-:S04]  /*0470*/  SHF.R.S32.HI R11, RZ, 0x1f, R13 ;  /* 0x0000001fff0b7819 */ /* 0x000fc8000001140d */
[----:B------:R-:W-:Y:S02]  /*0480*/  ISETP.GE.AND.EX P4, PT, R11, UR17, PT, P1 ;  /* 0x000000110b007c0c */ /* 0x000fe4000bf86310 */
[----:B------:R-:W-:-:S04]  /*0490*/  IADD3 R23, PT, PT, R0, 0x20, RZ ;  /* 0x0000002000177810 */ /* 0x000fc80007ffe0ff */
[----:B------:R-:W-:Y:S02]  /*04a0*/  ISETP.GE.U32.AND P1, PT, R23, UR16, PT ;  /* 0x0000001017007c0c */ /* 0x000fe4000bf26070 */
[----:B------:R-:W-:Y:S02]  /*04b0*/  SHF.R.S32.HI R15, RZ, 0x1f, R23 ;  /* 0x0000001fff0f7819 */ /* 0x000fe40000011417 */
[----:B------:R-:W-:Y:S02]  /*04c0*/  LOP3.LUT R74, R74, 0xfeffffff, RZ, 0xc0, !PT ;  /* 0xfeffffff4a4a7812 */ /* 0x000fe400078ec0ff */
[----:B------:R-:W-:Y:S01]  /*04d0*/  ISETP.GE.AND.EX P3, PT, R15, UR17, PT, P1 ;  /* 0x000000110f007c0c */ /* 0x000fe2000bf66310 */
[----:B------:R-:W0:Y:S01]  /*04e0*/  @!P4 LDC.64 R28, c[0x0][0x3f8] ;  /* 0x0000fe00ff1ccb82 */ /* 0x000e220000000a00 */
[----:B------:R-:W-:Y:S02]  /*04f0*/  IADD3 R26, PT, PT, R0, 0x30, RZ ;  /* 0x00000030001a7810 */ /* 0x000fe40007ffe0ff */
[----:B------:R-:W-:-:S02]  /*0500*/  @P4 LOP3.LUT R74, R74, 0x1000000, RZ, 0xfc, !PT ;  /* 0x010000004a4a4812 */ /* 0x000fc400078efcff */
[----:B------:R-:W-:Y:S02]  /*0510*/  ISETP.GE.U32.AND P1, PT, R26, UR16, PT ;  /* 0x000000101a007c0c */ /* 0x000fe4000bf26070 */
[----:B------:R-:W-:Y:S02]  /*0520*/  SHF.R.S32.HI R27, RZ, 0x1f, R26 ;  /* 0x0000001fff1b7819 */ /* 0x000fe4000001141a */
[----:B------:R-:W-:Y:S02]  /*0530*/  LOP3.LUT R74, R74, 0xff7fffff, RZ, 0xc0, !PT ;  /* 0xff7fffff4a4a7812 */ /* 0x000fe400078ec0ff */
[----:B------:R-:W-:Y:S01]  /*0540*/  ISETP.GE.AND.EX P6, PT, R27, UR17, PT, P1 ;  /* 0x000000111b007c0c */ /* 0x000fe2000bfc6310 */
[----:B------:R-:W1:Y:S01]  /*0550*/  @!P3 LDC.64 R16, c[0x0][0x3f8] ;  /* 0x0000fe00ff10bb82 */ /* 0x000e620000000a00 */
[----:B------:R-:W-:Y:S02]  /*0560*/  IADD3 R20, PT, PT, R0, 0x40, RZ ;  /* 0x0000004000147810 */ /* 0x000fe40007ffe0ff */
[----:B------:R-:W-:-:S02]  /*0570*/  @P3 LOP3.LUT R74, R74, 0x800000, RZ, 0xfc, !PT ;  /* 0x008000004a4a3812 */ /* 0x000fc400078efcff */
[----:B------:R-:W-:Y:S02]  /*0580*/  ISETP.GE.U32.AND P1, PT, R20, UR16, PT ;  /* 0x0000001014007c0c */ /* 0x000fe4000bf26070 */
[----:B------:R-:W-:-:S04]  /*0590*/  SHF.R.S32.HI R35, RZ, 0x1f, R20 ;  /* 0x0000001fff237819 */ /* 0x000fc80000011414 */
[----:B------:R-:W-:Y:S01]  /*05a0*/  ISETP.GE.AND.EX P5, PT, R35, UR17, PT, P1 ;  /* 0x0000001123007c0c */ /* 0x000fe2000bfa6310 */
[----:B0-----:R-:W-:Y:S01]  /*05b0*/  @!P4 IMAD R12, R11, R28, RZ ;  /* 0x0000001c0b0cc224 */ /* 0x001fe200078e02ff */
[----:B------:R-:W-:Y:S01]  /*05c0*/  IADD3 R21, PT, PT, R0, 0x50, RZ ;  /* 0x0000005000157810 */ /* 0x000fe20007ffe0ff */
[----:B------:R-:W0:Y:S02]  /*05d0*/  @!P6 LDC.64 R24, c[0x0][0x3f8] ;  /* 0x0000fe00ff18eb82 */ /* 0x000e240000000a00 */
[----:B------:R-:W-:Y:S01]  /*05e0*/  @!P4 IMAD R29, R13, R29, R12 ;  /* 0x0000001d0d1dc224 */ /* 0x000fe200078e020c */
        /* <DEDUP_REMOVED lines=11> */
[----:B------:R-:W4:Y:S01]  /*06a0*/  @!P0 LDC.64 R76, c[0x0][0x3a0] ;  /* 0x0000e800ff4c8b82 */ /* 0x000f220000000a00 */
[----:B------:R-:W-:Y:S01]  /*06b0*/  IADD3 R5, PT, PT, R3, UR5, RZ ;  /* 0x0000000503057c10 */ /* 0x000fe2000fffe0ff */
[----:B--2---:R-:W-:Y:S01]  /*06c0*/  @!P0 IMAD R4, R6, R8, RZ ;  /* 0x0000000806048224 */ /* 0x004fe200078e02ff */
[----:B------:R2:W-:Y:S01]  /*06d0*/  @!P0 STL [R1+0x18c], R6 ;  /* 0x00018c0601008387 */ /* 0x0005e20000100800 */
[----:B------:R-:W-:Y:S01]  /*06e0*/  SHF.R.S32.HI R33, RZ, 0x1f, R21 ;  /* 0x0000001fff217819 */ /* 0x000fe20000011415 */
[----:B0-----:R-:W-:Y:S01]  /*06f0*/  @!P6 IMAD R27, R27, R24, RZ ;  /* 0x000000181b1be224 */ /* 0x001fe200078e02ff */
[C---:B------:R-:W-:Y:S01]  /*0700*/  IADD3 R53, PT, PT, R0.reuse, 0xb0, RZ ;  /* 0x000000b000357810 */ /* 0x040fe20007ffe0ff */
[C---:B------:R-:W-:Y:S01]  /*0710*/  @!P0 IMAD R9, R0.reuse, R9, R4 ;  /* 0x0000000900098224 */ /* 0x040fe200078e0204 */
[----:B------:R-:W-:Y:S01]  /*0720*/  @!P0 MOV R4, R2 ;  /* 0x0000000200048202 */ /* 0x000fe20000000f00 */
[----:B------:R-:W0:Y:S04]  /*0730*/  LDCU.64 UR6, c[0x0][0x3b8] ;  /* 0x00007700ff0677ac */ /* 0x000e280008000a00 */
[----:B--2---:R-:W-:-:S05]  /*0740*/  @!P0 IMAD.WIDE.U32 R6, R0, R8, R4 ;  /* 0x0000000800068225 */ /* 0x004fca00078e0004 */
[----:B------:R-:W-:Y:S02]  /*0750*/  @!P0 IADD3 R9, PT, PT, R7, R9, RZ ;  /* 0x0000000907098210 */ /* 0x000fe40007ffe0ff */
[C---:B------:R-:W-:Y:S02]  /*0760*/  @!P0 SHF.L.U32 R7, R6.reuse, 0x1, RZ ;  /* 0x0000000106078819 */ /* 0x040fe400000006ff */
[----:B------:R-:W-:Y:S02]  /*0770*/  @!P0 SHF.L.U64.HI R10, R6, 0x1, R9 ;  /* 0x00000001060a8819 */ /* 0x000fe40000010209 */
[----:B------:R-:W2:Y:S01]  /*0780*/  @!P4 LDC.64 R8, c[0x0][0x3a0] ;  /* 0x0000e800ff08cb82 */ /* 0x000ea20000000a00 */
[C---:B---3--:R-:W-:Y:S02]  /*0790*/  @!P0 IADD3 R6, P3, PT, R7.reuse, R18, RZ ;  /* 0x0000001207068210 */ /* 0x048fe40007f7e0ff */
[----:B----4-:R-:W-:Y:S02]  /*07a0*/  @!P0 IADD3 R76, P2, PT, R7, R76, RZ ;  /* 0x0000004c074c8210 */ /* 0x010fe40007f5e0ff */
[----:B------:R-:W-:-:S02]  /*07b0*/  @!P0 IADD3.X R7, PT, PT, R10, R19, RZ, P3, !PT ;  /* 0x000000130a078210 */ /* 0x000fc40001ffe4ff */
[C---:B------:R-:W-:Y:S02]  /*07c0*/  LOP3.LUT P3, RZ, R74.reuse, 0x800000, RZ, 0xc0, !PT ;  /* 0x008000004aff7812 */ /* 0x040fe4000786c0ff */
[----:B------:R-:W-:Y:S02]  /*07d0*/  LOP3.LUT R74, R74, 0xffbfffff, RZ, 0xc0, !PT ;  /* 0xffbfffff4a4a7812 */ /* 0x000fe400078ec0ff */
[----:B------:R-:W-:Y:S02]  /*07e0*/  @!P4 MOV R18, R2 ;  /* 0x000000020012c202 */ /* 0x000fe40000000f00 */
[----:B------:R-:W-:Y:S02]  /*07f0*/  @!P4 MOV R19, R5 ;  /* 0x000000050013c202 */ /* 0x000fe40000000f00 */
[----:B------:R-:W-:Y:S02]  /*0800*/  @P6 LOP3.LUT R74, R74, 0x400000, RZ, 0xfc, !PT ;  /* 0x004000004a4a6812 */ /* 0x000fe400078efcff */
[----:B------:R-:W-:Y:S01]  /*0810*/  @!P0 IADD3.X R77, PT, PT, R10, R77, RZ, P2, !PT ;  /* 0x0000004d0a4d8210 */ /* 0x000fe200017fe4ff */
[----:B------:R-:W-:Y:S01]  /*0820*/  @!P4 IMAD.WIDE.U32 R18, R13, R28, R18 ;  /* 0x0000001c0d12c225 */ /* 0x000fe200078e0012 */
[----:B------:R-:W3:Y:S01]  /*0830*/  @!P4 LDC.64 R10, c[0x0][0x398] ;  /* 0x0000e600ff0acb82 */ /* 0x000ee20000000a00 */
[----:B------:R-:W-:-:S02]  /*0840*/  LOP3.LUT R74, R74, 0xffdfffff, RZ, 0xc0, !PT ;  /* 0xffdfffff4a4a7812 */ /* 0x000fc400078ec0ff */
[----:B------:R-:W-:Y:S02]  /*0850*/  ISETP.GE.U32.AND P2, PT, R21, UR16, PT ;  /* 0x0000001015007c0c */ /* 0x000fe4000bf46070 */
[----:B------:R-:W-:Y:S02]  /*0860*/  @!P4 IADD3 R19, PT, PT, R19, R29, RZ ;  /* 0x0000001d1313c210 */ /* 0x000fe40007ffe0ff */
[----:B------:R-:W-:Y:S01]  /*0870*/  @!P4 SHF.L.U32 R31, R18, 0x1, RZ ;  /* 0x00000001121fc819 */ /* 0x000fe200000006ff */
[----:B------:R-:W4:Y:S01]  /*0880*/  @!P3 LDC.64 R12, c[0x0][0x3a0] ;  /* 0x0000e800ff0cbb82 */ /* 0x000f220000000a00 */
[----:B------:R-:W-:Y:S01]  /*0890*/  @P5 LOP3.LUT R74, R74, 0x200000, RZ, 0xfc, !PT ;  /* 0x002000004a4a5812 */ /* 0x000fe200078efcff */
[----:B-1----:R-:W-:Y:S01]  /*08a0*/  @!P3 IMAD R28, R15, R16, RZ ;  /* 0x000000100f1cb224 */ /* 0x002fe200078e02ff */
[----:B------:R-:W-:Y:S02]  /*08b0*/  @!P4 SHF.L.U64.HI R22, R18, 0x1, R19 ;  /* 0x000000011216c819 */ /* 0x000fe40000010213 */
[----:B--2---:R-:W-:-:S02]  /*08c0*/  @!P4 IADD3 R8, P1, PT, R31, R8, RZ ;  /* 0x000000081f08c210 */ /* 0x004fc40007f3e0ff */
[----:B------:R-:W-:Y:S01]  /*08d0*/  ISETP.GE.AND.EX P4, PT, R33, UR17, PT, P2 ;  /* 0x0000001121007c0c */ /* 0x000fe2000bf86320 */
[----:B------:R-:W1:Y:S01]  /*08e0*/  @!P3 LDC.64 R14, c[0x0][0x398] ;  /* 0x0000e600ff0ebb82 */ /* 0x000e620000000a00 */
[----:B------:R-:W-:Y:S02]  /*08f0*/  LOP3.LUT P2, RZ, R74, 0x1000000, RZ, 0xc0, !PT ;  /* 0x010000004aff7812 */ /* 0x000fe4000784c0ff */
[----:B------:R-:W-:Y:S02]  /*0900*/  @!P3 MOV R18, R2 ;  /* 0x000000020012b202 */ /* 0x000fe40000000f00 */
[----:B------:R-:W-:Y:S01]  /*0910*/  @!P3 MOV R19, R5 ;  /* 0x000000050013b202 */ /* 0x000fe20000000f00 */
[C---:B------:R-:W-:Y:S02]  /*0920*/  @!P3 IMAD R17, R23.reuse, R17, R28 ;  /* 0x000000111711b224 */ /* 0x040fe400078e021c */
[----:B------:R-:W2:Y:S01]  /*0930*/  @!P5 LDC.64 R28, c[0x0][0x3f8] ;  /* 0x0000fe00ff1cdb82 */ /* 0x000ea20000000a00 */
[----:B------:R-:W-:-:S05]  /*0940*/  @!P3 IMAD.WIDE.U32 R18, R23, R16, R18 ;  /* 0x000000101712b225 */ /* 0x000fca00078e0012 */
[----:B------:R-:W-:Y:S02]  /*0950*/  @!P2 IADD3.X R9, PT, PT, R22, R9, RZ, P1, !PT ;  /* 0x000000091609a210 */ /* 0x000fe40000ffe4ff */
[----:B---3--:R-:W-:Y:S02]  /*0960*/  @!P2 IADD3 R10, P1, PT, R31, R10, RZ ;  /* 0x0000000a1f0aa210 */ /* 0x008fe40007f3e0ff */
[----:B------:R-:W-:Y:S02]  /*0970*/  @!P3 IADD3 R19, PT, PT, R19, R17, RZ ;  /* 0x000000111313b210 */ /* 0x000fe40007ffe0ff */
[----:B------:R-:W-:Y:S01]  /*0980*/  @!P3 SHF.L.U32 R31, R18, 0x1, RZ ;  /* 0x00000001121fb819 */ /* 0x000fe200000006ff */
[----:B------:R-:W3:Y:S01]  /*0990*/  @!P6 LDC.64 R16, c[0x0][0x3a0] ;  /* 0x0000e800ff10eb82 */ /* 0x000ee20000000a00 */
[----:B------:R-:W-:Y:S02]  /*09a0*/  @!P2 IADD3.X R11, PT, PT, R22, R11, RZ, P1, !PT ;  /* 0x0000000b160ba210 */ /* 0x000fe40000ffe4ff */
[----:B------:R-:W-:-:S02]  /*09b0*/  @!P3 SHF.L.U64.HI R32, R18, 0x1, R19 ;  /* 0x000000011220b819 */ /* 0x000fc40000010213 */
[----:B----4-:R-:W-:-:S03]  /*09c0*/  @!P3 IADD3 R12, P1, PT, R31, R12, RZ ;  /* 0x0000000c1f0cb210 */ /* 0x010fc60007f3e0ff */
[----:B------:R-:W4:Y:S01]  /*09d0*/  @!P6 LDC.64 R18, c[0x0][0x398] ;  /* 0x0000e600ff12eb82 */ /* 0x000f220000000a00 */
[----:B------:R-:W-:Y:S02]  /*09e0*/  @!P3 IADD3.X R13, PT, PT, R32, R13, RZ, P1, !PT ;  /* 0x0000000d200db210 */ /* 0x000fe40000ffe4ff */
[----:B-1----:R-:W-:Y:S02]  /*09f0*/  @!P3 IADD3 R14, P1, PT, R31, R14, RZ ;  /* 0x0000000e1f0eb210 */ /* 0x002fe40007f3e0ff */
[----:B------:R-:W-:Y:S02]  /*0a00*/  @!P6 MOV R30, R2 ;  /* 0x00000002001ee202 */ /* 0x000fe40000000f00 */
[----:B------:R-:W-:Y:S01]  /*0a10*/  @!P6 MOV R31, R5 ;  /* 0x00000005001fe202 */ /* 0x000fe20000000f00 */
[----:B------:R-:W1:Y:S01]  /*0a20*/  @!P4 LDC.64 R22, c[0x0][0x3f8] ;  /* 0x0000fe00ff16cb82 */ /* 0x000e620000000a00 */
[C---:B------:R-:W-:Y:S02]  /*0a30*/  @!P6 IMAD R27, R26.reuse, R25, R27 ;  /* 0x000000191a1be224 */ /* 0x040fe400078e021b */
[----:B------:R-:W-:-:S05]  /*0a40*/  @!P6 IMAD.WIDE.U32 R24, R26, R24, R30 ;  /* 0x000000181a18e225 */ /* 0x000fca00078e001e */
[----:B------:R-:W0:Y:S01]  /*0a50*/  @!P5 LDC.64 R30, c[0x0][0x3a0] ;  /* 0x0000e800ff1edb82 */ /* 0x000e220000000a00 */
[----:B------:R-:W-:Y:S01]  /*0a60*/  @!P6 IADD3 R25, PT, PT, R25, R27, RZ ;  /* 0x0000001b1919e210 */ /* 0x000fe20007ffe0ff */
[----:B--2---:R-:W-:Y:S01]  /*0a70*/  @!P5 IMAD R35, R35, R28, RZ ;  /* 0x0000001c2323d224 */ /* 0x004fe200078e02ff */
[----:B------:R-:W-:Y:S02]  /*0a80*/  @!P6 SHF.L.U32 R37, R24, 0x1, RZ ;  /* 0x000000011825e819 */ /* 0x000fe400000006ff */
[----:B------:R-:W-:-:S03]  /*0a90*/  @!P3 IADD3.X R15, PT, PT, R32, R15, RZ, P1, !PT ;  /* 0x0000000f200fb210 */ /* 0x000fc60000ffe4ff */
[----:B------:R-:W2:Y:S01]  /*0aa0*/  @!P5 LDC.64 R26, c[0x0][0x398] ;  /* 0x0000e600ff1adb82 */ /* 0x000ea20000000a00 */
[----:B------:R-:W-:Y:S01]  /*0ab0*/  @!P5 IMAD R39, R20, R29, R35 ;  /* 0x0000001d1427d224 */ /* 0x000fe200078e0223 */
[----:B------:R-:W-:Y:S02]  /*0ac0*/  @!P6 SHF.L.U64.HI R32, R24, 0x1, R25 ;  /* 0x000000011820e819 */ /* 0x000fe40000010219 */
[----:B------:R-:W-:Y:S02]  /*0ad0*/  @!P5 MOV R34, R2 ;  /* 0x000000020022d202 */ /* 0x000fe40000000f00 */
[----:B------:R-:W-:Y:S02]  /*0ae0*/  @!P5 MOV R35, R5 ;  /* 0x000000050023d202 */ /* 0x000fe40000000f00 */
[----:B------:R-:W2:Y:S01]  /*0af0*/  @!P4 LDC.64 R24, c[0x0][0x3a0] ;  /* 0x0000e800ff18cb82 */ /* 0x000ea20000000a00 */
[----:B---3--:R-:W-:Y:S01]  /*0b00*/  @!P6 IADD3 R16, P1, PT, R37, R16, RZ ;  /* 0x000000102510e210 */ /* 0x008fe20007f3e0ff */
[----:B------:R-:W-:-:S03]  /*0b10*/  @!P5 IMAD.WIDE.U32 R34, R20, R28, R34 ;  /* 0x0000001c1422d225 */ /* 0x000fc600078e0022 */
[C---:B------:R-:W-:Y:S02]  /*0b20*/  @!P6 IADD3.X R17, PT, PT, R32.reuse, R17, RZ, P1, !PT ;  /* 0x000000112011e210 */ /* 0x040fe40000ffe4ff */
[----:B----4-:R-:W-:Y:S01]  /*0b30*/  @!P6 IADD3 R18, P1, PT, R37, R18, RZ ;  /* 0x000000122512e210 */ /* 0x010fe20007f3e0ff */
[----:B------:R-:W3:Y:S01]  /*0b40*/  @!P4 LDC.64 R28, c[0x0][0x398] ;  /* 0x0000e600ff1ccb82 */ /* 0x000ee20000000a00 */
        /* <DEDUP_REMOVED lines=8> */
[----:B0-----:R-:W-:Y:S01]  /*0bd0*/  @!P5 IADD3 R20, P1, PT, R35, R30, RZ ;  /* 0x0000001e2314d210 */ /* 0x001fe20007f3e0ff */
[----:B------:R-:W-:-:S03]  /*0be0*/  @!P4 IMAD.WIDE.U32 R32, R21, R22, R32 ;  /* 0x000000161520c225 */ /* 0x000fc600078e0020 */
[----:B------:R-:W-:Y:S02]  /*0bf0*/  @!P5 IADD3.X R21, PT, PT, R34, R31, RZ, P1, !PT ;  /* 0x0000001f2215d210 */ /* 0x000fe40000ffe4ff */
[----:B--2---:R-:W-:Y:S02]  /*0c00*/  @!P5 IADD3 R22, P1, PT, R35, R26, RZ ;  /* 0x0000001a2316d210 */ /* 0x004fe40007f3e0ff */
[----:B------:R-:W-:Y:S02]  /*0c10*/  @!P4 IADD3 R33, PT, PT, R33, R23, RZ ;  /* 0x000000172121c210 */ /* 0x000fe40007ffe0ff */
[----:B------:R-:W-:Y:S02]  /*0c20*/  @!P4 SHF.L.U32 R31, R32, 0x1, RZ ;  /* 0x00000001201fc819 */ /* 0x000fe400000006ff */
[----:B------:R-:W-:Y:S02]  /*0c30*/  @!P5 IADD3.X R23, PT, PT, R34, R27, RZ, P1, !PT ;  /* 0x0000001b2217d210 */ /* 0x000fe40000ffe4ff */
[----:B------:R-:W-:-:S02]  /*0c40*/  @!P4 SHF.L.U64.HI R32, R32, 0x1, R33 ;  /* 0x000000012020c819 */ /* 0x000fc40000010221 */
[----:B------:R-:W-:-:S04]  /*0c50*/  @!P4 IADD3 R24, P1, PT, R31, R24, RZ ;  /* 0x000000181f18c210 */ /* 0x000fc80007f3e0ff */
[----:B------:R-:W-:Y:S02]  /*0c60*/  @!P4 IADD3.X R25, PT, PT, R32, R25, RZ, P1, !PT ;  /* 0x000000192019c210 */ /* 0x000fe40000ffe4ff */
[----:B---3--:R-:W-:Y:S02]  /*0c70*/  @!P4 IADD3 R26, P1, PT, R31, R28, RZ ;  /* 0x0000001c1f1ac210 */ /* 0x008fe40007f3e0ff */
[----:B------:R-:W-:Y:S02]  /*0c80*/  IADD3 R31, PT, PT, R0, 0x60, RZ ;  /* 0x00000060001f7810 */ /* 0x000fe40007ffe0ff */
[----:B------:R-:W-:Y:S02]  /*0c90*/  @!P4 IADD3.X R27, PT, PT, R32, R29, RZ, P1, !PT ;  /* 0x0000001d201bc210 */ /* 0x000fe40000ffe4ff */
[----:B------:R-:W-:Y:S02]  /*0ca0*/  ISETP.GE.U32.AND P1, PT, R31, UR16, PT ;  /* 0x000000101f007c0c */ /* 0x000fe4000bf26070 */
[----:B------:R-:W-:-:S04]  /*0cb0*/  SHF.R.S32.HI R29, RZ, 0x1f, R31 ;  /* 0x0000001fff1d7819 */ /* 0x000fc8000001141f */
        /* <DEDUP_REMOVED lines=16> */
[----:B------:R-:W-:-:S04]  /*0dc0*/  LOP3.LUT R74, R74, 0x7fffffff, RZ, 0xc0, !PT ;  /* 0x7fffffff4a4a7812 */ /* 0x000fc800078ec0ff */
[----:B------:R-:W-:Y:S02]  /*0dd0*/  @P5 LOP3.LUT R74, R74, 0x80000000, RZ, 0xfc, !PT ;  /* 0x800000004a4a5812 */ /* 0x000fe400078efcff */
[----:B0-----:R-:W-:-:S04]  /*0de0*/  @!P2 IADD3 R30, P1, PT, R31, R34, RZ ;  /* 0x000000221f1ea210 */ /* 0x001fc80007f3e0ff */
[----:B------:R-:W-:Y:S02]  /*0df0*/  @!P2 IADD3.X R31, PT, PT, R32, R35, RZ, P1, !PT ;  /* 0x00000023201fa210 */ /* 0x000fe40000ffe4ff */
[----:B------:R-:W-:Y:S02]  /*0e00*/  IADD3 R35, PT, PT, R0, 0x70, RZ ;  /* 0x0000007000237810 */ /* 0x000fe40007ffe0ff */
[----:B------:R-:W-:Y:S02]  /*0e10*/  LOP3.LUT R74, R74, 0xfff7ffff, RZ, 0xc0, !PT ;  /* 0xfff7ffff4a4a7812 */ /* 0x000fe400078ec0ff */
[----:B------:R-:W-:Y:S02]  /*0e20*/  SHF.R.S32.HI R33, RZ, 0x1f, R35 ;  /* 0x0000001fff217819 */ /* 0x000fe40000011423 */
[----:B------:R-:W-:Y:S02]  /*0e30*/  ISETP.GE.U32.AND P1, PT, R35, UR16, PT ;  /* 0x0000001023007c0c */ /* 0x000fe4000bf26070 */
[----:B------:R-:W-:-:S02]  /*0e40*/  @P2 LOP3.LUT R74, R74, 0x80000, RZ, 0xfc, !PT ;  /* 0x000800004a4a2812 */ /* 0x000fc400078efcff */
        /* <DEDUP_REMOVED lines=205> */
[----:B------:R-:W-:Y:S02]  /*1b20*/  IADD3 R72, PT, PT, R0, 0x110, RZ ;  /* 0x0000011000487810 */ /* 0x000fe40007ffe0ff */
[----:B------:R-:W-:Y:S02]  /*1b30*/  @P2 LOP3.LUT R74, R74, 0x40000000, RZ, 0xfc, !PT ;  /* 0x400000004a4a2812 */ /* 0x000fe400078efcff */
[----:B0-----:R-:W-:-:S04]  /*1b40*/  @!P3 IADD3 R70, P1, PT, R67, R68, RZ ;  /* 0x000000444346b210 */ /* 0x001fc80007f3e0ff */
[----:B------:R-:W-:Y:S02]  /*1b50*/  @!P3 IADD3.X R71, PT, PT, R66, R69, RZ, P1, !PT ;  /* 0x000000454247b210 */ /* 0x000fe40000ffe4ff */
[----:B------:R-:W-:Y:S02]  /*1b60*/  LOP3.LUT R74, R74, 0xfffffdff, RZ, 0xc0, !PT ;  /* 0xfffffdff4a4a7812 */ /* 0x000fe400078ec0ff */
[----:B------:R-:W-:Y:S01]  /*1b70*/  ISETP.GE.U32.AND P1, PT, R72, UR16, PT ;  /* 0x0000001048007c0c */ /* 0x000fe2000bf26070 */
[----:B------:R0:W-:Y:S01]  /*1b80*/  @!P3 STL.64 [R1+0x110], R70 ;  /* 0x000110460100b387 */ /* 0x0001e20000100a00 */
[----:B------:R-:W-:Y:S02]  /*1b90*/  @P3 LOP3.LUT R74, R74, 0x200, RZ, 0xfc, !PT ;  /* 0x000002004a4a3812 */ /* 0x000fe400078efcff */
[----:B0-----:R-:W-:-:S04]  /*1ba0*/  SHF.R.S32.HI R70, RZ, 0x1f, R72 ;  /* 0x0000001fff467819 */ /* 0x001fc80000011448 */
[----:B------:R-:W-:-:S13]  /*1bb0*/  ISETP.GE.AND.EX P3, PT, R70, UR17, PT, P1 ;  /* 0x0000001146007c0c */ /* 0x000fda000bf66310 */
[----:B------:R-:W0:Y:S01]  /*1bc0*/  @!P3 LDC.64 R68, c[0x0][0x3f8] ;  /* 0x0000fe00ff44bb82 */ /* 0x000e220000000a00 */
        /* <DEDUP_REMOVED lines=13> */
[----:B0-----:R-:W-:-:S04]  /*1ca0*/  @!P3 IADD3 R68, P1, PT, R71, R68, RZ ;  /* 0x000000444744b210 */ /* 0x001fc80007f3e0ff */
[----:B------:R-:W-:Y:S02]  /*1cb0*/  @!P3 IADD3.X R69, PT, PT, R70, R69, RZ, P1, !PT ;  /* 0x000000454645b210 */ /* 0x000fe40000ffe4ff */
[----:B------:R-:W-:Y:S02]  /*1cc0*/  SHF.R.S32.HI R70, RZ, 0x1f, R75 ;  /* 0x0000001fff467819 */ /* 0x000fe4000001144b */
[----:B------:R-:W-:-:S04]  /*1cd0*/  ISETP.GE.U32.AND P1, PT, R75, UR16, PT ;  /* 0x000000104b007c0c */ /* 0x000fc8000bf26070 */
[----:B------:R-:W-:-:S13]  /*1ce0*/  ISETP.GE.AND.EX P2, PT, R70, UR17, PT, P1 ;  /* 0x0000001146007c0c */ /* 0x000fda000bf46310 */
[----:B------:R-:W0:Y:S01]  /*1cf0*/  @!P2 LDC.64 R72, c[0x0][0x3f8] ;  /* 0x0000fe00ff48ab82 */ /* 0x000e220000000a00 */
[----:B------:R1:W-:Y:S01]  /*1d00*/  STL [R1+0x21c], R9 ;  /* 0x00021c0901007387 */ /* 0x0003e20000100800 */
[----:B------:R-:W-:Y:S01]  /*1d10*/  @!P2 MOV R71, R5 ;  /* 0x000000050047a202 */ /* 0x000fe20000000f00 */
[----:B0-----:R-:W-:-:S04]  /*1d20*/  @!P2 IMAD R70, R70, R72, RZ ;  /* 0x000000484646a224 */ /* 0x001fc800078e02ff */
[----:B-1----:R-:W-:Y:S01]  /*1d30*/  @!P2 IMAD R9, R75, R73, R70 ;  /* 0x000000494b09a224 */ /* 0x002fe200078e0246 */
[----:B------:R-:W-:-:S05]  /*1d40*/  @!P2 MOV R70, R2 ;  /* 0x000000020046a202 */ /* 0x000fca0000000f00 */
[----:B------:R-:W-:Y:S02]  /*1d50*/  @!P2 IMAD.WIDE.U32 R72, R75, R72, R70 ;  /* 0x000000484b48a225 */ /* 0x000fe400078e0046 */
[----:B------:R-:W0:Y:S03]  /*1d60*/  @!P2 LDC.64 R70, c[0x0][0x3a0] ;  /* 0x0000e800ff46ab82 */ /* 0x000e260000000a00 */
[----:B------:R-:W-:Y:S02]  /*1d70*/  @!P2 IADD3 R73, PT, PT, R73, R9, RZ ;  /* 0x000000094949a210 */ /* 0x000fe40007ffe0ff */
[C---:B------:R-:W-:Y:S02]  /*1d80*/  @!P2 SHF.L.U32 R75, R72.reuse, 0x1, RZ ;  /* 0x00000001484ba819 */ /* 0x040fe400000006ff */
[----:B------:R-:W-:Y:S02]  /*1d90*/  @!P2 SHF.L.U64.HI R9, R72, 0x1, R73 ;  /* 0x000000014809a819 */ /* 0x000fe40000010249 */
[----:B------:R-:W1:Y:S01]  /*1da0*/  @!P2 LDC.64 R72, c[0x0][0x398] ;  /* 0x0000e600ff48ab82 */ /* 0x000e620000000a00 */
[----:B0-----:R-:W-:-:S04]  /*1db0*/  @!P2 IADD3 R70, P1, PT, R75, R70, RZ ;  /* 0x000000464b46a210 */ /* 0x001fc80007f3e0ff */
[----:B------:R-:W-:Y:S02]  /*1dc0*/  @!P2 IADD3.X R71, PT, PT, R9, R71, RZ, P1, !PT ;  /* 0x000000470947a210 */ /* 0x000fe40000ffe4ff */
[----:B-1----:R-:W-:Y:S01]  /*1dd0*/  @!P2 IADD3 R72, P1, PT, R75, R72, RZ ;  /* 0x000000484b48a210 */ /* 0x002fe20007f3e0ff */
[----:B------:R-:W-:-:S06]  /*1de0*/  HFMA2 R75, -RZ, RZ, 0, 0 ;  /* 0x00000000ff4b7431 */ /* 0x000fcc00000001ff */
[----:B------:R0:W2:Y:S01]  /*1df0*/  @!P0 LDG.E R75, desc[UR10][R76.64] ;  /* 0x0000000a4c4b8981 */ /* 0x0000a2000c1e1900 */
[----:B------:R-:W-:-:S03]  /*1e00*/  @!P2 IADD3.X R73, PT, PT, R9, R73, RZ, P1, !PT ;  /* 0x000000490949a210 */ /* 0x000fc60000ffe4ff */
[----:B------:R-:W3:Y:S01]  /*1e10*/  LDL.LU R9, [R1+0x21c] ;  /* 0x00021c0001097983 */ /* 0x000ee20000300800 */
[----:B------:R-:W-:-:S04]  /*1e20*/  LOP3.LUT R74, R74, 0xfffffeff, RZ, 0xc0, !PT ;  /* 0xfffffeff4a4a7812 */ /* 0x000fc800078ec0ff */
[----:B------:R-:W-:-:S04]  /*1e30*/  @P3 LOP3.LUT R74, R74, 0x100, RZ, 0xfc, !PT ;  /* 0x000001004a4a3812 */ /* 0x000fc800078efcff */
[----:B------:R-:W-:-:S04]  /*1e40*/  LOP3.LUT R74, R74, 0xffffff7f, RZ, 0xc0, !PT ;  /* 0xffffff7f4a4a7812 */ /* 0x000fc800078ec0ff */
[----:B------:R-:W-:-:S04]  /*1e50*/  @P2 LOP3.LUT R74, R74, 0x80, RZ, 0xfc, !PT ;  /* 0x000000804a4a2812 */ /* 0x000fc800078efcff */
[C---:B------:R-:W-:Y:S02]  /*1e60*/  LOP3.LUT P5, RZ, R74.reuse, 0x800000, RZ, 0xc0, !PT ;  /* 0x008000004aff7812 */ /* 0x040fe400078ac0ff */
[C---:B------:R-:W-:Y:S02]  /*1e70*/  LOP3.LUT P2, RZ, R74.reuse, 0x400000, RZ, 0xc0, !PT ;  /* 0x004000004aff7812 */ /* 0x040fe4000784c0ff */
[----:B------:R-:W-:-:S04]  /*1e80*/  LOP3.LUT R74, R74, 0xdfffffff, RZ, 0xc0, !PT ;  /* 0xdfffffff4a4a7812 */ /* 0x000fc800078ec0ff */
[----:B------:R-:W-:Y:S01]  /*1e90*/  @P0 LOP3.LUT R74, R74, 0x20000000, RZ, 0xfc, !PT ;  /* 0x200000004a4a0812 */ /* 0x000fe200078efcff */
[----:B0-----:R-:W-:Y:S01]  /*1ea0*/  HFMA2 R77, -RZ, RZ, 0, 0 ;  /* 0x00000000ff4d7431 */ /* 0x001fe200000001ff */
[----:B--2---:R0:W-:Y:S02]  /*1eb0*/  STL [R1+0x180], R75 ;  /* 0x0001804b01007387 */ /* 0x0041e40000100800 */
[----:B0-----:R-:W-:-:S06]  /*1ec0*/  MOV R75, RZ ;  /* 0x000000ff004b7202 */ /* 0x001fcc0000000f00 */
[----:B------:R0:W2:Y:S01]  /*1ed0*/  @!P0 LDG.E R75, desc[UR10][R6.64] ;  /* 0x0000000a064b8981 */ /* 0x0000a2000c1e1900 */
[----:B------:R-:W-:-:S13]  /*1ee0*/  LOP3.LUT P0, RZ, R74, 0x1000000, RZ, 0xc0, !PT ;  /* 0x010000004aff7812 */ /* 0x000fda000780c0ff */
[----:B---3--:R-:W3:Y:S01]  /*1ef0*/  @!P0 LDG.E R77, desc[UR10][R8.64] ;  /* 0x0000000a084d8981 */ /* 0x008ee2000c1e1900 */
[----:B0-----:R-:W-:-:S06]  /*1f00*/  MOV R6, RZ ;  /* 0x000000ff00067202 */ /* 0x001fcc0000000f00 */
[----:B------:R-:W4:Y:S04]  /*1f10*/  @!P0 LDG.E R6, desc[UR10][R10.64] ;  /* 0x0000000a0a068981 */ /* 0x000f28000c1e1900 */
[----:B---3--:R0:W-:Y:S02]  /*1f20*/  STL [R1+0x178], R77 ;  /* 0x0001784d01007387 */ /* 0x0081e40000100800 */
[----:B0-----:R-:W-:-:S06]  /*1f30*/  HFMA2 R77, -RZ, RZ, 0, 0 ;  /* 0x00000000ff4d7431 */ /* 0x001fcc00000001ff */
[----:B------:R0:W3:Y:S02]  /*1f40*/  @!P5 LDG.E R77, desc[UR10][R12.64] ;  /* 0x0000000a0c4dd981 */ /* 0x0000e4000c1e1900 */
[----:B0-----:R-:W-:-:S06]  /*1f50*/  HFMA2 R12, -RZ, RZ, 0, 0 ;  /* 0x00000000ff0c7431 */ /* 0x001fcc00000001ff */
[----:B------:R-:W3:Y:S04]  /*1f60*/  @!P2 LDG.E R12, desc[UR10][R16.64] ;  /* 0x0000000a100ca981 */ /* 0x000ee8000c1e1900 */
[----:B--2---:R0:W-:Y:S02]  /*1f70*/  STL [R1+0x17c], R75 ;  /* 0x00017c4b01007387 */ /* 0x0041e40000100800 */
[----:B0-----:R-:W-:-:S04]  /*1f80*/  IADD3 R75, PT, PT, R0, 0x130, RZ ;  /* 0x00000130004b7810 */ /* 0x001fc80007ffe0ff */
[----:B------:R-:W-:Y:S02]  /*1f90*/  SHF.R.S32.HI R76, RZ, 0x1f, R75 ;  /* 0x0000001fff4c7819 */ /* 0x000fe4000001144b */
[----:B------:R-:W-:-:S04]  /*1fa0*/  ISETP.GE.U32.AND P1, PT, R75, UR16, PT ;  /* 0x000000104b007c0c */ /* 0x000fc8000bf26070 */
[----:B------:R-:W-:-:S13]  /*1fb0*/  ISETP.GE.AND.EX P4, PT, R76, UR17, PT, P1 ;  /* 0x000000114c007c0c */ /* 0x000fda000bf86310 */
[----:B------:R-:W0:Y:S01]  /*1fc0*/  @!P4 LDC.64 R8, c[0x0][0x3f8] ;  /* 0x0000fe00ff08cb82 */ /* 0x000e220000000a00 */
[----:B----4-:R1:W-:Y:S01]  /*1fd0*/  STL [R1+0x174], R6 ;  /* 0x0001740601007387 */ /* 0x0103e20000100800 */
[----:B------:R-:W-:-:S06]  /*1fe0*/  @!P4 MOV R7, R5 ;  /* 0x000000050007c202 */ /* 0x000fcc0000000f00 */
[----:B------:R-:W2:Y:S01]  /*1ff0*/  @!P4 LDC.64 R10, c[0x0][0x3a0] ;  /* 0x0000e800ff0acb82 */ /* 0x000ea20000000a00 */
[----:B-1----:R-:W-:Y:S01]  /*2000*/  @!P4 MOV R6, R2 ;  /* 0x000000020006c202 */ /* 0x002fe20000000f00 */
[----:B0-----:R-:W-:-:S04]  /*2010*/  @!P4 IMAD R76, R76, R8, RZ ;  /* 0x000000084c4cc224 */ /* 0x001fc800078e02ff */
[C---:B------:R-:W-:Y:S02]  /*2020*/  @!P4 IMAD R76, R75.reuse, R9, R76 ;  /* 0x000000094b4cc224 */ /* 0x040fe400078e024c */
[----:B------:R-:W-:-:S05]  /*2030*/  @!P4 IMAD.WIDE.U32 R8, R75, R8, R6 ;  /* 0x000000084b08c225 */ /* 0x000fca00078e0006 */
[----:B------:R-:W-:Y:S02]  /*2040*/  @!P4 IADD3 R6, PT, PT, R9, R76, RZ ;  /* 0x0000004c0906c210 */ /* 0x000fe40007ffe0ff */
[C---:B------:R-:W-:Y:S02]  /*2050*/  @!P4 SHF.L.U32 R7, R8.reuse, 0x1, RZ ;  /* 0x000000010807c819 */ /* 0x040fe400000006ff */
[----:B------:R-:W-:Y:S02]  /*2060*/  @!P4 SHF.L.U64.HI R6, R8, 0x1, R6 ;  /* 0x000000010806c819 */ /* 0x000fe40000010206 */
[----:B------:R-:W0:Y:S01]  /*2070*/  @!P4 LDC.64 R8, c[0x0][0x398] ;  /* 0x0000e600ff08cb82 */ /* 0x000e220000000a00 */
[----:B--2---:R-:W-:-:S04]  /*2080*/  @!P4 IADD3 R10, P1, PT, R7, R10, RZ ;  /* 0x0000000a070ac210 */ /* 0x004fc80007f3e0ff */
[----:B------:R-:W-:Y:S02]  /*2090*/  @!P4 IADD3.X R11, PT, PT, R6, R11, RZ, P1, !PT ;  /* 0x0000000b060bc210 */ /* 0x000fe40000ffe4ff */
[----:B0-----:R-:W-:-:S04]  /*20a0*/  @!P4 IADD3 R8, P1, PT, R7, R8, RZ ;  /* 0x000000080708c210 */ /* 0x001fc80007f3e0ff */
[----:B------:R-:W-:Y:S02]  /*20b0*/  @!P4 IADD3.X R9, PT, PT, R6, R9, RZ, P1, !PT ;  /* 0x000000090609c210 */ /* 0x000fe40000ffe4ff */
[----:B------:R-:W-:-:S06]  /*20c0*/  MOV R6, RZ ;  /* 0x000000ff00067202 */ /* 0x000fcc0000000f00 */
[----:B------:R-:W2:Y:S04]  /*20d0*/  @!P5 LDG.E R6, desc[UR10][R14.64] ;  /* 0x0000000a0e06d981 */ /* 0x000ea8000c1e1900 */
[----:B---3--:R0:W-:Y:S02]  /*20e0*/  STL [R1+0x168], R12 ;  /* 0x0001680c01007387 */ /* 0x0081e40000100800 */
[----:B0-----:R-:W-:-:S06]  /*20f0*/  MOV R12, RZ ;  /* 0x000000ff000c7202 */ /* 0x001fcc0000000f00 */
[----:B------:R-:W3:Y:S01]  /*2100*/  @!P2 LDG.E R12, desc[UR10][R18.64] ;  /* 0x0000000a120ca981 */ /* 0x000ee2000c1e1900 */
[----:B------:R-:W-:-:S04]  /*2110*/  LOP3.LUT R74, R74, 0xffffffbf, RZ, 0xc0, !PT ;  /* 0xffffffbf4a4a7812 */ /* 0x000fc800078ec0ff */
[----:B------:R-:W-:-:S04]  /*2120*/  @P4 LOP3.LUT R74, R74, 0x40, RZ, 0xfc, !PT ;  /* 0x000000404a4a4812 */ /* 0x000fc800078efcff */
[----:B------:R-:W-:Y:S01]  /*2130*/  LOP3.LUT P0, RZ, R74, 0x100000, RZ, 0xc0, !PT ;  /* 0x001000004aff7812 */ /* 0x000fe2000780c0ff */
[----:B--2---:R0:W-:Y:S02]  /*2140*/  STL [R1+0x16c], R6 ;  /* 0x00016c0601007387 */ /* 0x0041e40000100800 */
[----:B0-----:R-:W-:-:S04]  /*2150*/  IADD3 R6, PT, PT, R0, 0x140, RZ ;  /* 0x0000014000067810 */ /* 0x001fc80007ffe0ff */
[----:B------:R-:W-:Y:S02]  /*2160*/  SHF.R.S32.HI R7, RZ, 0x1f, R6 ;  /* 0x0000001fff077819 */ /* 0x000fe40000011406 */
[----:B------:R-:W-:-:S04]  /*2170*/  ISETP.GE.U32.AND P1, PT, R6, UR16, PT ;  /* 0x0000001006007c0c */ /* 0x000fc8000bf26070 */
[----:B------:R-:W-:-:S13]  /*2180*/  ISETP.GE.AND.EX P5, PT, R7, UR17, PT, P1 ;  /* 0x0000001107007c0c */ /* 0x000fda000bfa6310 */
[----:B------:R-:W-:Y:S01]  /*2190*/  @!P5 MOV R14, R2 ;  /* 0x00000002000ed202 */ /* 0x000fe20000000f00 */
[----:B------:R-:W0:Y:S01]  /*21a0*/  @!P5 LDC.64 R16, c[0x0][0x398] ;  /* 0x0000e600ff10db82 */ /* 0x000e220000000a00 */
[----:B------:R-:W-:Y:S01]  /*21b0*/  @!P5 MOV R15, R5 ;  /* 0x00000005000fd202 */ /* 0x000fe20000000f00 */
[----:B---3--:R1:W-:Y:S06]  /*21c0*/  STL [R1+0x164], R12 ;  /* 0x0001640c01007387 */ /* 0x0083ec0000100800 */
[----:B-1----:R-:W1:Y:S02]  /*21d0*/  @!P5 LDC.64 R12, c[0x0][0x3f8] ;  /* 0x0000fe00ff0cdb82 */ /* 0x002e640000000a00 */
[----:B-1----:R-:W-:-:S04]  /*21e0*/  @!P5 IMAD R7, R7, R12, RZ ;  /* 0x0000000c0707d224 */ /* 0x002fc800078e02ff */
[C---:B------:R-:W-:Y:S02]  /*21f0*/  @!P5 IMAD R7, R6.reuse, R13, R7 ;  /* 0x0000000d0607d224 */ /* 0x040fe400078e0207 */
[----:B------:R-:W-:Y:S02]  /*2200*/  @!P5 IMAD.WIDE.U32 R12, R6, R12, R14 ;  /* 0x0000000c060cd225 */ /* 0x000fe400078e000e */
[----:B------:R-:W1:Y:S03]  /*2210*/  @!P5 LDC.64 R14, c[0x0][0x3a0] ;  /* 0x0000e800ff0edb82 */ /* 0x000e660000000a00 */
        /* <DEDUP_REMOVED lines=8> */
[----:B------:R-:W2:Y:S01]  /*22a0*/  @!P0 LDG.E R7, desc[UR10][R24.64] ;  /* 0x0000000a18078981 */ /* 0x000ea2000c1e1900 */
[----:B------:R-:W-:-:S04]  /*22b0*/  LOP3.LUT R74, R74, 0xffffffdf, RZ, 0xc0, !PT ;  /* 0xffffffdf4a4a7812 */ /* 0x000fc800078ec0ff */
[----:B------:R-:W-:-:S04]  /*22c0*/  @P5 LOP3.LUT R74, R74, 0x20, RZ, 0xfc, !PT ;  /* 0x000000204a4a5812 */ /* 0x000fc800078efcff */
[----:B------:R-:W-:-:S13]  /*22d0*/  LOP3.LUT P5, RZ, R74, 0x80000000, RZ, 0xc0, !PT ;  /* 0x800000004aff7812 */ /* 0x000fda00078ac0ff */
[----:B------:R-:W3:Y:S01]  /*22e0*/  @!P5 LDG.E R6, desc[UR10][R22.64] ;  /* 0x0000000a1606d981 */ /* 0x000ee2000c1e1900 */
[----:B------:R-:W-:Y:S01]  /*22f0*/  HFMA2 R75, -RZ, RZ, 0, 0 ;  /* 0x00000000ff4b7431 */ /* 0x000fe200000001ff */
[----:B------:R-:W-:-:S04]  /*2300*/  IADD3 R18, PT, PT, R0, 0x150, RZ ;  /* 0x0000015000127810 */ /* 0x000fc80007ffe0ff */
[----:B------:R-:W-:Y:S01]  /*2310*/  ISETP.GE.U32.AND P1, PT, R18, UR16, PT ;  /* 0x0000001012007c0c */ /* 0x000fe2000bf26070 */
[----:B------:R0:W4:Y:S04]  /*2320*/  @!P5 LDG.E R75, desc[UR10][R20.64] ;  /* 0x0000000a144bd981 */ /* 0x000128000c1e1900 */
[----:B--2---:R1:W-:Y:S02]  /*2330*/  STL [R1+0x158], R7 ;  /* 0x0001580701007387 */ /* 0x0043e40000100800 */
[----:B-1----:R-:W-:-:S06]  /*2340*/  MOV R7, RZ ;  /* 0x000000ff00077202 */ /* 0x002fcc0000000f00 */
[----:B------:R-:W2:Y:S04]  /*2350*/  @!P0 LDG.E R7, desc[UR10][R26.64] ;  /* 0x0000000a1a078981 */ /* 0x000ea8000c1e1900 */
[----:B---3--:R1:W-:Y:S02]  /*2360*/  STL [R1+0x15c], R6 ;  /* 0x00015c0601007387 */ /* 0x0083e40000100800 */
[----:B-1----:R-:W-:-:S04]  /*2370*/  SHF.R.S32.HI R6, RZ, 0x1f, R18 ;  /* 0x0000001fff067819 */ /* 0x002fc80000011412 */
[----:B------:R-:W-:-:S13]  /*2380*/  ISETP.GE.AND.EX P5, PT, R6, UR17, PT, P1 ;  /* 0x0000001106007c0c */ /* 0x000fda000bfa6310 */
[----:B------:R-:W1:Y:S08]  /*2390*/  @!P5 LDC.64 R12, c[0x0][0x3f8] ;  /* 0x0000fe00ff0cdb82 */ /* 0x000e700000000a00 */
[----:B------:R-:W3:Y:S08]  /*23a0*/  @!P5 LDC.64 R22, c[0x0][0x3a0] ;  /* 0x0000e800ff16db82 */ /* 0x000ef00000000a00 */
[----:B0-----:R-:W0:Y:S01]  /*23b0*/  @!P5 LDC.64 R20, c[0x0][0x398] ;  /* 0x0000e600ff14db82 */ /* 0x001e220000000a00 */
[----:B-1----:R-:W-:Y:S01]  /*23c0*/  @!P5 IMAD R19, R6, R12, RZ ;  /* 0x0000000c0613d224 */ /* 0x002fe200078e02ff */
[----:B------:R-:W-:-:S03]  /*23d0*/  @!P5 MOV R6, R2 ;  /* 0x000000020006d202 */ /* 0x000fc60000000f00 */
[----:B------:R-:W-:Y:S01]  /*23e0*/  @!P5 IMAD R19, R18, R13, R19 ;  /* 0x0000000d1213d224 */ /* 0x000fe200078e0213 */
[----:B------:R-:W-:Y:S01]  /*23f0*/  LOP3.LUT P2, RZ, R74, 0x80000, RZ, 0xc0, !PT ;  /* 0x000800004aff7812 */ /* 0x000fe2000784c0ff */
[----:B--2---:R1:W-:Y:S02]  /*2400*/  STL [R1+0x14c], R7 ;  /* 0x00014c0701007387 */ /* 0x0043e40000100800 */
[----:B-1----:R-:W-:-:S03]  /*2410*/  @!P5 MOV R7, R5 ;  /* 0x000000050007d202 */ /* 0x002fc60000000f00 */
[----:B------:R-:W-:-:S05]  /*2420*/  @!P5 IMAD.WIDE.U32 R12, R18, R12, R6 ;  /* 0x0000000c120cd225 */ /* 0x000fca00078e0006 */
[----:B------:R-:W-:-:S04]  /*2430*/  @!P5 IADD3 R6, PT, PT, R13, R19, RZ ;  /* 0x000000130d06d210 */ /* 0x000fc80007ffe0ff */
[C---:B------:R-:W-:Y:S02]  /*2440*/  @!P5 SHF.L.U64.HI R6, R12.reuse, 0x1, R6 ;  /* 0x000000010c06d819 */ /* 0x040fe40000010206 */
[----:B------:R-:W-:-:S04]  /*2450*/  @!P5 SHF.L.U32 R12, R12, 0x1, RZ ;  /* 0x000000010c0cd819 */ /* 0x000fc800000006ff */
[----:B---3--:R-:W-:-:S04]  /*2460*/  @!P5 IADD3 R22, P1, PT, R12, R22, RZ ;  /* 0x000000160c16d210 */ /* 0x008fc80007f3e0ff */
[----:B------:R-:W-:Y:S02]  /*2470*/  @!P5 IADD3.X R23, PT, PT, R6, R23, RZ, P1, !PT ;  /* 0x000000170617d210 */ /* 0x000fe40000ffe4ff */
[----:B0-----:R-:W-:-:S04]  /*2480*/  @!P5 IADD3 R20, P1, PT, R12, R20, RZ ;  /* 0x000000140c14d210 */ /* 0x001fc80007f3e0ff */
[----:B------:R-:W-:Y:S02]  /*2490*/  @!P5 IADD3.X R21, PT, PT, R6, R21, RZ, P1, !PT ;  /* 0x000000150615d210 */ /* 0x000fe40000ffe4ff */
[----:B------:R-:W-:-:S06]  /*24a0*/  MOV R6, RZ ;  /* 0x000000ff00067202 */ /* 0x000fcc0000000f00 */
[----:B------:R-:W2:Y:S01]  /*24b0*/  @!P2 LDG.E R6, desc[UR10][R30.64] ;  /* 0x0000000a1e06a981 */ /* 0x000ea2000c1e1900 */
[----:B------:R-:W-:Y:S01]  /*24c0*/  HFMA2 R24, -RZ, RZ, 0, 0 ;  /* 0x00000000ff187431 */ /* 0x000fe200000001ff */
[----:B------:R-:W-:Y:S02]  /*24d0*/  IADD3 R18, PT, PT, R0, 0x160, RZ ;  /* 0x0000016000127810 */ /* 0x000fe40007ffe0ff */
[----:B------:R-:W-:Y:S02]  /*24e0*/  LOP3.LUT R74, R74, 0xffffffef, RZ, 0xc0, !PT ;  /* 0xffffffef4a4a7812 */ /* 0x000fe400078ec0ff */
[----:B------:R-:W-:Y:S02]  /*24f0*/  SHF.R.S32.HI R12, RZ, 0x1f, R18 ;  /* 0x0000001fff0c7819 */ /* 0x000fe40000011412 */
[----:B------:R-:W-:Y:S02]  /*2500*/  ISETP.GE.U32.AND P1, PT, R18, UR16, PT ;  /* 0x0000001012007c0c */ /* 0x000fe4000bf26070 */
[----:B------:R-:W-:Y:S01]  /*2510*/  @P5 LOP3.LUT R74, R74, 0x10, RZ, 0xfc, !PT ;  /* 0x000000104a4a5812 */ /* 0x000fe200078efcff */
[----:B------:R0:W3:Y:S01]  /*2520*/  @!P2 LDG.E R24, desc[UR10][R28.64] ;  /* 0x0000000a1c18a981 */ /* 0x0000e2000c1e1900 */
[----:B------:R-:W-:-:S02]  /*2530*/  ISETP.GE.AND.EX P2, PT, R12, UR17, PT, P1 ;  /* 0x000000110c007c0c */ /* 0x000fc4000bf46310 */
[----:B------:R-:W-:Y:S01]  /*2540*/  LOP3.LUT P1, RZ, R74, 0x40000, RZ, 0xc0, !PT ;  /* 0x000400004aff7812 */ /* 0x000fe2000782c0ff */
[----:B------:R-:W4:Y:S10]  /*2550*/  LDL.LU.64 R30, [R1+0x120] ;  /* 0x00012000011e7983 */ /* 0x000f340000300a00 */
[----:B------:R-:W1:Y:S01]  /*2560*/  @!P2 LDC.64 R26, c[0x0][0x3a0] ;  /* 0x0000e800ff1aab82 */ /* 0x000e620000000a00 */
[----:B--2---:R2:W-:Y:S07]  /*2570*/  STL [R1+0x144], R6 ;  /* 0x0001440601007387 */ /* 0x0045ee0000100800 */
[----:B0-----:R-:W0:Y:S01]  /*2580*/  @!P2 LDC.64 R28, c[0x0][0x398] ;  /* 0x0000e600ff1cab82 */ /* 0x001e220000000a00 */
[----:B--2---:R-:W-:-:S06]  /*2590*/  HFMA2 R6, -RZ, RZ, 0, 0 ;  /* 0x00000000ff067431 */ /* 0x004fcc00000001ff */
[----:B------:R-:W2:Y:S04]  /*25a0*/  @!P1 LDG.E R6, desc[UR10][R32.64] ;  /* 0x0000000a20069981 */ /* 0x000ea8000c1e1900 */
[----:B--2---:R2:W-:Y:S02]  /*25b0*/  STL [R1+0x140], R6 ;  /* 0x0001400601007387 */ /* 0x0045e40000100800 */
[----:B--2---:R-:W-:-:S06]  /*25c0*/  MOV R6, RZ ;  /* 0x000000ff00067202 */ /* 0x004fcc0000000f00 */
[----:B------:R-:W2:Y:S01]  /*25d0*/  @!P1 LDG.E R6, desc[UR10][R34.64] ;  /* 0x0000000a22069981 */ /* 0x000ea2000c1e1900 */
[----:B------:R-:W-:-:S03]  /*25e0*/  @!P2 MOV R13, R5 ;  /* 0x00000005000da202 */ /* 0x000fc60000000f00 */
[----:B--2---:R2:W-:Y:S02]  /*25f0*/  STL [R1+0x13c], R6 ;  /* 0x00013c0601007387 */ /* 0x0045e40000100800 */
[----:B--2---:R-:W2:Y:S02]  /*2600*/  @!P2 LDC.64 R6, c[0x0][0x3f8] ;  /* 0x0000fe00ff06ab82 */ /* 0x004ea40000000a00 */
[----:B--2---:R-:W-:Y:S01]  /*2610*/  @!P2 IMAD R19, R12, R6, RZ ;  /* 0x000000060c13a224 */ /* 0x004fe200078e02ff */
[----:B------:R-:W-:-:S03]  /*2620*/  @!P2 MOV R12, R2 ;  /* 0x00000002000ca202 */ /* 0x000fc60000000f00 */
[C---:B------:R-:W-:Y:S02]  /*2630*/  @!P2 IMAD R19, R18.reuse, R7, R19 ;  /* 0x000000071213a224 */ /* 0x040fe400078e0213 */
[----:B------:R-:W-:-:S05]  /*2640*/  @!P2 IMAD.WIDE.U32 R6, R18, R6, R12 ;  /* 0x000000061206a225 */ /* 0x000fca00078e000c */
[----:B------:R-:W-:-:S04]  /*2650*/  @!P2 IADD3 R7, PT, PT, R7, R19, RZ ;  /* 0x000000130707a210 */ /* 0x000fc80007ffe0ff */
[C---:B------:R-:W-:Y:S02]  /*2660*/  @!P2 SHF.L.U64.HI R7, R6.reuse, 0x1, R7 ;  /* 0x000000010607a819 */ /* 0x040fe40000010207 */
[----:B------:R-:W-:-:S04]  /*2670*/  @!P2 SHF.L.U32 R6, R6, 0x1, RZ ;  /* 0x000000010606a819 */ /* 0x000fc800000006ff */
[----:B-1----:R-:W-:-:S04]  /*2680*/  @!P2 IADD3 R26, P1, PT, R6, R26, RZ ;  /* 0x0000001a061aa210 */ /* 0x002fc80007f3e0ff */
[----:B------:R-:W-:Y:S02]  /*2690*/  @!P2 IADD3.X R27, PT, PT, R7, R27, RZ, P1, !PT ;  /* 0x0000001b071ba210 */ /* 0x000fe40000ffe4ff */
[----:B0-----:R-:W-:Y:S02]  /*26a0*/  @!P2 IADD3 R28, P1, PT, R6, R28, RZ ;  /* 0x0000001c061ca210 */ /* 0x001fe40007f3e0ff */
[----:B------:R-:W-:-:S06]  /*26b0*/  MOV R6, RZ ;  /* 0x000000ff00067202 */ /* 0x000fcc0000000f00 */
[----:B------:R-:W2:Y:S01]  /*26c0*/  @!P6 LDG.E R6, desc[UR10][R38.64] ;  /* 0x0000000a2606e981 */ /* 0x000ea2000c1e1900 */
[----:B------:R-:W-:-:S03]  /*26d0*/  LOP3.LUT P0, RZ, R74, 0x10000, RZ, 0xc0, !PT ;  /* 0x000100004aff7812 */ /* 0x000fc6000780c0ff */
[----:B--2---:R0:W-:Y:S02]  /*26e0*/  STL [R1+0x134], R6 ;  /* 0x0001340601007387 */ /* 0x0041e40000100800 */
[----:B0-----:R-:W-:-:S08]  /*26f0*/  HFMA2 R6, -RZ, RZ, 0, 0 ;  /* 0x00000000ff067431 */ /* 0x001fd000000001ff */
[----:B------:R-:W2:Y:S04]  /*2700*/  @!P0 LDG.E R6, desc[UR10][R40.64] ;  /* 0x0000000a28068981 */ /* 0x000ea8000c1e1900 */
[----:B---3--:R0:W-:Y:S01]  /*2710*/  STL [R1+0x148], R24 ;  /* 0x0001481801007387 */ /* 0x0081e20000100800 */
[----:B------:R-:W-:Y:S02]  /*2720*/  IADD3 R18, PT, PT, R0, 0x170, RZ ;  /* 0x0000017000127810 */ /* 0x000fe40007ffe0ff */
[----:B------:R-:W-:Y:S01]  /*2730*/  @!P2 IADD3.X R29, PT, PT, R7, R29, RZ, P1, !PT ;  /* 0x0000001d071da210 */ /* 0x000fe20000ffe4ff */
[----:B0-----:R-:W-:Y:S01]  /*2740*/  HFMA2 R24, -RZ, RZ, 0, 0 ;  /* 0x00000000ff187431 */ /* 0x001fe200000001ff */
[----:B--2---:R0:W-:Y:S01]  /*2750*/  STL [R1+0x130], R6 ;  /* 0x0001300601007387 */ /* 0x0041e20000100800 */
[----:B------:R-:W-:-:S02]  /*2760*/  SHF.R.S32.HI R12, RZ, 0x1f, R18 ;  /* 0x0000001fff0c7819 */ /* 0x000fc40000011412 */
[----:B------:R-:W-:Y:S02]  /*2770*/  ISETP.GE.U32.AND P1, PT, R18, UR16, PT ;  /* 0x0000001012007c0c */ /* 0x000fe4000bf26070 */
[----:B------:R-:W2:Y:S01]  /*2780*/  @!P6 LDG.E R24, desc[UR10][R36.64] ;  /* 0x0000000a2418e981 */ /* 0x000ea2000c1e1900 */
[----:B0-----:R-:W-:-:S06]  /*2790*/  MOV R6, RZ ;  /* 0x000000ff00067202 */ /* 0x001fcc0000000f00 */
[----:B------:R-:W3:Y:S01]  /*27a0*/  @!P0 LDG.E R6, desc[UR10][R42.64] ;  /* 0x0000000a2a068981 */ /* 0x000ee2000c1e1900 */
[----:B------:R-:W-:Y:S02]  /*27b0*/  ISETP.GE.AND.EX P6, PT, R12, UR17, PT, P1 ;  /* 0x000000110c007c0c */ /* 0x000fe4000bfc6310 */
[----:B------:R-:W-:Y:S01]  /*27c0*/  LOP3.LUT R74, R74, 0xfffffff7, RZ, 0xc0, !PT ;  /* 0xfffffff74a4a7812 */ /* 0x000fe200078ec0ff */
[----:B------:R-:W-:Y:S01]  /*27d0*/  HFMA2 R19, -RZ, RZ, 0, 0 ;  /* 0x00000000ff137431 */ /* 0x000fe200000001ff */
[----:B------:R-:W-:Y:S04]  /*27e0*/  STL [R1+0x170], R77 ;  /* 0x0001704d01007387 */ /* 0x000fe80000100800 */
[----:B------:R-:W2:Y:S05]  /*27f0*/  LDL.LU.64 R42, [R1+0x110] ;  /* 0x00011000012a7983 */ /* 0x000eaa0000300a00 */
[----:B------:R-:W0:Y:S01]  /*2800*/  @!P6 LDC.64 R34, c[0x0][0x3a0] ;  /* 0x0000e800ff22eb82 */ /* 0x000e220000000a00 */
[----:B------:R-:W-:-:S07]  /*2810*/  @!P6 MOV R13, R5 ;  /* 0x00000005000de202 */ /* 0x000fce0000000f00 */
[----:B------:R-:W1:Y:S01]  /*2820*/  @!P6 LDC.64 R32, c[0x0][0x398] ;  /* 0x0000e600ff20eb82 */ /* 0x000e620000000a00 */
[----:B------:R-:W-:-:S04]  /*2830*/  @P2 LOP3.LUT R74, R74, 0x8, RZ, 0xfc, !PT ;  /* 0x000000084a4a2812 */ /* 0x000fc800078efcff */
[C---:B------:R-:W-:Y:S01]  /*2840*/  LOP3.LUT P2, RZ, R74.reuse, 0x8000, RZ, 0xc0, !PT ;  /* 0x000080004aff7812 */ /* 0x040fe2000784c0ff */
[----:B---3--:R3:W-:Y:S01]  /*2850*/  STL [R1+0x12c], R6 ;  /* 0x00012c0601007387 */ /* 0x0087e20000100800 */
[----:B------:R-:W-:-:S11]  /*2860*/  LOP3.LUT R74, R74, 0xfffffffb, RZ, 0xc0, !PT ;  /* 0xfffffffb4a4a7812 */ /* 0x000fd600078ec0ff */
[----:B------:R-:W2:Y:S01]  /*2870*/  @!P2 LDG.E R19, desc[UR10][R44.64] ;  /* 0x0000000a2c13a981 */ /* 0x000ea2000c1e1900 */
        /* <DEDUP_REMOVED lines=13> */
[----:B------:R-:W3:Y:S01]  /*2950*/  @!P2 LDG.E R6, desc[UR10][R46.64] ;  /* 0x0000000a2e06a981 */ /* 0x000ee2000c1e1900 */
[----:B------:R-:W-:Y:S02]  /*2960*/  IADD3 R18, PT, PT, R0, 0x180, RZ ;  /* 0x0000018000127810 */ /* 0x000fe40007ffe0ff */
[----:B------:R-:W-:Y:S02]  /*2970*/  @P6 LOP3.LUT R74, R74, 0x4, RZ, 0xfc, !PT ;  /* 0x000000044a4a6812 */ /* 0x000fe400078efcff */
[----:B------:R-:W-:Y:S02]  /*2980*/  SHF.R.S32.HI R12, RZ, 0x1f, R18 ;  /* 0x0000001fff0c7819 */ /* 0x000fe40000011412 */
[----:B------:R-:W-:-:S04]  /*2990*/  ISETP.GE.U32.AND P1, PT, R18, UR16, PT ;  /* 0x0000001012007c0c */ /* 0x000fc8000bf26070 */
[----:B------:R-:W-:Y:S02]  /*29a0*/  ISETP.GE.AND.EX P2, PT, R12, UR17, PT, P1 ;  /* 0x000000110c007c0c */ /* 0x000fe4000bf46310 */
[C---:B------:R-:W-:Y:S02]  /*29b0*/  LOP3.LUT P1, RZ, R74.reuse, 0x4000, RZ, 0xc0, !PT ;  /* 0x000040004aff7812 */ /* 0x040fe4000782c0ff */
[----:B------:R-:W-:Y:S02]  /*29c0*/  LOP3.LUT P0, RZ, R74, 0x2000, RZ, 0xc0, !PT ;  /* 0x000020004aff7812 */ /* 0x000fe4000780c0ff */
[----:B------:R-:W-:-:S07]  /*29d0*/  CS2R R76, SRZ ;  /* 0x00000000004c7805 */ /* 0x000fce000001ff00 */
[----:B------:R-:W0:Y:S01]  /*29e0*/  @!P2 LDC.64 R38, c[0x0][0x3a0] ;  /* 0x0000e800ff26ab82 */ /* 0x000e220000000a00 */
[----:B---3--:R1:W-:Y:S07]  /*29f0*/  STL [R1+0x11c], R6 ;  /* 0x00011c0601007387 */ /* 0x0083ee0000100800 */
[----:B------:R-:W3:Y:S01]  /*2a00*/  @!P2 LDC.64 R40, c[0x0][0x398] ;  /* 0x0000e600ff28ab82 */ /* 0x000ee20000000a00 */
[----:B------:R-:W3:Y:S01]  /*2a10*/  @!P0 LDG.E R76, desc[UR10][R52.64] ;  /* 0x0000000a344c8981 */ /* 0x000ee2000c1e1900 */
[----:B------:R-:W-:-:S03]  /*2a20*/  @!P2 MOV R13, R5 ;  /* 0x00000005000da202 */ /* 0x000fc60000000f00 */
[----:B------:R-:W3:Y:S01]  /*2a30*/  @!P1 LDG.E R77, desc[UR10][R50.64] ;  /* 0x0000000a324d9981 */ /* 0x000ee2000c1e1900 */
[----:B-1----:R-:W-:-:S03]  /*2a40*/  HFMA2 R6, -RZ, RZ, 0, 0 ;  /* 0x00000000ff067431 */ /* 0x002fc600000001ff */
[----:B------:R-:W3:Y:S04]  /*2a50*/  LDL.LU.64 R52, [R1+0x150] ;  /* 0x0001500001347983 */ /* 0x000ee80000300a00 */
[----:B------:R-:W3:Y:S04]  /*2a60*/  @!P1 LDG.E R6, desc[UR10][R48.64] ;  /* 0x0000000a30069981 */ /* 0x000ee8000c1e1900 */
[----:B----4-:R1:W-:Y:S04]  /*2a70*/  STL [R1+0x160], R75 ;  /* 0x0001604b01007387 */ /* 0x0103e80000100800 */
[----:B--2---:R2:W-:Y:S01]  /*2a80*/  STL [R1+0x138], R24 ;  /* 0x0001381801007387 */ /* 0x0045e20000100800 */
[----:B-1----:R-:W-:Y:S01]  /*2a90*/  HFMA2 R75, -RZ, RZ, 0, 0 ;  /* 0x00000000ff4b7431 */ /* 0x002fe200000001ff */
[----:B--2---:R-:W-:-:S05]  /*2aa0*/  IADD3 R24, PT, PT, R0, 0x190, RZ ;  /* 0x0000019000187810 */ /* 0x004fca0007ffe0ff */
[----:B------:R-:W2:Y:S01]  /*2ab0*/  @!P0 LDG.E R75, desc[UR10][R54.64] ;  /* 0x0000000a364b8981 */ /* 0x000ea2000c1e1900 */
[----:B------:R-:W-:-:S03]  /*2ac0*/  LOP3.LUT R74, R74, 0xfffffffd, RZ, 0xc0, !PT ;  /* 0xfffffffd4a4a7812 */ /* 0x000fc600078ec0ff */
[----:B------:R-:W-:Y:S01]  /*2ad0*/  STL [R1+0x128], R19 ;  /* 0x0001281301007387 */ /* 0x000fe20000100800 */
[----:B------:R-:W-:-:S03]  /*2ae0*/  @P2 LOP3.LUT R74, R74, 0x2, RZ, 0xfc, !PT ;  /* 0x000000024a4a2812 */ /* 0x000fc600078efcff */
[----:B---3--:R1:W-:Y:S02]  /*2af0*/  STL [R1+0x118], R6 ;  /* 0x0001180601007387 */ /* 0x0083e40000100800 */
[----:B-1----:R-:W1:Y:S02]  /*2b00*/  @!P2 LDC.64 R6, c[0x0][0x3f8] ;  /* 0x0000fe00ff06ab82 */ /* 0x002e640000000a00 */
[----:B-1----:R-:W-:-:S04]  /*2b10*/  @!P2 IMAD R12, R12, R6, RZ ;  /* 0x000000060c0ca224 */ /* 0x002fc800078e02ff */
        /* <DEDUP_REMOVED lines=8> */
[----:B------:R-:W-:Y:S02]  /*2ba0*/  @!P2 IADD3 R40, P1, PT, R12, R40, RZ ;  /* 0x000000280c28a210 */ /* 0x000fe40007f3e0ff */
[----:B------:R-:W-:Y:S02]  /*2bb0*/  SHF.R.S32.HI R18, RZ, 0x1f, R24 ;  /* 0x0000001fff127819 */ /* 0x000fe40000011418 */
[----:B------:R-:W-:Y:S02]  /*2bc0*/  @!P2 IADD3.X R41, PT, PT, R6, R41, RZ, P1, !PT ;  /* 0x000000290629a210 */ /* 0x000fe40000ffe4ff */
[----:B------:R-:W-:-:S04]  /*2bd0*/  ISETP.GE.U32.AND P1, PT, R24, UR16, PT ;  /* 0x0000001018007c0c */ /* 0x000fc8000bf26070 */
[----:B------:R-:W-:-:S13]  /*2be0*/  ISETP.GE.AND.EX P0, PT, R18, UR17, PT, P1 ;  /* 0x0000001112007c0c */ /* 0x000fda000bf06310 */
[----:B------:R-:W0:Y:S01]  /*2bf0*/  @!P0 LDC.64 R12, c[0x0][0x3f8] ;  /* 0x0000fe00ff0c8b82 */ /* 0x000e220000000a00 */
[----:B------:R-:W-:-:S07]  /*2c00*/  @!P0 MOV R19, R5 ;  /* 0x0000000500138202 */ /* 0x000fce0000000f00 */
[----:B------:R-:W1:Y:S01]  /*2c10*/  @!P0 LDC.64 R46, c[0x0][0x3a0] ;  /* 0x0000e800ff2e8b82 */ /* 0x000e620000000a00 */
[----:B------:R-:W-:-:S07]  /*2c20*/  LOP3.LUT P1, RZ, R74, 0x1000, RZ, 0xc0, !PT ;  /* 0x000010004aff7812 */ /* 0x000fce000782c0ff */
[----:B------:R-:W3:Y:S01]  /*2c30*/  @!P0 LDC.64 R44, c[0x0][0x398] ;  /* 0x0000e600ff2c8b82 */ /* 0x000ee20000000a00 */
[----:B0-----:R-:W-:-:S04]  /*2c40*/  @!P0 IMAD R18, R18, R12, RZ ;  /* 0x0000000c12128224 */ /* 0x001fc800078e02ff */
[----:B------:R-:W-:Y:S01]  /*2c50*/  @!P0 IMAD R13, R24, R13, R18 ;  /* 0x0000000d180d8224 */ /* 0x000fe200078e0212 */
[----:B------:R-:W-:-:S05]  /*2c60*/  @!P0 MOV R18, R2 ;  /* 0x0000000200128202 */ /* 0x000fca0000000f00 */
[----:B------:R-:W-:Y:S01]  /*2c70*/  @!P0 IMAD.WIDE.U32 R18, R24, R12, R18 ;  /* 0x0000000c18128225 */ /* 0x000fe200078e0012 */
[----:B------:R-:W-:-:S04]  /*2c80*/  CS2R R6, SRZ ;  /* 0x0000000000067805 */ /* 0x000fc8000001ff00 */
[----:B------:R-:W-:Y:S02]  /*2c90*/  @!P0 IADD3 R12, PT, PT, R19, R13, RZ ;  /* 0x0000000d130c8210 */ /* 0x000fe40007ffe0ff */
[----:B------:R-:W4:Y:S02]  /*2ca0*/  @!P1 LDG.E R6, desc[UR10][R56.64] ;  /* 0x0000000a38069981 */ /* 0x000f24000c1e1900 */
[C---:B------:R-:W-:Y:S02]  /*2cb0*/  @!P0 SHF.L.U64.HI R12, R18.reuse, 0x1, R12 ;  /* 0x00000001120c8819 */ /* 0x040fe4000001020c */
[----:B------:R-:W-:Y:S01]  /*2cc0*/  @!P0 SHF.L.U32 R18, R18, 0x1, RZ ;  /* 0x0000000112128819 */ /* 0x000fe200000006ff */
[----:B------:R-:W2:Y:S01]  /*2cd0*/  @!P1 LDG.E R7, desc[UR10][R58.64] ;  /* 0x0000000a3a079981 */ /* 0x000ea2000c1e1900 */
[----:B------:R-:W-:Y:S02]  /*2ce0*/  LOP3.LUT P2, RZ, R74, 0x40000000, RZ, 0xc0, !PT ;  /* 0x400000004aff7812 */ /* 0x000fe4000784c0ff */
[----:B-1----:R-:W-:-:S02]  /*2cf0*/  @!P0 IADD3 R46, P1, PT, R18, R46, RZ ;  /* 0x0000002e122e8210 */ /* 0x002fc40007f3e0ff */
[----:B------:R-:W-:Y:S02]  /*2d00*/  LOP3.LUT R74, R74, 0xfffffffe, RZ, 0xc0, !PT ;  /* 0xfffffffe4a4a7812 */ /* 0x000fe400078ec0ff */
[----:B------:R-:W-:Y:S02]  /*2d10*/  @!P0 IADD3.X R47, PT, PT, R12, R47, RZ, P1, !PT ;  /* 0x0000002f0c2f8210 */ /* 0x000fe40000ffe4ff */
[----:B---3--:R-:W-:Y:S02]  /*2d20*/  @!P0 IADD3 R44, P1, PT, R18, R44, RZ ;  /* 0x0000002c122c8210 */ /* 0x008fe40007f3e0ff */
[----:B------:R-:W-:Y:S02]  /*2d30*/  @P0 LOP3.LUT R74, R74, 0x1, RZ, 0xfc, !PT ;  /* 0x000000014a4a0812 */ /* 0x000fe400078efcff */
[----:B------:R-:W-:Y:S02]  /*2d40*/  @!P0 IADD3.X R45, PT, PT, R12, R45, RZ, P1, !PT ;  /* 0x0000002d0c2d8210 */ /* 0x000fe40000ffe4ff */
[----:B------:R-:W-:-:S02]  /*2d50*/  LOP3.LUT P1, RZ, R74, 0x800, RZ, 0xc0, !PT ;  /* 0x000008004aff7812 */ /* 0x000fc4000782c0ff */
[----:B------:R-:W-:Y:S02]  /*2d60*/  CS2R R12, SRZ ;  /* 0x00000000000c7805 */ /* 0x000fe4000001ff00 */
[----:B------:R-:W-:-:S04]  /*2d70*/  IADD3 R19, PT, PT, R0, 0x1a0, RZ ;  /* 0x000001a000137810 */ /* 0x000fc80007ffe0ff */
[----:B------:R-:W-:-:S05]  /*2d80*/  SHF.R.S32.HI R25, RZ, 0x1f, R19 ;  /* 0x0000001fff197819 */ /* 0x000fca0000011413 */
[----:B------:R-:W3:Y:S04]  /*2d90*/  @!P1 LDG.E R12, desc[UR10][R60.64] ;  /* 0x0000000a3c0c9981 */ /* 0x000ee8000c1e1900 */
[----:B------:R-:W3:Y:S01]  /*2da0*/  @!P1 LDG.E R13, desc[UR10][R62.64] ;  /* 0x0000000a3e0d9981 */ /* 0x000ee2000c1e1900 */
[----:B------:R-:W-:-:S04]  /*2db0*/  ISETP.GE.U32.AND P1, PT, R19, UR16, PT ;  /* 0x0000001013007c0c */ /* 0x000fc8000bf26070 */
[----:B------:R-:W-:Y:S02]  /*2dc0*/  ISETP.GE.AND.EX P1, PT, R25, UR17, PT, P1 ;  /* 0x0000001119007c0c */ /* 0x000fe4000bf26310 */
[----:B------:R-:W-:-:S06]  /*2dd0*/  MOV R24, RZ ;  /* 0x000000ff00187202 */ /* 0x000fcc0000000f00 */
[----:B------:R0:W3:Y:S05]  /*2de0*/  @!P2 LDG.E R24, desc[UR10][R30.64] ;  /* 0x0000000a1e18a981 */ /* 0x0000ea000c1e1900 */
[----:B------:R-:W1:Y:S08]  /*2df0*/  @!P1 LDC.64 R48, c[0x0][0x3a0] ;  /* 0x0000e800ff309b82 */ /* 0x000e700000000a00 */
[----:B0-----:R-:W0:Y:S01]  /*2e00*/  @!P1 LDC.64 R30, c[0x0][0x3f8] ;  /* 0x0000fe00ff1e9b82 */ /* 0x001e220000000a00 */
[----:B------:R-:W-:-:S02]  /*2e10*/  @!P1 MOV R36, R2 ;  /* 0x0000000200249202 */ /* 0x000fc40000000f00 */
[----:B------:R-:W-:-:S05]  /*2e20*/  @!P1 MOV R37, R5 ;  /* 0x0000000500259202 */ /* 0x000fca0000000f00 */
[----:B------:R-:W1:Y:S01]  /*2e30*/  @!P1 LDC.64 R50, c[0x0][0x398] ;  /* 0x0000e600ff329b82 */ /* 0x000e620000000a00 */
[----:B------:R-:W-:-:S06]  /*2e40*/  HFMA2 R18, -RZ, RZ, 0, 0 ;  /* 0x00000000ff127431 */ /* 0x000fcc00000001ff */
[----:B------:R-:W3:Y:S01]  /*2e50*/  @!P2 LDG.E R18, desc[UR10][R64.64] ;  /* 0x0000000a4012a981 */ /* 0x000ee2000c1e1900 */
[-C--:B0-----:R-:W-:Y:S02]  /*2e60*/  @!P1 IMAD R25, R25, R30.reuse, RZ ;  /* 0x0000001e19199224 */ /* 0x081fe400078e02ff */
[----:B------:R-:W-:-:S04]  /*2e70*/  @!P1 IMAD.WIDE.U32 R36, R19, R30, R36 ;  /* 0x0000001e13249225 */ /* 0x000fc800078e0024 */
[----:B------:R-:W-:-:S05]  /*2e80*/  @!P1 IMAD R31, R19, R31, R25 ;  /* 0x0000001f131f9224 */ /* 0x000fca00078e0219 */
[----:B------:R-:W-:-:S04]  /*2e90*/  @!P1 IADD3 R19, PT, PT, R37, R31, RZ ;  /* 0x0000001f25139210 */ /* 0x000fc80007ffe0ff */
[C---:B------:R-:W-:Y:S02]  /*2ea0*/  @!P1 SHF.L.U64.HI R19, R36.reuse, 0x1, R19 ;  /* 0x0000000124139819 */ /* 0x040fe40000010213 */
[----:B------:R-:W-:-:S04]  /*2eb0*/  @!P1 SHF.L.U32 R36, R36, 0x1, RZ ;  /* 0x0000000124249819 */ /* 0x000fc800000006ff */
[----:B-1----:R-:W-:-:S04]  /*2ec0*/  @!P1 IADD3 R48, P2, PT, R36, R48, RZ ;  /* 0x0000003024309210 */ /* 0x002fc80007f5e0ff */
[----:B------:R-:W-:Y:S02]  /*2ed0*/  @!P1 IADD3.X R49, PT, PT, R19, R49, RZ, P2, !PT ;  /* 0x0000003113319210 */ /* 0x000fe400017fe4ff */
[----:B------:R-:W-:-:S04]  /*2ee0*/  @!P1 IADD3 R50, P2, PT, R36, R50, RZ ;  /* 0x0000003224329210 */ /* 0x000fc80007f5e0ff */
[----:B------:R-:W-:Y:S02]  /*2ef0*/  @!P1 IADD3.X R51, PT, PT, R19, R51, RZ, P2, !PT ;  /* 0x0000003313339210 */ /* 0x000fe400017fe4ff */
[----:B------:R-:W-:Y:S01]  /*2f00*/  LOP3.LUT P2, RZ, R74, 0x200, RZ, 0xc0, !PT ;  /* 0x000002004aff7812 */ /* 0x000fe2000784c0ff */
[----:B------:R-:W-:Y:S01]  /*2f10*/  HFMA2 R19, -RZ, RZ, 0, 0 ;  /* 0x00000000ff137431 */ /* 0x000fe200000001ff */
[----:B------:R-:W-:-:S11]  /*2f20*/  MOV R25, RZ ;  /* 0x000000ff00197202 */ /* 0x000fd60000000f00 */
[----:B------:R0:W3:Y:S04]  /*2f30*/  @!P2 LDG.E R19, desc[UR10][R52.64] ;  /* 0x0000000a3413a981 */ /* 0x0000e8000c1e1900 */
[----:B------:R1:W3:Y:S01]  /*2f40*/  @!P2 LDG.E R25, desc[UR10][R42.64] ;  /* 0x0000000a2a19a981 */ /* 0x0002e2000c1e1900 */
[----:B0-----:R-:W-:-:S04]  /*2f50*/  IADD3 R52, PT, PT, R0, 0x1b0, RZ ;  /* 0x000001b000347810 */ /* 0x001fc80007ffe0ff */
[----:B-1----:R-:W-:Y:S02]  /*2f60*/  SHF.R.S32.HI R42, RZ, 0x1f, R52 ;  /* 0x0000001fff2a7819 */ /* 0x002fe40000011434 */
[----:B------:R-:W-:-:S04]  /*2f70*/  ISETP.GE.U32.AND P2, PT, R52, UR16, PT ;  /* 0x0000001034007c0c */ /* 0x000fc8000bf46070 */
[----:B------:R-:W-:-:S13]  /*2f80*/  ISETP.GE.AND.EX P2, PT, R42, UR17, PT, P2 ;  /* 0x000000112a007c0c */ /* 0x000fda000bf46320 */
[----:B------:R-:W0:Y:S01]  /*2f90*/  @!P2 LDC.64 R36, c[0x0][0x3f8] ;  /* 0x0000fe00ff24ab82 */ /* 0x000e220000000a00 */
[----:B------:R-:W-:-:S07]  /*2fa0*/  @!P2 MOV R43, R5 ;  /* 0x00000005002ba202 */ /* 0x000fce0000000f00 */
[----:B------:R-:W1:Y:S01]  /*2fb0*/  @!P2 LDC.64 R54, c[0x0][0x398] ;  /* 0x0000e600ff36ab82 */ /* 0x000e620000000a00 */
[----:B0-----:R-:W-:-:S04]  /*2fc0*/  @!P2 IMAD R42, R42, R36, RZ ;  /* 0x000000242a2aa224 */ /* 0x001fc800078e02ff */
[----:B------:R-:W-:Y:S01]  /*2fd0*/  @!P2 IMAD R37, R52, R37, R42 ;  /* 0x000000253425a224 */ /* 0x000fe200078e022a */
[----:B------:R-:W-:-:S05]  /*2fe0*/  @!P2 MOV R42, R2 ;  /* 0x00000002002aa202 */ /* 0x000fca0000000f00 */
[----:B------:R-:W-:Y:S02]  /*2ff0*/  @!P2 IMAD.WIDE.U32 R42, R52, R36, R42 ;  /* 0x00000024342aa225 */ /* 0x000fe400078e002a */
[----:B------:R-:W0:Y:S01]  /*3000*/  @!P2 LDC.64 R52, c[0x0][0x3a0] ;  /* 0x0000e800ff34ab82 */ /* 0x000e220000000a00 */
[----:B------:R-:W-:Y:S02]  /*3010*/  STL [R1+0x1d4], R76 ;  /* 0x0001d44c01007387 */ /* 0x000fe40000100800 */
[----:B------:R-:W-:Y:S02]  /*3020*/  @!P2 IADD3 R36, PT, PT, R43, R37, RZ ;  /* 0x000000252b24a210 */ /* 0x000fe40007ffe0ff */
[----:B------:R-:W-:Y:S01]  /*3030*/  STL [R1+0x1e0], R76 ;  /* 0x0001e04c01007387 */ /* 0x000fe20000100800 */
[----:B------:R-:W-:-:S03]  /*3040*/  CS2R R30, SRZ ;  /* 0x00000000001e7805 */ /* 0x000fc6000001ff00 */
[----:B------:R-:W-:Y:S04]  /*3050*/  STL [R1+0x1e8], R76 ;  /* 0x0001e84c01007387 */ /* 0x000fe80000100800 */
[----:B------:R1:W-:Y:S01]  /*3060*/  STL [R1+0x218], R76 ;  /* 0x0002184c01007387 */ /* 0x0003e20000100800 */
[C---:B------:R-:W-:Y:S02]  /*3070*/  @!P2 SHF.L.U64.HI R36, R42.reuse, 0x1, R36 ;  /* 0x000000012a24a819 */ /* 0x040fe40000010224 */
[----:B------:R-:W-:Y:S01]  /*3080*/  @!P2 SHF.L.U32 R42, R42, 0x1, RZ ;  /* 0x000000012a2aa819 */ /* 0x000fe200000006ff */
[----:B------:R-:W3:Y:S01]  /*3090*/  @!P3 LDG.E R30, desc[UR10][R66.64] ;  /* 0x0000000a421eb981 */ /* 0x000ee2000c1e1900 */
[----:B------:R-:W-:-:S03]  /*30a0*/  LOP3.LUT R74, R74, 0xefffffff, RZ, 0xc0, !PT ;  /* 0xefffffff4a4a7812 */ /* 0x000fc600078ec0ff */
[----:B------:R-:W3:Y:S04]  /*30b0*/  @!P3 LDG.E R31, desc[UR10][R68.64] ;  /* 0x0000000a441fb981 */ /* 0x000ee8000c1e1900 */
[----:B-1----:R-:W3:Y:S01]  /*30c0*/  LDL.LU R76, [R1+0x174] ;  /* 0x00017400014c7983 */ /* 0x002ee20000300800 */
[----:B0-----:R-:W-:Y:S02]  /*30d0*/  @!P2 IADD3 R52, P3, PT, R42, R52, RZ ;  /* 0x000000342a34a210 */ /* 0x001fe40007f7e0ff */
[----:B------:R-:W-:Y:S02]  /*30e0*/  @P1 LOP3.LUT R74, R74, 0x10000000, RZ, 0xfc, !PT ;  /* 0x100000004a4a1812 */ /* 0x000fe400078efcff */
[----:B------:R-:W-:Y:S02]  /*30f0*/  @!P2 IADD3.X R53, PT, PT, R36, R53, RZ, P3, !PT ;  /* 0x000000352435a210 */ /* 0x000fe40001ffe4ff */
[----:B------:R-:W-:-:S04]  /*3100*/  @!P2 IADD3 R54, P3, PT, R42, R54, RZ ;  /* 0x000000362a36a210 */ /* 0x000fc80007f7e0ff */
[----:B------:R-:W-:Y:S02]  /*3110*/  @!P2 IADD3.X R55, PT, PT, R36, R55, RZ, P3, !PT ;  /* 0x000000372437a210 */ /* 0x000fe40001ffe4ff */
[----:B------:R-:W-:Y:S02]  /*3120*/  LOP3.LUT P3, RZ, R74, 0x80, RZ, 0xc0, !PT ;  /* 0x000000804aff7812 */ /* 0x000fe4000786c0ff */
[----:B------:R-:W-:Y:S02]  /*3130*/  CS2R R36, SRZ ;  /* 0x0000000000247805 */ /* 0x000fe4000001ff00 */
[----:B------:R-:W-:Y:S01]  /*3140*/  IADD3 R43, PT, PT, R0, 0x1c0, RZ ;  /* 0x000001c0002b7810 */ /* 0x000fe20007ffe0ff */
[----:B------:R-:W-:-:S03]  /*3150*/  HFMA2 R42, -RZ, RZ, 0, 0 ;  /* 0x00000000ff2a7431 */ /* 0x000fc600000001ff */
[----:B------:R-:W-:-:S05]  /*3160*/  SHF.R.S32.HI R56, RZ, 0x1f, R43 ;  /* 0x0000001fff387819 */ /* 0x000fca000001142b */
[----:B------:R-:W3:Y:S04]  /*3170*/  @!P3 LDG.E R36, desc[UR10][R70.64] ;  /* 0x0000000a4624b981 */ /* 0x000ee8000c1e1900 */
[----:B------:R-:W3:Y:S01]  /*3180*/  @!P3 LDG.E R37, desc[UR10][R72.64] ;  /* 0x0000000a4825b981 */ /* 0x000ee2000c1e1900 */
[----:B------:R-:W-:-:S03]  /*3190*/  ISETP.GE.U32.AND P3, PT, R43, UR16, PT ;  /* 0x000000102b007c0c */ /* 0x000fc6000bf66070 */
[----:B------:R0:W3:Y:S01]  /*31a0*/  @!P4 LDG.E R42, desc[UR10][R10.64] ;  /* 0x0000000a0a2ac981 */ /* 0x0000e2000c1e1900 */
[----:B------:R-:W-:Y:S02]  /*31b0*/  ISETP.GE.AND.EX P3, PT, R56, UR17, PT, P3 ;  /* 0x0000001138007c0c */ /* 0x000fe4000bf66330 */
[----:B0-----:R-:W-:-:S11]  /*31c0*/  MOV R10, RZ ;  /* 0x000000ff000a7202 */ /* 0x001fd60000000f00 */
[----:B------:R-:W0:Y:S01]  /*31d0*/  @!P3 LDC.64 R58, c[0x0][0x398] ;  /* 0x0000e600ff3abb82 */ /* 0x000e220000000a00 */
[----:B------:R1:W3:Y:S07]  /*31e0*/  @!P4 LDG.E R10, desc[UR10][R8.64] ;  /* 0x0000000a080ac981 */ /* 0x0002ee000c1e1900 */
[----:B-1----:R-:W1:Y:S01]  /*31f0*/  @!P3 LDC.64 R8, c[0x0][0x3f8] ;  /* 0x0000fe00ff08bb82 */ /* 0x002e620000000a00 */
[----:B------:R-:W-:Y:S01]  /*3200*/  @!P3 MOV R57, R5 ;  /* 0x000000050039b202 */ /* 0x000fe20000000f00 */
[----:B-1----:R-:W-:Y:S01]  /*3210*/  @!P3 IMAD R11, R56, R8, RZ ;  /* 0x00000008380bb224 */ /* 0x002fe200078e02ff */
[----:B------:R-:W-:-:S03]  /*3220*/  @!P3 MOV R56, R2 ;  /* 0x000000020038b202 */ /* 0x000fc60000000f00 */
[C---:B------:R-:W-:Y:S02]  /*3230*/  @!P3 IMAD R11, R43.reuse, R9, R11 ;  /* 0x000000092b0bb224 */ /* 0x040fe400078e020b */
[----:B------:R-:W-:Y:S02]  /*3240*/  @!P3 IMAD.WIDE.U32 R8, R43, R8, R56 ;  /* 0x000000082b08b225 */ /* 0x000fe400078e0038 */
[----:B------:R-:W1:Y:S03]  /*3250*/  @!P3 LDC.64 R56, c[0x0][0x3a0] ;  /* 0x0000e800ff38bb82 */ /* 0x000e660000000a00 */
[----:B------:R-:W-:-:S04]  /*3260*/  @!P3 IADD3 R9, PT, PT, R9, R11, RZ ;  /* 0x0000000b0909b210 */ /* 0x000fc80007ffe0ff */
[C---:B------:R-:W-:Y:S02]  /*3270*/  @!P3 SHF.L.U64.HI R9, R8.reuse, 0x1, R9 ;  /* 0x000000010809b819 */ /* 0x040fe40000010209 */
[----:B------:R-:W-:Y:S02]  /*3280*/  @!P3 SHF.L.U32 R8, R8, 0x1, RZ ;  /* 0x000000010808b819 */ /* 0x000fe400000006ff */
[----:B------:R-:W-:Y:S02]  /*3290*/  LOP3.LUT P1, RZ, R74, 0x20, RZ, 0xc0, !PT ;  /* 0x000000204aff7812 */ /* 0x000fe4000782c0ff */
[----:B-1----:R-:W-:-:S04]  /*32a0*/  @!P3 IADD3 R56, P4, PT, R8, R56, RZ ;  /* 0x000000380838b210 */ /* 0x002fc80007f9e0ff */
[----:B------:R-:W-:Y:S02]  /*32b0*/  @!P3 IADD3.X R57, PT, PT, R9, R57, RZ, P4, !PT ;  /* 0x000000390939b210 */ /* 0x000fe400027fe4ff */
[----:B0-----:R-:W-:-:S04]  /*32c0*/  @!P3 IADD3 R58, P4, PT, R8, R58, RZ ;  /* 0x0000003a083ab210 */ /* 0x001fc80007f9e0ff */
[----:B------:R-:W-:Y:S02]  /*32d0*/  @!P3 IADD3.X R59, PT, PT, R9, R59, RZ, P4, !PT ;  /* 0x0000003b093bb210 */ /* 0x000fe400027fe4ff */
[----:B------:R-:W-:Y:S02]  /*32e0*/  CS2R R8, SRZ ;  /* 0x0000000000087805 */ /* 0x000fe4000001ff00 */
[----:B------:R-:W-:-:S04]  /*32f0*/  IADD3 R43, PT, PT, R0, 0x1d0, RZ ;  /* 0x000001d0002b7810 */ /* 0x000fc80007ffe0ff */
[----:B------:R-:W-:Y:S01]  /*3300*/  ISETP.GE.U32.AND P4, PT, R43, UR16, PT ;  /* 0x000000102b007c0c */ /* 0x000fe2000bf86070 */
[----:B------:R0:W3:Y:S04]  /*3310*/  @!P1 LDG.E R9, desc[UR10][R16.64] ;  /* 0x0000000a10099981 */ /* 0x0000e8000c1e1900 */
[----:B------:R1:W3:Y:S01]  /*3320*/  @!P1 LDG.E R8, desc[UR10][R14.64] ;  /* 0x0000000a0e089981 */ /* 0x0002e2000c1e1900 */
[----:B0-----:R-:W-:-:S04]  /*3330*/  SHF.R.S32.HI R16, RZ, 0x1f, R43 ;  /* 0x0000001fff107819 */ /* 0x001fc8000001142b */
[----:B------:R-:W-:Y:S01]  /*3340*/  ISETP.GE.AND.EX P4, PT, R16, UR17, PT, P4 ;  /* 0x0000001110007c0c */ /* 0x000fe2000bf86340 */
[----:B------:R-:W-:-:S06]  /*3350*/  HFMA2 R11, -RZ, RZ, 0, 0 ;  /* 0x00000000ff0b7431 */ /* 0x000fcc00000001ff */
[----:B------:R0:W3:Y:S06]  /*3360*/  @!P5 LDG.E R11, desc[UR10][R22.64] ;  /* 0x0000000a160bd981 */ /* 0x0000ec000c1e1900 */
[----:B-1----:R-:W1:Y:S01]  /*3370*/  @!P4 LDC.64 R14, c[0x0][0x3f8] ;  /* 0x0000fe00ff0ecb82 */ /* 0x002e620000000a00 */
[----:B0-----:R-:W-:Y:S02]  /*3380*/  CS2R R22, SRZ ;  /* 0x0000000000167805 */ /* 0x001fe4000001ff00 */
[----:B------:R-:W-:-:S04]  /*3390*/  @!P4 MOV R17, R5 ;  /* 0x000000050011c202 */ /* 0x000fc80000000f00 */
[----:B------:R1:W3:Y:S01]  /*33a0*/  @!P5 LDG.E R22, desc[UR10][R20.64] ;  /* 0x0000000a1416d981 */ /* 0x0002e2000c1e1900 */
[----:B------:R-:W-:Y:S02]  /*33b0*/  IADD3 R60, PT, PT, R0, 0x1e0, RZ ;  /* 0x000001e0003c7810 */ /* 0x000fe40007ffe0ff */
[----:B------:R-:W-:Y:S01]  /*33c0*/  LOP3.LUT P1, RZ, R74, 0x2, RZ, 0xc0, !PT ;  /* 0x000000024aff7812 */ /* 0x000fe2000782c0ff */
[----:B----4-:R-:W-:Y:S01]  /*33d0*/  STL [R1+0x1f0], R6 ;  /* 0x0001f00601007387 */ /* 0x010fe20000100800 */
[----:B------:R-:W-:-:S03]  /*33e0*/  PRMT R62, RZ, 0x5410, RZ ;  /* 0x00005410ff3e7816 */ /* 0x000fc600000000ff */
[----:B------:R-:W-:Y:S01]  /*33f0*/  STL [R1+0x1f8], R6 ;  /* 0x0001f80601007387 */ /* 0x000fe20000100800 */
[----:B-1----:R-:W-:Y:S01]  /*3400*/  @!P4 IMAD R20, R16, R14, RZ ;  /* 0x0000000e1014c224 */ /* 0x002fe200078e02ff */
[----:B------:R-:W-:Y:S02]  /*3410*/  @!P4 MOV R16, R2 ;  /* 0x000000020010c202 */ /* 0x000fe40000000f00 */
[----:B--2---:R0:W-:Y:S01]  /*3420*/  STL [R1+0x1fc], R7 ;  /* 0x0001fc0701007387 */ /* 0x0041e20000100800 */
[C---:B------:R-:W-:Y:S02]  /*3430*/  @!P4 IMAD R20, R43.reuse, R15, R20 ;  /* 0x0000000f2b14c224 */ /* 0x040fe400078e0214 */
[----:B------:R-:W-:Y:S01]  /*3440*/  @!P4 IMAD.WIDE.U32 R16, R43, R14, R16 ;  /* 0x0000000e2b10c225 */ /* 0x000fe200078e0010 */
[----:B---3--:R-:W-:Y:S01]  /*3450*/  STL [R1+0x1cc], R12 ;  /* 0x0001cc0c01007387 */ /* 0x008fe20000100800 */
[----:B------:R-:W1:Y:S03]  /*3460*/  @!P4 LDC.64 R14, c[0x0][0x3a0] ;  /* 0x0000e800ff0ecb82 */ /* 0x000e660000000a00 */
[----:B------:R-:W-:Y:S01]  /*3470*/  @!P4 IADD3 R20, PT, PT, R17, R20, RZ ;  /* 0x000000141114c210 */ /* 0x000fe20007ffe0ff */
[----:B0-----:R-:W2:Y:S01]  /*3480*/  LDL.LU R7, [R1+0x180] ;  /* 0x0001800001077983 */ /* 0x001ea20000300800 */
[----:B------:R-:W-:-:S02]  /*3490*/  @!P4 SHF.L.U32 R21, R16, 0x1, RZ ;  /* 0x000000011015c819 */ /* 0x000fc400000006ff */
[----:B------:R-:W-:Y:S01]  /*34a0*/  @!P4 SHF.L.U64.HI R20, R16, 0x1, R20 ;  /* 0x000000011014c819 */ /* 0x000fe20000010214 */
[----:B------:R-:W3:Y:S01]  /*34b0*/  LDL.LU R6, [R1+0x17c] ;  /* 0x00017c0001067983 */ /* 0x000ee20000300800 */
[----:B------:R-:W0:Y:S03]  /*34c0*/  @!P4 LDC.64 R16, c[0x0][0x398] ;  /* 0x0000e600ff10cb82 */ /* 0x000e260000000a00 */
[----:B------:R-:W-:Y:S04]  /*34d0*/  STL [R1+0x200], R12 ;  /* 0x0002000c01007387 */ /* 0x000fe80000100800 */
[----:B------:R4:W-:Y:S04]  /*34e0*/  STL [R1+0x214], R12 ;  /* 0x0002140c01007387 */ /* 0x0009e80000100800 */
[----:B------:R-:W-:Y:S01]  /*34f0*/  STL [R1+0x1dc], R77 ;  /* 0x0001dc4d01007387 */ /* 0x000fe20000100800 */
[----:B-1----:R-:W-:-:S03]  /*3500*/  @!P4 IADD3 R14, P5, PT, R21, R14, RZ ;  /* 0x0000000e150ec210 */ /* 0x002fc60007fbe0ff */
[----:B------:R1:W-:Y:S01]  /*3510*/  STL [R1+0x210], R77 ;  /* 0x0002104d01007387 */ /* 0x0003e20000100800 */
[----:B------:R-:W-:-:S03]  /*3520*/  @!P4 IADD3.X R15, PT, PT, R20, R15, RZ, P5, !PT ;  /* 0x0000000f140fc210 */ /* 0x000fc60002ffe4ff */
[----:B------:R-:W-:Y:S01]  /*3530*/  STL.S16 [R1+0x126], RZ ;  /* 0x000126ff01007387 */ /* 0x000fe20000100600 */
[----:B0-----:R-:W-:Y:S01]  /*3540*/  @!P4 IADD3 R16, P5, PT, R21, R16, RZ ;  /* 0x000000101510c210 */ /* 0x001fe20007fbe0ff */
[----:B------:R-:W-:Y:S02]  /*3550*/  HFMA2 R43, -RZ, RZ, 0, 0 ;  /* 0x00000000ff2b7431 */ /* 0x000fe400000001ff */
[----:B------:R0:W-:Y:S01]  /*3560*/  STL [R1+0x94], R76 ;  /* 0x0000944c01007387 */ /* 0x0001e20000100800 */
[----:B------:R-:W-:Y:S02]  /*3570*/  @!P4 IADD3.X R17, PT, PT, R20, R17, RZ, P5, !PT ;  /* 0x000000111411c210 */ /* 0x000fe40002ffe4ff */
[----:B------:R-:W-:Y:S02]  /*3580*/  LOP3.LUT P5, RZ, R74, 0x8, RZ, 0xc0, !PT ;  /* 0x000000084aff7812 */ /* 0x000fe400078ac0ff */
[----:B------:R-:W-:Y:S01]  /*3590*/  CS2R R20, SRZ ;  /* 0x0000000000147805 */ /* 0x000fe2000001ff00 */
[----:B------:R-:W3:Y:S01]  /*35a0*/  @!P6 LDG.E R43, desc[UR10][R32.64] ;  /* 0x0000000a202be981 */ /* 0x000ee2000c1e1900 */
[----:B----4-:R-:W-:-:S03]  /*35b0*/  PRMT R12, RZ, 0x7610, R12 ;  /* 0x00007610ff0c7816 */ /* 0x010fc6000000000c */
[----:B-1----:R-:W4:Y:S04]  /*35c0*/  LDL.LU R77, [R1+0x170] ;  /* 0x00017000014d7983 */ /* 0x002f280000300800 */
[----:B------:R-:W4:Y:S04]  /*35d0*/  @!P6 LDG.E R23, desc[UR10][R34.64] ;  /* 0x0000000a2217e981 */ /* 0x000f28000c1e1900 */
[----:B------:R-:W4:Y:S04]  /*35e0*/  @!P5 LDG.E R20, desc[UR10][R26.64] ;  /* 0x0000000a1a14d981 */ /* 0x000f28000c1e1900 */
[----:B------:R1:W4:Y:S01]  /*35f0*/  @!P5 LDG.E R21, desc[UR10][R28.64] ;  /* 0x0000000a1c15d981 */ /* 0x000322000c1e1900 */
[----:B------:R-:W-:-:S02]  /*3600*/  ISETP.GE.U32.AND P5, PT, R60, UR16, PT ;  /* 0x000000103c007c0c */ /* 0x000fc4000bfa6070 */
[----:B-1----:R-:W-:-:S04]  /*3610*/  SHF.R.S32.HI R28, RZ, 0x1f, R60 ;  /* 0x0000001fff1c7819 */ /* 0x002fc8000001143c */
[----:B------:R-:W-:-:S13]  /*3620*/  ISETP.GE.AND.EX P5, PT, R28, UR17, PT, P5 ;  /* 0x000000111c007c0c */ /* 0x000fda000bfa6350 */
[----:B------:R-:W1:Y:S01]  /*3630*/  @!P5 LDC.64 R26, c[0x0][0x3f8] ;  /* 0x0000fe00ff1adb82 */ /* 0x000e620000000a00 */
[----:B------:R-:W-:Y:S02]  /*3640*/  @!P5 MOV R29, R5 ;  /* 0x00000005001dd202 */ /* 0x000fe40000000f00 */
[----:B------:R-:W-:Y:S01]  /*3650*/  LOP3.LUT R74, R74, 0xf7ffffff, RZ, 0xc0, !PT ;  /* 0xf7ffffff4a4a7812 */ /* 0x000fe200078ec0ff */
[----:B-1----:R-:W-:Y:S01]  /*3660*/  @!P5 IMAD R32, R28, R26, RZ ;  /* 0x0000001a1c20d224 */ /* 0x002fe200078e02ff */
[----:B------:R-:W-:-:S03]  /*3670*/  @!P5 MOV R28, R2 ;  /* 0x00000002001cd202 */ /* 0x000fc60000000f00 */
[C---:B------:R-:W-:Y:S02]  /*3680*/  @!P5 IMAD R32, R60.reuse, R27, R32 ;  /* 0x0000001b3c20d224 */ /* 0x040fe400078e0220 */
[----:B------:R-:W-:-:S04]  /*3690*/  @!P5 IMAD.WIDE.U32 R28, R60, R26, R28 ;  /* 0x0000001a3c1cd225 */ /* 0x000fc800078e001c */
[----:B------:R-:W-:Y:S01]  /*36a0*/  HFMA2 R60, -RZ, RZ, 0, 0 ;  /* 0x00000000ff3c7431 */ /* 0x000fe200000001ff */
[----:B------:R-:W-:Y:S01]  /*36b0*/  @P5 LOP3.LUT R74, R74, 0x8000000, RZ, 0xfc, !PT ;  /* 0x080000004a4a5812 */ /* 0x000fe200078efcff */
[----:B------:R1:W-:Y:S01]  /*36c0*/  STL.S16 [R1+0x124], R12 ;  /* 0x0001240c01007387 */ /* 0x0003e20000100600 */
[----:B------:R-:W1:Y:S03]  /*36d0*/  @!P5 LDC.64 R26, c[0x0][0x3a0] ;  /* 0x0000e800ff1adb82 */ /* 0x000e660000000a00 */
[----:B------:R0:W4:Y:S02]  /*36e0*/  @!P1 LDG.E R60, desc[UR10][R38.64] ;  /* 0x0000000a263c9981 */ /* 0x000124000c1e1900 */
[----:B0-----:R-:W-:-:S06]  /*36f0*/  CS2R R38, SRZ ;  /* 0x0000000000267805 */ /* 0x001fcc000001ff00 */
[----:B------:R0:W4:Y:S01]  /*3700*/  @!P1 LDG.E R38, desc[UR10][R40.64] ;  /* 0x0000000a28269981 */ /* 0x000122000c1e1900 */
[----:B------:R-:W-:Y:S02]  /*3710*/  LOP3.LUT P1, RZ, R74, 0x1000000, RZ, 0xc0, !PT ;  /* 0x010000004aff7812 */ /* 0x000fe4000782c0ff */
[----:B------:R-:W-:Y:S01]  /*3720*/  @!P5 IADD3 R32, PT, PT, R29, R32, RZ ;  /* 0x000000201d20d210 */ /* 0x000fe20007ffe0ff */
[----:B------:R-:W4:Y:S10]  /*3730*/  @!P0 LDG.E R39, desc[UR10][R46.64] ;  /* 0x0000000a2e278981 */ /* 0x000f34000c1e1900 */
[----:B------:R-:W-:-:S04]  /*3740*/  @!P1 PRMT R62, R62, 0x5410, R76 ;  /* 0x000054103e3e9816 */ /* 0x000fc8000000004c */
[----:B------:R-:W-:Y:S02]  /*3750*/  @!P1 PRMT R62, R76, 0x7632, R62 ;  /* 0x000076324c3e9816 */ /* 0x000fe4000000003e */
[----:B------:R-:W2:Y:S01]  /*3760*/  LDL.LU R76, [R1+0x218] ;  /* 0x00021800014c7983 */ /* 0x000ea20000300800 */
[C---:B------:R-:W-:Y:S02]  /*3770*/  @!P5 SHF.L.U64.HI R32, R28.reuse, 0x1, R32 ;  /* 0x000000011c20d819 */ /* 0x040fe40000010220 */
[----:B------:R-:W-:Y:S02]  /*3780*/  @!P5 SHF.L.U32 R33, R28, 0x1, RZ ;  /* 0x000000011c21d819 */ /* 0x000fe400000006ff */
[----:B------:R-:W0:Y:S02]  /*3790*/  @!P5 LDC.64 R28, c[0x0][0x398] ;  /* 0x0000e600ff1cdb82 */ /* 0x000e240000000a00 */
[----:B-1----:R-:W-:Y:S02]  /*37a0*/  @!P5 IADD3 R26, P6, PT, R33, R26, RZ ;  /* 0x0000001a211ad210 */ /* 0x002fe40007fde0ff */
[----:B0-----:R-:W-:-:S02]  /*37b0*/  IADD3 R41, PT, PT, R0, 0x1f0, RZ ;  /* 0x000001f000297810 */ /* 0x001fc40007ffe0ff */
[----:B------:R-:W-:Y:S02]  /*37c0*/  @!P5 IADD3.X R27, PT, PT, R32, R27, RZ, P6, !PT ;  /* 0x0000001b201bd210 */ /* 0x000fe400037fe4ff */
[----:B------:R-:W-:Y:S02]  /*37d0*/  SHF.R.S32.HI R34, RZ, 0x1f, R41 ;  /* 0x0000001fff227819 */ /* 0x000fe40000011429 */
[----:B------:R-:W-:-:S04]  /*37e0*/  @!P5 IADD3 R28, P6, PT, R33, R28, RZ ;  /* 0x0000001c211cd210 */ /* 0x000fc80007fde0ff */
[----:B------:R-:W-:Y:S02]  /*37f0*/  @!P5 IADD3.X R29, PT, PT, R32, R29, RZ, P6, !PT ;  /* 0x0000001d201dd210 */ /* 0x000fe400037fe4ff */
[----:B------:R-:W-:-:S04]  /*3800*/  ISETP.GE.U32.AND P6, PT, R41, UR16, PT ;  /* 0x0000001029007c0c */ /* 0x000fc8000bfc6070 */
[----:B------:R-:W-:-:S13]  /*3810*/  ISETP.GE.AND.EX P6, PT, R34, UR17, PT, P6 ;  /* 0x0000001122007c0c */ /* 0x000fda000bfc6360 */
[----:B------:R-:W0:Y:S01]  /*3820*/  @!P6 LDC.64 R32, c[0x0][0x3f8] ;  /* 0x0000fe00ff20eb82 */ /* 0x000e220000000a00 */
[----:B------:R-:W-:Y:S02]  /*3830*/  MOV R40, RZ ;  /* 0x000000ff00287202 */ /* 0x000fe40000000f00 */
[----:B------:R-:W-:-:S04]  /*3840*/  @!P6 MOV R35, R5 ;  /* 0x000000050023e202 */ /* 0x000fc80000000f00 */
[----:B------:R0:W4:Y:S01]  /*3850*/  @!P0 LDG.E R40, desc[UR10][R44.64] ;  /* 0x0000000a2c288981 */ /* 0x000122000c1e1900 */
[----:B--2---:R-:W-:-:S03]  /*3860*/  PRMT R76, R12, 0x7610, R76 ;  /* 0x000076100c4c7816 */ /* 0x004fc6000000004c */
[----:B------:R-:W2:Y:S01]  /*3870*/  LDL.S16 R12, [R1+0x126] ;  /* 0x00012600010c7983 */ /* 0x000ea20000100600 */
        /* <DEDUP_REMOVED lines=10> */
[----:B------:R-:W-:Y:S02]  /*3920*/  PRMT R65, RZ, 0x5410, RZ ;  /* 0x00005410ff417816 */ /* 0x000fe400000000ff */
[----:B------:R-:W-:Y:S02]  /*3930*/  PRMT R64, RZ, 0x5410, RZ ;  /* 0x00005410ff407816 */ /* 0x000fe400000000ff */
[----:B0-----:R-:W-:-:S04]  /*3940*/  @!P6 IADD3 R32, P5, PT, R44, R32, RZ ;  /* 0x000000202c20e210 */ /* 0x001fc80007fbe0ff */
[----:B------:R-:W-:Y:S02]  /*3950*/  @!P6 IADD3.X R33, PT, PT, R41, R33, RZ, P5, !PT ;  /* 0x000000212921e210 */ /* 0x000fe40002ffe4ff */
[----:B-1----:R-:W-:-:S04]  /*3960*/  @!P6 IADD3 R34, P5, PT, R44, R34, RZ ;  /* 0x000000222c22e210 */ /* 0x002fc80007fbe0ff */
[----:B------:R-:W-:Y:S02]  /*3970*/  @!P6 IADD3.X R35, PT, PT, R41, R35, RZ, P5, !PT ;  /* 0x000000232923e210 */ /* 0x000fe40002ffe4ff */
[C---:B------:R-:W-:Y:S02]  /*3980*/  LOP3.LUT P5, RZ, R74.reuse, 0x200000, RZ, 0xc0, !PT ;  /* 0x002000004aff7812 */ /* 0x040fe400078ac0ff */
[----:B------:R-:W-:Y:S02]  /*3990*/  LOP3.LUT R74, R74, 0xfbffffff, RZ, 0xc0, !PT ;  /* 0xfbffffff4a4a7812 */ /* 0x000fe400078ec0ff */
[----:B------:R-:W-:Y:S02]  /*39a0*/  @!P0 PRMT R65, R65, 0x5410, R7 ;  /* 0x0000541041418816 */ /* 0x000fe40000000007 */
[----:B---3--:R-:W-:Y:S02]  /*39b0*/  @!P0 PRMT R64, R64, 0x5410, R6 ;  /* 0x0000541040408816 */ /* 0x008fe40000000006 */
[----:B------:R-:W-:-:S02]  /*39c0*/  @P6 LOP3.LUT R74, R74, 0x4000000, RZ, 0xfc, !PT ;  /* 0x040000004a4a6812 */ /* 0x000fc400078efcff */
[----:B------:R-:W-:Y:S02]  /*39d0*/  @!P0 PRMT R65, R7, 0x7632, R65 ;  /* 0x0000763207418816 */ /* 0x000fe40000000041 */
[----:B------:R-:W-:Y:S02]  /*39e0*/  @!P0 PRMT R64, R6, 0x7632, R64 ;  /* 0x0000763206408816 */ /* 0x000fe40000000040 */
[----:B------:R-:W-:Y:S01]  /*39f0*/  LOP3.LUT P0, RZ, R74, 0x800000, RZ, 0xc0, !PT ;  /* 0x008000004aff7812 */ /* 0x000fe2000780c0ff */
[----:B----4-:R0:W-:-:S12]  /*3a00*/  STL [R1+0x18], R77 ;  /* 0x0000184d01007387 */ /* 0x0101d80000100800 */
[C---:B------:R-:W-:Y:S02]  /*3a10*/  @!P0 PRMT R76, R77.reuse, 0x7610, R76 ;  /* 0x000076104d4c8816 */ /* 0x040fe4000000004c */
[----:B--2---:R-:W-:Y:S02]  /*3a20*/  @!P0 PRMT R12, R77, 0x7632, R12 ;  /* 0x000076324d0c8816 */ /* 0x004fe4000000000c */
[----:B0-----:R-:W2:Y:S04]  /*3a30*/  LDL.LU R77, [R1+0x210] ;  /* 0x00021000014d7983 */ /* 0x001ea80000300800 */
[----:B------:R-:W-:Y:S04]  /*3a40*/  STL [R1+0x1bc], R18 ;  /* 0x0001bc1201007387 */ /* 0x000fe80000100800 */
[----:B------:R-:W-:Y:S04]  /*3a50*/  STL [R1+0x1c8], R18 ;  /* 0x0001c81201007387 */ /* 0x000fe80000100800 */
[----:B------:R0:W-:Y:S04]  /*3a60*/  STL [R1+0x20c], R18 ;  /* 0x00020c1201007387 */ /* 0x0001e80000100800 */
[----:B------:R-:W-:Y:S04]  /*3a70*/  STL [R1+0x1d8], R75 ;  /* 0x0001d84b01007387 */ /* 0x000fe80000100800 */
[----:B------:R-:W-:Y:S01]  /*3a80*/  STL [R1+0x1e4], R75 ;  /* 0x0001e44b01007387 */ /* 0x000fe20000100800 */
[----:B0-----:R-:W-:-:S03]  /*3a90*/  PRMT R18, RZ, 0x7610, R18 ;  /* 0x00007610ff127816 */ /* 0x001fc60000000012 */
[----:B------:R-:W-:Y:S04]  /*3aa0*/  STL [R1+0x1ec], R75 ;  /* 0x0001ec4b01007387 */ /* 0x000fe80000100800 */
[----:B------:R0:W-:Y:S04]  /*3ab0*/  STL [R1+0x1f4], R75 ;  /* 0x0001f44b01007387 */ /* 0x0001e80000100800 */
[----:B------:R1:W-:Y:S04]  /*3ac0*/  STL [R1+0x208], R61 ;  /* 0x0002083d01007387 */ /* 0x0003e80000100800 */
[----:B0-----:R-:W3:Y:S04]  /*3ad0*/  LDL.LU R75, [R1+0x178] ;  /* 0x00017800014b7983 */ /* 0x001ee80000300800 */
[----:B------:R0:W-:Y:S04]  /*3ae0*/  STL.S16 [R1+0x150], R18 ;  /* 0x0001501201007387 */ /* 0x0001e80000100600 */
[----:B------:R-:W-:Y:S04]  /*3af0*/  STL.S16 [R1+0x152], RZ ;  /* 0x000152ff01007387 */ /* 0x000fe80000100600 */
[----:B-1----:R-:W4:Y:S01]  /*3b00*/  LDL.LU R61, [R1+0x16c] ;  /* 0x00016c00013d7983 */ /* 0x002f220000300800 */
[----:B--2---:R-:W-:-:S03]  /*3b10*/  PRMT R77, R18, 0x7610, R77 ;  /* 0x00007610124d7816 */ /* 0x004fc6000000004d */
[----:B0-----:R-:W2:Y:S04]  /*3b20*/  LDL.S16 R18, [R1+0x152] ;  /* 0x0001520001127983 */ /* 0x001ea80000100600 */
[----:B------:R0:W-:Y:S04]  /*3b30*/  @!P0 STL.S16 [R1+0x126], R12 ;  /* 0x0001260c01008387 */ /* 0x0001e80000100600 */
[----:B0-----:R-:W2:Y:S01]  /*3b40*/  LDL.LU R12, [R1+0x214] ;  /* 0x00021400010c7983 */ /* 0x001ea20000300800 */
[----:B------:R-:W-:-:S03]  /*3b50*/  PRMT R63, RZ, 0x5410, RZ ;  /* 0x00005410ff3f7816 */ /* 0x000fc600000000ff */
[----:B------:R0:W-:Y:S04]  /*3b60*/  STL [R1+0x90], R6 ;  /* 0x0000900601007387 */ /* 0x0001e80000100800 */
[----:B0-----:R-:W2:Y:S01]  /*3b70*/  LDL.LU R6, [R1+0x164] ;  /* 0x0001640001067983 */ /* 0x001ea20000300800 */
[----:B---3--:R-:W-:-:S03]  /*3b80*/  @!P1 PRMT R63, R63, 0x5410, R75 ;  /* 0x000054103f3f9816 */ /* 0x008fc6000000004b */
[----:B------:R0:W-:Y:S01]  /*3b90*/  STL [R1+0x14], R75 ;  /* 0x0000144b01007387 */ /* 0x0001e20000100800 */
[----:B------:R-:W-:-:S03]  /*3ba0*/  @!P1 PRMT R63, R75, 0x7632, R63 ;  /* 0x000076324b3f9816 */ /* 0x000fc6000000003f */
[----:B0-----:R-:W3:Y:S01]  /*3bb0*/  LDL.LU R75, [R1+0x160] ;  /* 0x00016000014b7983 */ /* 0x001ee20000300800 */
[----:B----4-:R-:W-:-:S03]  /*3bc0*/  @!P0 PRMT R77, R61, 0x7610, R77 ;  /* 0x000076103d4d8816 */ /* 0x010fc6000000004d */
[----:B------:R0:W-:Y:S01]  /*3bd0*/  STL [R1+0x98], R61 ;  /* 0x0000983d01007387 */ /* 0x0001e20000100800 */
[----:B--2---:R-:W-:-:S03]  /*3be0*/  @!P0 PRMT R18, R61, 0x7632, R18 ;  /* 0x000076323d128816 */ /* 0x004fc60000000012 */
[----:B0-----:R-:W2:Y:S04]  /*3bf0*/  LDL.LU R61, [R1+0x208] ;  /* 0x00020800013d7983 */ /* 0x001ea80000300800 */
[----:B------:R-:W-:Y:S04]  /*3c00*/  STL [R1+0x1c4], R13 ;  /* 0x0001c40d01007387 */ /* 0x000fe80000100800 */
[----:B------:R-:W-:Y:S01]  /*3c10*/  STL [R1+0x1d0], R13 ;  /* 0x0001d00d01007387 */ /* 0x000fe20000100800 */
[----:B------:R-:W-:-:S03]  /*3c20*/  PRMT R12, RZ, 0x7610, R12 ;  /* 0x00007610ff0c7816 */ /* 0x000fc6000000000c */
[----:B------:R0:W-:Y:S04]  /*3c30*/  STL [R1+0x204], R13 ;  /* 0x0002040d01007387 */ /* 0x0001e80000100800 */
[----:B------:R1:W-:Y:S04]  /*3c40*/  STL [R1+0x10], R7 ;  /* 0x0000100701007387 */ /* 0x0003e80000100800 */
[----:B------:R4:W-:Y:S01]  /*3c50*/  STL.S16 [R1+0x154], R12 ;  /* 0x0001540c01007387 */ /* 0x0009e20000100600 */
[----:B0-----:R-:W-:-:S03]  /*3c60*/  PRMT R13, R12, 0x7610, R13 ;  /* 0x000076100c0d7816 */ /* 0x001fc6000000000d */
[----:B------:R-:W-:Y:S04]  /*3c70*/  STL.S16 [R1+0x156], RZ ;  /* 0x000156ff01007387 */ /* 0x000fe80000100600 */
[----:B-1----:R-:W2:Y:S04]  /*3c80*/  LDL.LU R7, [R1+0x168] ;  /* 0x0001680001077983 */ /* 0x002ea80000300800 */
[----:B----4-:R-:W4:Y:S01]  /*3c90*/  LDL.S16 R12, [R1+0x156] ;  /* 0x00015600010c7983 */ /* 0x010f220000100600 */
[----:B------:R-:W-:Y:S02]  /*3ca0*/  LOP3.LUT P6, RZ, R74, 0x400000, RZ, 0xc0, !PT ;  /* 0x004000004aff7812 */ /* 0x000fe400078cc0ff */
[----:B------:R-:W-:-:S04]  /*3cb0*/  PRMT R47, RZ, 0x5410, RZ ;  /* 0x00005410ff2f7816 */ /* 0x000fc800000000ff */
[----:B---3--:R-:W-:Y:S01]  /*3cc0*/  @!P5 PRMT R47, R47, 0x5410, R75 ;  /* 0x000054102f2fd816 */ /* 0x008fe2000000004b */
[----:B------:R0:W-:Y:S03]  /*3cd0*/  STL [R1+0x20], R75 ;  /* 0x0000204b01007387 */ /* 0x0001e60000100800 */
[----:B------:R-:W-:Y:S01]  /*3ce0*/  @!P5 PRMT R47, R75, 0x7632, R47 ;  /* 0x000076324b2fd816 */ /* 0x000fe2000000002f */
[----:B------:R1:W-:Y:S04]  /*3cf0*/  STL [R1+0x9c], R6 ;  /* 0x00009c0601007387 */ /* 0x0003e80000100800 */
[----:B0-----:R-:W3:Y:S01]  /*3d00*/  LDL.LU R75, [R1+0x140] ;  /* 0x00014000014b7983 */ /* 0x001ee20000300800 */
[----:B--2---:R-:W-:-:S04]  /*3d10*/  PRMT R61, RZ, 0x5410, RZ ;  /* 0x00005410ff3d7816 */ /* 0x004fc800000000ff */
[----:B------:R-:W-:-:S04]  /*3d20*/  @!P6 PRMT R61, R61, 0x5410, R6 ;  /* 0x000054103d3de816 */ /* 0x000fc80000000006 */
[----:B------:R-:W-:Y:S02]  /*3d30*/  @!P6 PRMT R61, R6, 0x7632, R61 ;  /* 0x00007632063de816 */ /* 0x000fe4000000003d */
[----:B-1----:R-:W2:Y:S04]  /*3d40*/  LDL.LU R6, [R1+0x144] ;  /* 0x0001440001067983 */ /* 0x002ea80000300800 */
[----:B------:R-:W-:Y:S04]  /*3d50*/  @!P0 STL.S16 [R1+0x124], R76 ;  /* 0x0001244c01008387 */ /* 0x000fe80000100600 */
[----:B------:R-:W-:Y:S04]  /*3d60*/  @!P0 STL.S16 [R1+0x150], R77 ;  /* 0x0001504d01008387 */ /* 0x000fe80000100600 */
[----:B------:R-:W-:Y:S01]  /*3d70*/  @!P0 STL.S16 [R1+0x152], R18 ;  /* 0x0001521201008387 */ /* 0x000fe20000100600 */
[----:B------:R-:W-:-:S03]  /*3d80*/  @!P6 PRMT R13, R7, 0x7610, R13 ;  /* 0x00007610070de816 */ /* 0x000fc6000000000d */
[----:B------:R0:W-:Y:S01]  /*3d90*/  STL [R1+0x1c], R7 ;  /* 0x00001c0701007387 */ /* 0x0001e20000100800 */
[----:B----4-:R-:W-:-:S03]  /*3da0*/  @!P6 PRMT R12, R7, 0x7632, R12 ;  /* 0x00007632070ce816 */ /* 0x010fc6000000000c */
[----:B------:R-:W-:Y:S04]  /*3db0*/  @!P6 STL.S16 [R1+0x154], R13 ;  /* 0x0001540d0100e387 */ /* 0x000fe80000100600 */
[----:B------:R1:W-:Y:S01]  /*3dc0*/  @!P6 STL.S16 [R1+0x156], R12 ;  /* 0x0001560c0100e387 */ /* 0x0003e20000100600 */
[----:B------:R-:W-:-:S03]  /*3dd0*/  LOP3.LUT P6, RZ, R74, 0x40000, RZ, 0xc0, !PT ;  /* 0x000400004aff7812 */ /* 0x000fc600078cc0ff */
[----:B0-----:R-:W4:Y:S01]  /*3de0*/  LDL.LU R7, [R1+0x148] ;  /* 0x0001480001077983 */ /* 0x001f220000300800 */
[----:B------:R-:W-:-:S03]  /*3df0*/  LOP3.LUT P0, RZ, R74, 0x80000, RZ, 0xc0, !PT ;  /* 0x000800004aff7812 */ /* 0x000fc6000780c0ff */
[----:B------:R-:W4:Y:S04]  /*3e00*/  LDL.LU R77, [R1+0x158] ;  /* 0x00015800014d7983 */ /* 0x000f280000300800 */
[----:B-1----:R-:W4:Y:S01]  /*3e10*/  LDL.LU R12, [R1+0x14c] ;  /* 0x00014c00010c7983 */ /* 0x002f220000300800 */
[----:B------:R-:W-:Y:S02]  /*3e20*/  PRMT R67, RZ, 0x5410, RZ ;  /* 0x00005410ff437816 */ /* 0x000fe400000000ff */
[----:B------:R-:W-:Y:S01]  /*3e30*/  PRMT R66, RZ, 0x5410, RZ ;  /* 0x00005410ff427816 */ /* 0x000fe200000000ff */
[----:B------:R-:W4:Y:S01]  /*3e40*/  LDL.LU R76, [R1+0x15c] ;  /* 0x00015c00014c7983 */ /* 0x000f220000300800 */
[----:B---3--:R-:W-:-:S03]  /*3e50*/  @!P6 PRMT R67, R67, 0x5410, R75 ;  /* 0x000054104343e816 */ /* 0x008fc6000000004b */
[----:B------:R0:W-:Y:S01]  /*3e60*/  STL [R1+0x2c], R75 ;  /* 0x00002c4b01007387 */ /* 0x0001e20000100800 */
[----:B------:R-:W-:Y:S02]  /*3e70*/  @!P6 PRMT R67, R75, 0x7632, R67 ;  /* 0x000076324b43e816 */ /* 0x000fe40000000043 */
[----:B------:R-:W-:Y:S01]  /*3e80*/  LOP3.LUT P1, RZ, R74, 0x100000, RZ, 0xc0, !PT ;  /* 0x001000004aff7812 */ /* 0x000fe2000782c0ff */
[----:B------:R-:W-:Y:S01]  /*3e90*/  STL.S16 [R1+0x110], RZ ;  /* 0x000110ff01007387 */ /* 0x000fe20000100600 */
[----:B------:R-:W-:Y:S02]  /*3ea0*/  PRMT R41, RZ, 0x5410, RZ ;  /* 0x00005410ff297816 */ /* 0x000fe400000000ff */
[----:B------:R-:W-:Y:S01]  /*3eb0*/  PRMT R45, RZ, 0x5410, RZ ;  /* 0x00005410ff2d7816 */ /* 0x000fe200000000ff */
[----:B------:R-:W3:Y:S04]  /*3ec0*/  LDL.LU R13, [R1+0x204] ;  /* 0x00020400010d7983 */ /* 0x000ee80000300800 */
[----:B0-----:R-:W3:Y:S01]  /*3ed0*/  LDL.LU R75, [R1+0x128] ;  /* 0x00012800014b7983 */ /* 0x001ee20000300800 */
[----:B------:R-:W-:-:S02]  /*3ee0*/  PRMT R44, RZ, 0x5410, RZ ;  /* 0x00005410ff2c7816 */ /* 0x000fc400000000ff */
[----:B------:R-:W-:Y:S01]  /*3ef0*/  PRMT R73, RZ, 0x5410, RZ ;  /* 0x00005410ff497816 */ /* 0x000fe200000000ff */
[----:B------:R-:W3:Y:S01]  /*3f00*/  LDL.LU R18, [R1+0x20c] ;  /* 0x00020c0001127983 */ /* 0x000ee20000300800 */
[----:B--2---:R-:W-:-:S03]  /*3f10*/  @!P0 PRMT R66, R66, 0x5410, R6 ;  /* 0x0000541042428816 */ /* 0x004fc60000000006 */
[----:B------:R0:W-:Y:S01]  /*3f20*/  STL [R1+0xa8], R6 ;  /* 0x0000a80601007387 */ /* 0x0001e20000100800 */
[----:B------:R-:W-:-:S03]  /*3f30*/  @!P0 PRMT R66, R6, 0x7632, R66 ;  /* 0x0000763206428816 */ /* 0x000fc60000000042 */
[----:B0-----:R-:W2:Y:S01]  /*3f40*/  LDL.LU R6, [R1+0x12c] ;  /* 0x00012c0001067983 */ /* 0x001ea20000300800 */
[----:B------:R-:W-:Y:S02]  /*3f50*/  PRMT R46, RZ, 0x5410, RZ ;  /* 0x00005410ff2e7816 */ /* 0x000fe400000000ff */
[----:B----4-:R-:W-:-:S04]  /*3f60*/  @!P0 PRMT R41, R41, 0x5410, R7 ;  /* 0x0000541029298816 */ /* 0x010fc80000000007 */
[----:B------:R-:W-:Y:S02]  /*3f70*/  @!P0 PRMT R41, R7, 0x7632, R41 ;  /* 0x0000763207298816 */ /* 0x000fe40000000029 */
[----:B------:R-:W-:Y:S02]  /*3f80*/  @!P1 PRMT R45, R45, 0x5410, R77 ;  /* 0x000054102d2d9816 */ /* 0x000fe4000000004d */
[----:B------:R-:W-:Y:S02]  /*3f90*/  @!P1 PRMT R44, R44, 0x5410, R12 ;  /* 0x000054102c2c9816 */ /* 0x000fe4000000000c */
[----:B------:R-:W-:Y:S02]  /*3fa0*/  LOP3.LUT P0, RZ, R74, 0x8000, RZ, 0xc0, !PT ;  /* 0x000080004aff7812 */ /* 0x000fe4000780c0ff */
[----:B------:R-:W-:Y:S02]  /*3fb0*/  @!P1 PRMT R45, R77, 0x7632, R45 ;  /* 0x000076324d2d9816 */ /* 0x000fe4000000002d */
[----:B------:R-:W-:-:S02]  /*3fc0*/  @!P1 PRMT R44, R12, 0x7632, R44 ;  /* 0x000076320c2c9816 */ /* 0x000fc4000000002c */
[----:B------:R-:W-:Y:S02]  /*3fd0*/  LOP3.LUT P1, RZ, R74, 0x10000, RZ, 0xc0, !PT ;  /* 0x000100004aff7812 */ /* 0x000fe4000782c0ff */
[----:B------:R-:W-:Y:S02]  /*3fe0*/  @!P5 PRMT R46, R46, 0x5410, R76 ;  /* 0x000054102e2ed816 */ /* 0x000fe4000000004c */
[----:B------:R-:W-:Y:S01]  /*3ff0*/  PRMT R72, RZ, 0x5410, RZ ;  /* 0x00005410ff487816 */ /* 0x000fe200000000ff */
[----:B------:R0:W-:Y:S01]  /*4000*/  STL [R1+0xa0], R76 ;  /* 0x0000a04c01007387 */ /* 0x0001e20000100800 */
[----:B------:R-:W-:Y:S02]  /*4010*/  @!P5 PRMT R46, R76, 0x7632, R46 ;  /* 0x000076324c2ed816 */ /* 0x000fe4000000002e */
[----:B---3--:R-:W-:Y:S01]  /*4020*/  @!P0 PRMT R73, R73, 0x5410, R75 ;  /* 0x0000541049498816 */ /* 0x008fe2000000004b */
[----:B------:R1:W-:Y:S03]  /*4030*/  STL [R1+0x38], R75 ;  /* 0x0000384b01007387 */ /* 0x0003e60000100800 */
[----:B------:R-:W-:Y:S01]  /*4040*/  @!P0 PRMT R73, R75, 0x7632, R73 ;  /* 0x000076324b498816 */ /* 0x000fe20000000049 */
[----:B0-----:R-:W3:Y:S04]  /*4050*/  LDL.LU R76, [R1+0x13c] ;  /* 0x00013c00014c7983 */ /* 0x001ee80000300800 */
[----:B-1----:R-:W4:Y:S04]  /*4060*/  LDL.LU R75, [R1+0x1f4] ;  /* 0x0001f400014b7983 */ /* 0x002f280000300800 */
[----:B------:R0:W-:Y:S04]  /*4070*/  STL [R1+0xa4], R12 ;  /* 0x0000a40c01007387 */ /* 0x0001e80000100800 */
[----:B------:R1:W-:Y:S04]  /*4080*/  STL [R1+0x28], R7 ;  /* 0x0000280701007387 */ /* 0x0003e80000100800 */
[----:B0-----:R-:W4:Y:S04]  /*4090*/  LDL.LU R12, [R1+0x134] ;  /* 0x00013400010c7983 */ /* 0x001f280000300800 */
[----:B-1----:R-:W4:Y:S01]  /*40a0*/  LDL.LU R7, [R1+0x130] ;  /* 0x0001300001077983 */ /* 0x002f220000300800 */
[----:B--2---:R-:W-:-:S03]  /*40b0*/  @!P1 PRMT R72, R72, 0x5410, R6 ;  /* 0x0000541048489816 */ /* 0x004fc60000000006 */
[----:B------:R0:W-:Y:S01]  /*40c0*/  STL [R1+0xb4], R6 ;  /* 0x0000b40601007387 */ /* 0x0001e20000100800 */
[----:B------:R-:W-:-:S03]  /*40d0*/  @!P1 PRMT R72, R6, 0x7632, R72 ;  /* 0x0000763206489816 */ /* 0x000fc60000000048 */
[----:B0-----:R-:W2:Y:S01]  /*40e0*/  LDL.LU R6, [R1+0x1f8] ;  /* 0x0001f80001067983 */ /* 0x001ea20000300800 */
[----:B------:R-:W-:Y:S02]  /*40f0*/  LOP3.LUT P5, RZ, R74, 0x20000, RZ, 0xc0, !PT ;  /* 0x000200004aff7812 */ /* 0x000fe400078ac0ff */
[----:B------:R-:W-:Y:S02]  /*4100*/  PRMT R68, RZ, 0x5410, RZ ;  /* 0x00005410ff447816 */ /* 0x000fe400000000ff */
[----:B------:R-:W-:Y:S02]  /*4110*/  PRMT R70, RZ, 0x5410, RZ ;  /* 0x00005410ff467816 */ /* 0x000fe400000000ff */
[----:B------:R-:W-:Y:S02]  /*4120*/  PRMT R71, RZ, 0x5410, RZ ;  /* 0x00005410ff477816 */ /* 0x000fe400000000ff */
[----:B---3--:R-:W-:Y:S01]  /*4130*/  @!P6 PRMT R68, R68, 0x5410, R76 ;  /* 0x000054104444e816 */ /* 0x008fe2000000004c */
[----:B------:R0:W-:Y:S01]  /*4140*/  STL [R1+0xac], R76 ;  /* 0x0000ac4c01007387 */ /* 0x0001e20000100800 */
[----:B----4-:R-:W-:-:S02]  /*4150*/  PRMT R75, RZ, 0x7610, R75 ;  /* 0x00007610ff4b7816 */ /* 0x010fc4000000004b */
[----:B------:R-:W-:-:S03]  /*4160*/  @!P6 PRMT R68, R76, 0x7632, R68 ;  /* 0x000076324c44e816 */ /* 0x000fc60000000044 */
[----:B------:R-:W-:Y:S04]  /*4170*/  STL.S16 [R1+0x112], R75 ;  /* 0x0001124b01007387 */ /* 0x000fe80000100600 */
[----:B0-----:R-:W3:Y:S01]  /*4180*/  LDL.LU R76, [R1+0x11c] ;  /* 0x00011c00014c7983 */ /* 0x001ee20000300800 */
[----:B------:R-:W-:Y:S02]  /*4190*/  @!P5 PRMT R70, R70, 0x5410, R12 ;  /* 0x000054104646d816 */ /* 0x000fe4000000000c */
[----:B------:R-:W-:Y:S01]  /*41a0*/  @!P1 PRMT R71, R71, 0x5410, R7 ;  /* 0x0000541047479816 */ /* 0x000fe20000000007 */
[----:B------:R0:W-:Y:S01]  /*41b0*/  STL [R1+0xb0], R12 ;  /* 0x0000b00c01007387 */ /* 0x0001e20000100800 */
[----:B------:R-:W-:Y:S02]  /*41c0*/  @!P5 PRMT R70, R12, 0x7632, R70 ;  /* 0x000076320c46d816 */ /* 0x000fe40000000046 */
[----:B------:R-:W-:Y:S01]  /*41d0*/  @!P1 PRMT R71, R7, 0x7632, R71 ;  /* 0x0000763207479816 */ /* 0x000fe20000000047 */
[----:B------:R1:W-:Y:S04]  /*41e0*/  STL [R1+0x34], R7 ;  /* 0x0000340701007387 */ /* 0x0003e80000100800 */
[----:B0-----:R-:W4:Y:S04]  /*41f0*/  LDL.LU R12, [R1+0x200] ;  /* 0x00020000010c7983 */ /* 0x001f280000300800 */
[----:B-1----:R-:W4:Y:S01]  /*4200*/  LDL.LU R7, [R1+0x1fc] ;  /* 0x0001fc0001077983 */ /* 0x002f220000300800 */
[----:B--2---:R-:W-:-:S03]  /*4210*/  PRMT R6, R75, 0x7610, R6 ;  /* 0x000076104b067816 */ /* 0x004fc60000000006 */
[----:B------:R-:W2:Y:S01]  /*4220*/  LDL.S16 R75, [R1+0x110] ;  /* 0x00011000014b7983 */ /* 0x000ea20000100600 */
[----:B------:R-:W-:Y:S02]  /*4230*/  LOP3.LUT P1, RZ, R74, 0x1000, RZ, 0xc0, !PT ;  /* 0x000010004aff7812 */ /* 0x000fe4000782c0ff */
[----:B------:R-:W-:Y:S01]  /*4240*/  PRMT R13, RZ, 0x7610, R13 ;  /* 0x00007610ff0d7816 */ /* 0x000fe2000000000d */
[----:B------:R0:W-:Y:S04]  /*4250*/  STL [R1+0x24], R77 ;  /* 0x0000244d01007387 */ /* 0x0001e80000100800 */
[----:B0-----:R-:W2:Y:S01]  /*4260*/  LDL.LU R77, [R1+0x138] ;  /* 0x00013800014d7983 */ /* 0x001ea20000300800 */
[----:B---3--:R-:W-:-:S03]  /*4270*/  @!P0 PRMT R6, R76, 0x7610, R6 ;  /* 0x000076104c068816 */ /* 0x008fc60000000006 */
[----:B------:R-:W-:Y:S01]  /*4280*/  STL [R1+0xb8], R76 ;  /* 0x0000b84c01007387 */ /* 0x000fe20000100800 */
[----:B----4-:R-:W-:Y:S02]  /*4290*/  PRMT R12, RZ, 0x7610, R12 ;  /* 0x00007610ff0c7816 */ /* 0x010fe4000000000c */
[C---:B------:R-:W-:Y:S02]  /*42a0*/  @!P1 PRMT R13, R7.reuse, 0x7610, R13 ;  /* 0x00007610070d9816 */ /* 0x040fe4000000000d */
[----:B------:R-:W-:-:S03]  /*42b0*/  @!P1 PRMT R12, R7, 0x7632, R12 ;  /* 0x00007632070c9816 */ /* 0x000fc6000000000c */
[----:B------:R0:W-:Y:S04]  /*42c0*/  STL.S16 [R1+0x11e], R13 ;  /* 0x00011e0d01007387 */ /* 0x0001e80000100600 */
[----:B------:R1:W-:Y:S04]  /*42d0*/  STL.S16 [R1+0x11c], R12 ;  /* 0x00011c0c01007387 */ /* 0x0003e80000100600 */
[----:B0-----:R-:W3:Y:S04]  /*42e0*/  LDL.LU R13, [R1+0x1d0] ;  /* 0x0001d000010d7983 */ /* 0x001ee80000300800 */
[----:B-1----:R-:W4:Y:S01]  /*42f0*/  LDL.LU R12, [R1+0x1cc] ;  /* 0x0001cc00010c7983 */ /* 0x002f220000300800 */
[----:B--2---:R-:W-:-:S03]  /*4300*/  @!P0 PRMT R75, R76, 0x7632, R75 ;  /* 0x000076324c4b8816 */ /* 0x004fc6000000004b */
[----:B------:R-:W2:Y:S04]  /*4310*/  LDL.LU R76, [R1+0x1e8] ;  /* 0x0001e800014c7983 */ /* 0x000ea80000300800 */
[----:B------:R0:W-:Y:S04]  /*4320*/  @!P0 STL.S16 [R1+0x110], R75 ;  /* 0x0001104b01008387 */ /* 0x0001e80000100600 */
[----:B0-----:R-:W2:Y:S01]  /*4330*/  LDL.LU R75, [R1+0x1ec] ;  /* 0x0001ec00014b7983 */ /* 0x001ea20000300800 */
[----:B------:R-:W-:-:S03]  /*4340*/  PRMT R69, RZ, 0x5410, RZ ;  /* 0x00005410ff457816 */ /* 0x000fc600000000ff */
[----:B------:R-:W-:Y:S01]  /*4350*/  @!P0 STL.S16 [R1+0x112], R6 ;  /* 0x0001120601008387 */ /* 0x000fe20000100600 */
[----:B------:R-:W-:Y:S02]  /*4360*/  @!P5 PRMT R69, R77, 0x7610, R69 ;  /* 0x000076104d45d816 */ /* 0x000fe40000000045 */
[----:B------:R-:W-:Y:S01]  /*4370*/  LOP3.LUT P0, RZ, R74, 0x800, RZ, 0xc0, !PT ;  /* 0x000008004aff7812 */ /* 0x000fe2000780c0ff */
[----:B------:R0:W-:Y:S01]  /*4380*/  STL [R1+0x30], R77 ;  /* 0x0000304d01007387 */ /* 0x0001e20000100800 */
[----:B------:R-:W-:-:S03]  /*4390*/  @!P5 PRMT R69, R69, 0x7610, R77 ;  /* 0x000076104545d816 */ /* 0x000fc6000000004d */
[----:B------:R-:W-:Y:S01]  /*43a0*/  STL.S16 [R1+0x114], RZ ;  /* 0x000114ff01007387 */ /* 0x000fe20000100600 */
[----:B------:R-:W-:Y:S02]  /*43b0*/  PRMT R18, RZ, 0x7610, R18 ;  /* 0x00007610ff127816 */ /* 0x000fe40000000012 */
[----:B------:R-:W-:Y:S01]  /*43c0*/  LOP3.LUT P6, RZ, R74, 0x4000, RZ, 0xc0, !PT ;  /* 0x000040004aff7812 */ /* 0x000fe200078cc0ff */
[----:B------:R-:W-:Y:S04]  /*43d0*/  STL [R1+0x1b4], R24 ;  /* 0x0001b41801007387 */ /* 0x000fe80000100800 */
[----:B0-----:R-:W2:Y:S04]  /*43e0*/  LDL.LU R77, [R1+0x118] ;  /* 0x00011800014d7983 */ /* 0x001ea80000300800 */
[----:B------:R-:W-:Y:S04]  /*43f0*/  STL [R1+0x1c0], R24 ;  /* 0x0001c01801007387 */ /* 0x000fe80000100800 */
[----:B------:R-:W2:Y:S01]  /*4400*/  LDL.LU R6, [R1+0x1f0] ;  /* 0x0001f00001067983 */ /* 0x000ea20000300800 */
[----:B---3--:R-:W-:-:S02]  /*4410*/  PRMT R13, RZ, 0x7610, R13 ;  /* 0x00007610ff0d7816 */ /* 0x008fc4000000000d */
[C---:B----4-:R-:W-:Y:S02]  /*4420*/  @!P0 PRMT R18, R12.reuse, 0x7610, R18 ;  /* 0x000076100c128816 */ /* 0x050fe40000000012 */
[----:B------:R-:W-:-:S03]  /*4430*/  @!P0 PRMT R13, R12, 0x7632, R13 ;  /* 0x000076320c0d8816 */ /* 0x000fc6000000000d */
[----:B------:R0:W-:Y:S04]  /*4440*/  STL.S16 [R1+0x120], R18 ;  /* 0x0001201201007387 */ /* 0x0001e80000100600 */
[----:B------:R1:W-:Y:S04]  /*4450*/  STL.S16 [R1+0x128], R13 ;  /* 0x0001280d01007387 */ /* 0x0003e80000100600 */
[----:B0-----:R-:W3:Y:S04]  /*4460*/  LDL.LU R18, [R1+0x1c8] ;  /* 0x0001c80001127983 */ /* 0x001ee80000300800 */
[----:B-1----:R-:W4:Y:S01]  /*4470*/  LDL.LU R13, [R1+0x1c4] ;  /* 0x0001c400010d7983 */ /* 0x002f220000300800 */
[----:B--2---:R-:W-:-:S05]  /*4480*/  PRMT R76, RZ, 0x7610, R76 ;  /* 0x00007610ff4c7816 */ /* 0x004fca000000004c */
[----:B------:R0:W-:Y:S01]  /*4490*/  STL.S16 [R1+0x116], R76 ;  /* 0x0001164c01007387 */ /* 0x0001e20000100600 */
[----:B------:R-:W-:-:S03]  /*44a0*/  PRMT R75, R76, 0x7610, R75 ;  /* 0x000076104c4b7816 */ /* 0x000fc6000000004b */
[----:B0-----:R-:W2:Y:S01]  /*44b0*/  LDL.S16 R76, [R1+0x114] ;  /* 0x00011400014c7983 */ /* 0x001ea20000100600 */
[----:B------:R-:W-:Y:S02]  /*44c0*/  PRMT R24, RZ, 0x7610, R24 ;  /* 0x00007610ff187816 */ /* 0x000fe40000000018 */
[----:B------:R-:W-:Y:S01]  /*44d0*/  @!P6 PRMT R75, R77, 0x7610, R75 ;  /* 0x000076104d4be816 */ /* 0x000fe2000000004b */
[----:B------:R-:W-:Y:S04]  /*44e0*/  STL [R1+0x3c], R77 ;  /* 0x00003c4d01007387 */ /* 0x000fe80000100800 */
[----:B------:R0:W-:Y:S04]  /*44f0*/  @!P6 STL.S16 [R1+0x116], R75 ;  /* 0x0001164b0100e387 */ /* 0x0001e80000100600 */
[----:B0-----:R-:W2:Y:S01]  /*4500*/  LDL.LU R75, [R1+0x1e4] ;  /* 0x0001e400014b7983 */ /* 0x001ea20000300800 */
[----:B---3--:R-:W-:-:S02]  /*4510*/  PRMT R18, RZ, 0x7610, R18 ;  /* 0x00007610ff127816 */ /* 0x008fc40000000012 */
[C---:B----4-:R-:W-:Y:S02]  /*4520*/  @!P0 PRMT R24, R13.reuse, 0x7610, R24 ;  /* 0x000076100d188816 */ /* 0x050fe40000000018 */
        /* <DEDUP_REMOVED lines=8> */
[----:B0-----:R-:W4:Y:S01]  /*45b0*/  LDL.LU R76, [R1+0x1e0] ;  /* 0x0001e000014c7983 */ /* 0x001f220000300800 */
[----:B------:R-:W-:Y:S02]  /*45c0*/  PRMT R75, RZ, 0x7610, R75 ;  /* 0x00007610ff4b7816 */ /* 0x000fe4000000004b */
[----:B---3--:R-:W-:-:S02]  /*45d0*/  PRMT R24, RZ, 0x7610, R24 ;  /* 0x00007610ff187816 */ /* 0x008fc40000000018 */
[----:B--2---:R-:W-:Y:S02]  /*45e0*/  @!P6 PRMT R75, R77, 0x7610, R75 ;  /* 0x000076104d4be816 */ /* 0x004fe4000000004b */
[----:B----4-:R-:W-:-:S04]  /*45f0*/  PRMT R76, RZ, 0x7610, R76 ;  /* 0x00007610ff4c7816 */ /* 0x010fc8000000004c */
[----:B------:R-:W-:Y:S02]  /*4600*/  @!P6 PRMT R76, R77, 0x7632, R76 ;  /* 0x000076324d4ce816 */ /* 0x000fe4000000004c */
[----:B------:R-:W-:-:S13]  /*4610*/  LOP3.LUT P6, RZ, R74, 0x400, RZ, 0xc0, !PT ;  /* 0x000004004aff7812 */ /* 0x000fda00078cc0ff */
[----:B------:R-:W-:-:S05]  /*4620*/  @!P6 PRMT R24, R18, 0x7632, R24 ;  /* 0x000076321218e816 */ /* 0x000fca0000000018 */
[----:B------:R0:W-:Y:S04]  /*4630*/  STL.S16 [R1+0x130], R24 ;  /* 0x0001301801007387 */ /* 0x0001e80000100600 */
[----:B0-----:R-:W2:Y:S04]  /*4640*/  LDL.LU R24, [R1+0x1b4] ;  /* 0x0001b40001187983 */ /* 0x001ea80000300800 */
[----:B------:R0:W-:Y:S04]  /*4650*/  STL.S16 [R1+0x118], R76 ;  /* 0x0001184c01007387 */ /* 0x0001e80000100600 */
[----:B0-----:R-:W3:Y:S04]  /*4660*/  LDL.LU R76, [R1+0x1d4] ;  /* 0x0001d400014c7983 */ /* 0x001ee80000300800 */
[----:B------:R0:W-:Y:S04]  /*4670*/  STL.S16 [R1+0x11a], R75 ;  /* 0x00011a4b01007387 */ /* 0x0001e80000100600 */
[----:B0-----:R-:W4:Y:S04]  /*4680*/  LDL.LU R75, [R1+0x1d8] ;  /* 0x0001d800014b7983 */ /* 0x001f280000300800 */
[----:B------:R0:W-:Y:S04]  /*4690*/  STL [R1+0x1b8], R48 ;  /* 0x0001b83001007387 */ /* 0x0001e80000100800 */
[----:B------:R1:W-:Y:S01]  /*46a0*/  STL [R1+0x1b0], R49 ;  /* 0x0001b03101007387 */ /* 0x0003e20000100800 */
[----:B0-----:R-:W-:-:S02]  /*46b0*/  PRMT R48, RZ, 0x7610, R48 ;  /* 0x00007610ff307816 */ /* 0x001fc40000000030 */
[----:B-1----:R-:W-:Y:S02]  /*46c0*/  PRMT R49, RZ, 0x7610, R49 ;  /* 0x00007610ff317816 */ /* 0x002fe40000000031 */
[----:B------:R-:W-:-:S05]  /*46d0*/  @!P6 PRMT R48, R18, 0x7610, R48 ;  /* 0x000076101230e816 */ /* 0x000fca0000000030 */
[----:B------:R0:W-:Y:S04]  /*46e0*/  STL.S16 [R1+0x12a], R48 ;  /* 0x00012a3001007387 */ /* 0x0001e80000100600 */
[----:B0-----:R-:W4:Y:S01]  /*46f0*/  LDL.LU R48, [R1+0x1b8] ;  /* 0x0001b80001307983 */ /* 0x001f220000300800 */
[----:B--2---:R-:W-:-:S05]  /*4700*/  @!P6 PRMT R49, R24, 0x7610, R49 ;  /* 0x000076101831e816 */ /* 0x004fca0000000031 */
[----:B------:R0:W-:Y:S04]  /*4710*/  STL.S16 [R1+0x12c], R49 ;  /* 0x00012c3101007387 */ /* 0x0001e80000100600 */
[----:B0-----:R-:W2:Y:S01]  /*4720*/  LDL.LU R49, [R1+0x1b0] ;  /* 0x0001b00001317983 */ /* 0x001ea20000300800 */
[----:B------:R-:W-:-:S03]  /*4730*/  LOP3.LUT P5, RZ, R74, 0x2000, RZ, 0xc0, !PT ;  /* 0x000020004aff7812 */ /* 0x000fc600078ac0ff */
[----:B------:R0:W-:Y:S02]  /*4740*/  STL [R1+0xbc], R77 ;  /* 0x0000bc4d01007387 */ /* 0x0001e40000100800 */
[----:B0-----:R-:W-:-:S08]  /*4750*/  PRMT R77, RZ, 0x5410, RZ ;  /* 0x00005410ff4d7816 */ /* 0x001fd000000000ff */
[----:B---3--:R-:W-:Y:S01]  /*4760*/  @!P5 PRMT R77, R77, 0x5410, R76 ;  /* 0x000054104d4dd816 */ /* 0x008fe2000000004c */
[----:B------:R0:W-:Y:S03]  /*4770*/  STL [R1+0x40], R76 ;  /* 0x0000404c01007387 */ /* 0x0001e60000100800 */
[----:B------:R-:W-:Y:S02]  /*4780*/  @!P5 PRMT R77, R76, 0x7632, R77 ;  /* 0x000076324c4dd816 */ /* 0x000fe4000000004d */
[----:B0-----:R-:W-:-:S04]  /*4790*/  PRMT R76, RZ, 0x5410, RZ ;  /* 0x00005410ff4c7816 */ /* 0x001fc800000000ff */
[----:B----4-:R-:W-:Y:S01]  /*47a0*/  @!P5 PRMT R76, R76, 0x5410, R75 ;  /* 0x000054104c4cd816 */ /* 0x010fe2000000004b */
[----:B------:R0:W-:Y:S03]  /*47b0*/  STL [R1+0xc0], R75 ;  /* 0x0000c04b01007387 */ /* 0x0001e60000100800 */
[----:B------:R-:W-:Y:S02]  /*47c0*/  @!P5 PRMT R76, R75, 0x7632, R76 ;  /* 0x000076324b4cd816 */ /* 0x000fe4000000004c */
[C---:B------:R-:W-:Y:S01]  /*47d0*/  LOP3.LUT P5, RZ, R74.reuse, 0x200, RZ, 0xc0, !PT ;  /* 0x000002004aff7812 */ /* 0x040fe200078ac0ff */
[----:B------:R1:W-:Y:S01]  /*47e0*/  STL [R1+0x48], R12 ;  /* 0x0000480c01007387 */ /* 0x0003e20000100800 */
[----:B------:R-:W-:Y:S02]  /*47f0*/  LOP3.LUT P0, RZ, R74, 0x100, RZ, 0xc0, !PT ;  /* 0x000001004aff7812 */ /* 0x000fe4000780c0ff */
[----:B0-----:R-:W-:Y:S01]  /*4800*/  PRMT R75, RZ, 0x5410, RZ ;  /* 0x00005410ff4b7816 */ /* 0x001fe200000000ff */
[----:B------:R0:W-:Y:S03]  /*4810*/  STL [R1+0xc8], R13 ;  /* 0x0000c80d01007387 */ /* 0x0001e60000100800 */
[----:B------:R-:W-:-:S02]  /*4820*/  @!P1 PRMT R75, R75, 0x5410, R6 ;  /* 0x000054104b4b9816 */ /* 0x000fc40000000006 */
[----:B-1----:R-:W-:Y:S01]  /*4830*/  PRMT R12, RZ, 0x7610, R12 ;  /* 0x00007610ff0c7816 */ /* 0x002fe2000000000c */
[----:B------:R1:W-:Y:S01]  /*4840*/  STL [R1+0x4c], R18 ;  /* 0x00004c1201007387 */ /* 0x0003e20000100800 */
[----:B------:R-:W-:Y:S02]  /*4850*/  @!P1 PRMT R75, R6, 0x7632, R75 ;  /* 0x00007632064b9816 */ /* 0x000fe4000000004b */
[----:B------:R-:W-:Y:S02]  /*4860*/  @!P6 PRMT R12, R24, 0x7632, R12 ;  /* 0x00007632180ce816 */ /* 0x000fe4000000000c */
[----:B0-----:R-:W-:Y:S02]  /*4870*/  PRMT R13, RZ, 0x7610, R13 ;  /* 0x00007610ff0d7816 */ /* 0x001fe4000000000d */
[----:B------:R-:W-:Y:S01]  /*4880*/  LOP3.LUT P1, RZ, R74, 0x10000000, RZ, 0xc0, !PT ;  /* 0x100000004aff7812 */ /* 0x000fe2000782c0ff */
[----:B------:R0:W-:Y:S01]  /*4890*/  STL.S16 [R1+0x132], R12 ;  /* 0x0001320c01007387 */ /* 0x0001e20000100600 */
[----:B------:R-:W-:-:S02]  /*48a0*/  @!P5 PRMT R13, R25, 0x7632, R13 ;  /* 0x00007632190dd816 */ /* 0x000fc4000000000d */
[----:B-1----:R-:W-:-:S03]  /*48b0*/  PRMT R18, RZ, 0x7610, R18 ;  /* 0x00007610ff127816 */ /* 0x002fc60000000012 */
[----:B------:R1:W-:Y:S01]  /*48c0*/  STL.S16 [R1+0x134], R13 ;  /* 0x0001340d01007387 */ /* 0x0003e20000100600 */
[----:B------:R-:W-:Y:S01]  /*48d0*/  @!P0 PRMT R18, R31, 0x7632, R18 ;  /* 0x000076321f128816 */ /* 0x000fe20000000012 */
[----:B0-----:R-:W-:-:S04]  /*48e0*/  HFMA2 R12, -RZ, RZ, 0, 0 ;  /* 0x00000000ff0c7431 */ /* 0x001fc800000001ff */
[----:B------:R0:W-:Y:S01]  /*48f0*/  STL.S16 [R1+0x13c], R18 ;  /* 0x00013c1201007387 */ /* 0x0001e20000100600 */
[----:B-1----:R-:W-:Y:S02]  /*4900*/  MOV R13, RZ ;  /* 0x000000ff000d7202 */ /* 0x002fe40000000f00 */
[----:B------:R-:W-:Y:S01]  /*4910*/  LOP3.LUT P6, RZ, R74, 0x80, RZ, 0xc0, !PT ;  /* 0x000000804aff7812 */ /* 0x000fe200078cc0ff */
[----:B0-----:R-:W-:-:S03]  /*4920*/  HFMA2 R18, -RZ, RZ, 0, 0 ;  /* 0x00000000ff127431 */ /* 0x001fc600000001ff */
[----:B------:R0:W3:Y:S04]  /*4930*/  @!P1 LDG.E R13, desc[UR10][R50.64] ;  /* 0x0000000a320d9981 */ /* 0x0000e8000c1e1900 */
[----:B------:R-:W-:Y:S04]  /*4940*/  STL [R1+0x50], R19 ;  /* 0x0000501301007387 */ /* 0x000fe80000100800 */
[----:B------:R1:W4:Y:S01]  /*4950*/  @!P2 LDG.E R18, desc[UR10][R52.64] ;  /* 0x0000000a3412a981 */ /* 0x000322000c1e1900 */
[----:B0-----:R-:W-:Y:S02]  /*4960*/  PRMT R50, R50, 0x5410, RZ ;  /* 0x0000541032327816 */ /* 0x001fe400000000ff */
[----:B------:R-:W-:-:S02]  /*4970*/  PRMT R51, RZ, 0x7610, R51 ;  /* 0x00007610ff337816 */ /* 0x000fc40000000033 */
[----:B------:R-:W-:Y:S02]  /*4980*/  @!P0 PRMT R50, R50, 0x7610, R30 ;  /* 0x0000761032328816 */ /* 0x000fe4000000001e */
[----:B------:R-:W-:Y:S02]  /*4990*/  @!P0 PRMT R51, R31, 0x7610, R51 ;  /* 0x000076101f338816 */ /* 0x000fe40000000033 */
[----:B------:R-:W-:Y:S02]  /*49a0*/  PRMT R50, RZ, 0x7610, R50 ;  /* 0x00007610ff327816 */ /* 0x000fe40000000032 */
[----:B------:R-:W-:Y:S02]  /*49b0*/  PRMT R51, R51, 0x5410, RZ ;  /* 0x0000541033337816 */ /* 0x000fe400000000ff */
[----:B-1----:R-:W-:Y:S02]  /*49c0*/  PRMT R52, R52, 0x5410, RZ ;  /* 0x0000541034347816 */ /* 0x002fe400000000ff */
[----:B------:R-:W-:-:S02]  /*49d0*/  @!P6 PRMT R50, R36, 0x7610, R50 ;  /* 0x000076102432e816 */ /* 0x000fc40000000032 */
[----:B------:R-:W-:Y:S02]  /*49e0*/  @!P6 PRMT R51, R51, 0x7610, R36 ;  /* 0x000076103333e816 */ /* 0x000fe40000000024 */
[----:B------:R-:W-:Y:S01]  /*49f0*/  @!P6 PRMT R52, R52, 0x5410, R37 ;  /* 0x000054103434e816 */ /* 0x000fe20000000025 */
[----:B------:R0:W-:Y:S04]  /*4a00*/  STL [R1+0x1ac], R10 ;  /* 0x0001ac0a01007387 */ /* 0x0001e80000100800 */
[----:B------:R1:W-:Y:S04]  /*4a10*/  STL [R1+0x1a4], R9 ;  /* 0x0001a40901007387 */ /* 0x0003e80000100800 */
[----:B------:R1:W-:Y:S01]  /*4a20*/  STL [R1+0x194], R22 ;  /* 0x0001941601007387 */ /* 0x0003e20000100800 */
[----:B0-----:R-:W-:-:S02]  /*4a30*/  PRMT R10, RZ, 0x7610, R10 ;  /* 0x00007610ff0a7816 */ /* 0x001fc4000000000a */
[----:B-1----:R-:W-:Y:S02]  /*4a40*/  PRMT R9, RZ, 0x7610, R9 ;  /* 0x00007610ff097816 */ /* 0x002fe40000000009 */
[----:B------:R-:W-:Y:S01]  /*4a50*/  PRMT R22, RZ, 0x7610, R22 ;  /* 0x00007610ff167816 */ /* 0x000fe20000000016 */
[----:B--2---:R0:W2:Y:S02]  /*4a60*/  @!P1 LDG.E R12, desc[UR10][R48.64] ;  /* 0x0000000a300c9981 */ /* 0x0040a4000c1e1900 */
[----:B0-----:R-:W-:Y:S02]  /*4a70*/  PRMT R48, RZ, 0x7610, R48 ;  /* 0x00007610ff307816 */ /* 0x001fe40000000030 */
[----:B------:R-:W-:Y:S02]  /*4a80*/  PRMT R49, RZ, 0x5410, RZ ;  /* 0x00005410ff317816 */ /* 0x000fe400000000ff */
[C---:B------:R-:W-:Y:S02]  /*4a90*/  @!P5 PRMT R48, R19.reuse, 0x7610, R48 ;  /* 0x000076101330d816 */ /* 0x040fe40000000030 */
[----:B------:R-:W-:-:S02]  /*4aa0*/  @!P5 PRMT R49, R19, 0x7632, R49 ;  /* 0x000076321331d816 */ /* 0x000fc40000000031 */
[----:B------:R-:W-:Y:S02]  /*4ab0*/  PRMT R48, R48, 0x5410, RZ ;  /* 0x0000541030307816 */ /* 0x000fe400000000ff */
[----:B------:R-:W-:Y:S02]  /*4ac0*/  PRMT R19, RZ, 0x7610, R19 ;  /* 0x00007610ff137816 */ /* 0x000fe40000000013 */
[----:B------:R-:W-:Y:S02]  /*4ad0*/  @!P5 PRMT R49, R49, 0x5410, R25 ;  /* 0x000054103131d816 */ /* 0x000fe40000000019 */
[----:B------:R-:W-:Y:S02]  /*4ae0*/  @!P0 PRMT R48, R48, 0x5410, R30 ;  /* 0x0000541030308816 */ /* 0x000fe4000000001e */
[----:B------:R-:W-:Y:S02]  /*4af0*/  @!P6 PRMT R19, R37, 0x7632, R19 ;  /* 0x000076322513e816 */ /* 0x000fe40000000013 */
[----:B------:R-:W-:-:S02]  /*4b00*/  LOP3.LUT P5, RZ, R74, 0x40, RZ, 0xc0, !PT ;  /* 0x000000404aff7812 */ /* 0x000fc400078ac0ff */
[C---:B------:R-:W-:Y:S02]  /*4b10*/  LOP3.LUT P0, RZ, R74.reuse, 0x20, RZ, 0xc0, !PT ;  /* 0x000000204aff7812 */ /* 0x040fe4000780c0ff */
[----:B------:R-:W-:-:S09]  /*4b20*/  LOP3.LUT P6, RZ, R74, 0x10, RZ, 0xc0, !PT ;  /* 0x000000104aff7812 */ /* 0x000fd200078cc0ff */
[----:B------:R-:W-:Y:S02]  /*4b30*/  @!P5 PRMT R10, R42, 0x7632, R10 ;  /* 0x000076322a0ad816 */ /* 0x000fe4000000000a */
[----:B------:R-:W-:Y:S02]  /*4b40*/  @!P0 PRMT R9, R8, 0x7610, R9 ;  /* 0x0000761008098816 */ /* 0x000fe40000000009 */
[----:B------:R-:W-:Y:S01]  /*4b50*/  @!P6 PRMT R22, R11, 0x7632, R22 ;  /* 0x000076320b16e816 */ /* 0x000fe20000000016 */
[----:B------:R0:W-:Y:S04]  /*4b60*/  STL.S16 [R1+0x138], R10 ;  /* 0x0001380a01007387 */ /* 0x0001e80000100600 */
[----:B------:R1:W-:Y:S04]  /*4b70*/  STL.S16 [R1+0x136], R9 ;  /* 0x0001360901007387 */ /* 0x0003e80000100600 */
[----:B------:R1:W-:Y:S04]  /*4b80*/  STL.S16 [R1+0x148], R22 ;  /* 0x0001481601007387 */ /* 0x0003e80000100600 */
[----:B0-----:R-:W3:Y:S04]  /*4b90*/  LDL.LU R10, [R1+0x1ac] ;  /* 0x0001ac00010a7983 */ /* 0x001ee80000300800 */
[----:B-1----:R-:W4:Y:S04]  /*4ba0*/  LDL.LU R9, [R1+0x1a4] ;  /* 0x0001a40001097983 */ /* 0x002f280000300800 */
[----:B------:R-:W2:Y:S04]  /*4bb0*/  LDL.LU R22, [R1+0x194] ;  /* 0x0001940001167983 */ /* 0x000ea80000300800 */
[----:B------:R0:W-:Y:S04]  /*4bc0*/  STL [R1+0x1a8], R57 ;  /* 0x0001a83901007387 */ /* 0x0001e80000100800 */
[----:B------:R1:W-:Y:S04]  /*4bd0*/  STL [R1+0x1a0], R58 ;  /* 0x0001a03a01007387 */ /* 0x0003e80000100800 */
[----:B------:R1:W-:Y:S01]  /*4be0*/  STL [R1+0x19c], R59 ;  /* 0x00019c3b01007387 */ /* 0x0003e20000100800 */
[----:B0-----:R-:W-:-:S03]  /*4bf0*/  PRMT R57, RZ, 0x7610, R57 ;  /* 0x00007610ff397816 */ /* 0x001fc60000000039 */
[----:B------:R0:W-:Y:S01]  /*4c00*/  STL [R1+0x198], R14 ;  /* 0x0001980e01007387 */ /* 0x0001e20000100800 */
[----:B-1----:R-:W-:-:S03]  /*4c10*/  PRMT R58, RZ, 0x7610, R58 ;  /* 0x00007610ff3a7816 */ /* 0x002fc6000000003a */
[----:B------:R1:W-:Y:S01]  /*4c20*/  STL [R1+0x190], R15 ;  /* 0x0001900f01007387 */ /* 0x0003e20000100800 */
[----:B------:R-:W-:Y:S02]  /*4c30*/  PRMT R59, RZ, 0x7610, R59 ;  /* 0x00007610ff3b7816 */ /* 0x000fe4000000003b */
[----:B0-----:R-:W-:Y:S02]  /*4c40*/  PRMT R14, RZ, 0x7610, R14 ;  /* 0x00007610ff0e7816 */ /* 0x001fe4000000000e */
[----:B-1----:R-:W-:Y:S02]  /*4c50*/  PRMT R15, RZ, 0x7610, R15 ;  /* 0x00007610ff0f7816 */ /* 0x002fe4000000000f */
[----:B------:R-:W-:Y:S02]  /*4c60*/  @!P0 PRMT R58, R8, 0x7632, R58 ;  /* 0x00007632083a8816 */ /* 0x000fe4000000003a */
[----:B------:R-:W-:-:S03]  /*4c70*/  @!P6 PRMT R14, R11, 0x7610, R14 ;  /* 0x000076100b0ee816 */ /* 0x000fc6000000000e */
[----:B------:R0:W-:Y:S04]  /*4c80*/  STL.S16 [R1+0x140], R58 ;  /* 0x0001403a01007387 */ /* 0x0001e80000100600 */
[----:B------:R1:W-:Y:S04]  /*4c90*/  STL.S16 [R1+0x13e], R14 ;  /* 0x00013e0e01007387 */ /* 0x0003e80000100600 */
[----:B0-----:R-:W2:Y:S04]  /*4ca0*/  LDL.LU R58, [R1+0x1a0] ;  /* 0x0001a000013a7983 */ /* 0x001ea80000300800 */
[----:B-1----:R-:W2:Y:S01]  /*4cb0*/  LDL.LU R14, [R1+0x198] ;  /* 0x00019800010e7983 */ /* 0x002ea20000300800 */
[----:B---3--:R-:W-:-:S02]  /*4cc0*/  @!P5 PRMT R57, R10, 0x7610, R57 ;  /* 0x000076100a39d816 */ /* 0x008fc40000000039 */
[----:B----4-:R-:W-:Y:S02]  /*4cd0*/  @!P0 PRMT R59, R9, 0x7610, R59 ;  /* 0x00007610093b8816 */ /* 0x010fe4000000003b */
[----:B--2---:R-:W-:Y:S01]  /*4ce0*/  @!P6 PRMT R15, R22, 0x7610, R15 ;  /* 0x00007610160fe816 */ /* 0x004fe2000000000f */
[----:B------:R0:W-:Y:S04]  /*4cf0*/  STL.S16 [R1+0x13a], R57 ;  /* 0x00013a3901007387 */ /* 0x0001e80000100600 */
[----:B------:R1:W-:Y:S04]  /*4d00*/  STL.S16 [R1+0x142], R59 ;  /* 0x0001423b01007387 */ /* 0x0003e80000100600 */
[----:B------:R2:W-:Y:S04]  /*4d10*/  STL.S16 [R1+0x14a], R15 ;  /* 0x00014a0f01007387 */ /* 0x0005e80000100600 */
[----:B0-----:R-:W3:Y:S04]  /*4d20*/  LDL.LU R57, [R1+0x1a8] ;  /* 0x0001a80001397983 */ /* 0x001ee80000300800 */
[----:B-1----:R-:W4:Y:S04]  /*4d30*/  LDL.LU R59, [R1+0x19c] ;  /* 0x00019c00013b7983 */ /* 0x002f280000300800 */
[----:B--2---:R-:W2:Y:S04]  /*4d40*/  LDL.LU R15, [R1+0x190] ;  /* 0x00019000010f7983 */ /* 0x004ea80000300800 */
[----:B------:R0:W-:Y:S04]  /*4d50*/  STL [R1+0xcc], R24 ;  /* 0x0000cc1801007387 */ /* 0x0001e80000100800 */
[----:B------:R1:W-:Y:S01]  /*4d60*/  STL [R1+0x54], R30 ;  /* 0x0000541e01007387 */ /* 0x0003e20000100800 */
[----:B0-----:R-:W-:-:S03]  /*4d70*/  PRMT R24, RZ, 0x7610, R24 ;  /* 0x00007610ff187816 */ /* 0x001fc60000000018 */
[----:B------:R0:W-:Y:S01]  /*4d80*/  STL [R1+0xd0], R25 ;  /* 0x0000d01901007387 */ /* 0x0001e20000100800 */
[----:B-1----:R-:W-:Y:S02]  /*4d90*/  PRMT R30, RZ, 0x7610, R30 ;  /* 0x00007610ff1e7816 */ /* 0x002fe4000000001e */
[----:B------:R-:W-:Y:S02]  /*4da0*/  @!P5 PRMT R24, R10, 0x7632, R24 ;  /* 0x000076320a18d816 */ /* 0x000fe40000000018 */
[----:B------:R-:W-:Y:S02]  /*4db0*/  @!P6 PRMT R30, R22, 0x7632, R30 ;  /* 0x00007632161ee816 */ /* 0x000fe4000000001e */
[----:B0-----:R-:W-:Y:S02]  /*4dc0*/  PRMT R25, RZ, 0x7610, R25 ;  /* 0x00007610ff197816 */ /* 0x001fe40000000019 */
[----:B------:R-:W-:Y:S01]  /*4dd0*/  PRMT R52, RZ, 0x7610, R52 ;  /* 0x00007610ff347816 */ /* 0x000fe20000000034 */
[----:B------:R0:W-:Y:S01]  /*4de0*/  STL.S16 [R1+0x14c], R24 ;  /* 0x00014c1801007387 */ /* 0x0001e20000100600 */
[----:B------:R-:W-:-:S03]  /*4df0*/  @!P0 PRMT R25, R9, 0x7632, R25 ;  /* 0x0000763209198816 */ /* 0x000fc60000000019 */
[----:B------:R1:W-:Y:S01]  /*4e00*/  STL.S16 [R1+0x158], R30 ;  /* 0x0001581e01007387 */ /* 0x0003e20000100600 */
[----:B------:R-:W-:Y:S02]  /*4e10*/  @!P5 PRMT R52, R42, 0x7610, R52 ;  /* 0x000076102a34d816 */ /* 0x000fe40000000034 */
[C---:B------:R-:W-:Y:S01]  /*4e20*/  LOP3.LUT P5, RZ, R74.reuse, 0x8, RZ, 0xc0, !PT ;  /* 0x000000084aff7812 */ /* 0x040fe200078ac0ff */
[----:B0-----:R-:W-:Y:S01]  /*4e30*/  HFMA2 R24, -RZ, RZ, 0, 0 ;  /* 0x00000000ff187431 */ /* 0x001fe200000001ff */
[----:B------:R0:W-:Y:S01]  /*4e40*/  STL.S16 [R1+0x14e], R25 ;  /* 0x00014e1901007387 */ /* 0x0001e20000100600 */
[----:B-1----:R-:W-:Y:S01]  /*4e50*/  HFMA2 R30, -RZ, RZ, 0, 0 ;  /* 0x00000000ff1e7431 */ /* 0x002fe200000001ff */
[----:B0-----:R-:W-:Y:S02]  /*4e60*/  MOV R25, RZ ;  /* 0x000000ff00197202 */ /* 0x001fe40000000f00 */
[----:B------:R0:W-:Y:S02]  /*4e70*/  STL [R1+0xdc], R10 ;  /* 0x0000dc0a01007387 */ /* 0x0001e40000100800 */
[----:B0-----:R-:W-:Y:S01]  /*4e80*/  HFMA2 R10, -RZ, RZ, 0, 0 ;  /* 0x00000000ff0a7431 */ /* 0x001fe200000001ff */
[----:B------:R-:W-:Y:S01]  /*4e90*/  LOP3.LUT P6, RZ, R74, 0x2, RZ, 0xc0, !PT ;  /* 0x000000024aff7812 */ /* 0x000fe200078cc0ff */
[----:B------:R0:W-:Y:S04]  /*4ea0*/  STL [R1+0x44], R6 ;  /* 0x0000440601007387 */ /* 0x0001e80000100800 */
[----:B------:R1:W-:Y:S01]  /*4eb0*/  STL [R1+0xc4], R7 ;  /* 0x0000c40701007387 */ /* 0x0003e20000100800 */
[----:B------:R-:W-:Y:S01]  /*4ec0*/  UIMAD.WIDE UR6, UR8, 0x8, UR6 ;  /* 0x00000008080678a5 */ /* 0x000fe2000f8e0206 */
[----:B0-----:R-:W-:-:S02]  /*4ed0*/  PRMT R6, RZ, 0x7610, R6 ;  /* 0x00007610ff067816 */ /* 0x001fc40000000006 */
[----:B-1----:R-:W-:-:S04]  /*4ee0*/  PRMT R7, RZ, 0x7610, R7 ;  /* 0x00007610ff077816 */ /* 0x002fc80000000007 */
[C---:B------:R-:W-:Y:S02]  /*4ef0*/  @!P6 PRMT R6, R38.reuse, 0x7632, R6 ;  /* 0x000076322606e816 */ /* 0x040fe40000000006 */
[----:B------:R-:W-:Y:S02]  /*4f00*/  @!P6 PRMT R7, R38, 0x7610, R7 ;  /* 0x000076102607e816 */ /* 0x000fe40000000007 */
[----:B------:R-:W-:Y:S01]  /*4f10*/  LOP3.LUT P0, RZ, R74, 0x4, RZ, 0xc0, !PT ;  /* 0x000000044aff7812 */ /* 0x000fe2000780c0ff */
[----:B------:R0:W-:Y:S04]  /*4f20*/  STL.S16 [R1+0x16e], R6 ;  /* 0x00016e0601007387 */ /* 0x0001e80000100600 */
[----:B------:R1:W-:Y:S01]  /*4f30*/  STL.S16 [R1+0x16c], R7 ;  /* 0x00016c0701007387 */ /* 0x0003e20000100600 */
[----:B0-----:R-:W-:-:S03]  /*4f40*/  MOV R6, UR6 ;  /* 0x0000000600067c02 */ /* 0x001fc60008000f00 */
[----:B------:R0:W-:Y:S01]  /*4f50*/  STL [R1+0x58], R36 ;  /* 0x0000582401007387 */ /* 0x0001e20000100800 */
[----:B------:R-:W-:Y:S01]  /*4f60*/  PRMT R53, RZ, 0x7610, R53 ;  /* 0x00007610ff357816 */ /* 0x000fe20000000035 */
[----:B------:R-:W2:Y:S01]  /*4f70*/  LDCU.U8 UR6, c[0x0][0x414] ;  /* 0x00008280ff0677ac */ /* 0x000ea20008000000 */
[----:B-1----:R-:W-:Y:S01]  /*4f80*/  MOV R7, UR7 ;  /* 0x0000000700077c02 */ /* 0x002fe20008000f00 */
[----:B------:R1:W-:Y:S05]  /*4f90*/  STL [R1+0xd8], R37 ;  /* 0x0000d82501007387 */ /* 0x0003ea0000100800 */
[----:B------:R-:W2:Y:S01]  /*4fa0*/  LDG.E.64 R6, desc[UR10][R6.64] ;  /* 0x0000000a06067981 */ /* 0x000ea2000c1e1b00 */
[----:B0-----:R-:W-:-:S02]  /*4fb0*/  PRMT R36, RZ, 0x7610, R36 ;  /* 0x00007610ff247816 */ /* 0x001fc40000000024 */
[----:B-1----:R-:W-:Y:S01]  /*4fc0*/  PRMT R37, RZ, 0x7610, R37 ;  /* 0x00007610ff257816 */ /* 0x002fe20000000025 */
[----:B------:R-:W-:Y:S01]  /*4fd0*/  STL [R1+0x60], R8 ;  /* 0x0000600801007387 */ /* 0x000fe20000100800 */
[----:B------:R-:W-:Y:S02]  /*4fe0*/  @!P0 PRMT R53, R23, 0x7632, R53 ;  /* 0x0000763217358816 */ /* 0x000fe40000000035 */
[C---:B------:R-:W-:Y:S02]  /*4ff0*/  @!P0 PRMT R37, R43.reuse, 0x7610, R37 ;  /* 0x000076102b258816 */ /* 0x040fe40000000025 */
[----:B------:R-:W-:Y:S01]  /*5000*/  @!P0 PRMT R36, R43, 0x7632, R36 ;  /* 0x000076322b248816 */ /* 0x000fe20000000024 */
[----:B------:R0:W-:Y:S02]  /*5010*/  STL [R1+0xd4], R31 ;  /* 0x0000d41f01007387 */ /* 0x0001e40000100800 */
[----:B0-----:R-:W-:Y:S02]  /*5020*/  PRMT R31, RZ, 0x7610, R31 ;  /* 0x00007610ff1f7816 */ /* 0x001fe4000000001f */
[----:B------:R-:W-:Y:S04]  /*5030*/  STL [R1+0xe0], R9 ;  /* 0x0000e00901007387 */ /* 0x000fe80000100800 */
[----:B------:R0:W-:Y:S02]  /*5040*/  STL [R1+0xe4], R22 ;  /* 0x0000e41601007387 */ /* 0x0001e40000100800 */
[----:B0-----:R-:W-:-:S02]  /*5050*/  MOV R22, UR13 ;  /* 0x0000000d00167c02 */ /* 0x001fc40008000f00 */
[----:B------:R0:W-:Y:S02]  /*5060*/  STL.S16 [R1+0x144], R19 ;  /* 0x0001441301007387 */ /* 0x0001e40000100600 */
[----:B0-----:R-:W-:-:S06]  /*5070*/  MOV R19, RZ ;  /* 0x000000ff00137202 */ /* 0x001fcc0000000f00 */
[----:B------:R-:W2:Y:S04]  /*5080*/  @!P2 LDG.E R19, desc[UR10][R54.64] ;  /* 0x0000000a3613a981 */ /* 0x000ea8000c1e1900 */
[----:B---3--:R0:W3:Y:S04]  /*5090*/  @!P3 LDG.E R24, desc[UR10][R56.64] ;  /* 0x0000000a3818b981 */ /* 0x0080e8000c1e1900 */
[----:B----4-:R1:W4:Y:S04]  /*50a0*/  @!P3 LDG.E R25, desc[UR10][R58.64] ;  /* 0x0000000a3a19b981 */ /* 0x010328000c1e1900 */
[----:B--2---:R2:W3:Y:S01]  /*50b0*/  @!P4 LDG.E R30, desc[UR10][R14.64] ;  /* 0x0000000a0e1ec981 */ /* 0x0044e2000c1e1900 */
[----:B0-----:R-:W-:-:S02]  /*50c0*/  PRMT R57, RZ, 0x7610, R57 ;  /* 0x00007610ff397816 */ /* 0x001fc40000000039 */
[----:B-1----:R-:W-:Y:S02]  /*50d0*/  PRMT R59, RZ, 0x7610, R59 ;  /* 0x00007610ff3b7816 */ /* 0x002fe4000000003b */
[----:B------:R-:W-:Y:S02]  /*50e0*/  PRMT R58, RZ, 0x7610, R58 ;  /* 0x00007610ff3a7816 */ /* 0x000fe4000000003a */
[----:B--2---:R-:W-:Y:S02]  /*50f0*/  PRMT R14, RZ, 0x7610, R14 ;  /* 0x00007610ff0e7816 */ /* 0x004fe4000000000e */
[C---:B------:R-:W-:Y:S02]  /*5100*/  @!P5 PRMT R59, R20.reuse, 0x7632, R59 ;  /* 0x00007632143bd816 */ /* 0x040fe4000000003b */
[----:B------:R-:W-:Y:S02]  /*5110*/  @!P5 PRMT R14, R20, 0x7610, R14 ;  /* 0x00007610140ed816 */ /* 0x000fe4000000000e */
[----:B------:R-:W-:-:S02]  /*5120*/  @!P5 PRMT R58, R21, 0x7610, R58 ;  /* 0x00007610153ad816 */ /* 0x000fc4000000003a */
[----:B------:R-:W-:Y:S02]  /*5130*/  @!P5 PRMT R57, R21, 0x7632, R57 ;  /* 0x000076321539d816 */ /* 0x000fe40000000039 */
[----:B------:R-:W-:-:S13]  /*5140*/  LOP3.LUT P5, RZ, R74, 0x8000000, RZ, 0xc0, !PT ;  /* 0x080000004aff7812 */ /* 0x000fda00078ac0ff */
[----:B------:R0:W2:Y:S02]  /*5150*/  @!P5 LDG.E R10, desc[UR10][R26.64] ;  /* 0x0000000a1a0ad981 */ /* 0x0000a4000c1e1900 */
[----:B0-----:R-:W0:Y:S01]  /*5160*/  S2R R26, SR_TID.X ;  /* 0x00000000001a7919 */ /* 0x001e220000002100 */
[----:B------:R-:W-:Y:S01]  /*5170*/  PRMT R56, RZ, 0x7610, R56 ;  /* 0x00007610ff387816 */ /* 0x000fe20000000038 */
[----:B------:R1:W-:Y:S03]  /*5180*/  STL.S16 [R1+0x146], R14 ;  /* 0x0001460e01007387 */ /* 0x0003e60000100600 */
[----:B------:R-:W-:Y:S02]  /*5190*/  @!P0 PRMT R56, R23, 0x7610, R56 ;  /* 0x0000761017388816 */ /* 0x000fe40000000038 */
[----:B------:R-:W-:Y:S02]  /*51a0*/  LOP3.LUT P0, RZ, R74, 0x1, RZ, 0xc0, !PT ;  /* 0x000000014aff7812 */ /* 0x000fe4000780c0ff */
[----:B-1----:R-:W-:-:S02]  /*51b0*/  MOV R14, RZ ;  /* 0x000000ff000e7202 */ /* 0x002fc40000000f00 */
[----:B------:R-:W-:-:S04]  /*51c0*/  PRMT R15, RZ, 0x7610, R15 ;  /* 0x00007610ff0f7816 */ /* 0x000fc8000000000f */
[----:B------:R1:W4:Y:S01]  /*51d0*/  @!P4 LDG.E R14, desc[UR10][R16.64] ;  /* 0x0000000a100ec981 */ /* 0x000322000c1e1900 */
[----:B------:R-:W-:Y:S02]  /*51e0*/  @!P6 PRMT R15, R60, 0x7632, R15 ;  /* 0x000076323c0fe816 */ /* 0x000fe4000000000f */
[----:B0-----:R-:W-:Y:S02]  /*51f0*/  LOP3.LUT R8, R26, 0xffff, RZ, 0xc0, !PT ;  /* 0x0000ffff1a087812 */ /* 0x001fe400078ec0ff */
[----:B-1----:R-:W-:-:S03]  /*5200*/  PRMT R16, RZ, 0x7610, R16 ;  /* 0x00007610ff107816 */ /* 0x002fc60000000010 */
[----:B------:R-:W-:Y:S01]  /*5210*/  IMAD R8, R8, 0x619, RZ ;  /* 0x0000061908087824 */ /* 0x000fe200078e02ff */
[----:B------:R-:W-:Y:S02]  /*5220*/  @!P6 PRMT R16, R60, 0x7610, R16 ;  /* 0x000076103c10e816 */ /* 0x000fe40000000010 */
[----:B------:R-:W-:Y:S02]  /*5230*/  LOP3.LUT P6, RZ, R74, 0x4000000, RZ, 0xc0, !PT ;  /* 0x040000004aff7812 */ /* 0x000fe400078cc0ff */
[----:B------:R-:W-:Y:S02]  /*5240*/  SHF.R.U32.HI R8, RZ, 0x10, R8 ;  /* 0x00000010ff087819 */ /* 0x000fe40000011608 */
[----:B------:R-:W-:Y:S02]  /*5250*/  PRMT R74, RZ, 0x5410, RZ ;  /* 0x00005410ff4a7816 */ /* 0x000fe400000000ff */
[----:B------:R-:W-:Y:S02]  /*5260*/  PRMT R8, R8, 0x9910, RZ ;  /* 0x0000991008087816 */ /* 0x000fe400000000ff */
[----:B------:R-:W-:-:S02]  /*5270*/  PRMT R27, RZ, 0x7610, R27 ;  /* 0x00007610ff1b7816 */ /* 0x000fc4000000001b */
[C---:B------:R-:W-:Y:S01]  /*5280*/  @!P0 PRMT R74, R39.reuse, 0x7610, R74 ;  /* 0x00007610274a8816 */ /* 0x040fe2000000004a */
[----:B------:R-:W-:Y:S01]  /*5290*/  IMAD R8, R8, 0x2a, RZ ;  /* 0x0000002a08087824 */ /* 0x000fe200078e02ff */
[----:B------:R-:W-:Y:S02]  /*52a0*/  @!P0 PRMT R31, R39, 0x7632, R31 ;  /* 0x00007632271f8816 */ /* 0x000fe4000000001f */
[----:B------:R-:W-:Y:S02]  /*52b0*/  @!P0 PRMT R74, R74, 0x5410, R40 ;  /* 0x000054104a4a8816 */ /* 0x000fe40000000028 */
[----:B------:R-:W-:Y:S02]  /*52c0*/  @!P0 PRMT R27, R40, 0x7632, R27 ;  /* 0x00007632281b8816 */ /* 0x000fe4000000001b */
[----:B------:R-:W-:Y:S02]  /*52d0*/  ISETP.NE.AND P0, PT, RZ, UR6, PT ;  /* 0x00000006ff007c0c */ /* 0x000fe4000bf05270 */
[----:B------:R-:W-:-:S04]  /*52e0*/  IADD3 R8, PT, PT, RZ, -R8, RZ ;  /* 0x80000008ff087210 */ /* 0x000fc80007ffe0ff */
[----:B------:R-:W-:Y:S01]  /*52f0*/  PRMT R8, R8, 0x7710, RZ ;  /* 0x0000771008087816 */ /* 0x000fe200000000ff */
[----:B------:R0:W-:Y:S03]  /*5300*/  STL.S16 [R1+0x172], R27 ;  /* 0x0001721b01007387 */ /* 0x0001e60000100600 */
[----:B------:R-:W-:-:S03]  /*5310*/  IADD3 R8, PT, PT, R8, R26, RZ ;  /* 0x0000001a08087210 */ /* 0x000fc60007ffe0ff */
[----:B0-----:R-:W0:Y:S01]  /*5320*/  @P0 LDC.64 R26, c[0x0][0x3b0] ;  /* 0x0000ec00ff1a0b82 */ /* 0x001e220000000a00 */
[----:B------:R-:W-:-:S04]  /*5330*/  SHF.L.U32 R8, R8, 0x1, RZ ;  /* 0x0000000108087819 */ /* 0x000fc800000006ff */
[----:B------:R-:W-:Y:S01]  /*5340*/  LOP3.LUT R9, R8, 0xffff, RZ, 0xc0, !PT ;  /* 0x0000ffff08097812 */ /* 0x000fe200078ec0ff */
[----:B------:R1:W-:Y:S04]  /*5350*/  STL.S16 [R1+0x166], R16 ;  /* 0x0001661001007387 */ /* 0x0003e80000100600 */
[----:B------:R-:W-:Y:S01]  /*5360*/  IMAD R22, R22, 0x54, R9 ;  /* 0x0000005416167824 */ /* 0x000fe200078e0209 */
[----:B------:R0:W-:Y:S01]  /*5370*/  STL [R1+0x188], R9 ;  /* 0x0001880901007387 */ /* 0x0001e20000100800 */
[----:B-1----:R-:W-:-:S03]  /*5380*/  CS2R R16, SRZ ;  /* 0x0000000000107805 */ /* 0x002fc6000001ff00 */
[----:B------:R1:W-:Y:S04]  /*5390*/  STL.S16 [R1+0x16a], R15 ;  /* 0x00016a0f01007387 */ /* 0x0003e80000100600 */
[----:B------:R-:W4:Y:S01]  /*53a0*/  @!P6 LDG.E R16, desc[UR10][R32.64] ;  /* 0x0000000a2010e981 */ /* 0x000f22000c1e1900 */
[C---:B0-----:R-:W-:Y:S02]  /*53b0*/  @P0 IMAD.WIDE R8, R22.reuse, 0x2, R26 ;  /* 0x0000000216080825 */ /* 0x041fe400078e021a */
[----:B------:R-:W0:Y:S01]  /*53c0*/  LDC.64 R26, c[0x0][0x3a8] ;  /* 0x0000ea00ff1a7b82 */ /* 0x000e220000000a00 */
[----:B-1----:R-:W-:Y:S01]  /*53d0*/  MOV R15, RZ ;  /* 0x000000ff000f7202 */ /* 0x002fe20000000f00 */
[----:B------:R-:W4:Y:S04]  /*53e0*/  @!P6 LDG.E R17, desc[UR10][R34.64] ;  /* 0x0000000a2211e981 */ /* 0x000f28000c1e1900 */
[----:B------:R1:W-:Y:S04]  /*53f0*/  STL [R1+0x64], R11 ;  /* 0x0000640b01007387 */ /* 0x0003e80000100800 */
[----:B------:R-:W4:Y:S04]  /*5400*/  @!P5 LDG.E R15, desc[UR10][R28.64] ;  /* 0x0000000a1c0fd981 */ /* 0x000f28000c1e1900 */
[----:B------:R1:W-:Y:S04]  /*5410*/  STL [R1+0x68], R20 ;  /* 0x0000681401007387 */ /* 0x0003e80000100800 */
[----:B-1----:R-:W4:Y:S04]  /*5420*/  @P0 LDG.E.U16 R11, desc[UR10][R8.64] ;  /* 0x0000000a080b0981 */ /* 0x002f28000c1e1500 */
[----:B------:R1:W-:Y:S04]  /*5430*/  STL [R1+0xe8], R21 ;  /* 0x0000e81501007387 */ /* 0x0003e80000100800 */
[----:B------:R0:W4:Y:S04]  /*5440*/  @P0 LDG.E.U16 R20, desc[UR10][R8.64+0x2] ;  /* 0x0000020a08140981 */ /* 0x000128000c1e1500 */
[----:B------:R-:W-:Y:S04]  /*5450*/  STL.S16 [R1+0x15c], R59 ;  /* 0x00015c3b01007387 */ /* 0x000fe80000100600 */
[----:B------:R-:W-:Y:S01]  /*5460*/  STL [R1+0x5c], R42 ;  /* 0x00005c2a01007387 */ /* 0x000fe20000100800 */
[----:B0-----:R-:W-:-:S03]  /*5470*/  IMAD.WIDE R8, R22, 0x2, R26 ;  /* 0x0000000216087825 */ /* 0x001fc600078e021a */
[----:B------:R-:W-:Y:S04]  /*5480*/  STL.S16 [R1+0x15e], R58 ;  /* 0x00015e3a01007387 */ /* 0x000fe80000100600 */
[----:B-1----:R-:W4:Y:S04]  /*5490*/  LDG.E.U16 R21, desc[UR10][R8.64] ;  /* 0x0000000a08157981 */ /* 0x002f28000c1e1500 */
[----:B------:R-:W-:Y:S04]  /*54a0*/  STL.S16 [R1+0x160], R57 ;  /* 0x0001603901007387 */ /* 0x000fe80000100600 */
[----:B------:R-:W-:Y:S04]  /*54b0*/  STL.S16 [R1+0x15a], R56 ;  /* 0x00015a3801007387 */ /* 0x000fe80000100600 */
[----:B------:R0:W4:Y:S04]  /*54c0*/  LDG.E.U16 R8, desc[UR10][R8.64+0x2] ;  /* 0x0000020a08087981 */ /* 0x000128000c1e1500 */
[----:B------:R-:W-:Y:S04]  /*54d0*/  STL.S16 [R1+0x162], R53 ;  /* 0x0001623501007387 */ /* 0x000fe80000100600 */
[----:B------:R1:W-:Y:S04]  /*54e0*/  STL.S16 [R1+0x164], R37 ;  /* 0x0001642501007387 */ /* 0x0003e80000100600 */
        /* <DEDUP_REMOVED lines=9> */
[----:B0-----:R1:W5:Y:S04]  /*5580*/  LDL.S16 R36, [R1+0x154] ;  /* 0x0001540001247983 */ /* 0x0013680000100600 */
        /* <DEDUP_REMOVED lines=8> */
[----:B---3--:R1:W5:Y:S04]  /*5610*/  LDL.S16 R60, [R1+0x12a] ;  /* 0x00012a00013c7983 */ /* 0x0083680000100600 */
[----:B------:R1:W5:Y:S01]  /*5620*/  LDL.S16 R40, [R1+0x110] ;  /* 0x0001100001287983 */ /* 0x0003620000100600 */
[----:B------:R-:W-:-:S02]  /*5630*/  R2UR UR28, R6 ;  /* 0x00000000061c72ca */ /* 0x000fc400000e0000 */
[----:B------:R-:W-:Y:S01]  /*5640*/  PRMT R22, RZ, 0x5410, RZ ;  /* 0x00005410ff167816 */ /* 0x000fe200000000ff */
[----:B------:R0:W-:Y:S03]  /*5650*/  STL [R1+0x6c], R23 ;  /* 0x00006c1701007387 */ /* 0x0001e60000100800 */
[----:B------:R-:W-:-:S07]  /*5660*/  @!P1 PRMT R22, R12, 0x7610, R22 ;  /* 0x000076100c169816 */ /* 0x000fce0000000016 */
[----:B------:R-:W-:Y:S02]  /*5670*/  MOV R6, UR28 ;  /* 0x0000001c00067c02 */ /* 0x000fe40008000f00 */
[----:B0-----:R-:W-:-:S03]  /*5680*/  PRMT R23, RZ, 0x5410, RZ ;  /* 0x00005410ff177816 */ /* 0x001fc600000000ff */
[----:B------:R-:W-:Y:S01]  /*5690*/  FFMA.FTZ R7, -R6, UR28, R7 ;  /* 0x0000001c06077c23 */ /* 0x000fe20008010107 */
[----:B------:R-:W-:Y:S02]  /*56a0*/  @!P1 PRMT R23, R12, 0x7632, R23 ;  /* 0x000076320c179816 */ /* 0x000fe40000000017 */
[--C-:B------:R-:W-:Y:S02]  /*56b0*/  @!P1 PRMT R22, R22, 0x5410, R13.reuse ;  /* 0x0000541016169816 */ /* 0x100fe4000000000d */
[----:B------:R-:W-:Y:S02]  /*56c0*/  @!P1 PRMT R23, R23, 0x7610, R13 ;  /* 0x0000761017179816 */ /* 0x000fe4000000000d */
[----:B------:R-:W-:-:S13]  /*56d0*/  FSETP.GTU.FTZ.AND P1, PT, R7, RZ, PT ;  /* 0x000000ff0700720b */ /* 0x000fda0003f3c000 */
[----:B------:R-:W-:-:S05]  /*56e0*/  VOTEU.ANY UP0, P1 ;  /* 0x0000000000ff7886 */ /* 0x000fca0000800100 */
[----:B------:R-:W0:Y:S01]  /*56f0*/  @UP0 LDCU UR5, c[0x0][0x3c0] ;  /* 0x00007800ff0507ac */ /* 0x000e220008000800 */
[----:B------:R-:W-:Y:S02]  /*5700*/  PLOP3.LUT P1, PT, PT, PT, UP0, 0x80, 0x8 ;  /* 0x000000000008781c */ /* 0x000fe40003f2f008 */
[----:B------:R-:W-:-:S04]  /*5710*/  PRMT R6, RZ, 0x7610, R6 ;  /* 0x00007610ff067816 */ /* 0x000fc80000000006 */
[----:B------:R-:W-:Y:S01]  /*5720*/  @!P4 PRMT R6, R30, 0x7610, R6 ;  /* 0x000076101e06c816 */ /* 0x000fe20000000006 */
[----:B------:R-:W-:Y:S04]  /*5730*/  STL [R1+0xf0], R38 ;  /* 0x0000f02601007387 */ /* 0x000fe80000100800 */
[----:B------:R0:W-:Y:S01]  /*5740*/  STL.S16 [R1+0x17c], R6 ;  /* 0x00017c0601007387 */ /* 0x0001e20000100600 */
[----:B------:R-:W-:Y:S02]  /*5750*/  PRMT R26, RZ, 0x7610, R26 ;  /* 0x00007610ff1a7816 */ /* 0x000fe4000000001a */
[----:B------:R-:W-:Y:S01]  /*5760*/  PRMT R9, RZ, 0x7610, R9 ;  /* 0x00007610ff097816 */ /* 0x000fe20000000009 */
[----:B------:R3:W-:Y:S01]  /*5770*/  STL [R1+0x74], R39 ;  /* 0x0000742701007387 */ /* 0x0007e20000100800 */
[----:B------:R-:W-:Y:S01]  /*5780*/  PRMT R35, RZ, 0x7610, R35 ;  /* 0x00007610ff237816 */ /* 0x000fe20000000023 */
[----:B0-----:R-:W-:Y:S01]  /*5790*/  @P1 FADD.FTZ R6, R7, UR5 ;  /* 0x0000000507061e21 */ /* 0x001fe20008010000 */
[----:B------:R-:W-:-:S02]  /*57a0*/  PRMT R38, RZ, 0x7610, R38 ;  /* 0x00007610ff267816 */ /* 0x000fc40000000026 */
[----:B------:R-:W-:Y:S02]  /*57b0*/  PRMT R34, RZ, 0x7610, R34 ;  /* 0x00007610ff227816 */ /* 0x000fe40000000022 */
[----:B---3--:R-:W-:Y:S02]  /*57c0*/  PRMT R39, RZ, 0x7610, R39 ;  /* 0x00007610ff277816 */ /* 0x008fe40000000027 */
[----:B------:R-:W-:Y:S01]  /*57d0*/  PRMT R32, RZ, 0x7610, R32 ;  /* 0x00007610ff207816 */ /* 0x000fe20000000020 */
[----:B------:R-:W0:Y:S01]  /*57e0*/  @P1 MUFU.RSQ R6, R6 ;  /* 0x0000000600061308 */ /* 0x000e220000001400 */
[C---:B------:R-:W-:Y:S02]  /*57f0*/  @!P3 PRMT R26, R24.reuse, 0x7610, R26 ;  /* 0x00007610181ab816 */ /* 0x040fe4000000001a */
[----:B------:R-:W-:Y:S02]  /*5800*/  @!P3 PRMT R9, R24, 0x7632, R9 ;  /* 0x000076321809b816 */ /* 0x000fe40000000009 */
[----:B------:R-:W-:-:S02]  /*5810*/  @!P4 PRMT R39, R30, 0x7632, R39 ;  /* 0x000076321e27c816 */ /* 0x000fc40000000027 */
[C---:B--2---:R-:W-:Y:S02]  /*5820*/  @!P5 PRMT R38, R10.reuse, 0x7610, R38 ;  /* 0x000076100a26d816 */ /* 0x044fe40000000026 */
[----:B------:R-:W-:Y:S02]  /*5830*/  @!P5 PRMT R35, R10, 0x7632, R35 ;  /* 0x000076320a23d816 */ /* 0x000fe40000000023 */
[----:B------:R-:W-:Y:S02]  /*5840*/  PRMT R55, RZ, 0x7610, R55 ;  /* 0x00007610ff377816 */ /* 0x000fe40000000037 */
[----:B------:R-:W-:Y:S01]  /*5850*/  PRMT R54, RZ, 0x7610, R54 ;  /* 0x00007610ff367816 */ /* 0x000fe20000000036 */
[----:B------:R-:W-:Y:S01]  /*5860*/  STL [R1+0xfc], R19 ;  /* 0x0000fc1301007387 */ /* 0x000fe20000100800 */
[----:B------:R-:W-:-:S03]  /*5870*/  @!P2 PRMT R55, R18, 0x7610, R55 ;  /* 0x000076101237a816 */ /* 0x000fc60000000037 */
[----:B------:R-:W-:Y:S01]  /*5880*/  STL [R1+0x80], R24 ;  /* 0x0000801801007387 */ /* 0x000fe20000100800 */
[----:B------:R-:W-:-:S03]  /*5890*/  @!P2 PRMT R54, R18, 0x7632, R54 ;  /* 0x000076321236a816 */ /* 0x000fc60000000036 */
[----:B------:R-:W-:Y:S04]  /*58a0*/  STL.S16 [R1+0x178], R26 ;  /* 0x0001781a01007387 */ /* 0x000fe80000100600 */
[----:B------:R-:W-:Y:S04]  /*58b0*/  STL.S16 [R1+0x17a], R9 ;  /* 0x00017a0901007387 */ /* 0x000fe80000100600 */
[----:B----4-:R-:W-:Y:S04]  /*58c0*/  STL [R1+0x100], R25 ;  /* 0x0001001901007387 */ /* 0x010fe80000100800 */
[----:B------:R-:W-:Y:S04]  /*58d0*/  STL [R1+0x84], R30 ;  /* 0x0000841e01007387 */ /* 0x000fe80000100800 */
[----:B------:R-:W-:Y:S04]  /*58e0*/  STL.S16 [R1+0x17e], R39 ;  /* 0x00017e2701007387 */ /* 0x000fe80000100600 */
[----:B------:R-:W-:Y:S04]  /*58f0*/  STL.S16 [R1+0x180], R38 ;  /* 0x0001802601007387 */ /* 0x000fe80000100600 */
[----:B------:R-:W-:Y:S04]  /*5900*/  STL.S16 [R1+0x182], R35 ;  /* 0x0001822301007387 */ /* 0x000fe80000100600 */
[----:B------:R2:W-:Y:S01]  /*5910*/  STL [R1+0x7c], R18 ;  /* 0x00007c1201007387 */ /* 0x0005e20000100800 */
[----:B------:R-:W-:-:S03]  /*5920*/  UISETP.NE.AND UP1, UPT, UR6, URZ, UPT ;  /* 0x000000ff0600728c */ /* 0x000fc6000bf25270 */
[----:B------:R3:W-:Y:S01]  /*5930*/  STL [R1+0x88], R10 ;  /* 0x0000880a01007387 */ /* 0x0007e20000100800 */
[----:B--2---:R-:W-:-:S04]  /*5940*/  PRMT R18, RZ, 0x5410, RZ ;  /* 0x00005410ff127816 */ /* 0x004fc800000000ff */
[----:B------:R-:W-:Y:S02]  /*5950*/  @!P4 PRMT R18, R14, 0x7610, R18 ;  /* 0x000076100e12c816 */ /* 0x000fe40000000012 */
[----:B---3--:R-:W-:Y:S02]  /*5960*/  PRMT R10, RZ, 0x7610, R10 ;  /* 0x00007610ff0a7816 */ /* 0x008fe4000000000a */
[----:B------:R-:W-:Y:S01]  /*5970*/  @!P6 PRMT R34, R16, 0x7632, R34 ;  /* 0x000076321022e816 */ /* 0x000fe20000000022 */
[----:B------:R-:W-:Y:S01]  /*5980*/  STL [R1+0x8c], R16 ;  /* 0x00008c1001007387 */ /* 0x000fe20000100800 */
[----:B------:R-:W-:-:S03]  /*5990*/  @!P6 PRMT R32, R17, 0x7632, R32 ;  /* 0x000076321120e816 */ /* 0x000fc60000000020 */
[----:B------:R-:W-:Y:S04]  /*59a0*/  STL [R1+0x10c], R17 ;  /* 0x00010c1101007387 */ /* 0x000fe80000100800 */
[----:B------:R-:W-:Y:S04]  /*59b0*/  STL.S16 [R1+0x184], R34 ;  /* 0x0001842201007387 */ /* 0x000fe80000100600 */
[----:B------:R-:W-:Y:S04]  /*59c0*/  STL [R1+0x108], R15 ;  /* 0x0001080f01007387 */ /* 0x000fe80000100800 */
[----:B------:R-:W-:Y:S01]  /*59d0*/  STL.S16 [R1+0x186], R32 ;  /* 0x0001862001007387 */ /* 0x000fe20000100600 */
[----:B0-----:R-:W-:-:S02]  /*59e0*/  @P1 R2UR UR5, R6 ;  /* 0x00000000060512ca */ /* 0x001fc400000e0000 */
[----:B------:R-:W-:Y:S01]  /*59f0*/  @!P4 PRMT R18, R18, 0x7610, R14 ;  /* 0x000076101212c816 */ /* 0x000fe2000000000e */
[----:B------:R0:W-:Y:S01]  /*5a00*/  STL [R1+0x78], R12 ;  /* 0x0000780c01007387 */ /* 0x0001e20000100800 */
[----:B------:R-:W-:-:S03]  /*5a10*/  @!P6 PRMT R10, R16, 0x7610, R10 ;  /* 0x00007610100ae816 */ /* 0x000fc6000000000a */
[----:B------:R2:W-:Y:S04]  /*5a20*/  STL [R1+0xf8], R13 ;  /* 0x0000f80d01007387 */ /* 0x0005e80000100800 */
[----:B------:R3:W-:Y:S01]  /*5a30*/  STL [R1+0x104], R14 ;  /* 0x0001040e01007387 */ /* 0x0007e20000100800 */
[----:B0-----:R-:W-:Y:S02]  /*5a40*/  PRMT R12, RZ, 0x5410, RZ ;  /* 0x00005410ff0c7816 */ /* 0x001fe400000000ff */
[----:B--2---:R-:W-:Y:S02]  /*5a50*/  PRMT R13, RZ, 0x5410, RZ ;  /* 0x00005410ff0d7816 */ /* 0x004fe400000000ff */
[----:B---3--:R-:W-:Y:S02]  /*5a60*/  PRMT R14, RZ, 0x5410, RZ ;  /* 0x00005410ff0e7816 */ /* 0x008fe400000000ff */
[----:B------:R-:W-:-:S02]  /*5a70*/  @!P2 PRMT R12, R19, 0x7610, R12 ;  /* 0x00007610130ca816 */ /* 0x000fc4000000000c */
[----:B------:R-:W-:Y:S02]  /*5a80*/  @!P3 PRMT R13, R13, 0x5410, R25 ;  /* 0x000054100d0db816 */ /* 0x000fe40000000019 */
[----:B------:R-:W-:Y:S02]  /*5a90*/  @!P5 PRMT R14, R14, 0x5410, R15 ;  /* 0x000054100e0ed816 */ /* 0x000fe4000000000f */
[----:B------:R-:W-:Y:S02]  /*5aa0*/  PRMT R10, R10, 0x5410, RZ ;  /* 0x000054100a0a7816 */ /* 0x000fe400000000ff */
[----:B------:R-:W-:Y:S01]  /*5ab0*/  CS2R R6, SRZ ;  /* 0x0000000000067805 */ /* 0x000fe2000001ff00 */
[----:B------:R0:W-:Y:S01]  /*5ac0*/  STL.S16 [R1+0x174], R55 ;  /* 0x0001743701007387 */ /* 0x0001e20000100600 */
[----:B------:R-:W-:Y:S02]  /*5ad0*/  @!P2 PRMT R12, R12, 0x7610, R19 ;  /* 0x000076100c0ca816 */ /* 0x000fe40000000013 */
[----:B------:R-:W-:Y:S01]  /*5ae0*/  @!P3 PRMT R13, R25, 0x7632, R13 ;  /* 0x00007632190db816 */ /* 0x000fe2000000000d */
[----:B------:R2:W-:Y:S01]  /*5af0*/  STL.S16 [R1+0x176], R54 ;  /* 0x0001763601007387 */ /* 0x0005e20000100600 */
[----:B------:R-:W-:-:S02]  /*5b00*/  @!P5 PRMT R14, R15, 0x7632, R14 ;  /* 0x000076320f0ed816 */ /* 0x000fc4000000000e */
[----:B------:R-:W-:Y:S02]  /*5b10*/  @!P6 PRMT R10, R10, 0x5410, R17 ;  /* 0x000054100a0ae816 */ /* 0x000fe40000000011 */
[----:B------:R-:W-:Y:S02]  /*5b20*/  @P0 SHF.L.U32 R6, R11, 0x10, RZ ;  /* 0x000000100b060819 */ /* 0x000fe400000006ff */
[----:B------:R-:W-:Y:S02]  /*5b30*/  @P0 SHF.L.U32 R7, R20, 0x10, RZ ;  /* 0x0000001014070819 */ /* 0x000fe400000006ff */
[----:B0-----:R-:W-:Y:S02]  /*5b40*/  SHF.L.U32 R55, R21, 0x10, RZ ;  /* 0x0000001015377819 */ /* 0x001fe400000006ff */
[----:B--2---:R-:W-:Y:S01]  /*5b50*/  SHF.L.U32 R54, R8, 0x10, RZ ;  /* 0x0000001008367819 */ /* 0x004fe200000006ff */
[----:B------:R-:W-:Y:S01]  /*5b60*/  UMOV UR16, 0x3f800000 ;  /* 0x3f80000000107882 */ /* 0x000fe20000000000 */
[----:B------:R-:W-:Y:S01]  /*5b70*/  @UP0 UMOV UR16, UR5 ;  /* 0x0000000500100c82 */ /* 0x000fe20008000000 */
[----:B-1----:R-:W-:Y:S05]  /*5b80*/  BRA.U UP1, `(.L_x_1001) ;  /* 0x0000002501a47547 */ /* 0x002fea000b800000 */
[----:B------:R-:W2:Y:S04]  /*5b90*/  LDL.LU.S16 R24, [R1+0x112] ;  /* 0x0001120001187983 */ /* 0x000ea80000300600 */
[----:B------:R-:W3:Y:S01]  /*5ba0*/  LDL.LU.S16 R27, [R1+0x114] ;  /* 0x00011400011b7983 */ /* 0x000ee20000300600 */
[--C-:B------:R-:W-:Y:S02]  /*5bb0*/  HADD2.F32 R9, -RZ, R65.reuse.H1_H1 ;  /* 0x30000041ff097230 */ /* 0x100fe40000004100 */
[--C-:B------:R-:W-:Y:S01]  /*5bc0*/  HADD2.F32 R8, -RZ, R64.reuse.H1_H1 ;  /* 0x30000040ff087230 */ /* 0x100fe20000004100 */
[----:B------:R-:W4:Y:S01]  /*5bd0*/  LDL.LU.S16 R26, [R1+0x11a] ;  /* 0x00011a00011a7983 */ /* 0x000f220000300600 */
[----:B------:R-:W-:Y:S02]  /*5be0*/  HADD2.F32 R65, -RZ, R65.H0_H0 ;  /* 0x20000041ff417230 */ /* 0x000fe40000004100 */
[----:B------:R-:W-:Y:S01]  /*5bf0*/  FADD.FTZ R9, R9, -UR28 ;  /* 0x8000001c09097e21 */ /* 0x000fe20008010000 */
[----:B------:R-:W-:-:S02]  /*5c00*/  HADD2.F32 R64, -RZ, R64.H0_H0 ;  /* 0x20000040ff407230 */ /* 0x000fc40000004100 */
[----:B------:R-:W-:Y:S01]  /*5c10*/  FMUL.FTZ R17, R55, R8 ;  /* 0x0000000837117220 */ /* 0x000fe20000410000 */
[--C-:B------:R-:W-:Y:S02]  /*5c20*/  HADD2.F32 R19, -RZ, R62.reuse.H1_H1 ;  /* 0x3000003eff137230 */ /* 0x100fe40000004100 */
[----:B------:R-:W-:Y:S01]  /*5c30*/  FADD.FTZ R11, R65, -UR28 ;  /* 0x8000001c410b7e21 */ /* 0x000fe20008010000 */
[----:B------:R-:W-:Y:S01]  /*5c40*/  FMUL.FTZ R9, R9, UR16 ;  /* 0x0000001009097c20 */ /* 0x000fe20008410000 */
[----:B------:R-:W-:Y:S01]  /*5c50*/  FADD.FTZ R16, RZ, R17 ;  /* 0x00000011ff107221 */ /* 0x000fe20000010000 */
[----:B------:R-:W-:Y:S01]  /*5c60*/  FMUL.FTZ R15, R54, R64 ;  /* 0x00000040360f7220 */ /* 0x000fe20000410000 */
[----:B------:R-:W-:Y:S01]  /*5c70*/  FMUL.FTZ R11, R11, UR16 ;  /* 0x000000100b0b7c20 */ /* 0x000fe20008410000 */
[----:B------:R-:W-:Y:S01]  /*5c80*/  FFMA.FTZ R17, R9, R17, RZ ;  /* 0x0000001109117223 */ /* 0x000fe200000100ff */
[----:B------:R-:W-:Y:S02]  /*5c90*/  HADD2.F32 R62, -RZ, R62.H0_H0 ;  /* 0x2000003eff3e7230 */ /* 0x000fe40000004100 */
[----:B------:R-:W-:Y:S01]  /*5ca0*/  FADD.FTZ R16, R15, R16 ;  /* 0x000000100f107221 */ /* 0x000fe20000010000 */
[----:B-----5:R-:W-:-:S02]  /*5cb0*/  HADD2.F32 R20, -RZ, R37.H0_H0 ;  /* 0x20000025ff147230 */ /* 0x020fc40000004100 */
[----:B------:R-:W-:Y:S01]  /*5cc0*/  FFMA.FTZ R17, R11, R15, R17 ;  /* 0x0000000f0b117223 */ /* 0x000fe20000010011 */
[----:B------:R-:W-:Y:S02]  /*5cd0*/  HADD2.F32 R15, -RZ, R63.H1_H1 ;  /* 0x3000003fff0f7230 */ /* 0x000fe40000004100 */
[----:B------:R-:W-:Y:S01]  /*5ce0*/  FFMA.FTZ R9, R8, R9, RZ ;  /* 0x0000000908097223 */ /* 0x000fe200000100ff */
[----:B------:R-:W4:Y:S02]  /*5cf0*/  LDL.S16 R65, [R1+0x11e] ;  /* 0x00011e0001417983 */ /* 0x000f240000100600 */
[----:B------:R-:W-:Y:S01]  /*5d00*/  FADD.FTZ R15, R15, -UR28 ;  /* 0x8000001c0f0f7e21 */ /* 0x000fe20008010000 */
[----:B------:R-:W-:Y:S01]  /*5d10*/  FADD.FTZ R8, RZ, R8 ;  /* 0x00000008ff087221 */ /* 0x000fe20000010000 */
[----:B------:R-:W4:Y:S02]  /*5d20*/  LDL.LU.S16 R30, [R1+0x11c] ;  /* 0x00011c00011e7983 */ /* 0x000f240000300600 */
[----:B------:R-:W-:Y:S01]  /*5d30*/  FMUL.FTZ R15, R15, UR16 ;  /* 0x000000100f0f7c20 */ /* 0x000fe20008410000 */
[C---:B------:R-:W-:Y:S01]  /*5d40*/  FADD.FTZ R8, R19.reuse, R8 ;  /* 0x0000000813087221 */ /* 0x040fe20000010000 */
[----:B------:R-:W4:Y:S02]  /*5d50*/  LDL.S16 R25, [R1+0x120] ;  /* 0x0001200001197983 */ /* 0x000f240000100600 */
[----:B------:R-:W-:Y:S01]  /*5d60*/  FFMA.FTZ R9, R19, R15, R9 ;  /* 0x0000000f13097223 */ /* 0x000fe20000010009 */
[----:B------:R-:W-:-:S04]  /*5d70*/  FMUL.FTZ R19, R55, R19 ;  /* 0x0000001337137220 */ /* 0x000fc80000410000 */
[----:B------:R-:W-:Y:S01]  /*5d80*/  FFMA.FTZ R17, R15, R19, R17 ;  /* 0x000000130f117223 */ /* 0x000fe20000010011 */
[----:B------:R-:W-:Y:S02]  /*5d90*/  HADD2.F32 R15, -RZ, R63.H0_H0 ;  /* 0x2000003fff0f7230 */ /* 0x000fe40000004100 */
[----:B------:R-:W-:Y:S01]  /*5da0*/  FFMA.FTZ R11, R64, R11, RZ ;  /* 0x0000000b400b7223 */ /* 0x000fe200000100ff */
[----:B------:R-:W-:Y:S01]  /*5db0*/  FADD.FTZ R16, R16, R19 ;  /* 0x0000001310107221 */ /* 0x000fe20000010000 */
[----:B------:R-:W-:Y:S01]  /*5dc0*/  HADD2.F32 R21, -RZ, R43.H0_H0 ;  /* 0x2000002bff157230 */ /* 0x000fe20000004100 */
[----:B------:R-:W4:Y:S01]  /*5dd0*/  LDL.S16 R63, [R1+0x144] ;  /* 0x00014400013f7983 */ /* 0x000f220000100600 */
[----:B------:R-:W-:Y:S01]  /*5de0*/  FADD.FTZ R15, R15, -UR28 ;  /* 0x8000001c0f0f7e21 */ /* 0x000fe20008010000 */
[----:B------:R-:W-:-:S03]  /*5df0*/  FADD.FTZ R64, RZ, R64 ;  /* 0x00000040ff407221 */ /* 0x000fc60000010000 */
[----:B------:R-:W-:Y:S01]  /*5e00*/  FMUL.FTZ R15, R15, UR16 ;  /* 0x000000100f0f7c20 */ /* 0x000fe20008410000 */
[----:B------:R-:W-:-:S03]  /*5e10*/  FADD.FTZ R64, R62, R64 ;  /* 0x000000403e407221 */ /* 0x000fc60000010000 */
[----:B------:R-:W-:Y:S01]  /*5e20*/  FFMA.FTZ R11, R62, R15, R11 ;  /* 0x0000000f3e0b7223 */ /* 0x000fe2000001000b */
[----:B------:R-:W-:-:S04]  /*5e30*/  FMUL.FTZ R62, R54, R62 ;  /* 0x0000003e363e7220 */ /* 0x000fc80000410000 */
[----:B------:R-:W-:Y:S01]  /*5e40*/  FFMA.FTZ R17, R15, R62, R17 ;  /* 0x0000003e0f117223 */ /* 0x000fe20000010011 */
[----:B------:R-:W-:Y:S02]  /*5e50*/  HADD2.F32 R15, -RZ, R33.H0_H0 ;  /* 0x20000021ff0f7230 */ /* 0x000fe40000004100 */
[----:B------:R-:W-:Y:S02]  /*5e60*/  HADD2.F32 R19, -RZ, R28.H0_H0 ;  /* 0x2000001cff137230 */ /* 0x000fe40000004100 */
[----:B------:R-:W-:Y:S01]  /*5e70*/  FADD.FTZ R64, R64, R20 ;  /* 0x0000001440407221 */ /* 0x000fe20000010000 */
[----:B------:R-:W-:Y:S01]  /*5e80*/  FADD.FTZ R16, R62, R16 ;  /* 0x000000103e107221 */ /* 0x000fe20000010000 */
[----:B------:R-:W-:Y:S01]  /*5e90*/  FADD.FTZ R15, R15, -UR28 ;  /* 0x8000001c0f0f7e21 */ /* 0x000fe20008010000 */
[----:B------:R-:W-:Y:S01]  /*5ea0*/  FADD.FTZ R21, R21, -UR28 ;  /* 0x8000001c15157e21 */ /* 0x000fe20008010000 */
[----:B------:R-:W-:Y:S01]  /*5eb0*/  FADD.FTZ R8, R8, R19 ;  /* 0x0000001308087221 */ /* 0x000fe20000010000 */
[----:B------:R-:W4:Y:S01]  /*5ec0*/  LDL.S16 R62, [R1+0x142] ;  /* 0x00014200013e7983 */ /* 0x000f220000100600 */
[----:B------:R-:W-:-:S03]  /*5ed0*/  FMUL.FTZ R15, R15, UR16 ;  /* 0x000000100f0f7c20 */ /* 0x000fc60008410000 */
[----:B------:R-:W4:Y:S01]  /*5ee0*/  LDL.S16 R28, [R1+0x164] ;  /* 0x00016400011c7983 */ /* 0x000f220000100600 */
[----:B------:R-:W-:Y:S01]  /*5ef0*/  FFMA.FTZ R9, R19, R15, R9 ;  /* 0x0000000f13097223 */ /* 0x000fe20000010009 */
[----:B------:R-:W-:Y:S02]  /*5f00*/  FMUL.FTZ R19, R55, R19 ;  /* 0x0000001337137220 */ /* 0x000fe40000410000 */
[----:B------:R-:W4:Y:S02]  /*5f10*/  LDL.S16 R33, [R1+0x168] ;  /* 0x0001680001217983 */ /* 0x000f240000100600 */
[----:B------:R-:W-:Y:S01]  /*5f20*/  FFMA.FTZ R17, R15, R19, R17 ;  /* 0x000000130f117223 */ /* 0x000fe20000010011 */
[----:B------:R-:W-:-:S05]  /*5f30*/  HADD2.F32 R15, -RZ, R29.H0_H0 ;  /* 0x2000001dff0f7230 */ /* 0x000fca0000004100 */
[----:B------:R-:W-:-:S04]  /*5f40*/  FADD.FTZ R15, R15, -UR28 ;  /* 0x8000001c0f0f7e21 */ /* 0x000fc80008010000 */
[----:B------:R-:W-:-:S04]  /*5f50*/  FMUL.FTZ R15, R15, UR16 ;  /* 0x000000100f0f7c20 */ /* 0x000fc80008410000 */
[----:B------:R-:W-:Y:S01]  /*5f60*/  FFMA.FTZ R11, R20, R15, R11 ;  /* 0x0000000f140b7223 */ /* 0x000fe2000001000b */
[----:B------:R-:W-:-:S04]  /*5f70*/  FMUL.FTZ R20, R54, R20 ;  /* 0x0000001436147220 */ /* 0x000fc80000410000 */
[----:B------:R-:W-:Y:S01]  /*5f80*/  FFMA.FTZ R17, R15, R20, R17 ;  /* 0x000000140f117223 */ /* 0x000fe20000010011 */
[----:B------:R-:W-:Y:S02]  /*5f90*/  HADD2.F32 R15, -RZ, R36.H0_H0 ;  /* 0x20000024ff0f7230 */ /* 0x000fe40000004100 */
[----:B------:R-:W-:Y:S01]  /*5fa0*/  FADD.FTZ R16, R16, R19 ;  /* 0x0000001310107221 */ /* 0x000fe20000010000 */
[----:B------:R-:W-:Y:S02]  /*5fb0*/  HADD2.F32 R19, -RZ, R61.H1_H1 ;  /* 0x3000003dff137230 */ /* 0x000fe40000004100 */
[----:B------:R-:W-:-:S04]  /*5fc0*/  FADD.FTZ R15, R15, -UR28 ;  /* 0x8000001c0f0f7e21 */ /* 0x000fc80008010000 */
[----:B------:R-:W-:Y:S01]  /*5fd0*/  FMUL.FTZ R15, R15, UR16 ;  /* 0x000000100f0f7c20 */ /* 0x000fe20008410000 */
[----:B------:R-:W-:-:S03]  /*5fe0*/  FADD.FTZ R8, R8, R19 ;  /* 0x0000001308087221 */ /* 0x000fc60000010000 */
[----:B------:R-:W-:Y:S01]  /*5ff0*/  FFMA.FTZ R9, R19, R15, R9 ;  /* 0x0000000f13097223 */ /* 0x000fe20000010009 */
[----:B------:R-:W-:-:S04]  /*6000*/  FMUL.FTZ R19, R55, R19 ;  /* 0x0000001337137220 */ /* 0x000fc80000410000 */
[----:B------:R-:W-:Y:S01]  /*6010*/  FFMA.FTZ R17, R15, R19, R17 ;  /* 0x000000130f117223 */ /* 0x000fe20000010011 */
[----:B------:R-:W-:Y:S02]  /*6020*/  HADD2.F32 R15, -RZ, R31.H0_H0 ;  /* 0x2000001fff0f7230 */ /* 0x000fe40000004100 */
[----:B------:R-:W-:-:S03]  /*6030*/  HADD2.F32 R61, -RZ, R61.H0_H0 ;  /* 0x2000003dff3d7230 */ /* 0x000fc60000004100 */
[----:B------:R-:W-:-:S04]  /*6040*/  FADD.FTZ R15, R15, -UR28 ;  /* 0x8000001c0f0f7e21 */ /* 0x000fc80008010000 */
[----:B------:R-:W-:Y:S01]  /*6050*/  FMUL.FTZ R15, R15, UR16 ;  /* 0x000000100f0f7c20 */ /* 0x000fe20008410000 */
[----:B------:R-:W-:-:S03]  /*6060*/  FADD.FTZ R64, R64, R61 ;  /* 0x0000003d40407221 */ /* 0x000fc60000010000 */
[----:B------:R-:W-:Y:S01]  /*6070*/  FFMA.FTZ R11, R61, R15, R11 ;  /* 0x0000000f3d0b7223 */ /* 0x000fe2000001000b */
[----:B------:R-:W-:-:S04]  /*6080*/  FMUL.FTZ R61, R54, R61 ;  /* 0x0000003d363d7220 */ /* 0x000fc80000410000 */
[----:B------:R-:W-:Y:S01]  /*6090*/  FFMA.FTZ R17, R15, R61, R17 ;  /* 0x0000003d0f117223 */ /* 0x000fe20000010011 */
[----:B------:R-:W-:Y:S02]  /*60a0*/  HADD2.F32 R15, -RZ, R47.H1_H1 ;  /* 0x3000002fff0f7230 */ /* 0x000fe40000004100 */
[----:B------:R-:W-:-:S03]  /*60b0*/  FADD.FTZ R16, R20, R16 ;  /* 0x0000001014107221 */ /* 0x000fc60000010000 */
[----:B------:R-:W-:Y:S01]  /*60c0*/  FADD.FTZ R15, R15, -UR28 ;  /* 0x8000001c0f0f7e21 */ /* 0x000fe20008010000 */
[----:B------:R-:W-:Y:S01]  /*60d0*/  FADD.FTZ R16, R16, R19 ;  /* 0x0000001310107221 */ /* 0x000fe20000010000 */
[----:B------:R-:W-:Y:S02]  /*60e0*/  HADD2.F32 R19, -RZ, R46.H1_H1 ;  /* 0x3000002eff137230 */ /* 0x000fe40000004100 */
[----:B------:R-:W-:Y:S01]  /*60f0*/  FMUL.FTZ R15, R15, UR16 ;  /* 0x000000100f0f7c20 */ /* 0x000fe20008410000 */
[----:B------:R-:W-:Y:S02]  /*6100*/  HADD2.F32 R47, -RZ, R47.H0_H0 ;  /* 0x2000002fff2f7230 */ /* 0x000fe40000004100 */
[----:B------:R-:W-:Y:S01]  /*6110*/  FADD.FTZ R8, R8, R19 ;  /* 0x0000001308087221 */ /* 0x000fe20000010000 */
[----:B------:R-:W-:Y:S01]  /*6120*/  FFMA.FTZ R9, R19, R15, R9 ;  /* 0x0000000f13097223 */ /* 0x000fe20000010009 */
[----:B------:R-:W-:Y:S01]  /*6130*/  FMUL.FTZ R19, R55, R19 ;  /* 0x0000001337137220 */ /* 0x000fe20000410000 */
[----:B------:R-:W-:-:S03]  /*6140*/  FADD.FTZ R47, R47, -UR28 ;  /* 0x8000001c2f2f7e21 */ /* 0x000fc60008010000 */
[----:B------:R-:W-:Y:S01]  /*6150*/  FFMA.FTZ R17, R15, R19, R17 ;  /* 0x000000130f117223 */ /* 0x000fe20000010011 */
[--C-:B------:R-:W-:Y:S02]  /*6160*/  HADD2.F32 R15, -RZ, R45.reuse.H1_H1 ;  /* 0x3000002dff0f7230 */ /* 0x100fe40000004100 */
[----:B------:R-:W-:Y:S01]  /*6170*/  FADD.FTZ R16, R61, R16 ;  /* 0x000000103d107221 */ /* 0x000fe20000010000 */
[----:B------:R-:W-:Y:S02]  /*6180*/  HADD2.F32 R46, -RZ, R46.H0_H0 ;  /* 0x2000002eff2e7230 */ /* 0x000fe40000004100 */
[----:B------:R-:W-:Y:S01]  /*6190*/  FMUL.FTZ R47, R47, UR16 ;  /* 0x000000102f2f7c20 */ /* 0x000fe20008410000 */
[----:B------:R-:W-:Y:S01]  /*61a0*/  FADD.FTZ R15, R15, -UR28 ;  /* 0x8000001c0f0f7e21 */ /* 0x000fe20008010000 */
[----:B------:R-:W-:Y:S01]  /*61b0*/  FADD.FTZ R16, R16, R19 ;  /* 0x0000001310107221 */ /* 0x000fe20000010000 */
[----:B------:R-:W-:Y:S02]  /*61c0*/  HADD2.F32 R19, -RZ, R44.H1_H1 ;  /* 0x3000002cff137230 */ /* 0x000fe40000004100 */
[----:B------:R-:W-:Y:S01]  /*61d0*/  FADD.FTZ R64, R64, R46 ;  /* 0x0000002e40407221 */ /* 0x000fe20000010000 */
[----:B------:R-:W-:Y:S01]  /*61e0*/  FFMA.FTZ R11, R46, R47, R11 ;  /* 0x0000002f2e0b7223 */ /* 0x000fe2000001000b */
[----:B------:R-:W-:Y:S01]  /*61f0*/  FMUL.FTZ R15, R15, UR16 ;  /* 0x000000100f0f7c20 */ /* 0x000fe20008410000 */
[----:B------:R-:W-:Y:S01]  /*6200*/  FMUL.FTZ R46, R54, R46 ;  /* 0x0000002e362e7220 */ /* 0x000fe20000410000 */
[----:B------:R-:W-:-:S02]  /*6210*/  HADD2.F32 R45, -RZ, R45.H0_H0 ;  /* 0x2000002dff2d7230 */ /* 0x000fc40000004100 */
[----:B------:R-:W-:Y:S01]  /*6220*/  FADD.FTZ R8, R8, R19 ;  /* 0x0000001308087221 */ /* 0x000fe20000010000 */
[----:B------:R-:W-:Y:S01]  /*6230*/  FFMA.FTZ R9, R19, R15, R9 ;  /* 0x0000000f13097223 */ /* 0x000fe20000010009 */
[----:B------:R-:W-:Y:S01]  /*6240*/  FFMA.FTZ R17, R47, R46, R17 ;  /* 0x0000002e2f117223 */ /* 0x000fe20000010011 */
[----:B------:R-:W-:Y:S01]  /*6250*/  FMUL.FTZ R19, R55, R19 ;  /* 0x0000001337137220 */ /* 0x000fe20000410000 */
[----:B------:R-:W-:Y:S01]  /*6260*/  FADD.FTZ R45, R45, -UR28 ;  /* 0x8000001c2d2d7e21 */ /* 0x000fe20008010000 */
[----:B------:R-:W-:Y:S01]  /*6270*/  FADD.FTZ R16, R46, R16 ;  /* 0x000000102e107221 */ /* 0x000fe20000010000 */
[----:B------:R-:W-:Y:S02]  /*6280*/  HADD2.F32 R44, -RZ, R44.H0_H0 ;  /* 0x2000002cff2c7230 */ /* 0x000fe40000004100 */
[----:B------:R-:W-:Y:S01]  /*6290*/  FFMA.FTZ R17, R15, R19, R17 ;  /* 0x000000130f117223 */ /* 0x000fe20000010011 */
[----:B------:R-:W-:Y:S01]  /*62a0*/  FMUL.FTZ R45, R45, UR16 ;  /* 0x000000102d2d7c20 */ /* 0x000fe20008410000 */
[----:B------:R-:W-:-:S02]  /*62b0*/  HADD2.F32 R15, -RZ, R41.H1_H1 ;  /* 0x30000029ff0f7230 */ /* 0x000fc40000004100 */
[----:B------:R-:W-:Y:S01]  /*62c0*/  FADD.FTZ R16, R16, R19 ;  /* 0x0000001310107221 */ /* 0x000fe20000010000 */
[----:B------:R-:W-:Y:S01]  /*62d0*/  FADD.FTZ R64, R64, R44 ;  /* 0x0000002c40407221 */ /* 0x000fe20000010000 */
[----:B------:R-:W-:Y:S01]  /*62e0*/  FFMA.FTZ R11, R44, R45, R11 ;  /* 0x0000002d2c0b7223 */ /* 0x000fe2000001000b */
[--C-:B------:R-:W-:Y:S02]  /*62f0*/  HADD2.F32 R19, -RZ, R66.reuse.H1_H1 ;  /* 0x30000042ff137230 */ /* 0x100fe40000004100 */
[----:B------:R-:W-:Y:S01]  /*6300*/  FMUL.FTZ R44, R54, R44 ;  /* 0x0000002c362c7220 */ /* 0x000fe20000410000 */
[----:B------:R-:W-:Y:S01]  /*6310*/  FADD.FTZ R15, R15, -UR28 ;  /* 0x8000001c0f0f7e21 */ /* 0x000fe20008010000 */
[----:B------:R-:W-:Y:S02]  /*6320*/  HADD2.F32 R41, -RZ, R41.H0_H0 ;  /* 0x20000029ff297230 */ /* 0x000fe40000004100 */
[----:B------:R-:W-:Y:S01]  /*6330*/  FFMA.FTZ R17, R45, R44, R17 ;  /* 0x0000002c2d117223 */ /* 0x000fe20000010011 */
[----:B------:R-:W-:Y:S01]  /*6340*/  FMUL.FTZ R15, R15, UR16 ;  /* 0x000000100f0f7c20 */ /* 0x000fe20008410000 */
[----:B------:R-:W-:Y:S01]  /*6350*/  FMUL.FTZ R20, R55, R19 ;  /* 0x0000001337147220 */ /* 0x000fe20000410000 */
[----:B------:R-:W-:-:S02]  /*6360*/  HADD2.F32 R66, -RZ, R66.H0_H0 ;  /* 0x20000042ff427230 */ /* 0x000fc40000004100 */
[----:B------:R-:W-:Y:S01]  /*6370*/  FADD.FTZ R16, R44, R16 ;  /* 0x000000102c107221 */ /* 0x000fe20000010000 */
[----:B------:R-:W-:Y:S01]  /*6380*/  FFMA.FTZ R9, R19, R15, R9 ;  /* 0x0000000f13097223 */ /* 0x000fe20000010009 */
[----:B------:R-:W-:Y:S01]  /*6390*/  FADD.FTZ R41, R41, -UR28 ;  /* 0x8000001c29297e21 */ /* 0x000fe20008010000 */
[----:B------:R-:W-:Y:S01]  /*63a0*/  FFMA.FTZ R17, R15, R20, R17 ;  /* 0x000000140f117223 */ /* 0x000fe20000010011 */
[----:B------:R-:W-:Y:S02]  /*63b0*/  HADD2.F32 R15, -RZ, R67.H1_H1 ;  /* 0x30000043ff0f7230 */ /* 0x000fe40000004100 */
[----:B------:R-:W-:Y:S01]  /*63c0*/  FADD.FTZ R8, R8, R19 ;  /* 0x0000001308087221 */ /* 0x000fe20000010000 */
[----:B------:R-:W-:Y:S01]  /*63d0*/  FADD.FTZ R16, R16, R20 ;  /* 0x0000001410107221 */ /* 0x000fe20000010000 */
[----:B------:R-:W-:Y:S01]  /*63e0*/  FMUL.FTZ R41, R41, UR16 ;  /* 0x0000001029297c20 */ /* 0x000fe20008410000 */
[----:B------:R-:W-:Y:S01]  /*63f0*/  FMUL.FTZ R19, R54, R66 ;  /* 0x0000004236137220 */ /* 0x000fe20000410000 */
[----:B------:R-:W-:-:S03]  /*6400*/  FADD.FTZ R15, R15, -UR28 ;  /* 0x8000001c0f0f7e21 */ /* 0x000fc60008010000 */
[----:B------:R-:W-:Y:S01]  /*6410*/  FADD.FTZ R16, R19, R16 ;  /* 0x0000001013107221 */ /* 0x000fe20000010000 */
[----:B------:R-:W-:Y:S01]  /*6420*/  FFMA.FTZ R17, R41, R19, R17 ;  /* 0x0000001329117223 */ /* 0x000fe20000010011 */
[--C-:B------:R-:W-:Y:S02]  /*6430*/  HADD2.F32 R19, -RZ, R68.reuse.H1_H1 ;  /* 0x30000044ff137230 */ /* 0x100fe40000004100 */
[----:B------:R-:W-:Y:S01]  /*6440*/  FMUL.FTZ R15, R15, UR16 ;  /* 0x000000100f0f7c20 */ /* 0x000fe20008410000 */
[----:B------:R-:W-:Y:S02]  /*6450*/  HADD2.F32 R67, -RZ, R67.H0_H0 ;  /* 0x20000043ff437230 */ /* 0x000fe40000004100 */
[----:B------:R-:W-:Y:S02]  /*6460*/  HADD2.F32 R20, -RZ, R69.H0_H0 ;  /* 0x20000045ff147230 */ /* 0x000fe40000004100 */
[----:B------:R-:W-:Y:S01]  /*6470*/  FADD.FTZ R8, R8, R19 ;  /* 0x0000001308087221 */ /* 0x000fe20000010000 */
[----:B------:R-:W-:Y:S01]  /*6480*/  FFMA.FTZ R9, R19, R15, R9 ;  /* 0x0000000f13097223 */ /* 0x000fe20000010009 */
[----:B------:R-:W-:Y:S01]  /*6490*/  FMUL.FTZ R19, R55, R19 ;  /* 0x0000001337137220 */ /* 0x000fe20000410000 */
[----:B------:R-:W-:Y:S01]  /*64a0*/  FADD.FTZ R67, R67, -UR28 ;  /* 0x8000001c43437e21 */ /* 0x000fe20008010000 */
[----:B------:R-:W-:Y:S01]  /*64b0*/  FADD.FTZ R20, R20, -UR28 ;  /* 0x8000001c14147e21 */ /* 0x000fe20008010000 */
[----:B------:R-:W-:-:S02]  /*64c0*/  HADD2.F32 R68, -RZ, R68.H0_H0 ;  /* 0x20000044ff447230 */ /* 0x000fc40000004100 */
[----:B------:R-:W-:Y:S01]  /*64d0*/  FFMA.FTZ R17, R15, R19, R17 ;  /* 0x000000130f117223 */ /* 0x000fe20000010011 */
[----:B------:R-:W-:Y:S01]  /*64e0*/  FADD.FTZ R64, R64, R66 ;  /* 0x0000004240407221 */ /* 0x000fe20000010000 */
[----:B------:R-:W-:Y:S01]  /*64f0*/  FFMA.FTZ R11, R66, R41, R11 ;  /* 0x00000029420b7223 */ /* 0x000fe2000001000b */
[----:B------:R-:W-:Y:S01]  /*6500*/  FMUL.FTZ R67, R67, UR16 ;  /* 0x0000001043437c20 */ /* 0x000fe20008410000 */
[----:B------:R-:W-:Y:S02]  /*6510*/  HADD2.F32 R15, -RZ, R70.H1_H1 ;  /* 0x30000046ff0f7230 */ /* 0x000fe40000004100 */
[----:B------:R-:W-:Y:S01]  /*6520*/  FMUL.FTZ R20, R20, UR16 ;  /* 0x0000001014147c20 */ /* 0x000fe20008410000 */
[----:B------:R-:W-:Y:S02]  /*6530*/  HADD2.F32 R69, -RZ, R69.H1_H1 ;  /* 0x30000045ff457230 */ /* 0x000fe40000004100 */
[----:B------:R-:W-:Y:S01]  /*6540*/  FADD.FTZ R64, R64, R68 ;  /* 0x0000004440407221 */ /* 0x000fe20000010000 */
[----:B------:R-:W-:Y:S01]  /*6550*/  FFMA.FTZ R11, R68, R67, R11 ;  /* 0x00000043440b7223 */ /* 0x000fe2000001000b */
[----:B------:R-:W-:Y:S01]  /*6560*/  FADD.FTZ R16, R16, R19 ;  /* 0x0000001310107221 */ /* 0x000fe20000010000 */
[----:B------:R-:W-:Y:S01]  /*6570*/  FMUL.FTZ R68, R54, R68 ;  /* 0x0000004436447220 */ /* 0x000fe20000410000 */
[----:B------:R-:W-:Y:S01]  /*6580*/  FMUL.FTZ R19, R55, R15 ;  /* 0x0000000f37137220 */ /* 0x000fe20000410000 */
[----:B------:R-:W-:Y:S01]  /*6590*/  FADD.FTZ R8, R8, R15 ;  /* 0x0000000f08087221 */ /* 0x000fe20000010000 */
[----:B------:R-:W-:Y:S01]  /*65a0*/  FFMA.FTZ R9, R15, R20, R9 ;  /* 0x000000140f097223 */ /* 0x000fe20000010009 */
[----:B------:R-:W-:-:S02]  /*65b0*/  HADD2.F32 R15, -RZ, R71.H1_H1 ;  /* 0x30000047ff0f7230 */ /* 0x000fc40000004100 */
[----:B------:R-:W-:Y:S01]  /*65c0*/  FADD.FTZ R69, R69, -UR28 ;  /* 0x8000001c45457e21 */ /* 0x000fe20008010000 */
[----:B------:R-:W-:Y:S01]  /*65d0*/  FADD.FTZ R16, R68, R16 ;  /* 0x0000001044107221 */ /* 0x000fe20000010000 */
[----:B------:R-:W-:Y:S01]  /*65e0*/  FFMA.FTZ R17, R67, R68, R17 ;  /* 0x0000004443117223 */ /* 0x000fe20000010011 */
[----:B------:R-:W-:Y:S02]  /*65f0*/  HADD2.F32 R70, -RZ, R70.H0_H0 ;  /* 0x20000046ff467230 */ /* 0x000fe40000004100 */
[----:B------:R-:W-:Y:S01]  /*6600*/  FADD.FTZ R15, R15, -UR28 ;  /* 0x8000001c0f0f7e21 */ /* 0x000fe20008010000 */
[----:B------:R-:W-:Y:S01]  /*6610*/  FMUL.FTZ R69, R69, UR16 ;  /* 0x0000001045457c20 */ /* 0x000fe20008410000 */
        /* <DEDUP_REMOVED lines=16> */
[----:B------:R-:W-:Y:S02]  /*6720*/  HADD2.F32 R15, -RZ, R73.H1_H1 ;  /* 0x30000049ff0f7230 */ /* 0x000fe40000004100 */
[----:B------:R-:W-:Y:S01]  /*6730*/  FADD.FTZ R16, R16, R19 ;  /* 0x0000001310107221 */ /* 0x000fe20000010000 */
[----:B------:R-:W-:Y:S01]  /*6740*/  FMUL.FTZ R71, R71, UR16 ;  /* 0x0000001047477c20 */ /* 0x000fe20008410000 */
[----:B------:R-:W-:Y:S01]  /*6750*/  FMUL.FTZ R19, R54, R72 ;  /* 0x0000004836137220 */ /* 0x000fe20000410000 */
[----:B------:R-:W-:-:S03]  /*6760*/  FADD.FTZ R15, R15, -UR28 ;  /* 0x8000001c0f0f7e21 */ /* 0x000fc60008010000 */
[----:B------:R-:W-:Y:S01]  /*6770*/  FADD.FTZ R16, R19, R16 ;  /* 0x0000001013107221 */ /* 0x000fe20000010000 */
[----:B------:R-:W-:Y:S01]  /*6780*/  FFMA.FTZ R17, R71, R19, R17 ;  /* 0x0000001347117223 */ /* 0x000fe20000010011 */
[----:B------:R-:W-:Y:S01]  /*6790*/  FMUL.FTZ R15, R15, UR16 ;  /* 0x000000100f0f7c20 */ /* 0x000fe20008410000 */
[----:B--2---:R-:W-:Y:S02]  /*67a0*/  HADD2.F32 R19, -RZ, R24.H0_H0 ;  /* 0x20000018ff137230 */ /* 0x004fe40000004100 */
[----:B------:R-:W2:Y:S03]  /*67b0*/  LDL.LU.S16 R24, [R1+0x122] ;  /* 0x0001220001187983 */ /* 0x000ea60000300600 */
[----:B------:R-:W-:Y:S01]  /*67c0*/  FADD.FTZ R8, R8, R19 ;  /* 0x0000001308087221 */ /* 0x000fe20000010000 */
[----:B------:R-:W-:Y:S01]  /*67d0*/  FFMA.FTZ R9, R19, R15, R9 ;  /* 0x0000000f13097223 */ /* 0x000fe20000010009 */
[----:B------:R-:W-:-:S04]  /*67e0*/  FMUL.FTZ R19, R55, R19 ;  /* 0x0000001337137220 */ /* 0x000fc80000410000 */
[----:B------:R-:W-:Y:S01]  /*67f0*/  FADD.FTZ R16, R16, R19 ;  /* 0x0000001310107221 */ /* 0x000fe20000010000 */
[----:B------:R-:W-:Y:S01]  /*6800*/  FFMA.FTZ R17, R15, R19, R17 ;  /* 0x000000130f117223 */ /* 0x000fe20000010011 */
[----:B---3--:R-:W-:Y:S02]  /*6810*/  HADD2.F32 R19, -RZ, R27.H0_H0 ;  /* 0x2000001bff137230 */ /* 0x008fe40000004100 */
[----:B------:R-:W3:Y:S01]  /*6820*/  LDL.LU.S16 R27, [R1+0x12e] ;  /* 0x00012e00011b7983 */ /* 0x000ee20000300600 */
[----:B----4-:R-:W-:-:S03]  /*6830*/  HADD2.F32 R15, -RZ, R26.H0_H0 ;  /* 0x2000001aff0f7230 */ /* 0x010fc60000004100 */
[----:B------:R-:W4:Y:S01]  /*6840*/  LDL.LU.S16 R26, [R1+0x128] ;  /* 0x00012800011a7983 */ /* 0x000f220000300600 */
[----:B------:R-:W-:Y:S02]  /*6850*/  HADD2.F32 R73, -RZ, R73.H0_H0 ;  /* 0x20000049ff497230 */ /* 0x000fe40000004100 */
[----:B------:R-:W-:Y:S01]  /*6860*/  FADD.FTZ R64, R64, R72 ;  /* 0x0000004840407221 */ /* 0x000fe20000010000 */
[----:B------:R-:W-:Y:S02]  /*6870*/  HADD2.F32 R20, -RZ, R40.H0_H0 ;  /* 0x20000028ff147230 */ /* 0x000fe40000004100 */
[----:B------:R-:W-:Y:S01]  /*6880*/  FADD.FTZ R73, R73, -UR28 ;  /* 0x8000001c49497e21 */ /* 0x000fe20008010000 */
[----:B------:R-:W-:-:S03]  /*6890*/  FFMA.FTZ R11, R72, R71, R11 ;  /* 0x00000047480b7223 */ /* 0x000fc6000001000b */
[----:B------:R-:W-:Y:S01]  /*68a0*/  FMUL.FTZ R73, R73, UR16 ;  /* 0x0000001049497c20 */ /* 0x000fe20008410000 */
[----:B------:R-:W-:Y:S01]  /*68b0*/  FADD.FTZ R64, R64, R20 ;  /* 0x0000001440407221 */ /* 0x000fe20000010000 */
[----:B------:R-:W-:Y:S02]  /*68c0*/  FMUL.FTZ R21, R21, UR16 ;  /* 0x0000001015157c20 */ /* 0x000fe40008410000 */
[----:B------:R-:W-:Y:S01]  /*68d0*/  FFMA.FTZ R11, R20, R73, R11 ;  /* 0x00000049140b7223 */ /* 0x000fe2000001000b */
[----:B------:R-:W-:Y:S01]  /*68e0*/  FMUL.FTZ R20, R54, R20 ;  /* 0x0000001436147220 */ /* 0x000fe20000410000 */
[----:B------:R-:W-:Y:S01]  /*68f0*/  FADD.FTZ R8, R8, R15 ;  /* 0x0000000f08087221 */ /* 0x000fe20000010000 */
[----:B------:R-:W-:Y:S02]  /*6900*/  FFMA.FTZ R9, R15, R21, R9 ;  /* 0x000000150f097223 */ /* 0x000fe40000010009 */
[----:B------:R-:W-:Y:S01]  /*6910*/  FADD.FTZ R16, R20, R16 ;  /* 0x0000001014107221 */ /* 0x000fe20000010000 */
[----:B------:R-:W-:Y:S01]  /*6920*/  FFMA.FTZ R17, R73, R20, R17 ;  /* 0x0000001449117223 */ /* 0x000fe20000010011 */
[----:B------:R-:W-:Y:S01]  /*6930*/  FMUL.FTZ R20, R55, R15 ;  /* 0x0000000f37147220 */ /* 0x000fe20000410000 */
[----:B------:R-:W-:-:S02]  /*6940*/  HADD2.F32 R15, -RZ, R77.H1_H1 ;  /* 0x3000004dff0f7230 */ /* 0x000fc40000004100 */
[----:B------:R-:W-:Y:S01]  /*6950*/  FADD.FTZ R19, R19, -UR28 ;  /* 0x8000001c13137e21 */ /* 0x000fe20008010000 */
[----:B------:R-:W-:Y:S01]  /*6960*/  FADD.FTZ R16, R16, R20 ;  /* 0x0000001410107221 */ /* 0x000fe20000010000 */
[----:B------:R-:W-:Y:S01]  /*6970*/  FFMA.FTZ R17, R21, R20, R17 ;  /* 0x0000001415117223 */ /* 0x000fe20000010011 */
[----:B------:R-:W-:Y:S02]  /*6980*/  HADD2.F32 R20, -RZ, R42.H0_H0 ;  /* 0x2000002aff147230 */ /* 0x000fe40000004100 */
[----:B------:R-:W-:Y:S01]  /*6990*/  FADD.FTZ R15, R15, -UR28 ;  /* 0x8000001c0f0f7e21 */ /* 0x000fe20008010000 */
[----:B------:R-:W-:Y:S01]  /*69a0*/  FMUL.FTZ R19, R19, UR16 ;  /* 0x0000001013137c20 */ /* 0x000fe20008410000 */
        /* <DEDUP_REMOVED lines=10> */
[----:B------:R-:W-:Y:S02]  /*6a50*/  HADD2.F32 R76, -RZ, R76.H0_H0 ;  /* 0x2000004cff4c7230 */ /* 0x000fe40000004100 */
[----:B------:R-:W-:Y:S01]  /*6a60*/  FADD.FTZ R16, R20, R16 ;  /* 0x0000001014107221 */ /* 0x000fe20000010000 */
[----:B------:R-:W-:Y:S01]  /*6a70*/  FADD.FTZ R77, R77, -UR28 ;  /* 0x8000001c4d4d7e21 */ /* 0x000fe20008010000 */
[----:B------:R-:W-:Y:S01]  /*6a80*/  FFMA.FTZ R17, R15, R21, R17 ;  /* 0x000000150f117223 */ /* 0x000fe20000010011 */
[--C-:B------:R-:W-:Y:S02]  /*6a90*/  HADD2.F32 R15, -RZ, R75.reuse.H1_H1 ;  /* 0x3000004bff0f7230 */ /* 0x100fe40000004100 */
[----:B------:R-:W-:Y:S01]  /*6aa0*/  FADD.FTZ R16, R16, R21 ;  /* 0x0000001510107221 */ /* 0x000fe20000010000 */
[----:B------:R-:W-:Y:S01]  /*6ab0*/  FMUL.FTZ R77, R77, UR16 ;  /* 0x000000104d4d7c20 */ /* 0x000fe20008410000 */
[----:B------:R-:W-:Y:S01]  /*6ac0*/  FMUL.FTZ R19, R54, R76 ;  /* 0x0000004c36137220 */ /* 0x000fe20000410000 */
[----:B------:R-:W-:-:S02]  /*6ad0*/  HADD2.F32 R75, -RZ, R75.H0_H0 ;  /* 0x2000004bff4b7230 */ /* 0x000fc40000004100 */
[----:B------:R-:W-:Y:S01]  /*6ae0*/  FADD.FTZ R15, R15, -UR28 ;  /* 0x8000001c0f0f7e21 */ /* 0x000fe20008010000 */
[----:B------:R-:W-:Y:S01]  /*6af0*/  FADD.FTZ R16, R19, R16 ;  /* 0x0000001013107221 */ /* 0x000fe20000010000 */
[----:B------:R-:W-:Y:S01]  /*6b00*/  FFMA.FTZ R17, R77, R19, R17 ;  /* 0x000000134d117223 */ /* 0x000fe20000010011 */
[----:B------:R-:W-:Y:S02]  /*6b10*/  HADD2.F32 R19, -RZ, R65.H0_H0 ;  /* 0x20000041ff137230 */ /* 0x000fe40000004100 */
[----:B------:R-:W-:Y:S01]  /*6b20*/  FMUL.FTZ R15, R15, UR16 ;  /* 0x000000100f0f7c20 */ /* 0x000fe20008410000 */
[----:B------:R-:W-:Y:S01]  /*6b30*/  FADD.FTZ R75, R75, -UR28 ;  /* 0x8000001c4b4b7e21 */ /* 0x000fe20008010000 */
[----:B------:R-:W-:Y:S02]  /*6b40*/  HADD2.F32 R20, -RZ, R30.H0_H0 ;  /* 0x2000001eff147230 */ /* 0x000fe40000004100 */
[----:B------:R-:W-:Y:S01]  /*6b50*/  FADD.FTZ R64, R64, R76 ;  /* 0x0000004c40407221 */ /* 0x000fe20000010000 */
[----:B------:R-:W-:Y:S01]  /*6b60*/  FADD.FTZ R8, R8, R19 ;  /* 0x0000001308087221 */ /* 0x000fe20000010000 */
[----:B------:R-:W-:Y:S01]  /*6b70*/  FFMA.FTZ R9, R19, R15, R9 ;  /* 0x0000000f13097223 */ /* 0x000fe20000010009 */
[----:B------:R-:W-:Y:S01]  /*6b80*/  FFMA.FTZ R11, R76, R77, R11 ;  /* 0x0000004d4c0b7223 */ /* 0x000fe2000001000b */
[----:B------:R-:W-:Y:S01]  /*6b90*/  FMUL.FTZ R75, R75, UR16 ;  /* 0x000000104b4b7c20 */ /* 0x000fe20008410000 */
[----:B------:R-:W-:Y:S01]  /*6ba0*/  FMUL.FTZ R19, R55, R19 ;  /* 0x0000001337137220 */ /* 0x000fe20000410000 */
[----:B------:R-:W-:Y:S01]  /*6bb0*/  HADD2.F32 R21, -RZ, R25.H0_H0 ;  /* 0x20000019ff157230 */ /* 0x000fe20000004100 */
[----:B------:R-:W4:Y:S01]  /*6bc0*/  LDL.S16 R65, [R1+0x138] ;  /* 0x0001380001417983 */ /* 0x000f220000100600 */
[----:B------:R-:W-:Y:S01]  /*6bd0*/  FADD.FTZ R64, R64, R20 ;  /* 0x0000001440407221 */ /* 0x000fe20000010000 */
[----:B------:R-:W-:Y:S01]  /*6be0*/  FFMA.FTZ R11, R20, R75, R11 ;  /* 0x0000004b140b7223 */ /* 0x000fe2000001000b */
[----:B------:R-:W-:Y:S01]  /*6bf0*/  FFMA.FTZ R17, R15, R19, R17 ;  /* 0x000000130f117223 */ /* 0x000fe20000010011 */
[----:B------:R-:W-:Y:S01]  /*6c00*/  FMUL.FTZ R20, R54, R20 ;  /* 0x0000001436147220 */ /* 0x000fe20000410000 */
[----:B------:R-:W-:Y:S01]  /*6c10*/  FADD.FTZ R16, R16, R19 ;  /* 0x0000001310107221 */ /* 0x000fe20000010000 */
[----:B------:R-:W-:Y:S01]  /*6c20*/  FADD.FTZ R21, R21, -UR28 ;  /* 0x8000001c15157e21 */ /* 0x000fe20008010000 */
[----:B------:R-:W4:Y:S01]  /*6c30*/  LDL.LU.S16 R30, [R1+0x13a] ;  /* 0x00013a00011e7983 */ /* 0x000f220000300600 */
[----:B------:R-:W-:Y:S01]  /*6c40*/  FFMA.FTZ R17, R75, R20, R17 ;  /* 0x000000144b117223 */ /* 0x000fe20000010011 */
[----:B------:R-:W-:Y:S01]  /*6c50*/  FADD.FTZ R16, R20, R16 ;  /* 0x0000001014107221 */ /* 0x000fe20000010000 */
[----:B------:R-:W-:Y:S01]  /*6c60*/  FMUL.FTZ R21, R21, UR16 ;  /* 0x0000001015157c20 */ /* 0x000fe20008410000 */
[----:B------:R-:W4:Y:S01]  /*6c70*/  LDL.LU.S16 R25, [R1+0x136] ;  /* 0x0001360001197983 */ /* 0x000f220000300600 */
[----:B--2---:R-:W-:-:S05]  /*6c80*/  HADD2.F32 R15, -RZ, R24.H0_H0 ;  /* 0x20000018ff0f7230 */ /* 0x004fca0000004100 */
[----:B------:R-:W-:-:S04]  /*6c90*/  FMUL.FTZ R20, R55, R15 ;  /* 0x0000000f37147220 */ /* 0x000fc80000410000 */
[----:B------:R-:W-:Y:S01]  /*6ca0*/  FADD.FTZ R16, R16, R20 ;  /* 0x0000001410107221 */ /* 0x000fe20000010000 */
[----:B------:R-:W-:Y:S01]  /*6cb0*/  FFMA.FTZ R17, R21, R20, R17 ;  /* 0x0000001415117223 */ /* 0x000fe20000010011 */
[----:B---3--:R-:W-:Y:S02]  /*6cc0*/  HADD2.F32 R20, -RZ, R27.H0_H0 ;  /* 0x2000001bff147230 */ /* 0x008fe40000004100 */
[----:B------:R-:W2:Y:S01]  /*6cd0*/  LDL.S16 R27, [R1+0x14c] ;  /* 0x00014c00011b7983 */ /* 0x000ea20000100600 */
[----:B----4-:R-:W-:Y:S02]  /*6ce0*/  HADD2.F32 R19, -RZ, R26.H0_H0 ;  /* 0x2000001aff137230 */ /* 0x010fe40000004100 */
[----:B------:R-:W-:Y:S01]  /*6cf0*/  FADD.FTZ R8, R8, R15 ;  /* 0x0000000f08087221 */ /* 0x000fe20000010000 */
[----:B------:R-:W-:Y:S01]  /*6d00*/  FFMA.FTZ R9, R15, R21, R9 ;  /* 0x000000150f097223 */ /* 0x000fe20000010009 */
[----:B------:R-:W-:Y:S02]  /*6d10*/  HADD2.F32 R15, -RZ, R60.H0_H0 ;  /* 0x2000003cff0f7230 */ /* 0x000fe40000004100 */
[----:B------:R-:W-:-:S03]  /*6d20*/  FADD.FTZ R19, R19, -UR28 ;  /* 0x8000001c13137e21 */ /* 0x000fc60008010000 */
[----:B------:R-:W-:Y:S01]  /*6d30*/  FADD.FTZ R15, R15, -UR28 ;  /* 0x8000001c0f0f7e21 */ /* 0x000fe20008010000 */
[----:B------:R-:W-:Y:S01]  /*6d40*/  FMUL.FTZ R19, R19, UR16 ;  /* 0x0000001013137c20 */ /* 0x000fe20008410000 */
[----:B------:R-:W-:Y:S02]  /*6d50*/  HADD2.F32 R21, -RZ, R58.H0_H0 ;  /* 0x2000003aff157230 */ /* 0x000fe40000004100 */
[----:B------:R-:W-:Y:S01]  /*6d60*/  FADD.FTZ R64, R64, R20 ;  /* 0x0000001440407221 */ /* 0x000fe20000010000 */
[----:B------:R-:W-:Y:S02]  /*6d70*/  HADD2.F32 R24, -RZ, R59.H0_H0 ;  /* 0x2000003bff187230 */ /* 0x000fe40000004100 */
[----:B------:R-:W-:Y:S01]  /*6d80*/  FMUL.FTZ R15, R15, UR16 ;  /* 0x000000100f0f7c20 */ /* 0x000fe20008410000 */
[----:B------:R-:W-:Y:S01]  /*6d90*/  FFMA.FTZ R11, R20, R19, R11 ;  /* 0x00000013140b7223 */ /* 0x000fe2000001000b */
[----:B------:R-:W-:Y:S01]  /*6da0*/  FMUL.FTZ R20, R54, R20 ;  /* 0x0000001436147220 */ /* 0x000fe20000410000 */
[----:B------:R-:W-:Y:S01]  /*6db0*/  FADD.FTZ R8, R8, R21 ;  /* 0x0000001508087221 */ /* 0x000fe20000010000 */
[----:B------:R-:W-:Y:S01]  /*6dc0*/  FFMA.FTZ R9, R21, R15, R9 ;  /* 0x0000000f15097223 */ /* 0x000fe20000010009 */
[----:B------:R-:W-:Y:S01]  /*6dd0*/  FMUL.FTZ R21, R55, R21 ;  /* 0x0000001537157220 */ /* 0x000fe20000410000 */
[----:B------:R-:W-:Y:S01]  /*6de0*/  FFMA.FTZ R17, R19, R20, R17 ;  /* 0x0000001413117223 */ /* 0x000fe20000010011 */
[----:B------:R-:W-:Y:S01]  /*6df0*/  FADD.FTZ R24, R24, -UR28 ;  /* 0x8000001c18187e21 */ /* 0x000fe20008010000 */
[----:B------:R-:W-:-:S02]  /*6e00*/  HADD2.F32 R19, -RZ, R53.H0_H0 ;  /* 0x20000035ff137230 */ /* 0x000fc40000004100 */
[----:B------:R-:W-:Y:S01]  /*6e10*/  FFMA.FTZ R17, R15, R21, R17 ;  /* 0x000000150f117223 */ /* 0x000fe20000010011 */
[----:B------:R-:W-:Y:S01]  /*6e20*/  FMUL.FTZ R24, R24, UR16 ;  /* 0x0000001018187c20 */ /* 0x000fe20008410000 */
[----:B------:R-:W-:Y:S02]  /*6e30*/  HADD2.F32 R15, -RZ, R48.H0_H0 ;  /* 0x20000030ff0f7230 */ /* 0x000fe40000004100 */
[----:B------:R-:W-:Y:S01]  /*6e40*/  FADD.FTZ R16, R20, R16 ;  /* 0x0000001014107221 */ /* 0x000fe20000010000 */
[----:B------:R-:W-:Y:S01]  /*6e50*/  FMUL.FTZ R20, R54, R19 ;  /* 0x0000001336147220 */ /* 0x000fe20000410000 */
[----:B------:R-:W-:Y:S01]  /*6e60*/  FADD.FTZ R64, R64, R19 ;  /* 0x0000001340407221 */ /* 0x000fe20000010000 */
[----:B------:R-:W-:Y:S01]  /*6e70*/  FFMA.FTZ R11, R19, R24, R11 ;  /* 0x00000018130b7223 */ /* 0x000fe2000001000b */
[--C-:B------:R-:W-:Y:S02]  /*6e80*/  HADD2.F32 R19, -RZ, R49.reuse.H0_H0 ;  /* 0x20000031ff137230 */ /* 0x100fe40000004100 */
[----:B------:R-:W-:Y:S01]  /*6e90*/  FADD.FTZ R15, R15, -UR28 ;  /* 0x8000001c0f0f7e21 */ /* 0x000fe20008010000 */
[----:B------:R-:W-:Y:S01]  /*6ea0*/  FADD.FTZ R16, R16, R21 ;  /* 0x0000001510107221 */ /* 0x000fe20000010000 */
[----:B------:R-:W-:-:S02]  /*6eb0*/  HADD2.F32 R49, -RZ, R49.H1_H1 ;  /* 0x30000031ff317230 */ /* 0x000fc40000004100 */
[----:B------:R-:W-:Y:S01]  /*6ec0*/  FADD.FTZ R19, R19, -UR28 ;  /* 0x8000001c13137e21 */ /* 0x000fe20008010000 */
[----:B------:R-:W-:Y:S01]  /*6ed0*/  FMUL.FTZ R15, R15, UR16 ;  /* 0x000000100f0f7c20 */ /* 0x000fe20008410000 */
[----:B------:R-:W-:Y:S01]  /*6ee0*/  FADD.FTZ R16, R20, R16 ;  /* 0x0000001014107221 */ /* 0x000fe20000010000 */
[----:B------:R-:W-:Y:S01]  /*6ef0*/  FFMA.FTZ R17, R24, R20, R17 ;  /* 0x0000001418117223 */ /* 0x000fe20000010011 */
[----:B------:R-:W-:Y:S02]  /*6f00*/  HADD2.F32 R20, -RZ, R56.H0_H0 ;  /* 0x20000038ff147230 */ /* 0x000fe40000004100 */
[----:B------:R-:W-:Y:S01]  /*6f10*/  FMUL.FTZ R19, R19, UR16 ;  /* 0x0000001013137c20 */ /* 0x000fe20008410000 */
[----:B------:R-:W-:Y:S01]  /*6f20*/  FADD.FTZ R8, R8, R49 ;  /* 0x0000003108087221 */ /* 0x000fe20000010000 */
[----:B------:R-:W-:Y:S01]  /*6f30*/  FFMA.FTZ R9, R49, R15, R9 ;  /* 0x0000000f31097223 */ /* 0x000fe20000010009 */
[----:B------:R-:W-:Y:S01]  /*6f40*/  FMUL.FTZ R49, R55, R49 ;  /* 0x0000003137317220 */ /* 0x000fe20000410000 */
[----:B------:R-:W-:-:S02]  /*6f50*/  HADD2.F32 R48, -RZ, R48.H1_H1 ;  /* 0x30000030ff307230 */ /* 0x000fc40000004100 */
        /* <DEDUP_REMOVED lines=15> */
[----:B------:R-:W-:Y:S02]  /*7050*/  HADD2.F32 R20, -RZ, R57.H0_H0 ;  /* 0x20000039ff147230 */ /* 0x000fe40000004100 */
[----:B------:R-:W-:Y:S01]  /*7060*/  FMUL.FTZ R26, R19, UR16 ;  /* 0x00000010131a7c20 */ /* 0x000fe20008410000 */
[----:B------:R-:W-:Y:S02]  /*7070*/  HADD2.F32 R50, -RZ, R50.H0_H0 ;  /* 0x20000032ff327230 */ /* 0x000fe40000004100 */
[----:B------:R-:W-:Y:S01]  /*7080*/  FADD.FTZ R8, R8, R15 ;  /* 0x0000000f08087221 */ /* 0x000fe20000010000 */
[----:B------:R-:W-:Y:S01]  /*7090*/  FFMA.FTZ R9, R15, R48, R9 ;  /* 0x000000300f097223 */ /* 0x000fe20000010009 */
[----:B------:R-:W-:Y:S02]  /*70a0*/  HADD2.F32 R24, -RZ, R52.H1_H1 ;  /* 0x30000034ff187230 */ /* 0x000fe40000004100 */
[----:B------:R-:W-:Y:S01]  /*70b0*/  FMUL.FTZ R15, R54, R20 ;  /* 0x00000014360f7220 */ /* 0x000fe20000410000 */
[----:B------:R-:W-:Y:S01]  /*70c0*/  FADD.FTZ R50, R50, -UR28 ;  /* 0x8000001c32327e21 */ /* 0x000fe20008010000 */
[----:B------:R-:W-:Y:S01]  /*70d0*/  FADD.FTZ R64, R64, R20 ;  /* 0x0000001440407221 */ /* 0x000fe20000010000 */
[----:B------:R-:W-:Y:S01]  /*70e0*/  FFMA.FTZ R11, R20, R26, R11 ;  /* 0x0000001a140b7223 */ /* 0x000fe2000001000b */
[----:B------:R-:W-:-:S02]  /*70f0*/  HADD2.F32 R20, -RZ, R63.H0_H0 ;  /* 0x2000003fff147230 */ /* 0x000fc40000004100 */
[----:B------:R-:W-:Y:S01]  /*7100*/  FMUL.FTZ R19, R55, R24 ;  /* 0x0000001837137220 */ /* 0x000fe20000410000 */
[----:B------:R-:W3:Y:S01]  /*7110*/  LDL.LU.S16 R63, [R1+0x140] ;  /* 0x00014000013f7983 */ /* 0x000ee20000300600 */
[----:B------:R-:W-:Y:S01]  /*7120*/  FADD.FTZ R16, R15, R16 ;  /* 0x000000100f107221 */ /* 0x000fe20000010000 */
[----:B------:R-:W-:Y:S01]  /*7130*/  FMUL.FTZ R50, R50, UR16 ;  /* 0x0000001032327c20 */ /* 0x000fe20008410000 */
[----:B------:R-:W-:Y:S01]  /*7140*/  FFMA.FTZ R17, R26, R15, R17 ;  /* 0x0000000f1a117223 */ /* 0x000fe20000010011 */
[----:B------:R-:W-:Y:S02]  /*7150*/  HADD2.F32 R51, -RZ, R51.H1_H1 ;  /* 0x30000033ff337230 */ /* 0x000fe40000004100 */
[----:B------:R-:W-:Y:S01]  /*7160*/  FADD.FTZ R16, R16, R19 ;  /* 0x0000001310107221 */ /* 0x000fe20000010000 */
[----:B------:R-:W-:Y:S01]  /*7170*/  FFMA.FTZ R19, R50, R19, R17 ;  /* 0x0000001332137223 */ /* 0x000fe20000010011 */
[----:B------:R-:W-:Y:S02]  /*7180*/  HADD2.F32 R17, -RZ, R65.H0_H0 ;  /* 0x20000041ff117230 */ /* 0x000fe40000004100 */
[----:B------:R-:W4:Y:S01]  /*7190*/  LDL.LU.S16 R65, [R1+0x13e] ;  /* 0x00013e0001417983 */ /* 0x000f220000300600 */
[----:B------:R-:W-:Y:S01]  /*71a0*/  FADD.FTZ R51, R51, -UR28 ;  /* 0x8000001c33337e21 */ /* 0x000fe20008010000 */
[----:B------:R-:W-:Y:S01]  /*71b0*/  FADD.FTZ R8, R8, R24 ;  /* 0x0000001808087221 */ /* 0x000fe20000010000 */
[----:B------:R-:W-:Y:S01]  /*71c0*/  FFMA.FTZ R9, R24, R50, R9 ;  /* 0x0000003218097223 */ /* 0x000fe20000010009 */
[----:B------:R-:W-:Y:S01]  /*71d0*/  FMUL.FTZ R15, R54, R20 ;  /* 0x00000014360f7220 */ /* 0x000fe20000410000 */
[----:B------:R-:W-:-:S04]  /*71e0*/  FMUL.FTZ R24, R51, UR16 ;  /* 0x0000001033187c20 */ /* 0x000fc80008410000 */
[----:B------:R-:W-:Y:S01]  /*71f0*/  FFMA.FTZ R11, R20, R24, R11 ;  /* 0x00000018140b7223 */ /* 0x000fe2000001000b */
[----:B------:R-:W-:Y:S01]  /*7200*/  FFMA.FTZ R19, R24, R15, R19 ;  /* 0x0000000f18137223 */ /* 0x000fe20000010013 */
[----:B------:R-:W-:Y:S01]  /*7210*/  FADD.FTZ R24, R17, -UR28 ;  /* 0x8000001c11187e21 */ /* 0x000fe20008010000 */
[----:B------:R-:W-:Y:S02]  /*7220*/  HADD2.F32 R26, -RZ, R30.H0_H0 ;  /* 0x2000001eff1a7230 */ /* 0x000fe40000004100 */
[----:B------:R-:W4:Y:S01]  /*7230*/  LDL.LU.S16 R30, [R1+0x14e] ;  /* 0x00014e00011e7983 */ /* 0x000f220000300600 */
[----:B--2---:R-:W-:-:S03]  /*7240*/  HADD2.F32 R17, -RZ, R27.H0_H0 ;  /* 0x2000001bff117230 */ /* 0x004fc60000004100 */
[----:B------:R-:W2:Y:S01]  /*7250*/  LDL.S16 R27, [R1+0x14a] ;  /* 0x00014a00011b7983 */ /* 0x000ea20000100600 */
[----:B------:R-:W-:Y:S02]  /*7260*/  HADD2.F32 R52, -RZ, R52.H0_H0 ;  /* 0x20000034ff347230 */ /* 0x000fe40000004100 */
[----:B------:R-:W-:Y:S01]  /*7270*/  FADD.FTZ R64, R64, R20 ;  /* 0x0000001440407221 */ /* 0x000fe20000010000 */
[----:B------:R-:W-:Y:S01]  /*7280*/  FMUL.FTZ R24, R24, UR16 ;  /* 0x0000001018187c20 */ /* 0x000fe20008410000 */
[----:B------:R-:W-:Y:S01]  /*7290*/  FADD.FTZ R16, R15, R16 ;  /* 0x000000100f107221 */ /* 0x000fe20000010000 */
[----:B------:R-:W-:Y:S01]  /*72a0*/  FADD.FTZ R20, R52, -UR28 ;  /* 0x8000001c34147e21 */ /* 0x000fe20008010000 */
[----:B------:R-:W-:Y:S01]  /*72b0*/  FMUL.FTZ R21, R55, R26 ;  /* 0x0000001a37157220 */ /* 0x000fe20000410000 */
[----:B------:R-:W-:Y:S02]  /*72c0*/  HADD2.F32 R15, -RZ, R25.H0_H0 ;  /* 0x20000019ff0f7230 */ /* 0x000fe40000004100 */
[----:B------:R-:W-:Y:S01]  /*72d0*/  FADD.FTZ R64, R64, R17 ;  /* 0x0000001140407221 */ /* 0x000fe20000010000 */
[----:B------:R-:W-:Y:S01]  /*72e0*/  FMUL.FTZ R20, R20, UR16 ;  /* 0x0000001014147c20 */ /* 0x000fe20008410000 */
[----:B------:R-:W-:Y:S01]  /*72f0*/  FFMA.FTZ R11, R17, R24, R11 ;  /* 0x00000018110b7223 */ /* 0x000fe2000001000b */
[----:B------:R-:W2:Y:S01]  /*7300*/  LDL.LU.S16 R25, [R1+0x148] ;  /* 0x0001480001197983 */ /* 0x000ea20000300600 */
[----:B------:R-:W-:Y:S01]  /*7310*/  FMUL.FTZ R17, R54, R17 ;  /* 0x0000001136117220 */ /* 0x000fe20000410000 */
[----:B------:R-:W-:Y:S01]  /*7320*/  FADD.FTZ R16, R16, R21 ;  /* 0x0000001510107221 */ /* 0x000fe20000010000 */
[----:B------:R-:W-:Y:S01]  /*7330*/  FFMA.FTZ R19, R20, R21, R19 ;  /* 0x0000001514137223 */ /* 0x000fe20000010013 */
[----:B------:R-:W-:-:S02]  /*7340*/  FADD.FTZ R21, R15, -UR28 ;  /* 0x8000001c0f157e21 */ /* 0x000fc40008010000 */
[----:B------:R-:W-:Y:S01]  /*7350*/  FADD.FTZ R15, R17, R16 ;  /* 0x00000010110f7221 */ /* 0x000fe20000010000 */
[----:B------:R-:W-:Y:S01]  /*7360*/  FFMA.FTZ R9, R26, R20, R9 ;  /* 0x000000141a097223 */ /* 0x000fe20000010009 */
[----:B------:R-:W-:Y:S02]  /*7370*/  HADD2.F32 R20, -RZ, R62.H0_H0 ;  /* 0x2000003eff147230 */ /* 0x000fe40000004100 */
[----:B------:R-:W-:Y:S01]  /*7380*/  FFMA.FTZ R19, R24, R17, R19 ;  /* 0x0000001118137223 */ /* 0x000fe20000010013 */
[----:B------:R-:W-:Y:S01]  /*7390*/  FADD.FTZ R8, R8, R26 ;  /* 0x0000001a08087221 */ /* 0x000fe20000010000 */
[----:B------:R-:W2:Y:S01]  /*73a0*/  LDL.S16 R62, [R1+0x158] ;  /* 0x00015800013e7983 */ /* 0x000ea20000100600 */
[----:B------:R-:W-:Y:S01]  /*73b0*/  FMUL.FTZ R24, R21, UR16 ;  /* 0x0000001015187c20 */ /* 0x000fe20008410000 */
[----:B------:R-:W-:Y:S01]  /*73c0*/  FMUL.FTZ R26, R55, R20 ;  /* 0x00000014371a7220 */ /* 0x000fe20000410000 */
[----:B------:R-:W-:Y:S02]  /*73d0*/  FADD.FTZ R8, R8, R20 ;  /* 0x0000001408087221 */ /* 0x000fe40000010000 */
[----:B------:R-:W-:Y:S01]  /*73e0*/  FFMA.FTZ R9, R20, R24, R9 ;  /* 0x0000001814097223 */ /* 0x000fe20000010009 */
[----:B---3--:R-:W-:-:S02]  /*73f0*/  HADD2.F32 R16, -RZ, R63.H0_H0 ;  /* 0x2000003fff107230 */ /* 0x008fc40000004100 */
[----:B------:R-:W3:Y:S01]  /*7400*/  LDL.LU.S16 R63, [R1+0x146] ;  /* 0x00014600013f7983 */ /* 0x000ee20000300600 */
[----:B----4-:R-:W-:-:S03]  /*7410*/  HADD2.F32 R20, -RZ, R65.H0_H0 ;  /* 0x20000041ff147230 */ /* 0x010fc60000004100 */
[----:B------:R-:W4:Y:S02]  /*7420*/  LDL.S16 R65, [R1+0x15c] ;  /* 0x00015c0001417983 */ /* 0x000f240000100600 */
[----:B------:R-:W-:Y:S01]  /*7430*/  FADD.FTZ R21, R20, -UR28 ;  /* 0x8000001c14157e21 */ /* 0x000fe20008010000 */
[----:B------:R-:W-:Y:S01]  /*7440*/  FADD.FTZ R17, R16, -UR28 ;  /* 0x8000001c10117e21 */ /* 0x000fe20008010000 */
[----:B------:R-:W-:Y:S02]  /*7450*/  HADD2.F32 R16, -RZ, R30.H0_H0 ;  /* 0x2000001eff107230 */ /* 0x000fe40000004100 */
[----:B------:R-:W4:Y:S01]  /*7460*/  LDL.LU.S16 R30, [R1+0x15e] ;  /* 0x00015e00011e7983 */ /* 0x000f220000300600 */
[----:B--2---:R-:W-:-:S03]  /*7470*/  HADD2.F32 R20, -RZ, R27.H0_H0 ;  /* 0x2000001bff147230 */ /* 0x004fc60000004100 */
[----:B------:R-:W2:Y:S01]  /*7480*/  LDL.S16 R27, [R1+0x160] ;  /* 0x00016000011b7983 */ /* 0x000ea20000100600 */
[----:B------:R-:W-:Y:S01]  /*7490*/  FMUL.FTZ R17, R17, UR16 ;  /* 0x0000001011117c20 */ /* 0x000fe20008410000 */
[----:B------:R-:W-:Y:S01]  /*74a0*/  FFMA.FTZ R24, R24, R26, R19 ;  /* 0x0000001a18187223 */ /* 0x000fe20000010013 */
[----:B------:R-:W-:Y:S02]  /*74b0*/  FADD.FTZ R64, R64, R16 ;  /* 0x0000001040407221 */ /* 0x000fe40000010000 */
[----:B------:R-:W-:Y:S01]  /*74c0*/  FFMA.FTZ R11, R16, R17, R11 ;  /* 0x00000011100b7223 */ /* 0x000fe2000001000b */
[----:B------:R-:W-:Y:S01]  /*74d0*/  FMUL.FTZ R16, R54, R16 ;  /* 0x0000001036107220 */ /* 0x000fe20000410000 */
[----:B------:R-:W-:Y:S01]  /*74e0*/  FADD.FTZ R15, R15, R26 ;  /* 0x0000001a0f0f7221 */ /* 0x000fe20000010000 */
[----:B------:R-:W-:Y:S02]  /*74f0*/  HADD2.F32 R19, -RZ, R25.H0_H0 ;  /* 0x20000019ff137230 */ /* 0x000fe40000004100 */
[----:B------:R-:W2:Y:S01]  /*7500*/  LDL.LU.S16 R25, [R1+0x15a] ;  /* 0x00015a0001197983 */ /* 0x000ea20000300600 */
[----:B------:R-:W-:Y:S01]  /*7510*/  FMUL.FTZ R21, R21, UR16 ;  /* 0x0000001015157c20 */ /* 0x000fe20008410000 */
[----:B------:R-:W-:Y:S01]  /*7520*/  FFMA.FTZ R24, R17, R16, R24 ;  /* 0x0000001011187223 */ /* 0x000fe20000010018 */
[----:B------:R-:W-:Y:S01]  /*7530*/  FADD.FTZ R19, R19, -UR28 ;  /* 0x8000001c13137e21 */ /* 0x000fe20008010000 */
[----:B------:R-:W-:Y:S01]  /*7540*/  FADD.FTZ R8, R8, R20 ;  /* 0x0000001408087221 */ /* 0x000fe20000010000 */
[----:B------:R-:W-:Y:S01]  /*7550*/  FFMA.FTZ R9, R20, R21, R9 ;  /* 0x0000001514097223 */ /* 0x000fe20000010009 */
[----:B------:R-:W-:Y:S01]  /*7560*/  FADD.FTZ R15, R16, R15 ;  /* 0x0000000f100f7221 */ /* 0x000fe20000010000 */
[----:B------:R-:W-:Y:S01]  /*7570*/  FMUL.FTZ R20, R55, R20 ;  /* 0x0000001437147220 */ /* 0x000fe20000410000 */
[----:B------:R-:W-:Y:S01]  /*7580*/  FMUL.FTZ R19, R19, UR16 ;  /* 0x0000001013137c20 */ /* 0x000fe20008410000 */
[----:B------:R-:W-:-:S02]  /*7590*/  HADD2.F32 R16, -RZ, R62.H0_H0 ;  /* 0x2000003eff107230 */ /* 0x000fc40000004100 */
[----:B------:R-:W-:Y:S01]  /*75a0*/  FADD.FTZ R15, R15, R20 ;  /* 0x000000140f0f7221 */ /* 0x000fe20000010000 */
[----:B------:R-:W-:Y:S01]  /*75b0*/  FFMA.FTZ R24, R21, R20, R24 ;  /* 0x0000001415187223 */ /* 0x000fe20000010018 */
[----:B------:R-:W2:Y:S01]  /*75c0*/  LDL.S16 R62, [R1+0x16c] ;  /* 0x00016c00013e7983 */ /* 0x000ea20000100600 */
[----:B------:R-:W-:Y:S01]  /*75d0*/  FMUL.FTZ R20, R54, R16 ;  /* 0x0000001036147220 */ /* 0x000fe20000410000 */
[----:B------:R-:W-:Y:S01]  /*75e0*/  FADD.FTZ R64, R64, R16 ;  /* 0x0000001040407221 */ /* 0x000fe20000010000 */
[----:B------:R-:W-:Y:S02]  /*75f0*/  FFMA.FTZ R11, R16, R19, R11 ;  /* 0x00000013100b7223 */ /* 0x000fe4000001000b */
[----:B------:R-:W-:Y:S01]  /*7600*/  FFMA.FTZ R24, R19, R20, R24 ;  /* 0x0000001413187223 */ /* 0x000fe20000010018 */
[----:B------:R-:W-:Y:S01]  /*7610*/  FADD.FTZ R15, R20, R15 ;  /* 0x0000000f140f7221 */ /* 0x000fe20000010000 */
[----:B---3--:R-:W-:Y:S02]  /*7620*/  HADD2.F32 R17, -RZ, R63.H0_H0 ;  /* 0x2000003fff117230 */ /* 0x008fe40000004100 */
[----:B------:R-:W3:Y:S01]  /*7630*/  LDL.LU.S16 R63, [R1+0x162] ;  /* 0x00016200013f7983 */ /* 0x000ee20000300600 */
[----:B----4-:R-:W-:-:S03]  /*7640*/  HADD2.F32 R16, -RZ, R65.H0_H0 ;  /* 0x20000041ff107230 */ /* 0x010fc60000004100 */
[----:B------:R-:W4:Y:S02]  /*7650*/  LDL.LU.S16 R65, [R1+0x166] ;  /* 0x0001660001417983 */ /* 0x000f240000300600 */
[----:B------:R-:W-:Y:S01]  /*7660*/  FADD.FTZ R19, R16, -UR28 ;  /* 0x8000001c10137e21 */ /* 0x000fe20008010000 */
[----:B------:R-:W-:Y:S02]  /*7670*/  HADD2.F32 R20, -RZ, R30.H0_H0 ;  /* 0x2000001eff147230 */ /* 0x000fe40000004100 */
[----:B------:R-:W4:Y:S01]  /*7680*/  LDL.LU.S16 R30, [R1+0x16e] ;  /* 0x00016e00011e7983 */ /* 0x000f220000300600 */
[----:B--2---:R-:W-:-:S03]  /*7690*/  HADD2.F32 R16, -RZ, R27.H0_H0 ;  /* 0x2000001bff107230 */ /* 0x004fc60000004100 */
[----:B------:R-:W2:Y:S01]  /*76a0*/  LDL.LU.S16 R27, [R1+0x16a] ;  /* 0x00016a00011b7983 */ /* 0x000ea20000300600 */
[----:B------:R-:W-:Y:S01]  /*76b0*/  FADD.FTZ R17, R17, -UR28 ;  /* 0x8000001c11117e21 */ /* 0x000fe20008010000 */
[----:B------:R-:W-:-:S03]  /*76c0*/  FMUL.FTZ R19, R19, UR16 ;  /* 0x0000001013137c20 */ /* 0x000fc60008410000 */
[----:B------:R-:W-:Y:S01]  /*76d0*/  FMUL.FTZ R17, R17, UR16 ;  /* 0x0000001011117c20 */ /* 0x000fe20008410000 */
[----:B------:R-:W-:Y:S01]  /*76e0*/  FADD.FTZ R21, R8, R20 ;  /* 0x0000001408157221 */ /* 0x000fe20000010000 */
[----:B------:R-:W-:Y:S02]  /*76f0*/  HADD2.F32 R26, -RZ, R25.H0_H0 ;  /* 0x20000019ff1a7230 */ /* 0x000fe40000004100 */
[----:B------:R-:W-:Y:S01]  /*7700*/  FFMA.FTZ R25, R20, R17, R9 ;  /* 0x0000001114197223 */ /* 0x000fe20000010009 */
[----:B------:R-:W-:Y:S01]  /*7710*/  FMUL.FTZ R20, R55, R20 ;  /* 0x0000001437147220 */ /* 0x000fe20000410000 */
[----:B------:R-:W-:Y:S01]  /*7720*/  FFMA.FTZ R8, R16, R19, R11 ;  /* 0x0000001310087223 */ /* 0x000fe2000001000b */
[----:B------:R-:W-:Y:S01]  /*7730*/  FADD.FTZ R26, R26, -UR28 ;  /* 0x8000001c1a1a7e21 */ /* 0x000fe20008010000 */
[----:B------:R-:W-:Y:S01]  /*7740*/  FADD.FTZ R9, R64, R16 ;  /* 0x0000001040097221 */ /* 0x000fe20000010000 */
[----:B------:R-:W-:Y:S01]  /*7750*/  FADD.FTZ R15, R15, R20 ;  /* 0x000000140f0f7221 */ /* 0x000fe20000010000 */
[----:B------:R-:W-:Y:S01]  /*7760*/  FFMA.FTZ R24, R17, R20, R24 ;  /* 0x0000001411187223 */ /* 0x000fe20000010018 */
[----:B------:R-:W-:Y:S01]  /*7770*/  FMUL.FTZ R16, R54, R16 ;  /* 0x0000001036107220 */ /* 0x000fe20000410000 */
[----:B------:R-:W-:-:S02]  /*7780*/  HADD2.F32 R20, -RZ, R28.H0_H0 ;  /* 0x2000001cff147230 */ /* 0x000fc40000004100 */
[----:B------:R-:W-:Y:S01]  /*7790*/  FMUL.FTZ R17, R26, UR16 ;  /* 0x000000101a117c20 */ /* 0x000fe20008410000 */
[----:B------:R-:W-:Y:S01]  /*77a0*/  FADD.FTZ R15, R16, R15 ;  /* 0x0000000f100f7221 */ /* 0x000fe20000010000 */
[----:B------:R-:W-:Y:S01]  /*77b0*/  FFMA.FTZ R24, R19, R16, R24 ;  /* 0x0000001013187223 */ /* 0x000fe20000010018 */
[----:B------:R-:W-:Y:S01]  /*77c0*/  FMUL.FTZ R16, R55, R20 ;  /* 0x0000001437107220 */ /* 0x000fe20000410000 */
[----:B------:R-:W-:Y:S01]  /*77d0*/  FADD.FTZ R21, R21, R20 ;  /* 0x0000001415157221 */ /* 0x000fe20000010000 */
[----:B------:R-:W-:Y:S02]  /*77e0*/  FFMA.FTZ R25, R20, R17, R25 ;  /* 0x0000001114197223 */ /* 0x000fe40000010019 */
[----:B------:R-:W-:Y:S01]  /*77f0*/  FADD.FTZ R19, R15, R16 ;  /* 0x000000100f137221 */ /* 0x000fe20000010000 */
[----:B------:R-:W-:Y:S01]  /*7800*/  FFMA.FTZ R24, R17, R16, R24 ;  /* 0x0000001011187223 */ /* 0x000fe20000010018 */
[----:B---3--:R-:W-:Y:S02]  /*7810*/  HADD2.F32 R11, -RZ, R63.H0_H0 ;  /* 0x2000003fff0b7230 */ /* 0x008fe40000004100 */
[----:B------:R-:W3:Y:S01]  /*7820*/  LDL.S16 R63, [R1+0x170] ;  /* 0x00017000013f7983 */ /* 0x000ee20000100600 */
[----:B----4-:R-:W-:-:S03]  /*7830*/  HADD2.F32 R20, -RZ, R65.H0_H0 ;  /* 0x20000041ff147230 */ /* 0x010fc60000004100 */
[----:B------:R-:W4:Y:S01]  /*7840*/  LDL.LU.S16 R65, [R1+0x172] ;  /* 0x0001720001417983 */ /* 0x000f220000300600 */
[----:B------:R-:W-:Y:S01]  /*7850*/  FADD.FTZ R15, R11, -UR28 ;  /* 0x8000001c0b0f7e21 */ /* 0x000fe20008010000 */
[----:B------:R-:W-:Y:S02]  /*7860*/  HADD2.F32 R11, -RZ, R33.H0_H0 ;  /* 0x20000021ff0b7230 */ /* 0x000fe40000004100 */
[----:B------:R-:W-:Y:S01]  /*7870*/  FADD.FTZ R16, R20, -UR28 ;  /* 0x8000001c14107e21 */ /* 0x000fe20008010000 */
[----:B------:R-:W-:Y:S02]  /*7880*/  FMUL.FTZ R15, R15, UR16 ;  /* 0x000000100f0f7c20 */ /* 0x000fe40008410000 */
[----:B------:R-:W-:Y:S02]  /*7890*/  FADD.FTZ R9, R9, R11 ;  /* 0x0000000b09097221 */ /* 0x000fe40000010000 */
[----:B------:R-:W-:Y:S01]  /*78a0*/  FFMA.FTZ R8, R11, R15, R8 ;  /* 0x0000000f0b087223 */ /* 0x000fe20000010008 */
[----:B--2---:R-:W-:-:S02]  /*78b0*/  HADD2.F32 R17, -RZ, R27.H0_H0 ;  /* 0x2000001bff117230 */ /* 0x004fc40000004100 */
[----:B------:R-:W-:Y:S01]  /*78c0*/  FMUL.FTZ R27, R16, UR16 ;  /* 0x00000010101b7c20 */ /* 0x000fe20008410000 */
[----:B------:R-:W-:Y:S01]  /*78d0*/  FMUL.FTZ R16, R54, R11 ;  /* 0x0000000b36107220 */ /* 0x000fe20000410000 */
[----:B------:R-:W-:Y:S02]  /*78e0*/  HADD2.F32 R11, -RZ, R30.H0_H0 ;  /* 0x2000001eff0b7230 */ /* 0x000fe40000004100 */
[----:B------:R-:W2:Y:S01]  /*78f0*/  LDL.S16 R30, [R1+0x174] ;  /* 0x00017400011e7983 */ /* 0x000ea20000100600 */
[----:B------:R-:W-:Y:S02]  /*7900*/  HADD2.F32 R20, -RZ, R62.H0_H0 ;  /* 0x2000003eff147230 */ /* 0x000fe40000004100 */
[----:B------:R-:W-:Y:S01]  /*7910*/  FADD.FTZ R17, R17, -UR28 ;  /* 0x8000001c11117e21 */ /* 0x000fe20008010000 */
[----:B------:R-:W-:Y:S01]  /*7920*/  FFMA.FTZ R24, R15, R16, R24 ;  /* 0x000000100f187223 */ /* 0x000fe20000010018 */
[----:B------:R-:W-:Y:S01]  /*7930*/  FADD.FTZ R19, R16, R19 ;  /* 0x0000001310137221 */ /* 0x000fe20000010000 */
[----:B------:R-:W-:-:S02]  /*7940*/  HADD2.F32 R15, -RZ, R74.H0_H0 ;  /* 0x2000004aff0f7230 */ /* 0x000fc40000004100 */
[----:B------:R-:W-:Y:S01]  /*7950*/  FADD.FTZ R21, R21, R20 ;  /* 0x0000001415157221 */ /* 0x000fe20000010000 */
[----:B------:R-:W-:Y:S01]  /*7960*/  FFMA.FTZ R25, R20, R27, R25 ;  /* 0x0000001b14197223 */ /* 0x000fe20000010019 */
[----:B------:R-:W-:Y:S01]  /*7970*/  FMUL.FTZ R17, R17, UR16 ;  /* 0x0000001011117c20 */ /* 0x000fe20008410000 */
[----:B------:R-:W-:Y:S01]  /*7980*/  FMUL.FTZ R20, R55, R20 ;  /* 0x0000001437147220 */ /* 0x000fe20000410000 */
[----:B------:R-:W-:Y:S01]  /*7990*/  FMUL.FTZ R16, R54, R11 ;  /* 0x0000000b36107220 */ /* 0x000fe20000410000 */
[----:B------:R-:W-:Y:S01]  /*79a0*/  FADD.FTZ R9, R9, R11 ;  /* 0x0000000b09097221 */ /* 0x000fe20000010000 */
[----:B------:R-:W-:Y:S01]  /*79b0*/  FFMA.FTZ R8, R11, R17, R8 ;  /* 0x000000110b087223 */ /* 0x000fe20000010008 */
[----:B------:R-:W-:Y:S01]  /*79c0*/  FADD.FTZ R19, R19, R20 ;  /* 0x0000001413137221 */ /* 0x000fe20000010000 */
[----:B------:R-:W-:Y:S01]  /*79d0*/  FFMA.FTZ R24, R27, R20, R24 ;  /* 0x000000141b187223 */ /* 0x000fe20000010018 */
[----:B------:R-:W-:Y:S01]  /*79e0*/  FADD.FTZ R15, R15, -UR28 ;  /* 0x8000001c0f0f7e21 */ /* 0x000fe20008010000 */
[----:B------:R-:W2:Y:S01]  /*79f0*/  LDL.LU.S16 R62, [R1+0x176] ;  /* 0x00017600013e7983 */ /* 0x000ea20000300600 */
[----:B------:R-:W-:Y:S01]  /*7a00*/  FADD.FTZ R19, R16, R19 ;  /* 0x0000001310137221 */ /* 0x000fe20000010000 */
[----:B------:R-:W-:Y:S01]  /*7a10*/  FFMA.FTZ R24, R17, R16, R24 ;  /* 0x0000001011187223 */ /* 0x000fe20000010018 */
[----:B------:R-:W-:-:S02]  /*7a20*/  HADD2.F32 R74, -RZ, R74.H1_H1 ;  /* 0x3000004aff4a7230 */ /* 0x000fc40000004100 */
[----:B------:R-:W-:Y:S01]  /*7a30*/  FMUL.FTZ R15, R15, UR16 ;  /* 0x000000100f0f7c20 */ /* 0x000fe20008410000 */
[----:B------:R-:W-:Y:S02]  /*7a40*/  HADD2.F32 R17, -RZ, R22.H0_H0 ;  /* 0x20000016ff117230 */ /* 0x000fe40000004100 */
[----:B------:R-:W-:Y:S01]  /*7a50*/  FADD.FTZ R21, R21, R74 ;  /* 0x0000004a15157221 */ /* 0x000fe20000010000 */
[----:B------:R-:W-:Y:S01]  /*7a60*/  FFMA.FTZ R25, R74, R15, R25 ;  /* 0x0000000f4a197223 */ /* 0x000fe20000010019 */
[----:B------:R-:W-:Y:S01]  /*7a70*/  FMUL.FTZ R74, R55, R74 ;  /* 0x0000004a374a7220 */ /* 0x000fe20000410000 */
[----:B------:R-:W-:-:S03]  /*7a80*/  FADD.FTZ R17, R17, -UR28 ;  /* 0x8000001c11117e21 */ /* 0x000fc60008010000 */
[----:B------:R-:W-:Y:S01]  /*7a90*/  FFMA.FTZ R15, R15, R74, R24 ;  /* 0x0000004a0f0f7223 */ /* 0x000fe20000010018 */
[----:B------:R-:W-:-:S05]  /*7aa0*/  HADD2.F32 R22, -RZ, R22.H1_H1 ;  /* 0x30000016ff167230 */ /* 0x000fca0000004100 */
[----:B------:R-:W-:Y:S01]  /*7ab0*/  FADD.FTZ R21, R21, R22 ;  /* 0x0000001615157221 */ /* 0x000fe20000010000 */
[----:B---3--:R-:W-:Y:S02]  /*7ac0*/  HADD2.F32 R11, -RZ, R63.H0_H0 ;  /* 0x2000003fff0b7230 */ /* 0x008fe40000004100 */
[----:B------:R-:W3:Y:S03]  /*7ad0*/  LDL.S16 R63, [R1+0x178] ;  /* 0x00017800013f7983 */ /* 0x000ee60000100600 */
[----:B------:R-:W-:-:S04]  /*7ae0*/  FADD.FTZ R16, R11, -UR28 ;  /* 0x8000001c0b107e21 */ /* 0x000fc80008010000 */
[----:B------:R-:W-:Y:S01]  /*7af0*/  FMUL.FTZ R16, R16, UR16 ;  /* 0x0000001010107c20 */ /* 0x000fe20008410000 */
[----:B----4-:R-:W-:Y:S02]  /*7b00*/  HADD2.F32 R11, -RZ, R65.H0_H0 ;  /* 0x20000041ff0b7230 */ /* 0x010fe40000004100 */
[----:B------:R-:W4:Y:S03]  /*7b10*/  LDL.LU.S16 R65, [R1+0x17a] ;  /* 0x00017a0001417983 */ /* 0x000f260000300600 */
[----:B------:R-:W-:Y:S01]  /*7b20*/  FADD.FTZ R9, R9, R11 ;  /* 0x0000000b09097221 */ /* 0x000fe20000010000 */
[----:B------:R-:W-:Y:S01]  /*7b30*/  FFMA.FTZ R8, R11, R16, R8 ;  /* 0x000000100b087223 */ /* 0x000fe20000010008 */
[----:B------:R-:W-:-:S04]  /*7b40*/  FMUL.FTZ R11, R54, R11 ;  /* 0x0000000b360b7220 */ /* 0x000fc80000410000 */
[----:B------:R-:W-:Y:S01]  /*7b50*/  FFMA.FTZ R15, R16, R11, R15 ;  /* 0x0000000b100f7223 */ /* 0x000fe2000001000f */
[----:B------:R-:W-:Y:S01]  /*7b60*/  FMUL.FTZ R16, R17, UR16 ;  /* 0x0000001011107c20 */ /* 0x000fe20008410000 */
[----:B------:R-:W-:-:S03]  /*7b70*/  FMUL.FTZ R17, R55, R22 ;  /* 0x0000001637117220 */ /* 0x000fc60000410000 */
[----:B------:R-:W-:Y:S01]  /*7b80*/  FFMA.FTZ R25, R22, R16, R25 ;  /* 0x0000001016197223 */ /* 0x000fe20000010019 */
[----:B--2---:R-:W-:Y:S02]  /*7b90*/  HADD2.F32 R22, -RZ, R30.H0_H0 ;  /* 0x2000001eff167230 */ /* 0x004fe40000004100 */
[----:B------:R-:W2:Y:S01]  /*7ba0*/  LDL.LU.S16 R30, [R1+0x17c] ;  /* 0x00017c00011e7983 */ /* 0x000ea20000300600 */
[----:B------:R-:W-:-:S04]  /*7bb0*/  FADD.FTZ R20, R19, R74 ;  /* 0x0000004a13147221 */ /* 0x000fc80000010000 */
[----:B------:R-:W-:Y:S01]  /*7bc0*/  FADD.FTZ R20, R11, R20 ;  /* 0x000000140b147221 */ /* 0x000fe20000010000 */
[----:B------:R-:W-:-:S03]  /*7bd0*/  HADD2.F32 R11, -RZ, R23.H0_H0 ;  /* 0x20000017ff0b7230 */ /* 0x000fc60000004100 */
[----:B------:R-:W-:Y:S01]  /*7be0*/  FADD.FTZ R19, R20, R17 ;  /* 0x0000001114137221 */ /* 0x000fe20000010000 */
[----:B------:R-:W-:Y:S01]  /*7bf0*/  FFMA.FTZ R20, R16, R17, R15 ;  /* 0x0000001110147223 */ /* 0x000fe2000001000f */
[----:B------:R-:W-:Y:S02]  /*7c00*/  HADD2.F32 R23, -RZ, R23.H1_H1 ;  /* 0x30000017ff177230 */ /* 0x000fe40000004100 */
[----:B------:R-:W-:Y:S01]  /*7c10*/  FADD.FTZ R16, R22, -UR28 ;  /* 0x8000001c16107e21 */ /* 0x000fe20008010000 */
[----:B------:R-:W-:Y:S01]  /*7c20*/  FADD.FTZ R11, R11, -UR28 ;  /* 0x8000001c0b0b7e21 */ /* 0x000fe20008010000 */
[----:B------:R-:W-:Y:S02]  /*7c30*/  HADD2.F32 R22, -RZ, R12.H0_H0 ;  /* 0x2000000cff167230 */ /* 0x000fe40000004100 */
[----:B------:R-:W-:Y:S01]  /*7c40*/  FMUL.FTZ R17, R16, UR16 ;  /* 0x0000001010117c20 */ /* 0x000fe20008410000 */
[----:B------:R-:W-:Y:S01]  /*7c50*/  FMUL.FTZ R11, R11, UR16 ;  /* 0x000000100b0b7c20 */ /* 0x000fe20008410000 */
[----:B------:R-:W-:Y:S01]  /*7c60*/  FMUL.FTZ R16, R54, R23 ;  /* 0x0000001736107220 */ /* 0x000fe20000410000 */
[----:B------:R-:W-:-:S02]  /*7c70*/  HADD2.F32 R15, -RZ, R62.H0_H0 ;  /* 0x2000003eff0f7230 */ /* 0x000fc40000004100 */
[----:B------:R-:W-:Y:S01]  /*7c80*/  FADD.FTZ R21, R21, R22 ;  /* 0x0000001615157221 */ /* 0x000fe20000010000 */
[----:B------:R-:W-:Y:S01]  /*7c90*/  FFMA.FTZ R8, R23, R11, R8 ;  /* 0x0000000b17087223 */ /* 0x000fe20000010008 */
[----:B------:R-:W-:Y:S01]  /*7ca0*/  FFMA.FTZ R20, R11, R16, R20 ;  /* 0x000000100b147223 */ /* 0x000fe20000010014 */
[----:B------:R-:W-:Y:S01]  /*7cb0*/  FFMA.FTZ R25, R22, R17, R25 ;  /* 0x0000001116197223 */ /* 0x000fe20000010019 */
[----:B------:R-:W-:Y:S02]  /*7cc0*/  HADD2.F32 R11, -RZ, R12.H1_H1 ;  /* 0x3000000cff0b7230 */ /* 0x000fe40000004100 */
[----:B------:R-:W-:Y:S01]  /*7cd0*/  FMUL.FTZ R22, R55, R22 ;  /* 0x0000001637167220 */ /* 0x000fe20000410000 */
[----:B------:R-:W-:Y:S01]  /*7ce0*/  FADD.FTZ R19, R16, R19 ;  /* 0x0000001310137221 */ /* 0x000fe20000010000 */
[----:B------:R-:W-:Y:S01]  /*7cf0*/  FADD.FTZ R15, R15, -UR28 ;  /* 0x8000001c0f0f7e21 */ /* 0x000fe20008010000 */
[----:B------:R-:W-:Y:S01]  /*7d00*/  FADD.FTZ R9, R9, R23 ;  /* 0x0000001709097221 */ /* 0x000fe20000010000 */
[----:B------:R-:W-:Y:S01]  /*7d10*/  FFMA.FTZ R20, R17, R22, R20 ;  /* 0x0000001611147223 */ /* 0x000fe20000010014 */
[----:B------:R-:W-:Y:S01]  /*7d20*/  FADD.FTZ R19, R19, R22 ;  /* 0x0000001613137221 */ /* 0x000fe20000010000 */
[----:B------:R-:W-:Y:S01]  /*7d30*/  FMUL.FTZ R15, R15, UR16 ;  /* 0x000000100f0f7c20 */ /* 0x000fe20008410000 */
[----:B------:R-:W-:Y:S01]  /*7d40*/  FMUL.FTZ R12, R54, R11 ;  /* 0x0000000b360c7220 */ /* 0x000fe20000410000 */
[----:B------:R-:W-:-:S02]  /*7d50*/  FADD.FTZ R9, R9, R11 ;  /* 0x0000000b09097221 */ /* 0x000fc40000010000 */
[----:B------:R-:W-:Y:S01]  /*7d60*/  FFMA.FTZ R8, R11, R15, R8 ;  /* 0x0000000f0b087223 */ /* 0x000fe20000010008 */
[----:B------:R-:W-:Y:S01]  /*7d70*/  FADD.FTZ R19, R12, R19 ;  /* 0x000000130c137221 */ /* 0x000fe20000010000 */
[----:B------:R-:W-:Y:S01]  /*7d80*/  FFMA.FTZ R20, R15, R12, R20 ;  /* 0x0000000c0f147223 */ /* 0x000fe20000010014 */
[--C-:B------:R-:W-:Y:S02]  /*7d90*/  HADD2.F32 R12, -RZ, R13.reuse.H1_H1 ;  /* 0x3000000dff0c7230 */ /* 0x100fe40000004100 */
[----:B------:R-:W-:-:S03]  /*7da0*/  HADD2.F32 R13, -RZ, R13.H0_H0 ;  /* 0x2000000dff0d7230 */ /* 0x000fc60000004100 */
[----:B------:R-:W-:Y:S02]  /*7db0*/  FADD.FTZ R21, R21, R12 ;  /* 0x0000000c15157221 */ /* 0x000fe40000010000 */
[----:B------:R-:W-:Y:S01]  /*7dc0*/  FADD.FTZ R9, R9, R13 ;  /* 0x0000000d09097221 */ /* 0x000fe20000010000 */
[----:B---3--:R-:W-:-:S05]  /*7dd0*/  HADD2.F32 R16, -RZ, R63.H0_H0 ;  /* 0x2000003fff107230 */ /* 0x008fca0000004100 */
[----:B------:R-:W-:-:S04]  /*7de0*/  FADD.FTZ R16, R16, -UR28 ;  /* 0x8000001c10107e21 */ /* 0x000fc80008010000 */
[----:B------:R-:W-:Y:S01]  /*7df0*/  FMUL.FTZ R15, R16, UR16 ;  /* 0x00000010100f7c20 */ /* 0x000fe20008410000 */
[----:B----4-:R-:W-:-:S03]  /*7e00*/  HADD2.F32 R11, -RZ, R65.H0_H0 ;  /* 0x20000041ff0b7230 */ /* 0x010fc60000004100 */
[----:B------:R-:W-:Y:S01]  /*7e10*/  FFMA.FTZ R25, R12, R15, R25 ;  /* 0x0000000f0c197223 */ /* 0x000fe20000010019 */
[----:B------:R-:W-:Y:S01]  /*7e20*/  FMUL.FTZ R12, R55, R12 ;  /* 0x0000000c370c7220 */ /* 0x000fe20000410000 */
[----:B------:R-:W-:Y:S01]  /*7e30*/  FADD.FTZ R11, R11, -UR28 ;  /* 0x8000001c0b0b7e21 */ /* 0x000fe20008010000 */
[----:B------:R-:W-:Y:S02]  /*7e40*/  FMUL.FTZ R16, R54, R13 ;  /* 0x0000000d36107220 */ /* 0x000fe40000410000 */
[----:B------:R-:W-:Y:S01]  /*7e50*/  FFMA.FTZ R20, R15, R12, R20 ;  /* 0x0000000c0f147223 */ /* 0x000fe20000010014 */
[----:B------:R-:W-:Y:S01]  /*7e60*/  FMUL.FTZ R11, R11, UR16 ;  /* 0x000000100b0b7c20 */ /* 0x000fe20008410000 */
[----:B------:R-:W-:Y:S01]  /*7e70*/  FADD.FTZ R19, R19, R12 ;  /* 0x0000000c13137221 */ /* 0x000fe20000010000 */
[----:B------:R-:W-:Y:S02]  /*7e80*/  HADD2.F32 R12, -RZ, R18.H0_H0 ;  /* 0x20000012ff0c7230 */ /* 0x000fe40000004100 */
[----:B------:R-:W-:Y:S01]  /*7e90*/  FFMA.FTZ R8, R13, R11, R8 ;  /* 0x0000000b0d087223 */ /* 0x000fe20000010008 */
[----:B------:R-:W-:Y:S01]  /*7ea0*/  FFMA.FTZ R20, R11, R16, R20 ;  /* 0x000000100b147223 */ /* 0x000fe20000010014 */
[----:B------:R-:W-:-:S02]  /*7eb0*/  HADD2.F32 R11, -RZ, R39.H0_H0 ;  /* 0x20000027ff0b7230 */ /* 0x000fc40000004100 */
[----:B------:R-:W-:Y:S01]  /*7ec0*/  FADD.FTZ R19, R16, R19 ;  /* 0x0000001310137221 */ /* 0x000fe20000010000 */
[----:B------:R-:W-:Y:S02]  /*7ed0*/  HADD2.F32 R13, -RZ, R18.H1_H1 ;  /* 0x30000012ff0d7230 */ /* 0x000fe40000004100 */
[----:B------:R-:W-:Y:S01]  /*7ee0*/  FMUL.FTZ R16, R55, R12 ;  /* 0x0000000c37107220 */ /* 0x000fe20000410000 */
[----:B------:R-:W-:Y:S02]  /*7ef0*/  HADD2.F32 R15, -RZ, R38.H0_H0 ;  /* 0x20000026ff0f7230 */ /* 0x000fe40000004100 */
[----:B------:R-:W-:Y:S01]  /*7f00*/  FADD.FTZ R11, R11, -UR28 ;  /* 0x8000001c0b0b7e21 */ /* 0x000fe20008010000 */
[----:B------:R-:W-:Y:S01]  /*7f10*/  FADD.FTZ R21, R21, R12 ;  /* 0x0000000c15157221 */ /* 0x000fe20000010000 */
[----:B------:R-:W-:Y:S01]  /*7f20*/  FADD.FTZ R19, R19, R16 ;  /* 0x0000001013137221 */ /* 0x000fe20000010000 */
[----:B------:R-:W-:Y:S02]  /*7f30*/  HADD2.F32 R18, -RZ, R14.H1_H1 ;  /* 0x3000000eff127230 */ /* 0x000fe40000004100 */
[----:B------:R-:W-:Y:S01]  /*7f40*/  FMUL.FTZ R11, R11, UR16 ;  /* 0x000000100b0b7c20 */ /* 0x000fe20008410000 */
[----:B------:R-:W-:Y:S01]  /*7f50*/  FADD.FTZ R15, R15, -UR28 ;  /* 0x8000001c0f0f7e21 */ /* 0x000fe20008010000 */
[----:B------:R-:W-:-:S02]  /*7f60*/  FADD.FTZ R9, R9, R13 ;  /* 0x0000000d09097221 */ /* 0x000fc40000010000 */
[----:B------:R-:W-:Y:S01]  /*7f70*/  FFMA.FTZ R8, R13, R11, R8 ;  /* 0x0000000b0d087223 */ /* 0x000fe20000010008 */
[----:B------:R-:W-:Y:S01]  /*7f80*/  FADD.FTZ R21, R21, R18 ;  /* 0x0000001215157221 */ /* 0x000fe20000010000 */
[----:B--2---:R-:W-:-:S05]  /*7f90*/  HADD2.F32 R17, -RZ, R30.H0_H0 ;  /* 0x2000001eff117230 */ /* 0x004fca0000004100 */
[----:B------:R-:W-:-:S04]  /*7fa0*/  FADD.FTZ R17, R17, -UR28 ;  /* 0x8000001c11117e21 */ /* 0x000fc80008010000 */
[----:B------:R-:W-:-:S04]  /*7fb0*/  FMUL.FTZ R17, R17, UR16 ;  /* 0x0000001011117c20 */ /* 0x000fc80008410000 */
[----:B------:R-:W-:Y:S01]  /*7fc0*/  FFMA.FTZ R25, R12, R17, R25 ;  /* 0x000000110c197223 */ /* 0x000fe20000010019 */
[----:B------:R-:W-:Y:S01]  /*7fd0*/  FFMA.FTZ R20, R17, R16, R20 ;  /* 0x0000001011147223 */ /* 0x000fe20000010014 */
[----:B------:R-:W-:Y:S01]  /*7fe0*/  FMUL.FTZ R12, R54, R13 ;  /* 0x0000000d360c7220 */ /* 0x000fe20000410000 */
[----:B------:R-:W-:Y:S01]  /*7ff0*/  FMUL.FTZ R17, R15, UR16 ;  /* 0x000000100f117c20 */ /* 0x000fe20008410000 */
[----:B------:R-:W-:Y:S02]  /*8000*/  HADD2.F32 R16, -RZ, R35.H0_H0 ;  /* 0x20000023ff107230 */ /* 0x000fe40000004100 */
[----:B------:R-:W-:Y:S01]  /*8010*/  FADD.FTZ R19, R12, R19 ;  /* 0x000000130c137221 */ /* 0x000fe20000010000 */
[----:B------:R-:W-:Y:S01]  /*8020*/  FFMA.FTZ R20, R11, R12, R20 ;  /* 0x0000000c0b147223 */ /* 0x000fe20000010014 */
[----:B------:R-:W-:Y:S01]  /*8030*/  FMUL.FTZ R12, R55, R18 ;  /* 0x00000012370c7220 */ /* 0x000fe20000410000 */
[----:B------:R-:W-:Y:S02]  /*8040*/  HADD2.F32 R15, -RZ, R14.H0_H0 ;  /* 0x2000000eff0f7230 */ /* 0x000fe40000004100 */
[----:B------:R-:W-:Y:S01]  /*8050*/  FADD.FTZ R16, R16, -UR28 ;  /* 0x8000001c10107e21 */ /* 0x000fe20008010000 */
[----:B------:R-:W-:Y:S01]  /*8060*/  FADD.FTZ R14, R19, R12 ;  /* 0x0000000c130e7221 */ /* 0x000fe20000010000 */
[----:B------:R-:W-:Y:S01]  /*8070*/  FFMA.FTZ R23, R17, R12, R20 ;  /* 0x0000000c11177223 */ /* 0x000fe20000010014 */
[----:B------:R-:W-:-:S02]  /*8080*/  HADD2.F32 R12, -RZ, R10.H0_H0 ;  /* 0x2000000aff0c7230 */ /* 0x000fc40000004100 */
[----:B------:R-:W-:Y:S01]  /*8090*/  FMUL.FTZ R19, R54, R15 ;  /* 0x0000000f36137220 */ /* 0x000fe20000410000 */
[----:B------:R-:W-:Y:S02]  /*80a0*/  HADD2.F32 R20, -RZ, R10.H1_H1 ;  /* 0x3000000aff147230 */ /* 0x000fe40000004100 */
[----:B------:R-:W-:Y:S01]  /*80b0*/  FMUL.FTZ R16, R16, UR16 ;  /* 0x0000001010107c20 */ /* 0x000fe20008410000 */
[----:B------:R-:W-:Y:S02]  /*80c0*/  HADD2.F32 R10, -RZ, R34.H0_H0 ;  /* 0x20000022ff0a7230 */ /* 0x000fe40000004100 */
[----:B------:R-:W-:Y:S01]  /*80d0*/  FADD.FTZ R12, R12, -UR28 ;  /* 0x8000001c0c0c7e21 */ /* 0x000fe20008010000 */
[----:B------:R-:W-:Y:S01]  /*80e0*/  FADD.FTZ R14, R19, R14 ;  /* 0x0000000e130e7221 */ /* 0x000fe20000010000 */
[----:B------:R-:W-:Y:S01]  /*80f0*/  FFMA.FTZ R23, R16, R19, R23 ;  /* 0x0000001310177223 */ /* 0x000fe20000010017 */
[----:B------:R-:W-:Y:S02]  /*8100*/  HADD2.F32 R11, -RZ, R32.H0_H0 ;  /* 0x20000020ff0b7230 */ /* 0x000fe40000004100 */
[----:B------:R-:W-:Y:S01]  /*8110*/  FMUL.FTZ R13, R55, R20 ;  /* 0x00000014370d7220 */ /* 0x000fe20000410000 */
[----:B------:R-:W-:Y:S01]  /*8120*/  FMUL.FTZ R12, R12, UR16 ;  /* 0x000000100c0c7c20 */ /* 0x000fe20008410000 */
[----:B------:R-:W-:-:S02]  /*8130*/  FADD.FTZ R10, R10, -UR28 ;  /* 0x8000001c0a0a7e21 */ /* 0x000fc40008010000 */
[----:B------:R-:W-:Y:S01]  /*8140*/  FADD.FTZ R14, R14, R13 ;  /* 0x0000000d0e0e7221 */ /* 0x000fe20000010000 */
[----:B------:R-:W-:Y:S01]  /*8150*/  FFMA.FTZ R23, R12, R13, R23 ;  /* 0x0000000d0c177223 */ /* 0x000fe20000010017 */
[----:B------:R-:W-:Y:S01]  /*8160*/  FMUL.FTZ R13, R54, R11 ;  /* 0x0000000b360d7220 */ /* 0x000fe20000410000 */
[----:B------:R-:W-:Y:S01]  /*8170*/  FFMA.FTZ R25, R18, R17, R25 ;  /* 0x0000001112197223 */ /* 0x000fe20000010019 */
[----:B------:R-:W-:Y:S01]  /*8180*/  FMUL.FTZ R10, R10, UR16 ;  /* 0x000000100a0a7c20 */ /* 0x000fe20008410000 */
        /* <DEDUP_REMOVED lines=9> */
.L_x_1001:
        /* <DEDUP_REMOVED lines=9> */
[----:B------:R-:W2:Y:S01]  /*82b0*/  LDL.LU.S16 R64, [R1+0x11a] ;  /* 0x00011a0001407983 */ /* 0x000ea20000300600 */
[----:B------:R-:W-:Y:S01]  /*82c0*/  FFMA.FTZ R11, R55, R8, R6 ;  /* 0x00000008370b7223 */ /* 0x000fe20000010006 */
[----:B------:R-:W-:-:S02]  /*82d0*/  HADD2.F32 R26, -RZ, R61.H0_H0 ;  /* 0x2000003dff1a7230 */ /* 0x000fc40000004100 */
[----:B------:R-:W-:Y:S02]  /*82e0*/  HADD2.F32 R27, -RZ, R46.H1_H1 ;  /* 0x3000002eff1b7230 */ /* 0x000fe40000004100 */
[----:B------:R-:W-:Y:S01]  /*82f0*/  FMUL.FTZ R9, R11, -1.4426950216293334961 ;  /* 0xbfb8aa3b0b097820 */ /* 0x000fe20000410000 */
[----:B------:R-:W-:Y:S01]  /*8300*/  HADD2.F32 R34, -RZ, R68.H0_H0 ;  /* 0x20000044ff227230 */ /* 0x000fe20000004100 */
[----:B------:R-:W3:Y:S04]  /*8310*/  LDL.S16 R62, [R1+0x120] ;  /* 0x00012000013e7983 */ /* 0x000ee80000100600 */
        /* <DEDUP_REMOVED lines=22> */
[----:B------:R-:W-:Y:S01]  /*8480*/  FFMA.FTZ R16, R9, R19, R16 ;  /* 0x0000001309107223 */ /* 0x000fe20000010010 */
        /* <DEDUP_REMOVED lines=24> */
[----:B-----5:R-:W-:Y:S01]  /*8610*/  HADD2.F32 R24, -RZ, R28.H0_H0 ;  /* 0x2000001cff187230 */ /* 0x020fe20000004100 */
[----:B------:R-:W2:Y:S01]  /*8620*/  LDL.LU.S16 R63, [R1+0x122] ;  /* 0x00012200013f7983 */ /* 0x000ea20000300600 */
        /* <DEDUP_REMOVED lines=132> */
[-C--:B------:R-:W-:Y:S01]  /*8e70*/  FFMA.FTZ R11, R24, R19.reuse, R11 ;  /* 0x00000013180b7223 */ /* 0x080fe2000001000b */
[----:B------:R-:W-:Y:S02]  /*8e80*/  FMUL.FTZ R32, R55, R19 ;  /* 0x0000001337207220 */ /* 0x000fe40000410000 */
[----:B0-----:R-:W-:Y:S01]  /*8e90*/  FMUL.FTZ R29, R29, R20 ;  /* 0x000000141d1d7220 */ /* 0x001fe20000410000 */
[----:B------:R-:W-:-:S04]  /*8ea0*/  FADD.FTZ R20, -R20, 1 ;  /* 0x3f80000014147421 */ /* 0x000fc80000010100 */
[----:B------:R-:W-:Y:S01]  /*8eb0*/  FFMA.FTZ R20, R17, R20, 1 ;  /* 0x3f80000011147423 */ /* 0x000fe20000010014 */
[----:B------:R-:W-:-:S03]  /*8ec0*/  HADD2.F32 R17, -RZ, R41.H1_H1 ;  /* 0x30000029ff117230 */ /* 0x000fc60000004100 */
[----:B------:R-:W-:Y:S02]  /*8ed0*/  FMUL.FTZ R20, R29, R20 ;  /* 0x000000141d147220 */ /* 0x000fe40000410000 */
[----:B------:R-:W-:Y:S01]  /*8ee0*/  FADD.FTZ R17, R17, -UR28 ;  /* 0x8000001c11117e21 */ /* 0x000fe20008010000 */
[----:B------:R-:W-:-:S03]  /*8ef0*/  FADD.FTZ R29, R8, R19 ;  /* 0x00000013081d7221 */ /* 0x000fc60000010000 */
        /* <DEDUP_REMOVED lines=21> */
[----:B------:R-:W-:Y:S02]  /*9050*/  HADD2.F32 R31, -RZ, R66.H0_H0 ;  /* 0x20000042ff1f7230 */ /* 0x000fe40000004100 */
[----:B------:R-:W-:-:S05]  /*9060*/  HADD2.F32 R33, -RZ, R67.H1_H1 ;  /* 0x30000043ff217230 */ /* 0x000fca0000004100 */
        /* <DEDUP_REMOVED lines=23> */
[--C-:B------:R-:W-:Y:S02]  /*91e0*/  HADD2.F32 R38, -RZ, R70.reuse.H1_H1 ;  /* 0x30000046ff267230 */ /* 0x100fe40000004100 */
[----:B------:R-:W-:Y:S01]  /*91f0*/  FADD.FTZ R8, R8, -UR28 ;  /* 0x8000001c08087e21 */ /* 0x000fe20008010000 */
[----:B------:R-:W-:Y:S01]  /*9200*/  FADD.FTZ R33, R25, R32 ;  /* 0x0000002019217221 */ /* 0x000fe20000010000 */
[----:B------:R-:W-:-:S02]  /*9210*/  HADD2.F32 R36, -RZ, R70.H0_H0 ;  /* 0x20000046ff247230 */ /* 0x000fc40000004100 */
[----:B------:R-:W-:Y:S01]  /*9220*/  FFMA.FTZ R39, R16, R20, R31 ;  /* 0x0000001410277223 */ /* 0x000fe2000001001f */
[----:B------:R-:W-:Y:S01]  /*9230*/  FMUL.FTZ R8, R8, UR16 ;  /* 0x0000001008087c20 */ /* 0x000fe20008410000 */
[----:B------:R-:W-:Y:S01]  /*9240*/  HADD2.F32 R37, -RZ, R72.H1_H1 ;  /* 0x30000048ff257230 */ /* 0x000fe20000004100 */
[----:B------:R-:W3:Y:S02]  /*9250*/  LDL.S16 R67, [R1+0x14c] ;  /* 0x00014c0001437983 */ /* 0x000ee40000100600 */
        /* <DEDUP_REMOVED lines=10> */
[-C--:B------:R-:W-:Y:S01]  /*9300*/  FFMA.FTZ R32, R21, R27.reuse, R11 ;  /* 0x0000001b15207223 */ /* 0x080fe2000001000b */
[----:B------:R-:W-:Y:S01]  /*9310*/  FMUL.FTZ R27, R55, R27 ;  /* 0x0000001b371b7220 */ /* 0x000fe20000410000 */
[----:B------:R-:W-:Y:S01]  /*9320*/  FADD.FTZ R35, R35, -UR28 ;  /* 0x8000001c23237e21 */ /* 0x000fe20008010000 */
[----:B------:R-:W-:Y:S02]  /*9330*/  HADD2.F32 R31, -RZ, R71.H0_H0 ;  /* 0x20000047ff1f7230 */ /* 0x000fe40000004100 */
[----:B------:R-:W-:Y:S01]  /*9340*/  FADD.FTZ R34, R34, -UR28 ;  /* 0x8000001c22227e21 */ /* 0x000fe20008010000 */
[----:B------:R-:W-:Y:S01]  /*9350*/  FFMA.FTZ R26, R21, R27, R26 ;  /* 0x0000001b151a7223 */ /* 0x000fe2000001001a */
[----:B------:R-:W-:Y:S01]  /*9360*/  FFMA.FTZ R39, R17, R24, R39 ;  /* 0x0000001811277223 */ /* 0x000fe20000010027 */
[----:B------:R-:W-:-:S02]  /*9370*/  HADD2.F32 R44, -RZ, R76.H0_H0 ;  /* 0x2000004cff2c7230 */ /* 0x000fc40000004100 */
[----:B------:R-:W-:Y:S01]  /*9380*/  FMUL.FTZ R11, R34, UR16 ;  /* 0x00000010220b7c20 */ /* 0x000fe20008410000 */
[----:B------:R-:W-:Y:S01]  /*9390*/  FMUL.FTZ R45, R54, R25 ;  /* 0x00000019362d7220 */ /* 0x000fe20000410000 */
[----:B--2---:R-:W-:Y:S01]  /*93a0*/  HADD2.F32 R46, -RZ, R63.H0_H0 ;  /* 0x2000003fff2e7230 */ /* 0x004fe20000004100 */
[----:B------:R-:W2:Y:S01]  /*93b0*/  LDL.LU.S16 R69, [R1+0x138] ;  /* 0x0001380001457983 */ /* 0x000ea20000300600 */
[----:B------:R-:W-:-:S04]  /*93c0*/  FFMA.FTZ R21, R55, R11, R6 ;  /* 0x0000000b37157223 */ /* 0x000fc80000010006 */
[----:B------:R-:W-:-:S06]  /*93d0*/  FMUL.FTZ R34, R21, -1.4426950216293334961 ;  /* 0xbfb8aa3b15227820 */ /* 0x000fcc0000410000 */
[----:B------:R-:W0:Y:S02]  /*93e0*/  MUFU.EX2 R34, R34 ;  /* 0x0000002200227308 */ /* 0x000e240000000800 */
[----:B0-----:R-:W-:-:S06]  /*93f0*/  FADD.FTZ R34, R34, 1 ;  /* 0x3f80000022227421 */ /* 0x001fcc0000010000 */
[----:B------:R-:W0:Y:S01]  /*9400*/  MUFU.RCP R34, R34 ;  /* 0x0000002200227308 */ /* 0x000e220000001000 */
        /* <DEDUP_REMOVED lines=14> */
[----:B------:R-:W-:Y:S02]  /*94f0*/  HADD2.F32 R33, -RZ, R71.H1_H1 ;  /* 0x30000047ff217230 */ /* 0x000fe40000004100 */
[----:B------:R-:W-:Y:S01]  /*9500*/  FADD.FTZ R21, R30, R20 ;  /* 0x000000141e157221 */ /* 0x000fe20000010000 */
[----:B------:R-:W-:Y:S01]  /*9510*/  FMUL.FTZ R20, R54, R20 ;  /* 0x0000001436147220 */ /* 0x000fe20000410000 */
[----:B------:R-:W-:Y:S01]  /*9520*/  FADD.FTZ R31, R31, -UR28 ;  /* 0x8000001c1f1f7e21 */ /* 0x000fe20008010000 */
[----:B------:R-:W-:Y:S01]  /*9530*/  FMUL.FTZ R38, R38, R34 ;  /* 0x0000002226267220 */ /* 0x000fe20000410000 */
[----:B------:R-:W-:Y:S01]  /*9540*/  FADD.FTZ R33, R33, -UR28 ;  /* 0x8000001c21217e21 */ /* 0x000fe20008010000 */
[----:B------:R-:W-:Y:S01]  /*9550*/  FFMA.FTZ R26, R16, R20, R26 ;  /* 0x00000014101a7223 */ /* 0x000fe2000001001a */
[----:B------:R-:W-:Y:S01]  /*9560*/  FFMA.FTZ R39, R8, R25, R39 ;  /* 0x0000001908277223 */ /* 0x000fe20000010027 */
[----:B------:R-:W-:-:S02]  /*9570*/  HADD2.F32 R66, -RZ, R60.H0_H0 ;  /* 0x2000003cff427230 */ /* 0x000fc40000004100 */
[----:B------:R-:W-:Y:S01]  /*9580*/  FMUL.FTZ R33, R33, UR16 ;  /* 0x0000001021217c20 */ /* 0x000fe20008410000 */
[----:B------:R-:W-:Y:S01]  /*9590*/  HADD2.F32 R58, -RZ, R58.H0_H0 ;  /* 0x2000003aff3a7230 */ /* 0x000fe20000004100 */
[----:B------:R-:W2:Y:S02]  /*95a0*/  LDL.S16 R71, [R1+0x13a] ;  /* 0x00013a0001477983 */ /* 0x000ea40000100600 */
[----:B------:R-:W-:-:S04]  /*95b0*/  FFMA.FTZ R16, R55, R33, R6 ;  /* 0x0000002137107223 */ /* 0x000fc80000010006 */
[----:B------:R-:W-:-:S06]  /*95c0*/  FMUL.FTZ R30, R16, -1.4426950216293334961 ;  /* 0xbfb8aa3b101e7820 */ /* 0x000fcc0000410000 */
[----:B------:R-:W0:Y:S02]  /*95d0*/  MUFU.EX2 R30, R30 ;  /* 0x0000001e001e7308 */ /* 0x000e240000000800 */
[----:B0-----:R-:W-:-:S06]  /*95e0*/  FADD.FTZ R30, R30, 1 ;  /* 0x3f8000001e1e7421 */ /* 0x001fcc0000010000 */
[----:B------:R-:W0:Y:S01]  /*95f0*/  MUFU.RCP R30, R30 ;  /* 0x0000001e001e7308 */ /* 0x000e220000001000 */
[----:B------:R-:W-:Y:S01]  /*9600*/  FMUL.FTZ R31, R31, UR16 ;  /* 0x000000101f1f7c20 */ /* 0x000fe20008410000 */
[----:B0-----:R-:W-:Y:S01]  /*9610*/  FMUL.FTZ R37, R37, R30 ;  /* 0x0000001e25257220 */ /* 0x001fe20000410000 */
[----:B------:R-:W-:-:S04]  /*9620*/  FADD.FTZ R30, -R30, 1 ;  /* 0x3f8000001e1e7421 */ /* 0x000fc80000010100 */
[----:B------:R-:W-:Y:S01]  /*9630*/  FFMA.FTZ R30, R16, R30, 1 ;  /* 0x3f800000101e7423 */ /* 0x000fe2000001001e */
[----:B------:R-:W-:-:S03]  /*9640*/  FFMA.FTZ R16, R54, R31, R7 ;  /* 0x0000001f36107223 */ /* 0x000fc60000010007 */
[----:B------:R-:W-:Y:S01]  /*9650*/  FMUL.FTZ R37, R37, R30 ;  /* 0x0000001e25257220 */ /* 0x000fe20000410000 */
[----:B------:R-:W-:Y:S01]  /*9660*/  FADD.FTZ R30, R20, R27 ;  /* 0x0000001b141e7221 */ /* 0x000fe20000010000 */
[----:B------:R-:W-:-:S06]  /*9670*/  FMUL.FTZ R20, R16, -1.4426950216293334961 ;  /* 0xbfb8aa3b10147820 */ /* 0x000fcc0000410000 */
[----:B------:R-:W0:Y:S02]  /*9680*/  MUFU.EX2 R20, R20 ;  /* 0x0000001400147308 */ /* 0x000e240000000800 */
[----:B0-----:R-:W-:-:S06]  /*9690*/  FADD.FTZ R20, R20, 1 ;  /* 0x3f80000014147421 */ /* 0x001fcc0000010000 */
[----:B------:R-:W0:Y:S01]  /*96a0*/  MUFU.RCP R20, R20 ;  /* 0x0000001400147308 */ /* 0x000e220000001000 */
[----:B------:R-:W-:Y:S02]  /*96b0*/  HADD2.F32 R34, -RZ, R72.H0_H0 ;  /* 0x20000048ff227230 */ /* 0x000fe40000004100 */
[----:B------:R-:W-:Y:S02]  /*96c0*/  HADD2.F32 R27, -RZ, R73.H1_H1 ;  /* 0x30000049ff1b7230 */ /* 0x000fe40000004100 */
[----:B------:R-:W-:Y:S01]  /*96d0*/  FADD.FTZ R66, R66, -UR28 ;  /* 0x8000001c42427e21 */ /* 0x000fe20008010000 */
[----:B------:R-:W-:Y:S01]  /*96e0*/  HADD2.F32 R63, -RZ, R48.H0_H0 ;  /* 0x20000030ff3f7230 */ /* 0x000fe20000004100 */
[----:B------:R-:W2:Y:S01]  /*96f0*/  LDL.S16 R72, [R1+0x14a] ;  /* 0x00014a0001487983 */ /* 0x000ea20000100600 */
[----:B0-----:R-:W-:Y:S01]  /*9700*/  FMUL.FTZ R34, R34, R20 ;  /* 0x0000001422227220 */ /* 0x001fe20000410000 */
[----:B------:R-:W-:-:S04]  /*9710*/  FADD.FTZ R20, -R20, 1 ;  /* 0x3f80000014147421 */ /* 0x000fc80000010100 */
[----:B------:R-:W-:-:S04]  /*9720*/  FFMA.FTZ R20, R16, R20, 1 ;  /* 0x3f80000010147423 */ /* 0x000fc80000010014 */
[----:B------:R-:W-:Y:S01]  /*9730*/  FMUL.FTZ R34, R34, R20 ;  /* 0x0000001422227220 */ /* 0x000fe20000410000 */
[-C--:B------:R-:W-:Y:S01]  /*9740*/  FFMA.FTZ R20, R19, R28.reuse, R32 ;  /* 0x0000001c13147223 */ /* 0x080fe20000010020 */
[----:B----4-:R-:W-:Y:S02]  /*9750*/  HADD2.F32 R32, -RZ, R65.H0_H0 ;  /* 0x20000041ff207230 */ /* 0x010fe40000004100 */
[----:B------:R-:W4:Y:S01]  /*9760*/  LDL.LU.S16 R65, [R1+0x114] ;  /* 0x0001140001417983 */ /* 0x000f220000300600 */
[----:B------:R-:W-:Y:S01]  /*9770*/  FADD.FTZ R27, R27, -UR28 ;  /* 0x8000001c1b1b7e21 */ /* 0x000fe20008010000 */
[----:B------:R-:W-:Y:S01]  /*9780*/  FADD.FTZ R16, R29, R28 ;  /* 0x0000001c1d107221 */ /* 0x000fe20000010000 */
[----:B------:R-:W-:Y:S02]  /*9790*/  FMUL.FTZ R28, R55, R28 ;  /* 0x0000001c371c7220 */ /* 0x000fe40000410000 */
[----:B------:R-:W-:Y:S02]  /*97a0*/  FMUL.FTZ R29, R27, UR16 ;  /* 0x000000101b1d7c20 */ /* 0x000fe40008410000 */
[----:B------:R-:W-:-:S02]  /*97b0*/  FFMA.FTZ R26, R19, R28, R26 ;  /* 0x0000001c131a7223 */ /* 0x000fc4000001001a */
        /* <DEDUP_REMOVED lines=10> */
[----:B------:R-:W-:Y:S01]  /*9860*/  FMUL.FTZ R66, R66, UR16 ;  /* 0x0000001042427c20 */ /* 0x000fe20008410000 */
[----:B------:R-:W-:Y:S01]  /*9870*/  FMUL.FTZ R32, R32, R27 ;  /* 0x0000001b20207220 */ /* 0x000fe20000410000 */
[----:B------:R-:W-:Y:S01]  /*9880*/  FADD.FTZ R63, R63, -UR28 ;  /* 0x8000001c3f3f7e21 */ /* 0x000fe20008010000 */
[----:B------:R-:W-:Y:S01]  /*9890*/  FADD.FTZ R19, R19, -UR28 ;  /* 0x8000001c13137e21 */ /* 0x000fe20008010000 */
[----:B------:R-:W-:Y:S01]  /*98a0*/  HADD2.F32 R53, -RZ, R53.H0_H0 ;  /* 0x20000035ff357230 */ /* 0x000fe20000004100 */
[----:B------:R-:W2:Y:S02]  /*98b0*/  LDL.LU.S16 R73, [R1+0x146] ;  /* 0x0001460001497983 */ /* 0x000ea40000300600 */
[----:B------:R-:W-:-:S04]  /*98c0*/  FMUL.FTZ R27, R19, UR16 ;  /* 0x00000010131b7c20 */ /* 0x000fc80008410000 */
[----:B------:R-:W-:-:S04]  /*98d0*/  FFMA.FTZ R19, R54, R27, R7 ;  /* 0x0000001b36137223 */ /* 0x000fc80000010007 */
[----:B------:R-:W-:-:S06]  /*98e0*/  FMUL.FTZ R28, R19, -1.4426950216293334961 ;  /* 0xbfb8aa3b131c7820 */ /* 0x000fcc0000410000 */
[----:B------:R-:W0:Y:S02]  /*98f0*/  MUFU.EX2 R28, R28 ;  /* 0x0000001c001c7308 */ /* 0x000e240000000800 */
[----:B0-----:R-:W-:-:S06]  /*9900*/  FADD.FTZ R28, R28, 1 ;  /* 0x3f8000001c1c7421 */ /* 0x001fcc0000010000 */
[----:B------:R-:W0:Y:S01]  /*9910*/  MUFU.RCP R28, R28 ;  /* 0x0000001c001c7308 */ /* 0x000e220000001000 */
[----:B------:R-:W-:Y:S02]  /*9920*/  HADD2.F32 R30, -RZ, R40.H0_H0 ;  /* 0x20000028ff1e7230 */ /* 0x000fe40000004100 */
[----:B------:R-:W-:-:S03]  /*9930*/  FADD.FTZ R40, R21, R24 ;  /* 0x0000001815287221 */ /* 0x000fc60000010000 */
[----:B0-----:R-:W-:Y:S01]  /*9940*/  FMUL.FTZ R30, R30, R28 ;  /* 0x0000001c1e1e7220 */ /* 0x001fe20000410000 */
[----:B------:R-:W-:-:S04]  /*9950*/  FADD.FTZ R28, -R28, 1 ;  /* 0x3f8000001c1c7421 */ /* 0x000fc80000010100 */
[----:B------:R-:W-:Y:S01]  /*9960*/  FFMA.FTZ R28, R19, R28, 1 ;  /* 0x3f800000131c7423 */ /* 0x000fe2000001001c */
[----:B------:R-:W-:Y:S02]  /*9970*/  HADD2.F32 R19, -RZ, R43.H0_H0 ;  /* 0x2000002bff137230 */ /* 0x000fe40000004100 */
[----:B------:R-:W-:-:S03]  /*9980*/  FMUL.FTZ R43, R54, R24 ;  /* 0x00000018362b7220 */ /* 0x000fc60000410000 */
[----:B------:R-:W-:Y:S01]  /*9990*/  FADD.FTZ R19, R19, -UR28 ;  /* 0x8000001c13137e21 */ /* 0x000fe20008010000 */
[----:B------:R-:W-:Y:S01]  /*99a0*/  FMUL.FTZ R30, R30, R28 ;  /* 0x0000001c1e1e7220 */ /* 0x000fe20000410000 */
[----:B------:R-:W-:Y:S02]  /*99b0*/  HADD2.F32 R28, -RZ, R64.H0_H0 ;  /* 0x20000040ff1c7230 */ /* 0x000fe40000004100 */
[----:B------:R-:W-:Y:S01]  /*99c0*/  FMUL.FTZ R21, R19, UR16 ;  /* 0x0000001013157c20 */ /* 0x000fe20008410000 */
[----:B------:R-:W-:Y:S01]  /*99d0*/  FFMA.FTZ R24, R17, R43, R26 ;  /* 0x0000002b11187223 */ /* 0x000fe2000001001a */
        /* <DEDUP_REMOVED lines=11> */
[----:B------:R-:W-:Y:S02]  /*9a90*/  HADD2.F32 R41, -RZ, R42.H0_H0 ;  /* 0x2000002aff297230 */ /* 0x000fe40000004100 */
[----:B----4-:R-:W-:Y:S02]  /*9aa0*/  HADD2.F32 R17, -RZ, R65.H0_H0 ;  /* 0x20000041ff117230 */ /* 0x010fe40000004100 */
[----:B------:R-:W4:Y:S03]  /*9ab0*/  LDL.LU.S16 R65, [R1+0x11c] ;  /* 0x00011c0001417983 */ /* 0x000f260000300600 */
        /* <DEDUP_REMOVED lines=12> */
[----:B------:R-:W-:Y:S01]  /*9b80*/  FADD.FTZ R17, R17, -UR28 ;  /* 0x8000001c11117e21 */ /* 0x000fe20008010000 */
[----:B------:R-:W-:Y:S01]  /*9b90*/  FADD.FTZ R41, R16, R15 ;  /* 0x0000000f10297221 */ /* 0x000fe20000010000 */
[-C--:B------:R-:W-:Y:S02]  /*9ba0*/  FMUL.FTZ R16, R55, R15.reuse ;  /* 0x0000000f37107220 */ /* 0x080fe40000410000 */
[----:B------:R-:W-:Y:S01]  /*9bb0*/  FMUL.FTZ R17, R17, UR16 ;  /* 0x0000001011117c20 */ /* 0x000fe20008410000 */
[C---:B------:R-:W-:Y:S01]  /*9bc0*/  FFMA.FTZ R42, R9.reuse, R15, R20 ;  /* 0x0000000f092a7223 */ /* 0x040fe20000010014 */
[----:B------:R-:W-:Y:S02]  /*9bd0*/  FFMA.FTZ R24, R9, R16, R24 ;  /* 0x0000001009187223 */ /* 0x000fe40000010018 */
[----:B------:R-:W-:-:S04]  /*9be0*/  FFMA.FTZ R9, R55, R17, R6 ;  /* 0x0000001137097223 */ /* 0x000fc80000010006 */
[----:B------:R-:W-:-:S06]  /*9bf0*/  FMUL.FTZ R15, R9, -1.4426950216293334961 ;  /* 0xbfb8aa3b090f7820 */ /* 0x000fcc0000410000 */
[----:B------:R-:W0:Y:S02]  /*9c00*/  MUFU.EX2 R15, R15 ;  /* 0x0000000f000f7308 */ /* 0x000e240000000800 */
[----:B0-----:R-:W-:-:S06]  /*9c10*/  FADD.FTZ R15, R15, 1 ;  /* 0x3f8000000f0f7421 */ /* 0x001fcc0000010000 */
[----:B------:R-:W0:Y:S01]  /*9c20*/  MUFU.RCP R15, R15 ;  /* 0x0000000f000f7308 */ /* 0x000e220000001000 */
[----:B------:R-:W-:Y:S02]  /*9c30*/  HADD2.F32 R20, -RZ, R76.H1_H1 ;  /* 0x3000004cff147230 */ /* 0x000fe40000004100 */
[----:B------:R-:W-:Y:S01]  /*9c40*/  FADD.FTZ R43, R43, R16 ;  /* 0x000000102b2b7221 */ /* 0x000fe20000010000 */
[----:B------:R-:W-:Y:S01]  /*9c50*/  FADD.FTZ R40, R40, R25 ;  /* 0x0000001928287221 */ /* 0x000fe20000010000 */
[----:B----4-:R-:W-:Y:S02]  /*9c60*/  HADD2.F32 R70, -RZ, R65.H0_H0 ;  /* 0x20000041ff467230 */ /* 0x010fe40000004100 */
[----:B0-----:R-:W-:Y:S01]  /*9c70*/  FMUL.FTZ R20, R20, R15 ;  /* 0x0000000f14147220 */ /* 0x001fe20000410000 */
[----:B------:R-:W-:Y:S01]  /*9c80*/  FADD.FTZ R15, -R15, 1 ;  /* 0x3f8000000f0f7421 */ /* 0x000fe20000010100 */
[----:B------:R-:W4:Y:S03]  /*9c90*/  LDL.LU.S16 R65, [R1+0x12e] ;  /* 0x00012e0001417983 */ /* 0x000f260000300600 */
[----:B------:R-:W-:Y:S01]  /*9ca0*/  FFMA.FTZ R15, R9, R15, 1 ;  /* 0x3f800000090f7423 */ /* 0x000fe2000001000f */
[----:B------:R-:W-:-:S02]  /*9cb0*/  HADD2.F32 R9, -RZ, R77.H0_H0 ;  /* 0x2000004dff097230 */ /* 0x000fc40000004100 */
[----:B------:R-:W-:Y:S01]  /*9cc0*/  FADD.FTZ R43, R45, R43 ;  /* 0x0000002b2d2b7221 */ /* 0x000fe20000010000 */
[----:B------:R-:W-:Y:S01]  /*9cd0*/  FADD.FTZ R41, R41, R38 ;  /* 0x0000002629297221 */ /* 0x000fe20000010000 */
[----:B------:R-:W-:Y:S01]  /*9ce0*/  FMUL.FTZ R20, R20, R15 ;  /* 0x0000000f14147220 */ /* 0x000fe20000410000 */
[----:B------:R-:W-:Y:S01]  /*9cf0*/  FFMA.FTZ R42, R11, R38, R42 ;  /* 0x000000260b2a7223 */ /* 0x000fe2000001002a */
[----:B------:R-:W-:Y:S01]  /*9d00*/  FADD.FTZ R9, R9, -UR28 ;  /* 0x8000001c09097e21 */ /* 0x000fe20008010000 */
[----:B------:R-:W-:Y:S01]  /*9d10*/  FADD.FTZ R40, R40, R36 ;  /* 0x0000002428287221 */ /* 0x000fe20000010000 */
[----:B------:R-:W-:Y:S01]  /*9d20*/  FMUL.FTZ R63, R63, UR16 ;  /* 0x000000103f3f7c20 */ /* 0x000fe20008410000 */
[----:B------:R-:W-:Y:S02]  /*9d30*/  HADD2.F32 R60, -RZ, R48.H1_H1 ;  /* 0x30000030ff3c7230 */ /* 0x000fe40000004100 */
[----:B------:R-:W-:Y:S01]  /*9d40*/  FMUL.FTZ R15, R9, UR16 ;  /* 0x00000010090f7c20 */ /* 0x000fe20008410000 */
[----:B------:R-:W-:Y:S01]  /*9d50*/  HADD2.F32 R47, -RZ, R56.H0_H0 ;  /* 0x20000038ff2f7230 */ /* 0x000fe20000004100 */
[----:B------:R-:W2:Y:S02]  /*9d60*/  LDL.LU.S16 R77, [R1+0x166] ;  /* 0x00016600014d7983 */ /* 0x000ea40000300600 */
[----:B------:R-:W-:-:S02]  /*9d70*/  FFMA.FTZ R9, R54, R15, R7 ;  /* 0x0000000f36097223 */ /* 0x000fc40000010007 */
[----:B------:R-:W2:Y:S02]  /*9d80*/  LDL.S16 R76, [R1+0x178] ;  /* 0x00017800014c7983 */ /* 0x000ea40000100600 */
        /* <DEDUP_REMOVED lines=8> */
[----:B------:R-:W-:Y:S01]  /*9e10*/  FFMA.FTZ R44, R8, R45, R24 ;  /* 0x0000002d082c7223 */ /* 0x000fe20000010018 */
[----:B---3--:R-:W-:Y:S02]  /*9e20*/  HADD2.F32 R24, -RZ, R64.H0_H0 ;  /* 0x20000040ff187230 */ /* 0x008fe40000004100 */
[----:B------:R-:W3:Y:S01]  /*9e30*/  LDL.LU.S16 R64, [R1+0x128] ;  /* 0x0001280001407983 */ /* 0x000ee20000300600 */
[----:B------:R-:W-:-:S05]  /*9e40*/  HADD2.F32 R9, -RZ, R75.H1_H1 ;  /* 0x3000004bff097230 */ /* 0x000fca0000004100 */
        /* <DEDUP_REMOVED lines=19> */
[----:B------:R-:W-:Y:S01]  /*9f80*/  FMUL.FTZ R38, R55, R38 ;  /* 0x0000002637267220 */ /* 0x000fe20000410000 */
[----:B0-----:R-:W-:Y:S01]  /*9f90*/  FMUL.FTZ R70, R70, R45 ;  /* 0x0000002d46467220 */ /* 0x001fe20000410000 */
[----:B------:R-:W-:-:S04]  /*9fa0*/  FADD.FTZ R45, -R45, 1 ;  /* 0x3f8000002d2d7421 */ /* 0x000fc80000010100 */
[----:B------:R-:W-:Y:S01]  /*9fb0*/  FFMA.FTZ R45, R8, R45, 1 ;  /* 0x3f800000082d7423 */ /* 0x000fe2000001002d */
[----:B------:R-:W-:-:S05]  /*9fc0*/  HADD2.F32 R8, -RZ, R62.H0_H0 ;  /* 0x2000003eff087230 */ /* 0x000fca0000004100 */
        /* <DEDUP_REMOVED lines=10> */
[----:B0-----:R-:W-:Y:S01]  /*a070*/  FMUL.FTZ R46, R46, R45 ;  /* 0x0000002d2e2e7220 */ /* 0x001fe20000410000 */
[----:B------:R-:W-:-:S04]  /*a080*/  FADD.FTZ R45, -R45, 1 ;  /* 0x3f8000002d2d7421 */ /* 0x000fc80000010100 */
[----:B------:R-:W-:Y:S01]  /*a090*/  FFMA.FTZ R11, R11, R45, 1 ;  /* 0x3f8000000b0b7423 */ /* 0x000fe2000001002d */
[----:B----4-:R-:W-:Y:S02]  /*a0a0*/  HADD2.F32 R61, -RZ, R65.H0_H0 ;  /* 0x20000041ff3d7230 */ /* 0x010fe40000004100 */
[----:B---3--:R-:W-:Y:S02]  /*a0b0*/  HADD2.F32 R68, -RZ, R64.H0_H0 ;  /* 0x20000040ff447230 */ /* 0x008fe40000004100 */
[----:B------:R-:W-:Y:S01]  /*a0c0*/  HADD2.F32 R65, -RZ, R59.H0_H0 ;  /* 0x2000003bff417230 */ /* 0x000fe20000004100 */
[----:B------:R-:W3:Y:S02]  /*a0d0*/  LDL.S16 R64, [R1+0x144] ;  /* 0x0001440001407983 */ /* 0x000ee40000100600 */
        /* <DEDUP_REMOVED lines=10> */
[-C--:B------:R-:W-:Y:S01]  /*a180*/  FFMA.FTZ R38, R35, R36.reuse, R39 ;  /* 0x0000002423267223 */ /* 0x080fe20000010027 */
[----:B------:R-:W-:-:S04]  /*a190*/  FMUL.FTZ R36, R54, R36 ;  /* 0x0000002436247220 */ /* 0x000fc80000410000 */
[----:B------:R-:W-:Y:S01]  /*a1a0*/  FFMA.FTZ R44, R35, R36, R44 ;  /* 0x00000024232c7223 */ /* 0x000fe2000001002c */
[----:B------:R-:W-:-:S04]  /*a1b0*/  FFMA.FTZ R35, R55, R66, R6 ;  /* 0x0000004237237223 */ /* 0x000fc80000010006 */
[----:B------:R-:W-:-:S06]  /*a1c0*/  FMUL.FTZ R39, R35, -1.4426950216293334961 ;  /* 0xbfb8aa3b23277820 */ /* 0x000fcc0000410000 */
[----:B------:R-:W0:Y:S02]  /*a1d0*/  MUFU.EX2 R39, R39 ;  /* 0x0000002700277308 */ /* 0x000e240000000800 */
        /* <DEDUP_REMOVED lines=17> */
[----:B------:R-:W-:Y:S01]  /*a2f0*/  FFMA.FTZ R33, R55, R63, R6 ;  /* 0x0000003f37217223 */ /* 0x000fe20000010006 */
[----:B0-----:R-:W-:Y:S01]  /*a300*/  FMUL.FTZ R53, R53, R36 ;  /* 0x0000002435357220 */ /* 0x001fe20000410000 */
[----:B------:R-:W-:-:S04]  /*a310*/  FADD.FTZ R36, -R36, 1 ;  /* 0x3f80000024247421 */ /* 0x000fc80000010100 */
[----:B------:R-:W-:Y:S01]  /*a320*/  FFMA.FTZ R36, R35, R36, 1 ;  /* 0x3f80000023247423 */ /* 0x000fe20000010024 */
[----:B------:R-:W-:-:S06]  /*a330*/  FMUL.FTZ R35, R33, -1.4426950216293334961 ;  /* 0xbfb8aa3b21237820 */ /* 0x000fcc0000410000 */
[----:B------:R-:W0:Y:S01]  /*a340*/  MUFU.EX2 R35, R35 ;  /* 0x0000002300237308 */ /* 0x000e220000000800 */
[----:B------:R-:W-:Y:S02]  /*a350*/  HADD2.F32 R62, -RZ, R49.H0_H0 ;  /* 0x20000031ff3e7230 */ /* 0x000fe40000004100 */
[----:B0-----:R-:W-:-:S06]  /*a360*/  FADD.FTZ R35, R35, 1 ;  /* 0x3f80000023237421 */ /* 0x001fcc0000010000 */
[----:B------:R-:W0:Y:S01]  /*a370*/  MUFU.RCP R35, R35 ;  /* 0x0000002300237308 */ /* 0x000e220000001000 */
        /* <DEDUP_REMOVED lines=26> */
[----:B------:R-:W0:Y:S01]  /*a520*/  MUFU.RCP R33, R33 ;  /* 0x0000002100217308 */ /* 0x000e220000001000 */
[----:B------:R-:W-:Y:S01]  /*a530*/  FMUL.FTZ R47, R47, R35 ;  /* 0x000000232f2f7220 */ /* 0x000fe20000410000 */
[----:B------:R-:W-:Y:S02]  /*a540*/  HADD2.F32 R35, -RZ, R51.H0_H0 ;  /* 0x20000033ff237230 */ /* 0x000fe40000004100 */
[----:B------:R-:W-:-:S05]  /*a550*/  HADD2.F32 R59, -RZ, R50.H1_H1 ;  /* 0x30000032ff3b7230 */ /* 0x000fca0000004100 */
[----:B------:R-:W-:Y:S01]  /*a560*/  FADD.FTZ R59, R59, -UR28 ;  /* 0x8000001c3b3b7e21 */ /* 0x000fe20008010000 */
[----:B0-----:R-:W-:Y:S01]  /*a570*/  FMUL.FTZ R35, R35, R33 ;  /* 0x0000002123237220 */ /* 0x001fe20000410000 */
[----:B------:R-:W-:Y:S02]  /*a580*/  FADD.FTZ R33, -R33, 1 ;  /* 0x3f80000021217421 */ /* 0x000fe40000010100 */
[----:B------:R-:W-:Y:S02]  /*a590*/  FMUL.FTZ R59, R59, UR16 ;  /* 0x000000103b3b7c20 */ /* 0x000fe40008410000 */
[----:B------:R-:W-:Y:S01]  /*a5a0*/  FFMA.FTZ R33, R31, R33, 1 ;  /* 0x3f8000001f217423 */ /* 0x000fe20000010021 */
[----:B------:R-:W-:-:S03]  /*a5b0*/  FADD.FTZ R43, R43, R37 ;  /* 0x000000252b2b7221 */ /* 0x000fc60000010000 */
[----:B------:R-:W-:Y:S01]  /*a5c0*/  FMUL.FTZ R35, R35, R33 ;  /* 0x0000002123237220 */ /* 0x000fe20000410000 */
[----:B------:R-:W-:Y:S01]  /*a5d0*/  FFMA.FTZ R33, R54, R59, R7 ;  /* 0x0000003b36217223 */ /* 0x000fe20000010007 */
[----:B------:R-:W-:-:S03]  /*a5e0*/  FADD.FTZ R31, R34, R43 ;  /* 0x0000002b221f7221 */ /* 0x000fc60000010000 */
[----:B------:R-:W-:-:S06]  /*a5f0*/  FMUL.FTZ R34, R33, -1.4426950216293334961 ;  /* 0xbfb8aa3b21227820 */ /* 0x000fcc0000410000 */
[----:B------:R-:W0:Y:S01]  /*a600*/  MUFU.EX2 R34, R34 ;  /* 0x0000002200227308 */ /* 0x000e220000000800 */
[----:B------:R-:W-:Y:S02]  /*a610*/  HADD2.F32 R43, -RZ, R57.H0_H0 ;  /* 0x20000039ff2b7230 */ /* 0x000fe40000004100 */
[----:B------:R-:W-:Y:S02]  /*a620*/  HADD2.F32 R57, -RZ, R50.H0_H0 ;  /* 0x20000032ff397230 */ /* 0x000fe40000004100 */
        /* <DEDUP_REMOVED lines=17> */
[----:B------:R-:W-:Y:S02]  /*a740*/  HADD2.F32 R34, -RZ, R52.H1_H1 ;  /* 0x30000034ff227230 */ /* 0x000fe40000004100 */
[----:B------:R-:W-:-:S03]  /*a750*/  HADD2.F32 R56, -RZ, R51.H1_H1 ;  /* 0x30000033ff387230 */ /* 0x000fc60000004100 */
[----:B0-----:R-:W-:Y:S01]  /*a760*/  FMUL.FTZ R34, R34, R33 ;  /* 0x0000002122227220 */ /* 0x001fe20000410000 */
[----:B------:R-:W-:-:S04]  /*a770*/  FADD.FTZ R33, -R33, 1 ;  /* 0x3f80000021217421 */ /* 0x000fc80000010100 */
[----:B------:R-:W-:-:S04]  /*a780*/  FFMA.FTZ R33, R29, R33, 1 ;  /* 0x3f8000001d217423 */ /* 0x000fc80000010021 */
[----:B------:R-:W-:Y:S01]  /*a790*/  FMUL.FTZ R51, R34, R33 ;  /* 0x0000002122337220 */ /* 0x000fe20000410000 */
[----:B---3--:R-:W-:Y:S02]  /*a7a0*/  HADD2.F32 R33, -RZ, R64.H0_H0 ;  /* 0x20000040ff217230 */ /* 0x008fe40000004100 */
[----:B------:R-:W3:Y:S01]  /*a7b0*/  LDL.LU.S16 R64, [R1+0x136] ;  /* 0x0001360001407983 */ /* 0x000ee20000300600 */
[----:B--2---:R-:W-:-:S03]  /*a7c0*/  HADD2.F32 R49, -RZ, R71.H0_H0 ;  /* 0x20000047ff317230 */ /* 0x004fc60000004100 */
[----:B------:R-:W2:Y:S01]  /*a7d0*/  LDL.S16 R71, [R1+0x142] ;  /* 0x0001420001477983 */ /* 0x000ea20000100600 */
[----:B------:R-:W-:-:S03]  /*a7e0*/  HADD2.F32 R50, -RZ, R69.H0_H0 ;  /* 0x20000045ff327230 */ /* 0x000fc60000004100 */
[----:B------:R-:W4:Y:S01]  /*a7f0*/  LDL.LU.S16 R69, [R1+0x140] ;  /* 0x0001400001457983 */ /* 0x000f220000300600 */
[----:B------:R-:W-:Y:S01]  /*a800*/  FADD.FTZ R56, R56, -UR28 ;  /* 0x8000001c38387e21 */ /* 0x000fe20008010000 */
[----:B------:R-:W-:-:S03]  /*a810*/  FADD.FTZ R29, R31, R32 ;  /* 0x000000201f1d7221 */ /* 0x000fc60000010000 */
[----:B------:R-:W-:-:S04]  /*a820*/  FMUL.FTZ R56, R56, UR16 ;  /* 0x0000001038387c20 */ /* 0x000fc80008410000 */
        /* <DEDUP_REMOVED lines=26> */
[----:B------:R-:W4:Y:S01]  /*a9d0*/  LDL.LU.S16 R67, [R1+0x14e] ;  /* 0x00014e0001437983 */ /* 0x000f220000300600 */
[----:B------:R-:W-:Y:S01]  /*a9e0*/  FMUL.FTZ R61, R61, R45 ;  /* 0x0000002d3d3d7220 */ /* 0x000fe20000410000 */
[----:B------:R-:W-:Y:S01]  /*a9f0*/  FMUL.FTZ R11, R46, R11 ;  /* 0x0000000b2e0b7220 */ /* 0x000fe20000410000 */
[----:B------:R-:W-:-:S04]  /*aa00*/  FADD.FTZ R50, R50, -UR28 ;  /* 0x8000001c32327e21 */ /* 0x000fc80008010000 */
[----:B------:R-:W-:-:S04]  /*aa10*/  FMUL.FTZ R50, R50, UR16 ;  /* 0x0000001032327c20 */ /* 0x000fc80008410000 */
[----:B------:R-:W-:-:S04]  /*aa20*/  FFMA.FTZ R27, R54, R50, R7 ;  /* 0x00000032361b7223 */ /* 0x000fc80000010007 */
[----:B------:R-:W-:Y:S01]  /*aa30*/  FMUL.FTZ R29, R27, -1.4426950216293334961 ;  /* 0xbfb8aa3b1b1d7820 */ /* 0x000fe20000410000 */
[----:B---3--:R-:W-:Y:S02]  /*aa40*/  HADD2.F32 R48, -RZ, R64.H0_H0 ;  /* 0x20000040ff307230 */ /* 0x008fe40000004100 */
[----:B------:R-:W3:Y:S01]  /*aa50*/  LDL.LU.S16 R64, [R1+0x13e] ;  /* 0x00013e0001407983 */ /* 0x000ee20000300600 */
[----:B--2---:R-:W-:-:S03]  /*aa60*/  HADD2.F32 R45, -RZ, R71.H0_H0 ;  /* 0x20000047ff2d7230 */ /* 0x004fc60000004100 */
[----:B------:R-:W2:Y:S01]  /*aa70*/  LDL.S16 R71, [R1+0x158] ;  /* 0x0001580001477983 */ /* 0x000ea20000100600 */
[----:B----4-:R-:W-:-:S03]  /*aa80*/  HADD2.F32 R46, -RZ, R69.H0_H0 ;  /* 0x20000045ff2e7230 */ /* 0x010fc60000004100 */
[----:B------:R-:W4:Y:S01]  /*aa90*/  LDL.LU.S16 R69, [R1+0x148] ;  /* 0x0001480001457983 */ /* 0x000f220000300600 */
[----:B------:R-:W0:Y:S02]  /*aaa0*/  MUFU.EX2 R29, R29 ;  /* 0x0000001d001d7308 */ /* 0x000e240000000800 */
[----:B0-----:R-:W-:-:S06]  /*aab0*/  FADD.FTZ R29, R29, 1 ;  /* 0x3f8000001d1d7421 */ /* 0x001fcc0000010000 */
[----:B------:R-:W0:Y:S01]  /*aac0*/  MUFU.RCP R29, R29 ;  /* 0x0000001d001d7308 */ /* 0x000e220000001000 */
[----:B------:R-:W-:Y:S01]  /*aad0*/  FADD.FTZ R48, R48, -UR28 ;  /* 0x8000001c30307e21 */ /* 0x000fe20008010000 */
[----:B------:R-:W-:Y:S01]  /*aae0*/  FMUL.FTZ R31, R33, R31 ;  /* 0x0000001f211f7220 */ /* 0x000fe20000410000 */
[----:B------:R-:W-:Y:S02]  /*aaf0*/  FMUL.FTZ R33, R55, R28 ;  /* 0x0000001c37217220 */ /* 0x000fe40000410000 */
[----:B------:R-:W-:Y:S01]  /*ab00*/  FMUL.FTZ R48, R48, UR16 ;  /* 0x0000001030307c20 */ /* 0x000fe20008410000 */
[----:B0-----:R-:W-:Y:S01]  /*ab10*/  FMUL.FTZ R30, R30, R29 ;  /* 0x0000001d1e1e7220 */ /* 0x001fe20000410000 */
[----:B------:R-:W-:-:S04]  /*ab20*/  FADD.FTZ R29, -R29, 1 ;  /* 0x3f8000001d1d7421 */ /* 0x000fc80000010100 */
[----:B------:R-:W-:Y:S01]  /*ab30*/  FFMA.FTZ R27, R27, R29, 1 ;  /* 0x3f8000001b1b7423 */ /* 0x000fe2000001001d */
[----:B------:R-:W-:-:S03]  /*ab40*/  FADD.FTZ R29, R41, R28 ;  /* 0x0000001c291d7221 */ /* 0x000fc60000010000 */
[----:B------:R-:W-:Y:S01]  /*ab50*/  FMUL.FTZ R27, R30, R27 ;  /* 0x0000001b1e1b7220 */ /* 0x000fe20000410000 */
[C---:B------:R-:W-:Y:S01]  /*ab60*/  FFMA.FTZ R30, R21.reuse, R28, R42 ;  /* 0x0000001c151e7223 */ /* 0x040fe2000001002a */
        /* <DEDUP_REMOVED lines=16> */
[----:B------:R-:W-:Y:S01]  /*ac70*/  FMUL.FTZ R45, R45, R34 ;  /* 0x000000222d2d7220 */ /* 0x000fe20000410000 */
[----:B------:R-:W4:Y:S01]  /*ac80*/  LDL.S16 R72, [R1+0x15e] ;  /* 0x00015e0001487983 */ /* 0x000f220000100600 */
[----:B0-----:R-:W-:-:S06]  /*ac90*/  FADD.FTZ R33, R33, 1 ;  /* 0x3f80000021217421 */ /* 0x001fcc0000010000 */
[----:B------:R-:W0:Y:S01]  /*aca0*/  MUFU.RCP R33, R33 ;  /* 0x0000002100217308 */ /* 0x000e220000001000 */
[----:B------:R-:W-:Y:S02]  /*acb0*/  HADD2.F32 R34, -RZ, R67.H0_H0 ;  /* 0x20000043ff227230 */ /* 0x000fe40000004100 */
[----:B------:R-:W-:-:S03]  /*acc0*/  FADD.FTZ R67, R40, R26 ;  /* 0x0000001a28437221 */ /* 0x000fc60000010000 */
[----:B0-----:R-:W-:Y:S01]  /*acd0*/  FMUL.FTZ R34, R34, R33 ;  /* 0x0000002122227220 */ /* 0x001fe20000410000 */
[----:B------:R-:W-:-:S04]  /*ace0*/  FADD.FTZ R33, -R33, 1 ;  /* 0x3f80000021217421 */ /* 0x000fc80000010100 */
[----:B------:R-:W-:Y:S01]  /*acf0*/  FFMA.FTZ R21, R21, R33, 1 ;  /* 0x3f80000015157423 */ /* 0x000fe20000010021 */
[----:B---3--:R-:W-:Y:S02]  /*ad00*/  HADD2.F32 R44, -RZ, R64.H0_H0 ;  /* 0x20000040ff2c7230 */ /* 0x008fe40000004100 */
[CC--:B------:R-:W-:Y:S01]  /*ad10*/  FFMA.FTZ R64, R19.reuse, R26.reuse, R38 ;  /* 0x0000001a13407223 */ /* 0x0c0fe20000010026 */
[----:B------:R-:W-:Y:S02]  /*ad20*/  FMUL.FTZ R26, R54, R26 ;  /* 0x0000001a361a7220 */ /* 0x000fe40000410000 */
[----:B------:R-:W-:Y:S02]  /*ad30*/  FADD.FTZ R44, R44, -UR28 ;  /* 0x8000001c2c2c7e21 */ /* 0x000fe40008010000 */
[----:B------:R-:W-:Y:S02]  /*ad40*/  FFMA.FTZ R28, R19, R26, R28 ;  /* 0x0000001a131c7223 */ /* 0x000fe4000001001c */
        /* <DEDUP_REMOVED lines=10> */
[----:B--2---:R-:W-:Y:S02]  /*adf0*/  HADD2.F32 R33, -RZ, R71.H0_H0 ;  /* 0x20000047ff217230 */ /* 0x004fe40000004100 */
[----:B------:R-:W2:Y:S01]  /*ae00*/  LDL.S16 R71, [R1+0x160] ;  /* 0x0001600001477983 */ /* 0x000ea20000100600 */
[----:B----4-:R-:W-:-:S03]  /*ae10*/  HADD2.F32 R42, -RZ, R69.H0_H0 ;  /* 0x20000045ff2a7230 */ /* 0x010fc60000004100 */
[----:B------:R-:W3:Y:S01]  /*ae20*/  LDL.LU.S16 R69, [R1+0x15c] ;  /* 0x00015c0001457983 */ /* 0x000ee20000300600 */
[----:B------:R-:W-:-:S03]  /*ae30*/  HADD2.F32 R40, -RZ, R73.H0_H0 ;  /* 0x20000049ff287230 */ /* 0x000fc60000004100 */
[----:B------:R-:W4:Y:S01]  /*ae40*/  LDL.LU.S16 R73, [R1+0x15a] ;  /* 0x00015a0001497983 */ /* 0x000f220000300600 */
[----:B------:R-:W-:-:S04]  /*ae50*/  FADD.FTZ R42, R42, -UR28 ;  /* 0x8000001c2a2a7e21 */ /* 0x000fc80008010000 */
[----:B------:R-:W-:Y:S01]  /*ae60*/  FMUL.FTZ R42, R42, UR16 ;  /* 0x000000102a2a7c20 */ /* 0x000fe20008410000 */
[----:B------:R-:W-:-:S03]  /*ae70*/  FADD.FTZ R32, R26, R32 ;  /* 0x000000201a207221 */ /* 0x000fc60000010000 */
[----:B------:R-:W-:-:S04]  /*ae80*/  FFMA.FTZ R19, R54, R42, R7 ;  /* 0x0000002a36137223 */ /* 0x000fc80000010007 */
[----:B------:R-:W-:-:S06]  /*ae90*/  FMUL.FTZ R26, R19, -1.4426950216293334961 ;  /* 0xbfb8aa3b131a7820 */ /* 0x000fcc0000410000 */
[----:B------:R-:W0:Y:S02]  /*aea0*/  MUFU.EX2 R26, R26 ;  /* 0x0000001a001a7308 */ /* 0x000e240000000800 */
[----:B0-----:R-:W-:-:S06]  /*aeb0*/  FADD.FTZ R26, R26, 1 ;  /* 0x3f8000001a1a7421 */ /* 0x001fcc0000010000 */
[----:B------:R-:W0:Y:S01]  /*aec0*/  MUFU.RCP R26, R26 ;  /* 0x0000001a001a7308 */ /* 0x000e220000001000 */
[----:B------:R-:W-:Y:S01]  /*aed0*/  FADD.FTZ R40, R40, -UR28 ;  /* 0x8000001c28287e21 */ /* 0x000fe20008010000 */
[----:B------:R-:W-:Y:S01]  /*aee0*/  FADD.FTZ R29, R29, R20 ;  /* 0x000000141d1d7221 */ /* 0x000fe20000010000 */
[----:B------:R-:W-:Y:S02]  /*aef0*/  HADD2.F32 R37, -RZ, R72.H0_H0 ;  /* 0x20000048ff257230 */ /* 0x000fe40000004100 */
[----:B------:R-:W4:Y:S01]  /*af00*/  LDL.S16 R72, [R1+0x164] ;  /* 0x0001640001487983 */ /* 0x000f220000100600 */
        /* <DEDUP_REMOVED lines=17> */
[----:B--2---:R-:W-:Y:S02]  /*b020*/  HADD2.F32 R26, -RZ, R71.H0_H0 ;  /* 0x20000047ff1a7230 */ /* 0x004fe40000004100 */
[----:B------:R-:W2:Y:S01]  /*b030*/  LDL.S16 R71, [R1+0x168] ;  /* 0x0001680001477983 */ /* 0x000ea20000100600 */
[----:B---3--:R-:W-:-:S03]  /*b040*/  HADD2.F32 R38, -RZ, R69.H0_H0 ;  /* 0x20000045ff267230 */ /* 0x008fc60000004100 */
[----:B------:R-:W3:Y:S01]  /*b050*/  LDL.LU.S16 R69, [R1+0x162] ;  /* 0x0001620001457983 */ /* 0x000ee20000300600 */
[----:B----4-:R-:W-:-:S03]  /*b060*/  HADD2.F32 R36, -RZ, R73.H0_H0 ;  /* 0x20000049ff247230 */ /* 0x010fc60000004100 */
[----:B------:R-:W4:Y:S01]  /*b070*/  LDL.S16 R73, [R1+0x16c] ;  /* 0x00016c0001497983 */ /* 0x000f220000100600 */
[----:B------:R-:W-:-:S04]  /*b080*/  FADD.FTZ R38, R38, -UR28 ;  /* 0x8000001c26267e21 */ /* 0x000fc80008010000 */
[----:B------:R-:W-:Y:S01]  /*b090*/  FMUL.FTZ R38, R38, UR16 ;  /* 0x0000001026267c20 */ /* 0x000fe20008410000 */
[----:B------:R-:W-:-:S03]  /*b0a0*/  FADD.FTZ R32, R32, R20 ;  /* 0x0000001420207221 */ /* 0x000fc60000010000 */
[----:B------:R-:W-:-:S04]  /*b0b0*/  FFMA.FTZ R17, R54, R38, R7 ;  /* 0x0000002636117223 */ /* 0x000fc80000010007 */
[----:B------:R-:W-:-:S06]  /*b0c0*/  FMUL.FTZ R20, R17, -1.4426950216293334961 ;  /* 0xbfb8aa3b11147820 */ /* 0x000fcc0000410000 */
[----:B------:R-:W0:Y:S01]  /*b0d0*/  MUFU.EX2 R20, R20 ;  /* 0x0000001400147308 */ /* 0x000e220000000800 */
[----:B------:R-:W-:Y:S01]  /*b0e0*/  FMUL.FTZ R19, R33, R19 ;  /* 0x0000001321137220 */ /* 0x000fe20000410000 */
[----:B0-----:R-:W-:-:S06]  /*b0f0*/  FADD.FTZ R20, R20, 1 ;  /* 0x3f80000014147421 */ /* 0x001fcc0000010000 */
[----:B------:R-:W0:Y:S01]  /*b100*/  MUFU.RCP R20, R20 ;  /* 0x0000001400147308 */ /* 0x000e220000001000 */
[----:B------:R-:W-:Y:S01]  /*b110*/  FADD.FTZ R36, R36, -UR28 ;  /* 0x8000001c24247e21 */ /* 0x000fe20008010000 */
[----:B------:R-:W-:Y:S01]  /*b120*/  FADD.FTZ R67, R67, R16 ;  /* 0x0000001043437221 */ /* 0x000fe20000010000 */
[----:B------:R-:W-:Y:S02]  /*b130*/  HADD2.F32 R33, -RZ, R72.H0_H0 ;  /* 0x20000048ff217230 */ /* 0x000fe40000004100 */
[----:B------:R-:W4:Y:S01]  /*b140*/  LDL.LU.S16 R72, [R1+0x16a] ;  /* 0x00016a0001487983 */ /* 0x000f220000300600 */
        /* <DEDUP_REMOVED lines=18> */
[----:B------:R-:W2:Y:S01]  /*b270*/  LDL.LU.S16 R71, [R1+0x16e] ;  /* 0x00016e0001477983 */ /* 0x000ea20000300600 */
[----:B---3--:R-:W-:-:S05]  /*b280*/  HADD2.F32 R34, -RZ, R69.H0_H0 ;  /* 0x20000045ff227230 */ /* 0x008fca0000004100 */
        /* <DEDUP_REMOVED lines=13> */
[----:B----4-:R-:W-:Y:S02]  /*b360*/  HADD2.F32 R29, -RZ, R73.H0_H0 ;  /* 0x20000049ff1d7230 */ /* 0x010fe40000004100 */
[----:B------:R-:W3:Y:S01]  /*b370*/  LDL.S16 R73, [R1+0x170] ;  /* 0x0001700001497983 */ /* 0x000ee20000100600 */
[----:B------:R-:W-:Y:S02]  /*b380*/  HADD2.F32 R32, -RZ, R77.H0_H0 ;  /* 0x2000004dff207230 */ /* 0x000fe40000004100 */
[----:B------:R-:W-:Y:S01]  /*b390*/  FFMA.FTZ R16, R25, R9, R30 ;  /* 0x0000000919107223 */ /* 0x000fe2000001001e */
[----:B------:R-:W-:Y:S01]  /*b3a0*/  FMUL.FTZ R17, R26, R17 ;  /* 0x000000111a117220 */ /* 0x000fe20000410000 */
[----:B------:R-:W-:Y:S01]  /*b3b0*/  FADD.FTZ R67, R67, R70 ;  /* 0x0000004643437221 */ /* 0x000fe20000010000 */
[----:B------:R-:W-:Y:S01]  /*b3c0*/  FFMA.FTZ R64, R24, R70, R64 ;  /* 0x0000004618407223 */ /* 0x000fe20000010040 */
[----:B------:R-:W-:Y:S01]  /*b3d0*/  FADD.FTZ R32, R32, -UR28 ;  /* 0x8000001c20207e21 */ /* 0x000fe20008010000 */
[----:B------:R-:W-:Y:S01]  /*b3e0*/  FMUL.FTZ R9, R55, R9 ;  /* 0x0000000937097220 */ /* 0x000fe20000410000 */
[----:B------:R-:W4:Y:S02]  /*b3f0*/  LDL.LU.S16 R77, [R1+0x176] ;  /* 0x00017600014d7983 */ /* 0x000f240000300600 */
[----:B------:R-:W-:Y:S01]  /*b400*/  FMUL.FTZ R32, R32, UR16 ;  /* 0x0000001020207c20 */ /* 0x000fe20008410000 */
[----:B------:R-:W-:-:S03]  /*b410*/  FFMA.FTZ R25, R25, R9, R28 ;  /* 0x0000000919197223 */ /* 0x000fc6000001001c */
[----:B------:R-:W-:-:S04]  /*b420*/  FFMA.FTZ R26, R55, R32, R6 ;  /* 0x00000020371a7223 */ /* 0x000fc80000010006 */
[----:B------:R-:W-:-:S06]  /*b430*/  FMUL.FTZ R28, R26, -1.4426950216293334961 ;  /* 0xbfb8aa3b1a1c7820 */ /* 0x000fcc0000410000 */
[----:B------:R-:W0:Y:S01]  /*b440*/  MUFU.EX2 R28, R28 ;  /* 0x0000001c001c7308 */ /* 0x000e220000000800 */
[----:B------:R-:W-:Y:S02]  /*b450*/  HADD2.F32 R30, -RZ, R72.H0_H0 ;  /* 0x20000048ff1e7230 */ /* 0x000fe40000004100 */
[----:B------:R-:W4:Y:S01]  /*b460*/  LDL.LU.S16 R72, [R1+0x172] ;  /* 0x0001720001487983 */ /* 0x000f220000300600 */
        /* <DEDUP_REMOVED lines=14> */
[----:B------:R-:W-:-:S04]  /*b550*/  FMUL.FTZ R70, R54, R70 ;  /* 0x0000004636467220 */ /* 0x000fc80000410000 */
[----:B------:R-:W-:Y:S01]  /*b560*/  FFMA.FTZ R24, R24, R70, R25 ;  /* 0x0000004618187223 */ /* 0x000fe20000010019 */
[----:B--2---:R-:W-:-:S05]  /*b570*/  HADD2.F32 R28, -RZ, R71.H0_H0 ;  /* 0x20000047ff1c7230 */ /* 0x004fca0000004100 */
        /* <DEDUP_REMOVED lines=16> */
[----:B---3--:R-:W-:Y:S02]  /*b680*/  HADD2.F32 R26, -RZ, R73.H0_H0 ;  /* 0x20000049ff1a7230 */ /* 0x008fe40000004100 */
[----:B------:R-:W2:Y:S03]  /*b690*/  LDL.S16 R73, [R1+0x174] ;  /* 0x0001740001497983 */ /* 0x000ea60000100600 */
        /* <DEDUP_REMOVED lines=41> */
[----:B------:R-:W-:Y:S01]  /*b930*/  FADD.FTZ R67, R67, R61 ;  /* 0x0000003d43437221 */ /* 0x000fe20000010000 */
[----:B------:R-:W-:Y:S02]  /*b940*/  FFMA.FTZ R64, R68, R61, R64 ;  /* 0x0000003d44407223 */ /* 0x000fe40000010040 */
[----:B0-----:R-:W-:Y:S01]  /*b950*/  FMUL.FTZ R23, R23, R71 ;  /* 0x0000004717177220 */ /* 0x001fe20000410000 */
[----:B------:R-:W-:-:S04]  /*b960*/  FADD.FTZ R71, -R71, 1 ;  /* 0x3f80000047477421 */ /* 0x000fc80000010100 */
[----:B------:R-:W-:Y:S01]  /*b970*/  FFMA.FTZ R71, R11, R71, 1 ;  /* 0x3f8000000b477423 */ /* 0x000fe20000010047 */
[----:B------:R-:W-:-:S04]  /*b980*/  FMUL.FTZ R61, R54, R61 ;  /* 0x0000003d363d7220 */ /* 0x000fc80000410000 */
[----:B------:R-:W-:Y:S01]  /*b990*/  FFMA.FTZ R24, R68, R61, R24 ;  /* 0x0000003d44187223 */ /* 0x000fe20000010018 */
[----:B------:R-:W-:Y:S01]  /*b9a0*/  FMUL.FTZ R23, R23, R71 ;  /* 0x0000004717177220 */ /* 0x000fe20000410000 */
[----:B--2---:R-:W-:-:S05]  /*b9b0*/  HADD2.F32 R11, -RZ, R73.H0_H0 ;  /* 0x20000049ff0b7230 */ /* 0x004fca0000004100 */
[----:B------:R-:W-:-:S04]  /*b9c0*/  FADD.FTZ R11, R11, -UR28 ;  /* 0x8000001c0b0b7e21 */ /* 0x000fc80008010000 */
        /* <DEDUP_REMOVED lines=11> */
[----:B------:R-:W2:Y:S03]  /*ba80*/  LDL.LU.S16 R77, [R1+0x17a] ;  /* 0x00017a00014d7983 */ /* 0x000ea60000300600 */
        /* <DEDUP_REMOVED lines=15> */
[----:B------:R-:W-:Y:S02]  /*bb80*/  HADD2.F32 R61, -RZ, R76.H0_H0 ;  /* 0x2000004cff3d7230 */ /* 0x000fe40000004100 */
[----:B------:R-:W3:Y:S03]  /*bb90*/  LDL.S16 R76, [R1+0x17c] ;  /* 0x00017c00014c7983 */ /* 0x000ee60000100600 */
[----:B------:R-:W-:Y:S01]  /*bba0*/  FADD.FTZ R61, R61, -UR28 ;  /* 0x8000001c3d3d7e21 */ /* 0x000fe20008010000 */
[----:B------:R-:W-:-:S03]  /*bbb0*/  FMUL.FTZ R58, R55, R58 ;  /* 0x0000003a373a7220 */ /* 0x000fc60000410000 */
[----:B------:R-:W-:Y:S01]  /*bbc0*/  FMUL.FTZ R61, R61, UR16 ;  /* 0x000000103d3d7c20 */ /* 0x000fe20008410000 */
[----:B------:R-:W-:-:S03]  /*bbd0*/  FFMA.FTZ R24, R66, R58, R24 ;  /* 0x0000003a42187223 */ /* 0x000fc60000010018 */
[----:B------:R-:W-:Y:S01]  /*bbe0*/  FFMA.FTZ R66, R55, R61, R6 ;  /* 0x0000003d37427223 */ /* 0x000fe20000010006 */
[----:B------:R-:W-:-:S03]  /*bbf0*/  FMUL.FTZ R12, R12, R73 ;  /* 0x000000490c0c7220 */ /* 0x000fc60000410000 */
        /* <DEDUP_REMOVED lines=8> */
[----:B--2---:R-:W-:Y:S02]  /*bc80*/  HADD2.F32 R66, -RZ, R77.H0_H0 ;  /* 0x2000004dff427230 */ /* 0x004fe40000004100 */
        /* <DEDUP_REMOVED lines=16> */
[----:B---3--:R-:W-:Y:S02]  /*bd90*/  HADD2.F32 R58, -RZ, R76.H0_H0 ;  /* 0x2000004cff3a7230 */ /* 0x008fe40000004100 */
        /* <DEDUP_REMOVED lines=32> */
[----:B---3--:R-:W-:Y:S02]  /*bfa0*/  HADD2.F32 R53, -RZ, R76.H0_H0 ;  /* 0x2000004cff357230 */ /* 0x008fe40000004100 */
[----:B------:R-:W-:-:S03]  /*bfb0*/  FMUL.FTZ R39, R55, R39 ;  /* 0x0000002737277220 */ /* 0x000fc60000410000 */
        /* <DEDUP_REMOVED lines=13> */
[----:B------:R-:W-:-:S03]  /*c090*/  FADD.FTZ R69, R69, R39 ;  /* 0x0000002745457221 */ /* 0x000fc60000010000 */
[----:B------:R-:W-:Y:S01]  /*c0a0*/  FMUL.FTZ R75, R76, R75 ;  /* 0x0000004b4c4b7220 */ /* 0x000fe20000410000 */
[----:B------:R-:W-:Y:S02]  /*c0b0*/  HADD2.F32 R14, -RZ, R14.H0_H0 ;  /* 0x2000000eff0e7230 */ /* 0x000fe40000004100 */
[----:B------:R-:W-:Y:S01]  /*c0c0*/  FADD.FTZ R67, R67, R47 ;  /* 0x0000002f43437221 */ /* 0x000fe20000010000 */
[-C--:B------:R-:W-:Y:S01]  /*c0d0*/  FFMA.FTZ R64, R62, R47.reuse, R64 ;  /* 0x0000002f3e407223 */ /* 0x080fe20000010040 */
[----:B------:R-:W-:-:S04]  /*c0e0*/  FMUL.FTZ R47, R54, R47 ;  /* 0x0000002f362f7220 */ /* 0x000fc80000410000 */
[----:B------:R-:W-:Y:S01]  /*c0f0*/  FFMA.FTZ R24, R62, R47, R24 ;  /* 0x0000002f3e187223 */ /* 0x000fe20000010018 */
[----:B--2---:R-:W-:Y:S02]  /*c100*/  HADD2.F32 R63, -RZ, R77.H0_H0 ;  /* 0x2000004dff3f7230 */ /* 0x004fe40000004100 */
[----:B------:R-:W2:Y:S03]  /*c110*/  LDL.S16 R77, [R1+0x186] ;  /* 0x00018600014d7983 */ /* 0x000ea60000100600 */
        /* <DEDUP_REMOVED lines=11> */
[----:B------:R-:W-:-:S04]  /*c1d0*/  FADD.FTZ R39, R39, -UR28 ;  /* 0x8000001c27277e21 */ /* 0x000fc80008010000 */
        /* <DEDUP_REMOVED lines=10> */
[----:B------:R-:W-:Y:S02]  /*c280*/  FFMA.FTZ R76, R62, R76, 1 ;  /* 0x3f8000003e4c7423 */ /* 0x000fe4000001004c */
[----:B------:R-:W3:Y:S01]  /*c290*/  LDL.LU.S16 R62, [R1+0x184] ;  /* 0x00018400013e7983 */ /* 0x000ee20000300600 */
[----:B------:R-:W-:Y:S01]  /*c2a0*/  FADD.FTZ R20, R20, R35 ;  /* 0x0000002314147221 */ /* 0x000fe20000010000 */
[-C--:B------:R-:W-:Y:S01]  /*c2b0*/  FFMA.FTZ R16, R60, R35.reuse, R16 ;  /* 0x000000233c107223 */ /* 0x080fe20000010010 */
[----:B------:R-:W-:Y:S01]  /*c2c0*/  FMUL.FTZ R35, R55, R35 ;  /* 0x0000002337237220 */ /* 0x000fe20000410000 */
[----:B------:R-:W-:-:S03]  /*c2d0*/  FADD.FTZ R69, R47, R69 ;  /* 0x000000452f457221 */ /* 0x000fc60000010000 */
[----:B------:R-:W-:Y:S01]  /*c2e0*/  FFMA.FTZ R24, R60, R35, R24 ;  /* 0x000000233c187223 */ /* 0x000fe20000010018 */
[----:B------:R-:W-:Y:S01]  /*c2f0*/  FADD.FTZ R60, R67, R43 ;  /* 0x0000002b433c7221 */ /* 0x000fe20000010000 */
[-C--:B------:R-:W-:Y:S01]  /*c300*/  FFMA.FTZ R67, R59, R43.reuse, R64 ;  /* 0x0000002b3b437223 */ /* 0x080fe20000010040 */
[----:B------:R-:W-:Y:S01]  /*c310*/  FMUL.FTZ R43, R54, R43 ;  /* 0x0000002b362b7220 */ /* 0x000fe20000410000 */
[----:B------:R-:W-:Y:S01]  /*c320*/  FADD.FTZ R64, R69, R35 ;  /* 0x0000002345407221 */ /* 0x000fe20000010000 */
[----:B------:R-:W-:Y:S01]  /*c330*/  FADD.FTZ R20, R20, R51 ;  /* 0x0000003314147221 */ /* 0x000fe20000010000 */
[----:B------:R-:W-:Y:S01]  /*c340*/  FFMA.FTZ R35, R57, R51, R16 ;  /* 0x0000003339237223 */ /* 0x000fe20000010010 */
[----:B------:R-:W-:Y:S01]  /*c350*/  FFMA.FTZ R24, R59, R43, R24 ;  /* 0x0000002b3b187223 */ /* 0x000fe20000010018 */
[----:B------:R-:W-:Y:S01]  /*c360*/  FMUL.FTZ R51, R55, R51 ;  /* 0x0000003337337220 */ /* 0x000fe20000410000 */
[----:B------:R-:W-:Y:S01]  /*c370*/  FADD.FTZ R64, R43, R64 ;  /* 0x000000402b407221 */ /* 0x000fe20000010000 */
[----:B------:R-:W-:-:S02]  /*c380*/  FMUL.FTZ R43, R54, R31 ;  /* 0x0000001f362b7220 */ /* 0x000fc40000410000 */
[----:B------:R-:W-:Y:S01]  /*c390*/  FFMA.FTZ R24, R57, R51, R24 ;  /* 0x0000003339187223 */ /* 0x000fe20000010018 */
[----:B------:R-:W-:Y:S01]  /*c3a0*/  FADD.FTZ R64, R64, R51 ;  /* 0x0000003340407221 */ /* 0x000fe20000010000 */
[----:B------:R-:W-:Y:S02]  /*c3b0*/  FMUL.FTZ R51, R55, R49 ;  /* 0x0000003137337220 */ /* 0x000fe40000410000 */
[C---:B------:R-:W-:Y:S01]  /*c3c0*/  FFMA.FTZ R24, R56.reuse, R43, R24 ;  /* 0x0000002b38187223 */ /* 0x040fe20000010018 */
[----:B------:R-:W-:Y:S01]  /*c3d0*/  FADD.FTZ R64, R43, R64 ;  /* 0x000000402b407221 */ /* 0x000fe20000010000 */
[----:B------:R-:W-:Y:S01]  /*c3e0*/  FFMA.FTZ R67, R56, R31, R67 ;  /* 0x0000001f38437223 */ /* 0x000fe20000010043 */
[----:B------:R-:W-:Y:S01]  /*c3f0*/  FADD.FTZ R60, R60, R31 ;  /* 0x0000001f3c3c7221 */ /* 0x000fe20000010000 */
[----:B------:R-:W-:Y:S01]  /*c400*/  FFMA.FTZ R24, R52, R51, R24 ;  /* 0x0000003334187223 */ /* 0x000fe20000010018 */
[----:B------:R-:W-:Y:S01]  /*c410*/  FMUL.FTZ R31, R54, R27 ;  /* 0x0000001b361f7220 */ /* 0x000fe20000410000 */
[----:B------:R-:W-:Y:S01]  /*c420*/  FADD.FTZ R64, R64, R51 ;  /* 0x0000003340407221 */ /* 0x000fe20000010000 */
[----:B------:R-:W-:Y:S01]  /*c430*/  FFMA.FTZ R35, R52, R49, R35 ;  /* 0x0000003134237223 */ /* 0x000fe20000010023 */
[----:B------:R-:W-:Y:S01]  /*c440*/  FMUL.FTZ R16, R55, R45 ;  /* 0x0000002d37107220 */ /* 0x000fe20000410000 */
[C---:B------:R-:W-:Y:S01]  /*c450*/  FFMA.FTZ R43, R50.reuse, R31, R24 ;  /* 0x0000001f322b7223 */ /* 0x040fe20000010018 */
[----:B------:R-:W-:Y:S01]  /*c460*/  FADD.FTZ R64, R31, R64 ;  /* 0x000000401f407221 */ /* 0x000fe20000010000 */
[----:B------:R-:W-:Y:S01]  /*c470*/  FFMA.FTZ R67, R50, R27, R67 ;  /* 0x0000001b32437223 */ /* 0x000fe20000010043 */
[----:B------:R-:W-:Y:S01]  /*c480*/  FADD.FTZ R60, R60, R27 ;  /* 0x0000001b3c3c7221 */ /* 0x000fe20000010000 */
[C---:B------:R-:W-:Y:S01]  /*c490*/  FFMA.FTZ R35, R48.reuse, R45, R35 ;  /* 0x0000002d30237223 */ /* 0x040fe20000010023 */
[----:B------:R-:W-:Y:S01]  /*c4a0*/  FFMA.FTZ R48, R48, R16, R43 ;  /* 0x0000001030307223 */ /* 0x000fe2000001002b */
[----:B------:R-:W-:Y:S01]  /*c4b0*/  FMUL.FTZ R27, R54, R21 ;  /* 0x00000015361b7220 */ /* 0x000fe20000410000 */
[----:B------:R-:W-:Y:S01]  /*c4c0*/  FADD.FTZ R64, R64, R16 ;  /* 0x0000001040407221 */ /* 0x000fe20000010000 */
[----:B------:R-:W-:-:S02]  /*c4d0*/  FMUL.FTZ R16, R55, R41 ;  /* 0x0000002937107220 */ /* 0x000fc40000410000 */
        /* <DEDUP_REMOVED lines=8> */
[----:B------:R-:W-:Y:S02]  /*c560*/  FMUL.FTZ R16, R55, R37 ;  /* 0x0000002537107220 */ /* 0x000fe40000410000 */
        /* <DEDUP_REMOVED lines=11> */
[----:B------:R-:W-:Y:S01]  /*c620*/  FADD.FTZ R64, R19, R64 ;  /* 0x0000004013407221 */ /* 0x000fe20000010000 */
        /* <DEDUP_REMOVED lines=10> */
[----:B------:R-:W-:Y:S01]  /*c6d0*/  FMUL.FTZ R10, R10, R76 ;  /* 0x0000004c0a0a7220 */ /* 0x000fe20000410000 */
        /* <DEDUP_REMOVED lines=17> */
[----:B------:R-:W-:Y:S01]  /*c7f0*/  FFMA.FTZ R67, R30, R9, R67 ;  /* 0x000000091e437223 */ /* 0x000fe20000010043 */
[----:B------:R-:W-:Y:S01]  /*c800*/  FADD.FTZ R9, R60, R9 ;  /* 0x000000093c097221 */ /* 0x000fe20000010000 */
[----:B------:R-:W-:Y:S01]  /*c810*/  FADD.FTZ R25, R20, R25 ;  /* 0x0000001914197221 */ /* 0x000fe20000010000 */
[C---:B------:R-:W-:Y:S01]  /*c820*/  FFMA.FTZ R17, R26.reuse, R15, R28 ;  /* 0x0000000f1a117223 */ /* 0x040fe2000001001c */
[----:B------:R-:W-:Y:S01]  /*c830*/  FMUL.FTZ R20, R55, R22 ;  /* 0x0000001637147220 */ /* 0x000fe20000410000 */
        /* <DEDUP_REMOVED lines=10> */
[-C--:B------:R-:W-:Y:S02]  /*c8e0*/  FMUL.FTZ R9, R54, R12.reuse ;  /* 0x0000000c36097220 */ /* 0x080fe40000410000 */
[C---:B------:R-:W-:Y:S01]  /*c8f0*/  FFMA.FTZ R70, R11.reuse, R15, R70 ;  /* 0x0000000f0b467223 */ /* 0x040fe20000010046 */
[----:B------:R-:W-:Y:S01]  /*c900*/  FADD.FTZ R64, R64, R15 ;  /* 0x0000000f40407221 */ /* 0x000fe20000010000 */
[----:B------:R-:W-:Y:S01]  /*c910*/  FFMA.FTZ R16, R11, R71, R16 ;  /* 0x000000470b107223 */ /* 0x000fe20000010010 */
[----:B------:R-:W-:Y:S01]  /*c920*/  FMUL.FTZ R11, R55, R73 ;  /* 0x00000049370b7220 */ /* 0x000fe20000410000 */
[----:B------:R-:W-:Y:S01]  /*c930*/  FFMA.FTZ R70, R68, R9, R70 ;  /* 0x0000000944467223 */ /* 0x000fe20000010046 */
        /* <DEDUP_REMOVED lines=8> */
[----:B------:R-:W-:Y:S01]  /*c9c0*/  FADD.FTZ R12, R23, R12 ;  /* 0x0000000c170c7221 */ /* 0x000fe20000010000 */
[----:B------:R-:W-:Y:S01]  /*c9d0*/  FFMA.FTZ R9, R61, R73, R16 ;  /* 0x000000493d097223 */ /* 0x000fe20000010010 */
[C---:B------:R-:W-:Y:S01]  /*c9e0*/  FFMA.FTZ R11, R66.reuse, R15, R70 ;  /* 0x0000000f420b7223 */ /* 0x040fe20000010046 */
[-C--:B------:R-:W-:Y:S01]  /*c9f0*/  FMUL.FTZ R16, R55, R74.reuse ;  /* 0x0000004a37107220 */ /* 0x080fe20000410000 */
[----:B------:R-:W-:Y:S01]  /*ca00*/  FADD.FTZ R64, R15, R64 ;  /* 0x000000400f407221 */ /* 0x000fe20000010000 */
[----:B------:R-:W-:Y:S01]  /*ca10*/  FFMA.FTZ R8, R66, R13, R67 ;  /* 0x0000000d42087223 */ /* 0x000fe20000010043 */
        /* <DEDUP_REMOVED lines=8> */
[C---:B------:R-:W-:Y:S01]  /*caa0*/  FFMA.FTZ R16, R65.reuse, R20, R11 ;  /* 0x0000001441107223 */ /* 0x040fe2000001000b */
[----:B------:R-:W-:Y:S01]  /*cab0*/  FADD.FTZ R9, R20, R9 ;  /* 0x0000000914097221 */ /* 0x000fe20000010000 */
[----:B------:R-:W-:Y:S01]  /*cac0*/  FFMA.FTZ R8, R65, R18, R8 ;  /* 0x0000001241087223 */ /* 0x000fe20000010008 */
[----:B------:R-:W-:Y:S01]  /*cad0*/  FADD.FTZ R13, R13, R18 ;  /* 0x000000120d0d7221 */ /* 0x000fe20000010000 */
[----:B------:R-:W-:Y:S01]  /*cae0*/  FMUL.FTZ R18, R54, R14 ;  /* 0x0000000e36127220 */ /* 0x000fe20000410000 */
[----:B------:R-:W-:Y:S01]  /*caf0*/  FFMA.FTZ R16, R53, R22, R16 ;  /* 0x0000001635107223 */ /* 0x000fe20000010010 */
[----:B------:R-:W-:Y:S01]  /*cb00*/  FADD.FTZ R9, R9, R22 ;  /* 0x0000001609097221 */ /* 0x000fe20000010000 */
[----:B------:R-:W-:Y:S01]  /*cb10*/  FMUL.FTZ R20, R55, R10 ;  /* 0x0000000a37147220 */ /* 0x000fe20000410000 */
[----:B------:R-:W-:Y:S01]  /*cb20*/  FADD.FTZ R74, R73, R74 ;  /* 0x0000004a494a7221 */ /* 0x000fe20000010000 */
[----:B------:R-:W-:Y:S01]  /*cb30*/  FFMA.FTZ R16, R63, R18, R16 ;  /* 0x000000123f107223 */ /* 0x000fe20000010010 */
[----:B------:R-:W-:Y:S01]  /*cb40*/  FADD.FTZ R9, R18, R9 ;  /* 0x0000000912097221 */ /* 0x000fe20000010000 */
[----:B--2---:R-:W-:-:S02]  /*cb50*/  HADD2.F32 R77, -RZ, R77.H0_H0 ;  /* 0x2000004dff4d7230 */ /* 0x004fc40000004100 */
[----:B------:R-:W-:Y:S01]  /*cb60*/  FFMA.FTZ R12, R53, R75, R12 ;  /* 0x0000004b350c7223 */ /* 0x000fe2000001000c */
[----:B------:R-:W-:Y:S01]  /*cb70*/  FFMA.FTZ R15, R39, R20, R16 ;  /* 0x00000014270f7223 */ /* 0x000fe20000010010 */
[----:B------:R-:W-:Y:S01]  /*cb80*/  FFMA.FTZ R17, R63, R14, R8 ;  /* 0x0000000e3f117223 */ /* 0x000fe20000010008 */
[----:B------:R-:W-:Y:S01]  /*cb90*/  FADD.FTZ R75, R74, R75 ;  /* 0x0000004b4a4b7221 */ /* 0x000fe20000010000 */
[----:B------:R-:W-:Y:S01]  /*cba0*/  FADD.FTZ R20, R9, R20 ;  /* 0x0000001409147221 */ /* 0x000fe20000010000 */
[----:B------:R-:W-:Y:S01]  /*cbb0*/  FADD.FTZ R8, R13, R14 ;  /* 0x0000000e0d087221 */ /* 0x000fe20000010000 */
[----:B------:R-:W-:Y:S01]  /*cbc0*/  FFMA.FTZ R16, R39, R10, R12 ;  /* 0x0000000a27107223 */ /* 0x000fe2000001000c */
[----:B------:R-:W-:Y:S01]  /*cbd0*/  FADD.FTZ R18, R75, R10 ;  /* 0x0000000a4b127221 */ /* 0x000fe20000010000 */
        /* <DEDUP_REMOVED lines=12> */
[-C--:B------:R-:W-:Y:S01]  /*cca0*/  FMUL.FTZ R11, R54, R47.reuse ;  /* 0x0000002f360b7220 */ /* 0x080fe20000410000 */
[----:B------:R-:W-:Y:S01]  /*ccb0*/  FFMA.FTZ R17, R62, R47, R17 ;  /* 0x0000002f3e117223 */ /* 0x000fe20000010011 */
[----:B------:R-:W-:Y:S02]  /*ccc0*/  FADD.FTZ R19, R8, R47 ;  /* 0x0000002f08137221 */ /* 0x000fe40000010000 */
[----:B------:R-:W-:Y:S01]  /*ccd0*/  FFMA.FTZ R13, R62, R11, R15 ;  /* 0x0000000b3e0d7223 */ /* 0x000fe2000001000f */
[----:B------:R-:W-:-:S07]  /*cce0*/  FADD.FTZ R14, R11, R20 ;  /* 0x000000140b0e7221 */ /* 0x000fce0000010000 */
.L_x_1002:
        /* <DEDUP_REMOVED lines=47> */
.L_x_1004:
[----:B------:R-:W-:Y:S05]  /*cfe0*/  BSYNC.RECONVERGENT B0 ;  /* 0x0000000000007941 */ /* 0x000fea0003800200 */
.L_x_1003:
[----:B------:R-:W-:Y:S06]  /*cff0*/  BAR.SYNC.DEFER_BLOCKING 0x0 ;  /* 0x0000000000007b1d */ /* 0x000fec0000010000 */
[----:B------:R-:W-:Y:S04]  /*d000*/  BSSY.RECONVERGENT B0, `(.L_x_1005) ;  /* 0x0000035000007945 */ /* 0x000fe80003800200 */
[----:B------:R-:W-:Y:S05]  /*d010*/  @P0 BRA `(.L_x_1006) ;  /* 0x0000000000cc0947 */ /* 0x000fea0003800000 */
[----:B------:R-:W-:-:S09]  /*d020*/  ULEA UR5, UR7, UR6, 0x18 ;  /* 0x0000000607057291 */ /* 0x000fd2000f8ec0ff */
[----:B-12---:R-:W1:Y:S04]  /*d030*/  LDS.128 R8, [UR5+0x20] ;  /* 0x00002005ff087984 */ /* 0x006e680008000c00 */
[----:B---3--:R-:W2:Y:S04]  /*d040*/  LDS.128 R12, [UR5+0x30] ;  /* 0x00003005ff0c7984 */ /* 0x008ea80008000c00 */
[----:B------:R-:W3:Y:S04]  /*d050*/  LDS.128 R20, [UR5+0x40] ;  /* 0x00004005ff147984 */ /* 0x000ee80008000c00 */
[----:B------:R-:W4:Y:S04]  /*d060*/  LDS.128 R24, [UR5+0x50] ;  /* 0x00005005ff187984 */ /* 0x000f280008000c00 */
[----:B------:R-:W5:Y:S04]  /*d070*/  LDS.128 R28, [UR5+0x60] ;  /* 0x00006005ff1c7984 */ /* 0x000f680008000c00 */
[----:B------:R-:W0:Y:S01]  /*d080*/  LDS.128 R32, [UR5+0x70] ;  /* 0x00007005ff207984 */ /* 0x000e220008000c00 */
        /* <DEDUP_REMOVED lines=15> */
[----:B----4-:R-:W-:Y:S01]  /*d180*/  FADD.FTZ R37, R37, R24 ;  /* 0x0000001825257221 */ /* 0x010fe20000010000 */
[----:B------:R-:W-:-:S03]  /*d190*/  FADD.FTZ R36, R36, R25 ;  /* 0x0000001924247221 */ /* 0x000fc60000010000 */
[----:B------:R-:W-:Y:S01]  /*d1a0*/  FADD.FTZ R37, R37, R26 ;  /* 0x0000001a25257221 */ /* 0x000fe20000010000 */
[----:B------:R-:W-:Y:S02]  /*d1b0*/  FADD.FTZ R36, R36, R27 ;  /* 0x0000001b24247221 */ /* 0x000fe40000010000 */
[----:B------:R-:W4:Y:S01]  /*d1c0*/  LDS.128 R24, [UR5+0xb0] ;  /* 0x0000b005ff187984 */ /* 0x000f220008000c00 */
[----:B-----5:R-:W-:Y:S01]  /*d1d0*/  FADD.FTZ R37, R37, R28 ;  /* 0x0000001c25257221 */ /* 0x020fe20000010000 */
[----:B------:R-:W-:-:S03]  /*d1e0*/  FADD.FTZ R36, R36, R29 ;  /* 0x0000001d24247221 */ /* 0x000fc60000010000 */
[----:B------:R-:W-:Y:S01]  /*d1f0*/  FADD.FTZ R37, R37, R30 ;  /* 0x0000001e25257221 */ /* 0x000fe20000010000 */
[----:B------:R-:W-:-:S03]  /*d200*/  FADD.FTZ R36, R36, R31 ;  /* 0x0000001f24247221 */ /* 0x000fc60000010000 */
[----:B0-----:R-:W-:Y:S01]  /*d210*/  FADD.FTZ R37, R37, R32 ;  /* 0x0000002025257221 */ /* 0x001fe20000010000 */
[----:B------:R-:W-:-:S03]  /*d220*/  FADD.FTZ R36, R36, R33 ;  /* 0x0000002124247221 */ /* 0x000fc60000010000 */
[----:B------:R-:W-:Y:S01]  /*d230*/  FADD.FTZ R37, R37, R34 ;  /* 0x0000002225257221 */ /* 0x000fe20000010000 */
[----:B------:R-:W-:-:S03]  /*d240*/  FADD.FTZ R36, R36, R35 ;  /* 0x0000002324247221 */ /* 0x000fc60000010000 */
        /* <DEDUP_REMOVED lines=16> */
.L_x_1006:
[----:B------:R-:W-:Y:S05]  /*d350*/  BSYNC.RECONVERGENT B0 ;  /* 0x0000000000007941 */ /* 0x000fea0003800200 */
.L_x_1005:
[----:B------:R-:W-:Y:S06]  /*d360*/  BAR.SYNC.DEFER_BLOCKING 0x0 ;  /* 0x0000000000007b1d */ /* 0x000fec0000010000 */
[----:B------:R-:W-:Y:S04]  /*d370*/  BSSY.RECONVERGENT B0, `(.L_x_1007) ;  /* 0x000004d000007945 */ /* 0x000fe80003800200 */
[----:B------:R-:W-:Y:S05]  /*d380*/  @P3 BRA `(.L_x_1008) ;  /* 0x00000004002c3947 */ /* 0x000fea0003800000 */
[----:B------:R-:W4:Y:S04]  /*d390*/  LDS.128 R48, [R57+0x2a0] ;  /* 0x0002a00039307984 */ /* 0x000f280000000c00 */
[----:B------:R-:W5:Y:S04]  /*d3a0*/  LDS.128 R44, [R57+0x540] ;  /* 0x00054000392c7984 */ /* 0x000f680000000c00 */
[----:B------:R-:W0:Y:S04]  /*d3b0*/  LDS.128 R40, [R57+0x7e0] ;  /* 0x0007e00039287984 */ /* 0x000e280000000c00 */
[----:B-12---:R-:W1:Y:S04]  /*d3c0*/  LDS.128 R8, [R57+0xa80] ;  /* 0x000a800039087984 */ /* 0x006e680000000c00 */
[----:B---3--:R-:W2:Y:S04]  /*d3d0*/  LDS.128 R12, [R57+0xd20] ;  /* 0x000d2000390c7984 */ /* 0x008ea80000000c00 */
        /* <DEDUP_REMOVED lines=70> */
.L_x_1008:
[----:B------:R-:W-:Y:S05]  /*d840*/  BSYNC.RECONVERGENT B0 ;  /* 0x0000000000007941 */ /* 0x000fea0003800200 */
.L_x_1007:
[----:B------:R-:W-:Y:S04]  /*d850*/  BSSY.RECONVERGENT B0, `(.L_x_1009) ;  /* 0x000001e000007945 */ /* 0x000fe80003800200 */
[----:B------:R-:W-:Y:S05]  /*d860*/  @P3 BRA `(.L_x_1010) ;  /* 0x0000000000703947 */ /* 0x000fea0003800000 */
[----:B------:R-:W1:Y:S01]  /*d870*/  LDC.64 R24, c[0x0][0x3f8] ;  /* 0x0000fe00ff187b82 */ /* 0x000e620000000a00 */
[----:B------:R-:W-:-:S05]  /*d880*/  MOV R15, UR13 ;  /* 0x0000000d000f7c02 */ /* 0x000fca0008000f00 */
[----:B------:R-:W-:Y:S02]  /*d890*/  IMAD R15, R15, 0x2a, R56 ;  /* 0x0000002a0f0f7824 */ /* 0x000fe400078e0238 */
[----:B--2---:R-:W2:Y:S01]  /*d8a0*/  LDC.64 R8, c[0x0][0x3d8] ;  /* 0x0000f600ff087b82 */ /* 0x004ea20000000a00 */
[----:B-1----:R-:W-:Y:S01]  /*d8b0*/  IMAD.WIDE.U32 R10, R24, 0x3, RZ ;  /* 0x00000003180a7825 */ /* 0x002fe200078e00ff */
[C---:B------:R-:W-:Y:S02]  /*d8c0*/  LEA R13, R25.reuse, R25, 0x1 ;  /* 0x00000019190d7211 */ /* 0x040fe400078e08ff */
[----:B------:R-:W-:Y:S02]  /*d8d0*/  LEA.HI R23, P1, R25, R24, RZ, 0x1 ;  /* 0x0000001819177211 */ /* 0x000fe400078308ff */
[----:B------:R-:W-:Y:S02]  /*d8e0*/  IADD3 R13, PT, PT, R11, R13, RZ ;  /* 0x0000000d0b0d7210 */ /* 0x000fe40007ffe0ff */
[----:B---3--:R-:W-:Y:S01]  /*d8f0*/  IADD3.X R12, PT, PT, RZ, R25, RZ, P1, !PT ;  /* 0x00000019ff0c7210 */ /* 0x008fe20000ffe4ff */
        /* <DEDUP_REMOVED lines=19> */
.L_x_1010:
[----:B------:R-:W-:Y:S05]  /*da30*/  BSYNC.RECONVERGENT B0 ;  /* 0x0000000000007941 */ /* 0x000fea0003800200 */
.L_x_1009:
[----:B------:R-:W-:-:S09]  /*da40*/  UISETP.GE.U32.AND UP0, UPT, UR12, 0x2, UPT ;  /* 0x000000020c00788c */ /* 0x000fd2000bf06070 */
[----:B------:R-:W-:Y:S05]  /*da50*/  BRA.U !UP0, `(.L_x_1011) ;  /* 0x0000000d08787547 */ /* 0x000fea000b800000 */
[----:B-1--4-:R-:W1:Y:S01]  /*da60*/  LDC.64 R10, c[0x0][0x3d0] ;  /* 0x0000f400ff0a7b82 */ /* 0x012e620000000a00 */
[----:B------:R-:W-:Y:S01]  /*da70*/  ULOP3.LUT UR5, UR4, 0x1, URZ, 0xc0, !UPT ;  /* 0x0000000104057892 */ /* 0x000fe2000f8ec0ff */
[----:B------:R-:W-:Y:S03]  /*da80*/  BSSY.RECONVERGENT B0, `(.L_x_1012) ;  /* 0x0000023000007945 */ /* 0x000fe60003800200 */
[----:B------:R-:W-:-:S03]  /*da90*/  UIMAD UR6, UR5, UR9, URZ ;  /* 0x00000009050672a4 */ /* 0x000fc6000f8e02ff */
[----:B------:R-:W4:Y:S01]  /*daa0*/  S2UR UR29, SR_CTAID.X ;  /* 0x00000000001d79c3 */ /* 0x000f220000002500 */
[----:B------:R-:W-:-:S04]  /*dab0*/  UIMAD UR5, UR6, UR12, URZ ;  /* 0x0000000c060572a4 */ /* 0x000fc8000f8e02ff */
[----:B------:R-:W-:-:S03]  /*dac0*/  USHF.L.U32 UR5, UR5, 0x1, URZ ;  /* 0x0000000105057899 */ /* 0x000fc600080006ff */
[----:B------:R-:W0:Y:S03]  /*dad0*/  S2UR UR14, SR_CTAID.Y ;  /* 0x00000000000e79c3 */ /* 0x000e260000002600 */
[----:B------:R-:W-:-:S05]  /*dae0*/  MOV R9, UR5 ;  /* 0x0000000500097c02 */ /* 0x000fca0008000f00 */
[----:B-1----:R-:W-:Y:S01]  /*daf0*/  IMAD.WIDE R10, R9, 0x4, R10 ;  /* 0x00000004090a7825 */ /* 0x002fe200078e020a */
[----:B0---4-:R-:W-:Y:S06]  /*db00*/  @P0 BRA `(.L_x_1013) ;  /* 0x0000000000680947 */ /* 0x011fec0003800000 */
[----:B--2---:R-:W0:Y:S01]  /*db10*/  LDC.64 R8, c[0x0][0x3c8] ;  /* 0x0000f200ff087b82 */ /* 0x004e220000000a00 */
[----:B------:R-:W-:Y:S02]  /*db20*/  UIADD3 UR7, UPT, UPT, UR6, UR14, URZ ;  /* 0x0000000e06077290 */ /* 0x000fe4000fffe0ff */
[----:B------:R-:W-:Y:S02]  /*db30*/  UIMAD UR13, UR29, UR9, UR14 ;  /* 0x000000091d0d72a4 */ /* 0x000fe4000f8e020e */
[----:B------:R-:W-:Y:S02]  /*db40*/  ULOP3.LUT UP0, UR5, UR4, 0x2, URZ, 0xc0, !UPT ;  /* 0x0000000204057892 */ /* 0x000fe4000f80c0ff */
[----:B------:R-:W-:Y:S02]  /*db50*/  MOV R15, UR7 ;  /* 0x00000007000f7c02 */ /* 0x000fe40008000f00 */
[----:B------:R-:W-:Y:S01]  /*db60*/  UIADD3 UR5, UPT, UPT, -UR5, 0x1, URZ ;  /* 0x0000000105057890 */ /* 0x000fe2000fffe1ff */
[----:B------:R-:W-:-:S05]  /*db70*/  MOV R13, UR13 ;  /* 0x0000000d000d7c02 */ /* 0x000fca0008000f00 */
[----:B---3--:R-:W-:-:S05]  /*db80*/  IMAD.WIDE.U32 R12, R13, 0x8, R10 ;  /* 0x000000080d0c7825 */ /* 0x008fca00078e000a */
        /* <DEDUP_REMOVED lines=13> */
.L_x_1014:
[----:B------:R-:W2:Y:S04]  /*dc60*/  LDG.E.STRONG.GPU R8, desc[UR10][R14.64] ;  /* 0x0000000a0e087981 */ /* 0x000ea8000c1ef900 */
[----:B--2---:R-:W-:Y:S04]  /*dc70*/  CCTL.IVALL ;  /* 0x00000000ff00798f */ /* 0x004fe80002000000 */
[----:B------:R0:W-:Y:S01]  /*dc80*/  STL [R1], R8 ;  /* 0x0000000801007387 */ /* 0x0001e20000100800 */
[----:B------:R-:W-:-:S13]  /*dc90*/  ISETP.NE.AND P0, PT, R8, UR5, PT ;  /* 0x0000000508007c0c */ /* 0x000fda000bf05270 */
[----:B0-----:R-:W-:Y:S05]  /*dca0*/  @P0 BRA `(.L_x_1014) ;  /* 0xfffffffc00ec0947 */ /* 0x001fea000383ffff */
.L_x_1013:
[----:B------:R-:W-:Y:S05]  /*dcb0*/  BSYNC.RECONVERGENT B0 ;  /* 0x0000000000007941 */ /* 0x000fea0003800200 */
.L_x_1012:
        /* <DEDUP_REMOVED lines=15> */
.L_x_1016:
[----:B------:R-:W-:Y:S02]  /*ddb0*/  ISETP.NE.AND P1, PT, RZ, UR23, PT ;  /* 0x00000017ff007c0c */ /* 0x000fe4000bf25270 */
[----:B------:R-:W-:Y:S02]  /*ddc0*/  MOV R9, UR6 ;  /* 0x0000000600097c02 */ /* 0x000fe40008000f00 */
[----:B------:R-:W-:-:S13]  /*ddd0*/  ISETP.NE.OR P1, PT, R56, RZ, !P1 ;  /* 0x000000ff3800720c */ /* 0x000fda0004f25670 */
[----:B--2---:R-:W-:-:S06]  /*dde0*/  @!P1 IMAD.WIDE.U32 R8, R9, 0x8, R10 ;  /* 0x0000000809089825 */ /* 0x004fcc00078e000a */
[----:B------:R-:W2:Y:S01]  /*ddf0*/  @!P1 LDG.E.64 R8, desc[UR10][R8.64] ;  /* 0x0000000a08089981 */ /* 0x000ea2000c1e1b00 */
        /* <DEDUP_REMOVED lines=27> */
[----:B------:R-:W3:Y:S01]  /*dfb0*/  @!P3 LDG.E.64 R14, desc[UR10][R14.64] ;  /* 0x0000000a0e0eb981 */ /* 0x000ee2000c1e1b00 */
[----:B------:R-:W-:-:S03]  /*dfc0*/  MOV R27, UR19 ;  /* 0x00000013001b7c02 */ /* 0x000fc60008000f00 */
[----:B------:R-:W4:Y:S01]  /*dfd0*/  @!P2 LDG.E.64 R16, desc[UR10][R16.64] ;  /* 0x0000000a1010a981 */ /* 0x000f22000c1e1b00 */
[----:B--2---:R-:W-:Y:S01]  /*dfe0*/  @!P1 FADD.FTZ R53, R53, R9 ;  /* 0x0000000935359221 */ /* 0x004fe20000010000 */
[----:B------:R-:W-:Y:S01]  /*dff0*/  MOV R9, UR22 ;  /* 0x0000001600097c02 */ /* 0x000fe20008000f00 */
[----:B------:R-:W-:Y:S01]  /*e000*/  @!P1 FADD.FTZ R52, R52, R8 ;  /* 0x0000000834349221 */ /* 0x000fe20000010000 */
[----:B------:R-:W-:Y:S01]  /*e010*/  ISETP.NE.AND P1, PT, R12, UR24, PT ;  /* 0x000000180c007c0c */ /* 0x000fe2000bf25270 */
[----:B------:R-:W-:-:S03]  /*e020*/  @!P4 IMAD.WIDE.U32 R12, R13, 0x8, R10 ;  /* 0x000000080d0cc825 */ /* 0x000fc600078e000a */
[----:B------:R-:W-:Y:S01]  /*e030*/  ISETP.NE.OR P1, PT, R56, RZ, !P1 ;  /* 0x000000ff3800720c */ /* 0x000fe20004f25670 */
[--C-:B------:R-:W-:Y:S01]  /*e040*/  @!P0 IMAD.WIDE.U32 R8, R9, 0x8, R10.reuse ;  /* 0x0000000809088825 */ /* 0x100fe200078e000a */
[----:B------:R-:W2:Y:S04]  /*e050*/  @!P4 LDG.E.64 R22, desc[UR10][R12.64] ;  /* 0x0000000a0c16c981 */ /* 0x000ea8000c1e1b00 */
[----:B------:R0:W5:Y:S07]  /*e060*/  @!P0 LDG.E.64 R20, desc[UR10][R8.64] ;  /* 0x0000000a08148981 */ /* 0x00016e000c1e1b00 */
[----:B------:R-:W-:-:S04]  /*e070*/  @!P1 IMAD.WIDE.U32 R18, R19, 0x8, R10 ;  /* 0x0000000813129825 */ /* 0x000fc800078e000a */
[--C-:B0-----:R-:W-:Y:S02]  /*e080*/  @!P6 IMAD.WIDE.U32 R8, R25, 0x8, R10.reuse ;  /* 0x000000081908e825 */ /* 0x101fe400078e000a */
[----:B------:R-:W4:Y:S02]  /*e090*/  @!P1 LDG.E.64 R18, desc[UR10][R18.64] ;  /* 0x0000000a12129981 */ /* 0x000f24000c1e1b00 */
[----:B------:R-:W-:Y:S02]  /*e0a0*/  @!P5 IMAD.WIDE.U32 R12, R27, 0x8, R10 ;  /* 0x000000081b0cd825 */ /* 0x000fe400078e000a */
[----:B------:R-:W4:Y:S04]  /*e0b0*/  @!P6 LDG.E.64 R8, desc[UR10][R8.64] ;  /* 0x0000000a0808e981 */ /* 0x000f28000c1e1b00 */
[----:B------:R-:W4:Y:S01]  /*e0c0*/  @!P5 LDG.E.64 R12, desc[UR10][R12.64] ;  /* 0x0000000a0c0cd981 */ /* 0x000f22000c1e1b00 */
        /* <DEDUP_REMOVED lines=13> */
[----:B--2---:R-:W-:Y:S01]  /*e1a0*/  @!P4 FADD.FTZ R52, R52, R22 ;  /* 0x000000163434c221 */ /* 0x004fe20000010000 */
[----:B------:R-:W-:-:S03]  /*e1b0*/  @!P4 FADD.FTZ R53, R53, R23 ;  /* 0x000000173535c221 */ /* 0x000fc60000010000 */
[----:B---3--:R-:W-:Y:S01]  /*e1c0*/  @!P3 FADD.FTZ R52, R52, R14 ;  /* 0x0000000e3434b221 */ /* 0x008fe20000010000 */
[----:B------:R-:W-:-:S03]  /*e1d0*/  @!P3 FADD.FTZ R53, R53, R15 ;  /* 0x0000000f3535b221 */ /* 0x000fc60000010000 */
[----:B----4-:R-:W-:Y:S01]  /*e1e0*/  @!P2 FADD.FTZ R52, R52, R16 ;  /* 0x000000103434a221 */ /* 0x010fe20000010000 */
        /* <DEDUP_REMOVED lines=9> */
.L_x_1015:
[----:B------:R-:W-:-:S09]  /*e280*/  ULOP3.LUT UP0, UR6, UR12, 0x7, URZ, 0xc0, !UPT ;  /* 0x000000070c067892 */ /* 0x000fd2000f80c0ff */
[----:B------:R-:W-:Y:S05]  /*e290*/  BRA.U !UP0, `(.L_x_1011) ;  /* 0x0000000508687547 */ /* 0x000fea000b800000 */
[----:B------:R-:W-:Y:S02]  /*e2a0*/  UIADD3 UR6, UPT, UPT, UR6, -0x1, URZ ;  /* 0xffffffff06067890 */ /* 0x000fe4000fffe0ff */
[----:B------:R-:W-:Y:S02]  /*e2b0*/  ULOP3.LUT UP0, UR18, UR12, 0x3, URZ, 0xc0, !UPT ;  /* 0x000000030c127892 */ /* 0x000fe4000f80c0ff */
[----:B------:R-:W-:-:S09]  /*e2c0*/  UISETP.GE.U32.AND UP1, UPT, UR6, 0x3, UPT ;  /* 0x000000030600788c */ /* 0x000fd2000bf26070 */
[----:B------:R-:W-:Y:S05]  /*e2d0*/  BRA.U !UP1, `(.L_x_1017) ;  /* 0x0000000109b87547 */ /* 0x000fea000b800000 */
[----:B--2---:R-:W0:Y:S01]  /*e2e0*/  S2R R8, SR_CTAID.X ;  /* 0x0000000000087919 */ /* 0x004e220000002500 */
        /* <DEDUP_REMOVED lines=31> */
[----:B------:R-:W-:Y:S02]  /*e4e0*/  @!P3 IMAD.WIDE.U32 R16, R17, 0x8, R10 ;  /* 0x000000081110b825 */ /* 0x000fe400078e000a */
        /* <DEDUP_REMOVED lines=13> */
.L_x_1017:
[----:B------:R-:W-:Y:S05]  /*e5c0*/  BRA.U !UP0, `(.L_x_1011) ;  /* 0x00000001089c7547 */ /* 0x000fea000b800000 */
[----:B------:R-:W0:Y:S01]  /*e5d0*/  S2R R15, SR_CTAID.X ;  /* 0x00000000000f7919 */ /* 0x000e220000002500 */
[----:B------:R-:W-:Y:S02]  /*e5e0*/  UISETP.NE.AND UP0, UPT, UR18, 0x1, UPT ;  /* 0x000000011200788c */ /* 0x000fe4000bf05270 */
[----:B------:R-:W-:-:S07]  /*e5f0*/  ULOP3.LUT UR6, UR12, 0x1, URZ, 0xc0, !UPT ;  /* 0x000000010c067892 */ /* 0x000fce000f8ec0ff */
[----:B------:R-:W-:Y:S05]  /*e600*/  BRA.U !UP0, `(.L_x_1018) ;  /* 0x0000000108587547 */ /* 0x000fea000b800000 */
[----:B------:R-:W1:Y:S01]  /*e610*/  S2R R9, SR_CTAID.X ;  /* 0x0000000000097919 */ /* 0x000e620000002500 */
[----:B------:R-:W-:Y:S01]  /*e620*/  MOV R14, UR5 ;  /* 0x00000005000e7c02 */ /* 0x000fe20008000f00 */
[----:B--2---:R-:W2:Y:S01]  /*e630*/  S2R R8, SR_CTAID.Y ;  /* 0x0000000000087919 */ /* 0x004ea20000002600 */
[----:B-1----:R-:W-:Y:S02]  /*e640*/  ISETP.NE.AND P0, PT, R9, UR5, PT ;  /* 0x0000000509007c0c */ /* 0x002fe4000bf05270 */
[----:B------:R-:W-:Y:S02]  /*e650*/  IADD3 R9, PT, PT, R14, 0x1, RZ ;  /* 0x000000010e097810 */ /* 0x000fe40007ffe0ff */
[----:B------:R-:W-:Y:S02]  /*e660*/  ISETP.NE.OR P1, PT, R56, RZ, !P0 ;  /* 0x000000ff3800720c */ /* 0x000fe40004725670 */
        /* <DEDUP_REMOVED lines=16> */
.L_x_1018:
[----:B0-----:R-:W-:Y:S01]  /*e770*/  ISETP.NE.AND P0, PT, R15, UR5, PT ;  /* 0x000000050f007c0c */ /* 0x001fe2000bf05270 */
[----:B------:R-:W-:Y:S01]  /*e780*/  BSSY.RECONVERGENT B0, `(.L_x_1011) ;  /* 0x000000b000007945 */ /* 0x000fe20003800200 */
[----:B--2---:R-:W-:Y:S02]  /*e790*/  MOV R8, UR6 ;  /* 0x0000000600087c02 */ /* 0x004fe40008000f00 */
        /* <DEDUP_REMOVED lines=9> */
.L_x_1019:
[----:B------:R-:W-:Y:S05]  /*e830*/  BSYNC.RECONVERGENT B0 ;  /* 0x0000000000007941 */ /* 0x000fea0003800200 */
.L_x_1011:
        /* <DEDUP_REMOVED lines=13> */
[----:B-1----:R-:W1:Y:S01]  /*e910*/  LDS.64 R10, [UR5+0xc8] ;  /* 0x0000c805ff0a7984 */ /* 0x002e620008000a00 */
[----:B------:R-:W1:Y:S02]  /*e920*/  LDCU UR5, c[0x0][0x42c] ;  /* 0x00008580ff0577ac */ /* 0x000e640008000800 */
[----:B-1----:R-:W-:Y:S01]  /*e930*/  FMUL.FTZ R10, R10, UR5 ;  /* 0x000000050a0a7c20 */ /* 0x002fe20008410000 */
[----:B0---4-:R-:W-:-:S07]  /*e940*/  FMUL.FTZ R11, R11, UR5 ;  /* 0x000000050b0b7c20 */ /* 0x011fce0008410000 */
.L_x_1025:
[----:B0-----:R-:W-:-:S05]  /*e950*/  LEA R17, R13, UR15, 0x2 ;  /* 0x0000000f0d117c11 */ /* 0x001fca000f8e10ff */
[----:B-1----:R-:W3:Y:S04]  /*e960*/  LDL.64 R14, [R17+0x10] ;  /* 0x00001000110e7983 */ /* 0x002ee80000100a00 */
[----:B--2---:R-:W2:Y:S01]  /*e970*/  LDL.64 R8, [R17+0x90] ;  /* 0x0000900011087983 */ /* 0x004ea20000100a00 */
[----:B------:R-:W-:Y:S01]  /*e980*/  LEA R27, R13, R0, 0x4 ;  /* 0x000000000d1b7211 */ /* 0x000fe200078e20ff */
[----:B------:R-:W-:Y:S03]  /*e990*/  BSSY.RECONVERGENT B0, `(.L_x_1020) ;  /* 0x000003a000007945 */ /* 0x000fe60003800200 */
[C---:B------:R-:W-:Y:S02]  /*e9a0*/  ISETP.GE.U32.AND P0, PT, R27.reuse, UR18, PT ;  /* 0x000000121b007c0c */ /* 0x040fe4000bf06070 */
[----:B------:R-:W-:-:S04]  /*e9b0*/  IADD3 R29, PT, PT, R27, 0x10, RZ ;  /* 0x000000101b1d7810 */ /* 0x000fc80007ffe0ff */
[----:B------:R-:W-:Y:S02]  /*e9c0*/  ISETP.GE.U32.AND P1, PT, R29, UR18, PT ;  /* 0x000000121d007c0c */ /* 0x000fe4000bf26070 */
[----:B------:R-:W-:-:S04]  /*e9d0*/  SHF.R.S32.HI R28, RZ, 0x1f, R29 ;  /* 0x0000001fff1c7819 */ /* 0x000fc8000001141d */
[----:B------:R-:W-:Y:S01]  /*e9e0*/  ISETP.GE.AND.EX P1, PT, R28, UR19, PT, P1 ;  /* 0x000000131c007c0c */ /* 0x000fe2000bf26310 */
[--C-:B---3--:R-:W-:Y:S02]  /*e9f0*/  HADD2.F32 R12, -RZ, R14.reuse.H0_H0 ;  /* 0x2000000eff0c7230 */ /* 0x108fe40000004100 */
[----:B------:R-:W-:Y:S02]  /*ea00*/  HADD2.F32 R14, -RZ, R14.H1_H1 ;  /* 0x3000000eff0e7230 */ /* 0x000fe40000004100 */
[----:B--2---:R-:W-:Y:S02]  /*ea10*/  HADD2.F32 R17, -RZ, R8.H1_H1 ;  /* 0x30000008ff117230 */ /* 0x004fe40000004100 */
[----:B------:R-:W-:Y:S01]  /*ea20*/  FADD.FTZ R12, R12, -UR28 ;  /* 0x8000001c0c0c7e21 */ /* 0x000fe20008010000 */
[----:B------:R-:W-:-:S03]  /*ea30*/  FADD.FTZ R14, R14, -UR28 ;  /* 0x8000001c0e0e7e21 */ /* 0x000fc60008010000 */
[----:B------:R-:W-:Y:S01]  /*ea40*/  FMUL.FTZ R24, R12, UR16 ;  /* 0x000000100c187c20 */ /* 0x000fe20008410000 */
[----:B------:R-:W-:Y:S02]  /*ea50*/  HADD2.F32 R12, -RZ, R8.H0_H0 ;  /* 0x20000008ff0c7230 */ /* 0x000fe40000004100 */
[----:B------:R-:W-:Y:S01]  /*ea60*/  FMUL.FTZ R26, R14, UR16 ;  /* 0x000000100e1a7c20 */ /* 0x000fe20008410000 */
[----:B------:R-:W-:-:S03]  /*ea70*/  @P2 FFMA.FTZ R16, R55, R24, R6 ;  /* 0x0000001837102223 */ /* 0x000fc60000010006 */
[----:B------:R-:W-:Y:S01]  /*ea80*/  @P2 FFMA.FTZ R14, R54, R26, R7 ;  /* 0x0000001a360e2223 */ /* 0x000fe20000010007 */
[----:B------:R-:W-:-:S03]  /*ea90*/  @P2 FMUL.FTZ R18, R16, -1.4426950216293334961 ;  /* 0xbfb8aa3b10122820 */ /* 0x000fc60000410000 */
[----:B------:R-:W-:-:S03]  /*eaa0*/  @P2 FMUL.FTZ R20, R14, -1.4426950216293334961 ;  /* 0xbfb8aa3b0e142820 */ /* 0x000fc60000410000 */
[----:B------:R-:W0:Y:S08]  /*eab0*/  @P2 MUFU.EX2 R18, R18 ;  /* 0x0000001200122308 */ /* 0x000e300000000800 */
[----:B------:R-:W1:Y:S01]  /*eac0*/  @P2 MUFU.EX2 R20, R20 ;  /* 0x0000001400142308 */ /* 0x000e620000000800 */
[----:B0-----:R-:W-:Y:S01]  /*ead0*/  @P2 FADD.FTZ R19, R18, 1 ;  /* 0x3f80000012132421 */ /* 0x001fe20000010000 */
[----:B------:R-:W-:-:S04]  /*eae0*/  SHF.R.S32.HI R18, RZ, 0x1f, R27 ;  /* 0x0000001fff127819 */ /* 0x000fc8000001141b */
[----:B------:R-:W-:Y:S02]  /*eaf0*/  ISETP.GE.AND.EX P0, PT, R18, UR19, PT, P0 ;  /* 0x0000001312007c0c */ /* 0x000fe4000bf06300 */
[----:B------:R-:W0:Y:S01]  /*eb00*/  @P2 MUFU.RCP R19, R19 ;  /* 0x0000001300132308 */ /* 0x000e220000001000 */
[----:B-1----:R-:W-:-:S07]  /*eb10*/  @P2 FADD.FTZ R21, R20, 1 ;  /* 0x3f80000014152421 */ /* 0x002fce0000010000 */
[----:B------:R-:W1:Y:S01]  /*eb20*/  @P2 MUFU.RCP R22, R21 ;  /* 0x0000001500162308 */ /* 0x000e620000001000 */
[----:B0-----:R-:W-:Y:S01]  /*eb30*/  @P2 FADD.FTZ R23, -R19, 1 ;  /* 0x3f80000013172421 */ /* 0x001fe20000010100 */
[----:B------:R-:W-:-:S03]  /*eb40*/  @P2 FMUL.FTZ R8, R12, R19 ;  /* 0x000000130c082220 */ /* 0x000fc60000410000 */
[----:B------:R-:W-:Y:S01]  /*eb50*/  @P2 FFMA.FTZ R23, R16, R23, 1 ;  /* 0x3f80000010172423 */ /* 0x000fe20000010017 */
[----:B-1----:R-:W-:Y:S01]  /*eb60*/  @P2 FADD.FTZ R25, -R22, 1 ;  /* 0x3f80000016192421 */ /* 0x002fe20000010100 */
[----:B------:R-:W-:Y:S02]  /*eb70*/  @P2 FMUL.FTZ R22, R17, R22 ;  /* 0x0000001611162220 */ /* 0x000fe40000410000 */
[----:B------:R-:W-:Y:S01]  /*eb80*/  @P2 FMUL.FTZ R12, R8, R23 ;  /* 0x00000017080c2220 */ /* 0x000fe20000410000 */
[--C-:B------:R-:W-:Y:S01]  /*eb90*/  FFMA.FTZ R8, R10, R24, R11.reuse ;  /* 0x000000180a087223 */ /* 0x100fe2000001000b */
[----:B------:R-:W-:Y:S01]  /*eba0*/  @P2 FFMA.FTZ R25, R14, R25, 1 ;  /* 0x3f8000000e192423 */ /* 0x000fe20000010019 */
[--C-:B------:R-:W-:Y:S02]  /*ebb0*/  HADD2.F32 R14, -RZ, R15.reuse.H0_H0 ;  /* 0x2000000fff0e7230 */ /* 0x100fe40000004100 */
[----:B------:R-:W-:Y:S02]  /*ebc0*/  HADD2.F32 R15, -RZ, R15.H1_H1 ;  /* 0x3000000fff0f7230 */ /* 0x000fe40000004100 */
[----:B------:R-:W-:Y:S01]  /*ebd0*/  @P2 FMUL.FTZ R17, R22, R25 ;  /* 0x0000001916112220 */ /* 0x000fe20000410000 */
[----:B------:R-:W-:Y:S01]  /*ebe0*/  ISETP.NE.AND P2, PT, RZ, UR12, PT ;  /* 0x0000000cff007c0c */ /* 0x000fe2000bf45270 */
[----:B------:R-:W-:Y:S01]  /*ebf0*/  FADD.FTZ R14, R14, -UR28 ;  /* 0x8000001c0e0e7e21 */ /* 0x000fe20008010000 */
[----:B------:R-:W-:Y:S01]  /*ec00*/  FFMA.FTZ R8, R55, R12, -R8 ;  /* 0x0000000c37087223 */ /* 0x000fe20000010808 */
[----:B------:R-:W-:Y:S01]  /*ec10*/  FADD.FTZ R16, R15, -UR28 ;  /* 0x8000001c0f107e21 */ /* 0x000fe20008010000 */
[----:B------:R-:W-:Y:S01]  /*ec20*/  FFMA.FTZ R15, R10, R26, R11 ;  /* 0x0000001a0a0f7223 */ /* 0x000fe2000001000b */
[----:B------:R-:W-:-:S02]  /*ec30*/  FMUL.FTZ R20, R14, UR16 ;  /* 0x000000100e147c20 */ /* 0x000fc40008410000 */
[----:B------:R-:W-:Y:S01]  /*ec40*/  FMUL.FTZ R24, R16, UR16 ;  /* 0x0000001010187c20 */ /* 0x000fe20008410000 */
[----:B------:R-:W-:Y:S01]  /*ec50*/  FFMA.FTZ R16, R54, R17, -R15 ;  /* 0x0000001136107223 */ /* 0x000fe2000001080f */
[----:B------:R-:W-:Y:S06]  /*ec60*/  @P0 BRA `(.L_x_1021) ;  /* 0x0000000000300947 */ /* 0x000fec0003800000 */
[----:B------:R-:W-:Y:S01]  /*ec70*/  MOV R14, R2 ;  /* 0x00000002000e7202 */ /* 0x000fe20000000f00 */
[----:B------:R-:W-:Y:S01]  /*ec80*/  IMAD R12, R18, UR20, RZ ;  /* 0x00000014120c7c24 */ /* 0x000fe2000f8e02ff */
[----:B------:R-:W-:Y:S01]  /*ec90*/  MOV R15, R5 ;  /* 0x00000005000f7202 */ /* 0x000fe20000000f00 */
[----:B------:R-:W-:Y:S01]  /*eca0*/  FMUL.FTZ R19, R8, UR16 ;  /* 0x0000001008137c20 */ /* 0x000fe20008410000 */
[----:B------:R-:W-:Y:S01]  /*ecb0*/  FMUL.FTZ R8, R16, UR16 ;  /* 0x0000001010087c20 */ /* 0x000fe20008410000 */
[C---:B------:R-:W-:Y:S02]  /*ecc0*/  IMAD R17, R27.reuse, UR21, R12 ;  /* 0x000000151b117c24 */ /* 0x040fe4000f8e020c */
[----:B------:R-:W-:-:S05]  /*ecd0*/  IMAD.WIDE.U32 R14, R27, UR20, R14 ;  /* 0x000000141b0e7c25 */ /* 0x000fca000f8e000e */
[----:B------:R-:W-:Y:S02]  /*ece0*/  IADD3 R15, PT, PT, R15, R17, RZ ;  /* 0x000000110f0f7210 */ /* 0x000fe40007ffe0ff */
[----:B------:R-:W-:-:S04]  /*ecf0*/  LEA R16, P0, R14, UR6, 0x1 ;  /* 0x000000060e107c11 */ /* 0x000fc8000f8008ff */
[----:B------:R-:W-:Y:S02]  /*ed00*/  LEA.HI.X R17, R14, UR7, R15, 0x1, P0 ;  /* 0x000000070e117c11 */ /* 0x000fe400080f0c0f */
[----:B------:R-:W-:-:S05]  /*ed10*/  F2FP.F16.F32.PACK_AB R15, R8, R19 ;  /* 0x00000013080f723e */ /* 0x000fca00000000ff */
[----:B------:R0:W-:Y:S02]  /*ed20*/  STG.E desc[UR10][R16.64], R15 ;  /* 0x0000000f10007986 */ /* 0x0001e4000c10190a */
.L_x_1021:
[----:B------:R-:W-:Y:S05]  /*ed30*/  BSYNC.RECONVERGENT B0 ;  /* 0x0000000000007941 */ /* 0x000fea0003800200 */
.L_x_1020:
[--C-:B------:R-:W-:Y:S02]  /*ed40*/  HADD2.F32 R8, -RZ, R9.reuse.H0_H0 ;  /* 0x20000009ff087230 */ /* 0x100fe40000004100 */
[C-C-:B------:R-:W-:Y:S01]  /*ed50*/  FFMA.FTZ R22, R10.reuse, R20, R11.reuse ;  /* 0x000000140a167223 */ /* 0x140fe2000001000b */
[----:B------:R-:W-:Y:S01]  /*ed60*/  FFMA.FTZ R25, R10, R24, R11 ;  /* 0x000000180a197223 */ /* 0x000fe2000001000b */
[----:B------:R-:W-:Y:S01]  /*ed70*/  HADD2.F32 R9, -RZ, R9.H1_H1 ;  /* 0x30000009ff097230 */ /* 0x000fe20000004100 */
[----:B------:R-:W-:Y:S06]  /*ed80*/  @!P2 BRA `(.L_x_1022) ;  /* 0x000000000048a947 */ /* 0x000fec0003800000 */
        /* <DEDUP_REMOVED lines=18> */
.L_x_1022:
[----:B------:R-:W-:Y:S01]  /*eeb0*/  BSSY.RECONVERGENT B0, `(.L_x_1023) ;  /* 0x0000010000007945 */ /* 0x000fe20003800200 */
[----:B------:R-:W-:Y:S01]  /*eec0*/  FFMA.FTZ R22, R55, R8, -R22 ;  /* 0x0000000837167223 */ /* 0x000fe20000010816 */
[----:B------:R-:W-:Y:S02]  /*eed0*/  FFMA.FTZ R25, R54, R9, -R25 ;  /* 0x0000000936197223 */ /* 0x000fe40000010819 */
[----:B------:R-:W-:Y:S05]  /*eee0*/  @P1 BRA `(.L_x_1024) ;  /* 0x0000000000301947 */ /* 0x000fea0003800000 */
[----:B------:R-:W-:Y:S01]  /*eef0*/  MOV R8, R2 ;  /* 0x0000000200087202 */ /* 0x000fe20000000f00 */
[----:B------:R-:W-:Y:S01]  /*ef00*/  IMAD R12, R28, UR20, RZ ;  /* 0x000000141c0c7c24 */ /* 0x000fe2000f8e02ff */
[----:B------:R-:W-:Y:S01]  /*ef10*/  MOV R9, R5 ;  /* 0x0000000500097202 */ /* 0x000fe20000000f00 */
[----:B0-----:R-:W-:Y:S02]  /*ef20*/  FMUL.FTZ R17, R22, UR16 ;  /* 0x0000001016117c20 */ /* 0x001fe40008410000 */
[----:B------:R-:W-:Y:S02]  /*ef30*/  IMAD R15, R29, UR21, R12 ;  /* 0x000000151d0f7c24 */ /* 0x000fe4000f8e020c */
[----:B------:R-:W-:Y:S01]  /*ef40*/  FMUL.FTZ R12, R25, UR16 ;  /* 0x00000010190c7c20 */ /* 0x000fe20008410000 */
[----:B------:R-:W-:-:S05]  /*ef50*/  IMAD.WIDE.U32 R8, R29, UR20, R8 ;  /* 0x000000141d087c25 */ /* 0x000fca000f8e0008 */
[----:B------:R-:W-:Y:S02]  /*ef60*/  IADD3 R9, PT, PT, R9, R15, RZ ;  /* 0x0000000f09097210 */ /* 0x000fe40007ffe0ff */
[----:B------:R-:W-:-:S04]  /*ef70*/  LEA R14, P0, R8, UR6, 0x1 ;  /* 0x00000006080e7c11 */ /* 0x000fc8000f8008ff */
[----:B------:R-:W-:Y:S02]  /*ef80*/  LEA.HI.X R15, R8, UR7, R9, 0x1, P0 ;  /* 0x00000007080f7c11 */ /* 0x000fe400080f0c09 */
[----:B------:R-:W-:-:S05]  /*ef90*/  F2FP.F16.F32.PACK_AB R9, R12, R17 ;  /* 0x000000110c09723e */ /* 0x000fca00000000ff */
[----:B------:R1:W-:Y:S02]  /*efa0*/  STG.E desc[UR10][R14.64], R9 ;  /* 0x000000090e007986 */ /* 0x0003e4000c10190a */
.L_x_1024:
[----:B------:R-:W-:Y:S05]  /*efb0*/  BSYNC.RECONVERGENT B0 ;  /* 0x0000000000007941 */ /* 0x000fea0003800200 */
.L_x_1023:
[----:B------:R-:W-:-:S04]  /*efc0*/  IADD3 R13, PT, PT, R13, 0x2, RZ ;  /* 0x000000020d0d7810 */ /* 0x000fc80007ffe0ff */
[----:B------:R-:W-:-:S13]  /*efd0*/  ISETP.NE.AND P0, PT, R13, 0x20, PT ;  /* 0x000000200d00780c */ /* 0x000fda0003f05270 */
[----:B------:R-:W-:Y:S05]  /*efe0*/  @P0 BRA `(.L_x_1025) ;  /* 0xfffffff800580947 */ /* 0x000fea000383ffff */
[----:B------:R-:W2:Y:S01]  /*eff0*/  LDCU UR5, c[0x0][0x410] ;  /* 0x00008200ff0577ac */ /* 0x000ea20008000800 */
[----:B------:R-:W2:Y:S01]  /*f000*/  LDCU UR6, c[0x0][0x3e0] ;  /* 0x00007c00ff0677ac */ /* 0x000ea20008000800 */
[----:B------:R-:W-:Y:S02]  /*f010*/  UIADD3 UR8, UPT, UPT, UR9, UR8, URZ ;  /* 0x0000000809087290 */ /* 0x000fe4000fffe0ff */
[----:B------:R-:W-:Y:S02]  /*f020*/  UIADD3 UR4, UPT, UPT, UR4, 0x1, URZ ;  /* 0x0000000104047890 */ /* 0x000fe4000fffe0ff */
[----:B--2---:R-:W-:-:S04]  /*f030*/  UIMAD UR5, UR5, UR6, URZ ;  /* 0x00000006050572a4 */ /* 0x004fc8000f8e02ff */
[----:B------:R-:W-:-:S09]  /*f040*/  UISETP.GE.AND UP0, UPT, UR8, UR5, UPT ;  /* 0x000000050800728c */ /* 0x000fd2000bf06270 */
[----:B------:R-:W-:Y:S05]  /*f050*/  BRA.U !UP0, `(.L_x_1026) ;  /* 0xffffff1108587547 */ /* 0x000fea000b83ffff */
.L_x_1000:
[----:B-1----:R-:W1:Y:S01]  /*f060*/  S2R R9, SR_TID.X ;  /* 0x0000000000097919 */ /* 0x002e620000002100 */
        /* <DEDUP_REMOVED lines=15> */
.L_x_1028:
[----:B------:R-:W-:Y:S05]  /*f160*/  BSYNC.RECONVERGENT B0 ;  /* 0x0000000000007941 */ /* 0x000fea0003800200 */
.L_x_1027:
        /* <DEDUP_REMOVED lines=11> */
.L_x_1030:
[----:B------:R-:W2:Y:S04]  /*f220*/  LDG.E.STRONG.GPU R5, desc[UR10][R2.64] ;  /* 0x0000000a02057981 */ /* 0x000ea8000c1ef900 */
[----:B--2---:R-:W-:Y:S01]  /*f230*/  CCTL.IVALL ;  /* 0x00000000ff00798f */ /* 0x004fe20002000000 */
[----:B------:R-:W-:Y:S05]  /*f240*/  YIELD ;  /* 0x0000000000007946 */ /* 0x000fea0003800000 */
[----:B------:R-:W-:-:S13]  /*f250*/  ISETP.NE.AND P0, PT, R5, R0, PT ;  /* 0x000000000500720c */ /* 0x000fda0003f05270 */
[----:B------:R-:W-:Y:S05]  /*f260*/  @P0 BRA `(.L_x_1030) ;  /* 0xfffffffc00ec0947 */ /* 0x000fea000383ffff */
.L_x_1029:
        /* <DEDUP_REMOVED lines=75> */
.L_x_1033:
        /* <DEDUP_REMOVED lines=31> */
.L_x_1032:
[----:B------:R-:W-:Y:S05]  /*f910*/  BSYNC.RECONVERGENT B0 ;  /* 0x0000000000007941 */ /* 0x000fea0003800200 */
.L_x_1031:
        /* <DEDUP_REMOVED lines=10> */
.L_x_1034:
        /* <DEDUP_REMOVED lines=87> */
.L_x_1035:
        /* <DEDUP_REMOVED lines=13> */
.L_x_4512:


//--------------------- .text._Z35group_norm_nhwc_bwd_one_pass_kernelI11Fp16IOFp16WLi64ELi84ELi672EEv26Group_norm_nhwc_bwd_params --------------------------
	.section	.text._Z35group_norm_nhwc_bwd_one_pass_kernelI11Fp16IOFp16WLi64ELi84ELi672EEv26Group_norm_nhwc_bwd_params,"ax",@progbits
	.align	128
        .global         _Z35group_norm_nhwc_bwd_one_pass_kernelI11Fp16IOFp16WLi64ELi84ELi672EEv26Group_norm_nhwc_bwd_params
        .type           _Z35group_norm_nhwc_bwd_one_pass_kernelI11Fp16IOFp16WLi64ELi84ELi672EEv26Group_norm_nhwc_bwd_params,@function
        .size           _Z35group_norm_nhwc_bwd_one_pass_kernelI11Fp16IOFp16WLi64ELi84ELi672EEv26Group_norm_nhwc_bwd_params,(.L_x_4513 - _Z35group_norm_nhwc_bwd_one_pass_kernelI11Fp16IOFp16WLi64ELi84ELi672EEv26Group_norm_nhwc_bwd_params)
        .other          _Z35group_norm_nhwc_bwd_one_pass_kernelI11Fp16IOFp16WLi64ELi84ELi672EEv26Group_norm_nhwc_bwd_params,@"STO_CUDA_ENTRY STV_DEFAULT"
_Z35group_norm_nhwc_bwd_one_pass_kernelI11Fp16IOFp16WLi64ELi84ELi672EEv26Group_norm_nhwc_bwd_params:
.text._Z35group_norm_nhwc_bwd_one_pass_kernelI11Fp16IOFp16WLi64ELi84ELi672EEv26Group_norm_nhwc_bwd_params:
        /* <DEDUP_REMOVED lines=52> */
.L_x_1067:
        /* <DEDUP_REMOVED lines=146> */
[----:B---3--:R-:W-:Y:S02]  /*0c60*/  HADD2.F32 R52, -RZ, R52.H0_H0 ;  /* 0x20000034ff347230 */ /* 0x008fe40000004100 */
[----:B----4-:R-:W-:Y:S02]  /*0c70*/  HADD2.F32 R17, -RZ, R25.H0_H0 ;  /* 0x20000019ff117230 */ /* 0x010fe40000004100 */
[----:B------:R-:W-:Y:S02]  /*0c80*/  @P4 HADD2.F32 R53, -RZ, R27.H0_H0 ;  /* 0x2000001bff354230 */ /* 0x000fe40000004100 */
[----:B------:R-:W-:Y:S01]  /*0c90*/  @P4 HADD2.F32 R54, -RZ, R26.H0_H0 ;  /* 0x2000001aff364230 */ /* 0x000fe20000004100 */
        /* <DEDUP_REMOVED lines=74> */
.L_x_1037:
        /* <DEDUP_REMOVED lines=144> */
.L_x_1038:
        /* <DEDUP_REMOVED lines=35> */
.L_x_1040:
[----:B------:R-:W-:Y:S05]  /*1c70*/  BSYNC.RECONVERGENT B0 ;  /* 0x0000000000007941 */ /* 0x000fea0003800200 */
.L_x_1039:
        /* <DEDUP_REMOVED lines=56> */
.L_x_1042:
[----:B------:R-:W-:Y:S05]  /*2000*/  BSYNC.RECONVERGENT B0 ;  /* 0x0000000000007941 */ /* 0x000fea0003800200 */
.L_x_1041:
        /* <DEDUP_REMOVED lines=78> */
.L_x_1044:
[----:B------:R-:W-:Y:S05]  /*24f0*/  BSYNC.RECONVERGENT B0 ;  /* 0x0000000000007941 */ /* 0x000fea0003800200 */
.L_x_1043:
        /* <DEDUP_REMOVED lines=29> */
.L_x_1046:
[----:B------:R-:W-:Y:S05]  /*26d0*/  BSYNC.RECONVERGENT B0 ;  /* 0x0000000000007941 */ /* 0x000fea0003800200 */
.L_x_1045:
        /* <DEDUP_REMOVED lines=23> */
.L_x_1049:
[----:B-1----:R-:W4:Y:S04]  /*2850*/  LDG.E.STRONG.GPU R22, desc[UR8][R20.64] ;  /* 0x0000000814167981 */ /* 0x002f28000c1ef900 */
[----:B----4-:R-:W-:Y:S01]  /*2860*/  CCTL.IVALL ;  /* 0x00000000ff00798f */ /* 0x010fe20002000000 */
[----:B------:R-:W-:Y:S05]  /*2870*/  YIELD ;  /* 0x0000000000007946 */ /* 0x000fea0003800000 */
[----:B------:R-:W-:-:S13]  /*2880*/  ISETP.NE.AND P1, PT, R22, R27, PT ;  /* 0x0000001b1600720c */ /* 0x000fda0003f25270 */
[----:B------:R-:W-:Y:S05]  /*2890*/  @P1 BRA `(.L_x_1049) ;  /* 0xfffffffc00ec1947 */ /* 0x000fea000383ffff */
.L_x_1048:
        /* <DEDUP_REMOVED lines=14> */
.L_x_1051:
        /* <DEDUP_REMOVED lines=60> */
.L_x_1050:
        /* <DEDUP_REMOVED lines=33> */
.L_x_1052:
        /* <DEDUP_REMOVED lines=19> */
.L_x_1053:
        /* <DEDUP_REMOVED lines=9> */
.L_x_1054:
[----:B------:R-:W-:Y:S05]  /*3110*/  BSYNC.RECONVERGENT B0 ;  /* 0x0000000000007941 */ /* 0x000fea0003800200 */
.L_x_1047:
        /* <DEDUP_REMOVED lines=49> */
.L_x_1055:
        /* <DEDUP_REMOVED lines=20> */
.L_x_1057:
[----:B------:R-:W-:Y:S05]  /*3570*/  BSYNC.RECONVERGENT B0 ;  /* 0x0000000000007941 */ /* 0x000fea0003800200 */
.L_x_1056:
        /* <DEDUP_REMOVED lines=39> */
.L_x_1058:
        /* <DEDUP_REMOVED lines=18> */
.L_x_1060:
[----:B------:R-:W-:Y:S05]  /*3910*/  BSYNC.RECONVERGENT B0 ;  /* 0x0000000000007941 */ /* 0x000fea0003800200 */
.L_x_1059:
        /* <DEDUP_REMOVED lines=21> */
.L_x_1061:
        /* <DEDUP_REMOVED lines=18> */
.L_x_1063:
[----:B------:R-:W-:Y:S05]  /*3b90*/  BSYNC.RECONVERGENT B0 ;  /* 0x0000000000007941 */ /* 0x000fea0003800200 */
.L_x_1062:
        /* <DEDUP_REMOVED lines=21> */
.L_x_1064:
        /* <DEDUP_REMOVED lines=18> */
.L_x_1066:
[----:B------:R-:W-:Y:S05]  /*3e10*/  BSYNC.RECONVERGENT B0 ;  /* 0x0000000000007941 */ /* 0x000fea0003800200 */
.L_x_1065:
[----:B------:R-:W-:Y:S02]  /*3e20*/  IADD3 R36, PT, PT, R3, R36, RZ ;  /* 0x0000002403247210 */ /* 0x000fe40007ffe0ff */
[----:B------:R-:W-:Y:S02]  /*3e30*/  IADD3 R35, PT, PT, R35, 0x1, RZ ;  /* 0x0000000123237810 */ /* 0x000fe40007ffe0ff */
[----:B------:R-:W-:-:S13]  /*3e40*/  ISETP.GE.AND P0, PT, R36, UR4, PT ;  /* 0x0000000424007c0c */ /* 0x000fda000bf06270 */
[----:B------:R-:W-:Y:S05]  /*3e50*/  @!P0 BRA `(.L_x_1067) ;  /* 0xffffffc400388947 */ /* 0x000fea000383ffff */
.L_x_1036:
        /* <DEDUP_REMOVED lines=19> */
.L_x_1069:
[----:B------:R-:W-:Y:S05]  /*3f90*/  BSYNC.RECONVERGENT B0 ;  /* 0x0000000000007941 */ /* 0x000fea0003800200 */
.L_x_1068:
[----:B------:R-:W-:Y:S05]  /*3fa0*/  @P0 EXIT ;  /* 0x000000000000094d */ /* 0x000fea0003800000 */
[----:B------:R-:W-:Y:S05]  /*3fb0*/  @P2 BRA `(.L_x_1070) ;  /* 0x0000000000202947 */ /* 0x000fea0003800000 */
[----:B------:R-:W-:-:S05]  /*3fc0*/  IMAD R0, R6, R7, RZ ;  /* 0x0000000706007224 */ /* 0x000fca00078e02ff */
[----:B------:R-:W-:-:S13]  /*3fd0*/  ISETP.NE.AND P0, PT, R0, -0x1, PT ;  /* 0xffffffff0000780c */ /* 0x000fda0003f05270 */
[----:B------:R-:W-:Y:S05]  /*3fe0*/  @!P0 BRA `(.L_x_1070) ;  /* 0x0000000000148947 */ /* 0x000fea0003800000 */
.L_x_1071:
[----:B--2---:R-:W2:Y:S04]  /*3ff0*/  LDG.E.STRONG.GPU R3, desc[UR8][R4.64] ;  /* 0x0000000804037981 */ /* 0x004ea8000c1ef900 */
[----:B--2---:R-:W-:Y:S01]  /*4000*/  CCTL.IVALL ;  /* 0x00000000ff00798f */ /* 0x004fe20002000000 */
[----:B------:R-:W-:Y:S05]  /*4010*/  YIELD ;  /* 0x0000000000007946 */ /* 0x000fea0003800000 */
[----:B------:R-:W-:-:S13]  /*4020*/  ISETP.NE.AND P0, PT, R3, R0, PT ;  /* 0x000000000300720c */ /* 0x000fda0003f05270 */
[----:B------:R-:W-:Y:S05]  /*4030*/  @P0 BRA `(.L_x_1071) ;  /* 0xfffffffc00ec0947 */ /* 0x000fea000383ffff */
.L_x_1070:
        /* <DEDUP_REMOVED lines=74> */
.L_x_1074:
        /* <DEDUP_REMOVED lines=31> */
.L_x_1073:
[----:B------:R-:W-:Y:S05]  /*46d0*/  BSYNC.RECONVERGENT B0 ;  /* 0x0000000000007941 */ /* 0x000fea0003800200 */
.L_x_1072:
        /* <DEDUP_REMOVED lines=10> */
.L_x_1075:
        /* <DEDUP_REMOVED lines=87> */
.L_x_1076:
        /* <DEDUP_REMOVED lines=9> */
.L_x_4513:


//--------------------- .text._Z35group_norm_nhwc_bwd_one_pass_kernelI11Fp16IOFp16WLi128ELi84ELi672EEv26Group_norm_nhwc_bwd_params --------------------------
	.section	.text._Z35group_norm_nhwc_bwd_one_pass_kernelI11Fp16IOFp16WLi128ELi84ELi672EEv26Group_norm_nhwc_bwd_params,"ax",@progbits
	.align	128
        .global         _Z35group_norm_nhwc_bwd_one_pass_kernelI11Fp16IOFp16WLi128ELi84ELi672EEv26Group_norm_nhwc_bwd_params
        .type           _Z35group_norm_nhwc_bwd_one_pass_kernelI11Fp16IOFp16WLi128ELi84ELi672EEv26Group_norm_nhwc_bwd_params,@function
        .size           _Z35group_norm_nhwc_bwd_one_pass_kernelI11Fp16IOFp16WLi128ELi84ELi672EEv26Group_norm_nhwc_bwd_params,(.L_x_4514 - _Z35group_norm_nhwc_bwd_one_pass_kernelI11Fp16IOFp16WLi128ELi84ELi672EEv26Group_norm_nhwc_bwd_params)
        .other          _Z35group_norm_nhwc_bwd_one_pass_kernelI11Fp16IOFp16WLi128ELi84ELi672EEv26Group_norm_nhwc_bwd_params,@"STO_CUDA_ENTRY STV_DEFAULT"
_Z35group_norm_nhwc_bwd_one_pass_kernelI11Fp16IOFp16WLi128ELi84ELi672EEv26Group_norm_nhwc_bwd_params:
.text._Z35group_norm_nhwc_bwd_one_pass_kernelI11Fp16IOFp16WLi128ELi84ELi672EEv26Group_norm_nhwc_bwd_params:
        /* <DEDUP_REMOVED lines=22> */
.L_x_1120:
        /* <DEDUP_REMOVED lines=246> */
[----:B--2---:R-:W-:Y:S02]  /*10c0*/  @P1 HADD2.F32 R50, -RZ, R31.H0_H0 ;  /* 0x2000001fff321230 */ /* 0x004fe40000004100 */
[----:B------:R-:W-:Y:S02]  /*10d0*/  @P1 HADD2.F32 R48, -RZ, R30.H0_H0 ;  /* 0x2000001eff301230 */ /* 0x000fe40000004100 */
[----:B------:R-:W-:Y:S02]  /*10e0*/  HADD2.F32 R45, -RZ, R45.H0_H0 ;  /* 0x2000002dff2d7230 */ /* 0x000fe40000004100 */
[----:B------:R-:W-:Y:S01]  /*10f0*/  HADD2.F32 R15, -RZ, R17.H0_H0 ;  /* 0x20000011ff0f7230 */ /* 0x000fe20000004100 */
        /* <DEDUP_REMOVED lines=146> */
.L_x_1078:
        /* <DEDUP_REMOVED lines=288> */
.L_x_1079:
        /* <DEDUP_REMOVED lines=44> */
.L_x_1081:
[----:B------:R-:W-:Y:S05]  /*2ee0*/  BSYNC.RECONVERGENT B0 ;  /* 0x0000000000007941 */ /* 0x000fea0003800200 */
.L_x_1080:
        /* <DEDUP_REMOVED lines=54> */
.L_x_1083:
[----:B------:R-:W-:Y:S05]  /*3250*/  BSYNC.RECONVERGENT B0 ;  /* 0x0000000000007941 */ /* 0x000fea0003800200 */
.L_x_1082:
        /* <DEDUP_REMOVED lines=78> */
.L_x_1085:
[----:B------:R-:W-:Y:S05]  /*3740*/  BSYNC.RECONVERGENT B0 ;  /* 0x0000000000007941 */ /* 0x000fea0003800200 */
.L_x_1084:
        /* <DEDUP_REMOVED lines=32> */
.L_x_1087:
[----:B------:R-:W-:Y:S05]  /*3950*/  BSYNC.RECONVERGENT B0 ;  /* 0x0000000000007941 */ /* 0x000fea0003800200 */
.L_x_1086:
        /* <DEDUP_REMOVED lines=25> */
.L_x_1090:
[----:B-1----:R-:W2:Y:S04]  /*3af0*/  LDG.E.STRONG.GPU R22, desc[UR6][R18.64] ;  /* 0x0000000612167981 */ /* 0x002ea8000c1ef900 */
[----:B--2---:R-:W-:Y:S01]  /*3b00*/  CCTL.IVALL ;  /* 0x00000000ff00798f */ /* 0x004fe20002000000 */
[----:B------:R-:W-:Y:S05]  /*3b10*/  YIELD ;  /* 0x0000000000007946 */ /* 0x000fea0003800000 */
[----:B------:R-:W-:-:S13]  /*3b20*/  ISETP.NE.AND P0, PT, R22, R27, PT ;  /* 0x0000001b1600720c */ /* 0x000fda0003f05270 */
[----:B------:R-:W-:Y:S05]  /*3b30*/  @P0 BRA `(.L_x_1090) ;  /* 0xfffffffc00ec0947 */ /* 0x000fea000383ffff */
.L_x_1089:
        /* <DEDUP_REMOVED lines=15> */
.L_x_1092:
        /* <DEDUP_REMOVED lines=60> */
.L_x_1091:
        /* <DEDUP_REMOVED lines=33> */
.L_x_1093:
        /* <DEDUP_REMOVED lines=19> */
.L_x_1094:
        /* <DEDUP_REMOVED lines=9> */
.L_x_1095:
[----:B------:R-:W-:Y:S05]  /*43c0*/  BSYNC.RECONVERGENT B0 ;  /* 0x0000000000007941 */ /* 0x000fea0003800200 */
.L_x_1088:
        /* <DEDUP_REMOVED lines=47> */
.L_x_1096:
        /* <DEDUP_REMOVED lines=54> */
.L_x_1098:
[----:B------:R-:W-:Y:S05]  /*4a20*/  BSYNC.RECONVERGENT B0 ;  /* 0x0000000000007941 */ /* 0x000fea0003800200 */
.L_x_1097:
        /* <DEDUP_REMOVED lines=23> */
.L_x_1099:
        /* <DEDUP_REMOVED lines=21> */
.L_x_1101:
[----:B------:R-:W-:Y:S05]  /*4cf0*/  BSYNC.RECONVERGENT B0 ;  /* 0x0000000000007941 */ /* 0x000fea0003800200 */
.L_x_1100:
        /* <DEDUP_REMOVED lines=23> */
.L_x_1102:
        /* <DEDUP_REMOVED lines=18> */
.L_x_1104:
[----:B------:R-:W-:Y:S05]  /*4f90*/  BSYNC.RECONVERGENT B0 ;  /* 0x0000000000007941 */ /* 0x000fea0003800200 */
.L_x_1103:
        /* <DEDUP_REMOVED lines=31> */
.L_x_1105:
        /* <DEDUP_REMOVED lines=46> */
.L_x_1107:
[----:B------:R-:W-:Y:S05]  /*5470*/  BSYNC.RECONVERGENT B0 ;  /* 0x0000000000007941 */ /* 0x000fea0003800200 */
.L_x_1106:
        /* <DEDUP_REMOVED lines=21> */
.L_x_1108:
        /* <DEDUP_REMOVED lines=18> */
.L_x_1110:
[----:B------:R-:W-:Y:S05]  /*56f0*/  BSYNC.RECONVERGENT B0 ;  /* 0x0000000000007941 */ /* 0x000fea0003800200 */
.L_x_1109:
        /* <DEDUP_REMOVED lines=21> */
.L_x_1111:
        /* <DEDUP_REMOVED lines=18> */
.L_x_1113:
[----:B------:R-:W-:Y:S05]  /*5970*/  BSYNC.RECONVERGENT B0 ;  /* 0x0000000000007941 */ /* 0x000fea0003800200 */
.L_x_1112:
        /* <DEDUP_REMOVED lines=21> */
.L_x_1114:
        /* <DEDUP_REMOVED lines=18> */
.L_x_1116:
[----:B------:R-:W-:Y:S05]  /*5bf0*/  BSYNC.RECONVERGENT B0 ;  /* 0x0000000000007941 */ /* 0x000fea0003800200 */
.L_x_1115:
        /* <DEDUP_REMOVED lines=22> */
.L_x_1117:
        /* <DEDUP_REMOVED lines=18> */
.L_x_1119:
[----:B------:R-:W-:Y:S05]  /*5e80*/  BSYNC.RECONVERGENT B0 ;  /* 0x0000000000007941 */ /* 0x000fea0003800200 */
.L_x_1118:
[----:B------:R-:W3:Y:S01]  /*5e90*/  LDCU UR4, c[0x0][0x410] ;  /* 0x00008200ff0477ac */ /* 0x000ee20008000800 */
[----:B------:R-:W-:Y:S02]  /*5ea0*/  IADD3 R43, PT, PT, R20, R43, RZ ;  /* 0x0000002b142b7210 */ /* 0x000fe40007ffe0ff */
[----:B------:R-:W-:Y:S01]  /*5eb0*/  IADD3 R41, PT, PT, R41, 0x1, RZ ;  /* 0x0000000129297810 */ /* 0x000fe20007ffe0ff */
[----:B------:R-:W3:Y:S02]  /*5ec0*/  LDCU UR5, c[0x0][0x3e0] ;  /* 0x00007c00ff0577ac */ /* 0x000ee40008000800 */
[----:B---3--:R-:W-:-:S06]  /*5ed0*/  UIMAD UR4, UR4, UR5, URZ ;  /* 0x00000005040472a4 */ /* 0x008fcc000f8e02ff */
[----:B------:R-:W-:-:S13]  /*5ee0*/  ISETP.GE.AND P0, PT, R43, UR4, PT ;  /* 0x000000042b007c0c */ /* 0x000fda000bf06270 */
[----:B------:R-:W-:Y:S05]  /*5ef0*/  @!P0 BRA `(.L_x_1120) ;  /* 0xffffffa000988947 */ /* 0x000fea000383ffff */
.L_x_1077:
        /* <DEDUP_REMOVED lines=16> */
.L_x_1122:
[----:B------:R-:W-:Y:S05]  /*6000*/  BSYNC.RECONVERGENT B0 ;  /* 0x0000000000007941 */ /* 0x000fea0003800200 */
.L_x_1121:
        /* <DEDUP_REMOVED lines=11> */
.L_x_1124:
[----:B------:R-:W2:Y:S04]  /*60c0*/  LDG.E.STRONG.GPU R5, desc[UR6][R2.64] ;  /* 0x0000000602057981 */ /* 0x000ea8000c1ef900 */
[----:B--2---:R-:W-:Y:S01]  /*60d0*/  CCTL.IVALL ;  /* 0x00000000ff00798f */ /* 0x004fe20002000000 */
[----:B------:R-:W-:Y:S05]  /*60e0*/  YIELD ;  /* 0x0000000000007946 */ /* 0x000fea0003800000 */
[----:B------:R-:W-:-:S13]  /*60f0*/  ISETP.NE.AND P0, PT, R5, R0, PT ;  /* 0x000000000500720c */ /* 0x000fda0003f05270 */
[----:B------:R-:W-:Y:S05]  /*6100*/  @P0 BRA `(.L_x_1124) ;  /* 0xfffffffc00ec0947 */ /* 0x000fea000383ffff */
.L_x_1123:
        /* <DEDUP_REMOVED lines=75> */
.L_x_1127:
        /* <DEDUP_REMOVED lines=31> */
.L_x_1126:
[----:B------:R-:W-:Y:S05]  /*67b0*/  BSYNC.RECONVERGENT B0 ;  /* 0x0000000000007941 */ /* 0x000fea0003800200 */
.L_x_1125:
        /* <DEDUP_REMOVED lines=10> */
.L_x_1128:
        /* <DEDUP_REMOVED lines=87> */
.L_x_1129:
        /* <DEDUP_REMOVED lines=11> */
.L_x_4514:


//--------------------- .text._Z35group_norm_nhwc_bwd_one_pass_kernelI11Fp16IOFp16WLi256ELi84ELi672EEv26Group_norm_nhwc_bwd_params --------------------------
	.section	.text._Z35group_norm_nhwc_bwd_one_pass_kernelI11Fp16IOFp16WLi256ELi84ELi672EEv26Group_norm_nhwc_bwd_params,"ax",@progbits
	.align	128
        .global         _Z35group_norm_nhwc_bwd_one_pass_kernelI11Fp16IOFp16WLi256ELi84ELi672EEv26Group_norm_nhwc_bwd_params
        .type           _Z35group_norm_nhwc_bwd_one_pass_kernelI11Fp16IOFp16WLi256ELi84ELi672EEv26Group_norm_nhwc_bwd_params,@function
        .size           _Z35group_norm_nhwc_bwd_one_pass_kernelI11Fp16IOFp16WLi256ELi84ELi672EEv26Group_norm_nhwc_bwd_params,(.L_x_4515 - _Z35group_norm_nhwc_bwd_one_pass_kernelI11Fp16IOFp16WLi256ELi84ELi672EEv26Group_norm_nhwc_bwd_params)
        .other          _Z35group_norm_nhwc_bwd_one_pass_kernelI11Fp16IOFp16WLi256ELi84ELi672EEv26Group_norm_nhwc_bwd_params,@"STO_CUDA_ENTRY STV_DEFAULT"
_Z35group_norm_nhwc_bwd_one_pass_kernelI11Fp16IOFp16WLi256ELi84ELi672EEv26Group_norm_nhwc_bwd_params:
.text._Z35group_norm_nhwc_bwd_one_pass_kernelI11Fp16IOFp16WLi256ELi84ELi672EEv26Group_norm_nhwc_bwd_params:
        /* <DEDUP_REMOVED lines=22> */
.L_x_1197:
        /* <DEDUP_REMOVED lines=423> */
[----:B--2---:R-:W-:Y:S02]  /*1bd0*/  @P1 HADD2.F32 R64, -RZ, R31.H0_H0 ;  /* 0x2000001fff401230 */ /* 0x004fe40000004100 */
[----:B---3--:R-:W-:Y:S02]  /*1be0*/  @P1 HADD2.F32 R62, -RZ, R30.H0_H0 ;  /* 0x2000001eff3e1230 */ /* 0x008fe40000004100 */
[----:B------:R-:W-:Y:S02]  /*1bf0*/  HADD2.F32 R59, -RZ, R59.H0_H0 ;  /* 0x2000003bff3b7230 */ /* 0x000fe40000004100 */
[----:B------:R-:W-:Y:S01]  /*1c00*/  HADD2.F32 R15, -RZ, R17.H0_H0 ;  /* 0x20000011ff0f7230 */ /* 0x000fe20000004100 */
        /* <DEDUP_REMOVED lines=290> */
.L_x_1131:
        /* <DEDUP_REMOVED lines=576> */
.L_x_1132:
        /* <DEDUP_REMOVED lines=44> */
.L_x_1134:
[----:B------:R-:W-:Y:S05]  /*54f0*/  BSYNC.RECONVERGENT B0 ;  /* 0x0000000000007941 */ /* 0x000fea0003800200 */
.L_x_1133:
        /* <DEDUP_REMOVED lines=54> */
.L_x_1136:
[----:B------:R-:W-:Y:S05]  /*5860*/  BSYNC.RECONVERGENT B0 ;  /* 0x0000000000007941 */ /* 0x000fea0003800200 */
.L_x_1135:
        /* <DEDUP_REMOVED lines=78> */
.L_x_1138:
[----:B------:R-:W-:Y:S05]  /*5d50*/  BSYNC.RECONVERGENT B0 ;  /* 0x0000000000007941 */ /* 0x000fea0003800200 */
.L_x_1137:
        /* <DEDUP_REMOVED lines=31> */
.L_x_1140:
[----:B------:R-:W-:Y:S05]  /*5f50*/  BSYNC.RECONVERGENT B0 ;  /* 0x0000000000007941 */ /* 0x000fea0003800200 */
.L_x_1139:
        /* <DEDUP_REMOVED lines=28> */
.L_x_1143:
        /* <DEDUP_REMOVED lines=8> */
.L_x_1142:
        /* <DEDUP_REMOVED lines=26> */
.L_x_1145:
        /* <DEDUP_REMOVED lines=136> */
.L_x_1144:
        /* <DEDUP_REMOVED lines=69> */
.L_x_1146:
        /* <DEDUP_REMOVED lines=35> */
.L_x_1147:
        /* <DEDUP_REMOVED lines=19> */
.L_x_1148:
[----:B------:R-:W-:Y:S05]  /*7370*/  BSYNC.RECONVERGENT B0 ;  /* 0x0000000000007941 */ /* 0x000fea0003800200 */
.L_x_1141:
        /* <DEDUP_REMOVED lines=46> */
.L_x_1149:
        /* <DEDUP_REMOVED lines=21> */
.L_x_1151:
[----:B------:R-:W-:Y:S05]  /*77b0*/  BSYNC.RECONVERGENT B0 ;  /* 0x0000000000007941 */ /* 0x000fea0003800200 */
.L_x_1150:
        /* <DEDUP_REMOVED lines=35> */
.L_x_1152:
        /* <DEDUP_REMOVED lines=21> */
.L_x_1154:
[----:B------:R-:W-:Y:S05]  /*7b40*/  BSYNC.RECONVERGENT B0 ;  /* 0x0000000000007941 */ /* 0x000fea0003800200 */
.L_x_1153:
        /* <DEDUP_REMOVED lines=25> */
.L_x_1155:
        /* <DEDUP_REMOVED lines=21> */
.L_x_1157:
[----:B------:R-:W-:Y:S05]  /*7e30*/  BSYNC.RECONVERGENT B0 ;  /* 0x0000000000007941 */ /* 0x000fea0003800200 */
.L_x_1156:
        /* <DEDUP_REMOVED lines=35> */
.L_x_1158:
        /* <DEDUP_REMOVED lines=21> */
.L_x_1160:
[----:B------:R-:W-:Y:S05]  /*81c0*/  BSYNC.RECONVERGENT B0 ;  /* 0x0000000000007941 */ /* 0x000fea0003800200 */
.L_x_1159:
        /* <DEDUP_REMOVED lines=25> */
.L_x_1161:
        /* <DEDUP_REMOVED lines=21> */
.L_x_1163:
[----:B------:R-:W-:Y:S05]  /*84b0*/  BSYNC.RECONVERGENT B0 ;  /* 0x0000000000007941 */ /* 0x000fea0003800200 */
.L_x_1162:
        /* <DEDUP_REMOVED lines=82> */
.L_x_1164:
        /* <DEDUP_REMOVED lines=21> */
.L_x_1166:
[----:B------:R-:W-:Y:S05]  /*8b30*/  BSYNC.RECONVERGENT B0 ;  /* 0x0000000000007941 */ /* 0x000fea0003800200 */
.L_x_1165:
        /* <DEDUP_REMOVED lines=23> */
.L_x_1167:
        /* <DEDUP_REMOVED lines=19> */
.L_x_1169:
[----:B------:R-:W-:Y:S05]  /*8de0*/  BSYNC.RECONVERGENT B0 ;  /* 0x0000000000007941 */ /* 0x000fea0003800200 */
.L_x_1168:
        /* <DEDUP_REMOVED lines=23> */
.L_x_1170:
        /* <DEDUP_REMOVED lines=21> */
.L_x_1172:
[----:B------:R-:W-:Y:S05]  /*90b0*/  BSYNC.RECONVERGENT B0 ;  /* 0x0000000000007941 */ /* 0x000fea0003800200 */
.L_x_1171:
        /* <DEDUP_REMOVED lines=23> */
.L_x_1173:
        /* <DEDUP_REMOVED lines=18> */
.L_x_1175:
[----:B------:R-:W-:Y:S05]  /*9350*/  BSYNC.RECONVERGENT B0 ;  /* 0x0000000000007941 */ /* 0x000fea0003800200 */
.L_x_1174:
        /* <DEDUP_REMOVED lines=61> */
.L_x_1176:
        /* <DEDUP_REMOVED lines=32> */
.L_x_1178:
[----:B------:R-:W-:Y:S05]  /*9930*/  BSYNC.RECONVERGENT B0 ;  /* 0x0000000000007941 */ /* 0x000fea0003800200 */
.L_x_1177:
        /* <DEDUP_REMOVED lines=21> */
.L_x_1179:
        /* <DEDUP_REMOVED lines=18> */
.L_x_1181:
[----:B------:R-:W-:Y:S05]  /*9bb0*/  BSYNC.RECONVERGENT B0 ;  /* 0x0000000000007941 */ /* 0x000fea0003800200 */
.L_x_1180:
        /* <DEDUP_REMOVED lines=21> */
.L_x_1182:
        /* <DEDUP_REMOVED lines=18> */
.L_x_1184:
[----:B------:R-:W-:Y:S05]  /*9e30*/  BSYNC.RECONVERGENT B0 ;  /* 0x0000000000007941 */ /* 0x000fea0003800200 */
.L_x_1183:
        /* <DEDUP_REMOVED lines=21> */
.L_x_1185:
        /* <DEDUP_REMOVED lines=18> */
.L_x_1187:
[----:B------:R-:W-:Y:S05]  /*a0b0*/  BSYNC.RECONVERGENT B0 ;  /* 0x0000000000007941 */ /* 0x000fea0003800200 */
.L_x_1186:
        /* <DEDUP_REMOVED lines=21> */
.L_x_1188:
        /* <DEDUP_REMOVED lines=18> */
.L_x_1190:
[----:B------:R-:W-:Y:S05]  /*a330*/  BSYNC.RECONVERGENT B0 ;  /* 0x0000000000007941 */ /* 0x000fea0003800200 */
.L_x_1189:
        /* <DEDUP_REMOVED lines=21> */
.L_x_1191:
        /* <DEDUP_REMOVED lines=18> */
.L_x_1193:
[----:B------:R-:W-:Y:S05]  /*a5b0*/  BSYNC.RECONVERGENT B0 ;  /* 0x0000000000007941 */ /* 0x000fea0003800200 */
.L_x_1192:
        /* <DEDUP_REMOVED lines=22> */
.L_x_1194:
        /* <DEDUP_REMOVED lines=18> */
.L_x_1196:
[----:B------:R-:W-:Y:S05]  /*a840*/  BSYNC.RECONVERGENT B0 ;  /* 0x0000000000007941 */ /* 0x000fea0003800200 */
.L_x_1195:
        /* <DEDUP_REMOVED lines=8> */
.L_x_1130:
        /* <DEDUP_REMOVED lines=15> */
.L_x_1199:
[----:B------:R-:W-:Y:S05]  /*a9c0*/  BSYNC.RECONVERGENT B0 ;  /* 0x0000000000007941 */ /* 0x000fea0003800200 */
.L_x_1198:
        /* <DEDUP_REMOVED lines=11> */
.L_x_1201:
[----:B------:R-:W2:Y:S04]  /*aa80*/  LDG.E.STRONG.GPU R5, desc[UR8][R2.64] ;  /* 0x0000000802057981 */ /* 0x000ea8000c1ef900 */
[----:B--2---:R-:W-:Y:S01]  /*aa90*/  CCTL.IVALL ;  /* 0x00000000ff00798f */ /* 0x004fe20002000000 */
[----:B------:R-:W-:Y:S05]  /*aaa0*/  YIELD ;  /* 0x0000000000007946 */ /* 0x000fea0003800000 */
[----:B------:R-:W-:-:S13]  /*aab0*/  ISETP.NE.AND P0, PT, R5, R0, PT ;  /* 0x000000000500720c */ /* 0x000fda0003f05270 */
[----:B------:R-:W-:Y:S05]  /*aac0*/  @P0 BRA `(.L_x_1201) ;  /* 0xfffffffc00ec0947 */ /* 0x000fea000383ffff */
.L_x_1200:
        /* <DEDUP_REMOVED lines=73> */
.L_x_1204:
        /* <DEDUP_REMOVED lines=31> */
.L_x_1203:
[----:B------:R-:W-:Y:S05]  /*b150*/  BSYNC.RECONVERGENT B0 ;  /* 0x0000000000007941 */ /* 0x000fea0003800200 */
.L_x_1202:
        /* <DEDUP_REMOVED lines=10> */
.L_x_1205:
        /* <DEDUP_REMOVED lines=22> */
[----:B---3--:R-:W-:-:S02]  /*b360*/  F2FP.F16.F32.PACK_AB R31, R7, R2 ;  /* 0x00000002071f723e */ /* 0x008fc400000000ff */
[----:B------:R-:W-:-:S04]  /*b370*/  LOP3.LUT R2, R61, 0x3, RZ, 0xc0, !PT ;  /* 0x000000033d027812 */ /* 0x000fc800078ec0ff */
[----:B------:R-:W-:Y:S02]  /*b380*/  IADD3.X R9, PT, PT, R2, UR5, RZ, P1, !PT ;  /* 0x0000000502097c10 */ /* 0x000fe40008ffe4ff */
[----:B----4-:R-:W-:Y:S02]  /*b390*/  F2FP.F16.F32.PACK_AB R33, R25, R12 ;  /* 0x0000000c1921723e */ /* 0x010fe400000000ff */
        /* <DEDUP_REMOVED lines=55> */
[----:B----4-:R-:W-:Y:S02]  /*b710*/  F2FP.F16.F32.PACK_AB R13, R13, R8 ;  /* 0x000000080d0d723e */ /* 0x010fe400000000ff */
[----:B-----5:R-:W-:-:S03]  /*b720*/  F2FP.F16.F32.PACK_AB R7, R5, R6 ;  /* 0x000000060507723e */ /* 0x020fc600000000ff */
[----:B------:R3:W-:Y:S04]  /*b730*/  STG.E desc[UR8][R26.64], R13 ;  /* 0x0000000d1a007986 */ /* 0x0007e8000c101908 */
[----:B------:R3:W-:Y:S02]  /*b740*/  STG.E desc[UR8][R28.64], R7 ;  /* 0x000000071c007986 */ /* 0x0007e4000c101908 */
[----:B------:R-:W-:Y:S05]  /*b750*/  @P0 BRA `(.L_x_1205) ;  /* 0xfffffff800a80947 */ /* 0x000fea000383ffff */
[----:B------:R-:W-:Y:S05]  /*b760*/  EXIT ;  /* 0x000000000000794d */ /* 0x000fea0003800000 */
.L_x_1206:
        /* <DEDUP_REMOVED lines=9> */
.L_x_4515:


//--------------------- .text._Z35group_norm_nhwc_bwd_one_pass_kernelI11Fp16IOFp16WLi512ELi84ELi672EEv26Group_norm_nhwc_bwd_params --------------------------
	.section	.text._Z35group_norm_nhwc_bwd_one_pass_kernelI11Fp16IOFp16WLi512ELi84ELi672EEv26Group_norm_nhwc_bwd_params,"ax",@progbits
	.align	128
        .global         _Z35group_norm_nhwc_bwd_one_pass_kernelI11Fp16IOFp16WLi512ELi84ELi672EEv26Group_norm_nhwc_bwd_params
        .type           _Z35group_norm_nhwc_bwd_one_pass_kernelI11Fp16IOFp16WLi512ELi84ELi672EEv26Group_norm_nhwc_bwd_params,@function
        .size           _Z35group_norm_nhwc_bwd_one_pass_kernelI11Fp16IOFp16WLi512ELi84ELi672EEv26Group_norm_nhwc_bwd_params,(.L_x_4516 - _Z35group_norm_nhwc_bwd_one_pass_kernelI11Fp16IOFp16WLi512ELi84ELi672EEv26Group_norm_nhwc_bwd_params)
        .other          _Z35group_norm_nhwc_bwd_one_pass_kernelI11Fp16IOFp16WLi512ELi84ELi672EEv26Group_norm_nhwc_bwd_params,@"STO_CUDA_ENTRY STV_DEFAULT"
_Z35group_norm_nhwc_bwd_one_pass_kernelI11Fp16IOFp16WLi512ELi84ELi672EEv26Group_norm_nhwc_bwd_params:
.text._Z35group_norm_nhwc_bwd_one_pass_kernelI11Fp16IOFp16WLi512ELi84ELi672EEv26Group_norm_nhwc_bwd_params:
        /* <DEDUP_REMOVED lines=28> */
.L_x_1233:
        /* <DEDUP_REMOVED lines=752> */
[----:B-1----:R-:W4:Y:S01]  /*30c0*/  LDL.LU R76, [R1+0x174] ;  /* 0x00017400014c7983 */ /* 0x002f220000300800 */
        /* <DEDUP_REMOVED lines=46> */
[----:B------:R-:W-:-:S03]  /*33b0*/  IADD3 R60, PT, PT, R0, 0x1e0, RZ ;  /* 0x000001e0003c7810 */ /* 0x000fc60007ffe0ff */
[----:B------:R-:W3:Y:S01]  /*33c0*/  @!P6 LDG.E R23, desc[UR10][R32.64] ;  /* 0x0000000a2017e981 */ /* 0x000ee2000c1e1900 */
[----:B-1----:R-:W-:Y:S01]  /*33d0*/  @!P4 IMAD R20, R16, R14, RZ ;  /* 0x0000000e1014c224 */ /* 0x002fe200078e02ff */
        /* <DEDUP_REMOVED lines=12> */
[----:B------:R-:W-:Y:S02]  /*34a0*/  LOP3.LUT P5, RZ, R74, 0x8, RZ, 0xc0, !PT ;  /* 0x000000084aff7812 */ /* 0x000fe400078ac0ff */
[----:B------:R-:W-:-:S11]  /*34b0*/  CS2R R20, SRZ ;  /* 0x0000000000147805 */ /* 0x000fd6000001ff00 */
[----:B------:R-:W3:Y:S04]  /*34c0*/  @!P5 LDG.E R20, desc[UR10][R26.64] ;  /* 0x0000000a1a14d981 */ /* 0x000ee8000c1e1900 */
[----:B------:R0:W3:Y:S01]  /*34d0*/  @!P5 LDG.E R21, desc[UR10][R28.64] ;  /* 0x0000000a1c15d981 */ /* 0x0000e2000c1e1900 */
[----:B------:R-:W-:Y:S02]  /*34e0*/  ISETP.GE.U32.AND P5, PT, R60, UR16, PT ;  /* 0x000000103c007c0c */ /* 0x000fe4000bfa6070 */
[----:B0-----:R-:W-:-:S04]  /*34f0*/  SHF.R.S32.HI R28, RZ, 0x1f, R60 ;  /* 0x0000001fff1c7819 */ /* 0x001fc8000001143c */
[----:B------:R-:W-:-:S13]  /*3500*/  ISETP.GE.AND.EX P5, PT, R28, UR17, PT, P5 ;  /* 0x000000111c007c0c */ /* 0x000fda000bfa6350 */
[----:B------:R-:W0:Y:S01]  /*3510*/  @!P5 LDC.64 R26, c[0x0][0x3f8] ;  /* 0x0000fe00ff1adb82 */ /* 0x000e220000000a00 */
[----:B------:R-:W-:Y:S02]  /*3520*/  @!P5 MOV R29, R5 ;  /* 0x00000005001dd202 */ /* 0x000fe40000000f00 */
[C---:B------:R-:W-:Y:S02]  /*3530*/  LOP3.LUT P1, RZ, R74.reuse, 0x2, RZ, 0xc0, !PT ;  /* 0x000000024aff7812 */ /* 0x040fe4000782c0ff */
[----:B------:R-:W-:Y:S01]  /*3540*/  LOP3.LUT R74, R74, 0xf7ffffff, RZ, 0xc0, !PT ;  /* 0xf7ffffff4a4a7812 */ /* 0x000fe200078ec0ff */
[----:B0-----:R-:W-:Y:S01]  /*3550*/  @!P5 IMAD R32, R28, R26, RZ ;  /* 0x0000001a1c20d224 */ /* 0x001fe200078e02ff */
[----:B------:R-:W-:-:S03]  /*3560*/  @!P5 MOV R28, R2 ;  /* 0x00000002001cd202 */ /* 0x000fc60000000f00 */
[C---:B------:R-:W-:Y:S02]  /*3570*/  @!P5 IMAD R32, R60.reuse, R27, R32 ;  /* 0x0000001b3c20d224 */ /* 0x040fe400078e0220 */
[----:B------:R-:W-:-:S04]  /*3580*/  @!P5 IMAD.WIDE.U32 R28, R60, R26, R28 ;  /* 0x0000001a3c1cd225 */ /* 0x000fc800078e001c */
[----:B------:R-:W-:Y:S01]  /*3590*/  HFMA2 R60, -RZ, RZ, 0, 0 ;  /* 0x00000000ff3c7431 */ /* 0x000fe200000001ff */
[----:B------:R-:W-:Y:S02]  /*35a0*/  @P5 LOP3.LUT R74, R74, 0x8000000, RZ, 0xfc, !PT ;  /* 0x080000004a4a5812 */ /* 0x000fe400078efcff */
[----:B------:R-:W-:Y:S01]  /*35b0*/  PRMT R62, RZ, 0x5410, RZ ;  /* 0x00005410ff3e7816 */ /* 0x000fe200000000ff */
[----:B----4-:R0:W-:Y:S01]  /*35c0*/  STL [R1+0x94], R76 ;  /* 0x0000944c01007387 */ /* 0x0101e20000100800 */
[----:B------:R-:W1:Y:S03]  /*35d0*/  @!P5 LDC.64 R26, c[0x0][0x3a0] ;  /* 0x0000e800ff1adb82 */ /* 0x000e660000000a00 */
[----:B------:R4:W3:Y:S02]  /*35e0*/  @!P1 LDG.E R60, desc[UR10][R38.64] ;  /* 0x0000000a263c9981 */ /* 0x0008e4000c1e1900 */
[----:B----4-:R-:W-:-:S06]  /*35f0*/  CS2R R38, SRZ ;  /* 0x0000000000267805 */ /* 0x010fcc000001ff00 */
[----:B------:R4:W4:Y:S01]  /*3600*/  @!P1 LDG.E R38, desc[UR10][R40.64] ;  /* 0x0000000a28269981 */ /* 0x000922000c1e1900 */
[----:B------:R-:W-:-:S03]  /*3610*/  LOP3.LUT P1, RZ, R74, 0x1000000, RZ, 0xc0, !PT ;  /* 0x010000004aff7812 */ /* 0x000fc6000782c0ff */
[----:B------:R-:W-:Y:S04]  /*3620*/  STL [R1+0x1f0], R6 ;  /* 0x0001f00601007387 */ /* 0x000fe80000100800 */
[----:B------:R-:W-:Y:S04]  /*3630*/  STL [R1+0x1f8], R6 ;  /* 0x0001f80601007387 */ /* 0x000fe80000100800 */
[----:B--2---:R2:W-:Y:S02]  /*3640*/  STL [R1+0x1fc], R7 ;  /* 0x0001fc0701007387 */ /* 0x0045e40000100800 */
[----:B------:R-:W-:-:S02]  /*3650*/  @!P1 PRMT R62, R62, 0x5410, R76 ;  /* 0x000054103e3e9816 */ /* 0x000fc4000000004c */
[----:B---3--:R-:W-:Y:S02]  /*3660*/  STL [R1+0x1cc], R12 ;  /* 0x0001cc0c01007387 */ /* 0x008fe40000100800 */
[----:B------:R-:W-:Y:S02]  /*3670*/  @!P1 PRMT R62, R76, 0x7632, R62 ;  /* 0x000076324c3e9816 */ /* 0x000fe4000000003e */
[----:B0-----:R-:W3:Y:S04]  /*3680*/  LDL.LU R76, [R1+0x218] ;  /* 0x00021800014c7983 */ /* 0x001ee80000300800 */
[----:B--2---:R-:W2:Y:S04]  /*3690*/  LDL.LU R7, [R1+0x180] ;  /* 0x0001800001077983 */ /* 0x004ea80000300800 */
[----:B------:R-:W2:Y:S04]  /*36a0*/  LDL.LU R6, [R1+0x17c] ;  /* 0x00017c0001067983 */ /* 0x000ea80000300800 */
[----:B------:R-:W-:Y:S04]  /*36b0*/  STL [R1+0x200], R12 ;  /* 0x0002000c01007387 */ /* 0x000fe80000100800 */
[----:B------:R0:W-:Y:S04]  /*36c0*/  STL [R1+0x214], R12 ;  /* 0x0002140c01007387 */ /* 0x0001e80000100800 */
[----:B------:R-:W-:Y:S04]  /*36d0*/  STL [R1+0x1dc], R77 ;  /* 0x0001dc4d01007387 */ /* 0x000fe80000100800 */
[----:B------:R1:W-:Y:S01]  /*36e0*/  STL [R1+0x210], R77 ;  /* 0x0002104d01007387 */ /* 0x0003e20000100800 */
[----:B0-----:R-:W-:-:S03]  /*36f0*/  PRMT R12, RZ, 0x7610, R12 ;  /* 0x00007610ff0c7816 */ /* 0x001fc6000000000c */
[----:B------:R-:W-:Y:S04]  /*3700*/  STL.S16 [R1+0x126], RZ ;  /* 0x000126ff01007387 */ /* 0x000fe80000100600 */
[----:B------:R0:W-:Y:S04]  /*3710*/  STL.S16 [R1+0x124], R12 ;  /* 0x0001240c01007387 */ /* 0x0001e80000100600 */
[----:B-1----:R-:W2:Y:S01]  /*3720*/  LDL.LU R77, [R1+0x170] ;  /* 0x00017000014d7983 */ /* 0x002ea20000300800 */
[----:B------:R-:W-:Y:S02]  /*3730*/  @!P5 IADD3 R32, PT, PT, R29, R32, RZ ;  /* 0x000000201d20d210 */ /* 0x000fe40007ffe0ff */
[C---:B------:R-:W-:Y:S01]  /*3740*/  @!P5 SHF.L.U32 R33, R28.reuse, 0x1, RZ ;  /* 0x000000011c21d819 */ /* 0x040fe200000006ff */
[----:B------:R-:W-:Y:S01]  /*3750*/  HFMA2 R43, -RZ, RZ, 0, 0 ;  /* 0x00000000ff2b7431 */ /* 0x000fe200000001ff */
[----:B------:R-:W-:Y:S01]  /*3760*/  @!P5 SHF.L.U64.HI R32, R28, 0x1, R32 ;  /* 0x000000011c20d819 */ /* 0x000fe20000010220 */
[----:B------:R-:W2:Y:S01]  /*3770*/  @!P0 LDG.E R39, desc[UR10][R46.64] ;  /* 0x0000000a2e278981 */ /* 0x000ea2000c1e1900 */
[----:B------:R-:W1:Y:S03]  /*3780*/  @!P5 LDC.64 R28, c[0x0][0x398] ;  /* 0x0000e600ff1cdb82 */ /* 0x000e660000000a00 */
[----:B------:R0:W2:Y:S01]  /*3790*/  @!P6 LDG.E R43, desc[UR10][R34.64] ;  /* 0x0000000a222be981 */ /* 0x0000a2000c1e1900 */
[----:B------:R-:W-:-:S02]  /*37a0*/  @!P5 IADD3 R26, P6, PT, R33, R26, RZ ;  /* 0x0000001a211ad210 */ /* 0x000fc40007fde0ff */
[----:B----4-:R-:W-:Y:S02]  /*37b0*/  IADD3 R41, PT, PT, R0, 0x1f0, RZ ;  /* 0x000001f000297810 */ /* 0x010fe40007ffe0ff */
[----:B------:R-:W-:Y:S02]  /*37c0*/  @!P5 IADD3.X R27, PT, PT, R32, R27, RZ, P6, !PT ;  /* 0x0000001b201bd210 */ /* 0x000fe400037fe4ff */
[----:B0-----:R-:W-:Y:S02]  /*37d0*/  SHF.R.S32.HI R34, RZ, 0x1f, R41 ;  /* 0x0000001fff227819 */ /* 0x001fe40000011429 */
[----:B-1----:R-:W-:-:S04]  /*37e0*/  @!P5 IADD3 R28, P6, PT, R33, R28, RZ ;  /* 0x0000001c211cd210 */ /* 0x002fc80007fde0ff */
[----:B------:R-:W-:Y:S02]  /*37f0*/  @!P5 IADD3.X R29, PT, PT, R32, R29, RZ, P6, !PT ;  /* 0x0000001d201dd210 */ /* 0x000fe400037fe4ff */
[----:B------:R-:W-:-:S04]  /*3800*/  ISETP.GE.U32.AND P6, PT, R41, UR16, PT ;  /* 0x0000001029007c0c */ /* 0x000fc8000bfc6070 */
[----:B------:R-:W-:-:S13]  /*3810*/  ISETP.GE.AND.EX P6, PT, R34, UR17, PT, P6 ;  /* 0x0000001122007c0c */ /* 0x000fda000bfc6360 */
[----:B------:R-:W0:Y:S01]  /*3820*/  @!P6 LDC.64 R32, c[0x0][0x3f8] ;  /* 0x0000fe00ff20eb82 */ /* 0x000e220000000a00 */
[----:B---3--:R-:W-:Y:S02]  /*3830*/  PRMT R76, R12, 0x7610, R76 ;  /* 0x000076100c4c7816 */ /* 0x008fe4000000004c */
[----:B------:R-:W3:Y:S01]  /*3840*/  LDL.S16 R12, [R1+0x126] ;  /* 0x00012600010c7983 */ /* 0x000ee20000100600 */
[----:B------:R-:W-:Y:S02]  /*3850*/  MOV R40, RZ ;  /* 0x000000ff00287202 */ /* 0x000fe40000000f00 */
[----:B------:R-:W-:-:S04]  /*3860*/  @!P6 MOV R35, R5 ;  /* 0x000000050023e202 */ /* 0x000fc80000000f00 */
[----:B------:R0:W4:Y:S02]  /*3870*/  @!P0 LDG.E R40, desc[UR10][R44.64] ;  /* 0x0000000a2c288981 */ /* 0x000124000c1e1900 */
        /* <DEDUP_REMOVED lines=18> */
[----:B--2---:R-:W-:Y:S02]  /*39a0*/  @!P0 PRMT R65, R65, 0x5410, R7 ;  /* 0x0000541041418816 */ /* 0x004fe40000000007 */
[----:B------:R-:W-:Y:S02]  /*39b0*/  @!P0 PRMT R64, R64, 0x5410, R6 ;  /* 0x0000541040408816 */ /* 0x000fe40000000006 */
[----:B------:R-:W-:-:S02]  /*39c0*/  @P6 LOP3.LUT R74, R74, 0x4000000, RZ, 0xfc, !PT ;  /* 0x040000004a4a6812 */ /* 0x000fc400078efcff */
[----:B------:R-:W-:Y:S02]  /*39d0*/  @!P0 PRMT R65, R7, 0x7632, R65 ;  /* 0x0000763207418816 */ /* 0x000fe40000000041 */
[----:B------:R-:W-:Y:S02]  /*39e0*/  @!P0 PRMT R64, R6, 0x7632, R64 ;  /* 0x0000763206408816 */ /* 0x000fe40000000040 */
[----:B------:R-:W-:Y:S01]  /*39f0*/  LOP3.LUT P0, RZ, R74, 0x800000, RZ, 0xc0, !PT ;  /* 0x008000004aff7812 */ /* 0x000fe2000780c0ff */
[----:B------:R0:W-:-:S12]  /*3a00*/  STL [R1+0x18], R77 ;  /* 0x0000184d01007387 */ /* 0x0001d80000100800 */
[C---:B------:R-:W-:Y:S02]  /*3a10*/  @!P0 PRMT R76, R77.reuse, 0x7610, R76 ;  /* 0x000076104d4c8816 */ /* 0x040fe4000000004c */
[----:B---3--:R-:W-:Y:S02]  /*3a20*/  @!P0 PRMT R12, R77, 0x7632, R12 ;  /* 0x000076324d0c8816 */ /* 0x008fe4000000000c */
        /* <DEDUP_REMOVED lines=217> */
[----:B------:R-:W-:Y:S01]  /*47c0*/  @!P5 PRMT R76, R75, 0x7632, R76 ;  /* 0x000076324b4cd816 */ /* 0x000fe2000000004c */
[----:B------:R1:W-:Y:S01]  /*47d0*/  STL [R1+0x48], R12 ;  /* 0x0000480c01007387 */ /* 0x0003e20000100800 */
[----:B------:R-:W-:Y:S02]  /*47e0*/  LOP3.LUT P5, RZ, R74, 0x200, RZ, 0xc0, !PT ;  /* 0x000002004aff7812 */ /* 0x000fe400078ac0ff */
[----:B0-----:R-:W-:Y:S02]  /*47f0*/  PRMT R75, RZ, 0x5410, RZ ;  /* 0x00005410ff4b7816 */ /* 0x001fe400000000ff */
[----:B-1----:R-:W-:-:S02]  /*4800*/  PRMT R12, RZ, 0x7610, R12 ;  /* 0x00007610ff0c7816 */ /* 0x002fc4000000000c */
[----:B------:R-:W-:Y:S02]  /*4810*/  @!P1 PRMT R75, R75, 0x5410, R6 ;  /* 0x000054104b4b9816 */ /* 0x000fe40000000006 */
[----:B------:R-:W-:Y:S02]  /*4820*/  @!P6 PRMT R12, R24, 0x7632, R12 ;  /* 0x00007632180ce816 */ /* 0x000fe4000000000c */
[----:B------:R-:W-:Y:S02]  /*4830*/  @!P1 PRMT R75, R6, 0x7632, R75 ;  /* 0x00007632064b9816 */ /* 0x000fe4000000004b */
[----:B------:R-:W-:Y:S01]  /*4840*/  LOP3.LUT P1, RZ, R74, 0x10000000, RZ, 0xc0, !PT ;  /* 0x100000004aff7812 */ /* 0x000fe2000782c0ff */
[----:B------:R0:W-:Y:S04]  /*4850*/  STL.S16 [R1+0x132], R12 ;  /* 0x0001320c01007387 */ /* 0x0001e80000100600 */
[----:B------:R1:W-:Y:S01]  /*4860*/  STL [R1+0xc8], R13 ;  /* 0x0000c80d01007387 */ /* 0x0003e20000100800 */
[----:B0-----:R-:W-:Y:S01]  /*4870*/  HFMA2 R12, -RZ, RZ, 0, 0 ;  /* 0x00000000ff0c7431 */ /* 0x001fe200000001ff */
[----:B-1----:R-:W-:-:S04]  /*4880*/  PRMT R13, RZ, 0x7610, R13 ;  /* 0x00007610ff0d7816 */ /* 0x002fc8000000000d */
[----:B------:R-:W-:Y:S02]  /*4890*/  @!P5 PRMT R13, R25, 0x7632, R13 ;  /* 0x00007632190dd816 */ /* 0x000fe4000000000d */
[----:B------:R-:W-:-:S03]  /*48a0*/  LOP3.LUT P0, RZ, R74, 0x100, RZ, 0xc0, !PT ;  /* 0x000001004aff7812 */ /* 0x000fc6000780c0ff */
[----:B------:R0:W-:Y:S04]  /*48b0*/  STL.S16 [R1+0x134], R13 ;  /* 0x0001340d01007387 */ /* 0x0001e80000100600 */
[----:B------:R1:W-:Y:S01]  /*48c0*/  STL [R1+0x4c], R18 ;  /* 0x00004c1201007387 */ /* 0x0003e20000100800 */
[----:B0-----:R-:W-:Y:S02]  /*48d0*/  MOV R13, RZ ;  /* 0x000000ff000d7202 */ /* 0x001fe40000000f00 */
[----:B-1----:R-:W-:-:S04]  /*48e0*/  PRMT R18, RZ, 0x7610, R18 ;  /* 0x00007610ff127816 */ /* 0x002fc80000000012 */
[----:B------:R0:W3:Y:S01]  /*48f0*/  @!P1 LDG.E R13, desc[UR10][R50.64] ;  /* 0x0000000a320d9981 */ /* 0x0000e2000c1e1900 */
[C---:B------:R-:W-:Y:S02]  /*4900*/  @!P0 PRMT R18, R31.reuse, 0x7632, R18 ;  /* 0x000076321f128816 */ /* 0x040fe40000000012 */
[----:B0-----:R-:W-:Y:S02]  /*4910*/  PRMT R50, R50, 0x5410, RZ ;  /* 0x0000541032327816 */ /* 0x001fe400000000ff */
[----:B------:R-:W-:Y:S02]  /*4920*/  PRMT R51, RZ, 0x7610, R51 ;  /* 0x00007610ff337816 */ /* 0x000fe40000000033 */
[----:B------:R-:W-:Y:S02]  /*4930*/  @!P0 PRMT R50, R50, 0x7610, R30 ;  /* 0x0000761032328816 */ /* 0x000fe4000000001e */
[----:B------:R-:W-:Y:S01]  /*4940*/  @!P0 PRMT R51, R31, 0x7610, R51 ;  /* 0x000076101f338816 */ /* 0x000fe20000000033 */
[----:B------:R0:W-:Y:S04]  /*4950*/  STL [R1+0x1ac], R10 ;  /* 0x0001ac0a01007387 */ /* 0x0001e80000100800 */
[----:B------:R1:W-:Y:S01]  /*4960*/  STL [R1+0x1a4], R9 ;  /* 0x0001a40901007387 */ /* 0x0003e20000100800 */
[----:B0-----:R-:W-:-:S02]  /*4970*/  PRMT R10, RZ, 0x7610, R10 ;  /* 0x00007610ff0a7816 */ /* 0x001fc4000000000a */
[----:B-1----:R-:W-:Y:S01]  /*4980*/  PRMT R9, RZ, 0x7610, R9 ;  /* 0x00007610ff097816 */ /* 0x002fe20000000009 */
[----:B------:R0:W-:Y:S01]  /*4990*/  STL.S16 [R1+0x13c], R18 ;  /* 0x00013c1201007387 */ /* 0x0001e20000100600 */
[----:B------:R-:W-:Y:S01]  /*49a0*/  LOP3.LUT P6, RZ, R74, 0x80, RZ, 0xc0, !PT ;  /* 0x000000804aff7812 */ /* 0x000fe200078cc0ff */
[----:B0-----:R-:W-:Y:S01]  /*49b0*/  HFMA2 R18, -RZ, RZ, 0, 0 ;  /* 0x00000000ff127431 */ /* 0x001fe200000001ff */
[----:B------:R-:W-:-:S05]  /*49c0*/  PRMT R50, RZ, 0x7610, R50 ;  /* 0x00007610ff327816 */ /* 0x000fca0000000032 */
[----:B------:R0:W4:Y:S06]  /*49d0*/  @!P2 LDG.E R18, desc[UR10][R52.64] ;  /* 0x0000000a3412a981 */ /* 0x00012c000c1e1900 */
[----:B------:R-:W-:Y:S02]  /*49e0*/  @!P6 PRMT R50, R36, 0x7610, R50 ;  /* 0x000076102432e816 */ /* 0x000fe40000000032 */
[----:B0-----:R-:W-:Y:S02]  /*49f0*/  PRMT R52, RZ, 0x5410, RZ ;  /* 0x00005410ff347816 */ /* 0x001fe400000000ff */
[----:B------:R-:W-:-:S02]  /*4a00*/  PRMT R53, RZ, 0x7610, R53 ;  /* 0x00007610ff357816 */ /* 0x000fc40000000035 */
[----:B------:R-:W-:Y:S02]  /*4a10*/  @!P6 PRMT R52, R36, 0x7632, R52 ;  /* 0x000076322434e816 */ /* 0x000fe40000000034 */
[----:B------:R-:W-:Y:S02]  /*4a20*/  @!P6 PRMT R53, R37, 0x7632, R53 ;  /* 0x000076322535e816 */ /* 0x000fe40000000035 */
[----:B------:R-:W-:Y:S02]  /*4a30*/  @!P6 PRMT R52, R52, 0x5410, R37 ;  /* 0x000054103434e816 */ /* 0x000fe40000000025 */
[----:B------:R-:W-:Y:S01]  /*4a40*/  LOP3.LUT P6, RZ, R74, 0x10, RZ, 0xc0, !PT ;  /* 0x000000104aff7812 */ /* 0x000fe200078cc0ff */
[----:B------:R0:W-:Y:S02]  /*4a50*/  STL [R1+0x194], R22 ;  /* 0x0001941601007387 */ /* 0x0001e40000100800 */
[----:B0-----:R-:W-:-:S10]  /*4a60*/  PRMT R22, RZ, 0x7610, R22 ;  /* 0x00007610ff167816 */ /* 0x001fd40000000016 */
[----:B------:R-:W-:-:S05]  /*4a70*/  @!P6 PRMT R22, R11, 0x7632, R22 ;  /* 0x000076320b16e816 */ /* 0x000fca0000000016 */
[----:B------:R0:W-:Y:S04]  /*4a80*/  STL.S16 [R1+0x146], R22 ;  /* 0x0001461601007387 */ /* 0x0001e80000100600 */
[----:B0-----:R-:W3:Y:S04]  /*4a90*/  LDL.LU R22, [R1+0x194] ;  /* 0x0001940001167983 */ /* 0x001ee80000300800 */
[----:B--2---:R0:W2:Y:S02]  /*4aa0*/  @!P1 LDG.E R12, desc[UR10][R48.64] ;  /* 0x0000000a300c9981 */ /* 0x0040a4000c1e1900 */
[----:B0-----:R-:W-:-:S02]  /*4ab0*/  PRMT R49, R49, 0x5410, RZ ;  /* 0x0000541031317816 */ /* 0x001fc400000000ff */
[----:B------:R-:W-:Y:S02]  /*4ac0*/  PRMT R48, RZ, 0x5410, RZ ;  /* 0x00005410ff307816 */ /* 0x000fe400000000ff */
[----:B------:R-:W-:Y:S02]  /*4ad0*/  @!P5 PRMT R49, R49, 0x5410, R25 ;  /* 0x000054103131d816 */ /* 0x000fe40000000019 */
[----:B------:R-:W-:Y:S02]  /*4ae0*/  @!P5 PRMT R48, R19, 0x7610, R48 ;  /* 0x000076101330d816 */ /* 0x000fe40000000030 */
[----:B------:R-:W-:Y:S02]  /*4af0*/  PRMT R49, RZ, 0x7610, R49 ;  /* 0x00007610ff317816 */ /* 0x000fe40000000031 */
[----:B------:R-:W-:Y:S02]  /*4b00*/  @!P5 PRMT R48, R48, 0x7610, R19 ;  /* 0x000076103030d816 */ /* 0x000fe40000000013 */
[----:B------:R-:W-:-:S02]  /*4b10*/  @!P0 PRMT R49, R30, 0x7610, R49 ;  /* 0x000076101e318816 */ /* 0x000fc40000000031 */
[C---:B------:R-:W-:Y:S02]  /*4b20*/  LOP3.LUT P5, RZ, R74.reuse, 0x40, RZ, 0xc0, !PT ;  /* 0x000000404aff7812 */ /* 0x040fe400078ac0ff */
[----:B------:R-:W-:-:S11]  /*4b30*/  LOP3.LUT P0, RZ, R74, 0x20, RZ, 0xc0, !PT ;  /* 0x000000204aff7812 */ /* 0x000fd6000780c0ff */
[----:B------:R-:W-:Y:S02]  /*4b40*/  @!P5 PRMT R10, R42, 0x7632, R10 ;  /* 0x000076322a0ad816 */ /* 0x000fe4000000000a */
[----:B------:R-:W-:-:S03]  /*4b50*/  @!P0 PRMT R9, R8, 0x7610, R9 ;  /* 0x0000761008098816 */ /* 0x000fc60000000009 */
[----:B------:R0:W-:Y:S04]  /*4b60*/  STL.S16 [R1+0x138], R10 ;  /* 0x0001380a01007387 */ /* 0x0001e80000100600 */
[----:B------:R1:W-:Y:S04]  /*4b70*/  STL.S16 [R1+0x136], R9 ;  /* 0x0001360901007387 */ /* 0x0003e80000100600 */
[----:B0-----:R-:W4:Y:S04]  /*4b80*/  LDL.LU R10, [R1+0x1ac] ;  /* 0x0001ac00010a7983 */ /* 0x001f280000300800 */
[----:B-1----:R-:W2:Y:S04]  /*4b90*/  LDL.LU R9, [R1+0x1a4] ;  /* 0x0001a40001097983 */ /* 0x002ea80000300800 */
[----:B------:R0:W-:Y:S04]  /*4ba0*/  STL [R1+0x1a8], R57 ;  /* 0x0001a83901007387 */ /* 0x0001e80000100800 */
[----:B------:R1:W-:Y:S04]  /*4bb0*/  STL [R1+0x1a0], R58 ;  /* 0x0001a03a01007387 */ /* 0x0003e80000100800 */
[----:B------:R1:W-:Y:S01]  /*4bc0*/  STL [R1+0x19c], R59 ;  /* 0x00019c3b01007387 */ /* 0x0003e20000100800 */
[----:B0-----:R-:W-:-:S02]  /*4bd0*/  PRMT R57, RZ, 0x7610, R57 ;  /* 0x00007610ff397816 */ /* 0x001fc40000000039 */
[----:B-1----:R-:W-:Y:S02]  /*4be0*/  PRMT R58, RZ, 0x7610, R58 ;  /* 0x00007610ff3a7816 */ /* 0x002fe4000000003a */
[----:B------:R-:W-:Y:S02]  /*4bf0*/  PRMT R59, RZ, 0x7610, R59 ;  /* 0x00007610ff3b7816 */ /* 0x000fe4000000003b */
[----:B------:R-:W-:-:S05]  /*4c00*/  @!P0 PRMT R58, R8, 0x7632, R58 ;  /* 0x00007632083a8816 */ /* 0x000fca000000003a */
[----:B------:R0:W-:Y:S04]  /*4c10*/  STL.S16 [R1+0x140], R58 ;  /* 0x0001403a01007387 */ /* 0x0001e80000100600 */
[----:B0-----:R-:W2:Y:S04]  /*4c20*/  LDL.LU R58, [R1+0x1a0] ;  /* 0x0001a000013a7983 */ /* 0x001ea80000300800 */
[----:B------:R0:W-:Y:S04]  /*4c30*/  STL [R1+0x198], R14 ;  /* 0x0001980e01007387 */ /* 0x0001e80000100800 */
[----:B------:R1:W-:Y:S01]  /*4c40*/  STL [R1+0x190], R15 ;  /* 0x0001900f01007387 */ /* 0x0003e20000100800 */
[----:B0-----:R-:W-:-:S02]  /*4c50*/  PRMT R14, RZ, 0x7610, R14 ;  /* 0x00007610ff0e7816 */ /* 0x001fc4000000000e */
[----:B-1----:R-:W-:Y:S02]  /*4c60*/  PRMT R15, RZ, 0x7610, R15 ;  /* 0x00007610ff0f7816 */ /* 0x002fe4000000000f */
[----:B------:R-:W-:-:S05]  /*4c70*/  @!P6 PRMT R14, R11, 0x7610, R14 ;  /* 0x000076100b0ee816 */ /* 0x000fca000000000e */
[----:B------:R0:W-:Y:S04]  /*4c80*/  STL.S16 [R1+0x13e], R14 ;  /* 0x00013e0e01007387 */ /* 0x0001e80000100600 */
[----:B0-----:R-:W2:Y:S01]  /*4c90*/  LDL.LU R14, [R1+0x198] ;  /* 0x00019800010e7983 */ /* 0x001ea20000300800 */
[----:B---3--:R-:W-:-:S05]  /*4ca0*/  @!P6 PRMT R15, R22, 0x7610, R15 ;  /* 0x00007610160fe816 */ /* 0x008fca000000000f */
[----:B------:R0:W-:Y:S04]  /*4cb0*/  STL.S16 [R1+0x148], R15 ;  /* 0x0001480f01007387 */ /* 0x0001e80000100600 */
[----:B0-----:R-:W3:Y:S01]  /*4cc0*/  LDL.LU R15, [R1+0x190] ;  /* 0x00019000010f7983 */ /* 0x001ee20000300800 */
[----:B----4-:R-:W-:Y:S02]  /*4cd0*/  @!P5 PRMT R57, R10, 0x7610, R57 ;  /* 0x000076100a39d816 */ /* 0x010fe40000000039 */
[----:B--2---:R-:W-:-:S03]  /*4ce0*/  @!P0 PRMT R59, R9, 0x7610, R59 ;  /* 0x00007610093b8816 */ /* 0x004fc6000000003b */
[----:B------:R0:W-:Y:S04]  /*4cf0*/  STL.S16 [R1+0x13a], R57 ;  /* 0x00013a3901007387 */ /* 0x0001e80000100600 */
[----:B------:R1:W-:Y:S04]  /*4d00*/  STL.S16 [R1+0x142], R59 ;  /* 0x0001423b01007387 */ /* 0x0003e80000100600 */
[----:B0-----:R-:W2:Y:S04]  /*4d10*/  LDL.LU R57, [R1+0x1a8] ;  /* 0x0001a80001397983 */ /* 0x001ea80000300800 */
[----:B-1----:R-:W4:Y:S04]  /*4d20*/  LDL.LU R59, [R1+0x19c] ;  /* 0x00019c00013b7983 */ /* 0x002f280000300800 */
[----:B------:R0:W-:Y:S04]  /*4d30*/  STL [R1+0xcc], R24 ;  /* 0x0000cc1801007387 */ /* 0x0001e80000100800 */
[----:B------:R1:W-:Y:S01]  /*4d40*/  STL [R1+0xd0], R25 ;  /* 0x0000d01901007387 */ /* 0x0003e20000100800 */
[----:B0-----:R-:W-:-:S04]  /*4d50*/  PRMT R24, RZ, 0x7610, R24 ;  /* 0x00007610ff187816 */ /* 0x001fc80000000018 */
[----:B------:R-:W-:Y:S02]  /*4d60*/  @!P5 PRMT R24, R10, 0x7632, R24 ;  /* 0x000076320a18d816 */ /* 0x000fe40000000018 */
[----:B-1----:R-:W-:Y:S02]  /*4d70*/  PRMT R25, RZ, 0x7610, R25 ;  /* 0x00007610ff197816 */ /* 0x002fe40000000019 */
[----:B------:R-:W-:Y:S01]  /*4d80*/  PRMT R51, R51, 0x5410, RZ ;  /* 0x0000541033337816 */ /* 0x000fe200000000ff */
[----:B------:R0:W-:Y:S01]  /*4d90*/  STL.S16 [R1+0x14a], R24 ;  /* 0x00014a1801007387 */ /* 0x0001e20000100600 */
[----:B------:R-:W-:Y:S02]  /*4da0*/  @!P0 PRMT R25, R9, 0x7632, R25 ;  /* 0x0000763209198816 */ /* 0x000fe40000000019 */
[----:B------:R-:W-:Y:S02]  /*4db0*/  @!P5 PRMT R51, R51, 0x5410, R42 ;  /* 0x000054103333d816 */ /* 0x000fe4000000002a */
[----:B------:R-:W-:Y:S01]  /*4dc0*/  LOP3.LUT P5, RZ, R74, 0x8, RZ, 0xc0, !PT ;  /* 0x000000084aff7812 */ /* 0x000fe200078ac0ff */
[----:B------:R1:W-:Y:S01]  /*4dd0*/  STL.S16 [R1+0x14c], R25 ;  /* 0x00014c1901007387 */ /* 0x0003e20000100600 */
[----:B0-----:R-:W-:Y:S01]  /*4de0*/  HFMA2 R24, -RZ, RZ, 0, 0 ;  /* 0x00000000ff187431 */ /* 0x001fe200000001ff */
[----:B-1----:R-:W-:-:S02]  /*4df0*/  MOV R25, RZ ;  /* 0x000000ff00197202 */ /* 0x002fc40000000f00 */
[----:B------:R0:W-:Y:S02]  /*4e00*/  STL [R1+0xdc], R10 ;  /* 0x0000dc0a01007387 */ /* 0x0001e40000100800 */
[----:B0-----:R-:W-:Y:S02]  /*4e10*/  HFMA2 R10, -RZ, RZ, 0, 0 ;  /* 0x00000000ff0a7431 */ /* 0x001fe400000001ff */
[----:B------:R0:W-:Y:S02]  /*4e20*/  STL [R1+0x54], R30 ;  /* 0x0000541e01007387 */ /* 0x0001e40000100800 */
[----:B0-----:R-:W-:-:S04]  /*4e30*/  PRMT R30, RZ, 0x7610, R30 ;  /* 0x00007610ff1e7816 */ /* 0x001fc8000000001e */
[----:B------:R-:W-:Y:S02]  /*4e40*/  @!P6 PRMT R30, R22, 0x7632, R30 ;  /* 0x00007632161ee816 */ /* 0x000fe4000000001e */
[----:B------:R-:W-:-:S03]  /*4e50*/  LOP3.LUT P6, RZ, R74, 0x2, RZ, 0xc0, !PT ;  /* 0x000000024aff7812 */ /* 0x000fc600078cc0ff */
[----:B------:R0:W-:Y:S01]  /*4e60*/  STL.S16 [R1+0x14e], R30 ;  /* 0x00014e1e01007387 */ /* 0x0001e20000100600 */
[----:B------:R-:W-:Y:S01]  /*4e70*/  LOP3.LUT P0, RZ, R74, 0x4, RZ, 0xc0, !PT ;  /* 0x000000044aff7812 */ /* 0x000fe2000780c0ff */
[----:B------:R-:W-:Y:S02]  /*4e80*/  UIMAD.WIDE UR6, UR8, 0x8, UR6 ;  /* 0x00000008080678a5 */ /* 0x000fe4000f8e0206 */
[----:B------:R1:W-:Y:S01]  /*4e90*/  STL [R1+0x50], R19 ;  /* 0x0000501301007387 */ /* 0x0003e20000100800 */
[----:B0-----:R-:W-:-:S03]  /*4ea0*/  HFMA2 R30, -RZ, RZ, 0, 0 ;  /* 0x00000000ff1e7431 */ /* 0x001fc600000001ff */
[----:B------:R0:W-:Y:S01]  /*4eb0*/  STL [R1+0x44], R6 ;  /* 0x0000440601007387 */ /* 0x0001e20000100800 */
[----:B-1----:R-:W-:-:S03]  /*4ec0*/  MOV R19, RZ ;  /* 0x000000ff00137202 */ /* 0x002fc60000000f00 */
[----:B------:R1:W-:Y:S04]  /*4ed0*/  STL [R1+0x58], R36 ;  /* 0x0000582401007387 */ /* 0x0003e80000100800 */
[----:B------:R1:W-:Y:S01]  /*4ee0*/  STL [R1+0xd8], R37 ;  /* 0x0000d82501007387 */ /* 0x0003e20000100800 */
[----:B0-----:R-:W-:-:S03]  /*4ef0*/  PRMT R6, RZ, 0x7610, R6 ;  /* 0x00007610ff067816 */ /* 0x001fc60000000006 */
[----:B------:R0:W4:Y:S01]  /*4f00*/  @!P2 LDG.E R19, desc[UR10][R54.64] ;  /* 0x0000000a3613a981 */ /* 0x000122000c1e1900 */
[----:B------:R-:W-:Y:S02]  /*4f10*/  @!P6 PRMT R6, R38, 0x7632, R6 ;  /* 0x000076322606e816 */ /* 0x000fe40000000006 */
[----:B-1----:R-:W-:Y:S02]  /*4f20*/  PRMT R36, RZ, 0x7610, R36 ;  /* 0x00007610ff247816 */ /* 0x002fe40000000024 */
[----:B------:R-:W-:Y:S01]  /*4f30*/  PRMT R37, RZ, 0x7610, R37 ;  /* 0x00007610ff257816 */ /* 0x000fe20000000025 */
[----:B------:R-:W-:Y:S01]  /*4f40*/  STL [R1+0x60], R8 ;  /* 0x0000600801007387 */ /* 0x000fe20000100800 */
[----:B0-----:R-:W-:Y:S02]  /*4f50*/  PRMT R55, RZ, 0x7610, R55 ;  /* 0x00007610ff377816 */ /* 0x001fe40000000037 */
[----:B------:R-:W-:Y:S01]  /*4f60*/  PRMT R54, RZ, 0x7610, R54 ;  /* 0x00007610ff367816 */ /* 0x000fe20000000036 */
[----:B------:R0:W-:Y:S01]  /*4f70*/  STL.S16 [R1+0x16c], R6 ;  /* 0x00016c0601007387 */ /* 0x0001e20000100600 */
[----:B------:R-:W-:-:S02]  /*4f80*/  @!P0 PRMT R55, R23, 0x7610, R55 ;  /* 0x0000761017378816 */ /* 0x000fc40000000037 */
[----:B------:R-:W-:Y:S02]  /*4f90*/  @!P0 PRMT R54, R23, 0x7632, R54 ;  /* 0x0000763217368816 */ /* 0x000fe40000000036 */
[C---:B------:R-:W-:Y:S02]  /*4fa0*/  @!P0 PRMT R37, R43.reuse, 0x7610, R37 ;  /* 0x000076102b258816 */ /* 0x040fe40000000025 */
[----:B------:R-:W-:Y:S02]  /*4fb0*/  @!P0 PRMT R36, R43, 0x7632, R36 ;  /* 0x000076322b248816 */ /* 0x000fe40000000024 */
[----:B------:R-:W-:Y:S02]  /*4fc0*/  LOP3.LUT P0, RZ, R74, 0x1, RZ, 0xc0, !PT ;  /* 0x000000014aff7812 */ /* 0x000fe4000780c0ff */
[----:B0-----:R-:W-:Y:S01]  /*4fd0*/  MOV R6, UR6 ;  /* 0x0000000600067c02 */ /* 0x001fe20008000f00 */
[----:B------:R-:W0:Y:S01]  /*4fe0*/  LDCU.U8 UR6, c[0x0][0x414] ;  /* 0x00008280ff0677ac */ /* 0x000e220008000000 */
[----:B------:R1:W-:Y:S02]  /*4ff0*/  STL [R1+0xc4], R7 ;  /* 0x0000c40701007387 */ /* 0x0003e40000100800 */
[----:B-1----:R-:W-:-:S02]  /*5000*/  PRMT R7, RZ, 0x7610, R7 ;  /* 0x00007610ff077816 */ /* 0x002fc40000000007 */
[----:B---3--:R1:W3:Y:S02]  /*5010*/  @!P4 LDG.E R30, desc[UR10][R14.64] ;  /* 0x0000000a0e1ec981 */ /* 0x0082e4000c1e1900 */
[----:B-1----:R-:W-:Y:S02]  /*5020*/  MOV R14, RZ ;  /* 0x000000ff000e7202 */ /* 0x002fe40000000f00 */
[----:B------:R-:W-:-:S04]  /*5030*/  PRMT R15, RZ, 0x7610, R15 ;  /* 0x00007610ff0f7816 */ /* 0x000fc8000000000f */
[----:B------:R1:W3:Y:S01]  /*5040*/  @!P4 LDG.E R14, desc[UR10][R16.64] ;  /* 0x0000000a100ec981 */ /* 0x0002e2000c1e1900 */
[----:B------:R-:W-:Y:S02]  /*5050*/  @!P6 PRMT R15, R60, 0x7632, R15 ;  /* 0x000076323c0fe816 */ /* 0x000fe4000000000f */
[----:B------:R-:W-:Y:S02]  /*5060*/  @!P6 PRMT R7, R38, 0x7610, R7 ;  /* 0x000076102607e816 */ /* 0x000fe40000000007 */
[----:B-1----:R-:W-:-:S04]  /*5070*/  PRMT R16, RZ, 0x7610, R16 ;  /* 0x00007610ff107816 */ /* 0x002fc80000000010 */
[----:B------:R-:W-:Y:S02]  /*5080*/  @!P6 PRMT R16, R60, 0x7610, R16 ;  /* 0x000076103c10e816 */ /* 0x000fe40000000010 */
[----:B------:R-:W-:Y:S01]  /*5090*/  LOP3.LUT P6, RZ, R74, 0x4000000, RZ, 0xc0, !PT ;  /* 0x040000004aff7812 */ /* 0x000fe200078cc0ff */
[----:B------:R1:W-:Y:S02]  /*50a0*/  STL [R1+0xd4], R31 ;  /* 0x0000d41f01007387 */ /* 0x0003e40000100800 */
[----:B-1----:R-:W-:-:S04]  /*50b0*/  PRMT R31, RZ, 0x7610, R31 ;  /* 0x00007610ff1f7816 */ /* 0x002fc8000000001f */
[----:B------:R-:W-:Y:S01]  /*50c0*/  @!P0 PRMT R31, R39, 0x7632, R31 ;  /* 0x00007632271f8816 */ /* 0x000fe2000000001f */
[----:B------:R-:W-:Y:S04]  /*50d0*/  STL [R1+0xe0], R9 ;  /* 0x0000e00901007387 */ /* 0x000fe80000100800 */
[----:B------:R-:W-:Y:S04]  /*50e0*/  STL [R1+0xe4], R22 ;  /* 0x0000e41601007387 */ /* 0x000fe80000100800 */
[----:B--2---:R1:W2:Y:S04]  /*50f0*/  @!P3 LDG.E R24, desc[UR10][R56.64] ;  /* 0x0000000a3818b981 */ /* 0x0042a8000c1e1900 */
[----:B----4-:R4:W3:Y:S01]  /*5100*/  @!P3 LDG.E R25, desc[UR10][R58.64] ;  /* 0x0000000a3a19b981 */ /* 0x0108e2000c1e1900 */
[----:B-1----:R-:W-:-:S02]  /*5110*/  PRMT R57, RZ, 0x7610, R57 ;  /* 0x00007610ff397816 */ /* 0x002fc40000000039 */
[----:B------:R-:W-:Y:S02]  /*5120*/  PRMT R56, RZ, 0x7610, R56 ;  /* 0x00007610ff387816 */ /* 0x000fe40000000038 */
[----:B----4-:R-:W-:Y:S02]  /*5130*/  PRMT R59, RZ, 0x7610, R59 ;  /* 0x00007610ff3b7816 */ /* 0x010fe4000000003b */
[----:B------:R-:W-:Y:S02]  /*5140*/  PRMT R58, RZ, 0x7610, R58 ;  /* 0x00007610ff3a7816 */ /* 0x000fe4000000003a */
[C---:B------:R-:W-:Y:S02]  /*5150*/  @!P5 PRMT R59, R20.reuse, 0x7610, R59 ;  /* 0x00007610143bd816 */ /* 0x040fe4000000003b */
[----:B------:R-:W-:Y:S02]  /*5160*/  @!P5 PRMT R58, R20, 0x7632, R58 ;  /* 0x00007632143ad816 */ /* 0x000fe4000000003a */
[----:B------:R-:W-:-:S02]  /*5170*/  @!P5 PRMT R57, R21, 0x7610, R57 ;  /* 0x000076101539d816 */ /* 0x000fc40000000039 */
[----:B------:R-:W-:Y:S02]  /*5180*/  @!P5 PRMT R56, R21, 0x7632, R56 ;  /* 0x000076321538d816 */ /* 0x000fe40000000038 */
[----:B------:R-:W-:-:S13]  /*5190*/  LOP3.LUT P5, RZ, R74, 0x8000000, RZ, 0xc0, !PT ;  /* 0x080000004aff7812 */ /* 0x000fda00078ac0ff */
[----:B------:R1:W4:Y:S02]  /*51a0*/  @!P5 LDG.E R10, desc[UR10][R26.64] ;  /* 0x0000000a1a0ad981 */ /* 0x000324000c1e1900 */
[----:B-1----:R-:W1:Y:S01]  /*51b0*/  S2R R26, SR_TID.X ;  /* 0x00000000001a7919 */ /* 0x002e620000002100 */
[----:B------:R-:W-:Y:S02]  /*51c0*/  PRMT R74, RZ, 0x5410, RZ ;  /* 0x00005410ff4a7816 */ /* 0x000fe400000000ff */
[----:B------:R-:W-:Y:S02]  /*51d0*/  PRMT R27, RZ, 0x7610, R27 ;  /* 0x00007610ff1b7816 */ /* 0x000fe4000000001b */
[----:B------:R-:W-:Y:S02]  /*51e0*/  @!P0 PRMT R74, R39, 0x7610, R74 ;  /* 0x00007610274a8816 */ /* 0x000fe4000000004a */
[----:B------:R-:W-:Y:S02]  /*51f0*/  @!P0 PRMT R27, R40, 0x7632, R27 ;  /* 0x00007632281b8816 */ /* 0x000fe4000000001b */
[----:B------:R-:W-:-:S02]  /*5200*/  @!P0 PRMT R74, R74, 0x5410, R40 ;  /* 0x000054104a4a8816 */ /* 0x000fc40000000028 */
[----:B0-----:R-:W-:Y:S02]  /*5210*/  ISETP.NE.AND P0, PT, RZ, UR6, PT ;  /* 0x00000006ff007c0c */ /* 0x001fe4000bf05270 */
[----:B-1----:R-:W-:-:S05]  /*5220*/  LOP3.LUT R8, R26, 0xffff, RZ, 0xc0, !PT ;  /* 0x0000ffff1a087812 */ /* 0x002fca00078ec0ff */
[----:B------:R-:W-:-:S05]  /*5230*/  IMAD R8, R8, 0x619, RZ ;  /* 0x0000061908087824 */ /* 0x000fca00078e02ff */
[----:B------:R-:W-:-:S04]  /*5240*/  SHF.R.U32.HI R8, RZ, 0x10, R8 ;  /* 0x00000010ff087819 */ /* 0x000fc80000011608 */
[----:B------:R-:W-:-:S05]  /*5250*/  PRMT R8, R8, 0x9910, RZ ;  /* 0x0000991008087816 */ /* 0x000fca00000000ff */
[----:B------:R-:W-:-:S05]  /*5260*/  IMAD R8, R8, 0x2a, RZ ;  /* 0x0000002a08087824 */ /* 0x000fca00078e02ff */
[----:B------:R-:W-:-:S04]  /*5270*/  IADD3 R8, PT, PT, RZ, -R8, RZ ;  /* 0x80000008ff087210 */ /* 0x000fc80007ffe0ff */
[----:B------:R-:W-:Y:S01]  /*5280*/  PRMT R8, R8, 0x7710, RZ ;  /* 0x0000771008087816 */ /* 0x000fe200000000ff */
[----:B------:R0:W-:Y:S03]  /*5290*/  STL.S16 [R1+0x172], R27 ;  /* 0x0001721b01007387 */ /* 0x0001e60000100600 */
[----:B------:R-:W-:Y:S02]  /*52a0*/  IADD3 R8, PT, PT, R8, R26, RZ ;  /* 0x0000001a08087210 */ /* 0x000fe40007ffe0ff */
[----:B0-----:R-:W0:Y:S02]  /*52b0*/  @P0 LDC.64 R26, c[0x0][0x3b0] ;  /* 0x0000ec00ff1a0b82 */ /* 0x001e240000000a00 */
[----:B------:R-:W-:Y:S02]  /*52c0*/  SHF.L.U32 R8, R8, 0x1, RZ ;  /* 0x0000000108087819 */ /* 0x000fe400000006ff */
[----:B------:R-:W-:-:S02]  /*52d0*/  MOV R22, UR13 ;  /* 0x0000000d00167c02 */ /* 0x000fc40008000f00 */
[----:B------:R-:W-:-:S05]  /*52e0*/  LOP3.LUT R9, R8, 0xffff, RZ, 0xc0, !PT ;  /* 0x0000ffff08097812 */ /* 0x000fca00078ec0ff */
[----:B------:R-:W-:Y:S01]  /*52f0*/  IMAD R22, R22, 0x54, R9 ;  /* 0x0000005416167824 */ /* 0x000fe200078e0209 */
[----:B------:R0:W-:Y:S04]  /*5300*/  STL [R1+0x188], R9 ;  /* 0x0001880901007387 */ /* 0x0001e80000100800 */
[----:B------:R1:W-:Y:S01]  /*5310*/  STL.S16 [R1+0x16a], R7 ;  /* 0x00016a0701007387 */ /* 0x0003e20000100600 */
[----:B0-----:R-:W-:Y:S02]  /*5320*/  @P0 IMAD.WIDE R8, R22, 0x2, R26 ;  /* 0x0000000216080825 */ /* 0x001fe400078e021a */
[----:B------:R-:W0:Y:S01]  /*5330*/  LDC.64 R26, c[0x0][0x3a8] ;  /* 0x0000ea00ff1a7b82 */ /* 0x000e220000000a00 */
[----:B-1----:R-:W-:-:S06]  /*5340*/  MOV R7, UR7 ;  /* 0x0000000700077c02 */ /* 0x002fcc0008000f00 */
[----:B------:R-:W4:Y:S04]  /*5350*/  LDG.E.64 R6, desc[UR10][R6.64] ;  /* 0x0000000a06067981 */ /* 0x000f28000c1e1b00 */
[----:B------:R1:W-:Y:S04]  /*5360*/  STL [R1+0x64], R11 ;  /* 0x0000640b01007387 */ /* 0x0003e80000100800 */
[----:B------:R1:W-:Y:S04]  /*5370*/  STL [R1+0x68], R20 ;  /* 0x0000681401007387 */ /* 0x0003e80000100800 */
[----:B-1----:R-:W4:Y:S04]  /*5380*/  @P0 LDG.E.U16 R11, desc[UR10][R8.64] ;  /* 0x0000000a080b0981 */ /* 0x002f28000c1e1500 */
[----:B------:R0:W4:Y:S04]  /*5390*/  @P0 LDG.E.U16 R20, desc[UR10][R8.64+0x2] ;  /* 0x0000020a08140981 */ /* 0x000128000c1e1500 */
[----:B------:R1:W-:Y:S01]  /*53a0*/  STL [R1+0xe8], R21 ;  /* 0x0000e81501007387 */ /* 0x0003e20000100800 */
[----:B0-----:R-:W-:-:S05]  /*53b0*/  IMAD.WIDE R8, R22, 0x2, R26 ;  /* 0x0000000216087825 */ /* 0x001fca00078e021a */
[----:B-1----:R-:W4:Y:S04]  /*53c0*/  LDG.E.U16 R21, desc[UR10][R8.64] ;  /* 0x0000000a08157981 */ /* 0x002f28000c1e1500 */
[----:B------:R0:W-:Y:S04]  /*53d0*/  STL.S16 [R1+0x164], R16 ;  /* 0x0001641001007387 */ /* 0x0001e80000100600 */
[----:B------:R1:W-:Y:S04]  /*53e0*/  STL.S16 [R1+0x168], R15 ;  /* 0x0001680f01007387 */ /* 0x0003e80000100600 */
[----:B------:R-:W4:Y:S01]  /*53f0*/  LDG.E.U16 R8, desc[UR10][R8.64+0x2] ;  /* 0x0000020a08087981 */ /* 0x000f22000c1e1500 */
[----:B0-----:R-:W-:-:S02]  /*5400*/  CS2R R16, SRZ ;  /* 0x0000000000107805 */ /* 0x001fc4000001ff00 */
[----:B-1----:R-:W-:-:S04]  /*5410*/  MOV R15, RZ ;  /* 0x000000ff000f7202 */ /* 0x002fc80000000f00 */
[----:B------:R-:W4:Y:S04]  /*5420*/  @!P6 LDG.E R16, desc[UR10][R32.64] ;  /* 0x0000000a2010e981 */ /* 0x000f28000c1e1900 */
[----:B------:R0:W4:Y:S04]  /*5430*/  @!P5 LDG.E R15, desc[UR10][R28.64] ;  /* 0x0000000a1c0fd981 */ /* 0x000128000c1e1900 */
[----:B------:R1:W4:Y:S04]  /*5440*/  @!P6 LDG.E R17, desc[UR10][R34.64] ;  /* 0x0000000a2211e981 */ /* 0x000328000c1e1900 */
[----:B------:R-:W-:Y:S04]  /*5450*/  STL.S16 [R1+0x144], R59 ;  /* 0x0001443b01007387 */ /* 0x000fe80000100600 */
[----:B------:R-:W-:Y:S04]  /*5460*/  STL.S16 [R1+0x15a], R58 ;  /* 0x00015a3a01007387 */ /* 0x000fe80000100600 */
[----:B------:R-:W-:Y:S04]  /*5470*/  STL [R1+0x5c], R42 ;  /* 0x00005c2a01007387 */ /* 0x000fe80000100800 */
[----:B------:R-:W-:Y:S04]  /*5480*/  STL.S16 [R1+0x15c], R57 ;  /* 0x00015c3901007387 */ /* 0x000fe80000100600 */
[----:B------:R-:W-:Y:S04]  /*5490*/  STL.S16 [R1+0x15e], R56 ;  /* 0x00015e3801007387 */ /* 0x000fe80000100600 */
[----:B------:R0:W-:Y:S04]  /*54a0*/  STL.S16 [R1+0x162], R37 ;  /* 0x0001622501007387 */ /* 0x0001e80000100600 */
[----:B------:R1:W-:Y:S04]  /*54b0*/  STL.S16 [R1+0x166], R36 ;  /* 0x0001662401007387 */ /* 0x0003e80000100600 */
[----:B------:R1:W-:Y:S04]  /*54c0*/  STL.S16 [R1+0x16e], R31 ;  /* 0x00016e1f01007387 */ /* 0x0003e80000100600 */
[----:B------:R2:W-:Y:S04]  /*54d0*/  STL [R1+0xec], R43 ;  /* 0x0000ec2b01007387 */ /* 0x0005e80000100800 */
[----:B------:R3:W-:Y:S04]  /*54e0*/  STL [R1+0x70], R60 ;  /* 0x0000703c01007387 */ /* 0x0007e80000100800 */
[----:B------:R0:W5:Y:S04]  /*54f0*/  LDL.S16 R32, [R1+0x124] ;  /* 0x0001240001207983 */ /* 0x0001680000100600 */
[----:B------:R0:W5:Y:S04]  /*5500*/  LDL.S16 R33, [R1+0x150] ;  /* 0x0001500001217983 */ /* 0x0001680000100600 */
[----:B------:R1:W5:Y:S04]  /*5510*/  LDL.S16 R29, [R1+0x126] ;  /* 0x00012600011d7983 */ /* 0x0003680000100600 */
[----:B0-----:R0:W5:Y:S04]  /*5520*/  LDL.S16 R37, [R1+0x152] ;  /* 0x0001520001257983 */ /* 0x0011680000100600 */
[----:B-1----:R0:W5:Y:S04]  /*5530*/  LDL.S16 R36, [R1+0x154] ;  /* 0x0001540001247983 */ /* 0x0021680000100600 */
[----:B------:R0:W5:Y:S04]  /*5540*/  LDL.S16 R31, [R1+0x156] ;  /* 0x00015600011f7983 */ /* 0x0001680000100600 */
[----:B------:R0:W5:Y:S04]  /*5550*/  LDL.S16 R42, [R1+0x112] ;  /* 0x00011200012a7983 */ /* 0x0001680000100600 */
[----:B------:R0:W5:Y:S04]  /*5560*/  LDL.S16 R59, [R1+0x12c] ;  /* 0x00012c00013b7983 */ /* 0x0001680000100600 */
[----:B------:R0:W5:Y:S04]  /*5570*/  LDL.S16 R56, [R1+0x132] ;  /* 0x0001320001387983 */ /* 0x0001680000100600 */
[----:B------:R0:W5:Y:S04]  /*5580*/  LDL.S16 R58, [R1+0x134] ;  /* 0x00013400013a7983 */ /* 0x0001680000100600 */
[----:B------:R0:W5:Y:S04]  /*5590*/  LDL.S16 R57, [R1+0x13c] ;  /* 0x00013c0001397983 */ /* 0x0001680000100600 */
[----:B--2---:R0:W5:Y:S04]  /*55a0*/  LDL.S16 R43, [R1+0x118] ;  /* 0x00011800012b7983 */ /* 0x0041680000100600 */
[----:B---3--:R0:W5:Y:S01]  /*55b0*/  LDL.S16 R60, [R1+0x130] ;  /* 0x00013000013c7983 */ /* 0x0081620000100600 */
[----:B------:R-:W-:-:S04]  /*55c0*/  PRMT R28, RZ, 0x7610, R28 ;  /* 0x00007610ff1c7816 */ /* 0x000fc8000000001c */
[----:B------:R-:W-:Y:S01]  /*55d0*/  @!P1 PRMT R28, R13, 0x7632, R28 ;  /* 0x000076320d1c9816 */ /* 0x000fe2000000001c */
[----:B------:R1:W-:Y:S01]  /*55e0*/  STL [R1+0x6c], R23 ;  /* 0x00006c1701007387 */ /* 0x0003e20000100800 */
[----:B------:R-:W-:Y:S02]  /*55f0*/  PRMT R26, RZ, 0x7610, R26 ;  /* 0x00007610ff1a7816 */ /* 0x000fe4000000001a */
[----:B------:R-:W-:Y:S01]  /*5600*/  PRMT R22, RZ, 0x7610, R22 ;  /* 0x00007610ff167816 */ /* 0x000fe20000000016 */
[----:B------:R2:W-:Y:S01]  /*5610*/  STL [R1+0xf0], R38 ;  /* 0x0000f02601007387 */ /* 0x0005e20000100800 */
[----:B------:R-:W-:Y:S02]  /*5620*/  PRMT R9, RZ, 0x7610, R9 ;  /* 0x00007610ff097816 */ /* 0x000fe40000000009 */
[----:B------:R-:W-:Y:S01]  /*5630*/  PRMT R35, RZ, 0x7610, R35 ;  /* 0x00007610ff237816 */ /* 0x000fe20000000023 */
[----:B------:R3:W-:Y:S01]  /*5640*/  STL [R1+0x74], R39 ;  /* 0x0000742701007387 */ /* 0x0007e20000100800 */
[----:B-1----:R-:W-:-:S03]  /*5650*/  PRMT R23, RZ, 0x7610, R23 ;  /* 0x00007610ff177816 */ /* 0x002fc60000000017 */
[----:B------:R1:W-:Y:S01]  /*5660*/  STL [R1+0xf4], R40 ;  /* 0x0000f42801007387 */ /* 0x0003e20000100800 */
[----:B------:R-:W-:Y:S02]  /*5670*/  PRMT R34, RZ, 0x7610, R34 ;  /* 0x00007610ff227816 */ /* 0x000fe40000000022 */
[----:B--2---:R-:W-:Y:S01]  /*5680*/  PRMT R38, RZ, 0x7610, R38 ;  /* 0x00007610ff267816 */ /* 0x004fe20000000026 */
[----:B------:R2:W-:Y:S01]  /*5690*/  STL [R1+0x7c], R18 ;  /* 0x00007c1201007387 */ /* 0x0005e20000100800 */
[----:B---3--:R-:W-:Y:S02]  /*56a0*/  PRMT R39, RZ, 0x7610, R39 ;  /* 0x00007610ff277816 */ /* 0x008fe40000000027 */
[C---:B------:R-:W-:Y:S02]  /*56b0*/  @!P2 PRMT R26, R18.reuse, 0x7610, R26 ;  /* 0x00007610121aa816 */ /* 0x040fe4000000001a */
[----:B-1----:R-:W-:Y:S02]  /*56c0*/  PRMT R40, RZ, 0x7610, R40 ;  /* 0x00007610ff287816 */ /* 0x002fe40000000028 */
[----:B------:R-:W-:-:S02]  /*56d0*/  @!P2 PRMT R23, R18, 0x7632, R23 ;  /* 0x000076321217a816 */ /* 0x000fc40000000017 */
[----:B--2---:R-:W-:Y:S02]  /*56e0*/  PRMT R18, RZ, 0x5410, RZ ;  /* 0x00005410ff127816 */ /* 0x004fe400000000ff */
[C---:B------:R-:W-:Y:S02]  /*56f0*/  @!P3 PRMT R22, R24.reuse, 0x7610, R22 ;  /* 0x000076101816b816 */ /* 0x040fe40000000016 */
[----:B------:R-:W-:Y:S02]  /*5700*/  @!P3 PRMT R9, R24, 0x7632, R9 ;  /* 0x000076321809b816 */ /* 0x000fe40000000009 */
[----:B------:R-:W-:Y:S02]  /*5710*/  @!P4 PRMT R40, R30, 0x7632, R40 ;  /* 0x000076321e28c816 */ /* 0x000fe40000000028 */
[----:B----4-:R-:W-:Y:S02]  /*5720*/  @!P5 PRMT R39, R10, 0x7610, R39 ;  /* 0x000076100a27d816 */ /* 0x010fe40000000027 */
[----:B------:R-:W-:Y:S01]  /*5730*/  @!P4 PRMT R18, R14, 0x7610, R18 ;  /* 0x000076100e12c816 */ /* 0x000fe20000000012 */
[----:B------:R-:W-:Y:S04]  /*5740*/  STL.S16 [R1+0x170], R28 ;  /* 0x0001701c01007387 */ /* 0x000fe80000100600 */
[----:B------:R-:W-:Y:S01]  /*5750*/  STL.S16 [R1+0x174], R26 ;  /* 0x0001741a01007387 */ /* 0x000fe20000100600 */
[----:B------:R-:W-:-:S03]  /*5760*/  @!P4 PRMT R18, R18, 0x7610, R14 ;  /* 0x000076101212c816 */ /* 0x000fc6000000000e */
[----:B------:R-:W-:Y:S04]  /*5770*/  STL.S16 [R1+0x176], R23 ;  /* 0x0001761701007387 */ /* 0x000fe80000100600 */
[----:B------:R-:W-:Y:S04]  /*5780*/  STL [R1+0xfc], R19 ;  /* 0x0000fc1301007387 */ /* 0x000fe80000100800 */
[----:B------:R-:W-:Y:S04]  /*5790*/  STL [R1+0x80], R24 ;  /* 0x0000801801007387 */ /* 0x000fe80000100800 */
[----:B------:R-:W-:Y:S04]  /*57a0*/  STL.S16 [R1+0x178], R22 ;  /* 0x0001781601007387 */ /* 0x000fe80000100600 */
[----:B------:R-:W-:Y:S04]  /*57b0*/  STL.S16 [R1+0x17a], R9 ;  /* 0x00017a0901007387 */ /* 0x000fe80000100600 */
[----:B------:R-:W-:Y:S04]  /*57c0*/  STL [R1+0x100], R25 ;  /* 0x0001001901007387 */ /* 0x000fe80000100800 */
[----:B------:R-:W-:Y:S01]  /*57d0*/  STL [R1+0x84], R30 ;  /* 0x0000841e01007387 */ /* 0x000fe20000100800 */
[----:B------:R-:W-:-:S13]  /*57e0*/  R2UR UR28, R6 ;  /* 0x00000000061c72ca */ /* 0x000fda00000e0000 */
[----:B------:R-:W-:Y:S02]  /*57f0*/  MOV R6, UR28 ;  /* 0x0000001c00067c02 */ /* 0x000fe40008000f00 */
[----:B------:R-:W-:-:S03]  /*5800*/  PRMT R11, R11, 0x5410, RZ ;  /* 0x000054100b0b7816 */ /* 0x000fc600000000ff */
[----:B------:R-:W-:Y:S01]  /*5810*/  FFMA.FTZ R7, -R6, UR28, R7 ;  /* 0x0000001c06077c23 */ /* 0x000fe20008010107 */
[----:B------:R-:W-:Y:S02]  /*5820*/  PRMT R20, R20, 0x5410, RZ ;  /* 0x0000541014147816 */ /* 0x000fe400000000ff */
[----:B------:R-:W-:Y:S02]  /*5830*/  @!P1 PRMT R11, R11, 0x5410, R12 ;  /* 0x000054100b0b9816 */ /* 0x000fe4000000000c */
[----:B------:R-:W-:Y:S02]  /*5840*/  @!P1 PRMT R20, R20, 0x5410, R13 ;  /* 0x0000541014149816 */ /* 0x000fe4000000000d */
[----:B------:R-:W-:-:S04]  /*5850*/  PRMT R21, R21, 0x5410, RZ ;  /* 0x0000541015157816 */ /* 0x000fc800000000ff */
[----:B------:R-:W-:Y:S02]  /*5860*/  @!P1 PRMT R21, R21, 0x7610, R12 ;  /* 0x0000761015159816 */ /* 0x000fe4000000000c */
[----:B------:R-:W-:-:S13]  /*5870*/  FSETP.GTU.FTZ.AND P1, PT, R7, RZ, PT ;  /* 0x000000ff0700720b */ /* 0x000fda0003f3c000 */
[----:B------:R-:W-:-:S05]  /*5880*/  VOTEU.ANY UP0, P1 ;  /* 0x0000000000ff7886 */ /* 0x000fca0000800100 */
[----:B------:R-:W1:Y:S01]  /*5890*/  @UP0 LDCU UR5, c[0x0][0x3c0] ;  /* 0x00007800ff0507ac */ /* 0x000e620008000800 */
[----:B------:R-:W-:Y:S02]  /*58a0*/  PLOP3.LUT P1, PT, PT, PT, UP0, 0x80, 0x8 ;  /* 0x000000000008781c */ /* 0x000fe40003f2f008 */
[----:B------:R-:W-:-:S04]  /*58b0*/  PRMT R6, RZ, 0x7610, R6 ;  /* 0x00007610ff067816 */ /* 0x000fc80000000006 */
[----:B------:R-:W-:-:S05]  /*58c0*/  @!P4 PRMT R6, R30, 0x7610, R6 ;  /* 0x000076101e06c816 */ /* 0x000fca0000000006 */
[----:B------:R1:W-:Y:S01]  /*58d0*/  STL.S16 [R1+0x17c], R6 ;  /* 0x00017c0601007387 */ /* 0x0003e20000100600 */
[----:B------:R-:W-:Y:S01]  /*58e0*/  @!P5 PRMT R38, R15, 0x7632, R38 ;  /* 0x000076320f26d816 */ /* 0x000fe20000000026 */
[----:B-1----:R-:W-:Y:S01]  /*58f0*/  @P1 FADD.FTZ R6, R7, UR5 ;  /* 0x0000000507061e21 */ /* 0x002fe20008010000 */
[----:B------:R-:W-:Y:S02]  /*5900*/  @!P6 PRMT R35, R16, 0x7632, R35 ;  /* 0x000076321023e816 */ /* 0x000fe40000000023 */
[----:B------:R-:W-:-:S03]  /*5910*/  @!P6 PRMT R34, R17, 0x7632, R34 ;  /* 0x000076321122e816 */ /* 0x000fc60000000022 */
[----:B------:R-:W1:Y:S01]  /*5920*/  @P1 MUFU.RSQ R6, R6 ;  /* 0x0000000600061308 */ /* 0x000e620000001400 */
[----:B------:R-:W-:Y:S04]  /*5930*/  STL.S16 [R1+0x17e], R40 ;  /* 0x00017e2801007387 */ /* 0x000fe80000100600 */
[----:B------:R-:W-:Y:S04]  /*5940*/  STL.S16 [R1+0x180], R39 ;  /* 0x0001802701007387 */ /* 0x000fe80000100600 */
[----:B------:R-:W-:Y:S04]  /*5950*/  STL [R1+0x108], R15 ;  /* 0x0001080f01007387 */ /* 0x000fe80000100800 */
[----:B------:R-:W-:Y:S04]  /*5960*/  STL.S16 [R1+0x182], R38 ;  /* 0x0001822601007387 */ /* 0x000fe80000100600 */
[----:B------:R-:W-:Y:S04]  /*5970*/  STL [R1+0x8c], R16 ;  /* 0x00008c1001007387 */ /* 0x000fe80000100800 */
[----:B------:R-:W-:Y:S04]  /*5980*/  STL [R1+0x10c], R17 ;  /* 0x00010c1101007387 */ /* 0x000fe80000100800 */
[----:B------:R-:W-:Y:S04]  /*5990*/  STL.S16 [R1+0x184], R35 ;  /* 0x0001842301007387 */ /* 0x000fe80000100600 */
[----:B------:R-:W-:Y:S04]  /*59a0*/  STL.S16 [R1+0x186], R34 ;  /* 0x0001862201007387 */ /* 0x000fe80000100600 */
[----:B------:R2:W-:Y:S01]  /*59b0*/  STL [R1+0x104], R14 ;  /* 0x0001040e01007387 */ /* 0x0005e20000100800 */
[----:B------:R-:W-:-:S03]  /*59c0*/  UISETP.NE.AND UP1, UPT, UR6, URZ, UPT ;  /* 0x000000ff0600728c */ /* 0x000fc6000bf25270 */
[----:B------:R3:W-:Y:S01]  /*59d0*/  STL [R1+0x88], R10 ;  /* 0x0000880a01007387 */ /* 0x0007e20000100800 */
[----:B--2---:R-:W-:-:S04]  /*59e0*/  PRMT R14, RZ, 0x5410, RZ ;  /* 0x00005410ff0e7816 */ /* 0x004fc800000000ff */
[--C-:B------:R-:W-:Y:S02]  /*59f0*/  @!P5 PRMT R14, R14, 0x7610, R10.reuse ;  /* 0x000076100e0ed816 */ /* 0x100fe4000000000a */
[----:B---3--:R-:W-:Y:S01]  /*5a00*/  PRMT R10, RZ, 0x7610, R10 ;  /* 0x00007610ff0a7816 */ /* 0x008fe2000000000a */
[----:B------:R2:W-:Y:S01]  /*5a10*/  STL [R1+0x78], R12 ;  /* 0x0000780c01007387 */ /* 0x0005e20000100800 */
[----:B-1----:R-:W-:Y:S02]  /*5a20*/  @P1 R2UR UR5, R6 ;  /* 0x00000000060512ca */ /* 0x002fe400000e0000 */
[----:B------:R-:W-:Y:S01]  /*5a30*/  @!P6 PRMT R10, R16, 0x7610, R10 ;  /* 0x00007610100ae816 */ /* 0x000fe2000000000a */
[----:B------:R1:W-:Y:S01]  /*5a40*/  STL [R1+0xf8], R13 ;  /* 0x0000f80d01007387 */ /* 0x0003e20000100800 */
[----:B--2---:R-:W-:Y:S02]  /*5a50*/  PRMT R12, RZ, 0x5410, RZ ;  /* 0x00005410ff0c7816 */ /* 0x004fe400000000ff */
[----:B-1----:R-:W-:-:S02]  /*5a60*/  PRMT R13, RZ, 0x5410, RZ ;  /* 0x00005410ff0d7816 */ /* 0x002fc400000000ff */
[----:B------:R-:W-:Y:S02]  /*5a70*/  @!P2 PRMT R12, R19, 0x7610, R12 ;  /* 0x00007610130ca816 */ /* 0x000fe4000000000c */
[----:B------:R-:W-:Y:S02]  /*5a80*/  @!P3 PRMT R13, R13, 0x5410, R25 ;  /* 0x000054100d0db816 */ /* 0x000fe40000000019 */
[----:B------:R-:W-:Y:S01]  /*5a90*/  PRMT R10, R10, 0x5410, RZ ;  /* 0x000054100a0a7816 */ /* 0x000fe200000000ff */
[----:B------:R1:W-:Y:S01]  /*5aa0*/  STL.S16 [R1+0x158], R55 ;  /* 0x0001583701007387 */ /* 0x0003e20000100600 */
[----:B------:R-:W-:Y:S02]  /*5ab0*/  CS2R R6, SRZ ;  /* 0x0000000000067805 */ /* 0x000fe4000001ff00 */
[----:B------:R-:W-:Y:S01]  /*5ac0*/  @!P2 PRMT R12, R12, 0x7610, R19 ;  /* 0x000076100c0ca816 */ /* 0x000fe20000000013 */
[----:B------:R-:W-:Y:S01]  /*5ad0*/  @P0 HADD2.F32 R6, -RZ, R11.H0_H0 ;  /* 0x2000000bff060230 */ /* 0x000fe20000004100 */
[----:B------:R2:W-:Y:S01]  /*5ae0*/  STL.S16 [R1+0x160], R54 ;  /* 0x0001603601007387 */ /* 0x0005e20000100600 */
[----:B------:R-:W-:Y:S01]  /*5af0*/  @!P3 PRMT R13, R25, 0x7632, R13 ;  /* 0x00007632190db816 */ /* 0x000fe2000000000d */
[----:B------:R-:W-:Y:S01]  /*5b00*/  @P0 HADD2.F32 R7, -RZ, R20.H0_H0 ;  /* 0x20000014ff070230 */ /* 0x000fe20000004100 */
[----:B------:R-:W-:-:S02]  /*5b10*/  @!P5 PRMT R14, R15, 0x7610, R14 ;  /* 0x000076100f0ed816 */ /* 0x000fc4000000000e */
[----:B------:R-:W-:Y:S01]  /*5b20*/  @!P6 PRMT R10, R10, 0x5410, R17 ;  /* 0x000054100a0ae816 */ /* 0x000fe20000000011 */
[----:B-1----:R-:W-:Y:S01]  /*5b30*/  HADD2.F32 R55, -RZ, R21.H0_H0 ;  /* 0x20000015ff377230 */ /* 0x002fe20000004100 */
[----:B------:R-:W-:Y:S01]  /*5b40*/  UMOV UR16, 0x3f800000 ;  /* 0x3f80000000107882 */ /* 0x000fe20000000000 */
[----:B--2---:R-:W-:Y:S01]  /*5b50*/  HADD2.F32 R54, -RZ, R8.H0_H0 ;  /* 0x20000008ff367230 */ /* 0x004fe20000004100 */
[----:B------:R-:W-:Y:S01]  /*5b60*/  @UP0 UMOV UR16, UR5 ;  /* 0x0000000500100c82 */ /* 0x000fe20008000000 */
[----:B0-----:R-:W-:Y:S05]  /*5b70*/  BRA.U UP1, `(.L_x_1208) ;  /* 0x0000002501ac7547 */ /* 0x001fea000b800000 */
[----:B------:R-:W2:Y:S04]  /*5b80*/  LDL.LU.S16 R24, [R1+0x110] ;  /* 0x0001100001187983 */ /* 0x000ea80000300600 */
[----:B------:R-:W3:Y:S04]  /*5b90*/  LDL.S16 R26, [R1+0x116] ;  /* 0x00011600011a7983 */ /* 0x000ee80000100600 */
[----:B------:R-:W4:Y:S04]  /*5ba0*/  LDL.LU.S16 R28, [R1+0x114] ;  /* 0x00011400011c7983 */ /* 0x000f280000300600 */
[----:B------:R-:W4:Y:S01]  /*5bb0*/  LDL.LU.S16 R27, [R1+0x11a] ;  /* 0x00011a00011b7983 */ /* 0x000f220000300600 */
[----:B------:R-:W-:-:S02]  /*5bc0*/  HADD2.F32 R9, -RZ, R65.H1_H1 ;  /* 0x30000041ff097230 */ /* 0x000fc40000004100 */
[--C-:B------:R-:W-:Y:S01]  /*5bd0*/  HADD2.F32 R8, -RZ, R64.reuse.H1_H1 ;  /* 0x30000040ff087230 */ /* 0x100fe20000004100 */
[----:B------:R-:W4:Y:S01]  /*5be0*/  LDL.S16 R30, [R1+0x120] ;  /* 0x00012000011e7983 */ /* 0x000f220000100600 */
[----:B------:R-:W-:Y:S02]  /*5bf0*/  HADD2.F32 R65, -RZ, R65.H0_H0 ;  /* 0x20000041ff417230 */ /* 0x000fe40000004100 */
[----:B------:R-:W-:Y:S01]  /*5c00*/  FADD.FTZ R9, R9, -UR28 ;  /* 0x8000001c09097e21 */ /* 0x000fe20008010000 */
[----:B------:R-:W-:Y:S02]  /*5c10*/  HADD2.F32 R64, -RZ, R64.H0_H0 ;  /* 0x20000040ff407230 */ /* 0x000fe40000004100 */
        /* <DEDUP_REMOVED lines=8> */
[----:B------:R-:W-:-:S02]  /*5ca0*/  HADD2.F32 R62, -RZ, R62.H0_H0 ;  /* 0x2000003eff3e7230 */ /* 0x000fc40000004100 */
[----:B------:R-:W-:Y:S01]  /*5cb0*/  FADD.FTZ R17, R16, R17 ;  /* 0x0000001110117221 */ /* 0x000fe20000010000 */
[----:B-----5:R-:W-:Y:S02]  /*5cc0*/  HADD2.F32 R23, -RZ, R37.H0_H0 ;  /* 0x20000025ff177230 */ /* 0x020fe40000004100 */
[----:B------:R-:W-:Y:S01]  /*5cd0*/  FFMA.FTZ R19, R15, R16, R19 ;  /* 0x000000100f137223 */ /* 0x000fe20000010013 */
[----:B------:R-:W-:Y:S02]  /*5ce0*/  HADD2.F32 R16, -RZ, R63.H1_H1 ;  /* 0x3000003fff107230 */ /* 0x000fe40000004100 */
[----:B------:R-:W-:Y:S01]  /*5cf0*/  FFMA.FTZ R9, R8, R9, RZ ;  /* 0x0000000908097223 */ /* 0x000fe200000100ff */
[----:B------:R-:W4:Y:S02]  /*5d00*/  LDL.LU.S16 R65, [R1+0x11c] ;  /* 0x00011c0001417983 */ /* 0x000f240000300600 */
[----:B------:R-:W-:Y:S01]  /*5d10*/  FADD.FTZ R16, R16, -UR28 ;  /* 0x8000001c10107e21 */ /* 0x000fe20008010000 */
[----:B------:R-:W-:Y:S01]  /*5d20*/  FADD.FTZ R8, RZ, R8 ;  /* 0x00000008ff087221 */ /* 0x000fe20000010000 */
[----:B------:R-:W4:Y:S02]  /*5d30*/  LDL.LU.S16 R25, [R1+0x122] ;  /* 0x0001220001197983 */ /* 0x000f240000300600 */
[----:B------:R-:W-:Y:S01]  /*5d40*/  FMUL.FTZ R16, R16, UR16 ;  /* 0x0000001010107c20 */ /* 0x000fe20008410000 */
[----:B------:R-:W-:-:S03]  /*5d50*/  FADD.FTZ R8, R22, R8 ;  /* 0x0000000816087221 */ /* 0x000fc60000010000 */
[----:B------:R-:W-:Y:S01]  /*5d60*/  FFMA.FTZ R9, R22, R16, R9 ;  /* 0x0000001016097223 */ /* 0x000fe20000010009 */
[----:B------:R-:W-:-:S04]  /*5d70*/  FMUL.FTZ R22, R55, R22 ;  /* 0x0000001637167220 */ /* 0x000fc80000410000 */
[----:B------:R-:W-:Y:S01]  /*5d80*/  FFMA.FTZ R19, R16, R22, R19 ;  /* 0x0000001610137223 */ /* 0x000fe20000010013 */
[----:B------:R-:W-:Y:S02]  /*5d90*/  HADD2.F32 R16, -RZ, R63.H0_H0 ;  /* 0x2000003fff107230 */ /* 0x000fe40000004100 */
[----:B------:R-:W-:Y:S01]  /*5da0*/  FFMA.FTZ R15, R64, R15, RZ ;  /* 0x0000000f400f7223 */ /* 0x000fe200000100ff */
[----:B------:R-:W-:Y:S01]  /*5db0*/  FADD.FTZ R17, R17, R22 ;  /* 0x0000001611117221 */ /* 0x000fe20000010000 */
        /* <DEDUP_REMOVED lines=13> */
[----:B------:R-:W4:Y:S03]  /*5e90*/  LDL.S16 R32, [R1+0x142] ;  /* 0x0001420001207983 */ /* 0x000f260000100600 */
[----:B------:R-:W-:Y:S01]  /*5ea0*/  FMUL.FTZ R16, R16, UR16 ;  /* 0x0000001010107c20 */ /* 0x000fe20008410000 */
[----:B------:R-:W-:Y:S01]  /*5eb0*/  FADD.FTZ R8, R8, R22 ;  /* 0x0000001608087221 */ /* 0x000fe20000010000 */
[----:B------:R-:W4:Y:S02]  /*5ec0*/  LDL.LU.S16 R62, [R1+0x13e] ;  /* 0x00013e00013e7983 */ /* 0x000f240000300600 */
[----:B------:R-:W-:Y:S01]  /*5ed0*/  FFMA.FTZ R9, R22, R16, R9 ;  /* 0x0000001016097223 */ /* 0x000fe20000010009 */
[----:B------:R-:W-:Y:S01]  /*5ee0*/  FMUL.FTZ R22, R55, R22 ;  /* 0x0000001637167220 */ /* 0x000fe20000410000 */
[----:B------:R-:W4:Y:S03]  /*5ef0*/  LDL.S16 R33, [R1+0x164] ;  /* 0x0001640001217983 */ /* 0x000f260000100600 */
[----:B------:R-:W-:Y:S01]  /*5f00*/  FFMA.FTZ R19, R16, R22, R19 ;  /* 0x0000001610137223 */ /* 0x000fe20000010013 */
[----:B------:R-:W-:-:S02]  /*5f10*/  HADD2.F32 R16, -RZ, R29.H0_H0 ;  /* 0x2000001dff107230 */ /* 0x000fc40000004100 */
[----:B------:R-:W-:Y:S01]  /*5f20*/  FADD.FTZ R17, R17, R22 ;  /* 0x0000001611117221 */ /* 0x000fe20000010000 */
[----:B------:R-:W4:Y:S02]  /*5f30*/  LDL.S16 R29, [R1+0x162] ;  /* 0x00016200011d7983 */ /* 0x000f240000100600 */
[----:B------:R-:W-:-:S04]  /*5f40*/  FADD.FTZ R16, R16, -UR28 ;  /* 0x8000001c10107e21 */ /* 0x000fc80008010000 */
[----:B------:R-:W-:-:S04]  /*5f50*/  FMUL.FTZ R16, R16, UR16 ;  /* 0x0000001010107c20 */ /* 0x000fc80008410000 */
[----:B------:R-:W-:Y:S01]  /*5f60*/  FFMA.FTZ R15, R23, R16, R15 ;  /* 0x00000010170f7223 */ /* 0x000fe2000001000f */
[----:B------:R-:W-:-:S04]  /*5f70*/  FMUL.FTZ R23, R54, R23 ;  /* 0x0000001736177220 */ /* 0x000fc80000410000 */
[----:B------:R-:W-:Y:S01]  /*5f80*/  FFMA.FTZ R19, R16, R23, R19 ;  /* 0x0000001710137223 */ /* 0x000fe20000010013 */
[----:B------:R-:W-:Y:S02]  /*5f90*/  HADD2.F32 R16, -RZ, R36.H0_H0 ;  /* 0x20000024ff107230 */ /* 0x000fe40000004100 */
[----:B------:R-:W-:-:S03]  /*5fa0*/  HADD2.F32 R22, -RZ, R61.H1_H1 ;  /* 0x3000003dff167230 */ /* 0x000fc60000004100 */
        /* <DEDUP_REMOVED lines=126> */
[----:B------:R-:W-:-:S03]  /*6790*/  FMUL.FTZ R16, R16, UR16 ;  /* 0x0000001010107c20 */ /* 0x000fc60008410000 */
[----:B------:R-:W-:Y:S01]  /*67a0*/  FADD.FTZ R8, R8, R22 ;  /* 0x0000001608087221 */ /* 0x000fe20000010000 */
[----:B------:R-:W-:Y:S01]  /*67b0*/  FFMA.FTZ R9, R22, R16, R9 ;  /* 0x0000001016097223 */ /* 0x000fe20000010009 */
[----:B------:R-:W-:-:S04]  /*67c0*/  FMUL.FTZ R22, R55, R22 ;  /* 0x0000001637167220 */ /* 0x000fc80000410000 */
[----:B------:R-:W-:Y:S01]  /*67d0*/  FADD.FTZ R17, R17, R22 ;  /* 0x0000001611117221 */ /* 0x000fe20000010000 */
[----:B------:R-:W-:Y:S01]  /*67e0*/  FFMA.FTZ R19, R16, R22, R19 ;  /* 0x0000001610137223 */ /* 0x000fe20000010013 */
[----:B--2---:R-:W-:Y:S02]  /*67f0*/  HADD2.F32 R23, -RZ, R24.H0_H0 ;  /* 0x20000018ff177230 */ /* 0x004fe40000004100 */
[----:B---3--:R-:W-:Y:S02]  /*6800*/  HADD2.F32 R24, -RZ, R26.H0_H0 ;  /* 0x2000001aff187230 */ /* 0x008fe40000004100 */
[----:B------:R-:W2:Y:S01]  /*6810*/  LDL.S16 R26, [R1+0x128] ;  /* 0x00012800011a7983 */ /* 0x000ea20000100600 */
[----:B----4-:R-:W-:-:S03]  /*6820*/  HADD2.F32 R22, -RZ, R28.H0_H0 ;  /* 0x2000001cff167230 */ /* 0x010fc60000004100 */
[----:B------:R-:W3:Y:S01]  /*6830*/  LDL.LU.S16 R28, [R1+0x12e] ;  /* 0x00012e00011c7983 */ /* 0x000ee20000300600 */
[----:B------:R-:W-:-:S03]  /*6840*/  HADD2.F32 R16, -RZ, R27.H0_H0 ;  /* 0x2000001bff107230 */ /* 0x000fc60000004100 */
[----:B------:R-:W4:Y:S01]  /*6850*/  LDL.LU.S16 R27, [R1+0x12a] ;  /* 0x00012a00011b7983 */ /* 0x000f220000300600 */
[----:B------:R-:W-:Y:S02]  /*6860*/  HADD2.F32 R73, -RZ, R73.H0_H0 ;  /* 0x20000049ff497230 */ /* 0x000fe40000004100 */
[----:B------:R-:W-:-:S03]  /*6870*/  FADD.FTZ R64, R64, R72 ;  /* 0x0000004840407221 */ /* 0x000fc60000010000 */
[----:B------:R-:W-:Y:S01]  /*6880*/  FADD.FTZ R73, R73, -UR28 ;  /* 0x8000001c49497e21 */ /* 0x000fe20008010000 */
[----:B------:R-:W-:Y:S01]  /*6890*/  FFMA.FTZ R15, R72, R71, R15 ;  /* 0x00000047480f7223 */ /* 0x000fe2000001000f */
[----:B------:R-:W-:Y:S02]  /*68a0*/  FADD.FTZ R24, R24, -UR28 ;  /* 0x8000001c18187e21 */ /* 0x000fe40008010000 */
[----:B------:R-:W-:Y:S01]  /*68b0*/  FMUL.FTZ R73, R73, UR16 ;  /* 0x0000001049497c20 */ /* 0x000fe20008410000 */
[----:B------:R-:W-:Y:S01]  /*68c0*/  FADD.FTZ R64, R64, R23 ;  /* 0x0000001740407221 */ /* 0x000fe20000010000 */
[----:B------:R-:W-:Y:S02]  /*68d0*/  FMUL.FTZ R24, R24, UR16 ;  /* 0x0000001018187c20 */ /* 0x000fe40008410000 */
[----:B------:R-:W-:Y:S01]  /*68e0*/  FFMA.FTZ R15, R23, R73, R15 ;  /* 0x00000049170f7223 */ /* 0x000fe2000001000f */
[----:B------:R-:W-:Y:S01]  /*68f0*/  FMUL.FTZ R23, R54, R23 ;  /* 0x0000001736177220 */ /* 0x000fe20000410000 */
[----:B------:R-:W-:Y:S01]  /*6900*/  FADD.FTZ R8, R8, R16 ;  /* 0x0000001008087221 */ /* 0x000fe20000010000 */
[----:B------:R-:W-:-:S02]  /*6910*/  FFMA.FTZ R9, R16, R24, R9 ;  /* 0x0000001810097223 */ /* 0x000fc40000010009 */
[----:B------:R-:W-:Y:S01]  /*6920*/  FADD.FTZ R17, R23, R17 ;  /* 0x0000001117117221 */ /* 0x000fe20000010000 */
[----:B------:R-:W-:Y:S01]  /*6930*/  FFMA.FTZ R19, R73, R23, R19 ;  /* 0x0000001749137223 */ /* 0x000fe20000010013 */
[----:B------:R-:W-:Y:S01]  /*6940*/  FMUL.FTZ R23, R55, R16 ;  /* 0x0000001037177220 */ /* 0x000fe20000410000 */
[----:B------:R-:W-:Y:S02]  /*6950*/  HADD2.F32 R16, -RZ, R77.H1_H1 ;  /* 0x3000004dff107230 */ /* 0x000fe40000004100 */
[----:B------:R-:W-:Y:S01]  /*6960*/  FADD.FTZ R22, R22, -UR28 ;  /* 0x8000001c16167e21 */ /* 0x000fe20008010000 */
[----:B------:R-:W-:Y:S01]  /*6970*/  FADD.FTZ R17, R17, R23 ;  /* 0x0000001711117221 */ /* 0x000fe20000010000 */
[----:B------:R-:W-:Y:S01]  /*6980*/  FFMA.FTZ R19, R24, R23, R19 ;  /* 0x0000001718137223 */ /* 0x000fe20000010013 */
[----:B------:R-:W-:Y:S02]  /*6990*/  HADD2.F32 R23, -RZ, R43.H0_H0 ;  /* 0x2000002bff177230 */ /* 0x000fe40000004100 */
[----:B------:R-:W-:Y:S01]  /*69a0*/  FADD.FTZ R16, R16, -UR28 ;  /* 0x8000001c10107e21 */ /* 0x000fe20008010000 */
[----:B------:R-:W-:Y:S01]  /*69b0*/  FMUL.FTZ R22, R22, UR16 ;  /* 0x0000001016167c20 */ /* 0x000fe20008410000 */
[----:B------:R-:W-:-:S02]  /*69c0*/  HADD2.F32 R24, -RZ, R76.H1_H1 ;  /* 0x3000004cff187230 */ /* 0x000fc40000004100 */
[----:B------:R-:W-:Y:S01]  /*69d0*/  FMUL.FTZ R16, R16, UR16 ;  /* 0x0000001010107c20 */ /* 0x000fe20008410000 */
[----:B------:R-:W-:Y:S01]  /*69e0*/  FADD.FTZ R64, R64, R23 ;  /* 0x0000001740407221 */ /* 0x000fe20000010000 */
[----:B------:R-:W-:Y:S01]  /*69f0*/  FFMA.FTZ R15, R23, R22, R15 ;  /* 0x00000016170f7223 */ /* 0x000fe2000001000f */
[----:B------:R-:W-:Y:S01]  /*6a00*/  FMUL.FTZ R23, R54, R23 ;  /* 0x0000001736177220 */ /* 0x000fe20000410000 */
[----:B------:R-:W-:Y:S02]  /*6a10*/  HADD2.F32 R77, -RZ, R77.H0_H0 ;  /* 0x2000004dff4d7230 */ /* 0x000fe40000004100 */
[----:B------:R-:W-:Y:S01]  /*6a20*/  FADD.FTZ R8, R8, R24 ;  /* 0x0000001808087221 */ /* 0x000fe20000010000 */
[----:B------:R-:W-:Y:S01]  /*6a30*/  FFMA.FTZ R9, R24, R16, R9 ;  /* 0x0000001018097223 */ /* 0x000fe20000010009 */
[----:B------:R-:W-:Y:S01]  /*6a40*/  FMUL.FTZ R24, R55, R24 ;  /* 0x0000001837187220 */ /* 0x000fe20000410000 */
[----:B------:R-:W-:Y:S01]  /*6a50*/  FFMA.FTZ R19, R22, R23, R19 ;  /* 0x0000001716137223 */ /* 0x000fe20000010013 */
[----:B------:R-:W-:-:S02]  /*6a60*/  HADD2.F32 R76, -RZ, R76.H0_H0 ;  /* 0x2000004cff4c7230 */ /* 0x000fc40000004100 */
[----:B------:R-:W-:Y:S01]  /*6a70*/  FADD.FTZ R17, R23, R17 ;  /* 0x0000001117117221 */ /* 0x000fe20000010000 */
[----:B------:R-:W-:Y:S01]  /*6a80*/  FADD.FTZ R77, R77, -UR28 ;  /* 0x8000001c4d4d7e21 */ /* 0x000fe20008010000 */
[----:B------:R-:W-:Y:S01]  /*6a90*/  FFMA.FTZ R19, R16, R24, R19 ;  /* 0x0000001810137223 */ /* 0x000fe20000010013 */
[--C-:B------:R-:W-:Y:S02]  /*6aa0*/  HADD2.F32 R16, -RZ, R75.reuse.H1_H1 ;  /* 0x3000004bff107230 */ /* 0x100fe40000004100 */
[----:B------:R-:W-:Y:S01]  /*6ab0*/  FADD.FTZ R17, R17, R24 ;  /* 0x0000001811117221 */ /* 0x000fe20000010000 */
[----:B------:R-:W-:Y:S01]  /*6ac0*/  FMUL.FTZ R77, R77, UR16 ;  /* 0x000000104d4d7c20 */ /* 0x000fe20008410000 */
[----:B------:R-:W-:Y:S01]  /*6ad0*/  FMUL.FTZ R22, R54, R76 ;  /* 0x0000004c36167220 */ /* 0x000fe20000410000 */
[----:B------:R-:W-:Y:S02]  /*6ae0*/  HADD2.F32 R75, -RZ, R75.H0_H0 ;  /* 0x2000004bff4b7230 */ /* 0x000fe40000004100 */
[----:B------:R-:W-:Y:S01]  /*6af0*/  FADD.FTZ R16, R16, -UR28 ;  /* 0x8000001c10107e21 */ /* 0x000fe20008010000 */
[----:B------:R-:W-:Y:S01]  /*6b00*/  FADD.FTZ R17, R22, R17 ;  /* 0x0000001116117221 */ /* 0x000fe20000010000 */
[----:B------:R-:W-:Y:S01]  /*6b10*/  FFMA.FTZ R19, R77, R22, R19 ;  /* 0x000000164d137223 */ /* 0x000fe20000010013 */
[----:B------:R-:W-:-:S02]  /*6b20*/  HADD2.F32 R22, -RZ, R63.H0_H0 ;  /* 0x2000003fff167230 */ /* 0x000fc40000004100 */
        /* <DEDUP_REMOVED lines=16> */
[----:B------:R-:W-:Y:S01]  /*6c30*/  FADD.FTZ R24, R24, -UR28 ;  /* 0x8000001c18187e21 */ /* 0x000fe20008010000 */
[----:B------:R-:W-:Y:S01]  /*6c40*/  FFMA.FTZ R19, R75, R23, R19 ;  /* 0x000000174b137223 */ /* 0x000fe20000010013 */
[----:B------:R-:W-:Y:S01]  /*6c50*/  FADD.FTZ R17, R23, R17 ;  /* 0x0000001117117221 */ /* 0x000fe20000010000 */
[----:B------:R-:W4:Y:S01]  /*6c60*/  LDL.S16 R63, [R1+0x14a] ;  /* 0x00014a00013f7983 */ /* 0x000f220000100600 */
[----:B------:R-:W-:Y:S01]  /*6c70*/  FMUL.FTZ R24, R24, UR16 ;  /* 0x0000001018187c20 */ /* 0x000fe20008410000 */
[----:B------:R-:W-:-:S02]  /*6c80*/  FMUL.FTZ R23, R55, R16 ;  /* 0x0000001037177220 */ /* 0x000fc40000410000 */
[----:B------:R-:W4:Y:S02]  /*6c90*/  LDL.LU.S16 R30, [R1+0x140] ;  /* 0x00014000011e7983 */ /* 0x000f240000300600 */
[----:B------:R-:W-:Y:S01]  /*6ca0*/  FADD.FTZ R17, R17, R23 ;  /* 0x0000001711117221 */ /* 0x000fe20000010000 */
[----:B------:R-:W-:Y:S01]  /*6cb0*/  FFMA.FTZ R19, R24, R23, R19 ;  /* 0x0000001718137223 */ /* 0x000fe20000010013 */
[----:B------:R-:W-:Y:S01]  /*6cc0*/  FADD.FTZ R8, R8, R16 ;  /* 0x0000001008087221 */ /* 0x000fe20000010000 */
[----:B------:R-:W-:Y:S01]  /*6cd0*/  FFMA.FTZ R9, R16, R24, R9 ;  /* 0x0000001810097223 */ /* 0x000fe20000010009 */
[----:B------:R-:W4:Y:S01]  /*6ce0*/  LDL.S16 R65, [R1+0x14c] ;  /* 0x00014c0001417983 */ /* 0x000f220000100600 */
[----:B--2---:R-:W-:-:S03]  /*6cf0*/  HADD2.F32 R22, -RZ, R26.H0_H0 ;  /* 0x2000001aff167230 */ /* 0x004fc60000004100 */
[----:B------:R-:W2:Y:S01]  /*6d00*/  LDL.S16 R26, [R1+0x138] ;  /* 0x00013800011a7983 */ /* 0x000ea20000100600 */
[----:B---3--:R-:W-:-:S03]  /*6d10*/  HADD2.F32 R23, -RZ, R28.H0_H0 ;  /* 0x2000001cff177230 */ /* 0x008fc60000004100 */
[----:B------:R-:W3:Y:S01]  /*6d20*/  LDL.LU.S16 R28, [R1+0x13a] ;  /* 0x00013a00011c7983 */ /* 0x000ee20000300600 */
[----:B----4-:R-:W-:-:S03]  /*6d30*/  HADD2.F32 R16, -RZ, R27.H0_H0 ;  /* 0x2000001bff107230 */ /* 0x010fc60000004100 */
[----:B------:R-:W4:Y:S01]  /*6d40*/  LDL.LU.S16 R27, [R1+0x136] ;  /* 0x00013600011b7983 */ /* 0x000f220000300600 */
[----:B------:R-:W-:Y:S01]  /*6d50*/  FADD.FTZ R22, R22, -UR28 ;  /* 0x8000001c16167e21 */ /* 0x000fe20008010000 */
[----:B------:R-:W-:-:S03]  /*6d60*/  FADD.FTZ R16, R16, -UR28 ;  /* 0x8000001c10107e21 */ /* 0x000fc60008010000 */
[----:B------:R-:W-:Y:S01]  /*6d70*/  FMUL.FTZ R22, R22, UR16 ;  /* 0x0000001016167c20 */ /* 0x000fe20008410000 */
[----:B------:R-:W-:Y:S02]  /*6d80*/  HADD2.F32 R24, -RZ, R59.H0_H0 ;  /* 0x2000003bff187230 */ /* 0x000fe40000004100 */
        /* <DEDUP_REMOVED lines=15> */
[----:B------:R-:W-:Y:S01]  /*6e80*/  FADD.FTZ R16, R16, -UR28 ;  /* 0x8000001c10107e21 */ /* 0x000fe20008010000 */
[----:B------:R-:W-:Y:S02]  /*6e90*/  HADD2.F32 R48, -RZ, R48.H1_H1 ;  /* 0x30000030ff307230 */ /* 0x000fe40000004100 */
[----:B------:R-:W-:Y:S01]  /*6ea0*/  FMUL.FTZ R23, R54, R22 ;  /* 0x0000001636177220 */ /* 0x000fe20000410000 */
[----:B------:R-:W-:Y:S01]  /*6eb0*/  FADD.FTZ R64, R64, R22 ;  /* 0x0000001640407221 */ /* 0x000fe20000010000 */
[----:B------:R-:W-:Y:S01]  /*6ec0*/  FFMA.FTZ R15, R22, R25, R15 ;  /* 0x00000019160f7223 */ /* 0x000fe2000001000f */
[----:B------:R-:W-:-:S02]  /*6ed0*/  HADD2.F32 R22, -RZ, R49.H1_H1 ;  /* 0x30000031ff167230 */ /* 0x000fc40000004100 */
[----:B------:R-:W-:Y:S01]  /*6ee0*/  FMUL.FTZ R16, R16, UR16 ;  /* 0x0000001010107c20 */ /* 0x000fe20008410000 */
[----:B------:R-:W-:Y:S01]  /*6ef0*/  FADD.FTZ R17, R17, R24 ;  /* 0x0000001811117221 */ /* 0x000fe20000010000 */
[----:B------:R-:W-:Y:S01]  /*6f00*/  FADD.FTZ R48, R48, -UR28 ;  /* 0x8000001c30307e21 */ /* 0x000fe20008010000 */
[----:B------:R-:W-:Y:S02]  /*6f10*/  HADD2.F32 R49, -RZ, R49.H0_H0 ;  /* 0x20000031ff317230 */ /* 0x000fe40000004100 */
[----:B------:R-:W-:Y:S01]  /*6f20*/  FADD.FTZ R8, R8, R22 ;  /* 0x0000001608087221 */ /* 0x000fe20000010000 */
[----:B------:R-:W-:Y:S01]  /*6f30*/  FFMA.FTZ R9, R22, R16, R9 ;  /* 0x0000001016097223 */ /* 0x000fe20000010009 */
[----:B------:R-:W-:Y:S01]  /*6f40*/  FADD.FTZ R17, R23, R17 ;  /* 0x0000001117117221 */ /* 0x000fe20000010000 */
[----:B------:R-:W-:Y:S01]  /*6f50*/  FFMA.FTZ R19, R25, R23, R19 ;  /* 0x0000001719137223 */ /* 0x000fe20000010013 */
[----:B------:R-:W-:Y:S01]  /*6f60*/  FMUL.FTZ R22, R55, R22 ;  /* 0x0000001637167220 */ /* 0x000fe20000410000 */
[----:B------:R-:W-:-:S02]  /*6f70*/  HADD2.F32 R23, -RZ, R58.H0_H0 ;  /* 0x2000003aff177230 */ /* 0x000fc40000004100 */
[----:B------:R-:W-:Y:S01]  /*6f80*/  FMUL.FTZ R48, R48, UR16 ;  /* 0x0000001030307c20 */ /* 0x000fe20008410000 */
[----:B------:R-:W-:Y:S01]  /*6f90*/  FADD.FTZ R49, R49, -UR28 ;  /* 0x8000001c31317e21 */ /* 0x000fe20008010000 */
[----:B------:R-:W-:Y:S01]  /*6fa0*/  FADD.FTZ R17, R17, R22 ;  /* 0x0000001611117221 */ /* 0x000fe20000010000 */
[----:B------:R-:W-:Y:S01]  /*6fb0*/  FFMA.FTZ R19, R16, R22, R19 ;  /* 0x0000001610137223 */ /* 0x000fe20000010013 */
[--C-:B------:R-:W-:Y:S02]  /*6fc0*/  HADD2.F32 R22, -RZ, R50.reuse.H1_H1 ;  /* 0x30000032ff167230 */ /* 0x100fe40000004100 */
[----:B------:R-:W-:Y:S01]  /*6fd0*/  FADD.FTZ R64, R64, R23 ;  /* 0x0000001740407221 */ /* 0x000fe20000010000 */
[----:B------:R-:W-:Y:S01]  /*6fe0*/  FFMA.FTZ R15, R23, R48, R15 ;  /* 0x00000030170f7223 */ /* 0x000fe2000001000f */
[----:B------:R-:W-:Y:S01]  /*6ff0*/  FMUL.FTZ R23, R54, R23 ;  /* 0x0000001736177220 */ /* 0x000fe20000410000 */
[----:B------:R-:W-:Y:S02]  /*7000*/  HADD2.F32 R16, -RZ, R51.H0_H0 ;  /* 0x20000033ff107230 */ /* 0x000fe40000004100 */
[----:B------:R-:W-:Y:S01]  /*7010*/  FMUL.FTZ R49, R49, UR16 ;  /* 0x0000001031317c20 */ /* 0x000fe20008410000 */
[----:B------:R-:W-:-:S02]  /*7020*/  HADD2.F32 R50, -RZ, R50.H0_H0 ;  /* 0x20000032ff327230 */ /* 0x000fc40000004100 */
[----:B------:R-:W-:Y:S01]  /*7030*/  FADD.FTZ R22, R22, -UR28 ;  /* 0x8000001c16167e21 */ /* 0x000fe20008010000 */
[----:B------:R-:W-:Y:S01]  /*7040*/  FADD.FTZ R17, R23, R17 ;  /* 0x0000001117117221 */ /* 0x000fe20000010000 */
[----:B------:R-:W-:Y:S01]  /*7050*/  FFMA.FTZ R19, R48, R23, R19 ;  /* 0x0000001730137223 */ /* 0x000fe20000010013 */
[----:B------:R-:W-:Y:S01]  /*7060*/  FMUL.FTZ R23, R55, R16 ;  /* 0x0000001037177220 */ /* 0x000fe20000410000 */
[----:B------:R-:W-:Y:S01]  /*7070*/  FADD.FTZ R8, R8, R16 ;  /* 0x0000001008087221 */ /* 0x000fe20000010000 */
[----:B------:R-:W-:Y:S01]  /*7080*/  FFMA.FTZ R9, R16, R49, R9 ;  /* 0x0000003110097223 */ /* 0x000fe20000010009 */
[----:B------:R-:W-:Y:S02]  /*7090*/  HADD2.F32 R16, -RZ, R57.H0_H0 ;  /* 0x20000039ff107230 */ /* 0x000fe40000004100 */
[----:B------:R-:W-:Y:S01]  /*70a0*/  FADD.FTZ R50, R50, -UR28 ;  /* 0x8000001c32327e21 */ /* 0x000fe20008010000 */
[----:B------:R-:W-:Y:S01]  /*70b0*/  FMUL.FTZ R22, R22, UR16 ;  /* 0x0000001016167c20 */ /* 0x000fe20008410000 */
[----:B------:R-:W-:-:S02]  /*70c0*/  HADD2.F32 R24, -RZ, R52.H1_H1 ;  /* 0x30000034ff187230 */ /* 0x000fc40000004100 */
[----:B------:R-:W-:Y:S02]  /*70d0*/  HADD2.F32 R52, -RZ, R52.H0_H0 ;  /* 0x20000034ff347230 */ /* 0x000fe40000004100 */
[----:B------:R-:W-:Y:S01]  /*70e0*/  FMUL.FTZ R50, R50, UR16 ;  /* 0x0000001032327c20 */ /* 0x000fe20008410000 */
[----:B------:R-:W-:Y:S01]  /*70f0*/  FADD.FTZ R64, R64, R16 ;  /* 0x0000001040407221 */ /* 0x000fe20000010000 */
[----:B------:R-:W-:Y:S01]  /*7100*/  FFMA.FTZ R15, R16, R22, R15 ;  /* 0x00000016100f7223 */ /* 0x000fe2000001000f */
[----:B------:R-:W-:Y:S01]  /*7110*/  FADD.FTZ R17, R17, R23 ;  /* 0x0000001711117221 */ /* 0x000fe20000010000 */
[----:B------:R-:W-:Y:S01]  /*7120*/  FFMA.FTZ R19, R49, R23, R19 ;  /* 0x0000001731137223 */ /* 0x000fe20000010013 */
[----:B------:R-:W-:Y:S01]  /*7130*/  FMUL.FTZ R16, R54, R16 ;  /* 0x0000001036107220 */ /* 0x000fe20000410000 */
[----:B------:R-:W-:Y:S01]  /*7140*/  FADD.FTZ R52, R52, -UR28 ;  /* 0x8000001c34347e21 */ /* 0x000fe20008010000 */
[----:B------:R-:W-:Y:S01]  /*7150*/  FADD.FTZ R8, R8, R24 ;  /* 0x0000001808087221 */ /* 0x000fe20000010000 */
[----:B------:R-:W-:Y:S01]  /*7160*/  FFMA.FTZ R9, R24, R50, R9 ;  /* 0x0000003218097223 */ /* 0x000fe20000010009 */
[----:B------:R-:W-:Y:S01]  /*7170*/  FMUL.FTZ R23, R55, R24 ;  /* 0x0000001837177220 */ /* 0x000fe20000410000 */
[----:B------:R-:W-:Y:S01]  /*7180*/  FADD.FTZ R24, R16, R17 ;  /* 0x0000001110187221 */ /* 0x000fe20000010000 */
[----:B------:R-:W-:Y:S01]  /*7190*/  FFMA.FTZ R19, R22, R16, R19 ;  /* 0x0000001016137223 */ /* 0x000fe20000010013 */
[----:B------:R-:W-:-:S02]  /*71a0*/  HADD2.F32 R16, -RZ, R53.H0_H0 ;  /* 0x20000035ff107230 */ /* 0x000fc40000004100 */
[----:B------:R-:W-:Y:S01]  /*71b0*/  FMUL.FTZ R52, R52, UR16 ;  /* 0x0000001034347c20 */ /* 0x000fe20008410000 */
[----:B------:R-:W-:Y:S02]  /*71c0*/  HADD2.F32 R51, -RZ, R51.H1_H1 ;  /* 0x30000033ff337230 */ /* 0x000fe40000004100 */
[----:B------:R-:W-:Y:S01]  /*71d0*/  FMUL.FTZ R17, R54, R16 ;  /* 0x0000001036117220 */ /* 0x000fe20000410000 */
[----:B------:R-:W-:Y:S01]  /*71e0*/  FADD.FTZ R64, R64, R16 ;  /* 0x0000001040407221 */ /* 0x000fe20000010000 */
[----:B------:R-:W-:Y:S01]  /*71f0*/  FFMA.FTZ R15, R16, R52, R15 ;  /* 0x00000034100f7223 */ /* 0x000fe2000001000f */
[----:B------:R-:W-:Y:S01]  /*7200*/  FADD.FTZ R24, R24, R23 ;  /* 0x0000001718187221 */ /* 0x000fe20000010000 */
[----:B------:R-:W-:Y:S01]  /*7210*/  FFMA.FTZ R23, R50, R23, R19 ;  /* 0x0000001732177223 */ /* 0x000fe20000010013 */
[----:B------:R-:W-:Y:S02]  /*7220*/  FADD.FTZ R22, R51, -UR28 ;  /* 0x8000001c33167e21 */ /* 0x000fe40008010000 */
[----:B------:R-:W-:Y:S01]  /*7230*/  FADD.FTZ R24, R17, R24 ;  /* 0x0000001811187221 */ /* 0x000fe20000010000 */
[----:B------:R-:W-:Y:S01]  /*7240*/  FFMA.FTZ R23, R52, R17, R23 ;  /* 0x0000001134177223 */ /* 0x000fe20000010017 */
[----:B------:R-:W-:-:S02]  /*7250*/  HADD2.F32 R17, -RZ, R63.H0_H0 ;  /* 0x2000003fff117230 */ /* 0x000fc40000004100 */
[----:B------:R-:W-:Y:S01]  /*7260*/  FMUL.FTZ R22, R22, UR16 ;  /* 0x0000001016167c20 */ /* 0x000fe20008410000 */
[----:B------:R-:W4:Y:S02]  /*7270*/  LDL.LU.S16 R63, [R1+0x148] ;  /* 0x00014800013f7983 */ /* 0x000f240000300600 */
[----:B------:R-:W-:Y:S01]  /*7280*/  FADD.FTZ R64, R64, R17 ;  /* 0x0000001140407221 */ /* 0x000fe20000010000 */
[----:B--2---:R-:W-:Y:S02]  /*7290*/  HADD2.F32 R16, -RZ, R26.H0_H0 ;  /* 0x2000001aff107230 */ /* 0x004fe40000004100 */
[----:B---3--:R-:W-:-:S03]  /*72a0*/  HADD2.F32 R28, -RZ, R28.H0_H0 ;  /* 0x2000001cff1c7230 */ /* 0x008fc60000004100 */
[----:B------:R-:W-:-:S04]  /*72b0*/  FADD.FTZ R26, R16, -UR28 ;  /* 0x8000001c101a7e21 */ /* 0x000fc80008010000 */
[----:B------:R-:W-:Y:S01]  /*72c0*/  FMUL.FTZ R26, R26, UR16 ;  /* 0x000000101a1a7c20 */ /* 0x000fe20008410000 */
[----:B------:R-:W-:Y:S01]  /*72d0*/  FMUL.FTZ R19, R55, R28 ;  /* 0x0000001c37137220 */ /* 0x000fe20000410000 */
[----:B----4-:R-:W-:Y:S02]  /*72e0*/  HADD2.F32 R16, -RZ, R27.H0_H0 ;  /* 0x2000001bff107230 */ /* 0x010fe40000004100 */
[----:B------:R-:W-:Y:S01]  /*72f0*/  FFMA.FTZ R15, R17, R26, R15 ;  /* 0x0000001a110f7223 */ /* 0x000fe2000001000f */
[----:B------:R-:W-:Y:S01]  /*7300*/  FMUL.FTZ R17, R54, R17 ;  /* 0x0000001136117220 */ /* 0x000fe20000410000 */
[----:B------:R-:W-:Y:S01]  /*7310*/  FADD.FTZ R24, R24, R19 ;  /* 0x0000001318187221 */ /* 0x000fe20000010000 */
[----:B------:R-:W-:Y:S01]  /*7320*/  FFMA.FTZ R23, R22, R19, R23 ;  /* 0x0000001316177223 */ /* 0x000fe20000010017 */
[----:B------:R-:W-:Y:S01]  /*7330*/  FADD.FTZ R19, R16, -UR28 ;  /* 0x8000001c10137e21 */ /* 0x000fe20008010000 */
[----:B------:R-:W2:Y:S01]  /*7340*/  LDL.S16 R27, [R1+0x146] ;  /* 0x00014600011b7983 */ /* 0x000ea20000100600 */
[----:B------:R-:W-:Y:S01]  /*7350*/  FADD.FTZ R16, R17, R24 ;  /* 0x0000001811107221 */ /* 0x000fe20000010000 */
[----:B------:R-:W-:Y:S01]  /*7360*/  FFMA.FTZ R23, R26, R17, R23 ;  /* 0x000000111a177223 */ /* 0x000fe20000010017 */
[----:B------:R-:W-:-:S02]  /*7370*/  HADD2.F32 R17, -RZ, R30.H0_H0 ;  /* 0x2000001eff117230 */ /* 0x000fc40000004100 */
[----:B------:R-:W3:Y:S01]  /*7380*/  LDL.LU.S16 R30, [R1+0x144] ;  /* 0x00014400011e7983 */ /* 0x000ee20000300600 */
[----:B------:R-:W-:Y:S01]  /*7390*/  FFMA.FTZ R9, R28, R22, R9 ;  /* 0x000000161c097223 */ /* 0x000fe20000010009 */
[----:B------:R-:W-:Y:S02]  /*73a0*/  HADD2.F32 R22, -RZ, R32.H0_H0 ;  /* 0x20000020ff167230 */ /* 0x000fe40000004100 */
[----:B------:R-:W4:Y:S01]  /*73b0*/  LDL.LU.S16 R32, [R1+0x14e] ;  /* 0x00014e0001207983 */ /* 0x000f220000300600 */
[----:B------:R-:W-:Y:S01]  /*73c0*/  FADD.FTZ R8, R8, R28 ;  /* 0x0000001c08087221 */ /* 0x000fe20000010000 */
[----:B------:R-:W-:Y:S01]  /*73d0*/  FMUL.FTZ R24, R19, UR16 ;  /* 0x0000001013187c20 */ /* 0x000fe20008410000 */
[----:B------:R-:W-:Y:S01]  /*73e0*/  FMUL.FTZ R19, R55, R22 ;  /* 0x0000001637137220 */ /* 0x000fe20000410000 */
[----:B------:R-:W-:Y:S01]  /*73f0*/  FADD.FTZ R17, R17, -UR28 ;  /* 0x8000001c11117e21 */ /* 0x000fe20008010000 */
[----:B------:R-:W-:Y:S01]  /*7400*/  FADD.FTZ R8, R8, R22 ;  /* 0x0000001608087221 */ /* 0x000fe20000010000 */
[----:B------:R-:W-:Y:S01]  /*7410*/  FFMA.FTZ R9, R22, R24, R9 ;  /* 0x0000001816097223 */ /* 0x000fe20000010009 */
[----:B------:R-:W-:-:S02]  /*7420*/  HADD2.F32 R22, -RZ, R65.H0_H0 ;  /* 0x20000041ff167230 */ /* 0x000fc40000004100 */
[----:B------:R-:W4:Y:S01]  /*7430*/  LDL.S16 R65, [R1+0x15c] ;  /* 0x00015c0001417983 */ /* 0x000f220000100600 */
[----:B------:R-:W-:Y:S02]  /*7440*/  HADD2.F32 R25, -RZ, R62.H0_H0 ;  /* 0x2000003eff197230 */ /* 0x000fe40000004100 */
[----:B------:R-:W-:Y:S01]  /*7450*/  FMUL.FTZ R17, R17, UR16 ;  /* 0x0000001011117c20 */ /* 0x000fe20008410000 */
[----:B------:R-:W4:Y:S01]  /*7460*/  LDL.S16 R62, [R1+0x15a] ;  /* 0x00015a00013e7983 */ /* 0x000f220000100600 */
[----:B------:R-:W-:Y:S02]  /*7470*/  FADD.FTZ R64, R64, R22 ;  /* 0x0000001640407221 */ /* 0x000fe40000010000 */
[----:B------:R-:W-:Y:S01]  /*7480*/  FFMA.FTZ R15, R22, R17, R15 ;  /* 0x00000011160f7223 */ /* 0x000fe2000001000f */
[----:B------:R-:W-:Y:S01]  /*7490*/  FADD.FTZ R16, R16, R19 ;  /* 0x0000001310107221 */ /* 0x000fe20000010000 */
[----:B------:R-:W-:Y:S01]  /*74a0*/  FFMA.FTZ R24, R24, R19, R23 ;  /* 0x0000001318187223 */ /* 0x000fe20000010017 */
[----:B------:R-:W-:Y:S01]  /*74b0*/  FADD.FTZ R25, R25, -UR28 ;  /* 0x8000001c19197e21 */ /* 0x000fe20008010000 */
[----:B------:R-:W-:-:S03]  /*74c0*/  FMUL.FTZ R22, R54, R22 ;  /* 0x0000001636167220 */ /* 0x000fc60000410000 */
[----:B------:R-:W-:Y:S01]  /*74d0*/  FMUL.FTZ R25, R25, UR16 ;  /* 0x0000001019197c20 */ /* 0x000fe20008410000 */
[----:B------:R-:W-:Y:S01]  /*74e0*/  FADD.FTZ R16, R22, R16 ;  /* 0x0000001016107221 */ /* 0x000fe20000010000 */
[----:B------:R-:W-:Y:S01]  /*74f0*/  FFMA.FTZ R24, R17, R22, R24 ;  /* 0x0000001611187223 */ /* 0x000fe20000010018 */
[----:B------:R-:W-:Y:S02]  /*7500*/  HADD2.F32 R26, -RZ, R63.H0_H0 ;  /* 0x2000003fff1a7230 */ /* 0x000fe40000004100 */
[----:B------:R-:W4:Y:S03]  /*7510*/  LDL.LU.S16 R63, [R1+0x15e] ;  /* 0x00015e00013f7983 */ /* 0x000f260000300600 */
[----:B------:R-:W-:-:S04]  /*7520*/  FMUL.FTZ R23, R55, R26 ;  /* 0x0000001a37177220 */ /* 0x000fc80000410000 */
[----:B------:R-:W-:Y:S01]  /*7530*/  FADD.FTZ R17, R16, R23 ;  /* 0x0000001710117221 */ /* 0x000fe20000010000 */
[----:B------:R-:W-:Y:S01]  /*7540*/  FFMA.FTZ R24, R25, R23, R24 ;  /* 0x0000001719187223 */ /* 0x000fe20000010018 */
[----:B---3--:R-:W-:Y:S02]  /*7550*/  HADD2.F32 R23, -RZ, R30.H0_H0 ;  /* 0x2000001eff177230 */ /* 0x008fe40000004100 */
[----:B------:R-:W3:Y:S01]  /*7560*/  LDL.LU.S16 R30, [R1+0x160] ;  /* 0x00016000011e7983 */ /* 0x000ee20000300600 */
[----:B--2---:R-:W-:-:S03]  /*7570*/  HADD2.F32 R19, -RZ, R27.H0_H0 ;  /* 0x2000001bff137230 */ /* 0x004fc60000004100 */
[----:B------:R-:W2:Y:S01]  /*7580*/  LDL.LU.S16 R27, [R1+0x158] ;  /* 0x00015800011b7983 */ /* 0x000ea20000300600 */
[----:B----4-:R-:W-:Y:S02]  /*7590*/  HADD2.F32 R22, -RZ, R32.H0_H0 ;  /* 0x20000020ff167230 */ /* 0x010fe40000004100 */
[----:B------:R-:W-:Y:S01]  /*75a0*/  FADD.FTZ R19, R19, -UR28 ;  /* 0x8000001c13137e21 */ /* 0x000fe20008010000 */
[----:B------:R-:W-:Y:S01]  /*75b0*/  FADD.FTZ R8, R8, R26 ;  /* 0x0000001a08087221 */ /* 0x000fe20000010000 */
[----:B------:R-:W-:Y:S01]  /*75c0*/  FFMA.FTZ R9, R26, R25, R9 ;  /* 0x000000191a097223 */ /* 0x000fe20000010009 */
[----:B------:R-:W-:Y:S01]  /*75d0*/  FADD.FTZ R23, R23, -UR28 ;  /* 0x8000001c17177e21 */ /* 0x000fe20008010000 */
[----:B------:R-:W-:Y:S01]  /*75e0*/  FMUL.FTZ R19, R19, UR16 ;  /* 0x0000001013137c20 */ /* 0x000fe20008410000 */
[----:B------:R-:W-:Y:S01]  /*75f0*/  FMUL.FTZ R16, R54, R22 ;  /* 0x0000001636107220 */ /* 0x000fe20000410000 */
[----:B------:R-:W-:Y:S01]  /*7600*/  FADD.FTZ R64, R64, R22 ;  /* 0x0000001640407221 */ /* 0x000fe20000010000 */
[----:B------:R-:W4:Y:S02]  /*7610*/  LDL.S16 R32, [R1+0x16a] ;  /* 0x00016a0001207983 */ /* 0x000f240000100600 */
[----:B------:R-:W-:Y:S01]  /*7620*/  FADD.FTZ R17, R16, R17 ;  /* 0x0000001110117221 */ /* 0x000fe20000010000 */
[----:B------:R-:W-:Y:S01]  /*7630*/  FFMA.FTZ R24, R19, R16, R24 ;  /* 0x0000001013187223 */ /* 0x000fe20000010018 */
[----:B------:R-:W-:-:S02]  /*7640*/  HADD2.F32 R16, -RZ, R65.H0_H0 ;  /* 0x20000041ff107230 */ /* 0x000fc40000004100 */
[----:B------:R-:W-:Y:S01]  /*7650*/  FFMA.FTZ R15, R22, R19, R15 ;  /* 0x00000013160f7223 */ /* 0x000fe2000001000f */
[----:B------:R-:W4:Y:S01]  /*7660*/  LDL.LU.S16 R65, [R1+0x166] ;  /* 0x0001660001417983 */ /* 0x000f220000300600 */
[----:B------:R-:W-:-:S03]  /*7670*/  HADD2.F32 R22, -RZ, R62.H0_H0 ;  /* 0x2000003eff167230 */ /* 0x000fc60000004100 */
[----:B------:R-:W4:Y:S02]  /*7680*/  LDL.LU.S16 R62, [R1+0x168] ;  /* 0x00016800013e7983 */ /* 0x000f240000300600 */
[----:B------:R-:W-:Y:S01]  /*7690*/  FADD.FTZ R19, R22, -UR28 ;  /* 0x8000001c16137e21 */ /* 0x000fe20008010000 */
[----:B------:R-:W-:-:S03]  /*76a0*/  FADD.FTZ R25, R8, R16 ;  /* 0x0000001008197221 */ /* 0x000fc60000010000 */
[----:B------:R-:W-:Y:S01]  /*76b0*/  FMUL.FTZ R19, R19, UR16 ;  /* 0x0000001013137c20 */ /* 0x000fe20008410000 */
[----:B------:R-:W-:Y:S02]  /*76c0*/  HADD2.F32 R22, -RZ, R63.H0_H0 ;  /* 0x2000003fff167230 */ /* 0x000fe40000004100 */
[----:B------:R-:W4:Y:S03]  /*76d0*/  LDL.S16 R63, [R1+0x16c] ;  /* 0x00016c00013f7983 */ /* 0x000f260000100600 */
[----:B------:R-:W-:Y:S01]  /*76e0*/  FFMA.FTZ R8, R22, R19, R15 ;  /* 0x0000001316087223 */ /* 0x000fe2000001000f */
[----:B---3--:R-:W-:Y:S02]  /*76f0*/  HADD2.F32 R15, -RZ, R30.H0_H0 ;  /* 0x2000001eff0f7230 */ /* 0x008fe40000004100 */
[----:B------:R-:W3:Y:S01]  /*7700*/  LDL.LU.S16 R30, [R1+0x16e] ;  /* 0x00016e00011e7983 */ /* 0x000ee20000300600 */
[----:B------:R-:W-:Y:S01]  /*7710*/  FMUL.FTZ R23, R23, UR16 ;  /* 0x0000001017177c20 */ /* 0x000fe20008410000 */
[----:B--2---:R-:W-:-:S03]  /*7720*/  HADD2.F32 R27, -RZ, R27.H0_H0 ;  /* 0x2000001bff1b7230 */ /* 0x004fc60000004100 */
[----:B------:R-:W-:Y:S01]  /*7730*/  FFMA.FTZ R26, R16, R23, R9 ;  /* 0x00000017101a7223 */ /* 0x000fe20000010009 */
[----:B------:R-:W-:Y:S01]  /*7740*/  FMUL.FTZ R16, R55, R16 ;  /* 0x0000001037107220 */ /* 0x000fe20000410000 */
[----:B------:R-:W-:Y:S01]  /*7750*/  FADD.FTZ R9, R64, R22 ;  /* 0x0000001640097221 */ /* 0x000fe20000010000 */
[----:B------:R-:W-:Y:S02]  /*7760*/  FADD.FTZ R27, R27, -UR28 ;  /* 0x8000001c1b1b7e21 */ /* 0x000fe40008010000 */
[----:B------:R-:W-:Y:S01]  /*7770*/  FFMA.FTZ R24, R23, R16, R24 ;  /* 0x0000001017187223 */ /* 0x000fe20000010018 */
[----:B------:R-:W-:Y:S02]  /*7780*/  HADD2.F32 R23, -RZ, R29.H0_H0 ;  /* 0x2000001dff177230 */ /* 0x000fe40000004100 */
[----:B------:R-:W-:Y:S01]  /*7790*/  FMUL.FTZ R22, R54, R22 ;  /* 0x0000001636167220 */ /* 0x000fe20000410000 */
[----:B------:R-:W-:Y:S01]  /*77a0*/  FADD.FTZ R17, R17, R16 ;  /* 0x0000001011117221 */ /* 0x000fe20000010000 */
[----:B------:R-:W-:-:S02]  /*77b0*/  FMUL.FTZ R27, R27, UR16 ;  /* 0x000000101b1b7c20 */ /* 0x000fc40008410000 */
[----:B------:R-:W-:Y:S01]  /*77c0*/  FFMA.FTZ R24, R19, R22, R24 ;  /* 0x0000001613187223 */ /* 0x000fe20000010018 */
[----:B------:R-:W-:Y:S01]  /*77d0*/  FADD.FTZ R17, R22, R17 ;  /* 0x0000001116117221 */ /* 0x000fe20000010000 */
[----:B------:R-:W-:Y:S01]  /*77e0*/  FMUL.FTZ R16, R55, R23 ;  /* 0x0000001737107220 */ /* 0x000fe20000410000 */
[----:B------:R-:W-:-:S03]  /*77f0*/  FFMA.FTZ R26, R23, R27, R26 ;  /* 0x0000001b171a7223 */ /* 0x000fc6000001001a */
[----:B------:R-:W-:Y:S01]  /*7800*/  FADD.FTZ R22, R17, R16 ;  /* 0x0000001011167221 */ /* 0x000fe20000010000 */
[----:B------:R-:W-:Y:S01]  /*7810*/  FFMA.FTZ R27, R27, R16, R24 ;  /* 0x000000101b1b7223 */ /* 0x000fe20000010018 */
[----:B------:R-:W-:Y:S01]  /*7820*/  FADD.FTZ R16, R15, -UR28 ;  /* 0x8000001c0f107e21 */ /* 0x000fe20008010000 */
[----:B----4-:R-:W-:Y:S02]  /*7830*/  HADD2.F32 R15, -RZ, R65.H0_H0 ;  /* 0x20000041ff0f7230 */ /* 0x010fe40000004100 */
[----:B------:R-:W2:Y:S01]  /*7840*/  LDL.S16 R65, [R1+0x172] ;  /* 0x0001720001417983 */ /* 0x000ea20000100600 */
[----:B------:R-:W-:Y:S01]  /*7850*/  FMUL.FTZ R16, R16, UR16 ;  /* 0x0000001010107c20 */ /* 0x000fe20008410000 */
[----:B------:R-:W-:Y:S02]  /*7860*/  HADD2.F32 R17, -RZ, R62.H0_H0 ;  /* 0x2000003eff117230 */ /* 0x000fe40000004100 */
[----:B------:R-:W-:Y:S01]  /*7870*/  FADD.FTZ R9, R9, R15 ;  /* 0x0000000f09097221 */ /* 0x000fe20000010000 */
[----:B------:R-:W-:-:S02]  /*7880*/  HADD2.F32 R19, -RZ, R33.H0_H0 ;  /* 0x20000021ff137230 */ /* 0x000fc40000004100 */
[----:B------:R-:W-:Y:S01]  /*7890*/  FFMA.FTZ R8, R15, R16, R8 ;  /* 0x000000100f087223 */ /* 0x000fe20000010008 */
[----:B------:R-:W-:Y:S01]  /*78a0*/  FMUL.FTZ R15, R54, R15 ;  /* 0x0000000f360f7220 */ /* 0x000fe20000410000 */
[----:B------:R-:W-:Y:S01]  /*78b0*/  FADD.FTZ R17, R17, -UR28 ;  /* 0x8000001c11117e21 */ /* 0x000fe20008010000 */
[----:B------:R-:W-:Y:S01]  /*78c0*/  FADD.FTZ R25, R25, R23 ;  /* 0x0000001719197221 */ /* 0x000fe20000010000 */
[----:B------:R-:W4:Y:S01]  /*78d0*/  LDL.LU.S16 R62, [R1+0x176] ;  /* 0x00017600013e7983 */ /* 0x000f220000300600 */
[----:B------:R-:W-:Y:S01]  /*78e0*/  FADD.FTZ R22, R15, R22 ;  /* 0x000000160f167221 */ /* 0x000fe20000010000 */
[----:B------:R-:W-:Y:S01]  /*78f0*/  FFMA.FTZ R27, R16, R15, R27 ;  /* 0x0000000f101b7223 */ /* 0x000fe2000001001b */
[----:B------:R-:W-:Y:S01]  /*7900*/  FMUL.FTZ R17, R17, UR16 ;  /* 0x0000001011117c20 */ /* 0x000fe20008410000 */
[----:B------:R-:W-:Y:S02]  /*7910*/  HADD2.F32 R15, -RZ, R63.H0_H0 ;  /* 0x2000003fff0f7230 */ /* 0x000fe40000004100 */
[----:B------:R-:W-:Y:S01]  /*7920*/  FADD.FTZ R23, R19, -UR28 ;  /* 0x8000001c13177e21 */ /* 0x000fe20008010000 */
[----:B------:R-:W-:Y:S01]  /*7930*/  HADD2.F32 R11, -RZ, R11.H1_H1 ;  /* 0x3000000bff0b7230 */ /* 0x000fe20000004100 */
[----:B------:R-:W4:Y:S01]  /*7940*/  LDL.S16 R63, [R1+0x178] ;  /* 0x00017800013f7983 */ /* 0x000f220000100600 */
[----:B------:R-:W-:Y:S01]  /*7950*/  FMUL.FTZ R16, R54, R15 ;  /* 0x0000000f36107220 */ /* 0x000fe20000410000 */
[----:B------:R-:W-:Y:S01]  /*7960*/  FADD.FTZ R9, R9, R15 ;  /* 0x0000000f09097221 */ /* 0x000fe20000010000 */
[----:B------:R-:W-:Y:S01]  /*7970*/  FFMA.FTZ R8, R15, R17, R8 ;  /* 0x000000110f087223 */ /* 0x000fe20000010008 */
[----:B---3--:R-:W-:-:S02]  /*7980*/  HADD2.F32 R15, -RZ, R30.H0_H0 ;  /* 0x2000001eff0f7230 */ /* 0x008fc40000004100 */
[----:B------:R-:W3:Y:S01]  /*7990*/  LDL.LU.S16 R30, [R1+0x170] ;  /* 0x00017000011e7983 */ /* 0x000ee20000300600 */
[----:B------:R-:W-:Y:S02]  /*79a0*/  HADD2.F32 R19, -RZ, R32.H0_H0 ;  /* 0x20000020ff137230 */ /* 0x000fe40000004100 */
[----:B------:R-:W-:Y:S01]  /*79b0*/  FMUL.FTZ R24, R23, UR16 ;  /* 0x0000001017187c20 */ /* 0x000fe20008410000 */
[----:B------:R-:W4:Y:S02]  /*79c0*/  LDL.S16 R32, [R1+0x174] ;  /* 0x0001740001207983 */ /* 0x000f240000100600 */
[----:B------:R-:W-:Y:S01]  /*79d0*/  FADD.FTZ R25, R25, R19 ;  /* 0x0000001319197221 */ /* 0x000fe20000010000 */
[----:B------:R-:W-:Y:S01]  /*79e0*/  FFMA.FTZ R26, R19, R24, R26 ;  /* 0x00000018131a7223 */ /* 0x000fe2000001001a */
[----:B------:R-:W-:-:S04]  /*79f0*/  FMUL.FTZ R19, R55, R19 ;  /* 0x0000001337137220 */ /* 0x000fc80000410000 */
[----:B------:R-:W-:Y:S01]  /*7a00*/  FADD.FTZ R23, R22, R19 ;  /* 0x0000001316177221 */ /* 0x000fe20000010000 */
[----:B------:R-:W-:Y:S01]  /*7a10*/  FFMA.FTZ R24, R24, R19, R27 ;  /* 0x0000001318187223 */ /* 0x000fe2000001001b */
[--C-:B------:R-:W-:Y:S02]  /*7a20*/  HADD2.F32 R19, -RZ, R74.reuse.H0_H0 ;  /* 0x2000004aff137230 */ /* 0x100fe40000004100 */
[----:B------:R-:W-:Y:S01]  /*7a30*/  FADD.FTZ R23, R16, R23 ;  /* 0x0000001710177221 */ /* 0x000fe20000010000 */
[----:B------:R-:W-:Y:S01]  /*7a40*/  FFMA.FTZ R24, R17, R16, R24 ;  /* 0x0000001011187223 */ /* 0x000fe20000010018 */
[----:B------:R-:W-:Y:S02]  /*7a50*/  HADD2.F32 R17, -RZ, R74.H1_H1 ;  /* 0x3000004aff117230 */ /* 0x000fe40000004100 */
[----:B------:R-:W-:Y:S01]  /*7a60*/  FADD.FTZ R19, R19, -UR28 ;  /* 0x8000001c13137e21 */ /* 0x000fe20008010000 */
[----:B------:R-:W-:-:S03]  /*7a70*/  FADD.FTZ R16, R15, -UR28 ;  /* 0x8000001c0f107e21 */ /* 0x000fc60008010000 */
[----:B------:R-:W-:Y:S01]  /*7a80*/  FMUL.FTZ R19, R19, UR16 ;  /* 0x0000001013137c20 */ /* 0x000fe20008410000 */
[----:B------:R-:W-:Y:S01]  /*7a90*/  FMUL.FTZ R16, R16, UR16 ;  /* 0x0000001010107c20 */ /* 0x000fe20008410000 */
[----:B--2---:R-:W-:Y:S02]  /*7aa0*/  HADD2.F32 R15, -RZ, R65.H0_H0 ;  /* 0x20000041ff0f7230 */ /* 0x004fe40000004100 */
[----:B------:R-:W-:Y:S01]  /*7ab0*/  FMUL.FTZ R22, R55, R17 ;  /* 0x0000001137167220 */ /* 0x000fe20000410000 */
[----:B------:R-:W-:Y:S01]  /*7ac0*/  FFMA.FTZ R26, R17, R19, R26 ;  /* 0x00000013111a7223 */ /* 0x000fe2000001001a */
[----:B------:R-:W-:Y:S01]  /*7ad0*/  FADD.FTZ R25, R25, R17 ;  /* 0x0000001119197221 */ /* 0x000fe20000010000 */
[----:B------:R-:W2:Y:S01]  /*7ae0*/  LDL.LU.S16 R65, [R1+0x17a] ;  /* 0x00017a0001417983 */ /* 0x000ea20000300600 */
[----:B------:R-:W-:Y:S01]  /*7af0*/  FADD.FTZ R9, R9, R15 ;  /* 0x0000000f09097221 */ /* 0x000fe20000010000 */
[----:B------:R-:W-:Y:S01]  /*7b00*/  FFMA.FTZ R8, R15, R16, R8 ;  /* 0x000000100f087223 */ /* 0x000fe20000010008 */
[----:B------:R-:W-:Y:S01]  /*7b10*/  FMUL.FTZ R15, R54, R15 ;  /* 0x0000000f360f7220 */ /* 0x000fe20000410000 */
[----:B------:R-:W-:Y:S01]  /*7b20*/  FFMA.FTZ R19, R19, R22, R24 ;  /* 0x0000001613137223 */ /* 0x000fe20000010018 */
[----:B------:R-:W-:Y:S01]  /*7b30*/  FADD.FTZ R17, R11, -UR28 ;  /* 0x8000001c0b117e21 */ /* 0x000fe20008010000 */
[----:B------:R-:W-:Y:S01]  /*7b40*/  FADD.FTZ R28, R23, R22 ;  /* 0x00000016171c7221 */ /* 0x000fe20000010000 */
[----:B------:R-:W-:-:S02]  /*7b50*/  HADD2.F32 R11, -RZ, R20.H1_H1 ;  /* 0x30000014ff0b7230 */ /* 0x000fc40000004100 */
[----:B------:R-:W-:Y:S01]  /*7b60*/  FFMA.FTZ R19, R16, R15, R19 ;  /* 0x0000000f10137223 */ /* 0x000fe20000010013 */
[----:B------:R-:W-:Y:S01]  /*7b70*/  FMUL.FTZ R16, R17, UR16 ;  /* 0x0000001011107c20 */ /* 0x000fe20008410000 */
[----:B------:R-:W-:Y:S01]  /*7b80*/  FADD.FTZ R28, R15, R28 ;  /* 0x0000001c0f1c7221 */ /* 0x000fe20000010000 */
[----:B------:R-:W-:Y:S01]  /*7b90*/  FMUL.FTZ R15, R55, R11 ;  /* 0x0000000b370f7220 */ /* 0x000fe20000410000 */
[----:B------:R-:W-:Y:S01]  /*7ba0*/  FADD.FTZ R25, R25, R11 ;  /* 0x0000000b19197221 */ /* 0x000fe20000010000 */
[----:B------:R-:W-:Y:S01]  /*7bb0*/  FFMA.FTZ R26, R11, R16, R26 ;  /* 0x000000100b1a7223 */ /* 0x000fe2000001001a */
[----:B---3--:R-:W-:Y:S02]  /*7bc0*/  HADD2.F32 R11, -RZ, R30.H0_H0 ;  /* 0x2000001eff0b7230 */ /* 0x008fe40000004100 */
[----:B------:R-:W3:Y:S01]  /*7bd0*/  LDL.LU.S16 R30, [R1+0x17c] ;  /* 0x00017c00011e7983 */ /* 0x000ee20000300600 */
[----:B------:R-:W-:Y:S02]  /*7be0*/  HADD2.F32 R21, -RZ, R21.H1_H1 ;  /* 0x30000015ff157230 */ /* 0x000fe40000004100 */
[----:B----4-:R-:W-:-:S02]  /*7bf0*/  HADD2.F32 R22, -RZ, R32.H0_H0 ;  /* 0x20000020ff167230 */ /* 0x010fc40000004100 */
[----:B------:R-:W-:Y:S01]  /*7c00*/  FADD.FTZ R17, R28, R15 ;  /* 0x0000000f1c117221 */ /* 0x000fe20000010000 */
[----:B------:R-:W-:Y:S01]  /*7c10*/  FADD.FTZ R21, R21, -UR28 ;  /* 0x8000001c15157e21 */ /* 0x000fe20008010000 */
[----:B------:R-:W-:Y:S01]  /*7c20*/  FFMA.FTZ R20, R16, R15, R19 ;  /* 0x0000000f10147223 */ /* 0x000fe20000010013 */
[----:B------:R-:W-:Y:S02]  /*7c30*/  HADD2.F32 R15, -RZ, R62.H0_H0 ;  /* 0x2000003eff0f7230 */ /* 0x000fe40000004100 */
[----:B------:R-:W-:Y:S01]  /*7c40*/  FADD.FTZ R22, R22, -UR28 ;  /* 0x8000001c16167e21 */ /* 0x000fe20008010000 */
[----:B------:R-:W-:Y:S01]  /*7c50*/  FMUL.FTZ R21, R21, UR16 ;  /* 0x0000001015157c20 */ /* 0x000fe20008410000 */
[--C-:B------:R-:W-:Y:S02]  /*7c60*/  HADD2.F32 R19, -RZ, R12.reuse.H0_H0 ;  /* 0x2000000cff137230 */ /* 0x100fe40000004100 */
[----:B------:R-:W-:Y:S01]  /*7c70*/  FMUL.FTZ R16, R54, R11 ;  /* 0x0000000b36107220 */ /* 0x000fe20000410000 */
[----:B------:R-:W-:Y:S01]  /*7c80*/  FADD.FTZ R9, R9, R11 ;  /* 0x0000000b09097221 */ /* 0x000fe20000010000 */
[----:B------:R-:W-:Y:S01]  /*7c90*/  FFMA.FTZ R8, R11, R21, R8 ;  /* 0x000000150b087223 */ /* 0x000fe20000010008 */
[----:B------:R-:W-:Y:S01]  /*7ca0*/  FADD.FTZ R15, R15, -UR28 ;  /* 0x8000001c0f0f7e21 */ /* 0x000fe20008010000 */
[----:B------:R-:W-:Y:S01]  /*7cb0*/  FMUL.FTZ R23, R22, UR16 ;  /* 0x0000001016177c20 */ /* 0x000fe20008410000 */
[----:B------:R-:W-:-:S02]  /*7cc0*/  HADD2.F32 R11, -RZ, R12.H1_H1 ;  /* 0x3000000cff0b7230 */ /* 0x000fc40000004100 */
[----:B------:R-:W-:Y:S01]  /*7cd0*/  FMUL.FTZ R22, R55, R19 ;  /* 0x0000001337167220 */ /* 0x000fe20000410000 */
[----:B------:R-:W-:Y:S01]  /*7ce0*/  FFMA.FTZ R20, R21, R16, R20 ;  /* 0x0000001015147223 */ /* 0x000fe20000010014 */
[----:B------:R-:W-:Y:S01]  /*7cf0*/  FMUL.FTZ R15, R15, UR16 ;  /* 0x000000100f0f7c20 */ /* 0x000fe20008410000 */
[----:B------:R-:W-:Y:S01]  /*7d00*/  FADD.FTZ R17, R16, R17 ;  /* 0x0000001110117221 */ /* 0x000fe20000010000 */
[----:B------:R-:W-:Y:S01]  /*7d10*/  FMUL.FTZ R12, R54, R11 ;  /* 0x0000000b360c7220 */ /* 0x000fe20000410000 */
[----:B------:R-:W-:Y:S01]  /*7d20*/  FFMA.FTZ R20, R23, R22, R20 ;  /* 0x0000001617147223 */ /* 0x000fe20000010014 */
[----:B------:R-:W-:Y:S02]  /*7d30*/  HADD2.F32 R16, -RZ, R63.H0_H0 ;  /* 0x2000003fff107230 */ /* 0x000fe40000004100 */
[----:B------:R-:W-:Y:S01]  /*7d40*/  FADD.FTZ R9, R9, R11 ;  /* 0x0000000b09097221 */ /* 0x000fe20000010000 */
[----:B------:R-:W-:Y:S01]  /*7d50*/  FFMA.FTZ R8, R11, R15, R8 ;  /* 0x0000000f0b087223 */ /* 0x000fe20000010008 */
[----:B--2---:R-:W-:-:S02]  /*7d60*/  HADD2.F32 R11, -RZ, R65.H0_H0 ;  /* 0x20000041ff0b7230 */ /* 0x004fc40000004100 */
[----:B------:R-:W-:Y:S01]  /*7d70*/  FFMA.FTZ R20, R15, R12, R20 ;  /* 0x0000000c0f147223 */ /* 0x000fe20000010014 */
[----:B------:R-:W-:Y:S01]  /*7d80*/  FADD.FTZ R17, R17, R22 ;  /* 0x0000001611117221 */ /* 0x000fe20000010000 */
[--C-:B------:R-:W-:Y:S02]  /*7d90*/  HADD2.F32 R15, -RZ, R13.reuse.H1_H1 ;  /* 0x3000000dff0f7230 */ /* 0x100fe40000004100 */
[----:B------:R-:W-:Y:S01]  /*7da0*/  FADD.FTZ R16, R16, -UR28 ;  /* 0x8000001c10107e21 */ /* 0x000fe20008010000 */
[----:B------:R-:W-:Y:S01]  /*7db0*/  FADD.FTZ R11, R11, -UR28 ;  /* 0x8000001c0b0b7e21 */ /* 0x000fe20008010000 */
[----:B------:R-:W-:Y:S01]  /*7dc0*/  FADD.FTZ R25, R25, R19 ;  /* 0x0000001319197221 */ /* 0x000fe20000010000 */
[----:B------:R-:W-:Y:S01]  /*7dd0*/  FFMA.FTZ R26, R19, R23, R26 ;  /* 0x00000017131a7223 */ /* 0x000fe2000001001a */
[----:B------:R-:W-:Y:S01]  /*7de0*/  FADD.FTZ R17, R12, R17 ;  /* 0x000000110c117221 */ /* 0x000fe20000010000 */
[----:B------:R-:W-:Y:S02]  /*7df0*/  HADD2.F32 R13, -RZ, R13.H0_H0 ;  /* 0x2000000dff0d7230 */ /* 0x000fe40000004100 */
[----:B------:R-:W-:Y:S01]  /*7e00*/  FMUL.FTZ R19, R16, UR16 ;  /* 0x0000001010137c20 */ /* 0x000fe20008410000 */
[----:B------:R-:W-:Y:S01]  /*7e10*/  FMUL.FTZ R12, R55, R15 ;  /* 0x0000000f370c7220 */ /* 0x000fe20000410000 */
[----:B------:R-:W-:Y:S01]  /*7e20*/  FMUL.FTZ R11, R11, UR16 ;  /* 0x000000100b0b7c20 */ /* 0x000fe20008410000 */
[----:B------:R-:W-:-:S02]  /*7e30*/  FMUL.FTZ R16, R54, R13 ;  /* 0x0000000d36107220 */ /* 0x000fc40000410000 */
[----:B------:R-:W-:Y:S01]  /*7e40*/  FFMA.FTZ R20, R19, R12, R20 ;  /* 0x0000000c13147223 */ /* 0x000fe20000010014 */
[----:B------:R-:W-:Y:S01]  /*7e50*/  FADD.FTZ R9, R9, R13 ;  /* 0x0000000d09097221 */ /* 0x000fe20000010000 */
[----:B------:R-:W-:Y:S01]  /*7e60*/  FFMA.FTZ R8, R13, R11, R8 ;  /* 0x0000000b0d087223 */ /* 0x000fe20000010008 */
[----:B------:R-:W-:Y:S02]  /*7e70*/  HADD2.F32 R13, -RZ, R18.H0_H0 ;  /* 0x20000012ff0d7230 */ /* 0x000fe40000004100 */
[----:B------:R-:W-:Y:S01]  /*7e80*/  FADD.FTZ R25, R25, R15 ;  /* 0x0000000f19197221 */ /* 0x000fe20000010000 */
[----:B------:R-:W-:Y:S01]  /*7e90*/  FFMA.FTZ R26, R15, R19, R26 ;  /* 0x000000130f1a7223 */ /* 0x000fe2000001001a */
[----:B------:R-:W-:Y:S01]  /*7ea0*/  FFMA.FTZ R20, R11, R16, R20 ;  /* 0x000000100b147223 */ /* 0x000fe20000010014 */
[----:B------:R-:W-:Y:S01]  /*7eb0*/  FADD.FTZ R17, R17, R12 ;  /* 0x0000000c11117221 */ /* 0x000fe20000010000 */
[----:B------:R-:W-:Y:S02]  /*7ec0*/  HADD2.F32 R11, -RZ, R40.H0_H0 ;  /* 0x20000028ff0b7230 */ /* 0x000fe40000004100 */
[----:B------:R-:W-:Y:S01]  /*7ed0*/  FMUL.FTZ R12, R55, R13 ;  /* 0x0000000d370c7220 */ /* 0x000fe20000410000 */
[----:B------:R-:W-:Y:S01]  /*7ee0*/  FADD.FTZ R25, R25, R13 ;  /* 0x0000000d19197221 */ /* 0x000fe20000010000 */
[----:B------:R-:W-:Y:S01]  /*7ef0*/  FADD.FTZ R17, R16, R17 ;  /* 0x0000001110117221 */ /* 0x000fe20000010000 */
[----:B------:R-:W-:-:S02]  /*7f00*/  HADD2.F32 R15, -RZ, R39.H0_H0 ;  /* 0x20000027ff0f7230 */ /* 0x000fc40000004100 */
[----:B------:R-:W-:Y:S01]  /*7f10*/  FADD.FTZ R11, R11, -UR28 ;  /* 0x8000001c0b0b7e21 */ /* 0x000fe20008010000 */
[--C-:B------:R-:W-:Y:S02]  /*7f20*/  HADD2.F32 R19, -RZ, R14.reuse.H0_H0 ;  /* 0x2000000eff137230 */ /* 0x100fe40000004100 */
[----:B------:R-:W-:Y:S01]  /*7f30*/  FADD.FTZ R17, R17, R12 ;  /* 0x0000000c11117221 */ /* 0x000fe20000010000 */
[----:B------:R-:W-:Y:S01]  /*7f40*/  FMUL.FTZ R11, R11, UR16 ;  /* 0x000000100b0b7c20 */ /* 0x000fe20008410000 */
[----:B------:R-:W-:Y:S01]  /*7f50*/  FADD.FTZ R15, R15, -UR28 ;  /* 0x8000001c0f0f7e21 */ /* 0x000fe20008010000 */
[----:B------:R-:W-:-:S05]  /*7f60*/  HADD2.F32 R14, -RZ, R14.H1_H1 ;  /* 0x3000000eff0e7230 */ /* 0x000fca0000004100 */
[----:B------:R-:W-:-:S04]  /*7f70*/  FADD.FTZ R14, R14, -UR28 ;  /* 0x8000001c0e0e7e21 */ /* 0x000fc80008010000 */
[----:B------:R-:W-:Y:S01]  /*7f80*/  FMUL.FTZ R14, R14, UR16 ;  /* 0x000000100e0e7c20 */ /* 0x000fe20008410000 */
[----:B------:R-:W-:Y:S01]  /*7f90*/  FADD.FTZ R25, R25, R19 ;  /* 0x0000001319197221 */ /* 0x000fe20000010000 */
[----:B---3--:R-:W-:-:S05]  /*7fa0*/  HADD2.F32 R21, -RZ, R30.H0_H0 ;  /* 0x2000001eff157230 */ /* 0x008fca0000004100 */
[----:B------:R-:W-:-:S04]  /*7fb0*/  FADD.FTZ R21, R21, -UR28 ;  /* 0x8000001c15157e21 */ /* 0x000fc80008010000 */
[----:B------:R-:W-:-:S04]  /*7fc0*/  FMUL.FTZ R21, R21, UR16 ;  /* 0x0000001015157c20 */ /* 0x000fc80008410000 */
[----:B------:R-:W-:Y:S01]  /*7fd0*/  FFMA.FTZ R26, R13, R21, R26 ;  /* 0x000000150d1a7223 */ /* 0x000fe2000001001a */
[----:B------:R-:W-:Y:S02]  /*7fe0*/  HADD2.F32 R13, -RZ, R18.H1_H1 ;  /* 0x30000012ff0d7230 */ /* 0x000fe40000004100 */
[----:B------:R-:W-:-:S03]  /*7ff0*/  FFMA.FTZ R20, R21, R12, R20 ;  /* 0x0000000c15147223 */ /* 0x000fc60000010014 */
[----:B------:R-:W-:Y:S01]  /*8000*/  FMUL.FTZ R12, R54, R13 ;  /* 0x0000000d360c7220 */ /* 0x000fe20000410000 */
[----:B------:R-:W-:-:S03]  /*8010*/  FMUL.FTZ R21, R15, UR16 ;  /* 0x000000100f157c20 */ /* 0x000fc60008410000 */
[----:B------:R-:W-:Y:S01]  /*8020*/  FADD.FTZ R17, R12, R17 ;  /* 0x000000110c117221 */ /* 0x000fe20000010000 */
[----:B------:R-:W-:Y:S01]  /*8030*/  FFMA.FTZ R20, R11, R12, R20 ;  /* 0x0000000c0b147223 */ /* 0x000fe20000010014 */
[----:B------:R-:W-:Y:S01]  /*8040*/  FMUL.FTZ R12, R55, R19 ;  /* 0x00000013370c7220 */ /* 0x000fe20000410000 */
[----:B------:R-:W-:-:S03]  /*8050*/  HADD2.F32 R15, -RZ, R38.H0_H0 ;  /* 0x20000026ff0f7230 */ /* 0x000fc60000004100 */
[----:B------:R-:W-:Y:S01]  /*8060*/  FADD.FTZ R16, R17, R12 ;  /* 0x0000000c11107221 */ /* 0x000fe20000010000 */
[----:B------:R-:W-:Y:S01]  /*8070*/  FFMA.FTZ R23, R21, R12, R20 ;  /* 0x0000000c15177223 */ /* 0x000fe20000010014 */
[--C-:B------:R-:W-:Y:S02]  /*8080*/  HADD2.F32 R12, -RZ, R10.reuse.H0_H0 ;  /* 0x2000000aff0c7230 */ /* 0x100fe40000004100 */
[----:B------:R-:W-:Y:S01]  /*8090*/  FFMA.FTZ R8, R13, R11, R8 ;  /* 0x0000000b0d087223 */ /* 0x000fe20000010008 */
[----:B------:R-:W-:Y:S01]  /*80a0*/  FMUL.FTZ R17, R54, R15 ;  /* 0x0000000f36117220 */ /* 0x000fe20000410000 */
[----:B------:R-:W-:Y:S02]  /*80b0*/  HADD2.F32 R11, -RZ, R10.H1_H1 ;  /* 0x3000000aff0b7230 */ /* 0x000fe40000004100 */
[----:B------:R-:W-:Y:S01]  /*80c0*/  FADD.FTZ R12, R12, -UR28 ;  /* 0x8000001c0c0c7e21 */ /* 0x000fe20008010000 */
[----:B------:R-:W-:Y:S02]  /*80d0*/  HADD2.F32 R10, -RZ, R35.H0_H0 ;  /* 0x20000023ff0a7230 */ /* 0x000fe40000004100 */
[----:B------:R-:W-:Y:S01]  /*80e0*/  FADD.FTZ R9, R9, R13 ;  /* 0x0000000d09097221 */ /* 0x000fe20000010000 */
[----:B------:R-:W-:Y:S01]  /*80f0*/  FADD.FTZ R16, R17, R16 ;  /* 0x0000001011107221 */ /* 0x000fe20000010000 */
[----:B------:R-:W-:Y:S01]  /*8100*/  FFMA.FTZ R23, R14, R17, R23 ;  /* 0x000000110e177223 */ /* 0x000fe20000010017 */
[----:B------:R-:W-:-:S02]  /*8110*/  HADD2.F32 R17, -RZ, R34.H0_H0 ;  /* 0x20000022ff117230 */ /* 0x000fc40000004100 */
[----:B------:R-:W-:Y:S01]  /*8120*/  FMUL.FTZ R13, R55, R11 ;  /* 0x0000000b370d7220 */ /* 0x000fe20000410000 */
[----:B------:R-:W-:Y:S01]  /*8130*/  FMUL.FTZ R12, R12, UR16 ;  /* 0x000000100c0c7c20 */ /* 0x000fe20008410000 */
[----:B------:R-:W-:Y:S01]  /*8140*/  FADD.FTZ R10, R10, -UR28 ;  /* 0x8000001c0a0a7e21 */ /* 0x000fe20008010000 */
[----:B------:R-:W-:Y:S01]  /*8150*/  FADD.FTZ R9, R9, R15 ;  /* 0x0000000f09097221 */ /* 0x000fe20000010000 */
[----:B------:R-:W-:Y:S01]  /*8160*/  FADD.FTZ R16, R16, R13 ;  /* 0x0000000d10107221 */ /* 0x000fe20000010000 */
[----:B------:R-:W-:Y:S01]  /*8170*/  FFMA.FTZ R23, R12, R13, R23 ;  /* 0x0000000d0c177223 */ /* 0x000fe20000010017 */
[----:B------:R-:W-:Y:S01]  /*8180*/  FMUL.FTZ R13, R54, R17 ;  /* 0x00000011360d7220 */ /* 0x000fe20000410000 */
[----:B------:R-:W-:Y:S01]  /*8190*/  FFMA.FTZ R26, R19, R21, R26 ;  /* 0x00000015131a7223 */ /* 0x000fe2000001001a */
[----:B------:R-:W-:Y:S01]  /*81a0*/  FMUL.FTZ R10, R10, UR16 ;  /* 0x000000100a0a7c20 */ /* 0x000fe20008410000 */
[----:B------:R-:W-:Y:S01]  /*81b0*/  FFMA.FTZ R8, R15, R14, R8 ;  /* 0x0000000e0f087223 */ /* 0x000fe20000010008 */
[----:B------:R-:W-:Y:S01]  /*81c0*/  FADD.FTZ R14, R13, R16 ;  /* 0x000000100d0e7221 */ /* 0x000fe20000010000 */
[----:B------:R-:W-:Y:S01]  /*81d0*/  FADD.FTZ R19, R9, R17 ;  /* 0x0000001109137221 */ /* 0x000fe20000010000 */
[----:B------:R-:W-:Y:S01]  /*81e0*/  FFMA.FTZ R13, R10, R13, R23 ;  /* 0x0000000d0a0d7223 */ /* 0x000fe20000010017 */
[----:B------:R-:W-:Y:S01]  /*81f0*/  FADD.FTZ R18, R25, R11 ;  /* 0x0000000b19127221 */ /* 0x000fe20000010000 */
[----:B------:R-:W-:Y:S01]  /*8200*/  FFMA.FTZ R16, R11, R12, R26 ;  /* 0x0000000c0b107223 */ /* 0x000fe2000001001a */
[----:B------:R-:W-:Y:S01]  /*8210*/  FFMA.FTZ R17, R17, R10, R8 ;  /* 0x0000000a11117223 */ /* 0x000fe20000010008 */
[----:B------:R-:W-:Y:S06]  /*8220*/  BRA `(.L_x_1209) ;  /* 0x0000004800bc7947 */ /* 0x000fec0003800000 */
.L_x_1208:
        /* <DEDUP_REMOVED lines=15> */
[----:B------:R-:W3:Y:S04]  /*8320*/  LDL.LU.S16 R62, [R1+0x110] ;  /* 0x00011000013e7983 */ /* 0x000ee80000300600 */
[----:B------:R-:W0:Y:S02]  /*8330*/  MUFU.EX2 R9, R9 ;  /* 0x0000000900097308 */ /* 0x000e240000000800 */
[----:B0-----:R-:W-:-:S06]  /*8340*/  FADD.FTZ R9, R9, 1 ;  /* 0x3f80000009097421 */ /* 0x001fcc0000010000 */
[----:B------:R-:W0:Y:S02]  /*8350*/  MUFU.RCP R9, R9 ;  /* 0x0000000900097308 */ /* 0x000e240000001000 */
[----:B0-----:R-:W-:Y:S01]  /*8360*/  FMUL.FTZ R16, R16, R9 ;  /* 0x0000000910107220 */ /* 0x001fe20000410000 */
[----:B------:R-:W-:-:S04]  /*8370*/  FADD.FTZ R9, -R9, 1 ;  /* 0x3f80000009097421 */ /* 0x000fc80000010100 */
[----:B------:R-:W-:Y:S01]  /*8380*/  FFMA.FTZ R15, R15, R9, 1 ;  /* 0x3f8000000f0f7423 */ /* 0x000fe20000010009 */
[----:B------:R-:W-:Y:S01]  /*8390*/  FMUL.FTZ R9, R65, UR16 ;  /* 0x0000001041097c20 */ /* 0x000fe20008410000 */
[----:B------:R-:W-:Y:S01]  /*83a0*/  HADD2.F32 R34, -RZ, R67.H1_H1 ;  /* 0x30000043ff227230 */ /* 0x000fe20000004100 */
        /* <DEDUP_REMOVED lines=40> */
[----:B-----5:R-:W-:Y:S02]  /*8630*/  HADD2.F32 R25, -RZ, R33.H0_H0 ;  /* 0x20000021ff197230 */ /* 0x020fe40000004100 */
        /* <DEDUP_REMOVED lines=134> */
[-C--:B------:R-:W-:Y:S01]  /*8ea0*/  FFMA.FTZ R15, R25, R22.reuse, R15 ;  /* 0x00000016190f7223 */ /* 0x080fe2000001000f */
[----:B------:R-:W-:Y:S01]  /*8eb0*/  FMUL.FTZ R33, R55, R22 ;  /* 0x0000001637217220 */ /* 0x000fe20000410000 */
        /* <DEDUP_REMOVED lines=43> */
[----:B------:R-:W-:Y:S02]  /*9170*/  HADD2.F32 R34, -RZ, R68.H1_H1 ;  /* 0x30000044ff227230 */ /* 0x000fe40000004100 */
[----:B------:R-:W-:Y:S01]  /*9180*/  FADD.FTZ R30, R30, R28 ;  /* 0x0000001c1e1e7221 */ /* 0x000fe20000010000 */
[----:B------:R-:W-:Y:S02]  /*9190*/  HADD2.F32 R36, -RZ, R69.H1_H1 ;  /* 0x30000045ff247230 */ /* 0x000fe40000004100 */
[--C-:B------:R-:W-:Y:S02]  /*91a0*/  HADD2.F32 R39, -RZ, R70.reuse.H1_H1 ;  /* 0x30000046ff277230 */ /* 0x100fe40000004100 */
[----:B------:R-:W-:Y:S02]  /*91b0*/  HADD2.F32 R37, -RZ, R70.H0_H0 ;  /* 0x20000046ff257230 */ /* 0x000fe40000004100 */
[----:B------:R-:W-:Y:S01]  /*91c0*/  FFMA.FTZ R40, R17, R23, R32 ;  /* 0x0000001711287223 */ /* 0x000fe20000010020 */
[----:B------:R-:W-:-:S02]  /*91d0*/  HADD2.F32 R38, -RZ, R72.H1_H1 ;  /* 0x30000048ff267230 */ /* 0x000fc40000004100 */
[----:B------:R-:W-:Y:S01]  /*91e0*/  FMUL.FTZ R44, R54, R25 ;  /* 0x00000019362c7220 */ /* 0x000fe20000410000 */
[----:B------:R-:W-:Y:S01]  /*91f0*/  HADD2.F32 R45, -RZ, R76.H0_H0 ;  /* 0x2000004cff2d7230 */ /* 0x000fe20000004100 */
[----:B------:R-:W4:Y:S01]  /*9200*/  LDL.S16 R68, [R1+0x14a] ;  /* 0x00014a0001447983 */ /* 0x000f220000100600 */
[----:B0-----:R-:W-:Y:S01]  /*9210*/  FMUL.FTZ R34, R34, R16 ;  /* 0x0000001022227220 */ /* 0x001fe20000410000 */
[----:B------:R-:W-:Y:S01]  /*9220*/  FADD.FTZ R16, -R16, 1 ;  /* 0x3f80000010107421 */ /* 0x000fe20000010100 */
[----:B------:R-:W-:Y:S01]  /*9230*/  FADD.FTZ R36, R36, -UR28 ;  /* 0x8000001c24247e21 */ /* 0x000fe20008010000 */
[----:B------:R-:W-:Y:S01]  /*9240*/  HADD2.F32 R66, -RZ, R60.H0_H0 ;  /* 0x2000003cff427230 */ /* 0x000fe20000004100 */
[----:B------:R-:W4:Y:S01]  /*9250*/  LDL.LU.S16 R70, [R1+0x138] ;  /* 0x0001380001467983 */ /* 0x000f220000300600 */
        /* <DEDUP_REMOVED lines=51> */
[----:B------:R-:W-:-:S05]  /*9590*/  HADD2.F32 R32, -RZ, R71.H0_H0 ;  /* 0x20000047ff207230 */ /* 0x000fca0000004100 */
[----:B------:R-:W-:-:S04]  /*95a0*/  FADD.FTZ R32, R32, -UR28 ;  /* 0x8000001c20207e21 */ /* 0x000fc80008010000 */
        /* <DEDUP_REMOVED lines=11> */
[----:B------:R-:W-:Y:S01]  /*9660*/  FMUL.FTZ R39, R39, R35 ;  /* 0x0000002327277220 */ /* 0x000fe20000410000 */
[----:B------:R-:W-:Y:S02]  /*9670*/  HADD2.F32 R35, -RZ, R72.H0_H0 ;  /* 0x20000048ff237230 */ /* 0x000fe40000004100 */
[----:B------:R-:W-:Y:S02]  /*9680*/  HADD2.F32 R28, -RZ, R73.H1_H1 ;  /* 0x30000049ff1c7230 */ /* 0x000fe40000004100 */
[----:B------:R-:W-:Y:S01]  /*9690*/  FADD.FTZ R41, R24, R25 ;  /* 0x0000001918297221 */ /* 0x000fe20000010000 */
[----:B------:R-:W-:Y:S01]  /*96a0*/  FFMA.FTZ R40, R19, R25, R40 ;  /* 0x0000001913287223 */ /* 0x000fe20000010028 */
[----:B------:R-:W-:Y:S01]  /*96b0*/  FMUL.FTZ R46, R54, R26 ;  /* 0x0000001a362e7220 */ /* 0x000fe20000410000 */
[----:B------:R-:W-:Y:S02]  /*96c0*/  HADD2.F32 R59, -RZ, R59.H0_H0 ;  /* 0x2000003bff3b7230 */ /* 0x000fe40000004100 */
[----:B------:R-:W-:Y:S01]  /*96d0*/  FADD.FTZ R28, R28, -UR28 ;  /* 0x8000001c1c1c7e21 */ /* 0x000fe20008010000 */
[----:B------:R-:W-:Y:S01]  /*96e0*/  FADD.FTZ R66, R66, -UR28 ;  /* 0x8000001c42427e21 */ /* 0x000fe20008010000 */
[----:B------:R-:W4:Y:S01]  /*96f0*/  LDL.S16 R72, [R1+0x13a] ;  /* 0x00013a0001487983 */ /* 0x000f220000100600 */
        /* <DEDUP_REMOVED lines=19> */
[----:B------:R-:W-:Y:S01]  /*9830*/  FADD.FTZ R42, R31, R29 ;  /* 0x0000001d1f2a7221 */ /* 0x000fe20000010000 */
[----:B------:R-:W-:Y:S01]  /*9840*/  FFMA.FTZ R25, R19, R44, R27 ;  /* 0x0000002c13197223 */ /* 0x000fe2000001001b */
[----:B------:R-:W-:Y:S01]  /*9850*/  FMUL.FTZ R33, R33, R28 ;  /* 0x0000001c21217220 */ /* 0x000fe20000410000 */
[----:B------:R-:W-:Y:S01]  /*9860*/  FADD.FTZ R41, R41, R26 ;  /* 0x0000001a29297221 */ /* 0x000fe20000010000 */
[----:B------:R-:W-:Y:S01]  /*9870*/  FADD.FTZ R22, R22, -UR28 ;  /* 0x8000001c16167e21 */ /* 0x000fe20008010000 */
[----:B------:R-:W-:Y:S01]  /*9880*/  FFMA.FTZ R40, R8, R26, R40 ;  /* 0x0000001a08287223 */ /* 0x000fe20000010028 */
[----:B------:R-:W-:Y:S01]  /*9890*/  FMUL.FTZ R66, R66, UR16 ;  /* 0x0000001042427c20 */ /* 0x000fe20008410000 */
[----:B------:R-:W-:-:S02]  /*98a0*/  HADD2.F32 R56, -RZ, R56.H0_H0 ;  /* 0x20000038ff387230 */ /* 0x000fc40000004100 */
[----:B------:R-:W-:Y:S01]  /*98b0*/  FMUL.FTZ R28, R22, UR16 ;  /* 0x00000010161c7c20 */ /* 0x000fe20008410000 */
[----:B------:R-:W-:Y:S01]  /*98c0*/  HADD2.F32 R61, -RZ, R49.H0_H0 ;  /* 0x20000031ff3d7230 */ /* 0x000fe20000004100 */
[----:B------:R-:W4:Y:S02]  /*98d0*/  LDL.LU.S16 R73, [R1+0x148] ;  /* 0x0001480001497983 */ /* 0x000f240000300600 */
[----:B------:R-:W-:-:S04]  /*98e0*/  FFMA.FTZ R22, R54, R28, R7 ;  /* 0x0000001c36167223 */ /* 0x000fc80000010007 */
[----:B------:R-:W-:-:S06]  /*98f0*/  FMUL.FTZ R29, R22, -1.4426950216293334961 ;  /* 0xbfb8aa3b161d7820 */ /* 0x000fcc0000410000 */
[----:B------:R-:W0:Y:S02]  /*9900*/  MUFU.EX2 R29, R29 ;  /* 0x0000001d001d7308 */ /* 0x000e240000000800 */
[----:B0-----:R-:W-:-:S06]  /*9910*/  FADD.FTZ R29, R29, 1 ;  /* 0x3f8000001d1d7421 */ /* 0x001fcc0000010000 */
[----:B------:R-:W0:Y:S01]  /*9920*/  MUFU.RCP R29, R29 ;  /* 0x0000001d001d7308 */ /* 0x000e220000001000 */
[----:B---3--:R-:W-:Y:S02]  /*9930*/  HADD2.F32 R31, -RZ, R62.H0_H0 ;  /* 0x2000003eff1f7230 */ /* 0x008fe40000004100 */
[----:B------:R-:W-:Y:S01]  /*9940*/  FADD.FTZ R44, R44, R42 ;  /* 0x0000002a2c2c7221 */ /* 0x000fe20000010000 */
[----:B------:R-:W3:Y:S02]  /*9950*/  LDL.LU.S16 R62, [R1+0x122] ;  /* 0x00012200013e7983 */ /* 0x000ee40000300600 */
[----:B0-----:R-:W-:Y:S01]  /*9960*/  FMUL.FTZ R31, R31, R29 ;  /* 0x0000001d1f1f7220 */ /* 0x001fe20000410000 */
[----:B------:R-:W-:-:S04]  /*9970*/  FADD.FTZ R29, -R29, 1 ;  /* 0x3f8000001d1d7421 */ /* 0x000fc80000010100 */
[----:B------:R-:W-:Y:S01]  /*9980*/  FFMA.FTZ R29, R22, R29, 1 ;  /* 0x3f800000161d7423 */ /* 0x000fe2000001001d */
        /* <DEDUP_REMOVED lines=8> */
[----:B------:R-:W0:Y:S01]  /*9a10*/  MUFU.RCP R22, R22 ;  /* 0x0000001600167308 */ /* 0x000e220000001000 */
[----:B------:R-:W-:Y:S01]  /*9a20*/  FMUL.FTZ R31, R31, R29 ;  /* 0x0000001d1f1f7220 */ /* 0x000fe20000410000 */
[----:B------:R-:W-:Y:S02]  /*9a30*/  HADD2.F32 R29, -RZ, R64.H0_H0 ;  /* 0x20000040ff1d7230 */ /* 0x000fe40000004100 */
[----:B------:R-:W3:Y:S03]  /*9a40*/  LDL.LU.S16 R64, [R1+0x11c] ;  /* 0x00011c0001407983 */ /* 0x000ee60000300600 */
[----:B0-----:R-:W-:Y:S01]  /*9a50*/  FMUL.FTZ R29, R29, R22 ;  /* 0x000000161d1d7220 */ /* 0x001fe20000410000 */
[----:B------:R-:W-:-:S04]  /*9a60*/  FADD.FTZ R22, -R22, 1 ;  /* 0x3f80000016167421 */ /* 0x000fc80000010100 */
[----:B------:R-:W-:Y:S01]  /*9a70*/  FFMA.FTZ R22, R19, R22, 1 ;  /* 0x3f80000013167423 */ /* 0x000fe20000010016 */
[----:B----4-:R-:W-:Y:S02]  /*9a80*/  HADD2.F32 R19, -RZ, R65.H0_H0 ;  /* 0x20000041ff137230 */ /* 0x010fe40000004100 */
[----:B------:R-:W4:Y:S03]  /*9a90*/  LDL.S16 R65, [R1+0x120] ;  /* 0x0001200001417983 */ /* 0x000f260000100600 */
        /* <DEDUP_REMOVED lines=27> */
[----:B---3--:R-:W-:Y:S02]  /*9c50*/  HADD2.F32 R71, -RZ, R64.H0_H0 ;  /* 0x20000040ff477230 */ /* 0x008fe40000004100 */
[----:B0-----:R-:W-:Y:S01]  /*9c60*/  FMUL.FTZ R23, R23, R16 ;  /* 0x0000001017177220 */ /* 0x001fe20000410000 */
[----:B------:R-:W-:Y:S01]  /*9c70*/  FADD.FTZ R16, -R16, 1 ;  /* 0x3f80000010107421 */ /* 0x000fe20000010100 */
[----:B------:R-:W-:Y:S01]  /*9c80*/  FADD.FTZ R44, R46, R44 ;  /* 0x0000002c2e2c7221 */ /* 0x000fe20000010000 */
[----:B------:R-:W3:Y:S02]  /*9c90*/  LDL.LU.S16 R64, [R1+0x12e] ;  /* 0x00012e0001407983 */ /* 0x000ee40000300600 */
[----:B------:R-:W-:Y:S01]  /*9ca0*/  FFMA.FTZ R16, R9, R16, 1 ;  /* 0x3f80000009107423 */ /* 0x000fe20000010010 */
[----:B------:R-:W-:-:S02]  /*9cb0*/  HADD2.F32 R9, -RZ, R77.H0_H0 ;  /* 0x2000004dff097230 */ /* 0x000fc40000004100 */
[----:B------:R-:W-:Y:S01]  /*9cc0*/  FADD.FTZ R42, R42, R39 ;  /* 0x000000272a2a7221 */ /* 0x000fe20000010000 */
[----:B------:R-:W-:Y:S01]  /*9cd0*/  FFMA.FTZ R43, R15, R39, R43 ;  /* 0x000000270f2b7223 */ /* 0x000fe2000001002b */
[----:B------:R-:W-:Y:S01]  /*9ce0*/  FMUL.FTZ R23, R23, R16 ;  /* 0x0000001017177220 */ /* 0x000fe20000410000 */
[----:B------:R-:W-:Y:S02]  /*9cf0*/  HADD2.F32 R47, -RZ, R62.H0_H0 ;  /* 0x2000003eff2f7230 */ /* 0x000fe40000004100 */
[----:B------:R-:W-:Y:S01]  /*9d00*/  FADD.FTZ R9, R9, -UR28 ;  /* 0x8000001c09097e21 */ /* 0x000fe20008010000 */
[----:B------:R-:W-:Y:S01]  /*9d10*/  FADD.FTZ R41, R41, R37 ;  /* 0x0000002529297221 */ /* 0x000fe20000010000 */
[----:B------:R-:W-:Y:S01]  /*9d20*/  FADD.FTZ R61, R61, -UR28 ;  /* 0x8000001c3d3d7e21 */ /* 0x000fe20008010000 */
[----:B------:R-:W-:Y:S02]  /*9d30*/  HADD2.F32 R60, -RZ, R50.H1_H1 ;  /* 0x30000032ff3c7230 */ /* 0x000fe40000004100 */
[----:B------:R-:W-:Y:S01]  /*9d40*/  FMUL.FTZ R16, R9, UR16 ;  /* 0x0000001009107c20 */ /* 0x000fe20008410000 */
[----:B------:R-:W4:Y:S03]  /*9d50*/  LDL.LU.S16 R77, [R1+0x144] ;  /* 0x00014400014d7983 */ /* 0x000f260000300600 */
[----:B------:R-:W-:Y:S01]  /*9d60*/  FFMA.FTZ R9, R54, R16, R7 ;  /* 0x0000001036097223 */ /* 0x000fe20000010007 */
[----:B------:R-:W4:Y:S03]  /*9d70*/  LDL.LU.S16 R76, [R1+0x164] ;  /* 0x00016400014c7983 */ /* 0x000f260000300600 */
[----:B------:R-:W-:-:S06]  /*9d80*/  FMUL.FTZ R17, R9, -1.4426950216293334961 ;  /* 0xbfb8aa3b09117820 */ /* 0x000fcc0000410000 */
[----:B------:R-:W0:Y:S02]  /*9d90*/  MUFU.EX2 R17, R17 ;  /* 0x0000001100117308 */ /* 0x000e240000000800 */
[----:B0-----:R-:W-:-:S06]  /*9da0*/  FADD.FTZ R17, R17, 1 ;  /* 0x3f80000011117421 */ /* 0x001fcc0000010000 */
[----:B------:R-:W0:Y:S02]  /*9db0*/  MUFU.RCP R17, R17 ;  /* 0x0000001100117308 */ /* 0x000e240000001000 */
[----:B0-----:R-:W-:Y:S01]  /*9dc0*/  FMUL.FTZ R45, R45, R17 ;  /* 0x000000112d2d7220 */ /* 0x001fe20000410000 */
[----:B------:R-:W-:-:S04]  /*9dd0*/  FADD.FTZ R17, -R17, 1 ;  /* 0x3f80000011117421 */ /* 0x000fc80000010100 */
[----:B------:R-:W-:Y:S01]  /*9de0*/  FFMA.FTZ R17, R9, R17, 1 ;  /* 0x3f80000009117423 */ /* 0x000fe20000010011 */
[----:B------:R-:W-:-:S05]  /*9df0*/  HADD2.F32 R9, -RZ, R75.H1_H1 ;  /* 0x3000004bff097230 */ /* 0x000fca0000004100 */
        /* <DEDUP_REMOVED lines=9> */
[----:B--2---:R-:W-:Y:S02]  /*9e90*/  HADD2.F32 R25, -RZ, R63.H0_H0 ;  /* 0x2000003fff197230 */ /* 0x004fe40000004100 */
[----:B------:R-:W2:Y:S03]  /*9ea0*/  LDL.S16 R63, [R1+0x128] ;  /* 0x00012800013f7983 */ /* 0x000ea60000100600 */
[----:B0-----:R-:W-:Y:S01]  /*9eb0*/  FMUL.FTZ R25, R25, R9 ;  /* 0x0000000919197220 */ /* 0x001fe20000410000 */
[----:B------:R-:W-:-:S04]  /*9ec0*/  FADD.FTZ R9, -R9, 1 ;  /* 0x3f80000009097421 */ /* 0x000fc80000010100 */
[----:B------:R-:W-:Y:S01]  /*9ed0*/  FFMA.FTZ R9, R8, R9, 1 ;  /* 0x3f80000008097423 */ /* 0x000fe20000010009 */
[----:B------:R-:W-:Y:S02]  /*9ee0*/  HADD2.F32 R8, -RZ, R75.H0_H0 ;  /* 0x2000004bff087230 */ /* 0x000fe40000004100 */
[----:B------:R-:W-:Y:S01]  /*9ef0*/  FMUL.FTZ R39, R55, R39 ;  /* 0x0000002737277220 */ /* 0x000fe20000410000 */
[----:B------:R-:W-:Y:S01]  /*9f00*/  FADD.FTZ R42, R42, R38 ;  /* 0x000000262a2a7221 */ /* 0x000fe20000010000 */
[----:B------:R-:W-:Y:S01]  /*9f10*/  FMUL.FTZ R9, R25, R9 ;  /* 0x0000000919097220 */ /* 0x000fe20000410000 */
[----:B------:R-:W-:Y:S01]  /*9f20*/  FFMA.FTZ R43, R34, R38, R43 ;  /* 0x00000026222b7223 */ /* 0x000fe2000001002b */
[----:B------:R-:W-:Y:S01]  /*9f30*/  FADD.FTZ R8, R8, -UR28 ;  /* 0x8000001c08087e21 */ /* 0x000fe20008010000 */
[----:B---3--:R-:W-:-:S03]  /*9f40*/  HADD2.F32 R62, -RZ, R64.H0_H0 ;  /* 0x20000040ff3e7230 */ /* 0x008fc60000004100 */
[----:B------:R-:W-:Y:S01]  /*9f50*/  FMUL.FTZ R25, R8, UR16 ;  /* 0x0000001008197c20 */ /* 0x000fe20008410000 */
[----:B------:R-:W-:Y:S01]  /*9f60*/  FADD.FTZ R41, R41, R35 ;  /* 0x0000002329297221 */ /* 0x000fe20000010000 */
[----:B------:R-:W-:Y:S01]  /*9f70*/  FMUL.FTZ R61, R61, UR16 ;  /* 0x000000103d3d7c20 */ /* 0x000fe20008410000 */
[----:B------:R-:W-:Y:S01]  /*9f80*/  FADD.FTZ R60, R60, -UR28 ;  /* 0x8000001c3c3c7e21 */ /* 0x000fe20008010000 */
[----:B------:R-:W-:Y:S01]  /*9f90*/  FFMA.FTZ R8, R54, R25, R7 ;  /* 0x0000001936087223 */ /* 0x000fe20000010007 */
[----:B------:R-:W3:Y:S03]  /*9fa0*/  LDL.LU.S16 R75, [R1+0x170] ;  /* 0x00017000014b7983 */ /* 0x000ee60000300600 */
[----:B------:R-:W-:-:S06]  /*9fb0*/  FMUL.FTZ R46, R8, -1.4426950216293334961 ;  /* 0xbfb8aa3b082e7820 */ /* 0x000fcc0000410000 */
[----:B------:R-:W0:Y:S02]  /*9fc0*/  MUFU.EX2 R46, R46 ;  /* 0x0000002e002e7308 */ /* 0x000e240000000800 */
[----:B0-----:R-:W-:-:S06]  /*9fd0*/  FADD.FTZ R46, R46, 1 ;  /* 0x3f8000002e2e7421 */ /* 0x001fcc0000010000 */
[----:B------:R-:W0:Y:S02]  /*9fe0*/  MUFU.RCP R46, R46 ;  /* 0x0000002e002e7308 */ /* 0x000e240000001000 */
[----:B0-----:R-:W-:Y:S01]  /*9ff0*/  FMUL.FTZ R71, R71, R46 ;  /* 0x0000002e47477220 */ /* 0x001fe20000410000 */
[----:B------:R-:W-:-:S04]  /*a000*/  FADD.FTZ R46, -R46, 1 ;  /* 0x3f8000002e2e7421 */ /* 0x000fc80000010100 */
[----:B------:R-:W-:Y:S01]  /*a010*/  FFMA.FTZ R46, R8, R46, 1 ;  /* 0x3f800000082e7423 */ /* 0x000fe2000001002e */
[----:B----4-:R-:W-:Y:S02]  /*a020*/  HADD2.F32 R8, -RZ, R65.H0_H0 ;  /* 0x20000041ff087230 */ /* 0x010fe40000004100 */
[----:B------:R-:W4:Y:S03]  /*a030*/  LDL.LU.S16 R65, [R1+0x12a] ;  /* 0x00012a0001417983 */ /* 0x000f260000300600 */
        /* <DEDUP_REMOVED lines=10> */
[----:B--2---:R-:W-:-:S05]  /*a0e0*/  HADD2.F32 R69, -RZ, R63.H0_H0 ;  /* 0x2000003fff457230 */ /* 0x004fca0000004100 */
[----:B------:R-:W-:Y:S01]  /*a0f0*/  FADD.FTZ R69, R69, -UR28 ;  /* 0x8000001c45457e21 */ /* 0x000fe20008010000 */
[----:B0-----:R-:W-:-:S03]  /*a100*/  FMUL.FTZ R47, R47, R46 ;  /* 0x0000002e2f2f7220 */ /* 0x001fc60000410000 */
[----:B------:R-:W-:Y:S01]  /*a110*/  FMUL.FTZ R69, R69, UR16 ;  /* 0x0000001045457c20 */ /* 0x000fe20008410000 */
[----:B------:R-:W-:-:S03]  /*a120*/  FADD.FTZ R46, -R46, 1 ;  /* 0x3f8000002e2e7421 */ /* 0x000fc60000010100 */
[----:B------:R-:W-:Y:S01]  /*a130*/  FFMA.FTZ R39, R54, R69, R7 ;  /* 0x0000004536277223 */ /* 0x000fe20000010007 */
[----:B------:R-:W-:-:S03]  /*a140*/  FFMA.FTZ R15, R15, R46, 1 ;  /* 0x3f8000000f0f7423 */ /* 0x000fc6000001002e */
        /* <DEDUP_REMOVED lines=10> */
[----:B------:R-:W-:Y:S01]  /*a1f0*/  FADD.FTZ R44, R37, R44 ;  /* 0x0000002c252c7221 */ /* 0x000fe20000010000 */
[----:B------:R-:W-:Y:S02]  /*a200*/  HADD2.F32 R64, -RZ, R48.H0_H0 ;  /* 0x20000030ff407230 */ /* 0x000fe40000004100 */
[----:B------:R-:W-:-:S03]  /*a210*/  FMUL.FTZ R38, R55, R38 ;  /* 0x0000002637267220 */ /* 0x000fc60000410000 */
[----:B------:R-:W-:Y:S01]  /*a220*/  FADD.FTZ R64, R64, -UR28 ;  /* 0x8000001c40407e21 */ /* 0x000fe20008010000 */
[----:B------:R-:W-:-:S03]  /*a230*/  FFMA.FTZ R45, R34, R38, R45 ;  /* 0x00000026222d7223 */ /* 0x000fc6000001002d */
[----:B------:R-:W-:-:S04]  /*a240*/  FMUL.FTZ R64, R64, UR16 ;  /* 0x0000001040407c20 */ /* 0x000fc80008410000 */
[----:B------:R-:W-:Y:S01]  /*a250*/  FFMA.FTZ R34, R55, R64, R6 ;  /* 0x0000004037227223 */ /* 0x000fe20000010006 */
[----:B----4-:R-:W-:Y:S02]  /*a260*/  HADD2.F32 R67, -RZ, R65.H0_H0 ;  /* 0x20000041ff437230 */ /* 0x010fe40000004100 */
[----:B------:R-:W-:Y:S02]  /*a270*/  HADD2.F32 R63, -RZ, R48.H1_H1 ;  /* 0x30000030ff3f7230 */ /* 0x000fe40000004100 */
[----:B------:R-:W-:Y:S01]  /*a280*/  FFMA.FTZ R39, R32, R35, R39 ;  /* 0x0000002320277223 */ /* 0x000fe20000010027 */
[----:B------:R-:W-:Y:S01]  /*a290*/  FMUL.FTZ R60, R60, UR16 ;  /* 0x000000103c3c7c20 */ /* 0x000fe20008410000 */
        /* <DEDUP_REMOVED lines=38> */
[----:B------:R-:W-:-:S04]  /*a500*/  FMUL.FTZ R35, R54, R35 ;  /* 0x0000002336237220 */ /* 0x000fc80000410000 */
        /* <DEDUP_REMOVED lines=13> */
[----:B------:R-:W-:-:S04]  /*a5e0*/  FFMA.FTZ R34, R32, R34, 1 ;  /* 0x3f80000020227423 */ /* 0x000fc80000010022 */
[----:B------:R-:W-:Y:S01]  /*a5f0*/  FMUL.FTZ R36, R36, R34 ;  /* 0x0000002224247220 */ /* 0x000fe20000410000 */
[----:B------:R-:W-:Y:S01]  /*a600*/  FFMA.FTZ R34, R54, R60, R7 ;  /* 0x0000003c36227223 */ /* 0x000fe20000010007 */
[----:B------:R-:W-:-:S03]  /*a610*/  FADD.FTZ R32, R35, R44 ;  /* 0x0000002c23207221 */ /* 0x000fc60000010000 */
[----:B------:R-:W-:-:S06]  /*a620*/  FMUL.FTZ R35, R34, -1.4426950216293334961 ;  /* 0xbfb8aa3b22237820 */ /* 0x000fcc0000410000 */
[----:B------:R-:W0:Y:S01]  /*a630*/  MUFU.EX2 R35, R35 ;  /* 0x0000002300237308 */ /* 0x000e220000000800 */
[----:B------:R-:W-:Y:S02]  /*a640*/  HADD2.F32 R58, -RZ, R50.H0_H0 ;  /* 0x20000032ff3a7230 */ /* 0x000fe40000004100 */
[----:B0-----:R-:W-:-:S06]  /*a650*/  FADD.FTZ R35, R35, 1 ;  /* 0x3f80000023237421 */ /* 0x001fcc0000010000 */
[----:B------:R-:W0:Y:S01]  /*a660*/  MUFU.RCP R35, R35 ;  /* 0x0000002300237308 */ /* 0x000e220000001000 */
[----:B------:R-:W-:Y:S01]  /*a670*/  FADD.FTZ R58, R58, -UR28 ;  /* 0x8000001c3a3a7e21 */ /* 0x000fe20008010000 */
[----:B------:R-:W-:Y:S02]  /*a680*/  HADD2.F32 R44, -RZ, R57.H0_H0 ;  /* 0x20000039ff2c7230 */ /* 0x000fe40000004100 */
        /* <DEDUP_REMOVED lines=15> */
[----:B------:R-:W-:Y:S02]  /*a780*/  HADD2.F32 R50, -RZ, R72.H0_H0 ;  /* 0x20000048ff327230 */ /* 0x000fe40000004100 */
[----:B------:R-:W4:Y:S01]  /*a790*/  LDL.S16 R72, [R1+0x142] ;  /* 0x0001420001487983 */ /* 0x000f220000100600 */
[----:B------:R-:W-:Y:S02]  /*a7a0*/  HADD2.F32 R57, -RZ, R52.H0_H0 ;  /* 0x20000034ff397230 */ /* 0x000fe40000004100 */
[----:B0-----:R-:W-:Y:S01]  /*a7b0*/  FMUL.FTZ R35, R35, R34 ;  /* 0x0000002223237220 */ /* 0x001fe20000410000 */
[----:B------:R-:W-:-:S04]  /*a7c0*/  FADD.FTZ R34, -R34, 1 ;  /* 0x3f80000022227421 */ /* 0x000fc80000010100 */
[----:B------:R-:W-:-:S04]  /*a7d0*/  FFMA.FTZ R34, R30, R34, 1 ;  /* 0x3f8000001e227423 */ /* 0x000fc80000010022 */
[----:B------:R-:W-:Y:S01]  /*a7e0*/  FMUL.FTZ R52, R35, R34 ;  /* 0x0000002223347220 */ /* 0x000fe20000410000 */
[----:B------:R-:W-:Y:S02]  /*a7f0*/  HADD2.F32 R34, -RZ, R53.H0_H0 ;  /* 0x20000035ff227230 */ /* 0x000fe40000004100 */
[----:B------:R-:W-:Y:S02]  /*a800*/  HADD2.F32 R53, -RZ, R51.H1_H1 ;  /* 0x30000033ff357230 */ /* 0x000fe40000004100 */
[----:B------:R-:W-:Y:S02]  /*a810*/  HADD2.F32 R51, -RZ, R70.H0_H0 ;  /* 0x20000046ff337230 */ /* 0x000fe40000004100 */
[----:B------:R-:W3:Y:S01]  /*a820*/  LDL.LU.S16 R70, [R1+0x140] ;  /* 0x0001400001467983 */ /* 0x000ee20000300600 */
[----:B------:R-:W-:Y:S01]  /*a830*/  FADD.FTZ R57, R57, -UR28 ;  /* 0x8000001c39397e21 */ /* 0x000fe20008010000 */
[----:B------:R-:W-:-:S03]  /*a840*/  FADD.FTZ R30, R32, R33 ;  /* 0x00000021201e7221 */ /* 0x000fc60000010000 */
[----:B------:R-:W-:-:S04]  /*a850*/  FMUL.FTZ R57, R57, UR16 ;  /* 0x0000001039397c20 */ /* 0x000fc80008410000 */
[----:B------:R-:W-:-:S04]  /*a860*/  FFMA.FTZ R32, R54, R57, R7 ;  /* 0x0000003936207223 */ /* 0x000fc80000010007 */
        /* <DEDUP_REMOVED lines=18> */
[----:B--2---:R-:W-:Y:S02]  /*a990*/  HADD2.F32 R49, -RZ, R65.H0_H0 ;  /* 0x20000041ff317230 */ /* 0x004fe40000004100 */
[----:B------:R-:W2:Y:S01]  /*a9a0*/  LDL.LU.S16 R65, [R1+0x13e] ;  /* 0x00013e0001417983 */ /* 0x000ea20000300600 */
[----:B0-----:R-:W-:Y:S01]  /*a9b0*/  FMUL.FTZ R50, R50, R33 ;  /* 0x0000002132327220 */ /* 0x001fe20000410000 */
[----:B------:R-:W-:-:S04]  /*a9c0*/  FADD.FTZ R33, -R33, 1 ;  /* 0x3f80000021217421 */ /* 0x000fc80000010100 */
[----:B------:R-:W-:-:S04]  /*a9d0*/  FFMA.FTZ R33, R28, R33, 1 ;  /* 0x3f8000001c217423 */ /* 0x000fc80000010021 */
[----:B------:R-:W-:Y:S01]  /*a9e0*/  FMUL.FTZ R50, R50, R33 ;  /* 0x0000002132327220 */ /* 0x000fe20000410000 */
[----:B------:R-:W-:Y:S01]  /*a9f0*/  FADD.FTZ R33, R31, R30 ;  /* 0x0000001e1f217221 */ /* 0x000fe20000010000 */
[----:B------:R-:W-:Y:S02]  /*aa00*/  HADD2.F32 R31, -RZ, R68.H0_H0 ;  /* 0x20000044ff1f7230 */ /* 0x000fe40000004100 */
[----:B------:R-:W2:Y:S01]  /*aa10*/  LDL.S16 R68, [R1+0x14c] ;  /* 0x00014c0001447983 */ /* 0x000ea20000100600 */
[----:B------:R-:W-:Y:S01]  /*aa20*/  FMUL.FTZ R62, R62, R46 ;  /* 0x0000002e3e3e7220 */ /* 0x000fe20000410000 */
[----:B------:R-:W-:Y:S01]  /*aa30*/  FMUL.FTZ R15, R47, R15 ;  /* 0x0000000f2f0f7220 */ /* 0x000fe20000410000 */
[----:B------:R-:W-:-:S04]  /*aa40*/  FADD.FTZ R51, R51, -UR28 ;  /* 0x8000001c33337e21 */ /* 0x000fc80008010000 */
[----:B------:R-:W-:-:S04]  /*aa50*/  FMUL.FTZ R51, R51, UR16 ;  /* 0x0000001033337c20 */ /* 0x000fc80008410000 */
[----:B------:R-:W-:-:S04]  /*aa60*/  FFMA.FTZ R28, R54, R51, R7 ;  /* 0x00000033361c7223 */ /* 0x000fc80000010007 */
[----:B------:R-:W-:-:S06]  /*aa70*/  FMUL.FTZ R30, R28, -1.4426950216293334961 ;  /* 0xbfb8aa3b1c1e7820 */ /* 0x000fcc0000410000 */
[----:B------:R-:W0:Y:S02]  /*aa80*/  MUFU.EX2 R30, R30 ;  /* 0x0000001e001e7308 */ /* 0x000e240000000800 */
[----:B0-----:R-:W-:-:S06]  /*aa90*/  FADD.FTZ R30, R30, 1 ;  /* 0x3f8000001e1e7421 */ /* 0x001fcc0000010000 */
[----:B------:R-:W0:Y:S01]  /*aaa0*/  MUFU.RCP R30, R30 ;  /* 0x0000001e001e7308 */ /* 0x000e220000001000 */
[----:B----4-:R-:W-:Y:S02]  /*aab0*/  HADD2.F32 R46, -RZ, R72.H0_H0 ;  /* 0x20000048ff2e7230 */ /* 0x010fe40000004100 */
[----:B------:R-:W4:Y:S01]  /*aac0*/  LDL.LU.S16 R72, [R1+0x14e] ;  /* 0x00014e0001487983 */ /* 0x000f220000300600 */
[----:B---3--:R-:W-:-:S03]  /*aad0*/  HADD2.F32 R47, -RZ, R70.H0_H0 ;  /* 0x20000046ff2f7230 */ /* 0x008fc60000004100 */
[----:B------:R-:W3:Y:S01]  /*aae0*/  LDL.S16 R70, [R1+0x146] ;  /* 0x0001460001467983 */ /* 0x000ee20000100600 */
[----:B0-----:R-:W-:Y:S01]  /*aaf0*/  FMUL.FTZ R31, R31, R30 ;  /* 0x0000001e1f1f7220 */ /* 0x001fe20000410000 */
[----:B------:R-:W-:Y:S01]  /*ab00*/  FADD.FTZ R30, -R30, 1 ;  /* 0x3f8000001e1e7421 */ /* 0x000fe20000010100 */
[----:B------:R-:W-:Y:S01]  /*ab10*/  FADD.FTZ R49, R49, -UR28 ;  /* 0x8000001c31317e21 */ /* 0x000fe20008010000 */
[----:B------:R-:W-:Y:S02]  /*ab20*/  FMUL.FTZ R32, R34, R32 ;  /* 0x0000002022207220 */ /* 0x000fe40000410000 */
[----:B------:R-:W-:Y:S01]  /*ab30*/  FFMA.FTZ R28, R28, R30, 1 ;  /* 0x3f8000001c1c7423 */ /* 0x000fe2000001001e */
[-C--:B------:R-:W-:Y:S01]  /*ab40*/  FMUL.FTZ R34, R55, R29.reuse ;  /* 0x0000001d37227220 */ /* 0x080fe20000410000 */
[----:B------:R-:W-:Y:S01]  /*ab50*/  FMUL.FTZ R49, R49, UR16 ;  /* 0x0000001031317c20 */ /* 0x000fe20008410000 */
[----:B------:R-:W-:Y:S01]  /*ab60*/  FADD.FTZ R30, R42, R29 ;  /* 0x0000001d2a1e7221 */ /* 0x000fe20000010000 */
[----:B------:R-:W-:Y:S01]  /*ab70*/  FMUL.FTZ R28, R31, R28 ;  /* 0x0000001c1f1c7220 */ /* 0x000fe20000410000 */
[C---:B------:R-:W-:Y:S01]  /*ab80*/  FFMA.FTZ R31, R24.reuse, R29, R43 ;  /* 0x0000001d181f7223 */ /* 0x040fe2000001002b */
[----:B------:R-:W-:Y:S01]  /*ab90*/  FFMA.FTZ R29, R24, R34, R45 ;  /* 0x00000022181d7223 */ /* 0x000fe2000001002d */
[----:B------:R-:W-:-:S04]  /*aba0*/  FFMA.FTZ R24, R55, R49, R6 ;  /* 0x0000003137187223 */ /* 0x000fc80000010006 */
[----:B------:R-:W-:Y:S01]  /*abb0*/  FMUL.FTZ R35, R24, -1.4426950216293334961 ;  /* 0xbfb8aa3b18237820 */ /* 0x000fe20000410000 */
[----:B------:R-:W-:Y:S02]  /*abc0*/  HADD2.F32 R42, -RZ, R73.H0_H0 ;  /* 0x20000049ff2a7230 */ /* 0x000fe40000004100 */
[----:B------:R-:W3:Y:S03]  /*abd0*/  LDL.S16 R73, [R1+0x15c] ;  /* 0x00015c0001497983 */ /* 0x000ee60000100600 */
        /* <DEDUP_REMOVED lines=14> */
[----:B--2---:R-:W-:Y:S02]  /*acc0*/  HADD2.F32 R45, -RZ, R65.H0_H0 ;  /* 0x20000041ff2d7230 */ /* 0x004fe40000004100 */
[----:B------:R-:W-:Y:S01]  /*acd0*/  FMUL.FTZ R46, R46, R35 ;  /* 0x000000232e2e7220 */ /* 0x000fe20000410000 */
[----:B------:R-:W-:Y:S02]  /*ace0*/  FFMA.FTZ R65, R22, R27, R39 ;  /* 0x0000001b16417223 */ /* 0x000fe40000010027 */
[----:B------:R-:W-:-:S04]  /*acf0*/  FADD.FTZ R45, R45, -UR28 ;  /* 0x8000001c2d2d7e21 */ /* 0x000fc80008010000 */
[----:B------:R-:W-:Y:S01]  /*ad00*/  FMUL.FTZ R45, R45, UR16 ;  /* 0x000000102d2d7c20 */ /* 0x000fe20008410000 */
[----:B------:R-:W-:Y:S02]  /*ad10*/  HADD2.F32 R35, -RZ, R68.H0_H0 ;  /* 0x20000044ff237230 */ /* 0x000fe40000004100 */
[----:B------:R-:W-:Y:S01]  /*ad20*/  FADD.FTZ R68, R41, R27 ;  /* 0x0000001b29447221 */ /* 0x000fe20000010000 */
[----:B------:R-:W-:Y:S02]  /*ad30*/  FMUL.FTZ R27, R54, R27 ;  /* 0x0000001b361b7220 */ /* 0x000fe40000410000 */
[----:B0-----:R-:W-:Y:S01]  /*ad40*/  FMUL.FTZ R35, R35, R34 ;  /* 0x0000002223237220 */ /* 0x001fe20000410000 */
[----:B------:R-:W-:Y:S01]  /*ad50*/  FADD.FTZ R34, -R34, 1 ;  /* 0x3f80000022227421 */ /* 0x000fe20000010100 */
[----:B------:R-:W-:Y:S01]  /*ad60*/  FFMA.FTZ R29, R22, R27, R29 ;  /* 0x0000001b161d7223 */ /* 0x000fe2000001001d */
[----:B------:R-:W-:Y:S02]  /*ad70*/  FFMA.FTZ R22, R55, R45, R6 ;  /* 0x0000002d37167223 */ /* 0x000fe40000010006 */
[----:B------:R-:W-:-:S02]  /*ad80*/  FFMA.FTZ R24, R24, R34, 1 ;  /* 0x3f80000018187423 */ /* 0x000fc40000010022 */
        /* <DEDUP_REMOVED lines=9> */
[----:B------:R-:W2:Y:S01]  /*ae20*/  LDL.LU.S16 R72, [R1+0x15e] ;  /* 0x00015e0001487983 */ /* 0x000ea20000300600 */
[----:B---3--:R-:W-:-:S03]  /*ae30*/  HADD2.F32 R43, -RZ, R70.H0_H0 ;  /* 0x20000046ff2b7230 */ /* 0x008fc60000004100 */
[----:B------:R-:W3:Y:S01]  /*ae40*/  LDL.S16 R70, [R1+0x15a] ;  /* 0x00015a0001467983 */ /* 0x000ee20000100600 */
[----:B------:R-:W-:-:S03]  /*ae50*/  HADD2.F32 R41, -RZ, R77.H0_H0 ;  /* 0x2000004dff297230 */ /* 0x000fc60000004100 */
[----:B------:R-:W4:Y:S01]  /*ae60*/  LDL.LU.S16 R77, [R1+0x158] ;  /* 0x00015800014d7983 */ /* 0x000f220000300600 */
[----:B------:R-:W-:-:S03]  /*ae70*/  HADD2.F32 R38, -RZ, R73.H0_H0 ;  /* 0x20000049ff267230 */ /* 0x000fc60000004100 */
[----:B------:R-:W4:Y:S01]  /*ae80*/  LDL.S16 R73, [R1+0x162] ;  /* 0x0001620001497983 */ /* 0x000f220000100600 */
        /* <DEDUP_REMOVED lines=33> */
[----:B------:R-:W-:Y:S01]  /*b0a0*/  FMUL.FTZ R22, R34, R22 ;  /* 0x0000001622167220 */ /* 0x000fe20000410000 */
[----:B------:R-:W-:Y:S02]  /*b0b0*/  HADD2.F32 R34, -RZ, R73.H0_H0 ;  /* 0x20000049ff227230 */ /* 0x000fe40000004100 */
        /* <DEDUP_REMOVED lines=45> */
[----:B------:R-:W3:Y:S01]  /*b390*/  LDL.LU.S16 R77, [R1+0x16e] ;  /* 0x00016e00014d7983 */ /* 0x000ee20000300600 */
[----:B------:R-:W-:Y:S01]  /*b3a0*/  FFMA.FTZ R17, R26, R9, R31 ;  /* 0x000000091a117223 */ /* 0x000fe2000001001f */
[----:B------:R-:W-:Y:S02]  /*b3b0*/  HADD2.F32 R31, -RZ, R73.H0_H0 ;  /* 0x20000049ff1f7230 */ /* 0x000fe40000004100 */
[----:B------:R-:W4:Y:S01]  /*b3c0*/  LDL.S16 R73, [R1+0x172] ;  /* 0x0001720001497983 */ /* 0x000f220000100600 */
[----:B------:R-:W-:Y:S02]  /*b3d0*/  HADD2.F32 R33, -RZ, R76.H0_H0 ;  /* 0x2000004cff217230 */ /* 0x000fe40000004100 */
[----:B------:R-:W-:Y:S01]  /*b3e0*/  FMUL.FTZ R19, R27, R19 ;  /* 0x000000131b137220 */ /* 0x000fe20000410000 */
[----:B------:R-:W-:Y:S01]  /*b3f0*/  FMUL.FTZ R9, R55, R9 ;  /* 0x0000000937097220 */ /* 0x000fe20000410000 */
[----:B------:R-:W-:Y:S01]  /*b400*/  FADD.FTZ R31, R31, -UR28 ;  /* 0x8000001c1f1f7e21 */ /* 0x000fe20008010000 */
[----:B------:R-:W4:Y:S01]  /*b410*/  LDL.S16 R76, [R1+0x174] ;  /* 0x00017400014c7983 */ /* 0x000f220000100600 */
[----:B------:R-:W-:-:S04]  /*b420*/  FADD.FTZ R33, R33, -UR28 ;  /* 0x8000001c21217e21 */ /* 0x000fc80008010000 */
[----:B------:R-:W-:Y:S01]  /*b430*/  FMUL.FTZ R33, R33, UR16 ;  /* 0x0000001021217c20 */ /* 0x000fe20008410000 */
[----:B------:R-:W-:-:S03]  /*b440*/  FFMA.FTZ R26, R26, R9, R29 ;  /* 0x000000091a1a7223 */ /* 0x000fc6000001001d */
        /* <DEDUP_REMOVED lines=16> */
[----:B------:R-:W-:Y:S01]  /*b550*/  FADD.FTZ R68, R68, R71 ;  /* 0x0000004744447221 */ /* 0x000fe20000010000 */
[-C--:B------:R-:W-:Y:S01]  /*b560*/  FFMA.FTZ R65, R25, R71.reuse, R65 ;  /* 0x0000004719417223 */ /* 0x080fe20000010041 */
        /* <DEDUP_REMOVED lines=18> */
[----:B------:R-:W-:-:S04]  /*b690*/  FFMA.FTZ R26, R26, R27, 1 ;  /* 0x3f8000001a1a7423 */ /* 0x000fc8000001001b */
[----:B------:R-:W-:Y:S01]  /*b6a0*/  FMUL.FTZ R26, R72, R26 ;  /* 0x0000001a481a7220 */ /* 0x000fe20000410000 */
[----:B---3--:R-:W-:Y:S02]  /*b6b0*/  HADD2.F32 R27, -RZ, R77.H0_H0 ;  /* 0x2000004dff1b7230 */ /* 0x008fe40000004100 */
[----:B------:R-:W2:Y:S03]  /*b6c0*/  LDL.LU.S16 R77, [R1+0x176] ;  /* 0x00017600014d7983 */ /* 0x000ea60000300600 */
[----:B------:R-:W-:-:S04]  /*b6d0*/  FADD.FTZ R27, R27, -UR28 ;  /* 0x8000001c1b1b7e21 */ /* 0x000fc80008010000 */
[----:B------:R-:W-:Y:S01]  /*b6e0*/  FMUL.FTZ R27, R27, UR16 ;  /* 0x000000101b1b7c20 */ /* 0x000fe20008410000 */
[----:B------:R-:W-:-:S03]  /*b6f0*/  FADD.FTZ R70, R71, R70 ;  /* 0x0000004647467221 */ /* 0x000fc60000010000 */
[----:B------:R-:W-:-:S04]  /*b700*/  FFMA.FTZ R72, R54, R27, R7 ;  /* 0x0000001b36487223 */ /* 0x000fc80000010007 */
[----:B------:R-:W-:-:S06]  /*b710*/  FMUL.FTZ R71, R72, -1.4426950216293334961 ;  /* 0xbfb8aa3b48477820 */ /* 0x000fcc0000410000 */
[----:B------:R-:W0:Y:S01]  /*b720*/  MUFU.EX2 R71, R71 ;  /* 0x0000004700477308 */ /* 0x000e220000000800 */
[----:B------:R-:W-:Y:S02]  /*b730*/  HADD2.F32 R11, -RZ, R11.H1_H1 ;  /* 0x3000000bff0b7230 */ /* 0x000fe40000004100 */
[----:B0-----:R-:W-:-:S06]  /*b740*/  FADD.FTZ R71, R71, 1 ;  /* 0x3f80000047477421 */ /* 0x001fcc0000010000 */
[----:B------:R-:W0:Y:S01]  /*b750*/  MUFU.RCP R71, R71 ;  /* 0x0000004700477308 */ /* 0x000e220000001000 */
[----:B----4-:R-:W-:Y:S02]  /*b760*/  HADD2.F32 R73, -RZ, R73.H0_H0 ;  /* 0x20000049ff497230 */ /* 0x010fe40000004100 */
        /* <DEDUP_REMOVED lines=9> */
[----:B------:R-:W-:-:S04]  /*b800*/  FFMA.FTZ R71, R72, R71, 1 ;  /* 0x3f80000048477423 */ /* 0x000fc80000010047 */
[----:B------:R-:W-:Y:S01]  /*b810*/  FMUL.FTZ R73, R73, R71 ;  /* 0x0000004749497220 */ /* 0x000fe20000410000 */
        /* <DEDUP_REMOVED lines=22> */
[----:B------:R-:W-:Y:S02]  /*b980*/  HADD2.F32 R15, -RZ, R76.H0_H0 ;  /* 0x2000004cff0f7230 */ /* 0x000fe40000004100 */
[----:B------:R-:W3:Y:S03]  /*b990*/  LDL.S16 R76, [R1+0x178] ;  /* 0x00017800014c7983 */ /* 0x000ee60000100600 */
[----:B------:R-:W-:Y:S01]  /*b9a0*/  FADD.FTZ R15, R15, -UR28 ;  /* 0x8000001c0f0f7e21 */ /* 0x000fe20008010000 */
[----:B------:R-:W-:Y:S01]  /*b9b0*/  FADD.FTZ R68, R68, R62 ;  /* 0x0000003e44447221 */ /* 0x000fe20000010000 */
[-C--:B------:R-:W-:Y:S02]  /*b9c0*/  FFMA.FTZ R65, R69, R62.reuse, R65 ;  /* 0x0000003e45417223 */ /* 0x080fe40000010041 */
[----:B------:R-:W-:Y:S01]  /*b9d0*/  FMUL.FTZ R15, R15, UR16 ;  /* 0x000000100f0f7c20 */ /* 0x000fe20008410000 */
[----:B------:R-:W-:Y:S01]  /*b9e0*/  FMUL.FTZ R71, R71, R21 ;  /* 0x0000001547477220 */ /* 0x000fe20000410000 */
[----:B------:R-:W-:-:S02]  /*b9f0*/  FMUL.FTZ R62, R54, R62 ;  /* 0x0000003e363e7220 */ /* 0x000fc40000410000 */
[----:B------:R-:W-:Y:S02]  /*ba00*/  FFMA.FTZ R21, R55, R15, R6 ;  /* 0x0000000f37157223 */ /* 0x000fe40000010006 */
[----:B------:R-:W-:Y:S02]  /*ba10*/  FFMA.FTZ R25, R69, R62, R25 ;  /* 0x0000003e45197223 */ /* 0x000fe40000010019 */
        /* <DEDUP_REMOVED lines=23> */
[----:B------:R-:W-:Y:S01]  /*bb90*/  FADD.FTZ R23, R23, R59 ;  /* 0x0000003b17177221 */ /* 0x000fe20000010000 */
[-C--:B------:R-:W-:Y:S01]  /*bba0*/  FFMA.FTZ R17, R67, R59.reuse, R17 ;  /* 0x0000003b43117223 */ /* 0x080fe20000010011 */
[----:B------:R-:W-:-:S04]  /*bbb0*/  FMUL.FTZ R59, R55, R59 ;  /* 0x0000003b373b7220 */ /* 0x000fc80000410000 */
[----:B------:R-:W-:Y:S01]  /*bbc0*/  FFMA.FTZ R25, R67, R59, R25 ;  /* 0x0000003b43197223 */ /* 0x000fe20000010019 */
[----:B------:R-:W-:Y:S01]  /*bbd0*/  FMUL.FTZ R12, R12, R72 ;  /* 0x000000480c0c7220 */ /* 0x000fe20000410000 */
[----:B------:R-:W-:Y:S02]  /*bbe0*/  HADD2.F32 R74, -RZ, R13.H1_H1 ;  /* 0x3000000dff4a7230 */ /* 0x000fe40000004100 */
[----:B---3--:R-:W-:Y:S02]  /*bbf0*/  HADD2.F32 R62, -RZ, R76.H0_H0 ;  /* 0x2000004cff3e7230 */ /* 0x008fe40000004100 */
[----:B------:R-:W3:Y:S03]  /*bc00*/  LDL.S16 R76, [R1+0x17c] ;  /* 0x00017c00014c7983 */ /* 0x000ee60000100600 */
        /* <DEDUP_REMOVED lines=30> */
[----:B------:R-:W-:Y:S02]  /*bdf0*/  HADD2.F32 R75, -RZ, R18.H0_H0 ;  /* 0x20000012ff4b7230 */ /* 0x000fe40000004100 */
        /* <DEDUP_REMOVED lines=32> */
[----:B------:R-:W-:Y:S01]  /*c000*/  FADD.FTZ R70, R70, R40 ;  /* 0x0000002846467221 */ /* 0x000fe20000010000 */
[----:B---3--:R-:W-:-:S05]  /*c010*/  HADD2.F32 R56, -RZ, R76.H0_H0 ;  /* 0x2000004cff387230 */ /* 0x008fca0000004100 */
[----:B------:R-:W-:-:S04]  /*c020*/  FADD.FTZ R56, R56, -UR28 ;  /* 0x8000001c38387e21 */ /* 0x000fc80008010000 */
[----:B------:R-:W-:-:S04]  /*c030*/  FMUL.FTZ R56, R56, UR16 ;  /* 0x0000001038387c20 */ /* 0x000fc80008410000 */
[----:B------:R-:W-:-:S04]  /*c040*/  FFMA.FTZ R64, R55, R56, R6 ;  /* 0x0000003837407223 */ /* 0x000fc80000010006 */
[----:B------:R-:W-:-:S06]  /*c050*/  FMUL.FTZ R75, R64, -1.4426950216293334961 ;  /* 0xbfb8aa3b404b7820 */ /* 0x000fcc0000410000 */
[----:B------:R-:W0:Y:S01]  /*c060*/  MUFU.EX2 R75, R75 ;  /* 0x0000004b004b7308 */ /* 0x000e220000000800 */
[--C-:B------:R-:W-:Y:S02]  /*c070*/  HADD2.F32 R76, -RZ, R14.reuse.H0_H0 ;  /* 0x2000000eff4c7230 */ /* 0x100fe40000004100 */
[----:B------:R-:W-:Y:S02]  /*c080*/  HADD2.F32 R14, -RZ, R14.H1_H1 ;  /* 0x3000000eff0e7230 */ /* 0x000fe40000004100 */
        /* <DEDUP_REMOVED lines=13> */
[----:B--2---:R-:W-:Y:S02]  /*c160*/  HADD2.F32 R76, -RZ, R77.H0_H0 ;  /* 0x2000004dff4c7230 */ /* 0x004fe40000004100 */
[----:B------:R-:W-:Y:S01]  /*c170*/  FADD.FTZ R68, R68, R48 ;  /* 0x0000003044447221 */ /* 0x000fe20000010000 */
[----:B------:R-:W-:Y:S01]  /*c180*/  FFMA.FTZ R65, R63, R48, R65 ;  /* 0x000000303f417223 */ /* 0x000fe20000010041 */
[----:B------:R-:W2:Y:S01]  /*c190*/  LDL.S16 R77, [R1+0x186] ;  /* 0x00018600014d7983 */ /* 0x000ea20000100600 */
[----:B0-----:R-:W-:Y:S01]  /*c1a0*/  FMUL.FTZ R76, R76, R64 ;  /* 0x000000404c4c7220 */ /* 0x001fe20000410000 */
[----:B------:R-:W-:-:S04]  /*c1b0*/  FADD.FTZ R64, -R64, 1 ;  /* 0x3f80000040407421 */ /* 0x000fc80000010100 */
[----:B------:R-:W-:Y:S01]  /*c1c0*/  FFMA.FTZ R64, R40, R64, 1 ;  /* 0x3f80000028407423 */ /* 0x000fe20000010040 */
[----:B------:R-:W-:Y:S02]  /*c1d0*/  HADD2.F32 R40, -RZ, R10.H0_H0 ;  /* 0x2000000aff287230 */ /* 0x000fe40000004100 */
        /* <DEDUP_REMOVED lines=16> */
[----:B------:R-:W-:Y:S01]  /*c2e0*/  FMUL.FTZ R10, R10, R64 ;  /* 0x000000400a0a7220 */ /* 0x000fe20000410000 */
[----:B------:R-:W-:Y:S01]  /*c2f0*/  FADD.FTZ R23, R23, R36 ;  /* 0x0000002417177221 */ /* 0x000fe20000010000 */
[-C--:B------:R-:W-:Y:S01]  /*c300*/  FFMA.FTZ R17, R61, R36.reuse, R17 ;  /* 0x000000243d117223 */ /* 0x080fe20000010011 */
[----:B------:R-:W-:-:S04]  /*c310*/  FMUL.FTZ R36, R55, R36 ;  /* 0x0000002437247220 */ /* 0x000fc80000410000 */
[----:B------:R-:W-:Y:S01]  /*c320*/  FFMA.FTZ R25, R61, R36, R25 ;  /* 0x000000243d197223 */ /* 0x000fe20000010019 */
[----:B------:R-:W-:Y:S01]  /*c330*/  FADD.FTZ R61, R68, R44 ;  /* 0x0000002c443d7221 */ /* 0x000fe20000010000 */
[----:B------:R-:W-:-:S03]  /*c340*/  FADD.FTZ R23, R23, R52 ;  /* 0x0000003417177221 */ /* 0x000fc60000010000 */
[----:B------:R-:W-:-:S04]  /*c350*/  FADD.FTZ R61, R61, R32 ;  /* 0x000000203d3d7221 */ /* 0x000fc80000010000 */
[----:B------:R-:W-:-:S04]  /*c360*/  FADD.FTZ R61, R61, R28 ;  /* 0x0000001c3d3d7221 */ /* 0x000fc80000010000 */
[----:B------:R-:W-:Y:S01]  /*c370*/  FADD.FTZ R61, R61, R24 ;  /* 0x000000183d3d7221 */ /* 0x000fe20000010000 */
[----:B------:R-:W-:-:S04]  /*c380*/  FADD.FTZ R23, R23, R50 ;  /* 0x0000003217177221 */ /* 0x000fc80000010000 */
[----:B------:R-:W-:-:S04]  /*c390*/  FADD.FTZ R23, R23, R46 ;  /* 0x0000002e17177221 */ /* 0x000fc80000010000 */
[----:B------:R-:W-:-:S04]  /*c3a0*/  FADD.FTZ R23, R23, R42 ;  /* 0x0000002a17177221 */ /* 0x000fc80000010000 */
[----:B------:R-:W-:-:S04]  /*c3b0*/  FADD.FTZ R23, R23, R38 ;  /* 0x0000002617177221 */ /* 0x000fc80000010000 */
[----:B------:R-:W-:-:S04]  /*c3c0*/  FADD.FTZ R23, R23, R34 ;  /* 0x0000002217177221 */ /* 0x000fc80000010000 */
[----:B------:R-:W-:-:S04]  /*c3d0*/  FADD.FTZ R23, R23, R30 ;  /* 0x0000001e17177221 */ /* 0x000fc80000010000 */
[----:B------:R-:W-:Y:S01]  /*c3e0*/  FADD.FTZ R23, R23, R26 ;  /* 0x0000001a17177221 */ /* 0x000fe20000010000 */
[----:B--2---:R-:W-:Y:S02]  /*c3f0*/  HADD2.F32 R77, -RZ, R77.H0_H0 ;  /* 0x2000004dff4d7230 */ /* 0x004fe40000004100 */
        /* <DEDUP_REMOVED lines=12> */
[----:B------:R-:W-:Y:S01]  /*c4c0*/  FMUL.FTZ R44, R54, R44 ;  /* 0x0000002c362c7220 */ /* 0x000fe20000410000 */
[----:B------:R-:W-:Y:S01]  /*c4d0*/  FADD.FTZ R65, R70, R36 ;  /* 0x0000002446417221 */ /* 0x000fe20000010000 */
[-C--:B------:R-:W-:Y:S01]  /*c4e0*/  FFMA.FTZ R36, R58, R52.reuse, R17 ;  /* 0x000000343a247223 */ /* 0x080fe20000010011 */
[----:B------:R-:W-:Y:S01]  /*c4f0*/  FMUL.FTZ R52, R55, R52 ;  /* 0x0000003437347220 */ /* 0x000fe20000410000 */
[----:B------:R-:W-:Y:S01]  /*c500*/  FFMA.FTZ R25, R60, R44, R25 ;  /* 0x0000002c3c197223 */ /* 0x000fe20000010019 */
[----:B------:R-:W-:Y:S01]  /*c510*/  FADD.FTZ R65, R44, R65 ;  /* 0x000000412c417221 */ /* 0x000fe20000010000 */
[----:B------:R-:W-:Y:S02]  /*c520*/  FMUL.FTZ R44, R54, R32 ;  /* 0x00000020362c7220 */ /* 0x000fe40000410000 */
[----:B------:R-:W-:Y:S01]  /*c530*/  FFMA.FTZ R25, R58, R52, R25 ;  /* 0x000000343a197223 */ /* 0x000fe20000010019 */
[----:B------:R-:W-:Y:S01]  /*c540*/  FADD.FTZ R65, R65, R52 ;  /* 0x0000003441417221 */ /* 0x000fe20000010000 */
[----:B------:R-:W-:-:S02]  /*c550*/  FMUL.FTZ R52, R55, R50 ;  /* 0x0000003237347220 */ /* 0x000fc40000410000 */
[C---:B------:R-:W-:Y:S01]  /*c560*/  FFMA.FTZ R25, R57.reuse, R44, R25 ;  /* 0x0000002c39197223 */ /* 0x040fe20000010019 */
[----:B------:R-:W-:Y:S01]  /*c570*/  FADD.FTZ R65, R44, R65 ;  /* 0x000000412c417221 */ /* 0x000fe20000010000 */
[----:B------:R-:W-:Y:S01]  /*c580*/  FFMA.FTZ R64, R57, R32, R64 ;  /* 0x0000002039407223 */ /* 0x000fe20000010040 */
[----:B------:R-:W-:Y:S01]  /*c590*/  FMUL.FTZ R32, R54, R28 ;  /* 0x0000001c36207220 */ /* 0x000fe20000410000 */
[----:B------:R-:W-:Y:S01]  /*c5a0*/  FFMA.FTZ R25, R53, R52, R25 ;  /* 0x0000003435197223 */ /* 0x000fe20000010019 */
[----:B------:R-:W-:Y:S01]  /*c5b0*/  FADD.FTZ R65, R65, R52 ;  /* 0x0000003441417221 */ /* 0x000fe20000010000 */
[----:B------:R-:W-:Y:S01]  /*c5c0*/  FFMA.FTZ R36, R53, R50, R36 ;  /* 0x0000003235247223 */ /* 0x000fe20000010024 */
[----:B------:R-:W-:Y:S01]  /*c5d0*/  FMUL.FTZ R17, R55, R46 ;  /* 0x0000002e37117220 */ /* 0x000fe20000410000 */
[C---:B------:R-:W-:Y:S01]  /*c5e0*/  FFMA.FTZ R44, R51.reuse, R32, R25 ;  /* 0x00000020332c7223 */ /* 0x040fe20000010019 */
[----:B------:R-:W-:Y:S01]  /*c5f0*/  FADD.FTZ R65, R32, R65 ;  /* 0x0000004120417221 */ /* 0x000fe20000010000 */
[----:B------:R-:W-:Y:S01]  /*c600*/  FFMA.FTZ R64, R51, R28, R64 ;  /* 0x0000001c33407223 */ /* 0x000fe20000010040 */
        /* <DEDUP_REMOVED lines=8> */
[C---:B------:R-:W-:Y:S01]  /*c690*/  FFMA.FTZ R36, R45.reuse, R42, R36 ;  /* 0x0000002a2d247223 */ /* 0x040fe20000010024 */
[----:B------:R-:W-:Y:S01]  /*c6a0*/  FFMA.FTZ R45, R45, R17, R32 ;  /* 0x000000112d2d7223 */ /* 0x000fe20000010020 */
[----:B------:R-:W-:Y:S01]  /*c6b0*/  FMUL.FTZ R24, R54, R22 ;  /* 0x0000001636187220 */ /* 0x000fe20000410000 */
[----:B------:R-:W-:Y:S01]  /*c6c0*/  FADD.FTZ R65, R65, R17 ;  /* 0x0000001141417221 */ /* 0x000fe20000010000 */
[----:B------:R-:W-:Y:S02]  /*c6d0*/  FMUL.FTZ R17, R55, R38 ;  /* 0x0000002637117220 */ /* 0x000fe40000410000 */
[----:B------:R-:W-:Y:S01]  /*c6e0*/  FFMA.FTZ R28, R43, R24, R45 ;  /* 0x000000182b1c7223 */ /* 0x000fe2000001002d */
[----:B------:R-:W-:Y:S01]  /*c6f0*/  FADD.FTZ R65, R24, R65 ;  /* 0x0000004118417221 */ /* 0x000fe20000010000 */
[C---:B------:R-:W-:Y:S01]  /*c700*/  FFMA.FTZ R36, R41.reuse, R38, R36 ;  /* 0x0000002629247223 */ /* 0x040fe20000010024 */
[----:B------:R-:W-:Y:S01]  /*c710*/  FMUL.FTZ R24, R54, R19 ;  /* 0x0000001336187220 */ /* 0x000fe20000410000 */
[----:B------:R-:W-:Y:S01]  /*c720*/  FFMA.FTZ R41, R41, R17, R28 ;  /* 0x0000001129297223 */ /* 0x000fe2000001001c */
[----:B------:R-:W-:Y:S01]  /*c730*/  FFMA.FTZ R64, R43, R22, R64 ;  /* 0x000000162b407223 */ /* 0x000fe20000010040 */
[----:B------:R-:W-:Y:S01]  /*c740*/  FADD.FTZ R65, R65, R17 ;  /* 0x0000001141417221 */ /* 0x000fe20000010000 */
[----:B------:R-:W-:Y:S01]  /*c750*/  FADD.FTZ R22, R61, R22 ;  /* 0x000000163d167221 */ /* 0x000fe20000010000 */
[----:B------:R-:W-:Y:S01]  /*c760*/  FFMA.FTZ R28, R39, R24, R41 ;  /* 0x00000018271c7223 */ /* 0x000fe20000010029 */
[-C--:B------:R-:W-:Y:S01]  /*c770*/  FMUL.FTZ R17, R55, R34.reuse ;  /* 0x0000002237117220 */ /* 0x080fe20000410000 */
        /* <DEDUP_REMOVED lines=10> */
[C---:B------:R-:W-:Y:S01]  /*c820*/  FFMA.FTZ R36, R33.reuse, R30, R36 ;  /* 0x0000001e21247223 */ /* 0x040fe20000010024 */
[----:B------:R-:W-:Y:S01]  /*c830*/  FMUL.FTZ R22, R54, R9 ;  /* 0x0000000936167220 */ /* 0x000fe20000410000 */
[----:B------:R-:W-:Y:S01]  /*c840*/  FFMA.FTZ R33, R33, R17, R24 ;  /* 0x0000001121217223 */ /* 0x000fe20000010018 */
[----:B------:R-:W-:Y:S01]  /*c850*/  FADD.FTZ R65, R65, R17 ;  /* 0x0000001141417221 */ /* 0x000fe20000010000 */
[----:B------:R-:W-:Y:S02]  /*c860*/  FMUL.FTZ R17, R55, R26 ;  /* 0x0000001a37117220 */ /* 0x000fe40000410000 */
[----:B------:R-:W-:Y:S01]  /*c870*/  FFMA.FTZ R24, R31, R22, R33 ;  /* 0x000000161f187223 */ /* 0x000fe20000010021 */
[----:B------:R-:W-:Y:S01]  /*c880*/  FADD.FTZ R65, R22, R65 ;  /* 0x0000004116417221 */ /* 0x000fe20000010000 */
[C---:B------:R-:W-:Y:S01]  /*c890*/  FFMA.FTZ R36, R29.reuse, R26, R36 ;  /* 0x0000001a1d247223 */ /* 0x040fe20000010024 */
[----:B------:R-:W-:Y:S01]  /*c8a0*/  FMUL.FTZ R22, R54, R73 ;  /* 0x0000004936167220 */ /* 0x000fe20000410000 */
[----:B------:R-:W-:Y:S01]  /*c8b0*/  FFMA.FTZ R29, R29, R17, R24 ;  /* 0x000000111d1d7223 */ /* 0x000fe20000010018 */
[----:B------:R-:W-:Y:S01]  /*c8c0*/  FADD.FTZ R65, R65, R17 ;  /* 0x0000001141417221 */ /* 0x000fe20000010000 */
[----:B------:R-:W-:Y:S01]  /*c8d0*/  FFMA.FTZ R64, R35, R16, R64 ;  /* 0x0000001023407223 */ /* 0x000fe20000010040 */
[----:B------:R-:W-:Y:S01]  /*c8e0*/  FMUL.FTZ R17, R55, R20 ;  /* 0x0000001437117220 */ /* 0x000fe20000410000 */
[----:B------:R-:W-:Y:S01]  /*c8f0*/  FFMA.FTZ R24, R27, R22, R29 ;  /* 0x000000161b187223 */ /* 0x000fe2000001001d */
[----:B------:R-:W-:Y:S01]  /*c900*/  FADD.FTZ R16, R19, R16 ;  /* 0x0000001013107221 */ /* 0x000fe20000010000 */
[----:B------:R-:W-:Y:S01]  /*c910*/  FADD.FTZ R65, R22, R65 ;  /* 0x0000004116417221 */ /* 0x000fe20000010000 */
[----:B------:R-:W-:Y:S01]  /*c920*/  FFMA.FTZ R64, R31, R9, R64 ;  /* 0x000000091f407223 */ /* 0x000fe20000010040 */
[C---:B------:R-:W-:Y:S01]  /*c930*/  FFMA.FTZ R36, R11.reuse, R20, R36 ;  /* 0x000000140b247223 */ /* 0x040fe20000010024 */
[----:B------:R-:W-:Y:S01]  /*c940*/  FFMA.FTZ R24, R11, R17, R24 ;  /* 0x000000110b187223 */ /* 0x000fe20000010018 */
[----:B------:R-:W-:Y:S01]  /*c950*/  FMUL.FTZ R11, R54, R71 ;  /* 0x00000047360b7220 */ /* 0x000fe20000410000 */
[----:B------:R-:W-:Y:S01]  /*c960*/  FADD.FTZ R16, R16, R9 ;  /* 0x0000000910107221 */ /* 0x000fe20000010000 */
[----:B------:R-:W-:Y:S01]  /*c970*/  FADD.FTZ R26, R65, R17 ;  /* 0x00000011411a7221 */ /* 0x000fe20000010000 */
[----:B------:R-:W-:Y:S01]  /*c980*/  FFMA.FTZ R9, R27, R73, R64 ;  /* 0x000000491b097223 */ /* 0x000fe20000010040 */
        /* <DEDUP_REMOVED lines=10> */
[----:B------:R-:W-:Y:S01]  /*ca30*/  FADD.FTZ R71, R16, R71 ;  /* 0x0000004710477221 */ /* 0x000fe20000010000 */
[----:B------:R-:W-:Y:S01]  /*ca40*/  FFMA.FTZ R15, R21, R8, R15 ;  /* 0x00000008150f7223 */ /* 0x000fe2000001000f */
[----:B------:R-:W-:Y:S01]  /*ca50*/  FMUL.FTZ R16, R55, R72 ;  /* 0x0000004837107220 */ /* 0x000fe20000410000 */
[----:B------:R-:W-:Y:S01]  /*ca60*/  FADD.FTZ R17, R8, R17 ;  /* 0x0000001108117221 */ /* 0x000fe20000010000 */
[----:B------:R-:W-:Y:S01]  /*ca70*/  FADD.FTZ R69, R20, R69 ;  /* 0x0000004514457221 */ /* 0x000fe20000010000 */
[-C--:B------:R-:W-:Y:S01]  /*ca80*/  FMUL.FTZ R20, R54, R13.reuse ;  /* 0x0000000d36147220 */ /* 0x080fe20000410000 */
        /* <DEDUP_REMOVED lines=8> */
[----:B------:R-:W-:Y:S01]  /*cb10*/  FFMA.FTZ R9, R67, R13, R22 ;  /* 0x0000000d43097223 */ /* 0x000fe20000010016 */
[----:B------:R-:W-:Y:S01]  /*cb20*/  FADD.FTZ R13, R12, R13 ;  /* 0x0000000d0c0d7221 */ /* 0x000fe20000010000 */
[----:B------:R-:W-:Y:S01]  /*cb30*/  FFMA.FTZ R16, R59, R11, R16 ;  /* 0x0000000b3b107223 */ /* 0x000fe20000010010 */
[----:B------:R-:W-:Y:S01]  /*cb40*/  FMUL.FTZ R15, R54, R18 ;  /* 0x00000012360f7220 */ /* 0x000fe20000410000 */
[----:B------:R-:W-:Y:S01]  /*cb50*/  FADD.FTZ R12, R17, R11 ;  /* 0x0000000b110c7221 */ /* 0x000fe20000010000 */
[----:B------:R-:W-:-:S02]  /*cb60*/  FMUL.FTZ R17, R55, R75 ;  /* 0x0000004b37117220 */ /* 0x000fc40000410000 */
[----:B------:R-:W-:Y:S01]  /*cb70*/  FFMA.FTZ R11, R66, R15, R16 ;  /* 0x0000000f420b7223 */ /* 0x000fe20000010010 */
[----:B------:R-:W-:Y:S01]  /*cb80*/  FADD.FTZ R12, R15, R12 ;  /* 0x0000000c0f0c7221 */ /* 0x000fe20000010000 */
[----:B------:R-:W-:Y:S02]  /*cb90*/  FMUL.FTZ R15, R54, R76 ;  /* 0x0000004c360f7220 */ /* 0x000fe40000410000 */
[----:B------:R-:W-:Y:S01]  /*cba0*/  FFMA.FTZ R19, R56, R17, R11 ;  /* 0x0000001138137223 */ /* 0x000fe2000001000b */
[----:B------:R-:W-:Y:S01]  /*cbb0*/  FADD.FTZ R12, R12, R17 ;  /* 0x000000110c0c7221 */ /* 0x000fe20000010000 */
        /* <DEDUP_REMOVED lines=21> */
[----:B------:R-:W-:-:S07]  /*cd10*/  FADD.FTZ R19, R19, R48 ;  /* 0x0000003013137221 */ /* 0x000fce0000010000 */
.L_x_1209:
        /* <DEDUP_REMOVED lines=47> */
.L_x_1211:
[----:B------:R-:W-:Y:S05]  /*d010*/  BSYNC.RECONVERGENT B0 ;  /* 0x0000000000007941 */ /* 0x000fea0003800200 */
.L_x_1210:
        /* <DEDUP_REMOVED lines=54> */
.L_x_1213:
[----:B------:R-:W-:Y:S05]  /*d380*/  BSYNC.RECONVERGENT B0 ;  /* 0x0000000000007941 */ /* 0x000fea0003800200 */
.L_x_1212:
        /* <DEDUP_REMOVED lines=78> */
.L_x_1215:
[----:B------:R-:W-:Y:S05]  /*d870*/  BSYNC.RECONVERGENT B0 ;  /* 0x0000000000007941 */ /* 0x000fea0003800200 */
.L_x_1214:
        /* <DEDUP_REMOVED lines=30> */
.L_x_1217:
[----:B------:R-:W-:Y:S05]  /*da60*/  BSYNC.RECONVERGENT B0 ;  /* 0x0000000000007941 */ /* 0x000fea0003800200 */
.L_x_1216:
        /* <DEDUP_REMOVED lines=34> */
.L_x_1221:
[----:B------:R-:W2:Y:S04]  /*dc90*/  LDG.E.STRONG.GPU R8, desc[UR10][R14.64] ;  /* 0x0000000a0e087981 */ /* 0x000ea8000c1ef900 */
[----:B--2---:R-:W-:Y:S04]  /*dca0*/  CCTL.IVALL ;  /* 0x00000000ff00798f */ /* 0x004fe80002000000 */
[----:B------:R0:W-:Y:S01]  /*dcb0*/  STL [R1], R8 ;  /* 0x0000000801007387 */ /* 0x0001e20000100800 */
[----:B------:R-:W-:-:S13]  /*dcc0*/  ISETP.NE.AND P0, PT, R8, UR5, PT ;  /* 0x0000000508007c0c */ /* 0x000fda000bf05270 */
[----:B0-----:R-:W-:Y:S05]  /*dcd0*/  @P0 BRA `(.L_x_1221) ;  /* 0xfffffffc00ec0947 */ /* 0x001fea000383ffff */
.L_x_1220:
[----:B------:R-:W-:Y:S05]  /*dce0*/  BSYNC.RECONVERGENT B0 ;  /* 0x0000000000007941 */ /* 0x000fea0003800200 */
.L_x_1219:
        /* <DEDUP_REMOVED lines=15> */
.L_x_1223:
        /* <DEDUP_REMOVED lines=77> */
.L_x_1222:
        /* <DEDUP_REMOVED lines=52> */
.L_x_1224:
        /* <DEDUP_REMOVED lines=27> */
.L_x_1225:
        /* <DEDUP_REMOVED lines=12> */
.L_x_1226:
[----:B------:R-:W-:Y:S05]  /*e860*/  BSYNC.RECONVERGENT B0 ;  /* 0x0000000000007941 */ /* 0x000fea0003800200 */
.L_x_1218:
        /* <DEDUP_REMOVED lines=17> */
.L_x_1232:
        /* <DEDUP_REMOVED lines=62> */
.L_x_1228:
[----:B------:R-:W-:Y:S05]  /*ed60*/  BSYNC.RECONVERGENT B0 ;  /* 0x0000000000007941 */ /* 0x000fea0003800200 */
.L_x_1227:
        /* <DEDUP_REMOVED lines=23> */
.L_x_1229:
        /* <DEDUP_REMOVED lines=16> */
.L_x_1231:
[----:B------:R-:W-:Y:S05]  /*efe0*/  BSYNC.RECONVERGENT B0 ;  /* 0x0000000000007941 */ /* 0x000fea0003800200 */
.L_x_1230:
        /* <DEDUP_REMOVED lines=10> */
.L_x_1207:
        /* <DEDUP_REMOVED lines=16> */
.L_x_1235:
[----:B------:R-:W-:Y:S05]  /*f190*/  BSYNC.RECONVERGENT B0 ;  /* 0x0000000000007941 */ /* 0x000fea0003800200 */
.L_x_1234:
        /* <DEDUP_REMOVED lines=11> */
.L_x_1237:
[----:B------:R-:W2:Y:S04]  /*f250*/  LDG.E.STRONG.GPU R5, desc[UR10][R2.64] ;  /* 0x0000000a02057981 */ /* 0x000ea8000c1ef900 */
[----:B--2---:R-:W-:Y:S01]  /*f260*/  CCTL.IVALL ;  /* 0x00000000ff00798f */ /* 0x004fe20002000000 */
[----:B------:R-:W-:Y:S05]  /*f270*/  YIELD ;  /* 0x0000000000007946 */ /* 0x000fea0003800000 */
[----:B------:R-:W-:-:S13]  /*f280*/  ISETP.NE.AND P0, PT, R5, R0, PT ;  /* 0x000000000500720c */ /* 0x000fda0003f05270 */
[----:B------:R-:W-:Y:S05]  /*f290*/  @P0 BRA `(.L_x_1237) ;  /* 0xfffffffc00ec0947 */ /* 0x000fea000383ffff */
.L_x_1236:
        /* <DEDUP_REMOVED lines=75> */
.L_x_1240:
        /* <DEDUP_REMOVED lines=31> */
.L_x_1239:
[----:B------:R-:W-:Y:S05]  /*f940*/  BSYNC.RECONVERGENT B0 ;  /* 0x0000000000007941 */ /* 0x000fea0003800200 */
.L_x_1238:
        /* <DEDUP_REMOVED lines=10> */
.L_x_1241:
        /* <DEDUP_REMOVED lines=87> */
.L_x_1242:
        /* <DEDUP_REMOVED lines=10> */
.L_x_4516:


//--------------------- .text._Z35group_norm_nhwc_bwd_one_pass_kernelI11Fp32IOFp32WLi64ELi84ELi672EEv26Group_norm_nhwc_bwd_params --------------------------
	.section	.text._Z35group_norm_nhwc_bwd_one_pass_kernelI11Fp32IOFp32WLi64ELi84ELi672EEv26Group_norm_nhwc_bwd_params,"ax",@progbits
	.align	128
        .global         _Z35group_norm_nhwc_bwd_one_pass_kernelI11Fp32IOFp32WLi64ELi84ELi672EEv26Group_norm_nhwc_bwd_params
        .type           _Z35group_norm_nhwc_bwd_one_pass_kernelI11Fp32IOFp32WLi64ELi84ELi672EEv26Group_norm_nhwc_bwd_params,@function
        .size           _Z35group_norm_nhwc_bwd_one_pass_kernelI11Fp32IOFp32WLi64ELi84ELi672EEv26Group_norm_nhwc_bwd_params,(.L_x_4517 - _Z35group_norm_nhwc_bwd_one_pass_kernelI11Fp32IOFp32WLi64ELi84ELi672EEv26Group_norm_nhwc_bwd_params)
        .other          _Z35group_norm_nhwc_bwd_one_pass_kernelI11Fp32IOFp32WLi64ELi84ELi672EEv26Group_norm_nhwc_bwd_params,@"STO_CUDA_ENTRY STV_DEFAULT"
_Z35group_norm_nhwc_bwd_one_pass_kernelI11Fp32IOFp32WLi64ELi84ELi672EEv26Group_norm_nhwc_bwd_params:
.text._Z35group_norm_nhwc_bwd_one_pass_kernelI11Fp32IOFp32WLi64ELi84ELi672EEv26Group_norm_nhwc_bwd_params:
        /* <DEDUP_REMOVED lines=10> */
[----:B------:R-:W0:Y:S01]  /*00a0*/  S2R R4, SR_LANEID ;  /* 0x0000000000047919 */ /* 0x000e220000000000 */
[----:B------:R-:W-:-:S03]  /*00b0*/  UMOV UR4, URZ ;  /* 0x000000ff00047c82 */ /* 0x000fc60008000000 */
[----:B------:R-:W-:-:S05]  /*00c0*/  IMAD R2, R2, 0x619, RZ ;  /* 0x0000061902027824 */ /* 0x000fca00078e02ff */
[----:B------:R-:W-:-:S04]  /*00d0*/  SHF.R.U32.HI R40, RZ, 0x10, R2 ;  /* 0x00000010ff287819 */ /* 0x000fc80000011602 */
[----:B------:R-:W-:-:S05]  /*00e0*/  PRMT R2, R40, 0x9910, RZ ;  /* 0x0000991028027816 */ /* 0x000fca00000000ff */
[----:B------:R-:W-:-:S05]  /*00f0*/  IMAD R2, R2, 0x2a, RZ ;  /* 0x0000002a02027824 */ /* 0x000fca00078e02ff */
[----:B------:R-:W-:-:S04]  /*0100*/  IADD3 R2, PT, PT, RZ, -R2, RZ ;  /* 0x80000002ff027210 */ /* 0x000fc80007ffe0ff */
[----:B------:R-:W-:-:S04]  /*0110*/  PRMT R5, R2, 0x7710, RZ ;  /* 0x0000771002057816 */ /* 0x000fc800000000ff */
[----:B------:R-:W-:-:S04]  /*0120*/  IADD3 R5, PT, PT, R5, R0, RZ ;  /* 0x0000000005057210 */ /* 0x000fc80007ffe0ff */
[----:B------:R-:W-:-:S04]  /*0130*/  SHF.L.U32 R5, R5, 0x1, RZ ;  /* 0x0000000105057819 */ /* 0x000fc800000006ff */
[----:B0-----:R-:W-:-:S07]  /*0140*/  LOP3.LUT R6, R5, 0xffff, RZ, 0xc0, !PT ;  /* 0x0000ffff05067812 */ /* 0x001fce00078ec0ff */
.L_x_1274:
[----:B0-----:R-:W0:Y:S01]  /*0150*/  LDC R10, c[0x0][0x410] ;  /* 0x00010400ff0a7b82 */ /* 0x001e220000000800 */
[----:B-1----:R-:W1:Y:S01]  /*0160*/  LDCU.128 UR8, c[0x0][0x400] ;  /* 0x00008000ff0877ac */ /* 0x002e620008000c00 */
[----:B------:R-:W-:Y:S01]  /*0170*/  ISETP.LE.AND P1, PT, RZ, UR5, PT ;  /* 0x00000005ff007c0c */ /* 0x000fe2000bf23270 */
[----:B--2---:R-:W2:Y:S05]  /*0180*/  LDCU.64 UR6, c[0x0][0x3b8] ;  /* 0x00007700ff0677ac */ /* 0x004eaa0008000a00 */
[----:B---3--:R-:W3:Y:S08]  /*0190*/  S2UR UR12, SR_CTAID.X ;  /* 0x00000000000c79c3 */ /* 0x008ef00000002500 */
[----:B------:R-:W3:Y:S01]  /*01a0*/  LDC R11, c[0x0][0x41c] ;  /* 0x00010700ff0b7b82 */ /* 0x000ee20000000800 */
[----:B--2---:R-:W-:Y:S01]  /*01b0*/  UIMAD.WIDE UR6, UR5, 0x8, UR6 ;  /* 0x00000008050678a5 */ /* 0x004fe2000f8e0206 */
[----:B0-----:R-:W-:-:S04]  /*01c0*/  IABS R7, R10 ;  /* 0x0000000a00077213 */ /* 0x001fc80000000000 */
[----:B------:R-:W0:Y:S01]  /*01d0*/  I2F.RP R0, R7 ;  /* 0x0000000700007306 */ /* 0x000e220000209400 */
[----:B------:R-:W-:Y:S02]  /*01e0*/  MOV R26, UR6 ;  /* 0x00000006001a7c02 */ /* 0x000fe40008000f00 */
[----:B------:R-:W-:-:S03]  /*01f0*/  MOV R27, UR7 ;  /* 0x00000007001b7c02 */ /* 0x000fc60008000f00 */
[----:B------:R-:W2:Y:S03]  /*0200*/  LDCU.U8 UR7, c[0x0][0x414] ;  /* 0x00008280ff0777ac */ /* 0x000ea60008000000 */
[----:B------:R-:W4:Y:S01]  /*0210*/  LDG.E.64 R26, desc[UR14][R26.64] ;  /* 0x0000000e1a1a7981 */ /* 0x000f22000c1e1b00 */
[----:B---3--:R-:W-:Y:S01]  /*0220*/  IMAD R11, R11, UR12, R40 ;  /* 0x0000000c0b0b7c24 */ /* 0x008fe2000f8e0228 */
[----:B0-----:R-:W0:Y:S04]  /*0230*/  MUFU.RCP R0, R0 ;  /* 0x0000000000007308 */ /* 0x001e280000001000 */
[----:B------:R-:W-:Y:S02]  /*0240*/  SHF.R.S32.HI R17, RZ, 0x1f, R11 ;  /* 0x0000001fff117819 */ /* 0x000fe4000001140b */
[----:B------:R-:W-:-:S02]  /*0250*/  IADD3 R13, PT, PT, R11, 0x10, RZ ;  /* 0x000000100b0d7810 */ /* 0x000fc40007ffe0ff */
[----:B------:R-:W-:Y:S02]  /*0260*/  IADD3 R15, PT, PT, R11, 0x20, RZ ;  /* 0x000000200b0f7810 */ /* 0x000fe40007ffe0ff */
[----:B------:R-:W-:Y:S02]  /*0270*/  SHF.R.S32.HI R19, RZ, 0x1f, R13 ;  /* 0x0000001fff137819 */ /* 0x000fe4000001140d */
[----:B------:R-:W-:Y:S02]  /*0280*/  SHF.R.S32.HI R23, RZ, 0x1f, R15 ;  /* 0x0000001fff177819 */ /* 0x000fe4000001140f */
[----:B0-----:R-:W-:-:S04]  /*0290*/  IADD3 R2, PT, PT, R0, 0xffffffe, RZ ;  /* 0x0ffffffe00027810 */ /* 0x001fc80007ffe0ff */
[----:B------:R0:W3:Y:S02]  /*02a0*/  F2I.FTZ.U32.TRUNC.NTZ R3, R2 ;  /* 0x0000000200037305 */ /* 0x0000e4000021f000 */
[----:B0-----:R-:W-:Y:S01]  /*02b0*/  HFMA2 R2, -RZ, RZ, 0, 0 ;  /* 0x00000000ff027431 */ /* 0x001fe200000001ff */
[----:B---3--:R-:W-:-:S05]  /*02c0*/  IADD3 R8, PT, PT, RZ, -R3, RZ ;  /* 0x80000003ff087210 */ /* 0x008fca0007ffe0ff */
[----:B------:R-:W-:Y:S01]  /*02d0*/  IMAD R9, R8, R7, RZ ;  /* 0x0000000708097224 */ /* 0x000fe200078e02ff */
[----:B------:R-:W-:-:S03]  /*02e0*/  IABS R8, UR5 ;  /* 0x0000000500087c13 */ /* 0x000fc60008000000 */
[----:B------:R-:W-:Y:S01]  /*02f0*/  IMAD.HI.U32 R3, R3, R9, R2 ;  /* 0x0000000903037227 */ /* 0x000fe200078e0002 */
[----:B------:R-:W-:-:S04]  /*0300*/  LOP3.LUT R2, R10, UR5, RZ, 0x3c, !PT ;  /* 0x000000050a027c12 */ /* 0x000fc8000f8e3cff */
[----:B------:R-:W-:Y:S01]  /*0310*/  ISETP.GE.AND P3, PT, R2, RZ, PT ;  /* 0x000000ff0200720c */ /* 0x000fe20003f66270 */
[----:B------:R-:W-:-:S05]  /*0320*/  IMAD.HI.U32 R3, R3, R8, RZ ;  /* 0x0000000803037227 */ /* 0x000fca00078e00ff */
[----:B------:R-:W-:-:S05]  /*0330*/  IADD3 R0, PT, PT, -R3, RZ, RZ ;  /* 0x000000ff03007210 */ /* 0x000fca0007ffe1ff */
[----:B------:R-:W-:-:S05]  /*0340*/  IMAD R0, R7, R0, R8 ;  /* 0x0000000007007224 */ /* 0x000fca00078e0208 */
[----:B------:R-:W-:-:S13]  /*0350*/  ISETP.GT.U32.AND P4, PT, R7, R0, PT ;  /* 0x000000000700720c */ /* 0x000fda0003f84070 */
[-C--:B------:R-:W-:Y:S02]  /*0360*/  @!P4 IADD3 R0, PT, PT, R0, -R7.reuse, RZ ;  /* 0x800000070000c210 */ /* 0x080fe40007ffe0ff */
[----:B------:R-:W-:Y:S02]  /*0370*/  @!P4 IADD3 R3, PT, PT, R3, 0x1, RZ ;  /* 0x000000010303c810 */ /* 0x000fe40007ffe0ff */
[----:B------:R-:W-:Y:S02]  /*0380*/  ISETP.GT.U32.AND P0, PT, R7, R0, PT ;  /* 0x000000000700720c */ /* 0x000fe40003f04070 */
[CC--:B------:R-:W-:Y:S02]  /*0390*/  ISETP.GE.U32.AND P2, PT, R0.reuse, R7.reuse, PT ;  /* 0x000000070000720c */ /* 0x0c0fe40003f46070 */
[----:B------:R-:W-:Y:S02]  /*03a0*/  IADD3 R7, PT, PT, R0, -R7, RZ ;  /* 0x8000000700077210 */ /* 0x000fe40007ffe0ff */
[----:B------:R-:W-:-:S02]  /*03b0*/  ISETP.NE.AND P4, PT, R10, RZ, PT ;  /* 0x000000ff0a00720c */ /* 0x000fc40003f85270 */
[----:B------:R-:W-:Y:S02]  /*03c0*/  SEL R7, R7, R0, !P0 ;  /* 0x0000000007077207 */ /* 0x000fe40004000000 */
[----:B-1----:R-:W-:Y:S02]  /*03d0*/  ISETP.GE.U32.AND P0, PT, R11, UR8, PT ;  /* 0x000000080b007c0c */ /* 0x002fe4000bf06070 */
[----:B------:R-:W-:Y:S02]  /*03e0*/  LOP3.LUT R0, RZ, R10, RZ, 0x33, !PT ;  /* 0x0000000aff007212 */ /* 0x000fe400078e33ff */
[----:B------:R-:W-:Y:S02]  /*03f0*/  ISETP.GE.AND.EX P0, PT, R17, UR9, PT, P0 ;  /* 0x0000000911007c0c */ /* 0x000fe4000bf06300 */
[----:B------:R-:W-:Y:S02]  /*0400*/  @!P1 IADD3 R7, PT, PT, -R7, RZ, RZ ;  /* 0x000000ff07079210 */ /* 0x000fe40007ffe1ff */
[----:B------:R-:W-:-:S02]  /*0410*/  @P2 IADD3 R3, PT, PT, R3, 0x1, RZ ;  /* 0x0000000103032810 */ /* 0x000fc40007ffe0ff */
[C---:B------:R-:W-:Y:S02]  /*0420*/  SEL R7, R0.reuse, R7, !P4 ;  /* 0x0000000700077207 */ /* 0x040fe40006000000 */
[----:B------:R-:W-:Y:S02]  /*0430*/  ISETP.GE.U32.AND P1, PT, R13, UR8, PT ;  /* 0x000000080d007c0c */ /* 0x000fe4000bf26070 */
[----:B------:R-:W-:Y:S01]  /*0440*/  @!P3 IADD3 R3, PT, PT, -R3, RZ, RZ ;  /* 0x000000ff0303b210 */ /* 0x000fe20007ffe1ff */
[----:B------:R-:W-:Y:S01]  /*0450*/  IMAD R9, R7, 0x54, RZ ;  /* 0x0000005407097824 */ /* 0x000fe200078e02ff */
[----:B------:R-:W-:Y:S01]  /*0460*/  ISETP.GE.AND.EX P1, PT, R19, UR9, PT, P1 ;  /* 0x0000000913007c0c */ /* 0x000fe2000bf26310 */
[----:B------:R-:W0:Y:S01]  /*0470*/  @!P0 LDC.64 R24, c[0x0][0x3f8] ;  /* 0x0000fe00ff188b82 */ /* 0x000e220000000a00 */
[----:B------:R-:W-:Y:S02]  /*0480*/  SEL R3, R0, R3, !P4 ;  /* 0x0000000300037207 */ /* 0x000fe40006000000 */
[----:B------:R-:W-:-:S02]  /*0490*/  IADD3 R42, P2, PT, R9, R6, RZ ;  /* 0x00000006092a7210 */ /* 0x000fc40007f5e0ff */
[----:B------:R-:W-:Y:S02]  /*04a0*/  SHF.R.S32.HI R0, RZ, 0x1f, R3 ;  /* 0x0000001fff007819 */ /* 0x000fe40000011403 */
[----:B------:R-:W-:Y:S01]  /*04b0*/  LEA.HI.X.SX32 R43, R9, RZ, 0x1, P2 ;  /* 0x000000ff092b7211 */ /* 0x000fe200010f0eff */
[----:B------:R-:W1:Y:S01]  /*04c0*/  @!P0 LDC.64 R34, c[0x0][0x3a0] ;  /* 0x0000e800ff228b82 */ /* 0x000e620000000a00 */
[----:B------:R-:W-:Y:S01]  /*04d0*/  ISETP.GE.U32.AND P2, PT, R15, UR8, PT ;  /* 0x000000080f007c0c */ /* 0x000fe2000bf46070 */
[----:B------:R-:W-:Y:S01]  /*04e0*/  IMAD R2, R0, UR10, RZ ;  /* 0x0000000a00027c24 */ /* 0x000fe2000f8e02ff */
[----:B------:R-:W-:Y:S01]  /*04f0*/  IADD3 R0, PT, PT, R11, 0x30, RZ ;  /* 0x000000300b007810 */ /* 0x000fe20007ffe0ff */
[----:B------:R-:W-:Y:S01]  /*0500*/  IMAD.WIDE.U32 R42, R3, UR10, R42 ;  /* 0x0000000a032a7c25 */ /* 0x000fe2000f8e002a */
[----:B------:R-:W-:Y:S02]  /*0510*/  ISETP.GE.AND.EX P2, PT, R23, UR9, PT, P2 ;  /* 0x0000000917007c0c */ /* 0x000fe4000bf46320 */
[----:B------:R-:W-:Y:S01]  /*0520*/  ISETP.GE.U32.AND P3, PT, R0, UR8, PT ;  /* 0x0000000800007c0c */ /* 0x000fe2000bf66070 */
[----:B------:R-:W3:Y:S01]  /*0530*/  @!P1 LDC.64 R30, c[0x0][0x3f8] ;  /* 0x0000fe00ff1e9b82 */ /* 0x000ee20000000a00 */
[----:B------:R-:W-:Y:S01]  /*0540*/  IMAD R45, R3, UR11, R2 ;  /* 0x0000000b032d7c24 */ /* 0x000fe2000f8e0202 */
[----:B------:R-:W-:-:S02]  /*0550*/  SHF.R.S32.HI R33, RZ, 0x1f, R0 ;  /* 0x0000001fff217819 */ /* 0x000fc40000011400 */
[----:B------:R-:W-:Y:S02]  /*0560*/  @!P0 MOV R44, R42 ;  /* 0x0000002a002c8202 */ /* 0x000fe40000000f00 */
[----:B------:R-:W-:Y:S02]  /*0570*/  IADD3 R45, PT, PT, R43, R45, RZ ;  /* 0x0000002d2b2d7210 */ /* 0x000fe40007ffe0ff */
[----:B------:R-:W2:Y:S01]  /*0580*/  @!P0 LDC.64 R20, c[0x0][0x398] ;  /* 0x0000e600ff148b82 */ /* 0x000ea20000000a00 */
[----:B0-----:R-:W-:Y:S01]  /*0590*/  @!P0 IMAD R2, R17, R24, RZ ;  /* 0x0000001811028224 */ /* 0x001fe200078e02ff */
[----:B------:R-:W-:-:S03]  /*05a0*/  ISETP.GE.AND.EX P3, PT, R33, UR9, PT, P3 ;  /* 0x0000000921007c0c */ /* 0x000fc6000bf66330 */
[----:B------:R-:W-:-:S03]  /*05b0*/  @!P0 IMAD R17, R11, R25, R2 ;  /* 0x000000190b118224 */ /* 0x000fc600078e0202 */
[----:B------:R-:W0:Y:S01]  /*05c0*/  @!P2 LDC.64 R8, c[0x0][0x3f8] ;  /* 0x0000fe00ff08ab82 */ /* 0x000e220000000a00 */
[----:B------:R-:W-:-:S05]  /*05d0*/  @!P0 IMAD.WIDE.U32 R2, R11, R24, R44 ;  /* 0x000000180b028225 */ /* 0x000fca00078e002c */
[----:B------:R-:W-:Y:S02]  /*05e0*/  @!P0 IADD3 R11, PT, PT, R3, R17, RZ ;  /* 0x00000011030b8210 */ /* 0x000fe40007ffe0ff */
[C---:B------:R-:W-:Y:S01]  /*05f0*/  @!P0 SHF.L.U32 R3, R2.reuse, 0x2, RZ ;  /* 0x0000000202038819 */ /* 0x040fe200000006ff */
[----:B------:R-:W0:Y:S01]  /*0600*/  @!P3 LDC.64 R16, c[0x0][0x3f8] ;  /* 0x0000fe00ff10bb82 */ /* 0x000e220000000a00 */
[----:B------:R-:W-:Y:S02]  /*0610*/  @!P0 SHF.L.U64.HI R6, R2, 0x2, R11 ;  /* 0x0000000202068819 */ /* 0x000fe4000001020b */
[----:B-1----:R-:W-:Y:S01]  /*0620*/  @!P0 IADD3 R18, P4, PT, R3, R34, RZ ;  /* 0x0000002203128210 */ /* 0x002fe20007f9e0ff */
[----:B---3--:R-:W-:Y:S01]  /*0630*/  @!P1 IMAD R2, R19, R30, RZ ;  /* 0x0000001e13029224 */ /* 0x008fe200078e02ff */
[----:B------:R-:W-:Y:S02]  /*0640*/  @!P1 MOV R10, R42 ;  /* 0x0000002a000a9202 */ /* 0x000fe40000000f00 */
[----:B------:R-:W-:Y:S01]  /*0650*/  @!P1 MOV R11, R45 ;  /* 0x0000002d000b9202 */ /* 0x000fe20000000f00 */
[----:B------:R-:W1:Y:S01]  /*0660*/  @!P1 LDC.64 R28, c[0x0][0x3a0] ;  /* 0x0000e800ff1c9b82 */ /* 0x000e620000000a00 */
[----:B------:R-:W-:Y:S01]  /*0670*/  @!P0 IADD3.X R19, PT, PT, R6, R35, RZ, P4, !PT ;  /* 0x0000002306138210 */ /* 0x000fe200027fe4ff */
[C---:B------:R-:W-:Y:S01]  /*0680*/  @!P1 IMAD R31, R13.reuse, R31, R2 ;  /* 0x0000001f0d1f9224 */ /* 0x040fe200078e0202 */
[----:B--2---:R-:W-:Y:S01]  /*0690*/  ISETP.NE.AND P4, PT, RZ, UR7, PT ;  /* 0x00000007ff007c0c */ /* 0x004fe2000bf85270 */
[----:B------:R-:W-:-:S04]  /*06a0*/  @!P1 IMAD.WIDE.U32 R10, R13, R30, R10 ;  /* 0x0000001e0d0a9225 */ /* 0x000fc800078e000a */
[----:B------:R-:W2:Y:S01]  /*06b0*/  @!P1 LDC.64 R24, c[0x0][0x398] ;  /* 0x0000e600ff189b82 */ /* 0x000ea20000000a00 */
[----:B------:R-:W-:Y:S01]  /*06c0*/  @!P0 IADD3 R20, P5, PT, R3, R20, RZ ;  /* 0x0000001403148210 */ /* 0x000fe20007fbe0ff */
[----:B0-----:R-:W-:Y:S01]  /*06d0*/  @!P2 IMAD R14, R23, R8, RZ ;  /* 0x00000008170ea224 */ /* 0x001fe200078e02ff */
[----:B------:R-:W-:-:S05]  /*06e0*/  @!P1 IADD3 R11, PT, PT, R11, R31, RZ ;  /* 0x0000001f0b0b9210 */ /* 0x000fca0007ffe0ff */
[----:B------:R-:W0:Y:S01]  /*06f0*/  @!P2 LDC.64 R2, c[0x0][0x398] ;  /* 0x0000e600ff02ab82 */ /* 0x000e220000000a00 */
[----:B------:R-:W-:Y:S02]  /*0700*/  @!P2 MOV R30, R42 ;  /* 0x0000002a001ea202 */ /* 0x000fe40000000f00 */
[----:B------:R-:W-:-:S05]  /*0710*/  @!P2 MOV R31, R45 ;  /* 0x0000002d001fa202 */ /* 0x000fca0000000f00 */
[----:B------:R-:W3:Y:S01]  /*0720*/  @!P2 LDC.64 R12, c[0x0][0x3a0] ;  /* 0x0000e800ff0cab82 */ /* 0x000ee20000000a00 */
[----:B------:R-:W-:Y:S01]  /*0730*/  @!P0 IADD3.X R21, PT, PT, R6, R21, RZ, P5, !PT ;  /* 0x0000001506158210 */ /* 0x000fe20002ffe4ff */
[C---:B------:R-:W-:Y:S01]  /*0740*/  @!P2 IMAD R37, R15.reuse, R9, R14 ;  /* 0x000000090f25a224 */ /* 0x040fe200078e020e */
[C---:B------:R-:W-:Y:S01]  /*0750*/  @!P1 SHF.L.U32 R35, R10.reuse, 0x2, RZ ;  /* 0x000000020a239819 */ /* 0x040fe200000006ff */
[----:B------:R-:W-:Y:S01]  /*0760*/  @!P2 IMAD.WIDE.U32 R30, R15, R8, R30 ;  /* 0x000000080f1ea225 */ /* 0x000fe200078e001e */
[----:B------:R-:W-:-:S03]  /*0770*/  @!P1 SHF.L.U64.HI R6, R10, 0x2, R11 ;  /* 0x000000020a069819 */ /* 0x000fc6000001020b */
[----:B------:R-:W3:Y:S01]  /*0780*/  LDC.64 R22, c[0x0][0x3a8] ;  /* 0x0000ea00ff167b82 */ /* 0x000ee20000000a00 */
[----:B------:R-:W-:-:S07]  /*0790*/  @!P2 IADD3 R31, PT, PT, R31, R37, RZ ;  /* 0x000000251f1fa210 */ /* 0x000fce0007ffe0ff */
[----:B------:R-:W4:Y:S01]  /*07a0*/  @!P3 LDC.64 R8, c[0x0][0x3a0] ;  /* 0x0000e800ff08bb82 */ /* 0x000f220000000a00 */
[----:B------:R-:W-:-:S07]  /*07b0*/  @!P3 IMAD R32, R33, R16, RZ ;  /* 0x000000102120b224 */ /* 0x000fce00078e02ff */
[----:B------:R-:W4:Y:S08]  /*07c0*/  @!P3 LDC.64 R10, c[0x0][0x398] ;  /* 0x0000e600ff0abb82 */ /* 0x000f300000000a00 */
[----:B------:R-:W4:Y:S01]  /*07d0*/  @P4 LDC.64 R14, c[0x0][0x3b0] ;  /* 0x0000ec00ff0e4b82 */ /* 0x000f220000000a00 */
[C---:B------:R-:W-:Y:S02]  /*07e0*/  @!P2 SHF.L.U32 R33, R30.reuse, 0x2, RZ ;  /* 0x000000021e21a819 */ /* 0x040fe400000006ff */
[----:B------:R-:W-:-:S02]  /*07f0*/  @!P2 SHF.L.U64.HI R34, R30, 0x2, R31 ;  /* 0x000000021e22a819 */ /* 0x000fc4000001021f */
[C---:B-1----:R-:W-:Y:S02]  /*0800*/  @!P1 IADD3 R28, P6, PT, R35.reuse, R28, RZ ;  /* 0x0000001c231c9210 */ /* 0x042fe40007fde0ff */
[----:B--2---:R-:W-:Y:S02]  /*0810*/  @!P1 IADD3 R24, P5, PT, R35, R24, RZ ;  /* 0x0000001823189210 */ /* 0x004fe40007fbe0ff */
[----:B------:R-:W-:Y:S02]  /*0820*/  @!P3 MOV R30, R42 ;  /* 0x0000002a001eb202 */ /* 0x000fe40000000f00 */
[----:B------:R-:W-:Y:S01]  /*0830*/  @!P3 MOV R31, R45 ;  /* 0x0000002d001fb202 */ /* 0x000fe20000000f00 */
[----:B------:R-:W-:Y:S01]  /*0840*/  @!P3 IMAD R35, R0, R17, R32 ;  /* 0x000000110023b224 */ /* 0x000fe200078e0220 */
[C---:B------:R-:W-:Y:S02]  /*0850*/  @!P1 IADD3.X R29, PT, PT, R6.reuse, R29, RZ, P6, !PT ;  /* 0x0000001d061d9210 */ /* 0x040fe400037fe4ff */
[----:B------:R-:W-:Y:S01]  /*0860*/  @!P1 IADD3.X R25, PT, PT, R6, R25, RZ, P5, !PT ;  /* 0x0000001906199210 */ /* 0x000fe20002ffe4ff */
[----:B------:R-:W-:Y:S01]  /*0870*/  @!P3 IMAD.WIDE.U32 R16, R0, R16, R30 ;  /* 0x000000100010b225 */ /* 0x000fe200078e001e */
[----:B0-----:R-:W-:-:S02]  /*0880*/  @!P2 IADD3 R32, P5, PT, R33, R2, RZ ;  /* 0x000000022120a210 */ /* 0x001fc40007fbe0ff */
[----:B------:R-:W-:Y:S02]  /*0890*/  LOP3.LUT R6, R5, 0xffff, RZ, 0xc0, !PT ;  /* 0x0000ffff05067812 */ /* 0x000fe400078ec0ff */
[----:B---3--:R-:W-:Y:S02]  /*08a0*/  @!P2 IADD3 R30, P6, PT, R33, R12, RZ ;  /* 0x0000000c211ea210 */ /* 0x008fe40007fde0ff */
[C---:B------:R-:W-:Y:S01]  /*08b0*/  @!P2 IADD3.X R33, PT, PT, R34.reuse, R3, RZ, P5, !PT ;  /* 0x000000032221a210 */ /* 0x040fe20002ffe4ff */
[----:B------:R-:W-:Y:S01]  /*08c0*/  IMAD R3, R7, 0x54, R6 ;  /* 0x0000005407037824 */ /* 0x000fe200078e0206 */
[----:B------:R-:W-:Y:S02]  /*08d0*/  @!P2 IADD3.X R31, PT, PT, R34, R13, RZ, P6, !PT ;  /* 0x0000000d221fa210 */ /* 0x000fe400037fe4ff */
[----:B------:R-:W-:Y:S02]  /*08e0*/  @!P3 IADD3 R13, PT, PT, R17, R35, RZ ;  /* 0x00000023110db210 */ /* 0x000fe40007ffe0ff */
[C---:B------:R-:W-:Y:S01]  /*08f0*/  @!P3 SHF.L.U32 R39, R16.reuse, 0x2, RZ ;  /* 0x000000021027b819 */ /* 0x040fe200000006ff */
[----:B------:R-:W-:Y:S01]  /*0900*/  IMAD.WIDE R34, R3, 0x4, R22 ;  /* 0x0000000403227825 */ /* 0x000fe200078e0216 */
[----:B------:R-:W-:-:S02]  /*0910*/  @!P3 SHF.L.U64.HI R16, R16, 0x2, R13 ;  /* 0x000000021010b819 */ /* 0x000fc4000001020d */
[----:B----4-:R-:W-:Y:S01]  /*0920*/  @!P3 IADD3 R36, P5, PT, R39, R8, RZ ;  /* 0x000000082724b210 */ /* 0x010fe20007fbe0ff */
[----:B------:R-:W-:Y:S01]  /*0930*/  @P4 IMAD.WIDE R22, R3, 0x4, R14 ;  /* 0x0000000403164825 */ /* 0x000fe200078e020e */
[----:B------:R-:W-:-:S03]  /*0940*/  @!P3 IADD3 R38, P6, PT, R39, R10, RZ ;  /* 0x0000000a2726b210 */ /* 0x000fc60007fde0ff */
[----:B------:R-:W-:Y:S01]  /*0950*/  HFMA2 R3, -RZ, RZ, 0, 0 ;  /* 0x00000000ff037431 */ /* 0x000fe200000001ff */
[C---:B------:R-:W-:Y:S02]  /*0960*/  @!P3 IADD3.X R37, PT, PT, R16.reuse, R9, RZ, P5, !PT ;  /* 0x000000091025b210 */ /* 0x040fe40002ffe4ff */
[----:B------:R-:W-:Y:S02]  /*0970*/  CS2R R8, SRZ ;  /* 0x0000000000087805 */ /* 0x000fe4000001ff00 */
[----:B------:R-:W-:Y:S02]  /*0980*/  @!P3 IADD3.X R39, PT, PT, R16, R11, RZ, P6, !PT ;  /* 0x0000000b1027b210 */ /* 0x000fe400037fe4ff */
[----:B------:R-:W-:Y:S02]  /*0990*/  CS2R R10, SRZ ;  /* 0x00000000000a7805 */ /* 0x000fe4000001ff00 */
[----:B------:R-:W-:Y:S02]  /*09a0*/  MOV R2, RZ ;  /* 0x000000ff00027202 */ /* 0x000fe40000000f00 */
[----:B------:R-:W-:-:S02]  /*09b0*/  CS2R R14, SRZ ;  /* 0x00000000000e7805 */ /* 0x000fc4000001ff00 */
[----:B------:R-:W-:Y:S01]  /*09c0*/  CS2R R12, SRZ ;  /* 0x00000000000c7805 */ /* 0x000fe2000001ff00 */
[----:B------:R0:W5:Y:S01]  /*09d0*/  @P4 LDG.E.64 R8, desc[UR14][R22.64] ;  /* 0x0000000e16084981 */ /* 0x000162000c1e1b00 */
[----:B------:R-:W-:-:S03]  /*09e0*/  CS2R R16, SRZ ;  /* 0x0000000000107805 */ /* 0x000fc6000001ff00 */
[----:B------:R1:W5:Y:S04]  /*09f0*/  @!P0 LDG.E.64 R10, desc[UR14][R18.64] ;  /* 0x0000000e120a8981 */ /* 0x000368000c1e1b00 */
[----:B------:R2:W5:Y:S01]  /*0a00*/  @!P0 LDG.E.64 R2, desc[UR14][R20.64] ;  /* 0x0000000e14028981 */ /* 0x000562000c1e1b00 */
[----:B0-----:R-:W-:-:S03]  /*0a10*/  CS2R R22, SRZ ;  /* 0x0000000000167805 */ /* 0x001fc6000001ff00 */
[----:B------:R0:W5:Y:S01]  /*0a20*/  @!P1 LDG.E.64 R14, desc[UR14][R24.64] ;  /* 0x0000000e180e9981 */ /* 0x000162000c1e1b00 */
[----:B-1----:R-:W-:-:S03]  /*0a30*/  CS2R R18, SRZ ;  /* 0x0000000000127805 */ /* 0x002fc6000001ff00 */
[----:B------:R0:W5:Y:S01]  /*0a40*/  @!P1 LDG.E.64 R12, desc[UR14][R28.64] ;  /* 0x0000000e1c0c9981 */ /* 0x000162000c1e1b00 */
[----:B--2---:R-:W-:-:S03]  /*0a50*/  CS2R R20, SRZ ;  /* 0x0000000000147805 */ /* 0x004fc6000001ff00 */
[----:B------:R0:W5:Y:S04]  /*0a60*/  @!P2 LDG.E.64 R16, desc[UR14][R30.64] ;  /* 0x0000000e1e10a981 */ /* 0x000168000c1e1b00 */
[----:B------:R0:W5:Y:S04]  /*0a70*/  @!P2 LDG.E.64 R18, desc[UR14][R32.64] ;  /* 0x0000000e2012a981 */ /* 0x000168000c1e1b00 */
[----:B------:R0:W5:Y:S04]  /*0a80*/  @!P3 LDG.E.64 R20, desc[UR14][R36.64] ;  /* 0x0000000e2414b981 */ /* 0x000168000c1e1b00 */
[----:B------:R0:W5:Y:S04]  /*0a90*/  @!P3 LDG.E.64 R22, desc[UR14][R38.64] ;  /* 0x0000000e2616b981 */ /* 0x000168000c1e1b00 */
[----:B------:R0:W5:Y:S01]  /*0aa0*/  LDG.E.64 R24, desc[UR14][R34.64] ;  /* 0x0000000e22187981 */ /* 0x000162000c1e1b00 */
        /* <DEDUP_REMOVED lines=9> */
[----:B------:R-:W-:Y:S01]  /*0b40*/  UISETP.NE.AND UP1, UPT, UR7, URZ, UPT ;  /* 0x000000ff0700728c */ /* 0x000fe2000bf25270 */
[----:B------:R-:W-:Y:S01]  /*0b50*/  UMOV UR16, 0x3f800000 ;  /* 0x3f80000000107882 */ /* 0x000fe20000000000 */
[----:B-1----:R-:W-:-:S13]  /*0b60*/  @P0 R2UR UR6, R0 ;  /* 0x00000000000602ca */ /* 0x002fda00000e0000 */
[----:B------:R-:W-:Y:S01]  /*0b70*/  @UP0 UMOV UR16, UR6 ;  /* 0x0000000600100c82 */ /* 0x000fe20008000000 */
[----:B0-----:R-:W-:Y:S05]  /*0b80*/  BRA.U UP1, `(.L_x_1244) ;  /* 0x0000000101e47547 */ /* 0x001fea000b800000 */
[----:B-----5:R-:W-:Y:S01]  /*0b90*/  FADD.FTZ R27, R10, -UR21 ;  /* 0x800000150a1b7e21 */ /* 0x020fe20008010000 */
[----:B------:R-:W-:Y:S01]  /*0ba0*/  FADD.FTZ R0, R11, -UR21 ;  /* 0x800000150b007e21 */ /* 0x000fe20008010000 */
[-C--:B------:R-:W-:Y:S01]  /*0bb0*/  FMUL.FTZ R26, R2, R24.reuse ;  /* 0x00000018021a7220 */ /* 0x080fe20000410000 */
[----:B------:R-:W-:Y:S01]  /*0bc0*/  FMUL.FTZ R29, R3, R25 ;  /* 0x00000019031d7220 */ /* 0x000fe20000410000 */
[----:B------:R-:W-:Y:S01]  /*0bd0*/  FMUL.FTZ R27, R27, UR16 ;  /* 0x000000101b1b7c20 */ /* 0x000fe20008410000 */
[----:B------:R-:W-:Y:S01]  /*0be0*/  FMUL.FTZ R0, R0, UR16 ;  /* 0x0000001000007c20 */ /* 0x000fe20008410000 */
[----:B------:R-:W-:Y:S01]  /*0bf0*/  FADD.FTZ R28, RZ, R26 ;  /* 0x0000001aff1c7221 */ /* 0x000fe20000010000 */
[----:B------:R-:W-:Y:S01]  /*0c00*/  FMUL.FTZ R33, R18, R24 ;  /* 0x0000001812217220 */ /* 0x000fe20000410000 */
[----:B------:R-:W-:Y:S01]  /*0c10*/  FFMA.FTZ R31, R27, R26, RZ ;  /* 0x0000001a1b1f7223 */ /* 0x000fe200000100ff */
[----:B------:R-:W-:Y:S01]  /*0c20*/  FADD.FTZ R26, R12, -UR21 ;  /* 0x800000150c1a7e21 */ /* 0x000fe20008010000 */
[----:B------:R-:W-:Y:S01]  /*0c30*/  FADD.FTZ R28, R29, R28 ;  /* 0x0000001c1d1c7221 */ /* 0x000fe20000010000 */
[----:B------:R-:W-:Y:S01]  /*0c40*/  FFMA.FTZ R27, R2, R27, RZ ;  /* 0x0000001b021b7223 */ /* 0x000fe200000100ff */
[----:B------:R-:W-:Y:S01]  /*0c50*/  FFMA.FTZ R31, R0, R29, R31 ;  /* 0x0000001d001f7223 */ /* 0x000fe2000001001f */
[----:B------:R-:W-:Y:S01]  /*0c60*/  FMUL.FTZ R29, R14, R24 ;  /* 0x000000180e1d7220 */ /* 0x000fe20000410000 */
[----:B------:R-:W-:Y:S01]  /*0c70*/  FMUL.FTZ R30, R26, UR16 ;  /* 0x000000101a1e7c20 */ /* 0x000fe20008410000 */
[----:B------:R-:W-:Y:S01]  /*0c80*/  FADD.FTZ R26, R13, -UR21 ;  /* 0x800000150d1a7e21 */ /* 0x000fe20008010000 */
[----:B------:R-:W-:Y:S01]  /*0c90*/  FFMA.FTZ R0, R3, R0, RZ ;  /* 0x0000000003007223 */ /* 0x000fe200000100ff */
[----:B------:R-:W-:Y:S01]  /*0ca0*/  FADD.FTZ R28, R28, R29 ;  /* 0x0000001d1c1c7221 */ /* 0x000fe20000010000 */
[----:B------:R-:W-:Y:S01]  /*0cb0*/  FFMA.FTZ R31, R30, R29, R31 ;  /* 0x0000001d1e1f7223 */ /* 0x000fe2000001001f */
[----:B------:R-:W-:Y:S01]  /*0cc0*/  FMUL.FTZ R29, R15, R25 ;  /* 0x000000190f1d7220 */ /* 0x000fe20000410000 */
[----:B------:R-:W-:Y:S01]  /*0cd0*/  FMUL.FTZ R26, R26, UR16 ;  /* 0x000000101a1a7c20 */ /* 0x000fe20008410000 */
[----:B------:R-:W-:Y:S01]  /*0ce0*/  FFMA.FTZ R27, R14, R30, R27 ;  /* 0x0000001e0e1b7223 */ /* 0x000fe2000001001b */
[----:B------:R-:W-:Y:S01]  /*0cf0*/  FADD.FTZ R30, R16, -UR21 ;  /* 0x80000015101e7e21 */ /* 0x000fe20008010000 */
[----:B------:R-:W-:Y:S01]  /*0d00*/  FADD.FTZ R28, R29, R28 ;  /* 0x0000001c1d1c7221 */ /* 0x000fe20000010000 */
[----:B------:R-:W-:Y:S01]  /*0d10*/  FFMA.FTZ R31, R26, R29, R31 ;  /* 0x0000001d1a1f7223 */ /* 0x000fe2000001001f */
[----:B------:R-:W-:Y:S01]  /*0d20*/  FADD.FTZ R29, R17, -UR21 ;  /* 0x80000015111d7e21 */ /* 0x000fe20008010000 */
[----:B------:R-:W-:Y:S01]  /*0d30*/  FMUL.FTZ R30, R30, UR16 ;  /* 0x000000101e1e7c20 */ /* 0x000fe20008410000 */
[----:B------:R-:W-:Y:S01]  /*0d40*/  FADD.FTZ R35, R28, R33 ;  /* 0x000000211c237221 */ /* 0x000fe20000010000 */
[----:B------:R-:W-:Y:S01]  /*0d50*/  FMUL.FTZ R28, R19, R25 ;  /* 0x00000019131c7220 */ /* 0x000fe20000410000 */
[----:B------:R-:W-:Y:S01]  /*0d60*/  FMUL.FTZ R29, R29, UR16 ;  /* 0x000000101d1d7c20 */ /* 0x000fe20008410000 */
[----:B------:R-:W-:Y:S01]  /*0d70*/  FFMA.FTZ R32, R30, R33, R31 ;  /* 0x000000211e207223 */ /* 0x000fe2000001001f */
[----:B------:R-:W-:Y:S01]  /*0d80*/  FFMA.FTZ R0, R15, R26, R0 ;  /* 0x0000001a0f007223 */ /* 0x000fe20000010000 */
[----:B------:R-:W-:Y:S01]  /*0d90*/  FADD.FTZ R26, R20, -UR21 ;  /* 0x80000015141a7e21 */ /* 0x000fe20008010000 */
[----:B------:R-:W-:Y:S01]  /*0da0*/  FADD.FTZ R35, R28, R35 ;  /* 0x000000231c237221 */ /* 0x000fe20000010000 */
[----:B------:R-:W-:Y:S01]  /*0db0*/  FFMA.FTZ R32, R29, R28, R32 ;  /* 0x0000001c1d207223 */ /* 0x000fe20000010020 */
[----:B------:R-:W-:Y:S01]  /*0dc0*/  FMUL.FTZ R28, R22, R24 ;  /* 0x00000018161c7220 */ /* 0x000fe20000410000 */
[----:B------:R-:W-:Y:S01]  /*0dd0*/  FMUL.FTZ R33, R26, UR16 ;  /* 0x000000101a217c20 */ /* 0x000fe20008410000 */
[----:B------:R-:W-:Y:S01]  /*0de0*/  FFMA.FTZ R31, R18, R30, R27 ;  /* 0x0000001e121f7223 */ /* 0x000fe2000001001b */
[----:B------:R-:W-:Y:S01]  /*0df0*/  FFMA.FTZ R26, R19, R29, R0 ;  /* 0x0000001d131a7223 */ /* 0x000fe20000010000 */
[----:B------:R-:W-:Y:S01]  /*0e00*/  FADD.FTZ R27, RZ, R2 ;  /* 0x00000002ff1b7221 */ /* 0x000fe20000010000 */
[----:B------:R-:W-:Y:S01]  /*0e10*/  FADD.FTZ R0, RZ, R3 ;  /* 0x00000003ff007221 */ /* 0x000fe20000010000 */
[----:B------:R-:W-:Y:S01]  /*0e20*/  FADD.FTZ R35, R35, R28 ;  /* 0x0000001c23237221 */ /* 0x000fe20000010000 */
[----:B------:R-:W-:Y:S01]  /*0e30*/  FFMA.FTZ R32, R33, R28, R32 ;  /* 0x0000001c21207223 */ /* 0x000fe20000010020 */
[----:B------:R-:W-:Y:S01]  /*0e40*/  FADD.FTZ R28, R21, -UR21 ;  /* 0x80000015151c7e21 */ /* 0x000fe20008010000 */
[----:B------:R-:W-:Y:S01]  /*0e50*/  FADD.FTZ R27, R14, R27 ;  /* 0x0000001b0e1b7221 */ /* 0x000fe20000010000 */
[----:B------:R-:W-:Y:S01]  /*0e60*/  FADD.FTZ R0, R15, R0 ;  /* 0x000000000f007221 */ /* 0x000fe20000010000 */
[----:B------:R-:W-:Y:S01]  /*0e70*/  FMUL.FTZ R30, R23, R25 ;  /* 0x00000019171e7220 */ /* 0x000fe20000410000 */
[----:B------:R-:W-:Y:S01]  /*0e80*/  FMUL.FTZ R29, R28, UR16 ;  /* 0x000000101c1d7c20 */ /* 0x000fe20008410000 */
[----:B------:R-:W-:Y:S01]  /*0e90*/  FADD.FTZ R27, R18, R27 ;  /* 0x0000001b121b7221 */ /* 0x000fe20000010000 */
[----:B------:R-:W-:Y:S01]  /*0ea0*/  FADD.FTZ R0, R19, R0 ;  /* 0x0000000013007221 */ /* 0x000fe20000010000 */
[----:B------:R-:W-:Y:S01]  /*0eb0*/  FADD.FTZ R35, R30, R35 ;  /* 0x000000231e237221 */ /* 0x000fe20000010000 */
[----:B------:R-:W-:Y:S01]  /*0ec0*/  FFMA.FTZ R32, R29, R30, R32 ;  /* 0x0000001e1d207223 */ /* 0x000fe20000010020 */
[C---:B------:R-:W-:Y:S01]  /*0ed0*/  FFMA.FTZ R28, R22.reuse, R33, R31 ;  /* 0x00000021161c7223 */ /* 0x040fe2000001001f */
[C---:B------:R-:W-:Y:S01]  /*0ee0*/  FFMA.FTZ R29, R23.reuse, R29, R26 ;  /* 0x0000001d171d7223 */ /* 0x040fe2000001001a */
[----:B------:R-:W-:Y:S01]  /*0ef0*/  FADD.FTZ R30, R22, R27 ;  /* 0x0000001b161e7221 */ /* 0x000fe20000010000 */
[----:B------:R-:W-:Y:S01]  /*0f00*/  FADD.FTZ R31, R23, R0 ;  /* 0x00000000171f7221 */ /* 0x000fe20000010000 */
[----:B------:R-:W-:Y:S06]  /*0f10*/  BRA `(.L_x_1245) ;  /* 0x0000000800007947 */ /* 0x000fec0003800000 */
.L_x_1244:
[----:B-----5:R-:W-:Y:S01]  /*0f20*/  FADD.FTZ R27, R10, -UR21 ;  /* 0x800000150a1b7e21 */ /* 0x020fe20008010000 */
[----:B------:R-:W-:Y:S01]  /*0f30*/  FADD.FTZ R0, R11, -UR21 ;  /* 0x800000150b007e21 */ /* 0x000fe20008010000 */
[----:B------:R-:W-:Y:S02]  /*0f40*/  FADD.FTZ R31, R12, -UR21 ;  /* 0x800000150c1f7e21 */ /* 0x000fe40008010000 */
[----:B------:R-:W-:Y:S01]  /*0f50*/  FMUL.FTZ R27, R27, UR16 ;  /* 0x000000101b1b7c20 */ /* 0x000fe20008410000 */
[----:B------:R-:W-:Y:S01]  /*0f60*/  FMUL.FTZ R0, R0, UR16 ;  /* 0x0000001000007c20 */ /* 0x000fe20008410000 */
[----:B------:R-:W-:Y:S02]  /*0f70*/  FMUL.FTZ R31, R31, UR16 ;  /* 0x000000101f1f7c20 */ /* 0x000fe40008410000 */
[C-C-:B------:R-:W-:Y:S01]  /*0f80*/  FFMA.FTZ R26, R24.reuse, R27, R8.reuse ;  /* 0x0000001b181a7223 */ /* 0x140fe20000010008 */
[----:B------:R-:W-:Y:S01]  /*0f90*/  FFMA.FTZ R28, R25, R0, R9 ;  /* 0x00000000191c7223 */ /* 0x000fe20000010009 */
[----:B------:R-:W-:-:S02]  /*0fa0*/  FFMA.FTZ R37, R24, R31, R8 ;  /* 0x0000001f18257223 */ /* 0x000fc40000010008 */
[----:B------:R-:W-:Y:S01]  /*0fb0*/  FMUL.FTZ R29, R26, -1.4426950216293334961 ;  /* 0xbfb8aa3b1a1d7820 */ /* 0x000fe20000410000 */
[----:B------:R-:W-:-:S05]  /*0fc0*/  FMUL.FTZ R32, R28, -1.4426950216293334961 ;  /* 0xbfb8aa3b1c207820 */ /* 0x000fca0000410000 */
[----:B------:R-:W0:Y:S08]  /*0fd0*/  MUFU.EX2 R29, R29 ;  /* 0x0000001d001d7308 */ /* 0x000e300000000800 */
[----:B------:R-:W1:Y:S01]  /*0fe0*/  MUFU.EX2 R32, R32 ;  /* 0x0000002000207308 */ /* 0x000e620000000800 */
[----:B0-----:R-:W-:-:S07]  /*0ff0*/  FADD.FTZ R30, R29, 1 ;  /* 0x3f8000001d1e7421 */ /* 0x001fce0000010000 */
[----:B------:R-:W0:Y:S01]  /*1000*/  MUFU.RCP R33, R30 ;  /* 0x0000001e00217308 */ /* 0x000e220000001000 */
[----:B-1----:R-:W-:Y:S01]  /*1010*/  FADD.FTZ R34, R32, 1 ;  /* 0x3f80000020227421 */ /* 0x002fe20000010000 */
[----:B------:R-:W-:-:S06]  /*1020*/  FMUL.FTZ R32, R37, -1.4426950216293334961 ;  /* 0xbfb8aa3b25207820 */ /* 0x000fcc0000410000 */
[----:B------:R-:W1:Y:S01]  /*1030*/  MUFU.RCP R34, R34 ;  /* 0x0000002200227308 */ /* 0x000e620000001000 */
[----:B0-----:R-:W-:Y:S01]  /*1040*/  FADD.FTZ R35, -R33, 1 ;  /* 0x3f80000021237421 */ /* 0x001fe20000010100 */
[----:B------:R-:W-:-:S06]  /*1050*/  FMUL.FTZ R33, R2, R33 ;  /* 0x0000002102217220 */ /* 0x000fcc0000410000 */
[----:B------:R-:W0:Y:S01]  /*1060*/  MUFU.EX2 R32, R32 ;  /* 0x0000002000207308 */ /* 0x000e220000000800 */
[----:B------:R-:W-:Y:S01]  /*1070*/  FFMA.FTZ R36, R26, R35, 1 ;  /* 0x3f8000001a247423 */ /* 0x000fe20000010023 */
[----:B------:R-:W-:-:S03]  /*1080*/  FADD.FTZ R26, R13, -UR21 ;  /* 0x800000150d1a7e21 */ /* 0x000fc60008010000 */
[----:B------:R-:W-:Y:S01]  /*1090*/  FMUL.FTZ R33, R33, R36 ;  /* 0x0000002421217220 */ /* 0x000fe20000410000 */
[----:B------:R-:W-:Y:S01]  /*10a0*/  FMUL.FTZ R26, R26, UR16 ;  /* 0x000000101a1a7c20 */ /* 0x000fe20008410000 */
[----:B-1----:R-:W-:Y:S01]  /*10b0*/  FADD.FTZ R29, -R34, 1 ;  /* 0x3f800000221d7421 */ /* 0x002fe20000010100 */
[----:B------:R-:W-:Y:S02]  /*10c0*/  FADD.FTZ R36, R16, -UR21 ;  /* 0x8000001510247e21 */ /* 0x000fe40008010000 */
[----:B------:R-:W-:Y:S01]  /*10d0*/  FFMA.FTZ R30, R25, R26, R9 ;  /* 0x0000001a191e7223 */ /* 0x000fe20000010009 */
[----:B------:R-:W-:Y:S01]  /*10e0*/  FFMA.FTZ R35, R28, R29, 1 ;  /* 0x3f8000001c237423 */ /* 0x000fe2000001001d */
[----:B------:R-:W-:Y:S01]  /*10f0*/  FMUL.FTZ R29, R36, UR16 ;  /* 0x00000010241d7c20 */ /* 0x000fe20008410000 */
[----:B------:R-:W-:Y:S01]  /*1100*/  FMUL.FTZ R28, R3, R34 ;  /* 0x00000022031c7220 */ /* 0x000fe20000410000 */
[----:B------:R-:W-:Y:S02]  /*1110*/  FMUL.FTZ R38, R30, -1.4426950216293334961 ;  /* 0xbfb8aa3b1e267820 */ /* 0x000fe40000410000 */
[----:B------:R-:W-:Y:S01]  /*1120*/  FFMA.FTZ R41, R24, R29, R8 ;  /* 0x0000001d18297223 */ /* 0x000fe20000010008 */
[----:B0-----:R-:W-:Y:S01]  /*1130*/  FADD.FTZ R36, R32, 1 ;  /* 0x3f80000020247421 */ /* 0x001fe20000010000 */
[----:B------:R-:W-:-:S02]  /*1140*/  FMUL.FTZ R28, R28, R35 ;  /* 0x000000231c1c7220 */ /* 0x000fc40000410000 */
[----:B------:R-:W0:Y:S01]  /*1150*/  MUFU.EX2 R38, R38 ;  /* 0x0000002600267308 */ /* 0x000e220000000800 */
[----:B------:R-:W-:-:S07]  /*1160*/  FMUL.FTZ R46, R41, -1.4426950216293334961 ;  /* 0xbfb8aa3b292e7820 */ /* 0x000fce0000410000 */
[----:B------:R-:W1:Y:S08]  /*1170*/  MUFU.EX2 R46, R46 ;  /* 0x0000002e002e7308 */ /* 0x000e700000000800 */
[----:B------:R-:W2:Y:S01]  /*1180*/  MUFU.RCP R39, R36 ;  /* 0x0000002400277308 */ /* 0x000ea20000001000 */
[----:B0-----:R-:W-:-:S07]  /*1190*/  FADD.FTZ R32, R38, 1 ;  /* 0x3f80000026207421 */ /* 0x001fce0000010000 */
[----:B------:R-:W0:Y:S01]  /*11a0*/  MUFU.RCP R32, R32 ;  /* 0x0000002000207308 */ /* 0x000e220000001000 */
[----:B-1----:R-:W-:-:S07]  /*11b0*/  FADD.FTZ R38, R46, 1 ;  /* 0x3f8000002e267421 */ /* 0x002fce0000010000 */
        /* <DEDUP_REMOVED lines=8> */
[----:B-1----:R-:W-:-:S03]  /*1240*/  FMUL.FTZ R32, R18, R47 ;  /* 0x0000002f12207220 */ /* 0x002fc60000410000 */
[----:B------:R-:W-:Y:S01]  /*1250*/  FMUL.FTZ R36, R30, R35 ;  /* 0x000000231e247220 */ /* 0x000fe20000410000 */
[----:B------:R-:W-:Y:S01]  /*1260*/  FMUL.FTZ R30, R24, R33 ;  /* 0x00000021181e7220 */ /* 0x000fe20000410000 */
[----:B------:R-:W-:-:S03]  /*1270*/  FMUL.FTZ R35, R25, R28 ;  /* 0x0000001c19237220 */ /* 0x000fc60000410000 */
[----:B------:R-:W-:Y:S01]  /*1280*/  FFMA.FTZ R37, R27, R30, RZ ;  /* 0x0000001e1b257223 */ /* 0x000fe200000100ff */
[----:B------:R-:W-:-:S03]  /*1290*/  FADD.FTZ R30, RZ, R30 ;  /* 0x0000001eff1e7221 */ /* 0x000fc60000010000 */
[----:B------:R-:W-:Y:S01]  /*12a0*/  FFMA.FTZ R34, R0, R35, R37 ;  /* 0x0000002300227223 */ /* 0x000fe20000010025 */
[----:B------:R-:W-:Y:S01]  /*12b0*/  FADD.FTZ R35, R35, R30 ;  /* 0x0000001e23237221 */ /* 0x000fe20000010000 */
[----:B------:R-:W-:-:S04]  /*12c0*/  FADD.FTZ R30, -R47, 1 ;  /* 0x3f8000002f1e7421 */ /* 0x000fc80000010100 */
[----:B------:R-:W-:Y:S01]  /*12d0*/  FFMA.FTZ R41, R41, R30, 1 ;  /* 0x3f80000029297423 */ /* 0x000fe2000001001e */
[----:B------:R-:W-:Y:S01]  /*12e0*/  FFMA.FTZ R30, R27, R33, RZ ;  /* 0x000000211b1e7223 */ /* 0x000fe200000100ff */
[----:B------:R-:W-:Y:S01]  /*12f0*/  FADD.FTZ R27, R17, -UR21 ;  /* 0x80000015111b7e21 */ /* 0x000fe20008010000 */
[----:B------:R-:W-:Y:S01]  /*1300*/  FADD.FTZ R33, RZ, R33 ;  /* 0x00000021ff217221 */ /* 0x000fe20000010000 */
[----:B------:R-:W-:Y:S01]  /*1310*/  FMUL.FTZ R32, R32, R41 ;  /* 0x0000002920207220 */ /* 0x000fe20000410000 */
[-C--:B------:R-:W-:Y:S01]  /*1320*/  FFMA.FTZ R38, R31, R39.reuse, R30 ;  /* 0x000000271f267223 */ /* 0x080fe2000001001e */
[----:B------:R-:W-:Y:S01]  /*1330*/  FMUL.FTZ R30, R27, UR16 ;  /* 0x000000101b1e7c20 */ /* 0x000fe20008410000 */
[----:B------:R-:W-:Y:S01]  /*1340*/  FADD.FTZ R33, R33, R39 ;  /* 0x0000002721217221 */ /* 0x000fe20000010000 */
[----:B------:R-:W-:Y:S01]  /*1350*/  FMUL.FTZ R39, R24, R39 ;  /* 0x0000002718277220 */ /* 0x000fe20000410000 */
[----:B------:R-:W-:Y:S01]  /*1360*/  FFMA.FTZ R38, R29, R32, R38 ;  /* 0x000000201d267223 */ /* 0x000fe20000010026 */
[----:B------:R-:W-:Y:S01]  /*1370*/  FFMA.FTZ R27, R25, R30, R9 ;  /* 0x0000001e191b7223 */ /* 0x000fe20000010009 */
[----:B------:R-:W-:Y:S01]  /*1380*/  FADD.FTZ R33, R33, R32 ;  /* 0x0000002021217221 */ /* 0x000fe20000010000 */
[----:B------:R-:W-:Y:S01]  /*1390*/  FADD.FTZ R46, R35, R39 ;  /* 0x00000027232e7221 */ /* 0x000fe20000010000 */
[----:B------:R-:W-:Y:S01]  /*13a0*/  FFMA.FTZ R34, R31, R39, R34 ;  /* 0x000000271f227223 */ /* 0x000fe20000010022 */
[----:B------:R-:W-:Y:S01]  /*13b0*/  FMUL.FTZ R37, R27, -1.4426950216293334961 ;  /* 0xbfb8aa3b1b257820 */ /* 0x000fe20000410000 */
[----:B------:R-:W-:-:S04]  /*13c0*/  FADD.FTZ R31, RZ, R28 ;  /* 0x0000001cff1f7221 */ /* 0x000fc80000010000 */
[----:B------:R-:W-:Y:S01]  /*13d0*/  FADD.FTZ R31, R31, R36 ;  /* 0x000000241f1f7221 */ /* 0x000fe20000010000 */
[----:B------:R-:W0:Y:S02]  /*13e0*/  MUFU.EX2 R37, R37 ;  /* 0x0000002500257308 */ /* 0x000e240000000800 */
[----:B0-----:R-:W-:Y:S01]  /*13f0*/  FADD.FTZ R41, R37, 1 ;  /* 0x3f80000025297421 */ /* 0x001fe20000010000 */
[----:B------:R-:W-:-:S05]  /*1400*/  FMUL.FTZ R37, R25, R36 ;  /* 0x0000002419257220 */ /* 0x000fca0000410000 */
[----:B------:R-:W0:Y:S01]  /*1410*/  MUFU.RCP R48, R41 ;  /* 0x0000002900307308 */ /* 0x000e220000001000 */
[----:B------:R-:W-:Y:S01]  /*1420*/  FFMA.FTZ R34, R26, R37, R34 ;  /* 0x000000251a227223 */ /* 0x000fe20000010022 */
[----:B------:R-:W-:Y:S01]  /*1430*/  FADD.FTZ R46, R37, R46 ;  /* 0x0000002e252e7221 */ /* 0x000fe20000010000 */
[----:B0-----:R-:W-:Y:S01]  /*1440*/  FADD.FTZ R50, -R48, 1 ;  /* 0x3f80000030327421 */ /* 0x001fe20000010100 */
[----:B------:R-:W-:-:S03]  /*1450*/  FMUL.FTZ R48, R19, R48 ;  /* 0x0000003013307220 */ /* 0x000fc60000410000 */
[----:B------:R-:W-:Y:S01]  /*1460*/  FFMA.FTZ R35, R27, R50, 1 ;  /* 0x3f8000001b237423 */ /* 0x000fe20000010032 */
[----:B------:R-:W-:Y:S01]  /*1470*/  FFMA.FTZ R27, R0, R28, RZ ;  /* 0x0000001c001b7223 */ /* 0x000fe200000100ff */
[----:B------:R-:W-:Y:S02]  /*1480*/  FADD.FTZ R28, R20, -UR21 ;  /* 0x80000015141c7e21 */ /* 0x000fe40008010000 */
[----:B------:R-:W-:Y:S01]  /*1490*/  FMUL.FTZ R0, R48, R35 ;  /* 0x0000002330007220 */ /* 0x000fe20000410000 */
[----:B------:R-:W-:Y:S01]  /*14a0*/  FFMA.FTZ R35, R26, R36, R27 ;  /* 0x000000241a237223 */ /* 0x000fe2000001001b */
[----:B------:R-:W-:Y:S02]  /*14b0*/  FMUL.FTZ R27, R28, UR16 ;  /* 0x000000101c1b7c20 */ /* 0x000fe40008410000 */
[----:B------:R-:W-:Y:S02]  /*14c0*/  FADD.FTZ R31, R31, R0 ;  /* 0x000000001f1f7221 */ /* 0x000fe40000010000 */
        /* <DEDUP_REMOVED lines=10> */
[----:B------:R-:W-:Y:S01]  /*1570*/  FADD.FTZ R26, R21, -UR21 ;  /* 0x80000015151a7e21 */ /* 0x000fe20008010000 */
[----:B------:R-:W-:Y:S01]  /*1580*/  FFMA.FTZ R34, R29, R37, R34 ;  /* 0x000000251d227223 */ /* 0x000fe20000010022 */
[-C--:B------:R-:W-:Y:S01]  /*1590*/  FFMA.FTZ R29, R30, R0.reuse, R35 ;  /* 0x000000001e1d7223 */ /* 0x080fe20000010023 */
[----:B------:R-:W-:Y:S01]  /*15a0*/  FADD.FTZ R46, R46, R37 ;  /* 0x000000252e2e7221 */ /* 0x000fe20000010000 */
[----:B------:R-:W-:Y:S01]  /*15b0*/  FMUL.FTZ R48, R26, UR16 ;  /* 0x000000101a307c20 */ /* 0x000fe20008410000 */
[----:B------:R-:W-:-:S03]  /*15c0*/  FMUL.FTZ R37, R25, R0 ;  /* 0x0000000019257220 */ /* 0x000fc60000410000 */
[----:B------:R-:W-:Y:S01]  /*15d0*/  FFMA.FTZ R26, R25, R48, R9 ;  /* 0x00000030191a7223 */ /* 0x000fe20000010009 */
[----:B------:R-:W-:Y:S01]  /*15e0*/  FFMA.FTZ R34, R30, R37, R34 ;  /* 0x000000251e227223 */ /* 0x000fe20000010022 */
[----:B------:R-:W-:Y:S01]  /*15f0*/  FADD.FTZ R46, R37, R46 ;  /* 0x0000002e252e7221 */ /* 0x000fe20000010000 */
[----:B------:R-:W-:Y:S01]  /*1600*/  FADD.FTZ R30, R33, R39 ;  /* 0x00000027211e7221 */ /* 0x000fe20000010000 */
[----:B------:R-:W-:-:S06]  /*1610*/  FMUL.FTZ R28, R26, -1.4426950216293334961 ;  /* 0xbfb8aa3b1a1c7820 */ /* 0x000fcc0000410000 */
[----:B------:R-:W0:Y:S02]  /*1620*/  MUFU.EX2 R28, R28 ;  /* 0x0000001c001c7308 */ /* 0x000e240000000800 */
[----:B0-----:R-:W-:Y:S01]  /*1630*/  FADD.FTZ R32, R28, 1 ;  /* 0x3f8000001c207421 */ /* 0x001fe20000010000 */
[----:B------:R-:W-:-:S05]  /*1640*/  FFMA.FTZ R28, R27, R39, R38 ;  /* 0x000000271b1c7223 */ /* 0x000fca0000010026 */
[----:B------:R-:W0:Y:S02]  /*1650*/  MUFU.RCP R32, R32 ;  /* 0x0000002000207308 */ /* 0x000e240000001000 */
[----:B0-----:R-:W-:-:S04]  /*1660*/  FADD.FTZ R35, -R32, 1 ;  /* 0x3f80000020237421 */ /* 0x001fc80000010100 */
[----:B------:R-:W-:Y:S01]  /*1670*/  FFMA.FTZ R35, R26, R35, 1 ;  /* 0x3f8000001a237423 */ /* 0x000fe20000010023 */
[----:B------:R-:W-:-:S04]  /*1680*/  FMUL.FTZ R26, R23, R32 ;  /* 0x00000020171a7220 */ /* 0x000fc80000410000 */
[----:B------:R-:W-:Y:S01]  /*1690*/  FMUL.FTZ R26, R26, R35 ;  /* 0x000000231a1a7220 */ /* 0x000fe20000410000 */
[----:B------:R-:W-:-:S03]  /*16a0*/  FMUL.FTZ R35, R24, R39 ;  /* 0x0000002718237220 */ /* 0x000fc60000410000 */
[-C--:B------:R-:W-:Y:S01]  /*16b0*/  FFMA.FTZ R29, R48, R26.reuse, R29 ;  /* 0x0000001a301d7223 */ /* 0x080fe2000001001d */
[----:B------:R-:W-:Y:S01]  /*16c0*/  FFMA.FTZ R34, R27, R35, R34 ;  /* 0x000000231b227223 */ /* 0x000fe20000010022 */
[----:B------:R-:W-:Y:S01]  /*16d0*/  FADD.FTZ R46, R46, R35 ;  /* 0x000000232e2e7221 */ /* 0x000fe20000010000 */
[----:B------:R-:W-:Y:S01]  /*16e0*/  FMUL.FTZ R35, R25, R26 ;  /* 0x0000001a19237220 */ /* 0x000fe20000410000 */
[----:B------:R-:W-:-:S03]  /*16f0*/  FADD.FTZ R31, R31, R26 ;  /* 0x0000001a1f1f7221 */ /* 0x000fc60000010000 */
[----:B------:R-:W-:Y:S01]  /*1700*/  FFMA.FTZ R32, R48, R35, R34 ;  /* 0x0000002330207223 */ /* 0x000fe20000010022 */
[----:B------:R-:W-:-:S07]  /*1710*/  FADD.FTZ R35, R35, R46 ;  /* 0x0000002e23237221 */ /* 0x000fce0000010000 */
.L_x_1245:
[----:B------:R-:W0:Y:S01]  /*1720*/  SHFL.DOWN PT, R0, R32, 0x1, 0x1f ;  /* 0x08201f0020007f89 */ /* 0x000e2200000e0000 */
[C---:B------:R-:W-:Y:S01]  /*1730*/  ISETP.GT.AND P0, PT, R4.reuse, 0x1e, PT ;  /* 0x0000001e0400780c */ /* 0x040fe20003f04270 */
[----:B------:R-:W1:Y:S01]  /*1740*/  S2UR UR8, SR_CgaCtaId ;  /* 0x00000000000879c3 */ /* 0x000e620000008800 */
[----:B------:R-:W-:Y:S01]  /*1750*/  UMOV UR7, 0x400 ;  /* 0x0000040000077882 */ /* 0x000fe20000000000 */
[----:B------:R-:W2:Y:S01]  /*1760*/  SHFL.DOWN PT, R26, R35, 0x1, 0x1f ;  /* 0x08201f00231a7f89 */ /* 0x000ea200000e0000 */
[----:B------:R-:W-:Y:S01]  /*1770*/  UIADD3 UR6, UPT, UPT, UR7, 0xd0, URZ ;  /* 0x000000d007067890 */ /* 0x000fe2000fffe0ff */
[C---:B------:R-:W-:Y:S01]  /*1780*/  ISETP.GT.AND P2, PT, R4.reuse, 0xf, PT ;  /* 0x0000000f0400780c */ /* 0x040fe20003f44270 */
[----:B------:R-:W3:Y:S01]  /*1790*/  LDCU UR18, c[0x0][0x370] ;  /* 0x00006e00ff1277ac */ /* 0x000ee20008000800 */
[----:B------:R-:W-:Y:S01]  /*17a0*/  ISETP.GT.AND P1, PT, R4, 0x17, PT ;  /* 0x000000170400780c */ /* 0x000fe20003f24270 */
[----:B------:R-:W-:Y:S05]  /*17b0*/  BSSY.RECONVERGENT B0, `(.L_x_1246) ;  /* 0x0000024000007945 */ /* 0x000fea0003800200 */
        /* <DEDUP_REMOVED lines=26> */
[----:B---3--:R-:W-:Y:S05]  /*1960*/  @P2 BRA `(.L_x_1247) ;  /* 0x0000000000202947 */ /* 0x008fea0003800000 */
        /* <DEDUP_REMOVED lines=8> */
.L_x_1247:
[----:B------:R-:W-:Y:S05]  /*19f0*/  BSYNC.RECONVERGENT B0 ;  /* 0x0000000000007941 */ /* 0x000fea0003800200 */
.L_x_1246:
[----:B------:R-:W-:Y:S06]  /*1a00*/  BAR.SYNC.DEFER_BLOCKING 0x0 ;  /* 0x0000000000007b1d */ /* 0x000fec0000010000 */
[----:B------:R-:W-:Y:S04]  /*1a10*/  BSSY.RECONVERGENT B0, `(.L_x_1248) ;  /* 0x0000035000007945 */ /* 0x000fe80003800200 */
[----:B------:R-:W-:Y:S05]  /*1a20*/  @P0 BRA `(.L_x_1249) ;  /* 0x0000000000cc0947 */ /* 0x000fea0003800000 */
[----:B------:R-:W-:-:S09]  /*1a30*/  ULEA UR6, UR8, UR7, 0x18 ;  /* 0x0000000708067291 */ /* 0x000fd2000f8ec0ff */
[----:B-1-3--:R-:W1:Y:S04]  /*1a40*/  LDS.128 R32, [UR6+0x20] ;  /* 0x00002006ff207984 */ /* 0x00ae680008000c00 */
[----:B0-----:R-:W0:Y:S01]  /*1a50*/  LDS.128 R36, [UR6+0x30] ;  /* 0x00003006ff247984 */ /* 0x001e220008000c00 */
[----:B-1----:R-:W-:Y:S01]  /*1a60*/  FADD.FTZ R47, R26, R32 ;  /* 0x000000201a2f7221 */ /* 0x002fe20000010000 */
[----:B--2---:R-:W-:-:S03]  /*1a70*/  FADD.FTZ R26, R27, R33 ;  /* 0x000000211b1a7221 */ /* 0x004fc60000010000 */
        /* <DEDUP_REMOVED lines=46> */
.L_x_1249:
[----:B------:R-:W-:Y:S05]  /*1d60*/  BSYNC.RECONVERGENT B0 ;  /* 0x0000000000007941 */ /* 0x000fea0003800200 */
.L_x_1248:
[----:B------:R-:W-:Y:S06]  /*1d70*/  BAR.SYNC.DEFER_BLOCKING 0x0 ;  /* 0x0000000000007b1d */ /* 0x000fec0000010000 */
[----:B------:R-:W-:Y:S04]  /*1d80*/  BSSY.RECONVERGENT B0, `(.L_x_1250) ;  /* 0x000004d000007945 */ /* 0x000fe80003800200 */
[----:B------:R-:W-:Y:S05]  /*1d90*/  @P3 BRA `(.L_x_1251) ;  /* 0x00000004002c3947 */ /* 0x000fea0003800000 */
[----:B-1-3--:R-:W1:Y:S04]  /*1da0*/  LDS.128 R32, [R41+0x2a0] ;  /* 0x0002a00029207984 */ /* 0x00ae680000000c00 */
[----:B0-----:R-:W0:Y:S01]  /*1db0*/  LDS.128 R36, [R41+0x540] ;  /* 0x0005400029247984 */ /* 0x001e220000000c00 */
        /* <DEDUP_REMOVED lines=61> */
[----:B------:R-:W0:Y:S01]  /*2190*/  LDS.128 R32, [R41+0x24c0] ;  /* 0x0024c00029207984 */ /* 0x000e220000000c00 */
[----:B------:R-:W-:Y:S01]  /*21a0*/  FADD.FTZ R37, R37, R30 ;  /* 0x0000001e25257221 */ /* 0x000fe20000010000 */
[----:B------:R-:W-:-:S02]  /*21b0*/  FADD.FTZ R36, R36, R31 ;  /* 0x0000001f24247221 */ /* 0x000fc40000010000 */
        /* <DEDUP_REMOVED lines=9> */
.L_x_1251:
[----:B------:R-:W-:Y:S05]  /*2250*/  BSYNC.RECONVERGENT B0 ;  /* 0x0000000000007941 */ /* 0x000fea0003800200 */
.L_x_1250:
[----:B------:R-:W-:Y:S04]  /*2260*/  BSSY.RECONVERGENT B0, `(.L_x_1252) ;  /* 0x000001d000007945 */ /* 0x000fe80003800200 */
[----:B------:R-:W-:Y:S05]  /*2270*/  @P3 BRA `(.L_x_1253) ;  /* 0x00000000006c3947 */ /* 0x000fea0003800000 */
[----:B---3--:R-:W3:Y:S01]  /*2280*/  LDC.64 R32, c[0x0][0x3d8] ;  /* 0x0000f600ff207b82 */ /* 0x008ee20000000a00 */
[----:B------:R-:W-:-:S07]  /*2290*/  IMAD R7, R7, 0x2a, R0 ;  /* 0x0000002a07077824 */ /* 0x000fce00078e0200 */
[----:B------:R-:W1:Y:S01]  /*22a0*/  LDC.64 R46, c[0x0][0x3f8] ;  /* 0x0000fe00ff2e7b82 */ /* 0x000e620000000a00 */
[----:B---3--:R-:W-:-:S05]  /*22b0*/  IMAD.WIDE R32, R7, 0x4, R32 ;  /* 0x0000000407207825 */ /* 0x008fca00078e0220 */
[----:B------:R3:W-:Y:S01]  /*22c0*/  REDG.E.ADD.F32.FTZ.RN.STRONG.GPU desc[UR14][R32.64], R28 ;  /* 0x0000001c200079a6 */ /* 0x0007e2000c12f30e */
[----:B-1----:R-:W-:Y:S01]  /*22d0*/  IMAD.WIDE.U32 R34, R46, 0x3, RZ ;  /* 0x000000032e227825 */ /* 0x002fe200078e00ff */
[----:B------:R-:W-:-:S04]  /*22e0*/  LEA R7, R47, R47, 0x1 ;  /* 0x0000002f2f077211 */ /* 0x000fc800078e08ff */
[----:B------:R-:W-:-:S04]  /*22f0*/  IADD3 R35, PT, PT, R35, R7, RZ ;  /* 0x0000000723237210 */ /* 0x000fc80007ffe0ff */
[----:B------:R-:W-:Y:S02]  /*2300*/  LEA.HI R7, P3, R35, R34, RZ, 0x1 ;  /* 0x0000002223077211 */ /* 0x000fe400078708ff */
[----:B------:R-:W-:Y:S02]  /*2310*/  LEA.HI R38, P1, R47, R46, RZ, 0x1 ;  /* 0x0000002e2f267211 */ /* 0x000fe400078308ff */
[----:B------:R-:W-:Y:S02]  /*2320*/  IADD3.X R34, PT, PT, RZ, R35, RZ, P3, !PT ;  /* 0x00000023ff227210 */ /* 0x000fe40001ffe4ff */
[----:B------:R-:W-:Y:S02]  /*2330*/  SHF.L.U32 R35, R38, 0x1, RZ ;  /* 0x0000000126237819 */ /* 0x000fe400000006ff */
[C---:B------:R-:W-:Y:S02]  /*2340*/  SHF.L.U64.HI R39, R7.reuse, 0x1, R34 ;  /* 0x0000000107277819 */ /* 0x040fe40000010222 */
[----:B------:R-:W-:-:S02]  /*2350*/  SHF.L.U32 R7, R7, 0x1, RZ ;  /* 0x0000000107077819 */ /* 0x000fc400000006ff */
[----:B--2---:R-:W-:Y:S02]  /*2360*/  IADD3.X R41, PT, PT, RZ, R47, RZ, P1, !PT ;  /* 0x0000002fff297210 */ /* 0x004fe40000ffe4ff */
[----:B------:R-:W-:Y:S02]  /*2370*/  LOP3.LUT R35, R35, 0xfffffffc, RZ, 0xc0, !PT ;  /* 0xfffffffc23237812 */ /* 0x000fe400078ec0ff */
[----:B0-----:R-:W-:Y:S02]  /*2380*/  LEA R36, P2, R46, R32, 0x2 ;  /* 0x000000202e247211 */ /* 0x001fe400078410ff */
[----:B------:R-:W-:Y:S02]  /*2390*/  LOP3.LUT R7, R7, 0xfffffffc, RZ, 0xc0, !PT ;  /* 0xfffffffc07077812 */ /* 0x000fe400078ec0ff */
[----:B------:R-:W-:Y:S02]  /*23a0*/  SHF.L.U64.HI R41, R38, 0x1, R41 ;  /* 0x0000000126297819 */ /* 0x000fe40000010229 */
[----:B------:R-:W-:-:S02]  /*23b0*/  IADD3 R34, P1, PT, R32, R35, RZ ;  /* 0x0000002320227210 */ /* 0x000fc40007f3e0ff */
[----:B------:R-:W-:Y:S02]  /*23c0*/  LEA.HI.X R37, R46, R33, R47, 0x2, P2 ;  /* 0x000000212e257211 */ /* 0x000fe400010f142f */
[----:B---3--:R-:W-:Y:S02]  /*23d0*/  IADD3 R32, P2, PT, R32, R7, RZ ;  /* 0x0000000720207210 */ /* 0x008fe40007f5e0ff */
[C---:B------:R-:W-:Y:S02]  /*23e0*/  IADD3.X R35, PT, PT, R33.reuse, R41, RZ, P1, !PT ;  /* 0x0000002921237210 */ /* 0x040fe40000ffe4ff */
[----:B------:R-:W-:-:S03]  /*23f0*/  IADD3.X R33, PT, PT, R33, R39, RZ, P2, !PT ;  /* 0x0000002721217210 */ /* 0x000fc600017fe4ff */
[----:B------:R4:W-:Y:S04]  /*2400*/  REDG.E.ADD.F32.FTZ.RN.STRONG.GPU desc[UR14][R34.64], R29 ;  /* 0x0000001d220079a6 */ /* 0x0009e8000c12f30e */
[----:B------:R4:W-:Y:S04]  /*2410*/  REDG.E.ADD.F32.FTZ.RN.STRONG.GPU desc[UR14][R36.64], R30 ;  /* 0x0000001e240079a6 */ /* 0x0009e8000c12f30e */
[----:B------:R4:W-:Y:S02]  /*2420*/  REDG.E.ADD.F32.FTZ.RN.STRONG.GPU desc[UR14][R32.64], R31 ;  /* 0x0000001f200079a6 */ /* 0x0009e4000c12f30e */
.L_x_1253:
[----:B------:R-:W-:Y:S05]  /*2430*/  BSYNC.RECONVERGENT B0 ;  /* 0x0000000000007941 */ /* 0x000fea0003800200 */
.L_x_1252:
[----:B------:R-:W-:-:S09]  /*2440*/  UISETP.GE.U32.AND UP0, UPT, UR18, 0x2, UPT ;  /* 0x000000021200788c */ /* 0x000fd2000bf06070 */
[----:B------:R-:W-:Y:S05]  /*2450*/  BRA.U !UP0, `(.L_x_1254) ;  /* 0x0000001108747547 */ /* 0x000fea000b800000 */
[----:B------:R-:W5:Y:S01]  /*2460*/  LDCU UR13, c[0x0][0x374] ;  /* 0x00006e80ff0d77ac */ /* 0x000f620008000800 */
[----:B------:R-:W0:Y:S01]  /*2470*/  S2UR UR10, SR_CTAID.Y ;  /* 0x00000000000a79c3 */ /* 0x000e220000002600 */
[----:B------:R-:W1:Y:S01]  /*2480*/  LDCU.64 UR6, c[0x0][0x3d0] ;  /* 0x00007a00ff0677ac */ /* 0x000e620008000a00 */
[----:B------:R-:W-:-:S04]  /*2490*/  ULOP3.LUT UR19, UR4, 0x1, URZ, 0xc0, !UPT ;  /* 0x0000000104137892 */ /* 0x000fc8000f8ec0ff */
[----:B-----5:R-:W-:-:S04]  /*24a0*/  UIMAD UR8, UR19, UR13, URZ ;  /* 0x0000000d130872a4 */ /* 0x020fc8000f8e02ff */
[----:B------:R-:W-:-:S04]  /*24b0*/  UIMAD UR8, UR8, UR18, URZ ;  /* 0x00000012080872a4 */ /* 0x000fc8000f8e02ff */
[----:B------:R-:W-:-:S04]  /*24c0*/  USHF.L.U32 UR8, UR8, 0x1, URZ ;  /* 0x0000000108087899 */ /* 0x000fc800080006ff */
[----:B-1----:R-:W-:Y:S01]  /*24d0*/  UIMAD.WIDE UR8, UR8, 0x4, UR6 ;  /* 0x00000004080878a5 */ /* 0x002fe2000f8e0206 */
[----:B0-----:R-:W-:Y:S11]  /*24e0*/  @P0 BRA `(.L_x_1255) ;  /* 0x0000000000780947 */ /* 0x001ff60003800000 */
[----:B--2-4-:R-:W0:Y:S01]  /*24f0*/  LDC.64 R28, c[0x0][0x3c8] ;  /* 0x0000f200ff1c7b82 */ /* 0x014e220000000a00 */
[----:B------:R-:W-:Y:S02]  /*2500*/  ULOP3.LUT UP0, UR11, UR4, 0x2, URZ, 0xc0, !UPT ;  /* 0x00000002040b7892 */ /* 0x000fe4000f80c0ff */
[----:B------:R-:W-:Y:S02]  /*2510*/  UIMAD UR17, UR19, UR13, UR10 ;  /* 0x0000000d131172a4 */ /* 0x000fe4000f8e020a */
[----:B------:R-:W-:Y:S02]  /*2520*/  UIMAD UR6, UR12, UR13, UR10 ;  /* 0x0000000d0c0672a4 */ /* 0x000fe4000f8e020a */
[----:B------:R-:W-:Y:S01]  /*2530*/  PLOP3.LUT P0, PT, PT, PT, UP0, 0x80, 0x8 ;  /* 0x000000000008781c */ /* 0x000fe20003f0f008 */
[----:B------:R-:W-:Y:S01]  /*2540*/  UIADD3 UR11, UPT, UPT, -UR11, 0x1, URZ ;  /* 0x000000010b0b7890 */ /* 0x000fe2000fffe1ff */
[----:B------:R-:W-:Y:S01]  /*2550*/  MOV R7, UR17 ;  /* 0x0000001100077c02 */ /* 0x000fe20008000f00 */
[----:B------:R-:W-:Y:S01]  /*2560*/  UIMAD.WIDE.U32 UR6, UR6, 0x8, UR8 ;  /* 0x00000008060678a5 */ /* 0x000fe2000f8e0008 */
[----:B---3--:R-:W-:-:S04]  /*2570*/  SEL R32, RZ, UR18, P0 ;  /* 0x00000012ff207c07 */ /* 0x008fc80008000000 */
[----:B------:R-:W-:Y:S02]  /*2580*/  ISETP.NE.AND P0, PT, R32, -0x1, PT ;  /* 0xffffffff2000780c */ /* 0x000fe40003f05270 */
[----:B------:R-:W-:Y:S02]  /*2590*/  MOV R30, UR6 ;  /* 0x00000006001e7c02 */ /* 0x000fe40008000f00 */
[----:B------:R-:W-:Y:S01]  /*25a0*/  MOV R31, UR7 ;  /* 0x00000007001f7c02 */ /* 0x000fe20008000f00 */
[----:B0-----:R-:W-:Y:S01]  /*25b0*/  IMAD.WIDE.U32 R28, R7, 0x4, R28 ;  /* 0x00000004071c7825 */ /* 0x001fe200078e001c */
[----:B------:R-:W-:-:S03]  /*25c0*/  MOV R7, UR11 ;  /* 0x0000000b00077c02 */ /* 0x000fc60008000f00 */
[----:B------:R0:W-:Y:S01]  /*25d0*/  STG.E.64 desc[UR14][R30.64], R26 ;  /* 0x0000001a1e007986 */ /* 0x0001e2000c101b0e */
[----:B------:R-:W-:Y:S06]  /*25e0*/  MEMBAR.ALL.GPU ;  /* 0x0000000000007992 */ /* 0x000fec000000a000 */
[----:B------:R-:W-:-:S00]  /*25f0*/  ERRBAR ;  /* 0x00000000000079ab */ /* 0x000fc00000000000 */
[----:B------:R-:W-:Y:S06]  /*2600*/  CGAERRBAR ;  /* 0x00000000000075ab */ /* 0x000fec0000000000 */
[----:B------:R0:W-:Y:S01]  /*2610*/  REDG.E.ADD.S32.STRONG.GPU desc[UR14][R28.64], R7 ;  /* 0x000000071c00798e */ /* 0x0001e2000c12e30e */
[----:B------:R-:W-:Y:S05]  /*2620*/  @!P0 BRA `(.L_x_1255) ;  /* 0x0000000000288947 */ /* 0x000fea0003800000 */
[----:B------:R-:W1:Y:S01]  /*2630*/  LDC R33, c[0x0][0x2f8] ;  /* 0x0000be00ff217b82 */ /* 0x000e620000000800 */
[----:B0-----:R-:W-:-:S07]  /*2640*/  MOV R7, 0xffffffff ;  /* 0xffffffff00077802 */ /* 0x001fce0000000f00 */
.L_x_1256:
        /* <DEDUP_REMOVED lines=8> */
.L_x_1255:
[----:B0-----:R-:W-:Y:S01]  /*26d0*/  MOV R7, UR18 ;  /* 0x0000001200077c02 */ /* 0x001fe20008000f00 */
[----:B------:R-:W-:Y:S05]  /*26e0*/  WARPSYNC.ALL ;  /* 0x0000000000007948 */ /* 0x000fea0003800000 */
[----:B------:R-:W-:Y:S01]  /*26f0*/  ISETP.GE.U32.AND P0, PT, R7, 0x8, PT ;  /* 0x000000080700780c */ /* 0x000fe20003f06070 */
[----:B------:R-:W-:Y:S01]  /*2700*/  BAR.SYNC.DEFER_BLOCKING 0x0 ;  /* 0x0000000000007b1d */ /* 0x000fe20000010000 */
[----:B------:R-:W-:-:S11]  /*2710*/  HFMA2 R7, -RZ, RZ, 0, 0 ;  /* 0x00000000ff077431 */ /* 0x000fd600000001ff */
[----:B------:R-:W-:Y:S05]  /*2720*/  @!P0 BRA `(.L_x_1257) ;  /* 0x0000000800908947 */ /* 0x000fea0003800000 */
[----:B------:R-:W0:Y:S01]  /*2730*/  S2R R7, SR_TID.X ;  /* 0x0000000000077919 */ /* 0x000e220000002100 */
[----:B------:R-:W1:Y:S01]  /*2740*/  S2UR UR8, SR_CTAID.X ;  /* 0x00000000000879c3 */ /* 0x000e620000002500 */
[----:B--2---:R-:W-:Y:S01]  /*2750*/  MOV R28, RZ ;  /* 0x000000ff001c7202 */ /* 0x004fe20000000f00 */
[----:B------:R-:W-:Y:S02]  /*2760*/  ULEA UR9, UR13, UR10, 0x1 ;  /* 0x0000000a0d097291 */ /* 0x000fe4000f8e08ff */
[----:B------:R-:W-:Y:S02]  /*2770*/  ULEA UR11, UR13, UR10, 0x2 ;  /* 0x0000000a0d0b7291 */ /* 0x000fe4000f8e10ff */
[----:B------:R-:W-:Y:S02]  /*2780*/  UIMAD UR17, UR13, 0x6, UR10 ;  /* 0x000000060d1178a4 */ /* 0x000fe4000f8e020a */
[----:B------:R-:W-:Y:S02]  /*2790*/  UIMAD UR18, UR13, 0x5, UR10 ;  /* 0x000000050d1278a4 */ /* 0x000fe4000f8e020a */
[----:B------:R-:W-:-:S02]  /*27a0*/  UIMAD UR19, UR13, 0x3, UR10 ;  /* 0x000000030d1378a4 */ /* 0x000fc4000f8e020a */
[----:B------:R-:W-:Y:S02]  /*27b0*/  UIMAD UR20, UR13, 0x7, UR10 ;  /* 0x000000070d1478a4 */ /* 0x000fe4000f8e020a */
[----:B------:R-:W-:Y:S02]  /*27c0*/  UIADD3 UR6, UPT, UPT, UR10, UR13, URZ ;  /* 0x0000000d0a067290 */ /* 0x000fe4000fffe0ff */
[----:B------:R-:W-:-:S12]  /*27d0*/  UIADD3 UR13, UPT, UPT, -UR12, URZ, URZ ;  /* 0x000000ff0c0d7290 */ /* 0x000fd8000fffe1ff */
.L_x_1258:
[----:B------:R-:W-:Y:S01]  /*27e0*/  ISETP.NE.AND P5, PT, RZ, UR13, PT ;  /* 0x0000000dff007c0c */ /* 0x000fe2000bfa5270 */
[----:B-1----:R-:W-:Y:S01]  /*27f0*/  UMOV UR12, UR8 ;  /* 0x00000008000c7c82 */ /* 0x002fe20008000000 */
[----:B----4-:R-:W-:Y:S02]  /*2800*/  MOV R33, UR4 ;  /* 0x0000000400217c02 */ /* 0x010fe40008000f00 */
[----:B------:R-:W-:-:S13]  /*2810*/  ISETP.NE.OR P5, PT, R0, RZ, !P5 ;  /* 0x000000ff0000720c */ /* 0x000fda0006fa5670 */
[----:B------:R-:W1:Y:S01]  /*2820*/  @!P5 LDC R0, c[0x0][0x374] ;  /* 0x0000dd00ff00db82 */ /* 0x000e620000000800 */
[----:B------:R-:W-:-:S07]  /*2830*/  @!P5 LOP3.LUT R33, R33, 0x1, RZ, 0xc0, !PT ;  /* 0x000000012121d812 */ /* 0x000fce00078ec0ff */
[----:B------:R-:W2:Y:S08]  /*2840*/  @!P5 LDC R29, c[0x0][0x370] ;  /* 0x0000dc00ff1ddb82 */ /* 0x000eb00000000800 */
[----:B------:R-:W4:Y:S01]  /*2850*/  @!P5 LDC.64 R30, c[0x0][0x3d0] ;  /* 0x0000f400ff1edb82 */ /* 0x000f220000000a00 */
[----:B-1----:R-:W-:-:S04]  /*2860*/  @!P5 IMAD R0, R0, R33, RZ ;  /* 0x000000210000d224 */ /* 0x002fc800078e02ff */
[----:B--2---:R-:W-:-:S05]  /*2870*/  @!P5 IMAD R0, R0, R29, RZ ;  /* 0x0000001d0000d224 */ /* 0x004fca00078e02ff */
[----:B------:R-:W-:Y:S02]  /*2880*/  @!P5 SHF.L.U32 R29, R0, 0x1, RZ ;  /* 0x00000001001dd819 */ /* 0x000fe400000006ff */
[----:B------:R-:W-:-:S03]  /*2890*/  IADD3 R0, PT, PT, R28, 0x1, RZ ;  /* 0x000000011c007810 */ /* 0x000fc60007ffe0ff */
[----:B----4-:R-:W-:Y:S01]  /*28a0*/  @!P5 IMAD.WIDE R30, R29, 0x4, R30 ;  /* 0x000000041d1ed825 */ /* 0x010fe200078e021e */
[----:B------:R-:W-:Y:S02]  /*28b0*/  MOV R29, UR10 ;  /* 0x0000000a001d7c02 */ /* 0x000fe40008000f00 */
[----:B------:R-:W-:Y:S02]  /*28c0*/  ISETP.NE.AND P4, PT, R0, UR12, PT ;  /* 0x0000000c00007c0c */ /* 0x000fe4000bf85270 */
[----:B0-----:R-:W-:Y:S01]  /*28d0*/  MOV R0, R7 ;  /* 0x0000000700007202 */ /* 0x001fe20000000f00 */
[----:B------:R-:W-:-:S03]  /*28e0*/  @!P5 IMAD.WIDE.U32 R30, R29, 0x8, R30 ;  /* 0x000000081d1ed825 */ /* 0x000fc600078e001e */
[----:B------:R-:W-:-:S03]  /*28f0*/  ISETP.NE.OR P4, PT, R0, RZ, !P4 ;  /* 0x000000ff0000720c */ /* 0x000fc60006785670 */
[----:B------:R-:W2:Y:S01]  /*2900*/  @!P5 LDG.E.64 R30, desc[UR14][R30.64] ;  /* 0x0000000e1e1ed981 */ /* 0x000ea2000c1e1b00 */
[C---:B------:R-:W-:Y:S02]  /*2910*/  IADD3 R29, PT, PT, R28.reuse, 0x2, RZ ;  /* 0x000000021c1d7810 */ /* 0x040fe40007ffe0ff */
[----:B------:R-:W-:Y:S02]  /*2920*/  MOV R37, UR4 ;  /* 0x0000000400257c02 */ /* 0x000fe40008000f00 */
[----:B------:R-:W-:Y:S02]  /*2930*/  ISETP.NE.AND P3, PT, R29, UR12, PT ;  /* 0x0000000c1d007c0c */ /* 0x000fe4000bf65270 */
[----:B------:R-:W-:Y:S02]  /*2940*/  IADD3 R29, PT, PT, R28, 0x3, RZ ;  /* 0x000000031c1d7810 */ /* 0x000fe40007ffe0ff */
[----:B------:R-:W-:Y:S01]  /*2950*/  ISETP.NE.OR P3, PT, R0, RZ, !P3 ;  /* 0x000000ff0000720c */ /* 0x000fe20005f65670 */
[----:B------:R-:W0:Y:S01]  /*2960*/  @!P4 LDC R34, c[0x0][0x374] ;  /* 0x0000dd00ff22cb82 */ /* 0x000e220000000800 */
[----:B------:R-:W-:-:S02]  /*2970*/  @!P4 LOP3.LUT R37, R37, 0x1, RZ, 0xc0, !PT ;  /* 0x000000012525c812 */ /* 0x000fc400078ec0ff */
[----:B------:R-:W-:-:S04]  /*2980*/  ISETP.NE.AND P2, PT, R29, UR12, PT ;  /* 0x0000000c1d007c0c */ /* 0x000fc8000bf45270 */
[----:B------:R-:W-:Y:S01]  /*2990*/  ISETP.NE.OR P2, PT, R0, RZ, !P2 ;  /* 0x000000ff0000720c */ /* 0x000fe20005745670 */
[----:B------:R-:W1:Y:S08]  /*29a0*/  @!P4 LDC R36, c[0x0][0x370] ;  /* 0x0000dc00ff24cb82 */ /* 0x000e700000000800 */
[----:B---3--:R-:W3:Y:S08]  /*29b0*/  @!P4 LDC.64 R32, c[0x0][0x3d0] ;  /* 0x0000f400ff20cb82 */ /* 0x008ef00000000a00 */
[----:B------:R-:W4:Y:S01]  /*29c0*/  @!P3 LDC R35, c[0x0][0x374] ;  /* 0x0000dd00ff23bb82 */ /* 0x000f220000000800 */
[----:B0-----:R-:W-:Y:S01]  /*29d0*/  @!P4 IMAD R29, R34, R37, RZ ;  /* 0x00000025221dc224 */ /* 0x001fe200078e02ff */
[----:B------:R-:W-:-:S04]  /*29e0*/  MOV R34, UR4 ;  /* 0x0000000400227c02 */ /* 0x000fc80008000f00 */
[----:B------:R-:W-:Y:S02]  /*29f0*/  @!P3 LOP3.LUT R34, R34, 0x1, RZ, 0xc0, !PT ;  /* 0x000000012222b812 */ /* 0x000fe400078ec0ff */
[----:B------:R-:W0:Y:S01]  /*2a00*/  @!P3 LDC R37, c[0x0][0x370] ;  /* 0x0000dc00ff25bb82 */ /* 0x000e220000000800 */
[----:B-1----:R-:W-:-:S05]  /*2a10*/  @!P4 IMAD R29, R29, R36, RZ ;  /* 0x000000241d1dc224 */ /* 0x002fca00078e02ff */
[----:B------:R-:W-:Y:S02]  /*2a20*/  @!P4 SHF.L.U32 R29, R29, 0x1, RZ ;  /* 0x000000011d1dc819 */ /* 0x000fe400000006ff */
[----:B------:R-:W1:Y:S03]  /*2a30*/  @!P2 LDC R38, c[0x0][0x374] ;  /* 0x0000dd00ff26ab82 */ /* 0x000e660000000800 */
[----:B---3--:R-:W-:Y:S01]  /*2a40*/  @!P4 IMAD.WIDE R32, R29, 0x4, R32 ;  /* 0x000000041d20c825 */ /* 0x008fe200078e0220 */
[----:B------:R-:W-:-:S03]  /*2a50*/  MOV R29, UR6 ;  /* 0x00000006001d7c02 */ /* 0x000fc60008000f00 */
[----:B----4-:R-:W-:Y:S01]  /*2a60*/  @!P3 IMAD R34, R35, R34, RZ ;  /* 0x000000222322b224 */ /* 0x010fe200078e02ff */
[----:B------:R-:W3:Y:S01]  /*2a70*/  @!P2 LDC R41, c[0x0][0x370] ;  /* 0x0000dc00ff29ab82 */ /* 0x000ee20000000800 */
[----:B------:R-:W-:-:S04]  /*2a80*/  @!P4 IMAD.WIDE.U32 R32, R29, 0x8, R32 ;  /* 0x000000081d20c825 */ /* 0x000fc800078e0020 */
[----:B0-----:R-:W-:Y:S02]  /*2a90*/  @!P3 IMAD R29, R34, R37, RZ ;  /* 0x00000025221db224 */ /* 0x001fe400078e02ff */
[----:B------:R0:W4:Y:S01]  /*2aa0*/  @!P4 LDG.E.64 R34, desc[UR14][R32.64] ;  /* 0x0000000e2022c981 */ /* 0x000122000c1e1b00 */
[----:B------:R-:W5:Y:S01]  /*2ab0*/  @!P3 LDC.64 R36, c[0x0][0x3d0] ;  /* 0x0000f400ff24bb82 */ /* 0x000f620000000a00 */
[----:B------:R-:W-:Y:S02]  /*2ac0*/  MOV R39, UR4 ;  /* 0x0000000400277c02 */ /* 0x000fe40008000f00 */
[----:B------:R-:W-:Y:S02]  /*2ad0*/  @!P3 SHF.L.U32 R29, R29, 0x1, RZ ;  /* 0x000000011d1db819 */ /* 0x000fe400000006ff */
[----:B------:R-:W-:-:S05]  /*2ae0*/  @!P2 LOP3.LUT R39, R39, 0x1, RZ, 0xc0, !PT ;  /* 0x000000012727a812 */ /* 0x000fca00078ec0ff */
[----:B-1----:R-:W-:-:S04]  /*2af0*/  @!P2 IMAD R38, R38, R39, RZ ;  /* 0x000000272626a224 */ /* 0x002fc800078e02ff */
[----:B---3--:R-:W-:Y:S02]  /*2b00*/  @!P2 IMAD R41, R38, R41, RZ ;  /* 0x000000292629a224 */ /* 0x008fe400078e02ff */
[----:B------:R-:W1:Y:S03]  /*2b10*/  @!P2 LDC.64 R38, c[0x0][0x3d0] ;  /* 0x0000f400ff26ab82 */ /* 0x000e660000000a00 */
[----:B0-----:R-:W-:Y:S01]  /*2b20*/  @!P2 SHF.L.U32 R33, R41, 0x1, RZ ;  /* 0x000000012921a819 */ /* 0x001fe200000006ff */
[----:B-----5:R-:W-:Y:S01]  /*2b30*/  @!P3 IMAD.WIDE R36, R29, 0x4, R36 ;  /* 0x000000041d24b825 */ /* 0x020fe200078e0224 */
[----:B------:R-:W-:-:S05]  /*2b40*/  MOV R29, UR9 ;  /* 0x00000009001d7c02 */ /* 0x000fca0008000f00 */
[----:B------:R-:W-:-:S06]  /*2b50*/  @!P3 IMAD.WIDE.U32 R36, R29, 0x8, R36 ;  /* 0x000000081d24b825 */ /* 0x000fcc00078e0024 */
[----:B------:R-:W3:Y:S01]  /*2b60*/  @!P3 LDG.E.64 R36, desc[UR14][R36.64] ;  /* 0x0000000e2424b981 */ /* 0x000ee2000c1e1b00 */
[----:B------:R-:W-:Y:S01]  /*2b70*/  MOV R29, UR19 ;  /* 0x00000013001d7c02 */ /* 0x000fe20008000f00 */
[----:B-1----:R-:W-:-:S04]  /*2b80*/  @!P2 IMAD.WIDE R32, R33, 0x4, R38 ;  /* 0x000000042120a825 */ /* 0x002fc800078e0226 */
[----:B------:R-:W-:-:S06]  /*2b90*/  @!P2 IMAD.WIDE.U32 R32, R29, 0x8, R32 ;  /* 0x000000081d20a825 */ /* 0x000fcc00078e0020 */
[----:B------:R-:W5:Y:S01]  /*2ba0*/  @!P2 LDG.E.64 R32, desc[UR14][R32.64] ;  /* 0x0000000e2020a981 */ /* 0x000f62000c1e1b00 */
[----:B------:R-:W-:Y:S02]  /*2bb0*/  IADD3 R29, PT, PT, R28, 0x4, RZ ;  /* 0x000000041c1d7810 */ /* 0x000fe40007ffe0ff */
[----:B------:R-:W-:Y:S02]  /*2bc0*/  MOV R38, UR4 ;  /* 0x0000000400267c02 */ /* 0x000fe40008000f00 */
[----:B------:R-:W-:Y:S02]  /*2bd0*/  ISETP.NE.AND P1, PT, R29, UR12, PT ;  /* 0x0000000c1d007c0c */ /* 0x000fe4000bf25270 */
[----:B------:R-:W-:Y:S02]  /*2be0*/  MOV R41, UR4 ;  /* 0x0000000400297c02 */ /* 0x000fe40008000f00 */
[----:B------:R-:W-:-:S13]  /*2bf0*/  ISETP.NE.OR P1, PT, R0, RZ, !P1 ;  /* 0x000000ff0000720c */ /* 0x000fda0004f25670 */
[----:B------:R-:W0:Y:S01]  /*2c00*/  @!P1 LDC R29, c[0x0][0x374] ;  /* 0x0000dd00ff1d9b82 */ /* 0x000e220000000800 */
[----:B------:R-:W-:-:S05]  /*2c10*/  @!P1 LOP3.LUT R38, R38, 0x1, RZ, 0xc0, !PT ;  /* 0x0000000126269812 */ /* 0x000fca00078ec0ff */
[----:B0-----:R-:W-:Y:S02]  /*2c20*/  @!P1 IMAD R29, R29, R38, RZ ;  /* 0x000000261d1d9224 */ /* 0x001fe400078e02ff */
[----:B------:R-:W0:Y:S02]  /*2c30*/  @!P1 LDC R38, c[0x0][0x370] ;  /* 0x0000dc00ff269b82 */ /* 0x000e240000000800 */
[----:B0-----:R-:W-:Y:S01]  /*2c40*/  @!P1 IMAD R29, R29, R38, RZ ;  /* 0x000000261d1d9224 */ /* 0x001fe200078e02ff */
[----:B------:R-:W-:-:S04]  /*2c50*/  IADD3 R38, PT, PT, R28, 0x6, RZ ;  /* 0x000000061c267810 */ /* 0x000fc80007ffe0ff */
[----:B------:R-:W-:Y:S02]  /*2c60*/  ISETP.NE.AND P6, PT, R38, UR12, PT ;  /* 0x0000000c26007c0c */ /* 0x000fe4000bfc5270 */
[----:B------:R-:W-:Y:S01]  /*2c70*/  @!P1 SHF.L.U32 R29, R29, 0x1, RZ ;  /* 0x000000011d1d9819 */ /* 0x000fe200000006ff */
[----:B--2---:R-:W-:Y:S01]  /*2c80*/  @!P5 FADD.FTZ R26, R26, R30 ;  /* 0x0000001e1a1ad221 */ /* 0x004fe20000010000 */
[----:B------:R-:W-:Y:S01]  /*2c90*/  IADD3 R30, PT, PT, R28, 0x5, RZ ;  /* 0x000000051c1e7810 */ /* 0x000fe20007ffe0ff */
[----:B------:R-:W-:Y:S01]  /*2ca0*/  @!P5 FADD.FTZ R27, R27, R31 ;  /* 0x0000001f1b1bd221 */ /* 0x000fe20000010000 */
[----:B------:R-:W-:Y:S02]  /*2cb0*/  ISETP.NE.OR P5, PT, R0, RZ, !P6 ;  /* 0x000000ff0000720c */ /* 0x000fe400077a5670 */
[----:B------:R-:W-:Y:S02]  /*2cc0*/  ISETP.NE.AND P0, PT, R30, UR12, PT ;  /* 0x0000000c1e007c0c */ /* 0x000fe4000bf05270 */
[----:B------:R-:W-:-:S02]  /*2cd0*/  MOV R31, UR4 ;  /* 0x00000004001f7c02 */ /* 0x000fc40008000f00 */
[----:B------:R-:W-:-:S13]  /*2ce0*/  ISETP.NE.OR P0, PT, R0, RZ, !P0 ;  /* 0x000000ff0000720c */ /* 0x000fda0004705670 */
[----:B------:R-:W0:Y:S01]  /*2cf0*/  @!P0 LDC R30, c[0x0][0x374] ;  /* 0x0000dd00ff1e8b82 */ /* 0x000e220000000800 */
[----:B------:R-:W-:-:S07]  /*2d00*/  @!P0 LOP3.LUT R31, R31, 0x1, RZ, 0xc0, !PT ;  /* 0x000000011f1f8812 */ /* 0x000fce00078ec0ff */
[----:B------:R-:W1:Y:S01]  /*2d10*/  @!P0 LDC R39, c[0x0][0x370] ;  /* 0x0000dc00ff278b82 */ /* 0x000e620000000800 */
[----:B0-----:R-:W-:-:S07]  /*2d20*/  @!P0 IMAD R30, R30, R31, RZ ;  /* 0x0000001f1e1e8224 */ /* 0x001fce00078e02ff */
[----:B------:R-:W0:Y:S01]  /*2d30*/  @!P5 LDC R31, c[0x0][0x374] ;  /* 0x0000dd00ff1fdb82 */ /* 0x000e220000000800 */
[----:B-1----:R-:W-:Y:S02]  /*2d40*/  @!P0 IMAD R38, R30, R39, RZ ;  /* 0x000000271e268224 */ /* 0x002fe400078e02ff */
[----:B----4-:R-:W-:Y:S01]  /*2d50*/  @!P4 FADD.FTZ R26, R26, R34 ;  /* 0x000000221a1ac221 */ /* 0x010fe20000010000 */
[----:B------:R-:W-:Y:S01]  /*2d60*/  MOV R34, UR4 ;  /* 0x0000000400227c02 */ /* 0x000fe20008000f00 */
[----:B------:R-:W-:Y:S01]  /*2d70*/  @!P4 FADD.FTZ R27, R27, R35 ;  /* 0x000000231b1bc221 */ /* 0x000fe20000010000 */
[----:B------:R-:W-:Y:S02]  /*2d80*/  IADD3 R35, PT, PT, R28, 0x7, RZ ;  /* 0x000000071c237810 */ /* 0x000fe40007ffe0ff */
[----:B------:R-:W-:Y:S02]  /*2d90*/  @!P5 LOP3.LUT R34, R34, 0x1, RZ, 0xc0, !PT ;  /* 0x000000012222d812 */ /* 0x000fe400078ec0ff */
[----:B------:R-:W-:-:S03]  /*2da0*/  ISETP.NE.AND P4, PT, R35, UR12, PT ;  /* 0x0000000c23007c0c */ /* 0x000fc6000bf85270 */
[----:B0-----:R-:W-:Y:S01]  /*2db0*/  @!P5 IMAD R31, R31, R34, RZ ;  /* 0x000000221f1fd224 */ /* 0x001fe200078e02ff */
[----:B------:R-:W-:Y:S01]  /*2dc0*/  ISETP.NE.OR P4, PT, R0, RZ, !P4 ;  /* 0x000000ff0000720c */ /* 0x000fe20006785670 */
[----:B------:R-:W0:-:S12]  /*2dd0*/  @!P5 LDC R34, c[0x0][0x370] ;  /* 0x0000dc00ff22db82 */ /* 0x000e180000000800 */
[----:B------:R-:W-:Y:S01]  /*2de0*/  @!P4 LOP3.LUT R41, R41, 0x1, RZ, 0xc0, !PT ;  /* 0x000000012929c812 */ /* 0x000fe200078ec0ff */
[----:B0-----:R-:W-:Y:S02]  /*2df0*/  @!P5 IMAD R39, R31, R34, RZ ;  /* 0x000000221f27d224 */ /* 0x001fe400078e02ff */
[----:B---3--:R-:W-:Y:S01]  /*2e00*/  @!P3 FADD.FTZ R26, R26, R36 ;  /* 0x000000241a1ab221 */ /* 0x008fe20000010000 */
[----:B------:R-:W0:Y:S01]  /*2e10*/  @!P0 LDC.64 R34, c[0x0][0x3d0] ;  /* 0x0000f400ff228b82 */ /* 0x000e220000000a00 */
[----:B------:R-:W-:Y:S01]  /*2e20*/  @!P3 FADD.FTZ R27, R27, R37 ;  /* 0x000000251b1bb221 */ /* 0x000fe20000010000 */
[----:B------:R-:W-:Y:S02]  /*2e30*/  @!P0 SHF.L.U32 R37, R38, 0x1, RZ ;  /* 0x0000000126258819 */ /* 0x000fe400000006ff */
[----:B------:R-:W-:-:S04]  /*2e40*/  @!P5 SHF.L.U32 R39, R39, 0x1, RZ ;  /* 0x000000012727d819 */ /* 0x000fc800000006ff */
[----:B------:R-:W1:Y:S01]  /*2e50*/  @!P4 LDC R36, c[0x0][0x374] ;  /* 0x0000dd00ff24cb82 */ /* 0x000e620000000800 */
[----:B-----5:R-:W-:-:S07]  /*2e60*/  @!P2 FADD.FTZ R26, R26, R32 ;  /* 0x000000201a1aa221 */ /* 0x020fce0000010000 */
[----:B------:R-:W2:Y:S01]  /*2e70*/  @!P1 LDC.64 R30, c[0x0][0x3d0] ;  /* 0x0000f400ff1e9b82 */ /* 0x000ea20000000a00 */
[----:B0-----:R-:W-:Y:S01]  /*2e80*/  @!P0 IMAD.WIDE R34, R37, 0x4, R34 ;  /* 0x0000000425228825 */ /* 0x001fe200078e0222 */
[----:B------:R-:W-:-:S05]  /*2e90*/  MOV R37, UR18 ;  /* 0x0000001200257c02 */ /* 0x000fca0008000f00 */
[----:B------:R-:W-:-:S04]  /*2ea0*/  @!P0 IMAD.WIDE.U32 R34, R37, 0x8, R34 ;  /* 0x0000000825228825 */ /* 0x000fc800078e0022 */
[----:B-1----:R-:W-:Y:S02]  /*2eb0*/  @!P4 IMAD R32, R36, R41, RZ ;  /* 0x000000292420c224 */ /* 0x002fe400078e02ff */
[----:B------:R-:W0:Y:S01]  /*2ec0*/  @!P5 LDC.64 R36, c[0x0][0x3d0] ;  /* 0x0000f400ff24db82 */ /* 0x000e220000000a00 */
[----:B------:R-:W3:Y:S01]  /*2ed0*/  @!P0 LDG.E.64 R34, desc[UR14][R34.64] ;  /* 0x0000000e22228981 */ /* 0x000ee2000c1e1b00 */
[----:B--2---:R-:W-:Y:S01]  /*2ee0*/  @!P1 IMAD.WIDE R30, R29, 0x4, R30 ;  /* 0x000000041d1e9825 */ /* 0x004fe200078e021e */
[----:B------:R-:W-:-:S05]  /*2ef0*/  MOV R29, UR11 ;  /* 0x0000000b001d7c02 */ /* 0x000fca0008000f00 */
[----:B------:R-:W-:Y:S02]  /*2f00*/  @!P1 IMAD.WIDE.U32 R30, R29, 0x8, R30 ;  /* 0x000000081d1e9825 */ /* 0x000fe400078e001e */
[----:B------:R-:W1:Y:S04]  /*2f10*/  @!P4 LDC R29, c[0x0][0x370] ;  /* 0x0000dc00ff1dcb82 */ /* 0x000e680000000800 */
[----:B------:R-:W2:Y:S01]  /*2f20*/  @!P1 LDG.E.64 R30, desc[UR14][R30.64] ;  /* 0x0000000e1e1e9981 */ /* 0x000ea2000c1e1b00 */
[----:B0-----:R-:W-:Y:S01]  /*2f30*/  @!P5 IMAD.WIDE R36, R39, 0x4, R36 ;  /* 0x000000042724d825 */ /* 0x001fe200078e0224 */
[----:B------:R-:W-:-:S05]  /*2f40*/  MOV R39, UR17 ;  /* 0x0000001100277c02 */ /* 0x000fca0008000f00 */
[----:B------:R-:W-:Y:S02]  /*2f50*/  @!P5 IMAD.WIDE.U32 R36, R39, 0x8, R36 ;  /* 0x000000082724d825 */ /* 0x000fe400078e0024 */
[----:B------:R-:W0:Y:S02]  /*2f60*/  @!P4 LDC.64 R38, c[0x0][0x3d0] ;  /* 0x0000f400ff26cb82 */ /* 0x000e240000000a00 */
[----:B-1----:R-:W-:Y:S02]  /*2f70*/  @!P4 IMAD R32, R32, R29, RZ ;  /* 0x0000001d2020c224 */ /* 0x002fe400078e02ff */
[----:B------:R-:W4:Y:S03]  /*2f80*/  @!P5 LDG.E.64 R36, desc[UR14][R36.64] ;  /* 0x0000000e2424d981 */ /* 0x000f26000c1e1b00 */
[----:B------:R-:W-:-:S05]  /*2f90*/  @!P4 SHF.L.U32 R29, R32, 0x1, RZ ;  /* 0x00000001201dc819 */ /* 0x000fca00000006ff */
[----:B0-----:R-:W-:Y:S01]  /*2fa0*/  @!P4 IMAD.WIDE R38, R29, 0x4, R38 ;  /* 0x000000041d26c825 */ /* 0x001fe200078e0226 */
[----:B------:R-:W-:-:S05]  /*2fb0*/  MOV R29, UR20 ;  /* 0x00000014001d7c02 */ /* 0x000fca0008000f00 */
[----:B------:R-:W-:-:S06]  /*2fc0*/  @!P4 IMAD.WIDE.U32 R38, R29, 0x8, R38 ;  /* 0x000000081d26c825 */ /* 0x000fcc00078e0026 */
[----:B------:R-:W5:Y:S01]  /*2fd0*/  @!P4 LDG.E.64 R38, desc[UR14][R38.64] ;  /* 0x0000000e2626c981 */ /* 0x000f62000c1e1b00 */
[----:B------:R-:W0:Y:S01]  /*2fe0*/  LDCU UR7, c[0x0][0x374] ;  /* 0x00006e80ff0777ac */ /* 0x000e220008000800 */
[----:B------:R-:W1:Y:S01]  /*2ff0*/  LDC R29, c[0x0][0x370] ;  /* 0x0000dc00ff1d7b82 */ /* 0x000e620000000800 */
[----:B------:R-:W-:Y:S01]  /*3000*/  @!P2 FADD.FTZ R27, R27, R33 ;  /* 0x000000211b1ba221 */ /* 0x000fe20000010000 */
[----:B------:R-:W-:Y:S01]  /*3010*/  IADD3 R28, PT, PT, R28, 0x8, RZ ;  /* 0x000000081c1c7810 */ /* 0x000fe20007ffe0ff */
[----:B------:R-:W-:Y:S01]  /*3020*/  UIADD3 UR13, UPT, UPT, UR13, 0x8, URZ ;  /* 0x000000080d0d7890 */ /* 0x000fe2000fffe0ff */
[----:B-1----:R-:W-:Y:S01]  /*3030*/  LOP3.LUT R29, R29, 0x7ffffff8, RZ, 0xc0, !PT ;  /* 0x7ffffff81d1d7812 */ /* 0x002fe200078ec0ff */
        /* <DEDUP_REMOVED lines=8> */
[----:B--2---:R-:W-:Y:S01]  /*30c0*/  @!P1 FADD.FTZ R26, R26, R30 ;  /* 0x0000001e1a1a9221 */ /* 0x004fe20000010000 */
[----:B------:R-:W-:-:S03]  /*30d0*/  @!P1 FADD.FTZ R27, R27, R31 ;  /* 0x0000001f1b1b9221 */ /* 0x000fc60000010000 */
[----:B---3--:R-:W-:Y:S01]  /*30e0*/  @!P0 FADD.FTZ R26, R26, R34 ;  /* 0x000000221a1a8221 */ /* 0x008fe20000010000 */
[----:B------:R-:W-:Y:S01]  /*30f0*/  @!P0 FADD.FTZ R27, R27, R35 ;  /* 0x000000231b1b8221 */ /* 0x000fe20000010000 */
[----:B------:R-:W-:Y:S02]  /*3100*/  ISETP.NE.AND P0, PT, R28, R29, PT ;  /* 0x0000001d1c00720c */ /* 0x000fe40003f05270 */
[----:B----4-:R-:W-:Y:S01]  /*3110*/  @!P5 FADD.FTZ R26, R26, R36 ;  /* 0x000000241a1ad221 */ /* 0x010fe20000010000 */
[----:B------:R-:W-:-:S03]  /*3120*/  @!P5 FADD.FTZ R27, R27, R37 ;  /* 0x000000251b1bd221 */ /* 0x000fc60000010000 */
[----:B-----5:R-:W-:Y:S01]  /*3130*/  @!P4 FADD.FTZ R26, R26, R38 ;  /* 0x000000261a1ac221 */ /* 0x020fe20000010000 */
[----:B------:R-:W-:-:S06]  /*3140*/  @!P4 FADD.FTZ R27, R27, R39 ;  /* 0x000000271b1bc221 */ /* 0x000fcc0000010000 */
[----:B------:R-:W-:Y:S05]  /*3150*/  @P0 BRA `(.L_x_1258) ;  /* 0xfffffff400a00947 */ /* 0x000fea000383ffff */
[----:B------:R-:W-:-:S07]  /*3160*/  MOV R7, R29 ;  /* 0x0000001d00077202 */ /* 0x000fce0000000f00 */
.L_x_1257:
[----:B--2-4-:R-:W3:Y:S02]  /*3170*/  LDC R31, c[0x0][0x370] ;  /* 0x0000dc00ff1f7b82 */ /* 0x014ee40000000800 */
[----:B---3--:R-:W-:-:S13]  /*3180*/  LOP3.LUT P0, R32, R31, 0x7, RZ, 0xc0, !PT ;  /* 0x000000071f207812 */ /* 0x008fda000780c0ff */
[----:B------:R-:W-:Y:S05]  /*3190*/  @!P0 BRA `(.L_x_1254) ;  /* 0x0000000400248947 */ /* 0x000fea0003800000 */
[----:B------:R-:W0:Y:S01]  /*31a0*/  LDC R30, c[0x0][0x374] ;  /* 0x0000dd00ff1e7b82 */ /* 0x000e220000000800 */
[----:B------:R-:W-:Y:S01]  /*31b0*/  ULOP3.LUT UR6, UR4, 0x1, URZ, 0xc0, !UPT ;  /* 0x0000000104067892 */ /* 0x000fe2000f8ec0ff */
[----:B------:R-:W-:-:S04]  /*31c0*/  IADD3 R32, PT, PT, R32, -0x1, RZ ;  /* 0xffffffff20207810 */ /* 0x000fc80007ffe0ff */
[----:B------:R-:W-:Y:S02]  /*31d0*/  ISETP.GE.U32.AND P0, PT, R32, 0x3, PT ;  /* 0x000000032000780c */ /* 0x000fe40003f06070 */
[----:B------:R-:W1:Y:S01]  /*31e0*/  LDC.64 R28, c[0x0][0x3d0] ;  /* 0x0000f400ff1c7b82 */ /* 0x000e620000000a00 */
[----:B0-----:R-:W-:-:S07]  /*31f0*/  IMAD R34, R30, UR6, RZ ;  /* 0x000000061e227c24 */ /* 0x001fce000f8e02ff */
[----:B------:R-:W0:Y:S01]  /*3200*/  S2UR UR6, SR_CTAID.Y ;  /* 0x00000000000679c3 */ /* 0x000e220000002600 */
[----:B------:R-:W-:-:S05]  /*3210*/  IMAD R34, R34, R31, RZ ;  /* 0x0000001f22227224 */ /* 0x000fca00078e02ff */
[----:B------:R-:W-:-:S05]  /*3220*/  SHF.L.U32 R33, R34, 0x1, RZ ;  /* 0x0000000122217819 */ /* 0x000fca00000006ff */
[----:B-1----:R-:W-:Y:S01]  /*3230*/  IMAD.WIDE R28, R33, 0x4, R28 ;  /* 0x00000004211c7825 */ /* 0x002fe200078e021c */
[----:B------:R-:W-:Y:S06]  /*3240*/  @!P0 BRA `(.L_x_1259) ;  /* 0x0000000000788947 */ /* 0x000fec0003800000 */
[----:B------:R-:W-:Y:S02]  /*3250*/  ISETP.NE.AND P0, PT, R0, RZ, PT ;  /* 0x000000ff0000720c */ /* 0x000fe40003f05270 */
[C---:B------:R-:W-:Y:S02]  /*3260*/  IADD3 R34, PT, PT, R7.reuse, 0x1, RZ ;  /* 0x0000000107227810 */ /* 0x040fe40007ffe0ff */
[C---:B------:R-:W-:Y:S02]  /*3270*/  ISETP.EQ.OR P1, PT, R7.reuse, UR12, P0 ;  /* 0x0000000c07007c0c */ /* 0x040fe40008722670 */
[----:B------:R-:W-:Y:S02]  /*3280*/  ISETP.EQ.OR P2, PT, R34, UR12, P0 ;  /* 0x0000000c22007c0c */ /* 0x000fe40008742670 */
[C---:B------:R-:W-:Y:S02]  /*3290*/  IADD3 R37, PT, PT, R7.reuse, 0x2, RZ ;  /* 0x0000000207257810 */ /* 0x040fe40007ffe0ff */
[----:B------:R-:W-:-:S02]  /*32a0*/  IADD3 R41, PT, PT, R7, 0x3, RZ ;  /* 0x0000000307297810 */ /* 0x000fc40007ffe0ff */
[----:B------:R-:W-:Y:S02]  /*32b0*/  ISETP.EQ.OR P3, PT, R37, UR12, P0 ;  /* 0x0000000c25007c0c */ /* 0x000fe40008762670 */
[----:B------:R-:W-:-:S03]  /*32c0*/  ISETP.EQ.OR P0, PT, R41, UR12, P0 ;  /* 0x0000000c29007c0c */ /* 0x000fc60008702670 */
[CC--:B0-----:R-:W-:Y:S02]  /*32d0*/  @!P1 IMAD R33, R7.reuse, R30.reuse, UR6 ;  /* 0x0000000607219e24 */ /* 0x0c1fe4000f8e021e */
[----:B------:R-:W-:Y:S02]  /*32e0*/  @!P2 IMAD R34, R7, R30, R30 ;  /* 0x0000001e0722a224 */ /* 0x000fe400078e021e */
[----:B------:R-:W-:-:S03]  /*32f0*/  @!P1 IMAD.WIDE.U32 R32, R33, 0x8, R28 ;  /* 0x0000000821209825 */ /* 0x000fc600078e001c */
[----:B------:R-:W-:Y:S01]  /*3300*/  @!P2 IADD3 R35, PT, PT, R34, UR6, RZ ;  /* 0x000000062223ac10 */ /* 0x000fe2000fffe0ff */
[----:B------:R-:W-:Y:S01]  /*3310*/  @!P3 IMAD R37, R37, R30, UR6 ;  /* 0x000000062525be24 */ /* 0x000fe2000f8e021e */
[----:B------:R0:W2:Y:S03]  /*3320*/  @!P1 LDG.E.64 R38, desc[UR14][R32.64] ;  /* 0x0000000e20269981 */ /* 0x0000a6000c1e1b00 */
[----:B0-----:R-:W-:-:S04]  /*3330*/  @!P2 IMAD.WIDE.U32 R32, R35, 0x8, R28 ;  /* 0x000000082320a825 */ /* 0x001fc800078e001c */
[--C-:B------:R-:W-:Y:S02]  /*3340*/  @!P3 IMAD.WIDE.U32 R34, R37, 0x8, R28.reuse ;  /* 0x000000082522b825 */ /* 0x100fe400078e001c */
[----:B------:R-:W3:Y:S02]  /*3350*/  @!P2 LDG.E.64 R32, desc[UR14][R32.64] ;  /* 0x0000000e2020a981 */ /* 0x000ee4000c1e1b00 */
[----:B------:R-:W-:Y:S02]  /*3360*/  @!P0 IMAD R37, R41, R30, UR6 ;  /* 0x0000000629258e24 */ /* 0x000fe4000f8e021e */
[----:B------:R-:W4:Y:S02]  /*3370*/  @!P3 LDG.E.64 R34, desc[UR14][R34.64] ;  /* 0x0000000e2222b981 */ /* 0x000f24000c1e1b00 */
        /* <DEDUP_REMOVED lines=11> */
.L_x_1259:
[----:B------:R-:W-:-:S13]  /*3430*/  LOP3.LUT P0, R32, R31, 0x3, RZ, 0xc0, !PT ;  /* 0x000000031f207812 */ /* 0x000fda000780c0ff */
[----:B------:R-:W-:Y:S05]  /*3440*/  @!P0 BRA `(.L_x_1254) ;  /* 0x0000000000788947 */ /* 0x000fea0003800000 */
[----:B------:R-:W-:-:S13]  /*3450*/  ISETP.NE.AND P0, PT, R32, 0x1, PT ;  /* 0x000000012000780c */ /* 0x000fda0003f05270 */
[----:B------:R-:W-:Y:S05]  /*3460*/  @!P0 BRA `(.L_x_1260) ;  /* 0x0000000000408947 */ /* 0x000fea0003800000 */
[----:B------:R-:W-:Y:S02]  /*3470*/  ISETP.NE.AND P0, PT, R0, RZ, PT ;  /* 0x000000ff0000720c */ /* 0x000fe40003f05270 */
[----:B------:R-:W-:-:S04]  /*3480*/  IADD3 R32, PT, PT, R7, 0x1, RZ ;  /* 0x0000000107207810 */ /* 0x000fc80007ffe0ff */
[----:B------:R-:W-:Y:S02]  /*3490*/  ISETP.EQ.OR P1, PT, R32, UR12, P0 ;  /* 0x0000000c20007c0c */ /* 0x000fe40008722670 */
[----:B------:R-:W-:-:S11]  /*34a0*/  ISETP.EQ.OR P0, PT, R7, UR12, P0 ;  /* 0x0000000c07007c0c */ /* 0x000fd60008702670 */
[CC--:B------:R-:W-:Y:S02]  /*34b0*/  @!P1 IMAD R32, R7.reuse, R30.reuse, R30 ;  /* 0x0000001e07209224 */ /* 0x0c0fe400078e021e */
[----:B0-----:R-:W-:-:S03]  /*34c0*/  @!P0 IMAD R33, R7, R30, UR6 ;  /* 0x0000000607218e24 */ /* 0x001fc6000f8e021e */
[----:B------:R-:W-:Y:S01]  /*34d0*/  @!P1 IADD3 R35, PT, PT, R32, UR6, RZ ;  /* 0x0000000620239c10 */ /* 0x000fe2000fffe0ff */
        /* <DEDUP_REMOVED lines=9> */
.L_x_1260:
[----:B------:R-:W-:Y:S01]  /*3570*/  ISETP.NE.AND P0, PT, R7, UR12, PT ;  /* 0x0000000c07007c0c */ /* 0x000fe2000bf05270 */
[----:B------:R-:W-:Y:S01]  /*3580*/  BSSY.RECONVERGENT B0, `(.L_x_1254) ;  /* 0x000000a000007945 */ /* 0x000fe20003800200 */
[----:B------:R-:W-:Y:S02]  /*3590*/  LOP3.LUT R31, R31, 0x1, RZ, 0xc0, !PT ;  /* 0x000000011f1f7812 */ /* 0x000fe400078ec0ff */
[----:B------:R-:W-:-:S04]  /*35a0*/  ISETP.NE.OR P0, PT, R0, RZ, !P0 ;  /* 0x000000ff0000720c */ /* 0x000fc80004705670 */
[----:B------:R-:W-:-:S13]  /*35b0*/  ISETP.NE.U32.OR P0, PT, R31, 0x1, P0 ;  /* 0x000000011f00780c */ /* 0x000fda0000705470 */
[----:B------:R-:W-:Y:S05]  /*35c0*/  @P0 BRA `(.L_x_1261) ;  /* 0x0000000000140947 */ /* 0x000fea0003800000 */
[----:B0-----:R-:W-:-:S04]  /*35d0*/  IMAD R7, R30, R7, UR6 ;  /* 0x000000061e077e24 */ /* 0x001fc8000f8e0207 */
[----:B------:R-:W-:-:S06]  /*35e0*/  IMAD.WIDE.U32 R28, R7, 0x8, R28 ;  /* 0x00000008071c7825 */ /* 0x000fcc00078e001c */
[----:B------:R-:W2:Y:S02]  /*35f0*/  LDG.E.64 R28, desc[UR14][R28.64] ;  /* 0x0000000e1c1c7981 */ /* 0x000ea4000c1e1b00 */
[----:B--2---:R-:W-:Y:S01]  /*3600*/  FADD.FTZ R26, R26, R28 ;  /* 0x0000001c1a1a7221 */ /* 0x004fe20000010000 */
[----:B------:R-:W-:-:S07]  /*3610*/  FADD.FTZ R27, R27, R29 ;  /* 0x0000001d1b1b7221 */ /* 0x000fce0000010000 */
.L_x_1261:
[----:B0-----:R-:W-:Y:S05]  /*3620*/  BSYNC.RECONVERGENT B0 ;  /* 0x0000000000007941 */ /* 0x001fea0003800200 */
.L_x_1254:
[----:B------:R-:W5:Y:S01]  /*3630*/  S2UR UR7, SR_CgaCtaId ;  /* 0x00000000000779c3 */ /* 0x000f620000008800 */
[----:B------:R-:W-:Y:S01]  /*3640*/  ISETP.NE.AND P0, PT, R0, RZ, PT ;  /* 0x000000ff0000720c */ /* 0x000fe20003f05270 */
[----:B0-----:R-:W-:Y:S01]  /*3650*/  UMOV UR6, 0x400 ;  /* 0x0000040000067882 */ /* 0x001fe20000000000 */
[----:B------:R-:W0:Y:S01]  /*3660*/  LDCU.64 UR8, c[0x0][0x400] ;  /* 0x00008000ff0877ac */ /* 0x000e220008000a00 */
[----:B--2-4-:R-:W-:Y:S01]  /*3670*/  FADD.FTZ R31, R12, -UR21 ;  /* 0x800000150c1f7e21 */ /* 0x014fe20008010000 */
[----:B------:R-:W-:Y:S01]  /*3680*/  FADD.FTZ R34, R11, -UR21 ;  /* 0x800000150b227e21 */ /* 0x000fe20008010000 */
[----:B------:R-:W-:Y:S01]  /*3690*/  FADD.FTZ R16, R16, -UR21 ;  /* 0x8000001510107e21 */ /* 0x000fe20008010000 */
[----:B------:R-:W-:Y:S01]  /*36a0*/  FADD.FTZ R10, R10, -UR21 ;  /* 0x800000150a0a7e21 */ /* 0x000fe20008010000 */
[----:B------:R-:W3:Y:S01]  /*36b0*/  LDC R7, c[0x0][0x41c] ;  /* 0x00010700ff077b82 */ /* 0x000ee20000000800 */
[----:B------:R-:W-:Y:S01]  /*36c0*/  FADD.FTZ R30, R13, -UR21 ;  /* 0x800000150d1e7e21 */ /* 0x000fe20008010000 */
[----:B------:R-:W-:Y:S01]  /*36d0*/  FADD.FTZ R11, R17, -UR21 ;  /* 0x80000015110b7e21 */ /* 0x000fe20008010000 */
[----:B-1----:R-:W-:Y:S01]  /*36e0*/  FADD.FTZ R35, R21, -UR21 ;  /* 0x8000001515237e21 */ /* 0x002fe20008010000 */
[----:B------:R-:W-:Y:S01]  /*36f0*/  FMUL.FTZ R17, R16, UR16 ;  /* 0x0000001010117c20 */ /* 0x000fe20008410000 */
[----:B------:R-:W-:Y:S01]  /*3700*/  FMUL.FTZ R39, R10, UR16 ;  /* 0x000000100a277c20 */ /* 0x000fe20008410000 */
[----:B------:R-:W-:Y:S01]  /*3710*/  FMUL.FTZ R16, R11, UR16 ;  /* 0x000000100b107c20 */ /* 0x000fe20008410000 */
[----:B------:R-:W-:Y:S01]  /*3720*/  FMUL.FTZ R31, R31, UR16 ;  /* 0x000000101f1f7c20 */ /* 0x000fe20008410000 */
[----:B------:R-:W-:Y:S01]  /*3730*/  FMUL.FTZ R30, R30, UR16 ;  /* 0x000000101e1e7c20 */ /* 0x000fe20008410000 */
[----:B------:R-:W-:Y:S01]  /*3740*/  FMUL.FTZ R10, R35, UR16 ;  /* 0x00000010230a7c20 */ /* 0x000fe20008410000 */
[----:B------:R-:W-:Y:S01]  /*3750*/  FMUL.FTZ R48, R34, UR16 ;  /* 0x0000001022307c20 */ /* 0x000fe20008410000 */
[----:B-----5:R-:W-:Y:S01]  /*3760*/  ULEA UR6, UR7, UR6, 0x18 ;  /* 0x0000000607067291 */ /* 0x020fe2000f8ec0ff */
[----:B------:R-:W1:Y:S01]  /*3770*/  LDCU.U8 UR7, c[0x0][0x414] ;  /* 0x00008280ff0777ac */ /* 0x000e620008000000 */
[----:B---3--:R-:W-:-:S07]  /*3780*/  IMAD R32, R7, UR12, R40 ;  /* 0x0000000c07207c24 */ /* 0x008fce000f8e0228 */
[----:B------:R2:W-:Y:S01]  /*3790*/  @!P0 STS.64 [UR6+0xc8], R26 ;  /* 0x0000c81aff008988 */ /* 0x0005e20008000a06 */
[----:B------:R-:W-:Y:S01]  /*37a0*/  BAR.SYNC.DEFER_BLOCKING 0x0 ;  /* 0x0000000000007b1d */ /* 0x000fe20000010000 */
[C---:B------:R-:W-:Y:S02]  /*37b0*/  IADD3 R12, PT, PT, R32.reuse, 0x20, RZ ;  /* 0x00000020200c7810 */ /* 0x040fe40007ffe0ff */
[----:B0-----:R-:W-:Y:S02]  /*37c0*/  ISETP.GE.U32.AND P0, PT, R32, UR8, PT ;  /* 0x0000000820007c0c */ /* 0x001fe4000bf06070 */
[----:B------:R-:W-:Y:S01]  /*37d0*/  SHF.R.S32.HI R41, RZ, 0x1f, R32 ;  /* 0x0000001fff297819 */ /* 0x000fe20000011420 */
[----:B--2---:R-:W-:Y:S01]  /*37e0*/  FADD.FTZ R27, R20, -UR21 ;  /* 0x80000015141b7e21 */ /* 0x004fe20008010000 */
[----:B-1----:R-:W-:Y:S01]  /*37f0*/  UISETP.NE.AND UP0, UPT, UR7, URZ, UPT ;  /* 0x000000ff0700728c */ /* 0x002fe2000bf05270 */
[C---:B------:R-:W-:Y:S02]  /*3800*/  IADD3 R20, PT, PT, R32.reuse, 0x10, RZ ;  /* 0x0000001020147810 */ /* 0x040fe40007ffe0ff */
[----:B------:R-:W-:Y:S01]  /*3810*/  IADD3 R7, PT, PT, R32, 0x30, RZ ;  /* 0x0000003020077810 */ /* 0x000fe20007ffe0ff */
[----:B------:R-:W-:Y:S01]  /*3820*/  FMUL.FTZ R11, R27, UR16 ;  /* 0x000000101b0b7c20 */ /* 0x000fe20008410000 */
[----:B------:R-:W-:-:S02]  /*3830*/  ISETP.GE.U32.AND P2, PT, R20, UR8, PT ;  /* 0x0000000814007c0c */ /* 0x000fc4000bf46070 */
[----:B------:R-:W-:Y:S02]  /*3840*/  ISETP.GE.U32.AND P3, PT, R12, UR8, PT ;  /* 0x000000080c007c0c */ /* 0x000fe4000bf66070 */
[----:B------:R-:W-:Y:S02]  /*3850*/  SHF.R.S32.HI R21, RZ, 0x1f, R20 ;  /* 0x0000001fff157819 */ /* 0x000fe40000011414 */
[----:B------:R-:W-:Y:S02]  /*3860*/  SHF.R.S32.HI R13, RZ, 0x1f, R12 ;  /* 0x0000001fff0d7819 */ /* 0x000fe4000001140c */
[----:B------:R-:W-:Y:S02]  /*3870*/  ISETP.GE.AND.EX P1, PT, R41, UR9, PT, P0 ;  /* 0x0000000929007c0c */ /* 0x000fe4000bf26300 */
[----:B------:R-:W-:Y:S01]  /*3880*/  ISETP.GE.U32.AND P0, PT, R7, UR8, PT ;  /* 0x0000000807007c0c */ /* 0x000fe2000bf06070 */
[----:B------:R-:W0:Y:S01]  /*3890*/  LDS.64 R28, [UR6+0xc8] ;  /* 0x0000c806ff1c7984 */ /* 0x000e220008000a00 */
[----:B------:R-:W0:Y:S01]  /*38a0*/  LDCU UR6, c[0x0][0x42c] ;  /* 0x00008580ff0677ac */ /* 0x000e220008000800 */
[----:B------:R-:W-:-:S02]  /*38b0*/  ISETP.GE.AND.EX P2, PT, R21, UR9, PT, P2 ;  /* 0x0000000915007c0c */ /* 0x000fc4000bf46320 */
[----:B------:R-:W-:Y:S01]  /*38c0*/  ISETP.GE.AND.EX P3, PT, R13, UR9, PT, P3 ;  /* 0x000000090d007c0c */ /* 0x000fe2000bf66330 */
[----:B0-----:R-:W-:Y:S01]  /*38d0*/  FMUL.FTZ R26, R28, UR6 ;  /* 0x000000061c1a7c20 */ /* 0x001fe20008410000 */
[----:B------:R-:W-:Y:S01]  /*38e0*/  FMUL.FTZ R33, R29, UR6 ;  /* 0x000000061d217c20 */ /* 0x000fe20008410000 */
        /* <DEDUP_REMOVED lines=19> */
.L_x_1262:
        /* <DEDUP_REMOVED lines=13> */
[----:B------:R-:W-:Y:S02]  /*3af0*/  MOV R2, R42 ;  /* 0x0000002a00027202 */ /* 0x000fe40000000f00 */
[----:B------:R-:W-:Y:S01]  /*3b00*/  MOV R3, R45 ;  /* 0x0000002d00037202 */ /* 0x000fe20000000f00 */
[----:B------:R-:W1:Y:S01]  /*3b10*/  LDCU.64 UR6, c[0x0][0x380] ;  /* 0x00007000ff0677ac */ /* 0x000e620008000a00 */
[----:B0-----:R-:W-:-:S04]  /*3b20*/  IMAD R41, R41, UR10, RZ ;  /* 0x0000000a29297c24 */ /* 0x001fc8000f8e02ff */
[C---:B------:R-:W-:Y:S02]  /*3b30*/  IMAD R41, R32.reuse, UR11, R41 ;  /* 0x0000000b20297c24 */ /* 0x040fe4000f8e0229 */
[----:B------:R-:W-:-:S05]  /*3b40*/  IMAD.WIDE.U32 R32, R32, UR10, R2 ;  /* 0x0000000a20207c25 */ /* 0x000fca000f8e0002 */
[----:B------:R-:W-:Y:S01]  /*3b50*/  IADD3 R41, PT, PT, R33, R41, RZ ;  /* 0x0000002921297210 */ /* 0x000fe20007ffe0ff */
[----:B------:R-:W-:Y:S01]  /*3b60*/  FMUL.FTZ R33, R34, UR16 ;  /* 0x0000001022217c20 */ /* 0x000fe20008410000 */
[----:B-1----:R-:W-:-:S04]  /*3b70*/  LEA R2, P1, R32, UR6, 0x2 ;  /* 0x0000000620027c11 */ /* 0x002fc8000f8210ff */
[----:B------:R-:W-:Y:S01]  /*3b80*/  LEA.HI.X R3, R32, UR7, R41, 0x2, P1 ;  /* 0x0000000720037c11 */ /* 0x000fe200088f1429 */
[----:B------:R-:W-:-:S05]  /*3b90*/  FMUL.FTZ R32, R35, UR16 ;  /* 0x0000001023207c20 */ /* 0x000fca0008410000 */
[----:B------:R0:W-:Y:S03]  /*3ba0*/  STG.E.64 desc[UR14][R2.64], R32 ;  /* 0x0000002002007986 */ /* 0x0001e6000c101b0e */
.L_x_1264:
[----:B------:R-:W-:Y:S05]  /*3bb0*/  BSYNC.RECONVERGENT B0 ;  /* 0x0000000000007941 */ /* 0x000fea0003800200 */
.L_x_1263:
[----:B------:R-:W-:Y:S05]  /*3bc0*/  BRA.U !UP0, `(.L_x_1265) ;  /* 0x0000000108487547 */ /* 0x000fea000b800000 */
        /* <DEDUP_REMOVED lines=18> */
.L_x_1265:
[----:B------:R-:W-:Y:S01]  /*3cf0*/  BSSY.RECONVERGENT B0, `(.L_x_1266) ;  /* 0x0000011000007945 */ /* 0x000fe20003800200 */
[----:B------:R-:W-:Y:S01]  /*3d00*/  FFMA.FTZ R37, R24, R14, -R37 ;  /* 0x0000000e18257223 */ /* 0x000fe20000010825 */
[----:B------:R-:W-:Y:S02]  /*3d10*/  FFMA.FTZ R38, R25, R15, -R38 ;  /* 0x0000000f19267223 */ /* 0x000fe40000010826 */
[----:B------:R-:W-:Y:S05]  /*3d20*/  @P2 BRA `(.L_x_1267) ;  /* 0x0000000000342947 */ /* 0x000fea0003800000 */
[----:B------:R-:W1:Y:S01]  /*3d30*/  LDCU.64 UR6, c[0x0][0x3f8] ;  /* 0x00007f00ff0677ac */ /* 0x000e620008000a00 */
[----:B0-----:R-:W-:Y:S02]  /*3d40*/  MOV R2, R42 ;  /* 0x0000002a00027202 */ /* 0x001fe40000000f00 */
[----:B------:R-:W-:Y:S01]  /*3d50*/  MOV R3, R45 ;  /* 0x0000002d00037202 */ /* 0x000fe20000000f00 */
[----:B------:R-:W0:Y:S01]  /*3d60*/  LDCU.64 UR10, c[0x0][0x380] ;  /* 0x00007000ff0a77ac */ /* 0x000e220008000a00 */
[----:B-1----:R-:W-:Y:S02]  /*3d70*/  IMAD R21, R21, UR6, RZ ;  /* 0x0000000615157c24 */ /* 0x002fe4000f8e02ff */
[----:B------:R-:W-:-:S04]  /*3d80*/  IMAD.WIDE.U32 R14, R20, UR6, R2 ;  /* 0x00000006140e7c25 */ /* 0x000fc8000f8e0002 */
[----:B------:R-:W-:Y:S01]  /*3d90*/  IMAD R21, R20, UR7, R21 ;  /* 0x0000000714157c24 */ /* 0x000fe2000f8e0215 */
[----:B0-----:R-:W-:Y:S01]  /*3da0*/  LEA R2, P1, R14, UR10, 0x2 ;  /* 0x0000000a0e027c11 */ /* 0x001fe2000f8210ff */
[----:B------:R-:W-:-:S03]  /*3db0*/  FMUL.FTZ R20, R37, UR16 ;  /* 0x0000001025147c20 */ /* 0x000fc60008410000 */
[----:B------:R-:W-:-:S04]  /*3dc0*/  IADD3 R21, PT, PT, R15, R21, RZ ;  /* 0x000000150f157210 */ /* 0x000fc80007ffe0ff */
[----:B------:R-:W-:Y:S01]  /*3dd0*/  LEA.HI.X R3, R14, UR11, R21, 0x2, P1 ;  /* 0x0000000b0e037c11 */ /* 0x000fe200088f1415 */
[----:B------:R-:W-:-:S05]  /*3de0*/  FMUL.FTZ R21, R38, UR16 ;  /* 0x0000001026157c20 */ /* 0x000fca0008410000 */
[----:B------:R1:W-:Y:S02]  /*3df0*/  STG.E.64 desc[UR14][R2.64], R20 ;  /* 0x0000001402007986 */ /* 0x0003e4000c101b0e */
.L_x_1267:
[----:B------:R-:W-:Y:S05]  /*3e00*/  BSYNC.RECONVERGENT B0 ;  /* 0x0000000000007941 */ /* 0x000fea0003800200 */
.L_x_1266:
[----:B------:R-:W-:Y:S05]  /*3e10*/  BRA.U !UP0, `(.L_x_1268) ;  /* 0x0000000108487547 */ /* 0x000fea000b800000 */
        /* <DEDUP_REMOVED lines=18> */
.L_x_1268:
[----:B------:R-:W-:Y:S01]  /*3f40*/  BSSY.RECONVERGENT B0, `(.L_x_1269) ;  /* 0x0000012000007945 */ /* 0x000fe20003800200 */
[----:B------:R-:W-:Y:S01]  /*3f50*/  FFMA.FTZ R29, R24, R18, -R29 ;  /* 0x00000012181d7223 */ /* 0x000fe2000001081d */
[----:B------:R-:W-:Y:S01]  /*3f60*/  SHF.R.S32.HI R16, RZ, 0x1f, R7 ;  /* 0x0000001fff107819 */ /* 0x000fe20000011407 */
[----:B------:R-:W-:Y:S01]  /*3f70*/  FFMA.FTZ R28, R25, R19, -R28 ;  /* 0x00000013191c7223 */ /* 0x000fe2000001081c */
[----:B------:R-:W-:Y:S06]  /*3f80*/  @P3 BRA `(.L_x_1270) ;  /* 0x0000000000343947 */ /* 0x000fec0003800000 */
[----:B------:R-:W2:Y:S01]  /*3f90*/  LDCU.64 UR6, c[0x0][0x3f8] ;  /* 0x00007f00ff0677ac */ /* 0x000ea20008000a00 */
[----:B01----:R-:W-:Y:S02]  /*3fa0*/  MOV R2, R42 ;  /* 0x0000002a00027202 */ /* 0x003fe40000000f00 */
[----:B------:R-:W-:Y:S01]  /*3fb0*/  MOV R3, R45 ;  /* 0x0000002d00037202 */ /* 0x000fe20000000f00 */
[----:B------:R-:W0:Y:S01]  /*3fc0*/  LDCU.64 UR10, c[0x0][0x380] ;  /* 0x00007000ff0a77ac */ /* 0x000e220008000a00 */
[----:B--2---:R-:W-:Y:S02]  /*3fd0*/  IMAD R13, R13, UR6, RZ ;  /* 0x000000060d0d7c24 */ /* 0x004fe4000f8e02ff */
        /* <DEDUP_REMOVED lines=8> */
.L_x_1270:
[----:B------:R-:W-:Y:S05]  /*4060*/  BSYNC.RECONVERGENT B0 ;  /* 0x0000000000007941 */ /* 0x000fea0003800200 */
.L_x_1269:
[----:B------:R-:W-:Y:S05]  /*4070*/  BRA.U !UP0, `(.L_x_1271) ;  /* 0x0000000108487547 */ /* 0x000fea000b800000 */
[----:B------:R-:W-:Y:S01]  /*4080*/  FFMA.FTZ R8, R24, R11, R8 ;  /* 0x0000000b18087223 */ /* 0x000fe20000010008 */
[----:B------:R-:W-:-:S03]  /*4090*/  FFMA.FTZ R9, R25, R10, R9 ;  /* 0x0000000a19097223 */ /* 0x000fc60000010009 */
[----:B012---:R-:W-:Y:S01]  /*40a0*/  FMUL.FTZ R2, R8, -1.4426950216293334961 ;  /* 0xbfb8aa3b08027820 */ /* 0x007fe20000410000 */
        /* <DEDUP_REMOVED lines=15> */
.L_x_1271:
[----:B------:R-:W-:Y:S01]  /*41a0*/  ISETP.GE.AND.EX P0, PT, R16, UR9, PT, P0 ;  /* 0x0000000910007c0c */ /* 0x000fe2000bf06300 */
[----:B------:R-:W-:Y:S01]  /*41b0*/  FFMA.FTZ R27, R24, R22, -R27 ;  /* 0x00000016181b7223 */ /* 0x000fe2000001081b */
[----:B------:R-:W-:Y:S01]  /*41c0*/  FFMA.FTZ R26, R25, R23, -R26 ;  /* 0x00000017191a7223 */ /* 0x000fe2000001081a */
[----:B------:R-:W-:Y:S02]  /*41d0*/  BSSY.RECONVERGENT B0, `(.L_x_1272) ;  /* 0x000000e000007945 */ /* 0x000fe40003800200 */
[----:B------:R-:W-:Y:S01]  /*41e0*/  FMUL.FTZ R8, R27, UR16 ;  /* 0x000000101b087c20 */ /* 0x000fe20008410000 */
[----:B------:R-:W-:-:S07]  /*41f0*/  FMUL.FTZ R9, R26, UR16 ;  /* 0x000000101a097c20 */ /* 0x000fce0008410000 */
[----:B------:R-:W-:Y:S05]  /*4200*/  @P0 BRA `(.L_x_1273) ;  /* 0x0000000000280947 */ /* 0x000fea0003800000 */
[----:B------:R-:W3:Y:S01]  /*4210*/  LDCU.64 UR6, c[0x0][0x3f8] ;  /* 0x00007f00ff0677ac */ /* 0x000ee20008000a00 */
[----:B------:R-:W-:Y:S01]  /*4220*/  MOV R43, R45 ;  /* 0x0000002d002b7202 */ /* 0x000fe20000000f00 */
[----:B------:R-:W0:Y:S01]  /*4230*/  LDCU.64 UR8, c[0x0][0x380] ;  /* 0x00007000ff0877ac */ /* 0x000e220008000a00 */
[----:B---3--:R-:W-:Y:S02]  /*4240*/  IMAD R16, R16, UR6, RZ ;  /* 0x0000000610107c24 */ /* 0x008fe4000f8e02ff */
[----:B------:R-:W-:-:S04]  /*4250*/  IMAD.WIDE.U32 R42, R7, UR6, R42 ;  /* 0x00000006072a7c25 */ /* 0x000fc8000f8e002a */
[----:B------:R-:W-:Y:S01]  /*4260*/  IMAD R7, R7, UR7, R16 ;  /* 0x0000000707077c24 */ /* 0x000fe2000f8e0210 */
[----:B012---:R-:W-:-:S04]  /*4270*/  LEA R2, P0, R42, UR8, 0x2 ;  /* 0x000000082a027c11 */ /* 0x007fc8000f8010ff */
[----:B------:R-:W-:-:S04]  /*4280*/  IADD3 R7, PT, PT, R43, R7, RZ ;  /* 0x000000072b077210 */ /* 0x000fc80007ffe0ff */
[----:B------:R-:W-:-:S05]  /*4290*/  LEA.HI.X R3, R42, UR9, R7, 0x2, P0 ;  /* 0x000000092a037c11 */ /* 0x000fca00080f1407 */
[----:B------:R3:W-:Y:S02]  /*42a0*/  STG.E.64 desc[UR14][R2.64], R8 ;  /* 0x0000000802007986 */ /* 0x0007e4000c101b0e */
.L_x_1273:
[----:B------:R-:W-:Y:S05]  /*42b0*/  BSYNC.RECONVERGENT B0 ;  /* 0x0000000000007941 */ /* 0x000fea0003800200 */
.L_x_1272:
[----:B------:R-:W4:Y:S01]  /*42c0*/  LDCU UR6, c[0x0][0x374] ;  /* 0x00006e80ff0677ac */ /* 0x000f220008000800 */
[----:B------:R-:W5:Y:S01]  /*42d0*/  LDCU UR7, c[0x0][0x410] ;  /* 0x00008200ff0777ac */ /* 0x000f620008000800 */
[----:B------:R-:W5:Y:S01]  /*42e0*/  LDCU UR8, c[0x0][0x3e0] ;  /* 0x00007c00ff0877ac */ /* 0x000f620008000800 */
[----:B------:R-:W-:Y:S02]  /*42f0*/  UIADD3 UR4, UPT, UPT, UR4, 0x1, URZ ;  /* 0x0000000104047890 */ /* 0x000fe4000fffe0ff */
[----:B----4-:R-:W-:Y:S02]  /*4300*/  UIADD3 UR5, UPT, UPT, UR6, UR5, URZ ;  /* 0x0000000506057290 */ /* 0x010fe4000fffe0ff */
[----:B-----5:R-:W-:-:S04]  /*4310*/  UIMAD UR7, UR7, UR8, URZ ;  /* 0x00000008070772a4 */ /* 0x020fc8000f8e02ff */
[----:B------:R-:W-:-:S09]  /*4320*/  UISETP.GE.AND UP0, UPT, UR5, UR7, UPT ;  /* 0x000000070500728c */ /* 0x000fd2000bf06270 */
[----:B------:R-:W-:Y:S05]  /*4330*/  BRA.U !UP0, `(.L_x_1274) ;  /* 0xffffffbd08847547 */ /* 0x000fea000b83ffff */
.L_x_1243:
[----:B------:R-:W4:Y:S01]  /*4340*/  LDC R6, c[0x0][0x370] ;  /* 0x0000dc00ff067b82 */ /* 0x000f220000000800 */
[----:B------:R-:W-:Y:S01]  /*4350*/  ISETP.NE.AND P1, PT, R0, RZ, PT ;  /* 0x000000ff0000720c */ /* 0x000fe20003f25270 */
[----:B------:R-:W-:Y:S06]  /*4360*/  BSSY.RECONVERGENT B0, `(.L_x_1275) ;  /* 0x000000d000007945 */ /* 0x000fec0003800200 */
[----:B------:R-:W5:Y:S08]  /*4370*/  LDC R7, c[0x0][0x374] ;  /* 0x0000dd00ff077b82 */ /* 0x000f700000000800 */
[----:B0123--:R-:W0:Y:S01]  /*4380*/  LDC.64 R2, c[0x0][0x3c8] ;  /* 0x0000f200ff027b82 */ /* 0x00fe220000000a00 */
[----:B----4-:R-:W-:-:S02]  /*4390*/  ISETP.NE.AND P0, PT, R6, 0x1, PT ;  /* 0x000000010600780c */ /* 0x010fc40003f05270 */
[----:B-----5:R-:W-:-:S04]  /*43a0*/  SHF.L.U32 R4, R7, 0x1, RZ ;  /* 0x0000000107047819 */ /* 0x020fc800000006ff */
[----:B------:R-:W-:-:S05]  /*43b0*/  SEL R5, R4, RZ, P0 ;  /* 0x000000ff04057207 */ /* 0x000fca0000000000 */
[----:B0-----:R-:W-:Y:S01]  /*43c0*/  IMAD.WIDE.U32 R2, R5, 0x4, R2 ;  /* 0x0000000405027825 */ /* 0x001fe200078e0002 */
[----:B------:R-:W-:Y:S06]  /*43d0*/  @P1 BRA `(.L_x_1276) ;  /* 0x0000000000141947 */ /* 0x000fec0003800000 */
[----:B------:R-:W-:Y:S01]  /*43e0*/  HFMA2 R5, -RZ, RZ, 0, 5.9604644775390625e-08 ;  /* 0x00000001ff057431 */ /* 0x000fe200000001ff */
[----:B------:R-:W-:Y:S06]  /*43f0*/  MEMBAR.ALL.GPU ;  /* 0x0000000000007992 */ /* 0x000fec000000a000 */
[----:B------:R-:W-:-:S00]  /*4400*/  ERRBAR ;  /* 0x00000000000079ab */ /* 0x000fc00000000000 */
[----:B------:R-:W-:Y:S06]  /*4410*/  CGAERRBAR ;  /* 0x00000000000075ab */ /* 0x000fec0000000000 */
[----:B------:R0:W-:Y:S02]  /*4420*/  REDG.E.ADD.S32.STRONG.GPU desc[UR14][R2.64], R5 ;  /* 0x000000050200798e */ /* 0x0001e4000c12e30e */
.L_x_1276:
[----:B------:R-:W-:Y:S05]  /*4430*/  BSYNC.RECONVERGENT B0 ;  /* 0x0000000000007941 */ /* 0x000fea0003800200 */
.L_x_1275:
        /* <DEDUP_REMOVED lines=11> */
.L_x_1278:
[----:B------:R-:W2:Y:S04]  /*44f0*/  LDG.E.STRONG.GPU R5, desc[UR14][R2.64] ;  /* 0x0000000e02057981 */ /* 0x000ea8000c1ef900 */
[----:B--2---:R-:W-:Y:S01]  /*4500*/  CCTL.IVALL ;  /* 0x00000000ff00798f */ /* 0x004fe20002000000 */
[----:B------:R-:W-:Y:S05]  /*4510*/  YIELD ;  /* 0x0000000000007946 */ /* 0x000fea0003800000 */
[----:B------:R-:W-:-:S13]  /*4520*/  ISETP.NE.AND P0, PT, R5, R4, PT ;  /* 0x000000040500720c */ /* 0x000fda0003f05270 */
[----:B------:R-:W-:Y:S05]  /*4530*/  @P0 BRA `(.L_x_1278) ;  /* 0xfffffffc00ec0947 */ /* 0x000fea000383ffff */
.L_x_1277:
        /* <DEDUP_REMOVED lines=74> */
.L_x_1281:
        /* <DEDUP_REMOVED lines=29> */
.L_x_1280:
[----:B------:R-:W-:Y:S05]  /*4bb0*/  BSYNC.RECONVERGENT B0 ;  /* 0x0000000000007941 */ /* 0x000fea0003800200 */
.L_x_1279:
        /* <DEDUP_REMOVED lines=10> */
.L_x_1282:
        /* <DEDUP_REMOVED lines=82> */
.L_x_1283:
        /* <DEDUP_REMOVED lines=16> */
.L_x_4517:


//--------------------- .text._Z35group_norm_nhwc_bwd_one_pass_kernelI11Fp32IOFp32WLi128ELi84ELi672EEv26Group_norm_nhwc_bwd_params --------------------------
	.section	.text._Z35group_norm_nhwc_bwd_one_pass_kernelI11Fp32IOFp32WLi128ELi84ELi672EEv26Group_norm_nhwc_bwd_params,"ax",@progbits
	.align	128
        .global         _Z35group_norm_nhwc_bwd_one_pass_kernelI11Fp32IOFp32WLi128ELi84ELi672EEv26Group_norm_nhwc_bwd_params
        .type           _Z35group_norm_nhwc_bwd_one_pass_kernelI11Fp32IOFp32WLi128ELi84ELi672EEv26Group_norm_nhwc_bwd_params,@function
        .size           _Z35group_norm_nhwc_bwd_one_pass_kernelI11Fp32IOFp32WLi128ELi84ELi672EEv26Group_norm_nhwc_bwd_params,(.L_x_4518 - _Z35group_norm_nhwc_bwd_one_pass_kernelI11Fp32IOFp32WLi128ELi84ELi672EEv26Group_norm_nhwc_bwd_params)
        .other          _Z35group_norm_nhwc_bwd_one_pass_kernelI11Fp32IOFp32WLi128ELi84ELi672EEv26Group_norm_nhwc_bwd_params,@"STO_CUDA_ENTRY STV_DEFAULT"
_Z35group_norm_nhwc_bwd_one_pass_kernelI11Fp32IOFp32WLi128ELi84ELi672EEv26Group_norm_nhwc_bwd_params:
.text._Z35group_norm_nhwc_bwd_one_pass_kernelI11Fp32IOFp32WLi128ELi84ELi672EEv26Group_norm_nhwc_bwd_params:
        /* <DEDUP_REMOVED lines=10> */
[----:B------:R-:W-:Y:S01]  /*00a0*/  LOP3.LUT R0, R62, 0xffff, RZ, 0xc0, !PT ;  /* 0x0000ffff3e007812 */ /* 0x000fe200078ec0ff */
[----:B------:R-:W0:Y:S01]  /*00b0*/  S2UR UR7, SR_CgaCtaId ;  /* 0x00000000000779c3 */ /* 0x000e220000008800 */
[----:B------:R-:W1:Y:S01]  /*00c0*/  S2R R59, SR_LANEID ;  /* 0x00000000003b7919 */ /* 0x000e620000000000 */
[----:B------:R-:W-:Y:S01]  /*00d0*/  UMOV UR5, 0x400 ;  /* 0x0000040000057882 */ /* 0x000fe20000000000 */
[----:B------:R-:W-:Y:S01]  /*00e0*/  SHF.R.U32.HI R69, RZ, 0x2, R62 ;  /* 0x00000002ff457819 */ /* 0x000fe2000001163e */
[----:B------:R-:W-:Y:S01]  /*00f0*/  IMAD R0, R0, 0x619, RZ ;  /* 0x0000061900007824 */ /* 0x000fe200078e02ff */
[----:B------:R-:W-:Y:S01]  /*0100*/  UIADD3 UR6, UPT, UPT, UR5, 0xd0, URZ ;  /* 0x000000d005067890 */ /* 0x000fe2000fffe0ff */
[----:B------:R-:W-:Y:S01]  /*0110*/  HFMA2 R64, -RZ, RZ, 0, 0 ;  /* 0x00000000ff407431 */ /* 0x000fe200000001ff */
[----:B------:R-:W-:Y:S01]  /*0120*/  MOV R63, R61 ;  /* 0x0000003d003f7202 */ /* 0x000fe20000000f00 */
[----:B------:R-:W2:Y:S01]  /*0130*/  LDC R60, c[0x0][0x374] ;  /* 0x0000dd00ff3c7b82 */ /* 0x000ea20000000800 */
[----:B------:R-:W-:Y:S01]  /*0140*/  SHF.R.U32.HI R71, RZ, 0x10, R0 ;  /* 0x00000010ff477819 */ /* 0x000fe20000011600 */
[----:B------:R-:W3:Y:S01]  /*0150*/  LDCU.U8 UR11, c[0x0][0x414] ;  /* 0x00008280ff0b77ac */ /* 0x000ee20008000000 */
[----:B------:R-:W-:-:S02]  /*0160*/  LOP3.LUT R69, R69, 0xf8, RZ, 0xc0, !PT ;  /* 0x000000f845457812 */ /* 0x000fc400078ec0ff */
[----:B------:R-:W-:-:S03]  /*0170*/  PRMT R0, R71, 0x9910, RZ ;  /* 0x0000991047007816 */ /* 0x000fc600000000ff */
[----:B------:R-:W4:Y:S02]  /*0180*/  LDC R2, c[0x0][0x41c] ;  /* 0x00010700ff027b82 */ /* 0x000f240000000800 */
[----:B------:R-:W-:-:S05]  /*0190*/  IMAD R0, R0, 0x2a, RZ ;  /* 0x0000002a00007824 */ /* 0x000fca00078e02ff */
[----:B------:R-:W-:Y:S01]  /*01a0*/  IADD3 R0, PT, PT, RZ, -R0, RZ ;  /* 0x80000000ff007210 */ /* 0x000fe20007ffe0ff */
[----:B------:R-:W5:Y:S01]  /*01b0*/  LDC R58, c[0x0][0x370] ;  /* 0x0000dc00ff3a7b82 */ /* 0x000f620000000800 */
[----:B0-----:R-:W-:Y:S02]  /*01c0*/  ULEA UR6, UR7, UR6, 0x18 ;  /* 0x0000000607067291 */ /* 0x001fe4000f8ec0ff */
[----:B------:R-:W-:Y:S01]  /*01d0*/  PRMT R3, R0, 0x7710, RZ ;  /* 0x0000771000037816 */ /* 0x000fe200000000ff */
[----:B------:R-:W-:-:S03]  /*01e0*/  ULEA UR5, UR7, UR5, 0x18 ;  /* 0x0000000507057291 */ /* 0x000fc6000f8ec0ff */
[----:B------:R-:W-:Y:S01]  /*01f0*/  IADD3 R0, PT, PT, R3, R62, RZ ;  /* 0x0000003e03007210 */ /* 0x000fe20007ffe0ff */
[C---:B--2---:R-:W-:Y:S01]  /*0200*/  IMAD R66, R60.reuse, 0x7, R61 ;  /* 0x000000073c427824 */ /* 0x044fe200078e023d */
[----:B------:R-:W-:Y:S02]  /*0210*/  LEA R65, R60, R61, 0x1 ;  /* 0x0000003d3c417211 */ /* 0x000fe400078e08ff */
[----:B------:R-:W-:Y:S02]  /*0220*/  SHF.L.U32 R0, R0, 0x1, RZ ;  /* 0x0000000100007819 */ /* 0x000fe400000006ff */
[----:B------:R-:W-:Y:S02]  /*0230*/  LEA R70, R62, UR6, 0x4 ;  /* 0x000000063e467c11 */ /* 0x000fe4000f8e20ff */
[----:B------:R-:W-:Y:S01]  /*0240*/  LOP3.LUT R0, R0, 0xffff, RZ, 0xc0, !PT ;  /* 0x0000ffff00007812 */ /* 0x000fe200078ec0ff */
[----:B----4-:R-:W-:Y:S01]  /*0250*/  IMAD R71, R2, UR10, R71 ;  /* 0x0000000a02477c24 */ /* 0x010fe2000f8e0247 */
[----:B-----5:R-:W-:-:S02]  /*0260*/  LOP3.LUT R68, R58, 0x7, RZ, 0xc0, !PT ;  /* 0x000000073a447812 */ /* 0x020fc400078ec0ff */
[----:B-1-3--:R-:W-:-:S07]  /*0270*/  LOP3.LUT R67, R58, 0x7ffffff8, RZ, 0xc0, !PT ;  /* 0x7ffffff83a437812 */ /* 0x00afce00078ec0ff */
.L_x_1327:
[----:B0-----:R-:W0:Y:S01]  /*0280*/  LDC R8, c[0x0][0x410] ;  /* 0x00010400ff087b82 */ /* 0x001e220000000800 */
[----:B-1----:R-:W1:Y:S01]  /*0290*/  LDCU.128 UR12, c[0x0][0x400] ;  /* 0x00008000ff0c77ac */ /* 0x002e620008000c00 */
[----:B------:R-:W-:Y:S02]  /*02a0*/  ISETP.GE.AND P1, PT, R63, RZ, PT ;  /* 0x000000ff3f00720c */ /* 0x000fe40003f26270 */
[----:B------:R-:W-:Y:S02]  /*02b0*/  CS2R R54, SRZ ;  /* 0x0000000000367805 */ /* 0x000fe4000001ff00 */
[----:B------:R-:W-:Y:S02]  /*02c0*/  SHF.R.S32.HI R21, RZ, 0x1f, R71 ;  /* 0x0000001fff157819 */ /* 0x000fe40000011447 */
[----:B------:R-:W-:Y:S02]  /*02d0*/  CS2R R52, SRZ ;  /* 0x0000000000347805 */ /* 0x000fe4000001ff00 */
[----:B------:R-:W-:-:S02]  /*02e0*/  IADD3 R15, PT, PT, R71, 0x10, RZ ;  /* 0x00000010470f7810 */ /* 0x000fc40007ffe0ff */
[C---:B------:R-:W-:Y:S02]  /*02f0*/  IADD3 R13, PT, PT, R71.reuse, 0x40, RZ ;  /* 0x00000040470d7810 */ /* 0x040fe40007ffe0ff */
[----:B------:R-:W-:Y:S02]  /*0300*/  SHF.R.S32.HI R27, RZ, 0x1f, R15 ;  /* 0x0000001fff1b7819 */ /* 0x000fe4000001140f */
[----:B------:R-:W-:Y:S02]  /*0310*/  SHF.R.S32.HI R17, RZ, 0x1f, R13 ;  /* 0x0000001fff117819 */ /* 0x000fe4000001140d */
[C---:B--2---:R-:W-:Y:S02]  /*0320*/  IADD3 R24, PT, PT, R71.reuse, 0x30, RZ ;  /* 0x0000003047187810 */ /* 0x044fe40007ffe0ff */
[----:B------:R-:W-:Y:S02]  /*0330*/  IADD3 R20, PT, PT, R71, 0x50, RZ ;  /* 0x0000005047147810 */ /* 0x000fe40007ffe0ff */
[----:B------:R-:W-:-:S02]  /*0340*/  SHF.R.S32.HI R25, RZ, 0x1f, R24 ;  /* 0x0000001fff197819 */ /* 0x000fc40000011418 */
[----:B-1----:R-:W-:Y:S02]  /*0350*/  ISETP.GE.U32.AND P4, PT, R71, UR12, PT ;  /* 0x0000000c47007c0c */ /* 0x002fe4000bf86070 */
[----:B0-----:R-:W-:Y:S02]  /*0360*/  IABS R5, R8 ;  /* 0x0000000800057213 */ /* 0x001fe40000000000 */
[----:B------:R-:W-:Y:S02]  /*0370*/  ISETP.GE.AND.EX P4, PT, R21, UR13, PT, P4 ;  /* 0x0000000d15007c0c */ /* 0x000fe4000bf86340 */
[----:B------:R-:W0:Y:S11]  /*0380*/  I2F.RP R4, R5 ;  /* 0x0000000500047306 */ /* 0x000e360000209400 */
[----:B------:R-:W1:Y:S01]  /*0390*/  @!P4 LDC.64 R18, c[0x0][0x3a0] ;  /* 0x0000e800ff12cb82 */ /* 0x000e620000000a00 */
[----:B0-----:R-:W0:Y:S07]  /*03a0*/  MUFU.RCP R4, R4 ;  /* 0x0000000400047308 */ /* 0x001e2e0000001000 */
[----:B------:R-:W2:Y:S01]  /*03b0*/  @!P4 LDC.64 R10, c[0x0][0x398] ;  /* 0x0000e600ff0acb82 */ /* 0x000ea20000000a00 */
[----:B0-----:R-:W-:-:S04]  /*03c0*/  IADD3 R2, PT, PT, R4, 0xffffffe, RZ ;  /* 0x0ffffffe04027810 */ /* 0x001fc80007ffe0ff */
[----:B---3--:R0:W3:Y:S02]  /*03d0*/  F2I.FTZ.U32.TRUNC.NTZ R3, R2 ;  /* 0x0000000200037305 */ /* 0x0080e4000021f000 */
[----:B0-----:R-:W-:Y:S02]  /*03e0*/  MOV R2, RZ ;  /* 0x000000ff00027202 */ /* 0x001fe40000000f00 */
[----:B---3--:R-:W-:-:S05]  /*03f0*/  IADD3 R6, PT, PT, RZ, -R3, RZ ;  /* 0x80000003ff067210 */ /* 0x008fca0007ffe0ff */
[----:B------:R-:W-:Y:S01]  /*0400*/  IMAD R7, R6, R5, RZ ;  /* 0x0000000506077224 */ /* 0x000fe200078e02ff */
[----:B------:R-:W-:-:S03]  /*0410*/  IABS R6, R63 ;  /* 0x0000003f00067213 */ /* 0x000fc60000000000 */
[----:B------:R-:W-:Y:S01]  /*0420*/  IMAD.HI.U32 R3, R3, R7, R2 ;  /* 0x0000000703037227 */ /* 0x000fe200078e0002 */
[-C--:B------:R-:W-:Y:S02]  /*0430*/  LOP3.LUT R2, R63, R8.reuse, RZ, 0x3c, !PT ;  /* 0x000000083f027212 */ /* 0x080fe400078e3cff */
[----:B------:R-:W-:Y:S02]  /*0440*/  LOP3.LUT R7, RZ, R8, RZ, 0x33, !PT ;  /* 0x00000008ff077212 */ /* 0x000fe400078e33ff */
[----:B------:R-:W-:Y:S01]  /*0450*/  ISETP.GE.AND P5, PT, R2, RZ, PT ;  /* 0x000000ff0200720c */ /* 0x000fe20003fa6270 */
[----:B------:R-:W-:-:S05]  /*0460*/  IMAD.HI.U32 R3, R3, R6, RZ ;  /* 0x0000000603037227 */ /* 0x000fca00078e00ff */
[----:B------:R-:W-:-:S05]  /*0470*/  IADD3 R4, PT, PT, -R3, RZ, RZ ;  /* 0x000000ff03047210 */ /* 0x000fca0007ffe1ff */
[----:B------:R-:W-:-:S05]  /*0480*/  IMAD R4, R5, R4, R6 ;  /* 0x0000000405047224 */ /* 0x000fca00078e0206 */
[----:B------:R-:W-:-:S13]  /*0490*/  ISETP.GT.U32.AND P2, PT, R5, R4, PT ;  /* 0x000000040500720c */ /* 0x000fda0003f44070 */
[-C--:B------:R-:W-:Y:S02]  /*04a0*/  @!P2 IADD3 R4, PT, PT, R4, -R5.reuse, RZ ;  /* 0x800000050404a210 */ /* 0x080fe40007ffe0ff */
[----:B------:R-:W-:Y:S02]  /*04b0*/  @!P2 IADD3 R3, PT, PT, R3, 0x1, RZ ;  /* 0x000000010303a810 */ /* 0x000fe40007ffe0ff */
[CC--:B------:R-:W-:Y:S02]  /*04c0*/  ISETP.GE.U32.AND P0, PT, R4.reuse, R5.reuse, PT ;  /* 0x000000050400720c */ /* 0x0c0fe40003f06070 */
[----:B------:R-:W-:Y:S02]  /*04d0*/  ISETP.GT.U32.AND P3, PT, R5, R4, PT ;  /* 0x000000040500720c */ /* 0x000fe40003f64070 */
[----:B------:R-:W-:Y:S02]  /*04e0*/  IADD3 R5, PT, PT, R4, -R5, RZ ;  /* 0x8000000504057210 */ /* 0x000fe40007ffe0ff */
[----:B------:R-:W-:-:S02]  /*04f0*/  ISETP.NE.AND P2, PT, R8, RZ, PT ;  /* 0x000000ff0800720c */ /* 0x000fc40003f45270 */
[----:B------:R-:W-:Y:S02]  /*0500*/  SEL R4, R5, R4, !P3 ;  /* 0x0000000405047207 */ /* 0x000fe40005800000 */
[----:B------:R-:W-:Y:S02]  /*0510*/  ISETP.GE.U32.AND P3, PT, R15, UR12, PT ;  /* 0x0000000c0f007c0c */ /* 0x000fe4000bf66070 */
[----:B------:R-:W-:Y:S02]  /*0520*/  @!P1 IADD3 R4, PT, PT, -R4, RZ, RZ ;  /* 0x000000ff04049210 */ /* 0x000fe40007ffe1ff */
[----:B------:R-:W-:Y:S02]  /*0530*/  @P0 IADD3 R3, PT, PT, R3, 0x1, RZ ;  /* 0x0000000103030810 */ /* 0x000fe40007ffe0ff */
[----:B------:R-:W-:Y:S02]  /*0540*/  SEL R72, R7, R4, !P2 ;  /* 0x0000000407487207 */ /* 0x000fe40005000000 */
[----:B------:R-:W0:Y:S01]  /*0550*/  @!P4 LDC.64 R4, c[0x0][0x3f8] ;  /* 0x0000fe00ff04cb82 */ /* 0x000e220000000a00 */
[----:B------:R-:W-:-:S02]  /*0560*/  @!P5 IADD3 R3, PT, PT, -R3, RZ, RZ ;  /* 0x000000ff0303d210 */ /* 0x000fc40007ffe1ff */
[----:B------:R-:W-:Y:S01]  /*0570*/  IMAD R9, R72, 0x54, RZ ;  /* 0x0000005448097824 */ /* 0x000fe200078e02ff */
[----:B------:R-:W-:Y:S02]  /*0580*/  ISETP.GE.U32.AND P5, PT, R13, UR12, PT ;  /* 0x0000000c0d007c0c */ /* 0x000fe4000bfa6070 */
[----:B------:R-:W-:Y:S02]  /*0590*/  SEL R3, R7, R3, !P2 ;  /* 0x0000000307037207 */ /* 0x000fe40005000000 */
[----:B------:R-:W-:Y:S02]  /*05a0*/  ISETP.GE.AND.EX P3, PT, R27, UR13, PT, P3 ;  /* 0x0000000d1b007c0c */ /* 0x000fe4000bf66330 */
[----:B------:R-:W-:Y:S02]  /*05b0*/  ISETP.GE.AND.EX P5, PT, R17, UR13, PT, P5 ;  /* 0x0000000d11007c0c */ /* 0x000fe4000bfa6350 */
[----:B------:R-:W-:Y:S02]  /*05c0*/  IADD3 R74, P0, PT, R9, R0, RZ ;  /* 0x00000000094a7210 */ /* 0x000fe40007f1e0ff */
[----:B------:R-:W-:-:S02]  /*05d0*/  SHF.R.S32.HI R2, RZ, 0x1f, R3 ;  /* 0x0000001fff027819 */ /* 0x000fc40000011403 */
[----:B------:R-:W-:Y:S02]  /*05e0*/  LEA.HI.X.SX32 R75, R9, RZ, 0x1, P0 ;  /* 0x000000ff094b7211 */ /* 0x000fe400000f0eff */
[----:B------:R-:W-:Y:S01]  /*05f0*/  ISETP.GE.U32.AND P0, PT, R24, UR12, PT ;  /* 0x0000000c18007c0c */ /* 0x000fe2000bf06070 */
[----:B------:R-:W-:Y:S01]  /*0600*/  IMAD R2, R2, UR14, RZ ;  /* 0x0000000e02027c24 */ /* 0x000fe2000f8e02ff */
[----:B------:R-:W-:Y:S01]  /*0610*/  ISETP.GE.U32.AND P2, PT, R20, UR12, PT ;  /* 0x0000000c14007c0c */ /* 0x000fe2000bf46070 */
[----:B------:R-:W-:Y:S01]  /*0620*/  IMAD.WIDE.U32 R74, R3, UR14, R74 ;  /* 0x0000000e034a7c25 */ /* 0x000fe2000f8e004a */
[----:B------:R-:W3:Y:S01]  /*0630*/  @!P3 LDC.64 R22, c[0x0][0x3f8] ;  /* 0x0000fe00ff16bb82 */ /* 0x000ee20000000a00 */
[----:B------:R-:W-:Y:S02]  /*0640*/  ISETP.GE.AND.EX P0, PT, R25, UR13, PT, P0 ;  /* 0x0000000d19007c0c */ /* 0x000fe4000bf06300 */
[----:B------:R-:W-:Y:S01]  /*0650*/  IMAD R77, R3, UR15, R2 ;  /* 0x0000000f034d7c24 */ /* 0x000fe2000f8e0202 */
[----:B------:R-:W-:Y:S01]  /*0660*/  @!P4 MOV R76, R74 ;  /* 0x0000004a004cc202 */ /* 0x000fe20000000f00 */
[----:B0-----:R-:W-:Y:S01]  /*0670*/  @!P4 IMAD R6, R21, R4, RZ ;  /* 0x000000041506c224 */ /* 0x001fe200078e02ff */
[----:B------:R-:W-:-:S02]  /*0680*/  @!P5 MOV R26, R74 ;  /* 0x0000004a001ad202 */ /* 0x000fc40000000f00 */
[----:B------:R-:W0:Y:S01]  /*0690*/  @!P5 LDC.64 R2, c[0x0][0x3f8] ;  /* 0x0000fe00ff02db82 */ /* 0x000e220000000a00 */
[----:B------:R-:W-:Y:S01]  /*06a0*/  IADD3 R77, PT, PT, R75, R77, RZ ;  /* 0x0000004d4b4d7210 */ /* 0x000fe20007ffe0ff */
[C---:B------:R-:W-:Y:S01]  /*06b0*/  @!P4 IMAD R7, R71.reuse, R5, R6 ;  /* 0x000000054707c224 */ /* 0x040fe200078e0206 */
[----:B------:R-:W-:Y:S01]  /*06c0*/  SHF.R.S32.HI R21, RZ, 0x1f, R20 ;  /* 0x0000001fff157819 */ /* 0x000fe20000011414 */
[----:B------:R-:W-:-:S03]  /*06d0*/  @!P4 IMAD.WIDE.U32 R4, R71, R4, R76 ;  /* 0x000000044704c225 */ /* 0x000fc600078e004c */
[----:B------:R-:W-:Y:S01]  /*06e0*/  ISETP.GE.AND.EX P2, PT, R21, UR13, PT, P2 ;  /* 0x0000000d15007c0c */ /* 0x000fe2000bf46320 */
[----:B------:R-:W4:Y:S01]  /*06f0*/  @!P5 LDC.64 R8, c[0x0][0x398] ;  /* 0x0000e600ff08db82 */ /* 0x000f220000000a00 */
[----:B------:R-:W-:Y:S02]  /*0700*/  @!P4 IADD3 R5, PT, PT, R5, R7, RZ ;  /* 0x000000070505c210 */ /* 0x000fe40007ffe0ff */
[C---:B------:R-:W-:Y:S02]  /*0710*/  @!P4 SHF.L.U32 R7, R4.reuse, 0x2, RZ ;  /* 0x000000020407c819 */ /* 0x040fe400000006ff */
[----:B------:R-:W-:-:S03]  /*0720*/  @!P4 SHF.L.U64.HI R12, R4, 0x2, R5 ;  /* 0x00000002040cc819 */ /* 0x000fc60000010205 */
[----:B------:R-:W4:Y:S01]  /*0730*/  @!P3 LDC.64 R32, c[0x0][0x398] ;  /* 0x0000e600ff20bb82 */ /* 0x000f220000000a00 */
[C---:B-1----:R-:W-:Y:S02]  /*0740*/  @!P4 IADD3 R18, P1, PT, R7.reuse, R18, RZ ;  /* 0x000000120712c210 */ /* 0x042fe40007f3e0ff */
[----:B--2---:R-:W-:Y:S02]  /*0750*/  @!P4 IADD3 R10, P6, PT, R7, R10, RZ ;  /* 0x0000000a070ac210 */ /* 0x004fe40007fde0ff */
[C---:B------:R-:W-:Y:S02]  /*0760*/  @!P4 IADD3.X R19, PT, PT, R12.reuse, R19, RZ, P1, !PT ;  /* 0x000000130c13c210 */ /* 0x040fe40000ffe4ff */
[----:B------:R-:W-:Y:S01]  /*0770*/  @!P4 IADD3.X R11, PT, PT, R12, R11, RZ, P6, !PT ;  /* 0x0000000b0c0bc210 */ /* 0x000fe200037fe4ff */
[----:B------:R-:W1:Y:S01]  /*0780*/  @!P0 LDC.64 R4, c[0x0][0x3f8] ;  /* 0x0000fe00ff048b82 */ /* 0x000e620000000a00 */
[----:B---3--:R-:W-:Y:S01]  /*0790*/  @!P3 IMAD R12, R27, R22, RZ ;  /* 0x000000161b0cb224 */ /* 0x008fe200078e02ff */
[----:B------:R-:W-:Y:S01]  /*07a0*/  @!P5 MOV R27, R77 ;  /* 0x0000004d001bd202 */ /* 0x000fe20000000f00 */
[----:B0-----:R-:W-:Y:S01]  /*07b0*/  @!P5 IMAD R14, R17, R2, RZ ;  /* 0x00000002110ed224 */ /* 0x001fe200078e02ff */
[----:B------:R0:W5:Y:S01]  /*07c0*/  @!P4 LDG.E.64 R54, desc[UR8][R18.64] ;  /* 0x000000081236c981 */ /* 0x000162000c1e1b00 */
[----:B------:R-:W-:-:S02]  /*07d0*/  @!P3 IMAD R31, R15, R23, R12 ;  /* 0x000000170f1fb224 */ /* 0x000fc400078e020c */
[C---:B------:R-:W-:Y:S01]  /*07e0*/  @!P5 IMAD R29, R13.reuse, R3, R14 ;  /* 0x000000030d1dd224 */ /* 0x040fe200078e020e */
[----:B------:R-:W2:Y:S01]  /*07f0*/  @!P5 LDC.64 R6, c[0x0][0x3a0] ;  /* 0x0000e800ff06db82 */ /* 0x000ea20000000a00 */
[----:B------:R-:W-:Y:S01]  /*0800*/  @!P5 IMAD.WIDE.U32 R26, R13, R2, R26 ;  /* 0x000000020d1ad225 */ /* 0x000fe200078e001a */
[----:B------:R-:W-:Y:S01]  /*0810*/  @!P3 MOV R2, R74 ;  /* 0x0000004a0002b202 */ /* 0x000fe20000000f00 */
[----:B------:R-:W5:Y:S01]  /*0820*/  @!P4 LDG.E.64 R52, desc[UR8][R10.64] ;  /* 0x000000080a34c981 */ /* 0x000f62000c1e1b00 */
[----:B------:R-:W-:Y:S02]  /*0830*/  @!P3 MOV R3, R77 ;  /* 0x0000004d0003b202 */ /* 0x000fe40000000f00 */
[----:B------:R-:W-:Y:S02]  /*0840*/  @!P5 IADD3 R29, PT, PT, R27, R29, RZ ;  /* 0x0000001d1b1dd210 */ /* 0x000fe40007ffe0ff */
[----:B------:R-:W3:Y:S01]  /*0850*/  @!P3 LDC.64 R16, c[0x0][0x3a0] ;  /* 0x0000e800ff10bb82 */ /* 0x000ee20000000a00 */
[----:B------:R-:W-:Y:S01]  /*0860*/  @!P3 IMAD.WIDE.U32 R22, R15, R22, R2 ;  /* 0x000000160f16b225 */ /* 0x000fe200078e0002 */
[----:B------:R-:W-:-:S02]  /*0870*/  @!P5 SHF.L.U32 R27, R26, 0x2, RZ ;  /* 0x000000021a1bd819 */ /* 0x000fc400000006ff */
[----:B------:R-:W-:Y:S02]  /*0880*/  @!P5 SHF.L.U64.HI R26, R26, 0x2, R29 ;  /* 0x000000021a1ad819 */ /* 0x000fe4000001021d */
[----:B------:R-:W-:Y:S02]  /*0890*/  @!P3 IADD3 R23, PT, PT, R23, R31, RZ ;  /* 0x0000001f1717b210 */ /* 0x000fe40007ffe0ff */
[----:B------:R-:W0:Y:S01]  /*08a0*/  @!P0 LDC.64 R14, c[0x0][0x3a0] ;  /* 0x0000e800ff0e8b82 */ /* 0x000e220000000a00 */
[----:B-1----:R-:W-:Y:S01]  /*08b0*/  @!P0 IMAD R29, R25, R4, RZ ;  /* 0x00000004191d8224 */ /* 0x002fe200078e02ff */
[C---:B------:R-:W-:Y:S02]  /*08c0*/  @!P3 SHF.L.U32 R25, R22.reuse, 0x2, RZ ;  /* 0x000000021619b819 */ /* 0x040fe400000006ff */
[----:B------:R-:W-:Y:S01]  /*08d0*/  @!P3 SHF.L.U64.HI R28, R22, 0x2, R23 ;  /* 0x00000002161cb819 */ /* 0x000fe20000010217 */
[----:B------:R-:W-:Y:S01]  /*08e0*/  @!P0 IMAD R29, R24, R5, R29 ;  /* 0x00000005181d8224 */ /* 0x000fe200078e021d */
[----:B------:R-:W-:-:S02]  /*08f0*/  @!P0 MOV R22, R74 ;  /* 0x0000004a00168202 */ /* 0x000fc40000000f00 */
[----:B------:R-:W-:Y:S01]  /*0900*/  @!P0 MOV R23, R77 ;  /* 0x0000004d00178202 */ /* 0x000fe20000000f00 */
[----:B------:R-:W1:Y:S01]  /*0910*/  @!P0 LDC.64 R12, c[0x0][0x398] ;  /* 0x0000e600ff0c8b82 */ /* 0x000e620000000a00 */
[C---:B--2---:R-:W-:Y:S02]  /*0920*/  @!P5 IADD3 R6, P1, PT, R27.reuse, R6, RZ ;  /* 0x000000061b06d210 */ /* 0x044fe40007f3e0ff */
[----:B----4-:R-:W-:Y:S01]  /*0930*/  @!P5 IADD3 R8, P6, PT, R27, R8, RZ ;  /* 0x000000081b08d210 */ /* 0x010fe20007fde0ff */
[----:B------:R-:W-:Y:S01]  /*0940*/  @!P0 IMAD.WIDE.U32 R4, R24, R4, R22 ;  /* 0x0000000418048225 */ /* 0x000fe200078e0016 */
[----:B------:R-:W-:Y:S02]  /*0950*/  @!P5 IADD3.X R7, PT, PT, R26, R7, RZ, P1, !PT ;  /* 0x000000071a07d210 */ /* 0x000fe40000ffe4ff */
[----:B---3--:R-:W-:Y:S01]  /*0960*/  @!P3 IADD3 R16, P1, PT, R25, R16, RZ ;  /* 0x000000101910b210 */ /* 0x008fe20007f3e0ff */
[----:B------:R-:W2:Y:S01]  /*0970*/  @!P2 LDC.64 R2, c[0x0][0x3f8] ;  /* 0x0000fe00ff02ab82 */ /* 0x000ea20000000a00 */
[----:B------:R-:W-:-:S02]  /*0980*/  @!P0 IADD3 R23, PT, PT, R5, R29, RZ ;  /* 0x0000001d05178210 */ /* 0x000fc40007ffe0ff */
[----:B------:R-:W-:Y:S02]  /*0990*/  @!P0 SHF.L.U32 R5, R4, 0x2, RZ ;  /* 0x0000000204058819 */ /* 0x000fe400000006ff */
[----:B------:R-:W-:Y:S02]  /*09a0*/  @!P3 IADD3.X R17, PT, PT, R28, R17, RZ, P1, !PT ;  /* 0x000000111c11b210 */ /* 0x000fe40000ffe4ff */
[----:B------:R-:W-:Y:S01]  /*09b0*/  @!P5 IADD3.X R9, PT, PT, R26, R9, RZ, P6, !PT ;  /* 0x000000091a09d210 */ /* 0x000fe200037fe4ff */
[----:B------:R-:W3:Y:S01]  /*09c0*/  @!P2 LDC.64 R30, c[0x0][0x3a0] ;  /* 0x0000e800ff1eab82 */ /* 0x000ee20000000a00 */
[----:B------:R-:W-:Y:S02]  /*09d0*/  @!P0 SHF.L.U64.HI R22, R4, 0x2, R23 ;  /* 0x0000000204168819 */ /* 0x000fe40000010217 */
[----:B0-----:R-:W-:Y:S02]  /*09e0*/  @!P0 IADD3 R14, P1, PT, R5, R14, RZ ;  /* 0x0000000e050e8210 */ /* 0x001fe40007f3e0ff */
[----:B------:R-:W-:-:S02]  /*09f0*/  IADD3 R26, PT, PT, R71, 0x60, RZ ;  /* 0x00000060471a7810 */ /* 0x000fc40007ffe0ff */
[----:B------:R-:W-:Y:S02]  /*0a00*/  @!P0 IADD3.X R15, PT, PT, R22, R15, RZ, P1, !PT ;  /* 0x0000000f160f8210 */ /* 0x000fe40000ffe4ff */
[----:B------:R-:W-:Y:S02]  /*0a10*/  ISETP.GE.U32.AND P1, PT, R26, UR12, PT ;  /* 0x0000000c1a007c0c */ /* 0x000fe4000bf26070 */
[----:B------:R-:W-:Y:S02]  /*0a20*/  SHF.R.S32.HI R27, RZ, 0x1f, R26 ;  /* 0x0000001fff1b7819 */ /* 0x000fe4000001141a */
[----:B------:R-:W-:Y:S02]  /*0a30*/  @!P3 IADD3 R32, P6, PT, R25, R32, RZ ;  /* 0x000000201920b210 */ /* 0x000fe40007fde0ff */
[----:B------:R-:W-:Y:S01]  /*0a40*/  ISETP.GE.AND.EX P1, PT, R27, UR13, PT, P1 ;  /* 0x0000000d1b007c0c */ /* 0x000fe2000bf26310 */
[----:B--2---:R-:W-:Y:S01]  /*0a50*/  @!P2 IMAD R21, R21, R2, RZ ;  /* 0x000000021515a224 */ /* 0x004fe200078e02ff */
[----:B------:R-:W-:-:S02]  /*0a60*/  @!P3 IADD3.X R33, PT, PT, R28, R33, RZ, P6, !PT ;  /* 0x000000211c21b210 */ /* 0x000fc400037fe4ff */
[----:B-1----:R-:W-:Y:S01]  /*0a70*/  @!P0 IADD3 R12, P6, PT, R5, R12, RZ ;  /* 0x0000000c050c8210 */ /* 0x002fe20007fde0ff */
[C---:B------:R-:W-:Y:S01]  /*0a80*/  @!P2 IMAD R21, R20.reuse, R3, R21 ;  /* 0x000000031415a224 */ /* 0x040fe200078e0215 */
[----:B------:R-:W-:Y:S02]  /*0a90*/  @!P2 MOV R4, R74 ;  /* 0x0000004a0004a202 */ /* 0x000fe40000000f00 */
[----:B------:R-:W-:Y:S02]  /*0aa0*/  @!P2 MOV R5, R77 ;  /* 0x0000004d0005a202 */ /* 0x000fe40000000f00 */
[C---:B------:R-:W-:Y:S02]  /*0ab0*/  IADD3 R29, PT, PT, R71.reuse, 0x20, RZ ;  /* 0x00000020471d7810 */ /* 0x040fe40007ffe0ff */
[----:B------:R-:W-:Y:S01]  /*0ac0*/  IADD3 R35, PT, PT, R71, 0x70, RZ ;  /* 0x0000007047237810 */ /* 0x000fe20007ffe0ff */
[----:B------:R-:W0:Y:S01]  /*0ad0*/  @!P1 LDC.64 R24, c[0x0][0x3f8] ;  /* 0x0000fe00ff189b82 */ /* 0x000e220000000a00 */
[----:B------:R-:W-:Y:S01]  /*0ae0*/  @!P2 IMAD.WIDE.U32 R2, R20, R2, R4 ;  /* 0x000000021402a225 */ /* 0x000fe200078e0004 */
[----:B------:R-:W-:-:S04]  /*0af0*/  @!P0 IADD3.X R13, PT, PT, R22, R13, RZ, P6, !PT ;  /* 0x0000000d160d8210 */ /* 0x000fc800037fe4ff */
[----:B------:R-:W-:Y:S02]  /*0b00*/  @!P2 IADD3 R3, PT, PT, R3, R21, RZ ;  /* 0x000000150303a210 */ /* 0x000fe40007ffe0ff */
[C---:B------:R-:W-:Y:S01]  /*0b10*/  @!P2 SHF.L.U32 R23, R2.reuse, 0x2, RZ ;  /* 0x000000020217a819 */ /* 0x040fe200000006ff */
[----:B------:R-:W1:Y:S01]  /*0b20*/  @!P2 LDC.64 R20, c[0x0][0x398] ;  /* 0x0000e600ff14ab82 */ /* 0x000e620000000a00 */
[----:B------:R-:W-:Y:S02]  /*0b30*/  @!P2 SHF.L.U64.HI R28, R2, 0x2, R3 ;  /* 0x00000002021ca819 */ /* 0x000fe40000010203 */
[----:B------:R-:W-:Y:S02]  /*0b40*/  MOV R3, RZ ;  /* 0x000000ff00037202 */ /* 0x000fe40000000f00 */
[----:B------:R-:W-:Y:S02]  /*0b50*/  MOV R2, RZ ;  /* 0x000000ff00027202 */ /* 0x000fe40000000f00 */
[----:B------:R-:W-:Y:S01]  /*0b60*/  ISETP.GE.U32.AND P4, PT, R29, UR12, PT ;  /* 0x0000000c1d007c0c */ /* 0x000fe2000bf86070 */
[----:B------:R-:W2:Y:S01]  /*0b70*/  @!P1 LDC.64 R18, c[0x0][0x3a0] ;  /* 0x0000e800ff129b82 */ /* 0x000ea20000000a00 */
[----:B------:R-:W-:-:S02]  /*0b80*/  SHF.R.S32.HI R39, RZ, 0x1f, R29 ;  /* 0x0000001fff277819 */ /* 0x000fc4000001141d */
[----:B------:R0:W5:Y:S02]  /*0b90*/  @!P5 LDG.E.64 R2, desc[UR8][R6.64] ;  /* 0x000000080602d981 */ /* 0x000164000c1e1b00 */
[----:B------:R-:W-:Y:S02]  /*0ba0*/  ISETP.GE.AND.EX P4, PT, R39, UR13, PT, P4 ;  /* 0x0000000d27007c0c */ /* 0x000fe4000bf86340 */
[----:B------:R-:W-:Y:S02]  /*0bb0*/  CS2R R4, SRZ ;  /* 0x0000000000047805 */ /* 0x000fe4000001ff00 */
[----:B------:R-:W-:-:S04]  /*0bc0*/  SHF.R.S32.HI R37, RZ, 0x1f, R35 ;  /* 0x0000001fff257819 */ /* 0x000fc80000011423 */
[----:B------:R4:W5:Y:S01]  /*0bd0*/  @!P5 LDG.E.64 R4, desc[UR8][R8.64] ;  /* 0x000000080804d981 */ /* 0x000962000c1e1b00 */
[----:B0-----:R-:W-:Y:S01]  /*0be0*/  @!P1 IMAD R6, R27, R24, RZ ;  /* 0x000000181b069224 */ /* 0x001fe200078e02ff */
[----:B------:R-:W-:-:S03]  /*0bf0*/  @!P1 MOV R7, R77 ;  /* 0x0000004d00079202 */ /* 0x000fc60000000f00 */
[----:B------:R-:W-:Y:S01]  /*0c00*/  @!P1 IMAD R27, R26, R25, R6 ;  /* 0x000000191a1b9224 */ /* 0x000fe200078e0206 */
[----:B------:R-:W-:Y:S01]  /*0c10*/  @!P1 MOV R6, R74 ;  /* 0x0000004a00069202 */ /* 0x000fe20000000f00 */
[----:B------:R-:W0:Y:S01]  /*0c20*/  @!P4 LDC.64 R10, c[0x0][0x3f8] ;  /* 0x0000fe00ff0acb82 */ /* 0x000e220000000a00 */
[----:B------:R-:W-:-:S03]  /*0c30*/  ISETP.GE.U32.AND P5, PT, R35, UR12, PT ;  /* 0x0000000c23007c0c */ /* 0x000fc6000bfa6070 */
[----:B------:R-:W-:-:S04]  /*0c40*/  @!P1 IMAD.WIDE.U32 R24, R26, R24, R6 ;  /* 0x000000181a189225 */ /* 0x000fc800078e0006 */
[----:B------:R-:W2:Y:S01]  /*0c50*/  LDC.64 R6, c[0x0][0x3b8] ;  /* 0x0000ee00ff067b82 */ /* 0x000ea20000000a00 */
[----:B------:R-:W-:Y:S02]  /*0c60*/  ISETP.GE.AND.EX P5, PT, R37, UR13, PT, P5 ;  /* 0x0000000d25007c0c */ /* 0x000fe4000bfa6350 */
[----:B---3--:R-:W-:-:S04]  /*0c70*/  @!P2 IADD3 R30, P6, PT, R23, R30, RZ ;  /* 0x0000001e171ea210 */ /* 0x008fc80007fde0ff */
[----:B------:R-:W-:Y:S02]  /*0c80*/  @!P2 IADD3.X R31, PT, PT, R28, R31, RZ, P6, !PT ;  /* 0x0000001f1c1fa210 */ /* 0x000fe400037fe4ff */
[----:B-1----:R-:W-:Y:S02]  /*0c90*/  @!P2 IADD3 R20, P6, PT, R23, R20, RZ ;  /* 0x000000141714a210 */ /* 0x002fe40007fde0ff */
[----:B------:R-:W1:Y:S01]  /*0ca0*/  @!P1 LDC.64 R22, c[0x0][0x398] ;  /* 0x0000e600ff169b82 */ /* 0x000e620000000a00 */
[----:B------:R-:W-:Y:S02]  /*0cb0*/  CS2R R50, SRZ ;  /* 0x0000000000327805 */ /* 0x000fe4000001ff00 */
[----:B------:R-:W-:Y:S02]  /*0cc0*/  @!P1 IADD3 R25, PT, PT, R25, R27, RZ ;  /* 0x0000001b19199210 */ /* 0x000fe40007ffe0ff */
[----:B------:R-:W-:-:S03]  /*0cd0*/  CS2R R48, SRZ ;  /* 0x0000000000307805 */ /* 0x000fc6000001ff00 */
[----:B----4-:R-:W3:Y:S01]  /*0ce0*/  @!P5 LDC.64 R8, c[0x0][0x3f8] ;  /* 0x0000fe00ff08db82 */ /* 0x010ee20000000a00 */
[----:B------:R-:W-:Y:S01]  /*0cf0*/  @!P2 IADD3.X R21, PT, PT, R28, R21, RZ, P6, !PT ;  /* 0x000000151c15a210 */ /* 0x000fe200037fe4ff */
[----:B------:R4:W5:Y:S01]  /*0d00*/  @!P3 LDG.E.64 R50, desc[UR8][R16.64] ;  /* 0x000000081032b981 */ /* 0x000962000c1e1b00 */
[----:B--2---:R-:W-:-:S05]  /*0d10*/  IMAD.WIDE R6, R63, 0x8, R6 ;  /* 0x000000083f067825 */ /* 0x004fca00078e0206 */
[----:B------:R-:W2:Y:S01]  /*0d20*/  @!P4 LDC.64 R26, c[0x0][0x3a0] ;  /* 0x0000e800ff1acb82 */ /* 0x000ea20000000a00 */
[C---:B------:R-:W-:Y:S01]  /*0d30*/  @!P1 SHF.L.U32 R41, R24.reuse, 0x2, RZ ;  /* 0x0000000218299819 */ /* 0x040fe200000006ff */
[----:B0-----:R-:W-:Y:S01]  /*0d40*/  @!P4 IMAD R28, R39, R10, RZ ;  /* 0x0000000a271cc224 */ /* 0x001fe200078e02ff */
[----:B------:R-:W-:Y:S01]  /*0d50*/  @!P1 SHF.L.U64.HI R34, R24, 0x2, R25 ;  /* 0x0000000218229819 */ /* 0x000fe20000010219 */
[----:B------:R0:W5:Y:S01]  /*0d60*/  @!P3 LDG.E.64 R48, desc[UR8][R32.64] ;  /* 0x000000082030b981 */ /* 0x000162000c1e1b00 */
[----:B----4-:R-:W-:Y:S02]  /*0d70*/  @!P4 MOV R16, R74 ;  /* 0x0000004a0010c202 */ /* 0x010fe40000000f00 */
[----:B------:R-:W-:Y:S01]  /*0d80*/  @!P4 MOV R17, R77 ;  /* 0x0000004d0011c202 */ /* 0x000fe20000000f00 */
[----:B------:R-:W4:Y:S01]  /*0d90*/  @!P4 LDC.64 R24, c[0x0][0x398] ;  /* 0x0000e600ff18cb82 */ /* 0x000f220000000a00 */
[----:B------:R-:W4:Y:S01]  /*0da0*/  LDG.E.64 R6, desc[UR8][R6.64] ;  /* 0x0000000806067981 */ /* 0x000f22000c1e1b00 */
[----:B------:R-:W-:Y:S01]  /*0db0*/  @!P1 IADD3 R18, P3, PT, R41, R18, RZ ;  /* 0x0000001229129210 */ /* 0x000fe20007f7e0ff */
[----:B------:R-:W-:-:S02]  /*0dc0*/  @!P4 IMAD R39, R29, R11, R28 ;  /* 0x0000000b1d27c224 */ /* 0x000fc400078e021c */
[----:B------:R-:W-:Y:S01]  /*0dd0*/  @!P4 IMAD.WIDE.U32 R10, R29, R10, R16 ;  /* 0x0000000a1d0ac225 */ /* 0x000fe200078e0010 */
[----:B------:R-:W-:Y:S02]  /*0de0*/  @!P1 IADD3.X R19, PT, PT, R34, R19, RZ, P3, !PT ;  /* 0x0000001322139210 */ /* 0x000fe40001ffe4ff */
[----:B------:R-:W4:Y:S01]  /*0df0*/  @!P5 LDC.64 R28, c[0x0][0x3a0] ;  /* 0x0000e800ff1cdb82 */ /* 0x000f220000000a00 */
[----:B------:R-:W-:Y:S02]  /*0e00*/  ISETP.NE.AND P3, PT, RZ, UR11, PT ;  /* 0x0000000bff007c0c */ /* 0x000fe4000bf65270 */
[----:B------:R-:W-:Y:S01]  /*0e10*/  @!P4 IADD3 R11, PT, PT, R11, R39, RZ ;  /* 0x000000270b0bc210 */ /* 0x000fe20007ffe0ff */
[----:B---3--:R-:W-:Y:S01]  /*0e20*/  @!P5 IMAD R36, R37, R8, RZ ;  /* 0x000000082524d224 */ /* 0x008fe200078e02ff */
[----:B------:R-:W-:-:S03]  /*0e30*/  @!P4 SHF.L.U32 R17, R10, 0x2, RZ ;  /* 0x000000020a11c819 */ /* 0x000fc600000006ff */
[----:B0-----:R-:W0:Y:S01]  /*0e40*/  @!P5 LDC.64 R32, c[0x0][0x398] ;  /* 0x0000e600ff20db82 */ /* 0x001e220000000a00 */
[----:B------:R-:W-:Y:S02]  /*0e50*/  @!P4 SHF.L.U64.HI R16, R10, 0x2, R11 ;  /* 0x000000020a10c819 */ /* 0x000fe4000001020b */
[----:B-1----:R-:W-:Y:S02]  /*0e60*/  @!P1 IADD3 R22, P6, PT, R41, R22, RZ ;  /* 0x0000001629169210 */ /* 0x002fe40007fde0ff */
[----:B------:R-:W-:Y:S02]  /*0e70*/  @!P5 MOV R10, R74 ;  /* 0x0000004a000ad202 */ /* 0x000fe40000000f00 */
[----:B------:R-:W-:Y:S01]  /*0e80*/  @!P5 MOV R11, R77 ;  /* 0x0000004d000bd202 */ /* 0x000fe20000000f00 */
[----:B------:R-:W-:Y:S01]  /*0e90*/  @!P5 IMAD R39, R35, R9, R36 ;  /* 0x000000092327d224 */ /* 0x000fe200078e0224 */
[----:B------:R-:W-:Y:S01]  /*0ea0*/  @!P1 IADD3.X R23, PT, PT, R34, R23, RZ, P6, !PT ;  /* 0x0000001722179210 */ /* 0x000fe200037fe4ff */
[----:B------:R-:W1:Y:S01]  /*0eb0*/  LDC.64 R36, c[0x0][0x3a8] ;  /* 0x0000ea00ff247b82 */ /* 0x000e620000000a00 */
[----:B--2---:R-:W-:Y:S01]  /*0ec0*/  @!P4 IADD3 R26, P6, PT, R17, R26, RZ ;  /* 0x0000001a111ac210 */ /* 0x004fe20007fde0ff */
[----:B------:R-:W-:-:S03]  /*0ed0*/  @!P5 IMAD.WIDE.U32 R8, R35, R8, R10 ;  /* 0x000000082308d225 */ /* 0x000fc600078e000a */
[----:B------:R-:W-:-:S03]  /*0ee0*/  @!P4 IADD3.X R27, PT, PT, R16, R27, RZ, P6, !PT ;  /* 0x0000001b101bc210 */ /* 0x000fc600037fe4ff */
[----:B------:R-:W2:Y:S01]  /*0ef0*/  @P3 LDC.64 R34, c[0x0][0x3b0] ;  /* 0x0000ec00ff223b82 */ /* 0x000ea20000000a00 */
[----:B----4-:R-:W-:Y:S02]  /*0f00*/  @!P4 IADD3 R24, P6, PT, R17, R24, RZ ;  /* 0x000000181118c210 */ /* 0x010fe40007fde0ff */
[----:B------:R-:W-:Y:S02]  /*0f10*/  @!P5 IADD3 R11, PT, PT, R9, R39, RZ ;  /* 0x00000027090bd210 */ /* 0x000fe40007ffe0ff */
[----:B------:R-:W-:Y:S02]  /*0f20*/  @!P5 SHF.L.U32 R9, R8, 0x2, RZ ;  /* 0x000000020809d819 */ /* 0x000fe400000006ff */
[----:B------:R-:W-:Y:S02]  /*0f30*/  @!P4 IADD3.X R25, PT, PT, R16, R25, RZ, P6, !PT ;  /* 0x000000191019c210 */ /* 0x000fe400037fe4ff */
[----:B------:R-:W-:Y:S02]  /*0f40*/  @!P5 SHF.L.U64.HI R8, R8, 0x2, R11 ;  /* 0x000000020808d819 */ /* 0x000fe4000001020b */
[----:B------:R-:W-:Y:S01]  /*0f50*/  @!P5 IADD3 R28, P6, PT, R9, R28, RZ ;  /* 0x0000001c091cd210 */ /* 0x000fe20007fde0ff */
[----:B------:R-:W-:-:S03]  /*0f60*/  IMAD R17, R72, 0x54, RZ ;  /* 0x0000005448117824 */ /* 0x000fc600078e02ff */
[C---:B------:R-:W-:Y:S02]  /*0f70*/  @!P5 IADD3.X R29, PT, PT, R8.reuse, R29, RZ, P6, !PT ;  /* 0x0000001d081dd210 */ /* 0x040fe400037fe4ff */
[----:B0-----:R-:W-:Y:S02]  /*0f80*/  @!P5 IADD3 R32, P6, PT, R9, R32, RZ ;  /* 0x000000200920d210 */ /* 0x001fe40007fde0ff */
[----:B------:R-:W-:Y:S02]  /*0f90*/  CS2R R10, SRZ ;  /* 0x00000000000a7805 */ /* 0x000fe4000001ff00 */
[----:B------:R-:W-:Y:S02]  /*0fa0*/  IADD3 R17, PT, PT, R17, R0, RZ ;  /* 0x0000000011117210 */ /* 0x000fe40007ffe0ff */
[----:B------:R-:W-:Y:S02]  /*0fb0*/  @!P5 IADD3.X R33, PT, PT, R8, R33, RZ, P6, !PT ;  /* 0x000000210821d210 */ /* 0x000fe400037fe4ff */
[----:B------:R-:W-:Y:S01]  /*0fc0*/  CS2R R8, SRZ ;  /* 0x0000000000087805 */ /* 0x000fe2000001ff00 */
[C---:B-1----:R-:W-:Y:S01]  /*0fd0*/  IMAD.WIDE R36, R17.reuse, 0x4, R36 ;  /* 0x0000000411247825 */ /* 0x042fe200078e0224 */
[----:B------:R0:W5:Y:S03]  /*0fe0*/  @!P0 LDG.E.64 R10, desc[UR8][R12.64] ;  /* 0x000000080c0a8981 */ /* 0x000166000c1e1b00 */
[----:B--2---:R-:W-:Y:S01]  /*0ff0*/  @P3 IMAD.WIDE R34, R17, 0x4, R34 ;  /* 0x0000000411223825 */ /* 0x004fe200078e0222 */
[----:B------:R1:W5:Y:S01]  /*1000*/  @!P0 LDG.E.64 R8, desc[UR8][R14.64] ;  /* 0x000000080e088981 */ /* 0x000362000c1e1b00 */
[----:B------:R-:W-:-:S02]  /*1010*/  CS2R R16, SRZ ;  /* 0x0000000000107805 */ /* 0x000fc4000001ff00 */
[----:B0-----:R-:W-:-:S04]  /*1020*/  CS2R R12, SRZ ;  /* 0x00000000000c7805 */ /* 0x001fc8000001ff00 */
[----:B------:R0:W5:Y:S01]  /*1030*/  @!P1 LDG.E.64 R16, desc[UR8][R18.64] ;  /* 0x0000000812109981 */ /* 0x000162000c1e1b00 */
[----:B-1----:R-:W-:-:S03]  /*1040*/  CS2R R14, SRZ ;  /* 0x00000000000e7805 */ /* 0x002fc6000001ff00 */
[----:B------:R1:W5:Y:S04]  /*1050*/  @!P2 LDG.E.64 R12, desc[UR8][R30.64] ;  /* 0x000000081e0ca981 */ /* 0x000368000c1e1b00 */
[----:B------:R2:W5:Y:S01]  /*1060*/  @!P2 LDG.E.64 R14, desc[UR8][R20.64] ;  /* 0x00000008140ea981 */ /* 0x000562000c1e1b00 */
[----:B0-----:R-:W-:Y:S02]  /*1070*/  CS2R R18, SRZ ;  /* 0x0000000000127805 */ /* 0x001fe4000001ff00 */
[----:B-1----:R-:W-:-:S04]  /*1080*/  CS2R R30, SRZ ;  /* 0x00000000001e7805 */ /* 0x002fc8000001ff00 */
[----:B------:R0:W5:Y:S01]  /*1090*/  @!P1 LDG.E.64 R18, desc[UR8][R22.64] ;  /* 0x0000000816129981 */ /* 0x000162000c1e1b00 */
[----:B--2---:R-:W-:-:S03]  /*10a0*/  CS2R R20, SRZ ;  /* 0x0000000000147805 */ /* 0x004fc6000001ff00 */
[----:B------:R1:W5:Y:S04]  /*10b0*/  @!P4 LDG.E.64 R30, desc[UR8][R26.64] ;  /* 0x000000081a1ec981 */ /* 0x000368000c1e1b00 */
[----:B------:R2:W5:Y:S01]  /*10c0*/  @!P4 LDG.E.64 R20, desc[UR8][R24.64] ;  /* 0x000000081814c981 */ /* 0x000562000c1e1b00 */
[----:B0-----:R-:W-:Y:S02]  /*10d0*/  CS2R R22, SRZ ;  /* 0x0000000000167805 */ /* 0x001fe4000001ff00 */
[----:B-1----:R-:W-:-:S04]  /*10e0*/  CS2R R26, SRZ ;  /* 0x00000000001a7805 */ /* 0x002fc8000001ff00 */
[----:B------:R0:W5:Y:S01]  /*10f0*/  @!P5 LDG.E.64 R22, desc[UR8][R28.64] ;  /* 0x000000081c16d981 */ /* 0x000162000c1e1b00 */
[----:B--2---:R-:W-:-:S03]  /*1100*/  CS2R R24, SRZ ;  /* 0x0000000000187805 */ /* 0x004fc6000001ff00 */
[----:B------:R0:W5:Y:S04]  /*1110*/  @P3 LDG.E.64 R26, desc[UR8][R34.64] ;  /* 0x00000008221a3981 */ /* 0x000168000c1e1b00 */
[----:B------:R0:W5:Y:S04]  /*1120*/  @!P5 LDG.E.64 R24, desc[UR8][R32.64] ;  /* 0x000000082018d981 */ /* 0x000168000c1e1b00 */
        /* <DEDUP_REMOVED lines=9> */
[----:B0----5:R-:W-:Y:S01]  /*11c0*/  FADD.FTZ R32, -R6, R54 ;  /* 0x0000003606207221 */ /* 0x021fe20000010100 */
[----:B------:R-:W-:Y:S01]  /*11d0*/  FMUL.FTZ R36, R52, R28 ;  /* 0x0000001c34247220 */ /* 0x000fe20000410000 */
[----:B------:R-:W-:Y:S01]  /*11e0*/  FADD.FTZ R34, -R6, R55 ;  /* 0x0000003706227221 */ /* 0x000fe20000010100 */
[----:B------:R-:W-:Y:S01]  /*11f0*/  FMUL.FTZ R35, R53, R29 ;  /* 0x0000001d35237220 */ /* 0x000fe20000410000 */
[-C--:B-1----:R-:W-:Y:S01]  /*1200*/  FMUL.FTZ R33, R32, R7.reuse ;  /* 0x0000000720217220 */ /* 0x082fe20000410000 */
[----:B------:R-:W-:Y:S01]  /*1210*/  FADD.FTZ R38, -R6, R50 ;  /* 0x0000003206267221 */ /* 0x000fe20000010100 */
[-C--:B------:R-:W-:Y:S01]  /*1220*/  FMUL.FTZ R34, R34, R7.reuse ;  /* 0x0000000722227220 */ /* 0x080fe20000410000 */
[----:B------:R-:W-:Y:S01]  /*1230*/  FADD.FTZ R32, RZ, R36 ;  /* 0x00000024ff207221 */ /* 0x000fe20000010000 */
[----:B------:R-:W-:Y:S01]  /*1240*/  FFMA.FTZ R37, R33, R36, RZ ;  /* 0x0000002421257223 */ /* 0x000fe200000100ff */
[----:B------:R-:W-:Y:S01]  /*1250*/  FMUL.FTZ R39, R48, R28 ;  /* 0x0000001c30277220 */ /* 0x000fe20000410000 */
[----:B------:R-:W-:Y:S01]  /*1260*/  FMUL.FTZ R38, R38, R7 ;  /* 0x0000000726267220 */ /* 0x000fe20000410000 */
[----:B------:R-:W-:Y:S01]  /*1270*/  FFMA.FTZ R33, R52, R33, RZ ;  /* 0x0000002134217223 */ /* 0x000fe200000100ff */
[----:B------:R-:W-:Y:S01]  /*1280*/  FFMA.FTZ R37, R34, R35, R37 ;  /* 0x0000002322257223 */ /* 0x000fe20000010025 */
[----:B------:R-:W-:Y:S01]  /*1290*/  FADD.FTZ R36, -R6, R51 ;  /* 0x0000003306247221 */ /* 0x000fe20000010100 */
[----:B------:R-:W-:Y:S01]  /*12a0*/  FADD.FTZ R32, R35, R32 ;  /* 0x0000002023207221 */ /* 0x000fe20000010000 */
[----:B------:R-:W-:Y:S01]  /*12b0*/  FFMA.FTZ R33, R48, R38, R33 ;  /* 0x0000002630217223 */ /* 0x000fe20000010021 */
[----:B------:R-:W-:Y:S01]  /*12c0*/  FFMA.FTZ R37, R38, R39, R37 ;  /* 0x0000002726257223 */ /* 0x000fe20000010025 */
[----:B------:R-:W-:Y:S01]  /*12d0*/  FMUL.FTZ R36, R36, R7 ;  /* 0x0000000724247220 */ /* 0x000fe20000410000 */
[----:B------:R-:W-:Y:S01]  /*12e0*/  FFMA.FTZ R34, R53, R34, RZ ;  /* 0x0000002235227223 */ /* 0x000fe200000100ff */
[C---:B------:R-:W-:Y:S01]  /*12f0*/  FMUL.FTZ R35, R49.reuse, R29 ;  /* 0x0000001d31237220 */ /* 0x040fe20000410000 */
[----:B------:R-:W-:Y:S01]  /*1300*/  FADD.FTZ R32, R32, R39 ;  /* 0x0000002720207221 */ /* 0x000fe20000010000 */
[----:B------:R-:W-:Y:S01]  /*1310*/  FADD.FTZ R38, -R6, R30 ;  /* 0x0000001e06267221 */ /* 0x000fe20000010100 */
[----:B------:R-:W-:Y:S01]  /*1320*/  FFMA.FTZ R34, R49, R36, R34 ;  /* 0x0000002431227223 */ /* 0x000fe20000010022 */
[----:B------:R-:W-:Y:S01]  /*1330*/  FFMA.FTZ R37, R36, R35, R37 ;  /* 0x0000002324257223 */ /* 0x000fe20000010025 */
[----:B------:R-:W-:Y:S01]  /*1340*/  FMUL.FTZ R39, R20, R28 ;  /* 0x0000001c14277220 */ /* 0x000fe20000410000 */
[----:B------:R-:W-:Y:S01]  /*1350*/  FMUL.FTZ R38, R38, R7 ;  /* 0x0000000726267220 */ /* 0x000fe20000410000 */
[----:B------:R-:W-:Y:S01]  /*1360*/  FADD.FTZ R32, R35, R32 ;  /* 0x0000002023207221 */ /* 0x000fe20000010000 */
[----:B------:R-:W-:Y:S01]  /*1370*/  FADD.FTZ R36, -R6, R31 ;  /* 0x0000001f06247221 */ /* 0x000fe20000010100 */
[----:B------:R-:W-:Y:S01]  /*1380*/  FMUL.FTZ R35, R21, R29 ;  /* 0x0000001d15237220 */ /* 0x000fe20000410000 */
[----:B------:R-:W-:Y:S01]  /*1390*/  FFMA.FTZ R33, R20, R38, R33 ;  /* 0x0000002614217223 */ /* 0x000fe20000010021 */
[----:B------:R-:W-:Y:S01]  /*13a0*/  FADD.FTZ R32, R32, R39 ;  /* 0x0000002720207221 */ /* 0x000fe20000010000 */
[----:B------:R-:W-:Y:S01]  /*13b0*/  FFMA.FTZ R37, R38, R39, R37 ;  /* 0x0000002726257223 */ /* 0x000fe20000010025 */
[----:B------:R-:W-:Y:S01]  /*13c0*/  FMUL.FTZ R36, R36, R7 ;  /* 0x0000000724247220 */ /* 0x000fe20000410000 */
[----:B------:R-:W-:Y:S01]  /*13d0*/  FADD.FTZ R38, -R6, R8 ;  /* 0x0000000806267221 */ /* 0x000fe20000010100 */
[----:B------:R-:W-:Y:S01]  /*13e0*/  FMUL.FTZ R39, R10, R28 ;  /* 0x0000001c0a277220 */ /* 0x000fe20000410000 */
[----:B------:R-:W-:Y:S01]  /*13f0*/  FADD.FTZ R32, R35, R32 ;  /* 0x0000002023207221 */ /* 0x000fe20000010000 */
[----:B------:R-:W-:Y:S01]  /*1400*/  FFMA.FTZ R34, R21, R36, R34 ;  /* 0x0000002415227223 */ /* 0x000fe20000010022 */
[----:B------:R-:W-:Y:S01]  /*1410*/  FFMA.FTZ R37, R36, R35, R37 ;  /* 0x0000002324257223 */ /* 0x000fe20000010025 */
[----:B------:R-:W-:Y:S01]  /*1420*/  FMUL.FTZ R38, R38, R7 ;  /* 0x0000000726267220 */ /* 0x000fe20000410000 */
[----:B------:R-:W-:Y:S01]  /*1430*/  FADD.FTZ R36, -R6, R9 ;  /* 0x0000000906247221 */ /* 0x000fe20000010100 */
[----:B------:R-:W-:Y:S01]  /*1440*/  FADD.FTZ R32, R32, R39 ;  /* 0x0000002720207221 */ /* 0x000fe20000010000 */
[----:B------:R-:W-:Y:S01]  /*1450*/  FMUL.FTZ R35, R11, R29 ;  /* 0x0000001d0b237220 */ /* 0x000fe20000410000 */
[----:B------:R-:W-:Y:S01]  /*1460*/  FFMA.FTZ R37, R38, R39, R37 ;  /* 0x0000002726257223 */ /* 0x000fe20000010025 */
[----:B------:R-:W-:Y:S01]  /*1470*/  FMUL.FTZ R36, R36, R7 ;  /* 0x0000000724247220 */ /* 0x000fe20000410000 */
[----:B------:R-:W-:Y:S01]  /*1480*/  FFMA.FTZ R33, R10, R38, R33 ;  /* 0x000000260a217223 */ /* 0x000fe20000010021 */
[----:B------:R-:W-:Y:S01]  /*1490*/  FADD.FTZ R38, -R6, R2 ;  /* 0x0000000206267221 */ /* 0x000fe20000010100 */
[----:B------:R-:W-:Y:S01]  /*14a0*/  FMUL.FTZ R39, R4, R28 ;  /* 0x0000001c04277220 */ /* 0x000fe20000410000 */
[----:B------:R-:W-:Y:S01]  /*14b0*/  FADD.FTZ R32, R35, R32 ;  /* 0x0000002023207221 */ /* 0x000fe20000010000 */
[----:B------:R-:W-:Y:S01]  /*14c0*/  FFMA.FTZ R34, R11, R36, R34 ;  /* 0x000000240b227223 */ /* 0x000fe20000010022 */
[----:B------:R-:W-:Y:S01]  /*14d0*/  FFMA.FTZ R37, R36, R35, R37 ;  /* 0x0000002324257223 */ /* 0x000fe20000010025 */
[----:B------:R-:W-:Y:S01]  /*14e0*/  FADD.FTZ R36, -R6, R3 ;  /* 0x0000000306247221 */ /* 0x000fe20000010100 */
[-C--:B------:R-:W-:Y:S01]  /*14f0*/  FMUL.FTZ R38, R38, R7.reuse ;  /* 0x0000000726267220 */ /* 0x080fe20000410000 */
[----:B------:R-:W-:Y:S01]  /*1500*/  FADD.FTZ R40, R32, R39 ;  /* 0x0000002720287221 */ /* 0x000fe20000010000 */
[----:B------:R-:W-:Y:S01]  /*1510*/  FADD.FTZ R32, -R6, R12 ;  /* 0x0000000c06207221 */ /* 0x000fe20000010100 */
[----:B------:R-:W-:Y:S01]  /*1520*/  FMUL.FTZ R36, R36, R7 ;  /* 0x0000000724247220 */ /* 0x000fe20000410000 */
[----:B------:R-:W-:Y:S01]  /*1530*/  FFMA.FTZ R37, R38, R39, R37 ;  /* 0x0000002726257223 */ /* 0x000fe20000010025 */
[C---:B------:R-:W-:Y:S01]  /*1540*/  FMUL.FTZ R35, R5.reuse, R29 ;  /* 0x0000001d05237220 */ /* 0x040fe20000410000 */
[----:B------:R-:W-:Y:S01]  /*1550*/  FFMA.FTZ R33, R4, R38, R33 ;  /* 0x0000002604217223 */ /* 0x000fe20000010021 */
[----:B------:R-:W-:Y:S01]  /*1560*/  FMUL.FTZ R38, R32, R7 ;  /* 0x0000000720267220 */ /* 0x000fe20000410000 */
[----:B------:R-:W-:Y:S01]  /*1570*/  FFMA.FTZ R32, R5, R36, R34 ;  /* 0x0000002405207223 */ /* 0x000fe20000010022 */
[----:B------:R-:W-:Y:S01]  /*1580*/  FMUL.FTZ R39, R14, R28 ;  /* 0x0000001c0e277220 */ /* 0x000fe20000410000 */
[----:B------:R-:W-:Y:S01]  /*1590*/  FADD.FTZ R40, R35, R40 ;  /* 0x0000002823287221 */ /* 0x000fe20000010000 */
[----:B------:R-:W-:Y:S01]  /*15a0*/  FFMA.FTZ R37, R36, R35, R37 ;  /* 0x0000002324257223 */ /* 0x000fe20000010025 */
[----:B------:R-:W-:Y:S01]  /*15b0*/  FADD.FTZ R34, -R6, R13 ;  /* 0x0000000d06227221 */ /* 0x000fe20000010100 */
[----:B------:R-:W-:Y:S01]  /*15c0*/  FMUL.FTZ R35, R15, R29 ;  /* 0x0000001d0f237220 */ /* 0x000fe20000410000 */
[----:B------:R-:W-:Y:S01]  /*15d0*/  FADD.FTZ R40, R40, R39 ;  /* 0x0000002728287221 */ /* 0x000fe20000010000 */
[----:B------:R-:W-:Y:S01]  /*15e0*/  FFMA.FTZ R37, R38, R39, R37 ;  /* 0x0000002726257223 */ /* 0x000fe20000010025 */
[----:B------:R-:W-:Y:S01]  /*15f0*/  FMUL.FTZ R34, R34, R7 ;  /* 0x0000000722227220 */ /* 0x000fe20000410000 */
[----:B------:R-:W-:Y:S01]  /*1600*/  FADD.FTZ R36, -R6, R16 ;  /* 0x0000001006247221 */ /* 0x000fe20000010100 */
[----:B------:R-:W-:Y:S01]  /*1610*/  FADD.FTZ R40, R35, R40 ;  /* 0x0000002823287221 */ /* 0x000fe20000010000 */
[----:B------:R-:W-:Y:S01]  /*1620*/  FFMA.FTZ R33, R14, R38, R33 ;  /* 0x000000260e217223 */ /* 0x000fe20000010021 */
[----:B------:R-:W-:Y:S01]  /*1630*/  FFMA.FTZ R37, R34, R35, R37 ;  /* 0x0000002322257223 */ /* 0x000fe20000010025 */
[----:B------:R-:W-:Y:S01]  /*1640*/  FMUL.FTZ R39, R18, R28 ;  /* 0x0000001c12277220 */ /* 0x000fe20000410000 */
[----:B------:R-:W-:Y:S01]  /*1650*/  FFMA.FTZ R32, R15, R34, R32 ;  /* 0x000000220f207223 */ /* 0x000fe20000010020 */
[----:B------:R-:W-:Y:S01]  /*1660*/  FADD.FTZ R35, RZ, R52 ;  /* 0x00000034ff237221 */ /* 0x000fe20000010000 */
[----:B------:R-:W-:Y:S01]  /*1670*/  FMUL.FTZ R38, R36, R7 ;  /* 0x0000000724267220 */ /* 0x000fe20000410000 */
[----:B------:R-:W-:Y:S01]  /*1680*/  FADD.FTZ R34, RZ, R53 ;  /* 0x00000035ff227221 */ /* 0x000fe20000010000 */
[----:B------:R-:W-:Y:S01]  /*1690*/  FADD.FTZ R36, -R6, R17 ;  /* 0x0000001106247221 */ /* 0x000fe20000010100 */
[----:B------:R-:W-:Y:S01]  /*16a0*/  FADD.FTZ R40, R40, R39 ;  /* 0x0000002728287221 */ /* 0x000fe20000010000 */
[----:B------:R-:W-:Y:S01]  /*16b0*/  FADD.FTZ R35, R48, R35 ;  /* 0x0000002330237221 */ /* 0x000fe20000010000 */
[----:B------:R-:W-:Y:S01]  /*16c0*/  FFMA.FTZ R39, R38, R39, R37 ;  /* 0x0000002726277223 */ /* 0x000fe20000010025 */
[----:B------:R-:W-:Y:S01]  /*16d0*/  FADD.FTZ R34, R49, R34 ;  /* 0x0000002231227221 */ /* 0x000fe20000010000 */
[----:B------:R-:W-:Y:S01]  /*16e0*/  FMUL.FTZ R36, R36, R7 ;  /* 0x0000000724247220 */ /* 0x000fe20000410000 */
[----:B------:R-:W-:Y:S01]  /*16f0*/  FMUL.FTZ R37, R19, R29 ;  /* 0x0000001d13257220 */ /* 0x000fe20000410000 */
[----:B------:R-:W-:Y:S01]  /*1700*/  FADD.FTZ R35, R20, R35 ;  /* 0x0000002314237221 */ /* 0x000fe20000010000 */
[----:B------:R-:W-:Y:S01]  /*1710*/  FADD.FTZ R34, R21, R34 ;  /* 0x0000002215227221 */ /* 0x000fe20000010000 */
[----:B------:R-:W-:Y:S01]  /*1720*/  FFMA.FTZ R32, R19, R36, R32 ;  /* 0x0000002413207223 */ /* 0x000fe20000010020 */
[----:B------:R-:W-:Y:S01]  /*1730*/  FFMA.FTZ R39, R36, R37, R39 ;  /* 0x0000002524277223 */ /* 0x000fe20000010027 */
[----:B------:R-:W-:Y:S01]  /*1740*/  FADD.FTZ R36, -R6, R22 ;  /* 0x0000001606247221 */ /* 0x000fe20000010100 */
[----:B------:R-:W-:Y:S01]  /*1750*/  FADD.FTZ R35, R10, R35 ;  /* 0x000000230a237221 */ /* 0x000fe20000010000 */
[----:B------:R-:W-:Y:S01]  /*1760*/  FADD.FTZ R34, R11, R34 ;  /* 0x000000220b227221 */ /* 0x000fe20000010000 */
[----:B------:R-:W-:Y:S01]  /*1770*/  FADD.FTZ R40, R37, R40 ;  /* 0x0000002825287221 */ /* 0x000fe20000010000 */
[----:B------:R-:W-:Y:S01]  /*1780*/  FFMA.FTZ R33, R18, R38, R33 ;  /* 0x0000002612217223 */ /* 0x000fe20000010021 */
[----:B------:R-:W-:Y:S01]  /*1790*/  FMUL.FTZ R37, R24, R28 ;  /* 0x0000001c18257220 */ /* 0x000fe20000410000 */
[----:B------:R-:W-:Y:S01]  /*17a0*/  FMUL.FTZ R36, R36, R7 ;  /* 0x0000000724247220 */ /* 0x000fe20000410000 */
[----:B------:R-:W-:Y:S01]  /*17b0*/  FADD.FTZ R38, -R6, R23 ;  /* 0x0000001706267221 */ /* 0x000fe20000010100 */
[----:B------:R-:W-:Y:S01]  /*17c0*/  FADD.FTZ R35, R4, R35 ;  /* 0x0000002304237221 */ /* 0x000fe20000010000 */
[----:B------:R-:W-:Y:S01]  /*17d0*/  FADD.FTZ R34, R5, R34 ;  /* 0x0000002205227221 */ /* 0x000fe20000010000 */
[----:B------:R-:W-:Y:S01]  /*17e0*/  FADD.FTZ R43, R40, R37 ;  /* 0x00000025282b7221 */ /* 0x000fe20000010000 */
[----:B------:R-:W-:Y:S01]  /*17f0*/  FFMA.FTZ R42, R36, R37, R39 ;  /* 0x00000025242a7223 */ /* 0x000fe20000010027 */
[----:B------:R-:W-:Y:S01]  /*1800*/  FMUL.FTZ R40, R25, R29 ;  /* 0x0000001d19287220 */ /* 0x000fe20000410000 */
[----:B------:R-:W-:Y:S01]  /*1810*/  FMUL.FTZ R41, R38, R7 ;  /* 0x0000000726297220 */ /* 0x000fe20000410000 */
[----:B------:R-:W-:Y:S01]  /*1820*/  FADD.FTZ R37, R14, R35 ;  /* 0x000000230e257221 */ /* 0x000fe20000010000 */
[----:B------:R-:W-:Y:S01]  /*1830*/  FADD.FTZ R38, R15, R34 ;  /* 0x000000220f267221 */ /* 0x000fe20000010000 */
[----:B------:R-:W-:Y:S01]  /*1840*/  FADD.FTZ R35, R40, R43 ;  /* 0x0000002b28237221 */ /* 0x000fe20000010000 */
[----:B------:R-:W-:Y:S01]  /*1850*/  FFMA.FTZ R34, R41, R40, R42 ;  /* 0x0000002829227223 */ /* 0x000fe2000001002a */
[----:B------:R-:W-:Y:S01]  /*1860*/  FADD.FTZ R39, R18, R37 ;  /* 0x0000002512277221 */ /* 0x000fe20000010000 */
[----:B------:R-:W-:Y:S01]  /*1870*/  FADD.FTZ R40, R19, R38 ;  /* 0x0000002613287221 */ /* 0x000fe20000010000 */
[C---:B------:R-:W-:Y:S01]  /*1880*/  FFMA.FTZ R36, R24.reuse, R36, R33 ;  /* 0x0000002418247223 */ /* 0x040fe20000010021 */
[C---:B------:R-:W-:Y:S01]  /*1890*/  FFMA.FTZ R37, R25.reuse, R41, R32 ;  /* 0x0000002919257223 */ /* 0x040fe20000010020 */
[----:B------:R-:W-:Y:S01]  /*18a0*/  FADD.FTZ R38, R24, R39 ;  /* 0x0000002718267221 */ /* 0x000fe20000010000 */
[----:B------:R-:W-:Y:S01]  /*18b0*/  FADD.FTZ R39, R25, R40 ;  /* 0x0000002819277221 */ /* 0x000fe20000010000 */
[----:B------:R-:W-:Y:S06]  /*18c0*/  BRA `(.L_x_1286) ;  /* 0x0000001000007947 */ /* 0x000fec0003800000 */
.L_x_1285:
[C---:B0----5:R-:W-:Y:S01]  /*18d0*/  FADD.FTZ R32, -R6.reuse, R54 ;  /* 0x0000003606207221 */ /* 0x061fe20000010100 */
[C---:B------:R-:W-:Y:S01]  /*18e0*/  FADD.FTZ R40, -R6.reuse, R50 ;  /* 0x0000003206287221 */ /* 0x040fe20000010100 */
[C---:B------:R-:W-:Y:S01]  /*18f0*/  FADD.FTZ R42, -R6.reuse, R51 ;  /* 0x00000033062a7221 */ /* 0x040fe20000010100 */
[----:B------:R-:W-:Y:S01]  /*1900*/  FADD.FTZ R44, -R6, R30 ;  /* 0x0000001e062c7221 */ /* 0x000fe20000010100 */
[-C--:B-1----:R-:W-:Y:S01]  /*1910*/  FMUL.FTZ R33, R32, R7.reuse ;  /* 0x0000000720217220 */ /* 0x082fe20000410000 */
[----:B------:R-:W-:Y:S01]  /*1920*/  FADD.FTZ R32, -R6, R55 ;  /* 0x0000003706207221 */ /* 0x000fe20000010100 */
[-C--:B------:R-:W-:Y:S01]  /*1930*/  FMUL.FTZ R37, R40, R7.reuse ;  /* 0x0000000728257220 */ /* 0x080fe20000410000 */
[----:B------:R-:W-:Y:S01]  /*1940*/  FMUL.FTZ R45, R44, R7 ;  /* 0x000000072c2d7220 */ /* 0x000fe20000410000 */
[----:B------:R-:W-:Y:S01]  /*1950*/  FFMA.FTZ R35, R28, R33, R26 ;  /* 0x000000211c237223 */ /* 0x000fe2000001001a */
[----:B------:R-:W-:Y:S01]  /*1960*/  FMUL.FTZ R32, R32, R7 ;  /* 0x0000000720207220 */ /* 0x000fe20000410000 */
[----:B------:R-:W-:-:S02]  /*1970*/  FADD.FTZ R44, -R6, R31 ;  /* 0x0000001f062c7221 */ /* 0x000fc40000010100 */
[----:B------:R-:W-:Y:S01]  /*1980*/  FMUL.FTZ R36, R35, -1.4426950216293334961 ;  /* 0xbfb8aa3b23247820 */ /* 0x000fe20000410000 */
[----:B------:R-:W-:Y:S01]  /*1990*/  FFMA.FTZ R34, R29, R32, R27 ;  /* 0x000000201d227223 */ /* 0x000fe2000001001b */
[----:B------:R-:W-:-:S03]  /*19a0*/  FMUL.FTZ R44, R44, R7 ;  /* 0x000000072c2c7220 */ /* 0x000fc60000410000 */
[----:B------:R-:W-:Y:S01]  /*19b0*/  FMUL.FTZ R38, R34, -1.4426950216293334961 ;  /* 0xbfb8aa3b22267820 */ /* 0x000fe20000410000 */
[----:B------:R-:W0:Y:S08]  /*19c0*/  MUFU.EX2 R36, R36 ;  /* 0x0000002400247308 */ /* 0x000e300000000800 */
[----:B------:R-:W1:Y:S01]  /*19d0*/  MUFU.EX2 R38, R38 ;  /* 0x0000002600267308 */ /* 0x000e620000000800 */
[----:B0-----:R-:W-:Y:S01]  /*19e0*/  FADD.FTZ R39, R36, 1 ;  /* 0x3f80000024277421 */ /* 0x001fe20000010000 */
[----:B------:R-:W-:-:S06]  /*19f0*/  FFMA.FTZ R36, R28, R37, R26 ;  /* 0x000000251c247223 */ /* 0x000fcc000001001a */
[----:B------:R-:W0:Y:S01]  /*1a00*/  MUFU.RCP R39, R39 ;  /* 0x0000002700277308 */ /* 0x000e220000001000 */
[----:B-1----:R-:W-:Y:S01]  /*1a10*/  FADD.FTZ R56, R38, 1 ;  /* 0x3f80000026387421 */ /* 0x002fe20000010000 */
[----:B------:R-:W-:Y:S01]  /*1a20*/  FMUL.FTZ R38, R42, R7 ;  /* 0x000000072a267220 */ /* 0x000fe20000410000 */
[----:B------:R-:W-:-:S03]  /*1a30*/  FMUL.FTZ R42, R36, -1.4426950216293334961 ;  /* 0xbfb8aa3b242a7820 */ /* 0x000fc60000410000 */
[----:B------:R-:W-:Y:S02]  /*1a40*/  FFMA.FTZ R41, R29, R38, R27 ;  /* 0x000000261d297223 */ /* 0x000fe4000001001b */
[----:B------:R-:W1:Y:S02]  /*1a50*/  MUFU.RCP R56, R56 ;  /* 0x0000003800387308 */ /* 0x000e640000001000 */
[----:B------:R-:W-:Y:S01]  /*1a60*/  FMUL.FTZ R46, R41, -1.4426950216293334961 ;  /* 0xbfb8aa3b292e7820 */ /* 0x000fe20000410000 */
[----:B0-----:R-:W-:-:S05]  /*1a70*/  FADD.FTZ R40, -R39, 1 ;  /* 0x3f80000027287421 */ /* 0x001fca0000010100 */
[----:B------:R-:W0:Y:S01]  /*1a80*/  MUFU.EX2 R46, R46 ;  /* 0x0000002e002e7308 */ /* 0x000e220000000800 */
[----:B------:R-:W-:Y:S01]  /*1a90*/  FFMA.FTZ R35, R35, R40, 1 ;  /* 0x3f80000023237423 */ /* 0x000fe20000010028 */
[----:B------:R-:W-:Y:S01]  /*1aa0*/  FMUL.FTZ R40, R52, R39 ;  /* 0x0000002734287220 */ /* 0x000fe20000410000 */
[----:B-1----:R-:W-:-:S05]  /*1ab0*/  FADD.FTZ R47, -R56, 1 ;  /* 0x3f800000382f7421 */ /* 0x002fca0000010100 */
[----:B------:R1:W2:Y:S01]  /*1ac0*/  MUFU.EX2 R39, R42 ;  /* 0x0000002a00277308 */ /* 0x0002a20000000800 */
[----:B------:R-:W-:Y:S01]  /*1ad0*/  FMUL.FTZ R40, R40, R35 ;  /* 0x0000002328287220 */ /* 0x000fe20000410000 */
[----:B------:R-:W-:Y:S01]  /*1ae0*/  FFMA.FTZ R35, R29, R44, R27 ;  /* 0x0000002c1d237223 */ /* 0x000fe2000001001b */
[----:B------:R-:W-:Y:S01]  /*1af0*/  FFMA.FTZ R47, R34, R47, 1 ;  /* 0x3f800000222f7423 */ /* 0x000fe2000001002f */
[----:B------:R-:W-:Y:S01]  /*1b00*/  FFMA.FTZ R34, R28, R45, R26 ;  /* 0x0000002d1c227223 */ /* 0x000fe2000001001a */
[----:B------:R-:W-:-:S03]  /*1b10*/  FMUL.FTZ R56, R53, R56 ;  /* 0x0000003835387220 */ /* 0x000fc60000410000 */
[----:B------:R-:W-:Y:S01]  /*1b20*/  FMUL.FTZ R57, R34, -1.4426950216293334961 ;  /* 0xbfb8aa3b22397820 */ /* 0x000fe20000410000 */
[----:B-1----:R-:W-:Y:S01]  /*1b30*/  FMUL.FTZ R42, R35, -1.4426950216293334961 ;  /* 0xbfb8aa3b232a7820 */ /* 0x002fe20000410000 */
[----:B0-----:R-:W-:-:S04]  /*1b40*/  FADD.FTZ R46, R46, 1 ;  /* 0x3f8000002e2e7421 */ /* 0x001fc80000010000 */
[----:B------:R-:W0:Y:S01]  /*1b50*/  MUFU.EX2 R57, R57 ;  /* 0x0000003900397308 */ /* 0x000e220000000800 */
[----:B--2---:R-:W-:Y:S01]  /*1b60*/  FADD.FTZ R43, R39, 1 ;  /* 0x3f800000272b7421 */ /* 0x004fe20000010000 */
[----:B------:R-:W-:-:S06]  /*1b70*/  FMUL.FTZ R39, R56, R47 ;  /* 0x0000002f38277220 */ /* 0x000fcc0000410000 */
[----:B------:R-:W-:Y:S08]  /*1b80*/  MUFU.EX2 R42, R42 ;  /* 0x0000002a002a7308 */ /* 0x000ff00000000800 */
[----:B------:R-:W1:Y:S01]  /*1b90*/  MUFU.RCP R43, R43 ;  /* 0x0000002b002b7308 */ /* 0x000e620000001000 */
[----:B0-----:R-:W-:-:S07]  /*1ba0*/  FADD.FTZ R73, R57, 1 ;  /* 0x3f80000039497421 */ /* 0x001fce0000010000 */
[----:B------:R-:W0:Y:S08]  /*1bb0*/  MUFU.RCP R46, R46 ;  /* 0x0000002e002e7308 */ /* 0x000e300000001000 */
[----:B------:R2:W3:Y:S01]  /*1bc0*/  MUFU.RCP R47, R73 ;  /* 0x00000049002f7308 */ /* 0x0004e20000001000 */
[----:B-1----:R-:W-:Y:S01]  /*1bd0*/  FADD.FTZ R57, -R43, 1 ;  /* 0x3f8000002b397421 */ /* 0x002fe20000010100 */
[----:B--2---:R-:W-:Y:S01]  /*1be0*/  FADD.FTZ R73, R42, 1 ;  /* 0x3f8000002a497421 */ /* 0x004fe20000010000 */
[----:B0-----:R-:W-:-:S02]  /*1bf0*/  FADD.FTZ R56, -R46, 1 ;  /* 0x3f8000002e387421 */ /* 0x001fc40000010100 */
[----:B------:R-:W-:Y:S01]  /*1c00*/  FFMA.FTZ R42, R36, R57, 1 ;  /* 0x3f800000242a7423 */ /* 0x000fe20000010039 */
[----:B------:R-:W-:Y:S02]  /*1c10*/  FMUL.FTZ R57, R49, R46 ;  /* 0x0000002e31397220 */ /* 0x000fe40000410000 */
[----:B------:R0:W1:Y:S01]  /*1c20*/  MUFU.RCP R36, R73 ;  /* 0x0000004900247308 */ /* 0x0000620000001000 */
[----:B------:R-:W-:Y:S01]  /*1c30*/  FFMA.FTZ R56, R41, R56, 1 ;  /* 0x3f80000029387423 */ /* 0x000fe20000010038 */
[----:B------:R-:W-:Y:S01]  /*1c40*/  FMUL.FTZ R41, R48, R43 ;  /* 0x0000002b30297220 */ /* 0x000fe20000410000 */
[----:B---3--:R-:W-:Y:S02]  /*1c50*/  FADD.FTZ R43, -R47, 1 ;  /* 0x3f8000002f2b7421 */ /* 0x008fe40000010100 */
[----:B------:R-:W-:Y:S01]  /*1c60*/  FMUL.FTZ R57, R57, R56 ;  /* 0x0000003839397220 */ /* 0x000fe20000410000 */
[----:B------:R-:W-:Y:S01]  /*1c70*/  FMUL.FTZ R41, R41, R42 ;  /* 0x0000002a29297220 */ /* 0x000fe20000410000 */
[----:B------:R-:W-:Y:S01]  /*1c80*/  FFMA.FTZ R34, R34, R43, 1 ;  /* 0x3f80000022227423 */ /* 0x000fe2000001002b */
[----:B------:R-:W-:Y:S01]  /*1c90*/  FMUL.FTZ R43, R20, R47 ;  /* 0x0000002f142b7220 */ /* 0x000fe20000410000 */
[----:B0-----:R-:W-:-:S03]  /*1ca0*/  FMUL.FTZ R73, R29, R39 ;  /* 0x000000271d497220 */ /* 0x001fc60000410000 */
[----:B------:R-:W-:Y:S01]  /*1cb0*/  FMUL.FTZ R43, R43, R34 ;  /* 0x000000222b2b7220 */ /* 0x000fe20000410000 */
[----:B------:R-:W-:Y:S01]  /*1cc0*/  FMUL.FTZ R34, R28, R40 ;  /* 0x000000281c227220 */ /* 0x000fe20000410000 */
[----:B-1----:R-:W-:Y:S01]  /*1cd0*/  FADD.FTZ R42, -R36, 1 ;  /* 0x3f800000242a7421 */ /* 0x002fe20000010100 */
[----:B------:R-:W-:Y:S02]  /*1ce0*/  FMUL.FTZ R47, R21, R36 ;  /* 0x00000024152f7220 */ /* 0x000fe40000410000 */
[----:B------:R-:W-:Y:S01]  /*1cf0*/  FFMA.FTZ R36, R33, R34, RZ ;  /* 0x0000002221247223 */ /* 0x000fe200000100ff */
[----:B------:R-:W-:Y:S01]  /*1d00*/  FADD.FTZ R46, RZ, R34 ;  /* 0x00000022ff2e7221 */ /* 0x000fe20000010000 */
[----:B------:R-:W-:Y:S01]  /*1d10*/  FADD.FTZ R34, -R6, R8 ;  /* 0x0000000806227221 */ /* 0x000fe20000010100 */
[----:B------:R-:W-:Y:S01]  /*1d20*/  FFMA.FTZ R42, R35, R42, 1 ;  /* 0x3f800000232a7423 */ /* 0x000fe2000001002a */
[----:B------:R-:W-:Y:S01]  /*1d30*/  FFMA.FTZ R36, R32, R73, R36 ;  /* 0x0000004920247223 */ /* 0x000fe20000010024 */
[----:B------:R-:W-:Y:S01]  /*1d40*/  FADD.FTZ R46, R73, R46 ;  /* 0x0000002e492e7221 */ /* 0x000fe20000010000 */
[----:B------:R-:W-:Y:S01]  /*1d50*/  FMUL.FTZ R35, R34, R7 ;  /* 0x0000000722237220 */ /* 0x000fe20000410000 */
[----:B------:R-:W-:Y:S01]  /*1d60*/  FMUL.FTZ R47, R47, R42 ;  /* 0x0000002a2f2f7220 */ /* 0x000fe20000410000 */
[----:B------:R-:W-:Y:S01]  /*1d70*/  FFMA.FTZ R42, R33, R40, RZ ;  /* 0x00000028212a7223 */ /* 0x000fe200000100ff */
[----:B------:R-:W-:Y:S01]  /*1d80*/  FADD.FTZ R40, RZ, R40 ;  /* 0x00000028ff287221 */ /* 0x000fe20000010000 */
[----:B------:R-:W-:-:S02]  /*1d90*/  FFMA.FTZ R34, R28, R35, R26 ;  /* 0x000000231c227223 */ /* 0x000fc4000001001a */
[-C--:B------:R-:W-:Y:S01]  /*1da0*/  FFMA.FTZ R42, R37, R41.reuse, R42 ;  /* 0x00000029252a7223 */ /* 0x080fe2000001002a */
[----:B------:R-:W-:Y:S01]  /*1db0*/  FADD.FTZ R40, R40, R41 ;  /* 0x0000002928287221 */ /* 0x000fe20000010000 */
[----:B------:R-:W-:Y:S01]  /*1dc0*/  FMUL.FTZ R56, R34, -1.4426950216293334961 ;  /* 0xbfb8aa3b22387820 */ /* 0x000fe20000410000 */
[----:B------:R-:W-:Y:S01]  /*1dd0*/  FMUL.FTZ R41, R28, R41 ;  /* 0x000000291c297220 */ /* 0x000fe20000410000 */
[-C--:B------:R-:W-:Y:S01]  /*1de0*/  FFMA.FTZ R42, R45, R43.reuse, R42 ;  /* 0x0000002b2d2a7223 */ /* 0x080fe2000001002a */
[----:B------:R-:W-:Y:S01]  /*1df0*/  FADD.FTZ R40, R40, R43 ;  /* 0x0000002b28287221 */ /* 0x000fe20000010000 */
[----:B------:R-:W-:Y:S01]  /*1e00*/  FMUL.FTZ R43, R28, R43 ;  /* 0x0000002b1c2b7220 */ /* 0x000fe20000410000 */
[----:B------:R-:W-:Y:S01]  /*1e10*/  FFMA.FTZ R37, R37, R41, R36 ;  /* 0x0000002925257223 */ /* 0x000fe20000010024 */
[----:B------:R-:W0:Y:S01]  /*1e20*/  MUFU.EX2 R56, R56 ;  /* 0x0000003800387308 */ /* 0x000e220000000800 */
[----:B------:R-:W-:Y:S01]  /*1e30*/  FADD.FTZ R46, R46, R41 ;  /* 0x000000292e2e7221 */ /* 0x000fe20000010000 */
[----:B0-----:R-:W-:-:S06]  /*1e40*/  FADD.FTZ R73, R56, 1 ;  /* 0x3f80000038497421 */ /* 0x001fcc0000010000 */
[----:B------:R-:W0:Y:S02]  /*1e50*/  MUFU.RCP R73, R73 ;  /* 0x0000004900497308 */ /* 0x000e240000001000 */
[----:B0-----:R-:W-:-:S04]  /*1e60*/  FADD.FTZ R33, -R73, 1 ;  /* 0x3f80000049217421 */ /* 0x001fc80000010100 */
[----:B------:R-:W-:Y:S01]  /*1e70*/  FFMA.FTZ R34, R34, R33, 1 ;  /* 0x3f80000022227423 */ /* 0x000fe20000010021 */
[----:B------:R-:W-:Y:S01]  /*1e80*/  FMUL.FTZ R33, R10, R73 ;  /* 0x000000490a217220 */ /* 0x000fe20000410000 */
[----:B------:R-:W-:Y:S01]  /*1e90*/  FFMA.FTZ R73, R32, R39, RZ ;  /* 0x0000002720497223 */ /* 0x000fe200000100ff */
[----:B------:R-:W-:Y:S02]  /*1ea0*/  FADD.FTZ R32, RZ, R39 ;  /* 0x00000027ff207221 */ /* 0x000fe40000010000 */
[----:B------:R-:W-:Y:S01]  /*1eb0*/  FMUL.FTZ R33, R33, R34 ;  /* 0x0000002221217220 */ /* 0x000fe20000410000 */
[----:B------:R-:W-:Y:S01]  /*1ec0*/  FADD.FTZ R34, -R6, R9 ;  /* 0x0000000906227221 */ /* 0x000fe20000010100 */
[----:B------:R-:W-:Y:S02]  /*1ed0*/  FFMA.FTZ R39, R38, R57, R73 ;  /* 0x0000003926277223 */ /* 0x000fe40000010049 */
[----:B------:R-:W-:Y:S01]  /*1ee0*/  FFMA.FTZ R42, R35, R33, R42 ;  /* 0x00000021232a7223 */ /* 0x000fe2000001002a */
[----:B------:R-:W-:Y:S01]  /*1ef0*/  FMUL.FTZ R34, R34, R7 ;  /* 0x0000000722227220 */ /* 0x000fe20000410000 */
[----:B------:R-:W-:-:S03]  /*1f00*/  FFMA.FTZ R39, R44, R47, R39 ;  /* 0x0000002f2c277223 */ /* 0x000fc60000010027 */
[----:B------:R-:W-:-:S04]  /*1f10*/  FFMA.FTZ R36, R29, R34, R27 ;  /* 0x000000221d247223 */ /* 0x000fc8000001001b */
[----:B------:R-:W-:-:S06]  /*1f20*/  FMUL.FTZ R41, R36, -1.4426950216293334961 ;  /* 0xbfb8aa3b24297820 */ /* 0x000fcc0000410000 */
[----:B------:R-:W0:Y:S02]  /*1f30*/  MUFU.EX2 R41, R41 ;  /* 0x0000002900297308 */ /* 0x000e240000000800 */
[----:B0-----:R-:W-:Y:S01]  /*1f40*/  FADD.FTZ R56, R41, 1 ;  /* 0x3f80000029387421 */ /* 0x001fe20000010000 */
[----:B------:R-:W-:Y:S01]  /*1f50*/  FADD.FTZ R41, R32, R57 ;  /* 0x0000003920297221 */ /* 0x000fe20000010000 */
[----:B------:R-:W-:-:S03]  /*1f60*/  FMUL.FTZ R57, R29, R57 ;  /* 0x000000391d397220 */ /* 0x000fc60000410000 */
[----:B------:R-:W-:Y:S01]  /*1f70*/  FADD.FTZ R41, R41, R47 ;  /* 0x0000002f29297221 */ /* 0x000fe20000010000 */
[----:B------:R-:W0:Y:S01]  /*1f80*/  MUFU.RCP R56, R56 ;  /* 0x0000003800387308 */ /* 0x000e220000001000 */
[----:B------:R-:W-:Y:S01]  /*1f90*/  FFMA.FTZ R38, R38, R57, R37 ;  /* 0x0000003926267223 */ /* 0x000fe20000010025 */
[----:B------:R-:W-:Y:S01]  /*1fa0*/  FADD.FTZ R46, R57, R46 ;  /* 0x0000002e392e7221 */ /* 0x000fe20000010000 */
[----:B------:R-:W-:Y:S02]  /*1fb0*/  FMUL.FTZ R47, R29, R47 ;  /* 0x0000002f1d2f7220 */ /* 0x000fe40000410000 */
[----:B------:R-:W-:Y:S01]  /*1fc0*/  FFMA.FTZ R45, R45, R43, R38 ;  /* 0x0000002b2d2d7223 */ /* 0x000fe20000010026 */
[----:B------:R-:W-:Y:S01]  /*1fd0*/  FADD.FTZ R38, -R6, R3 ;  /* 0x0000000306267221 */ /* 0x000fe20000010100 */
[----:B------:R-:W-:Y:S02]  /*1fe0*/  FADD.FTZ R46, R46, R43 ;  /* 0x0000002b2e2e7221 */ /* 0x000fe40000010000 */
[----:B------:R-:W-:Y:S01]  /*1ff0*/  FFMA.FTZ R44, R44, R47, R45 ;  /* 0x0000002f2c2c7223 */ /* 0x000fe2000001002d */
[----:B------:R-:W-:Y:S01]  /*2000*/  FMUL.FTZ R38, R38, R7 ;  /* 0x0000000726267220 */ /* 0x000fe20000410000 */
[----:B------:R-:W-:-:S03]  /*2010*/  FADD.FTZ R46, R47, R46 ;  /* 0x0000002e2f2e7221 */ /* 0x000fc60000010000 */
[----:B------:R-:W-:Y:S01]  /*2020*/  FFMA.FTZ R43, R29, R38, R27 ;  /* 0x000000261d2b7223 */ /* 0x000fe2000001001b */
        /* <DEDUP_REMOVED lines=8> */
[-C--:B------:R-:W-:Y:S01]  /*20b0*/  FFMA.FTZ R39, R34, R32.reuse, R39 ;  /* 0x0000002022277223 */ /* 0x080fe20000010027 */
[----:B------:R-:W-:Y:S02]  /*20c0*/  FMUL.FTZ R32, R29, R32 ;  /* 0x000000201d207220 */ /* 0x000fe40000410000 */
[----:B------:R-:W-:-:S06]  /*20d0*/  FMUL.FTZ R56, R36, -1.4426950216293334961 ;  /* 0xbfb8aa3b24387820 */ /* 0x000fcc0000410000 */
[----:B------:R-:W0:Y:S02]  /*20e0*/  MUFU.EX2 R56, R56 ;  /* 0x0000003800387308 */ /* 0x000e240000000800 */
[----:B0-----:R-:W-:-:S06]  /*20f0*/  FADD.FTZ R57, R56, 1 ;  /* 0x3f80000038397421 */ /* 0x001fcc0000010000 */
[----:B------:R-:W0:Y:S02]  /*2100*/  MUFU.RCP R57, R57 ;  /* 0x0000003900397308 */ /* 0x000e240000001000 */
[----:B0-----:R-:W-:-:S04]  /*2110*/  FADD.FTZ R73, -R57, 1 ;  /* 0x3f80000039497421 */ /* 0x001fc80000010100 */
[----:B------:R-:W-:Y:S01]  /*2120*/  FFMA.FTZ R73, R36, R73, 1 ;  /* 0x3f80000024497423 */ /* 0x000fe20000010049 */
[----:B------:R-:W-:Y:S01]  /*2130*/  FMUL.FTZ R36, R4, R57 ;  /* 0x0000003904247220 */ /* 0x000fe20000410000 */
[----:B------:R-:W-:-:S03]  /*2140*/  FMUL.FTZ R57, R43, -1.4426950216293334961 ;  /* 0xbfb8aa3b2b397820 */ /* 0x000fc60000410000 */
[----:B------:R-:W-:Y:S01]  /*2150*/  FMUL.FTZ R36, R36, R73 ;  /* 0x0000004924247220 */ /* 0x000fe20000410000 */
[----:B------:R-:W-:Y:S01]  /*2160*/  FADD.FTZ R73, R40, R33 ;  /* 0x0000002128497221 */ /* 0x000fe20000010000 */
[----:B------:R-:W-:Y:S01]  /*2170*/  FMUL.FTZ R33, R28, R33 ;  /* 0x000000211c217220 */ /* 0x000fe20000410000 */
[----:B------:R-:W0:Y:S01]  /*2180*/  MUFU.EX2 R57, R57 ;  /* 0x0000003900397308 */ /* 0x000e220000000800 */
[----:B------:R-:W-:Y:S01]  /*2190*/  FFMA.FTZ R42, R37, R36, R42 ;  /* 0x00000024252a7223 */ /* 0x000fe2000001002a */
[----:B------:R-:W-:Y:S01]  /*21a0*/  FADD.FTZ R73, R73, R36 ;  /* 0x0000002449497221 */ /* 0x000fe20000010000 */
[----:B------:R-:W-:Y:S01]  /*21b0*/  FFMA.FTZ R35, R35, R33, R44 ;  /* 0x0000002123237223 */ /* 0x000fe2000001002c */
[----:B------:R-:W-:-:S03]  /*21c0*/  FADD.FTZ R46, R46, R33 ;  /* 0x000000212e2e7221 */ /* 0x000fc60000010000 */
[----:B------:R-:W-:Y:S01]  /*21d0*/  FFMA.FTZ R34, R34, R32, R35 ;  /* 0x0000002022227223 */ /* 0x000fe20000010023 */
[----:B------:R-:W-:Y:S01]  /*21e0*/  FADD.FTZ R46, R32, R46 ;  /* 0x0000002e202e7221 */ /* 0x000fe20000010000 */
[----:B0-----:R-:W-:-:S06]  /*21f0*/  FADD.FTZ R56, R57, 1 ;  /* 0x3f80000039387421 */ /* 0x001fcc0000010000 */
[----:B------:R-:W0:Y:S02]  /*2200*/  MUFU.RCP R56, R56 ;  /* 0x0000003800387308 */ /* 0x000e240000001000 */
[----:B0-----:R-:W-:-:S04]  /*2210*/  FADD.FTZ R45, -R56, 1 ;  /* 0x3f800000382d7421 */ /* 0x001fc80000010100 */
[----:B------:R-:W-:Y:S01]  /*2220*/  FFMA.FTZ R45, R43, R45, 1 ;  /* 0x3f8000002b2d7423 */ /* 0x000fe2000001002d */
[----:B------:R-:W-:-:S04]  /*2230*/  FMUL.FTZ R43, R5, R56 ;  /* 0x00000038052b7220 */ /* 0x000fc80000410000 */
[----:B------:R-:W-:Y:S01]  /*2240*/  FMUL.FTZ R43, R43, R45 ;  /* 0x0000002d2b2b7220 */ /* 0x000fe20000410000 */
[----:B------:R-:W-:-:S03]  /*2250*/  FADD.FTZ R45, -R6, R12 ;  /* 0x0000000c062d7221 */ /* 0x000fc60000010100 */
[----:B------:R-:W-:Y:S01]  /*2260*/  FADD.FTZ R41, R41, R43 ;  /* 0x0000002b29297221 */ /* 0x000fe20000010000 */
[----:B------:R-:W-:Y:S01]  /*2270*/  FMUL.FTZ R45, R45, R7 ;  /* 0x000000072d2d7220 */ /* 0x000fe20000410000 */
[-C--:B------:R-:W-:Y:S01]  /*2280*/  FFMA.FTZ R39, R38, R43.reuse, R39 ;  /* 0x0000002b26277223 */ /* 0x080fe20000010027 */
[----:B------:R-:W-:Y:S02]  /*2290*/  FMUL.FTZ R43, R29, R43 ;  /* 0x0000002b1d2b7220 */ /* 0x000fe40000410000 */
        /* <DEDUP_REMOVED lines=9> */
[----:B------:R-:W-:Y:S01]  /*2330*/  FADD.FTZ R40, -R6, R13 ;  /* 0x0000000d06287221 */ /* 0x000fe20000010100 */
[----:B------:R-:W-:Y:S01]  /*2340*/  FFMA.FTZ R37, R37, R57, R34 ;  /* 0x0000003925257223 */ /* 0x000fe20000010022 */
[----:B------:R-:W-:Y:S01]  /*2350*/  FADD.FTZ R46, R46, R57 ;  /* 0x000000392e2e7221 */ /* 0x000fe20000010000 */
[----:B------:R-:W-:Y:S01]  /*2360*/  FMUL.FTZ R44, R44, R47 ;  /* 0x0000002f2c2c7220 */ /* 0x000fe20000410000 */
[----:B------:R-:W-:Y:S01]  /*2370*/  FMUL.FTZ R40, R40, R7 ;  /* 0x0000000728287220 */ /* 0x000fe20000410000 */
[----:B------:R-:W-:Y:S01]  /*2380*/  FFMA.FTZ R38, R38, R43, R37 ;  /* 0x0000002b26267223 */ /* 0x000fe20000010025 */
[----:B------:R-:W-:Y:S01]  /*2390*/  FADD.FTZ R46, R43, R46 ;  /* 0x0000002e2b2e7221 */ /* 0x000fe20000010000 */
[----:B------:R-:W-:Y:S01]  /*23a0*/  FMUL.FTZ R57, R28, R44 ;  /* 0x0000002c1c397220 */ /* 0x000fe20000410000 */
[----:B------:R-:W-:Y:S01]  /*23b0*/  FFMA.FTZ R33, R29, R40, R27 ;  /* 0x000000281d217223 */ /* 0x000fe2000001001b */
[----:B------:R-:W-:Y:S01]  /*23c0*/  FFMA.FTZ R42, R45, R44, R42 ;  /* 0x0000002c2d2a7223 */ /* 0x000fe2000001002a */
[----:B------:R-:W-:Y:S01]  /*23d0*/  FADD.FTZ R73, R73, R44 ;  /* 0x0000002c49497221 */ /* 0x000fe20000010000 */
[----:B------:R-:W-:Y:S01]  /*23e0*/  FFMA.FTZ R45, R45, R57, R38 ;  /* 0x000000392d2d7223 */ /* 0x000fe20000010026 */
[----:B------:R-:W-:Y:S01]  /*23f0*/  FMUL.FTZ R47, R33, -1.4426950216293334961 ;  /* 0xbfb8aa3b212f7820 */ /* 0x000fe20000410000 */
[----:B------:R-:W-:Y:S01]  /*2400*/  FADD.FTZ R44, -R6, R23 ;  /* 0x00000017062c7221 */ /* 0x000fe20000010100 */
[----:B------:R-:W-:-:S03]  /*2410*/  FADD.FTZ R46, R46, R57 ;  /* 0x000000392e2e7221 */ /* 0x000fc60000010000 */
[----:B------:R-:W-:Y:S01]  /*2420*/  FMUL.FTZ R44, R44, R7 ;  /* 0x000000072c2c7220 */ /* 0x000fe20000410000 */
[----:B------:R-:W0:Y:S02]  /*2430*/  MUFU.EX2 R47, R47 ;  /* 0x0000002f002f7308 */ /* 0x000e240000000800 */
        /* <DEDUP_REMOVED lines=8> */
[----:B------:R-:W-:-:S04]  /*24c0*/  FMUL.FTZ R35, R35, R7 ;  /* 0x0000000723237220 */ /* 0x000fc80000410000 */
[----:B------:R-:W-:-:S04]  /*24d0*/  FFMA.FTZ R32, R28, R35, R26 ;  /* 0x000000231c207223 */ /* 0x000fc8000001001a */
[----:B------:R-:W-:-:S06]  /*24e0*/  FMUL.FTZ R56, R32, -1.4426950216293334961 ;  /* 0xbfb8aa3b20387820 */ /* 0x000fcc0000410000 */
        /* <DEDUP_REMOVED lines=8> */
[----:B------:R-:W-:Y:S01]  /*2570*/  FFMA.FTZ R42, R35, R34, R42 ;  /* 0x00000022232a7223 */ /* 0x000fe2000001002a */
[----:B------:R-:W-:Y:S01]  /*2580*/  FMUL.FTZ R32, R32, R7 ;  /* 0x0000000720207220 */ /* 0x000fe20000410000 */
[----:B------:R-:W-:-:S03]  /*2590*/  FADD.FTZ R73, R73, R34 ;  /* 0x0000002249497221 */ /* 0x000fc60000010000 */
        /* <DEDUP_REMOVED lines=9> */
[----:B------:R-:W-:-:S04]  /*2630*/  FADD.FTZ R37, -R6, R22 ;  /* 0x0000001606257221 */ /* 0x000fc80000010100 */
        /* <DEDUP_REMOVED lines=8> */
[----:B------:R-:W-:Y:S01]  /*26c0*/  FMUL.FTZ R38, R24, R47 ;  /* 0x0000002f18267220 */ /* 0x000fe20000410000 */
[-C--:B------:R-:W-:Y:S01]  /*26d0*/  FFMA.FTZ R47, R40, R33.reuse, R39 ;  /* 0x00000021282f7223 */ /* 0x080fe20000010027 */
[C---:B------:R-:W-:Y:S02]  /*26e0*/  FMUL.FTZ R33, R29.reuse, R33 ;  /* 0x000000211d217220 */ /* 0x040fe40000410000 */
[----:B------:R-:W-:Y:S01]  /*26f0*/  FMUL.FTZ R38, R38, R43 ;  /* 0x0000002b26267220 */ /* 0x000fe20000410000 */
[----:B------:R-:W-:Y:S01]  /*2700*/  FFMA.FTZ R43, R29, R44, R27 ;  /* 0x0000002c1d2b7223 */ /* 0x000fe2000001001b */
[----:B------:R-:W-:Y:S01]  /*2710*/  FFMA.FTZ R40, R40, R33, R45 ;  /* 0x0000002128287223 */ /* 0x000fe2000001002d */
[----:B------:R-:W-:Y:S01]  /*2720*/  FADD.FTZ R46, R33, R46 ;  /* 0x0000002e212e7221 */ /* 0x000fe20000010000 */
[----:B------:R-:W-:Y:S01]  /*2730*/  FMUL.FTZ R33, R28, R34 ;  /* 0x000000221c217220 */ /* 0x000fe20000410000 */
[----:B------:R-:W-:Y:S01]  /*2740*/  FMUL.FTZ R57, R43, -1.4426950216293334961 ;  /* 0xbfb8aa3b2b397820 */ /* 0x000fe20000410000 */
[----:B------:R-:W-:-:S02]  /*2750*/  FFMA.FTZ R47, R32, R36, R47 ;  /* 0x00000024202f7223 */ /* 0x000fc4000001002f */
[----:B------:R-:W-:Y:S01]  /*2760*/  FFMA.FTZ R35, R35, R33, R40 ;  /* 0x0000002123237223 */ /* 0x000fe20000010028 */
[----:B------:R-:W-:Y:S01]  /*2770*/  FADD.FTZ R46, R46, R33 ;  /* 0x000000212e2e7221 */ /* 0x000fe20000010000 */
[----:B------:R-:W-:Y:S01]  /*2780*/  FMUL.FTZ R33, R29, R36 ;  /* 0x000000241d217220 */ /* 0x000fe20000410000 */
[----:B------:R-:W0:Y:S03]  /*2790*/  MUFU.EX2 R57, R57 ;  /* 0x0000003900397308 */ /* 0x000e260000000800 */
[----:B------:R-:W-:Y:S01]  /*27a0*/  FFMA.FTZ R34, R32, R33, R35 ;  /* 0x0000002120227223 */ /* 0x000fe20000010023 */
[----:B------:R-:W-:Y:S01]  /*27b0*/  FADD.FTZ R46, R33, R46 ;  /* 0x0000002e212e7221 */ /* 0x000fe20000010000 */
[-C--:B------:R-:W-:Y:S01]  /*27c0*/  FMUL.FTZ R33, R28, R38.reuse ;  /* 0x000000261c217220 */ /* 0x080fe20000410000 */
[----:B------:R-:W-:Y:S01]  /*27d0*/  FADD.FTZ R32, R41, R36 ;  /* 0x0000002429207221 */ /* 0x000fe20000010000 */
[----:B------:R-:W-:Y:S01]  /*27e0*/  FFMA.FTZ R36, R37, R38, R42 ;  /* 0x0000002625247223 */ /* 0x000fe2000001002a */
[----:B------:R-:W-:Y:S01]  /*27f0*/  FADD.FTZ R38, R73, R38 ;  /* 0x0000002649267221 */ /* 0x000fe20000010000 */
[----:B------:R-:W-:Y:S01]  /*2800*/  FADD.FTZ R46, R46, R33 ;  /* 0x000000212e2e7221 */ /* 0x000fe20000010000 */
[----:B0-----:R-:W-:-:S06]  /*2810*/  FADD.FTZ R56, R57, 1 ;  /* 0x3f80000039387421 */ /* 0x001fcc0000010000 */
[----:B------:R-:W0:Y:S02]  /*2820*/  MUFU.RCP R56, R56 ;  /* 0x0000003800387308 */ /* 0x000e240000001000 */
[----:B0-----:R-:W-:-:S04]  /*2830*/  FADD.FTZ R39, -R56, 1 ;  /* 0x3f80000038277421 */ /* 0x001fc80000010100 */
[----:B------:R-:W-:Y:S01]  /*2840*/  FFMA.FTZ R43, R43, R39, 1 ;  /* 0x3f8000002b2b7423 */ /* 0x000fe20000010027 */
[----:B------:R-:W-:-:S04]  /*2850*/  FMUL.FTZ R39, R25, R56 ;  /* 0x0000003819277220 */ /* 0x000fc80000410000 */
[----:B------:R-:W-:Y:S01]  /*2860*/  FMUL.FTZ R39, R39, R43 ;  /* 0x0000002b27277220 */ /* 0x000fe20000410000 */
[----:B------:R-:W-:-:S03]  /*2870*/  FFMA.FTZ R43, R37, R33, R34 ;  /* 0x00000021252b7223 */ /* 0x000fc60000010022 */
[-C--:B------:R-:W-:Y:S01]  /*2880*/  FMUL.FTZ R35, R29, R39.reuse ;  /* 0x000000271d237220 */ /* 0x080fe20000410000 */
[----:B------:R-:W-:Y:S01]  /*2890*/  FFMA.FTZ R37, R44, R39, R47 ;  /* 0x000000272c257223 */ /* 0x000fe2000001002f */
[----:B------:R-:W-:Y:S02]  /*28a0*/  FADD.FTZ R39, R32, R39 ;  /* 0x0000002720277221 */ /* 0x000fe40000010000 */
[----:B------:R-:W-:Y:S01]  /*28b0*/  FFMA.FTZ R34, R44, R35, R43 ;  /* 0x000000232c227223 */ /* 0x000fe2000001002b */
[----:B------:R-:W-:-:S07]  /*28c0*/  FADD.FTZ R35, R35, R46 ;  /* 0x0000002e23237221 */ /* 0x000fce0000010000 */
.L_x_1286:
        /* <DEDUP_REMOVED lines=35> */
.L_x_1288:
[----:B------:R-:W-:Y:S05]  /*2b00*/  BSYNC.RECONVERGENT B0 ;  /* 0x0000000000007941 */ /* 0x000fea0003800200 */
.L_x_1287:
[----:B------:R-:W-:Y:S06]  /*2b10*/  BAR.SYNC.DEFER_BLOCKING 0x0 ;  /* 0x0000000000007b1d */ /* 0x000fec0000010000 */
[----:B------:R-:W-:Y:S04]  /*2b20*/  BSSY.RECONVERGENT B0, `(.L_x_1289) ;  /* 0x0000037000007945 */ /* 0x000fe80003800200 */
[----:B------:R-:W-:Y:S05]  /*2b30*/  @P1 BRA `(.L_x_1290) ;  /* 0x0000000000d41947 */ /* 0x000fea0003800000 */
[----:B------:R-:W4:Y:S01]  /*2b40*/  S2UR UR7, SR_CgaCtaId ;  /* 0x00000000000779c3 */ /* 0x000f220000008800 */
[----:B------:R-:W-:Y:S02]  /*2b50*/  UMOV UR6, 0x400 ;  /* 0x0000040000067882 */ /* 0x000fe40000000000 */
[----:B----4-:R-:W-:-:S09]  /*2b60*/  ULEA UR6, UR7, UR6, 0x18 ;  /* 0x0000000607067291 */ /* 0x010fd2000f8ec0ff */
[----:B------:R-:W4:Y:S04]  /*2b70*/  LDS.128 R44, [UR6+0x20] ;  /* 0x00002006ff2c7984 */ /* 0x000f280008000c00 */
[----:B-12---:R-:W1:Y:S04]  /*2b80*/  LDS.128 R32, [UR6+0x30] ;  /* 0x00003006ff207984 */ /* 0x006e680008000c00 */
[----:B------:R-:W2:Y:S01]  /*2b90*/  LDS.128 R40, [UR6+0x40] ;  /* 0x00004006ff287984 */ /* 0x000ea20008000c00 */
        /* <DEDUP_REMOVED lines=43> */
[----:B0-----:R-:W-:Y:S01]  /*2e50*/  FADD.FTZ R73, R73, R44 ;  /* 0x0000002c49497221 */ /* 0x001fe20000010000 */
[----:B------:R-:W-:-:S03]  /*2e60*/  FADD.FTZ R32, R56, R45 ;  /* 0x0000002d38207221 */ /* 0x000fc60000010000 */
[----:B------:R-:W-:Y:S01]  /*2e70*/  FADD.FTZ R56, R73, R46 ;  /* 0x0000002e49387221 */ /* 0x000fe20000010000 */
[----:B------:R-:W-:-:S07]  /*2e80*/  FADD.FTZ R57, R32, R47 ;  /* 0x0000002f20397221 */ /* 0x000fce0000010000 */
.L_x_1290:
[----:B------:R-:W-:Y:S05]  /*2e90*/  BSYNC.RECONVERGENT B0 ;  /* 0x0000000000007941 */ /* 0x000fea0003800200 */
.L_x_1289:
[----:B------:R-:W-:Y:S06]  /*2ea0*/  BAR.SYNC.DEFER_BLOCKING 0x0 ;  /* 0x0000000000007b1d */ /* 0x000fec0000010000 */
[----:B------:R-:W-:Y:S04]  /*2eb0*/  BSSY.RECONVERGENT B0, `(.L_x_1291) ;  /* 0x000004d000007945 */ /* 0x000fe80003800200 */
[----:B------:R-:W-:Y:S05]  /*2ec0*/  @P0 BRA `(.L_x_1292) ;  /* 0x00000004002c0947 */ /* 0x000fea0003800000 */
[----:B-12---:R-:W1:Y:S04]  /*2ed0*/  LDS.128 R32, [R70+0x2a0] ;  /* 0x0002a00046207984 */ /* 0x006e680000000c00 */
[----:B------:R-:W2:Y:S04]  /*2ee0*/  LDS.128 R40, [R70+0x540] ;  /* 0x0005400046287984 */ /* 0x000ea80000000c00 */
[----:B------:R-:W4:Y:S01]  /*2ef0*/  LDS.128 R44, [R70+0x7e0] ;  /* 0x0007e000462c7984 */ /* 0x000f220000000c00 */
        /* <DEDUP_REMOVED lines=9> */
[----:B----4-:R-:W-:Y:S01]  /*2f90*/  FADD.FTZ R73, R73, R44 ;  /* 0x0000002c49497221 */ /* 0x010fe20000010000 */
[----:B------:R-:W-:Y:S01]  /*2fa0*/  FADD.FTZ R40, R40, R45 ;  /* 0x0000002d28287221 */ /* 0x000fe20000010000 */
[----:B------:R-:W2:Y:S01]  /*2fb0*/  LDS.128 R36, [R70+0xd20] ;  /* 0x000d200046247984 */ /* 0x000ea20000000c00 */
[----:B------:R-:W-:Y:S01]  /*2fc0*/  FADD.FTZ R45, R41, R46 ;  /* 0x0000002e292d7221 */ /* 0x000fe20000010000 */
[----:B------:R-:W-:Y:S01]  /*2fd0*/  FADD.FTZ R46, R42, R47 ;  /* 0x0000002f2a2e7221 */ /* 0x000fe20000010000 */
[----:B-1----:R-:W-:Y:S01]  /*2fe0*/  FADD.FTZ R44, R40, R33 ;  /* 0x00000021282c7221 */ /* 0x002fe20000010000 */
[----:B------:R-:W-:Y:S01]  /*2ff0*/  FADD.FTZ R73, R73, R32 ;  /* 0x0000002049497221 */ /* 0x000fe20000010000 */
[----:B------:R-:W1:Y:S01]  /*3000*/  LDS.128 R40, [R70+0xfc0] ;  /* 0x000fc00046287984 */ /* 0x000e620000000c00 */
[----:B------:R-:W-:Y:S01]  /*3010*/  FADD.FTZ R45, R45, R34 ;  /* 0x000000222d2d7221 */ /* 0x000fe20000010000 */
[----:B------:R-:W-:-:S02]  /*3020*/  FADD.FTZ R46, R46, R35 ;  /* 0x000000232e2e7221 */ /* 0x000fc40000010000 */
[----:B------:R-:W4:Y:S01]  /*3030*/  LDS.128 R32, [R70+0x1260] ;  /* 0x0012600046207984 */ /* 0x000f220000000c00 */
[----:B--2---:R-:W-:Y:S01]  /*3040*/  FADD.FTZ R73, R73, R36 ;  /* 0x0000002449497221 */ /* 0x004fe20000010000 */
[----:B------:R-:W-:Y:S01]  /*3050*/  FADD.FTZ R44, R44, R37 ;  /* 0x000000252c2c7221 */ /* 0x000fe20000010000 */
[----:B------:R-:W-:Y:S01]  /*3060*/  FADD.FTZ R45, R45, R38 ;  /* 0x000000262d2d7221 */ /* 0x000fe20000010000 */
[----:B------:R-:W-:Y:S02]  /*3070*/  FADD.FTZ R46, R46, R39 ;  /* 0x000000272e2e7221 */ /* 0x000fe40000010000 */
[----:B------:R-:W2:Y:S01]  /*3080*/  LDS.128 R36, [R70+0x1500] ;  /* 0x0015000046247984 */ /* 0x000ea20000000c00 */
[----:B-1----:R-:W-:Y:S01]  /*3090*/  FADD.FTZ R73, R73, R40 ;  /* 0x0000002849497221 */ /* 0x002fe20000010000 */
[----:B------:R-:W-:Y:S01]  /*30a0*/  FADD.FTZ R44, R44, R41 ;  /* 0x000000292c2c7221 */ /* 0x000fe20000010000 */
[----:B------:R-:W-:Y:S01]  /*30b0*/  FADD.FTZ R45, R45, R42 ;  /* 0x0000002a2d2d7221 */ /* 0x000fe20000010000 */
[----:B------:R-:W-:Y:S01]  /*30c0*/  FADD.FTZ R46, R46, R43 ;  /* 0x0000002b2e2e7221 */ /* 0x000fe20000010000 */
[----:B----4-:R-:W-:Y:S01]  /*30d0*/  FADD.FTZ R73, R73, R32 ;  /* 0x0000002049497221 */ /* 0x010fe20000010000 */
[----:B------:R-:W1:Y:S01]  /*30e0*/  LDS.128 R40, [R70+0x17a0] ;  /* 0x0017a00046287984 */ /* 0x000e620000000c00 */
[----:B------:R-:W-:Y:S01]  /*30f0*/  FADD.FTZ R44, R44, R33 ;  /* 0x000000212c2c7221 */ /* 0x000fe20000010000 */
        /* <DEDUP_REMOVED lines=11> */
[----:B------:R-:W-:-:S02]  /*31b0*/  FADD.FTZ R46, R46, R43 ;  /* 0x0000002b2e2e7221 */ /* 0x000fc40000010000 */
[----:B------:R-:W1:Y:S01]  /*31c0*/  LDS.128 R40, [R70+0x1f80] ;  /* 0x001f800046287984 */ /* 0x000e620000000c00 */
[----:B----4-:R-:W-:Y:S01]  /*31d0*/  FADD.FTZ R73, R73, R32 ;  /* 0x0000002049497221 */ /* 0x010fe20000010000 */
[----:B------:R-:W-:Y:S01]  /*31e0*/  FADD.FTZ R44, R44, R33 ;  /* 0x000000212c2c7221 */ /* 0x000fe20000010000 */
[----:B------:R-:W-:Y:S01]  /*31f0*/  FADD.FTZ R45, R45, R34 ;  /* 0x000000222d2d7221 */ /* 0x000fe20000010000 */
[----:B------:R-:W-:Y:S02]  /*3200*/  FADD.FTZ R46, R46, R35 ;  /* 0x000000232e2e7221 */ /* 0x000fe40000010000 */
[----:B------:R-:W4:Y:S01]  /*3210*/  LDS.128 R32, [R70+0x2220] ;  /* 0x0022200046207984 */ /* 0x000f220000000c00 */
        /* <DEDUP_REMOVED lines=10> */
[----:B----4-:R-:W-:Y:S01]  /*32c0*/  FADD.FTZ R73, R73, R32 ;  /* 0x0000002049497221 */ /* 0x010fe20000010000 */
[----:B------:R-:W-:Y:S01]  /*32d0*/  FADD.FTZ R44, R44, R33 ;  /* 0x000000212c2c7221 */ /* 0x000fe20000010000 */
[----:B------:R-:W-:Y:S01]  /*32e0*/  FADD.FTZ R45, R45, R34 ;  /* 0x000000222d2d7221 */ /* 0x000fe20000010000 */
[----:B------:R-:W-:Y:S01]  /*32f0*/  FADD.FTZ R46, R46, R35 ;  /* 0x000000232e2e7221 */ /* 0x000fe20000010000 */
        /* <DEDUP_REMOVED lines=8> */
.L_x_1292:
[----:B------:R-:W-:Y:S05]  /*3380*/  BSYNC.RECONVERGENT B0 ;  /* 0x0000000000007941 */ /* 0x000fea0003800200 */
.L_x_1291:
[----:B------:R-:W-:Y:S04]  /*3390*/  BSSY.RECONVERGENT B0, `(.L_x_1293) ;  /* 0x000001d000007945 */ /* 0x000fe80003800200 */
[----:B------:R-:W-:Y:S05]  /*33a0*/  @P0 BRA `(.L_x_1294) ;  /* 0x00000000006c0947 */ /* 0x000fea0003800000 */
[----:B--2---:R-:W1:Y:S08]  /*33b0*/  LDC.64 R32, c[0x0][0x3f8] ;  /* 0x0000fe00ff207b82 */ /* 0x004e700000000a00 */
[----:B------:R-:W2:Y:S01]  /*33c0*/  LDC.64 R42, c[0x0][0x3d8] ;  /* 0x0000f600ff2a7b82 */ /* 0x000ea20000000a00 */
[----:B-1----:R-:W-:Y:S01]  /*33d0*/  IMAD.WIDE.U32 R34, R32, 0x3, RZ ;  /* 0x0000000320227825 */ /* 0x002fe200078e00ff */
[----:B------:R-:W-:-:S04]  /*33e0*/  LEA R45, R33, R33, 0x1 ;  /* 0x00000021212d7211 */ /* 0x000fc800078e08ff */
[----:B------:R-:W-:Y:S01]  /*33f0*/  IADD3 R45, PT, PT, R35, R45, RZ ;  /* 0x0000002d232d7210 */ /* 0x000fe20007ffe0ff */
[----:B------:R-:W-:-:S03]  /*3400*/  IMAD R35, R72, 0x2a, R62 ;  /* 0x0000002a48237824 */ /* 0x000fc600078e023e */
[----:B------:R-:W-:Y:S01]  /*3410*/  LEA.HI R34, P0, R45, R34, RZ, 0x1 ;  /* 0x000000222d227211 */ /* 0x000fe200078108ff */
[----:B--2---:R-:W-:-:S03]  /*3420*/  IMAD.WIDE R42, R35, 0x4, R42 ;  /* 0x00000004232a7825 */ /* 0x004fc600078e022a */
[----:B------:R-:W-:Y:S02]  /*3430*/  IADD3.X R45, PT, PT, RZ, R45, RZ, P0, !PT ;  /* 0x0000002dff2d7210 */ /* 0x000fe400007fe4ff */
[----:B------:R-:W-:Y:S01]  /*3440*/  LEA.HI R41, P0, R33, R32, RZ, 0x1 ;  /* 0x0000002021297211 */ /* 0x000fe200078108ff */
[----:B------:R4:W-:Y:S01]  /*3450*/  REDG.E.ADD.F32.FTZ.RN.STRONG.GPU desc[UR8][R42.64], R36 ;  /* 0x000000242a0079a6 */ /* 0x0009e2000c12f308 */
        /* <DEDUP_REMOVED lines=16> */
.L_x_1294:
[----:B------:R-:W-:Y:S05]  /*3560*/  BSYNC.RECONVERGENT B0 ;  /* 0x0000000000007941 */ /* 0x000fea0003800200 */
.L_x_1293:
[----:B------:R-:W-:Y:S05]  /*3570*/  @!P2 BRA `(.L_x_1295) ;  /* 0x000000080090a947 */ /* 0x000fea0003800000 */
[----:B------:R-:W5:Y:S01]  /*3580*/  LDC.64 R72, c[0x0][0x3d0] ;  /* 0x0000f400ff487b82 */ /* 0x000f620000000a00 */
[----:B--2-4-:R-:W-:Y:S02]  /*3590*/  LOP3.LUT R33, R64, 0x1, RZ, 0xc0, !PT ;  /* 0x0000000140217812 */ /* 0x014fe400078ec0ff */
[----:B------:R-:W-:-:S03]  /*35a0*/  ISETP.GE.U32.AND P2, PT, R58, 0x8, PT ;  /* 0x000000083a00780c */ /* 0x000fc60003f46070 */
[----:B------:R-:W-:-:S04]  /*35b0*/  IMAD R35, R33, R60, RZ ;  /* 0x0000003c21237224 */ /* 0x000fc800078e02ff */
[----:B------:R-:W-:-:S05]  /*35c0*/  IMAD R32, R35, R58, RZ ;  /* 0x0000003a23207224 */ /* 0x000fca00078e02ff */
[----:B------:R-:W-:-:S05]  /*35d0*/  SHF.L.U32 R33, R32, 0x1, RZ ;  /* 0x0000000120217819 */ /* 0x000fca00000006ff */
[----:B-----5:R-:W-:Y:S01]  /*35e0*/  IMAD.WIDE R72, R33, 0x4, R72 ;  /* 0x0000000421487825 */ /* 0x020fe200078e0248 */
[----:B------:R-:W-:Y:S06]  /*35f0*/  @P1 BRA `(.L_x_1296) ;  /* 0x0000000000501947 */ /* 0x000fec0003800000 */
[----:B------:R-:W2:Y:S01]  /*3600*/  LDC.64 R32, c[0x0][0x3c8] ;  /* 0x0000f200ff207b82 */ /* 0x000ea20000000a00 */
[----:B------:R-:W-:Y:S01]  /*3610*/  LOP3.LUT P0, R36, R64, 0x2, RZ, 0xc0, !PT ;  /* 0x0000000240247812 */ /* 0x000fe2000780c0ff */
[----:B------:R-:W-:Y:S01]  /*3620*/  IMAD R37, R60, UR10, R61 ;  /* 0x0000000a3c257c24 */ /* 0x000fe2000f8e023d */
[----:B------:R-:W-:Y:S02]  /*3630*/  IADD3 R35, PT, PT, R35, R61, RZ ;  /* 0x0000003d23237210 */ /* 0x000fe40007ffe0ff */
[----:B------:R-:W-:-:S04]  /*3640*/  SEL R39, R58, RZ, !P0 ;  /* 0x000000ff3a277207 */ /* 0x000fc80004000000 */
[----:B------:R-:W-:Y:S01]  /*3650*/  ISETP.NE.AND P0, PT, R39, -0x1, PT ;  /* 0xffffffff2700780c */ /* 0x000fe20003f05270 */
[----:B--2---:R-:W-:-:S04]  /*3660*/  IMAD.WIDE.U32 R32, R35, 0x4, R32 ;  /* 0x0000000423207825 */ /* 0x004fc800078e0020 */
[----:B-1----:R-:W-:Y:S01]  /*3670*/  IMAD.WIDE.U32 R34, R37, 0x8, R72 ;  /* 0x0000000825227825 */ /* 0x002fe200078e0048 */
[----:B------:R-:W-:-:S04]  /*3680*/  IADD3 R37, PT, PT, -R36, 0x1, RZ ;  /* 0x0000000124257810 */ /* 0x000fc80007ffe1ff */
[----:B------:R2:W-:Y:S01]  /*3690*/  STG.E.64 desc[UR8][R34.64], R56 ;  /* 0x0000003822007986 */ /* 0x0005e2000c101b08 */
[----:B------:R-:W-:Y:S06]  /*36a0*/  MEMBAR.ALL.GPU ;  /* 0x0000000000007992 */ /* 0x000fec000000a000 */
[----:B------:R-:W-:-:S00]  /*36b0*/  ERRBAR ;  /* 0x00000000000079ab */ /* 0x000fc00000000000 */
[----:B------:R-:W-:Y:S06]  /*36c0*/  CGAERRBAR ;  /* 0x00000000000075ab */ /* 0x000fec0000000000 */
[----:B------:R2:W-:Y:S01]  /*36d0*/  REDG.E.ADD.S32.STRONG.GPU desc[UR8][R32.64], R37 ;  /* 0x000000252000798e */ /* 0x0005e2000c12e308 */
[----:B------:R-:W-:Y:S05]  /*36e0*/  @!P0 BRA `(.L_x_1296) ;  /* 0x0000000000148947 */ /* 0x000fea0003800000 */
.L_x_1297:
[----:B--2---:R-:W2:Y:S04]  /*36f0*/  LDG.E.STRONG.GPU R34, desc[UR8][R32.64] ;  /* 0x0000000820227981 */ /* 0x004ea8000c1ef900 */
[----:B--2---:R-:W-:Y:S01]  /*3700*/  CCTL.IVALL ;  /* 0x00000000ff00798f */ /* 0x004fe20002000000 */
[----:B------:R-:W-:Y:S05]  /*3710*/  YIELD ;  /* 0x0000000000007946 */ /* 0x000fea0003800000 */
[----:B------:R-:W-:-:S13]  /*3720*/  ISETP.NE.AND P0, PT, R34, R39, PT ;  /* 0x000000272200720c */ /* 0x000fda0003f05270 */
[----:B------:R-:W-:Y:S05]  /*3730*/  @P0 BRA `(.L_x_1297) ;  /* 0xfffffffc00ec0947 */ /* 0x000fea000383ffff */
.L_x_1296:
[----:B------:R-:W-:Y:S05]  /*3740*/  WARPSYNC.ALL ;  /* 0x0000000000007948 */ /* 0x000fea0003800000 */
[----:B------:R-:W-:Y:S01]  /*3750*/  BAR.SYNC.DEFER_BLOCKING 0x0 ;  /* 0x0000000000007b1d */ /* 0x000fe20000010000 */
[----:B------:R-:W-:-:S05]  /*3760*/  HFMA2 R38, -RZ, RZ, 0, 0 ;  /* 0x00000000ff267431 */ /* 0x000fca00000001ff */
[----:B------:R-:W-:Y:S05]  /*3770*/  @!P2 BRA `(.L_x_1298) ;  /* 0x000000040018a947 */ /* 0x000fea0003800000 */
[CC--:B------:R-:W-:Y:S01]  /*3780*/  LEA R46, R60.reuse, R61.reuse, 0x2 ;  /* 0x0000003d3c2e7211 */ /* 0x0c0fe200078e10ff */
[C-C-:B------:R-:W-:Y:S01]  /*3790*/  IMAD R45, R60.reuse, 0x6, R61.reuse ;  /* 0x000000063c2d7824 */ /* 0x140fe200078e023d */
[----:B------:R-:W-:Y:S01]  /*37a0*/  IADD3 R42, PT, PT, R61, R60, RZ ;  /* 0x0000003c3d2a7210 */ /* 0x000fe20007ffe0ff */
[C-C-:B------:R-:W-:Y:S01]  /*37b0*/  IMAD R44, R60.reuse, 0x5, R61.reuse ;  /* 0x000000053c2c7824 */ /* 0x140fe200078e023d */
[----:B------:R-:W-:Y:S01]  /*37c0*/  MOV R41, RZ ;  /* 0x000000ff00297202 */ /* 0x000fe20000000f00 */
[----:B------:R-:W-:Y:S01]  /*37d0*/  IMAD R43, R60, 0x3, R61 ;  /* 0x000000033c2b7824 */ /* 0x000fe200078e023d */
[----:B------:R-:W-:Y:S01]  /*37e0*/  MOV R40, R61 ;  /* 0x0000003d00287202 */ /* 0x000fe20000000f00 */
[----:B------:R-:W-:Y:S01]  /*37f0*/  UIADD3 UR6, UPT, UPT, -UR10, URZ, URZ ;  /* 0x000000ff0a067290 */ /* 0x000fe2000fffe1ff */
[----:B------:R-:W-:Y:S02]  /*3800*/  MOV R38, R65 ;  /* 0x0000004100267202 */ /* 0x000fe40000000f00 */
[----:B------:R-:W-:-:S09]  /*3810*/  MOV R39, R66 ;  /* 0x0000004200277202 */ /* 0x000fd20000000f00 */
.L_x_1299:
[----:B------:R-:W-:Y:S02]  /*3820*/  ISETP.EQ.OR P5, PT, RZ, UR6, P1 ;  /* 0x00000006ff007c0c */ /* 0x000fe40008fa2670 */
[----:B--2---:R-:W-:-:S04]  /*3830*/  IADD3 R32, PT, PT, R41, 0x1, RZ ;  /* 0x0000000129207810 */ /* 0x004fc80007ffe0ff */
[----:B------:R-:W-:-:S07]  /*3840*/  ISETP.EQ.OR P6, PT, R32, UR10, P1 ;  /* 0x0000000a20007c0c */ /* 0x000fce0008fc2670 */
[----:B------:R-:W-:-:S06]  /*3850*/  @!P5 IMAD.WIDE.U32 R32, R40, 0x8, R72 ;  /* 0x000000082820d825 */ /* 0x000fcc00078e0048 */
[----:B------:R-:W0:Y:S01]  /*3860*/  @!P5 LDG.E.64 R32, desc[UR8][R32.64] ;  /* 0x000000082020d981 */ /* 0x000e22000c1e1b00 */
[----:B-1----:R-:W-:Y:S01]  /*3870*/  @!P6 IMAD.WIDE.U32 R34, R42, 0x8, R72 ;  /* 0x000000082a22e825 */ /* 0x002fe200078e0048 */
[----:B------:R-:W-:-:S04]  /*3880*/  IADD3 R36, PT, PT, R41, 0x2, RZ ;  /* 0x0000000229247810 */ /* 0x000fc80007ffe0ff */
[----:B------:R-:W-:Y:S01]  /*3890*/  ISETP.EQ.OR P0, PT, R36, UR10, P1 ;  /* 0x0000000a24007c0c */ /* 0x000fe20008f02670 */
[----:B------:R-:W2:Y:S01]  /*38a0*/  @!P6 LDG.E.64 R34, desc[UR8][R34.64] ;  /* 0x000000082222e981 */ /* 0x000ea2000c1e1b00 */
[----:B------:R-:W-:-:S04]  /*38b0*/  IADD3 R36, PT, PT, R41, 0x3, RZ ;  /* 0x0000000329247810 */ /* 0x000fc80007ffe0ff */
[----:B------:R-:W-:-:S07]  /*38c0*/  ISETP.EQ.OR P2, PT, R36, UR10, P1 ;  /* 0x0000000a24007c0c */ /* 0x000fce0008f42670 */
[----:B------:R-:W-:-:S06]  /*38d0*/  @!P0 IMAD.WIDE.U32 R36, R38, 0x8, R72 ;  /* 0x0000000826248825 */ /* 0x000fcc00078e0048 */
[----:B------:R-:W4:Y:S01]  /*38e0*/  @!P0 LDG.E.64 R36, desc[UR8][R36.64] ;  /* 0x0000000824248981 */ /* 0x000f22000c1e1b00 */
[----:B0--3--:R-:W-:Y:S01]  /*38f0*/  @!P5 FADD.FTZ R56, R56, R32 ;  /* 0x000000203838d221 */ /* 0x009fe20000010000 */
[----:B------:R-:W-:Y:S01]  /*3900*/  @!P5 FADD.FTZ R57, R57, R33 ;  /* 0x000000213939d221 */ /* 0x000fe20000010000 */
[----:B------:R-:W-:-:S04]  /*3910*/  @!P2 IMAD.WIDE.U32 R32, R43, 0x8, R72 ;  /* 0x000000082b20a825 */ /* 0x000fc800078e0048 */
[----:B--2---:R-:W-:Y:S02]  /*3920*/  @!P6 FADD.FTZ R56, R56, R34 ;  /* 0x000000223838e221 */ /* 0x004fe40000010000 */
[----:B------:R-:W2:Y:S01]  /*3930*/  @!P2 LDG.E.64 R32, desc[UR8][R32.64] ;  /* 0x000000082020a981 */ /* 0x000ea2000c1e1b00 */
[----:B------:R-:W-:-:S04]  /*3940*/  IADD3 R34, PT, PT, R41, 0x4, RZ ;  /* 0x0000000429227810 */ /* 0x000fc80007ffe0ff */
[----:B------:R-:W-:Y:S01]  /*3950*/  ISETP.EQ.OR P5, PT, R34, UR10, P1 ;  /* 0x0000000a22007c0c */ /* 0x000fe20008fa2670 */
[----:B------:R-:W-:Y:S01]  /*3960*/  @!P6 FADD.FTZ R57, R57, R35 ;  /* 0x000000233939e221 */ /* 0x000fe20000010000 */
[----:B----4-:R-:W-:-:S03]  /*3970*/  @!P0 FADD.FTZ R56, R56, R36 ;  /* 0x0000002438388221 */ /* 0x010fc60000010000 */
[----:B------:R-:W-:-:S08]  /*3980*/  @!P0 FADD.FTZ R57, R57, R37 ;  /* 0x0000002539398221 */ /* 0x000fd00000010000 */
[----:B------:R-:W-:-:S06]  /*3990*/  @!P5 IMAD.WIDE.U32 R36, R46, 0x8, R72 ;  /* 0x000000082e24d825 */ /* 0x000fcc00078e0048 */
[----:B------:R-:W3:Y:S01]  /*39a0*/  @!P5 LDG.E.64 R36, desc[UR8][R36.64] ;  /* 0x000000082424d981 */ /* 0x000ee2000c1e1b00 */
[----:B------:R-:W-:-:S04]  /*39b0*/  IADD3 R34, PT, PT, R41, 0x5, RZ ;  /* 0x0000000529227810 */ /* 0x000fc80007ffe0ff */
[----:B------:R-:W-:-:S13]  /*39c0*/  ISETP.EQ.OR P6, PT, R34, UR10, P1 ;  /* 0x0000000a22007c0c */ /* 0x000fda0008fc2670 */
[----:B------:R-:W-:-:S06]  /*39d0*/  @!P6 IMAD.WIDE.U32 R34, R44, 0x8, R72 ;  /* 0x000000082c22e825 */ /* 0x000fcc00078e0048 */
[----:B------:R-:W4:Y:S01]  /*39e0*/  @!P6 LDG.E.64 R34, desc[UR8][R34.64] ;  /* 0x000000082222e981 */ /* 0x000f22000c1e1b00 */
[----:B--2---:R-:W-:Y:S01]  /*39f0*/  @!P2 FADD.FTZ R56, R56, R32 ;  /* 0x000000203838a221 */ /* 0x004fe20000010000 */
[----:B------:R-:W-:-:S04]  /*3a00*/  IADD3 R32, PT, PT, R41, 0x6, RZ ;  /* 0x0000000629207810 */ /* 0x000fc80007ffe0ff */
[----:B------:R-:W-:Y:S02]  /*3a10*/  ISETP.EQ.OR P0, PT, R32, UR10, P1 ;  /* 0x0000000a20007c0c */ /* 0x000fe40008f02670 */
[----:B------:R-:W-:Y:S01]  /*3a20*/  IADD3 R32, PT, PT, R41, 0x7, RZ ;  /* 0x0000000729207810 */ /* 0x000fe20007ffe0ff */
[----:B------:R-:W-:-:S03]  /*3a30*/  @!P2 FADD.FTZ R57, R57, R33 ;  /* 0x000000213939a221 */ /* 0x000fc60000010000 */
[----:B------:R-:W-:-:S07]  /*3a40*/  ISETP.EQ.OR P2, PT, R32, UR10, P1 ;  /* 0x0000000a20007c0c */ /* 0x000fce0008f42670 */
[----:B------:R-:W-:-:S06]  /*3a50*/  @!P0 IMAD.WIDE.U32 R32, R45, 0x8, R72 ;  /* 0x000000082d208825 */ /* 0x000fcc00078e0048 */
[----:B------:R-:W2:Y:S01]  /*3a60*/  @!P0 LDG.E.64 R32, desc[UR8][R32.64] ;  /* 0x0000000820208981 */ /* 0x000ea2000c1e1b00 */
[----:B---3--:R-:W-:Y:S01]  /*3a70*/  @!P5 FADD.FTZ R56, R56, R36 ;  /* 0x000000243838d221 */ /* 0x008fe20000010000 */
[----:B------:R-:W-:Y:S01]  /*3a80*/  @!P5 FADD.FTZ R57, R57, R37 ;  /* 0x000000253939d221 */ /* 0x000fe20000010000 */
[----:B------:R-:W-:-:S06]  /*3a90*/  @!P2 IMAD.WIDE.U32 R36, R39, 0x8, R72 ;  /* 0x000000082724a825 */ /* 0x000fcc00078e0048 */
[----:B------:R-:W3:Y:S01]  /*3aa0*/  @!P2 LDG.E.64 R36, desc[UR8][R36.64] ;  /* 0x000000082424a981 */ /* 0x000ee2000c1e1b00 */
[----:B------:R-:W-:Y:S01]  /*3ab0*/  IADD3 R41, PT, PT, R41, 0x8, RZ ;  /* 0x0000000829297810 */ /* 0x000fe20007ffe0ff */
[----:B----4-:R-:W-:Y:S01]  /*3ac0*/  @!P6 FADD.FTZ R56, R56, R34 ;  /* 0x000000223838e221 */ /* 0x010fe20000010000 */
[----:B------:R-:W-:Y:S01]  /*3ad0*/  @!P6 FADD.FTZ R57, R57, R35 ;  /* 0x000000233939e221 */ /* 0x000fe20000010000 */
[----:B------:R-:W-:Y:S01]  /*3ae0*/  UIADD3 UR6, UPT, UPT, UR6, 0x8, URZ ;  /* 0x0000000806067890 */ /* 0x000fe2000fffe0ff */
        /* <DEDUP_REMOVED lines=10> */
[----:B------:R-:W-:Y:S02]  /*3b90*/  ISETP.NE.AND P0, PT, R41, R67, PT ;  /* 0x000000432900720c */ /* 0x000fe40003f05270 */
[----:B---3--:R-:W-:Y:S01]  /*3ba0*/  @!P2 FADD.FTZ R56, R56, R36 ;  /* 0x000000243838a221 */ /* 0x008fe20000010000 */
[----:B------:R-:W-:-:S10]  /*3bb0*/  @!P2 FADD.FTZ R57, R57, R37 ;  /* 0x000000253939a221 */ /* 0x000fd40000010000 */
[----:B------:R-:W-:Y:S05]  /*3bc0*/  @P0 BRA `(.L_x_1299) ;  /* 0xfffffffc00140947 */ /* 0x000fea000383ffff */
[----:B------:R-:W-:-:S07]  /*3bd0*/  MOV R38, R67 ;  /* 0x0000004300267202 */ /* 0x000fce0000000f00 */
.L_x_1298:
[----:B------:R-:W-:-:S13]  /*3be0*/  ISETP.NE.AND P0, PT, R68, RZ, PT ;  /* 0x000000ff4400720c */ /* 0x000fda0003f05270 */
[----:B------:R-:W-:Y:S05]  /*3bf0*/  @!P0 BRA `(.L_x_1295) ;  /* 0x0000000000f08947 */ /* 0x000fea0003800000 */
[----:B--2---:R-:W-:Y:S02]  /*3c00*/  IADD3 R32, PT, PT, R68, -0x1, RZ ;  /* 0xffffffff44207810 */ /* 0x004fe40007ffe0ff */
[----:B------:R-:W-:Y:S02]  /*3c10*/  LOP3.LUT P0, R39, R58, 0x3, RZ, 0xc0, !PT ;  /* 0x000000033a277812 */ /* 0x000fe4000780c0ff */
[----:B------:R-:W-:-:S13]  /*3c20*/  ISETP.GE.U32.AND P2, PT, R32, 0x3, PT ;  /* 0x000000032000780c */ /* 0x000fda0003f46070 */
[----:B------:R-:W-:Y:S05]  /*3c30*/  @!P2 BRA `(.L_x_1300) ;  /* 0x000000000070a947 */ /* 0x000fea0003800000 */
[----:B------:R-:W-:-:S13]  /*3c40*/  ISETP.EQ.OR P6, PT, R38, UR10, P1 ;  /* 0x0000000a26007c0c */ /* 0x000fda0008fc2670 */
[----:B------:R-:W-:-:S04]  /*3c50*/  @!P6 IMAD R33, R38, R60, R61 ;  /* 0x0000003c2621e224 */ /* 0x000fc800078e023d */
[----:B------:R-:W-:-:S06]  /*3c60*/  @!P6 IMAD.WIDE.U32 R32, R33, 0x8, R72 ;  /* 0x000000082120e825 */ /* 0x000fcc00078e0048 */
[----:B------:R-:W0:Y:S01]  /*3c70*/  @!P6 LDG.E.64 R32, desc[UR8][R32.64] ;  /* 0x000000082020e981 */ /* 0x000e22000c1e1b00 */
[C---:B------:R-:W-:Y:S02]  /*3c80*/  IADD3 R35, PT, PT, R38.reuse, 0x1, RZ ;  /* 0x0000000126237810 */ /* 0x040fe40007ffe0ff */
[C---:B------:R-:W-:Y:S02]  /*3c90*/  IADD3 R37, PT, PT, R38.reuse, 0x2, RZ ;  /* 0x0000000226257810 */ /* 0x040fe40007ffe0ff */
[----:B------:R-:W-:Y:S02]  /*3ca0*/  ISETP.EQ.OR P5, PT, R35, UR10, P1 ;  /* 0x0000000a23007c0c */ /* 0x000fe40008fa2670 */
[----:B------:R-:W-:Y:S02]  /*3cb0*/  IADD3 R41, PT, PT, R38, 0x3, RZ ;  /* 0x0000000326297810 */ /* 0x000fe40007ffe0ff */
[----:B------:R-:W-:-:S09]  /*3cc0*/  ISETP.EQ.OR P2, PT, R37, UR10, P1 ;  /* 0x0000000a25007c0c */ /* 0x000fd20008f42670 */
[----:B------:R-:W-:-:S04]  /*3cd0*/  @!P5 IMAD R35, R35, R60, R61 ;  /* 0x0000003c2323d224 */ /* 0x000fc800078e023d */
[----:B------:R-:W-:Y:S02]  /*3ce0*/  @!P2 IMAD R37, R37, R60, R61 ;  /* 0x0000003c2525a224 */ /* 0x000fe400078e023d */
[----:B0--3--:R-:W-:Y:S01]  /*3cf0*/  @!P6 FADD.FTZ R56, R56, R32 ;  /* 0x000000203838e221 */ /* 0x009fe20000010000 */
[----:B------:R-:W-:Y:S01]  /*3d00*/  @!P6 FADD.FTZ R57, R57, R33 ;  /* 0x000000213939e221 */ /* 0x000fe20000010000 */
[----:B------:R-:W-:Y:S01]  /*3d10*/  ISETP.EQ.OR P6, PT, R41, UR10, P1 ;  /* 0x0000000a29007c0c */ /* 0x000fe20008fc2670 */
[----:B------:R-:W-:-:S04]  /*3d20*/  @!P5 IMAD.WIDE.U32 R32, R35, 0x8, R72 ;  /* 0x000000082320d825 */ /* 0x000fc800078e0048 */
[----:B-1----:R-:W-:Y:S02]  /*3d30*/  @!P2 IMAD.WIDE.U32 R34, R37, 0x8, R72 ;  /* 0x000000082522a825 */ /* 0x002fe400078e0048 */
[----:B------:R-:W2:Y:S04]  /*3d40*/  @!P5 LDG.E.64 R32, desc[UR8][R32.64] ;  /* 0x000000082020d981 */ /* 0x000ea8000c1e1b00 */
[----:B------:R-:W3:Y:S02]  /*3d50*/  @!P2 LDG.E.64 R34, desc[UR8][R34.64] ;  /* 0x000000082222a981 */ /* 0x000ee4000c1e1b00 */
[----:B------:R-:W-:-:S04]  /*3d60*/  @!P6 IMAD R41, R41, R60, R61 ;  /* 0x0000003c2929e224 */ /* 0x000fc800078e023d */
[----:B------:R-:W-:-:S06]  /*3d70*/  @!P6 IMAD.WIDE.U32 R36, R41, 0x8, R72 ;  /* 0x000000082924e825 */ /* 0x000fcc00078e0048 */
[----:B------:R-:W4:Y:S01]  /*3d80*/  @!P6 LDG.E.64 R36, desc[UR8][R36.64] ;  /* 0x000000082424e981 */ /* 0x000f22000c1e1b00 */
[----:B------:R-:W-:Y:S01]  /*3d90*/  IADD3 R38, PT, PT, R38, 0x4, RZ ;  /* 0x0000000426267810 */ /* 0x000fe20007ffe0ff */
[----:B--2---:R-:W-:Y:S01]  /*3da0*/  @!P5 FADD.FTZ R56, R56, R32 ;  /* 0x000000203838d221 */ /* 0x004fe20000010000 */
[----:B------:R-:W-:-:S03]  /*3db0*/  @!P5 FADD.FTZ R57, R57, R33 ;  /* 0x000000213939d221 */ /* 0x000fc60000010000 */
[----:B---3--:R-:W-:Y:S01]  /*3dc0*/  @!P2 FADD.FTZ R56, R56, R34 ;  /* 0x000000223838a221 */ /* 0x008fe20000010000 */
[----:B------:R-:W-:-:S03]  /*3dd0*/  @!P2 FADD.FTZ R57, R57, R35 ;  /* 0x000000233939a221 */ /* 0x000fc60000010000 */
[----:B----4-:R-:W-:Y:S01]  /*3de0*/  @!P6 FADD.FTZ R56, R56, R36 ;  /* 0x000000243838e221 */ /* 0x010fe20000010000 */
[----:B------:R-:W-:-:S07]  /*3df0*/  @!P6 FADD.FTZ R57, R57, R37 ;  /* 0x000000253939e221 */ /* 0x000fce0000010000 */
.L_x_1300:
        /* <DEDUP_REMOVED lines=10> */
[----:B-1----:R-:W-:Y:S02]  /*3ea0*/  @!P0 IMAD.WIDE.U32 R34, R35, 0x8, R72 ;  /* 0x0000000823228825 */ /* 0x002fe400078e0048 */
[----:B------:R-:W0:Y:S04]  /*3eb0*/  @!P2 LDG.E.64 R32, desc[UR8][R32.64] ;  /* 0x000000082020a981 */ /* 0x000e28000c1e1b00 */
[----:B------:R-:W2:Y:S01]  /*3ec0*/  @!P0 LDG.E.64 R34, desc[UR8][R34.64] ;  /* 0x0000000822228981 */ /* 0x000ea2000c1e1b00 */
[----:B------:R-:W-:Y:S01]  /*3ed0*/  IADD3 R38, PT, PT, R38, 0x2, RZ ;  /* 0x0000000226267810 */ /* 0x000fe20007ffe0ff */
[----:B0--3--:R-:W-:Y:S01]  /*3ee0*/  @!P2 FADD.FTZ R56, R56, R32 ;  /* 0x000000203838a221 */ /* 0x009fe20000010000 */
[----:B------:R-:W-:-:S03]  /*3ef0*/  @!P2 FADD.FTZ R57, R57, R33 ;  /* 0x000000213939a221 */ /* 0x000fc60000010000 */
[----:B--2---:R-:W-:Y:S01]  /*3f00*/  @!P0 FADD.FTZ R56, R56, R34 ;  /* 0x0000002238388221 */ /* 0x004fe20000010000 */
[----:B------:R-:W-:-:S07]  /*3f10*/  @!P0 FADD.FTZ R57, R57, R35 ;  /* 0x0000002339398221 */ /* 0x000fce0000010000 */
.L_x_1301:
        /* <DEDUP_REMOVED lines=9> */
.L_x_1302:
[----:B------:R-:W-:Y:S05]  /*3fb0*/  BSYNC.RECONVERGENT B0 ;  /* 0x0000000000007941 */ /* 0x000fea0003800200 */
.L_x_1295:
[----:B------:R-:W5:Y:S01]  /*3fc0*/  S2UR UR7, SR_CgaCtaId ;  /* 0x00000000000779c3 */ /* 0x000f620000008800 */
[----:B------:R-:W-:Y:S01]  /*3fd0*/  UMOV UR6, 0x400 ;  /* 0x0000040000067882 */ /* 0x000fe20000000000 */
[----:B------:R-:W0:Y:S01]  /*3fe0*/  LDCU.64 UR12, c[0x0][0x400] ;  /* 0x00008000ff0c77ac */ /* 0x000e220008000a00 */
[C---:B----4-:R-:W-:Y:S01]  /*3ff0*/  IADD3 R39, PT, PT, R71.reuse, 0x10, RZ ;  /* 0x0000001047277810 */ /* 0x050fe20007ffe0ff */
[C---:B------:R-:W-:Y:S01]  /*4000*/  FADD.FTZ R54, -R6.reuse, R54 ;  /* 0x0000003606367221 */ /* 0x040fe20000010100 */
        /* <DEDUP_REMOVED lines=13> */
[C---:B-12---:R-:W-:Y:S01]  /*40e0*/  FADD.FTZ R34, -R6.reuse, R16 ;  /* 0x0000001006227221 */ /* 0x046fe20000010100 */
[C---:B------:R-:W-:Y:S01]  /*40f0*/  FADD.FTZ R35, -R6.reuse, R17 ;  /* 0x0000001106237221 */ /* 0x040fe20000010100 */
[----:B0-----:R-:W-:Y:S01]  /*4100*/  ISETP.GE.U32.AND P0, PT, R71, UR12, PT ;  /* 0x0000000c47007c0c */ /* 0x001fe2000bf06070 */
[C---:B------:R-:W-:Y:S01]  /*4110*/  FADD.FTZ R36, -R6.reuse, R22 ;  /* 0x0000001606247221 */ /* 0x040fe20000010100 */
[----:B------:R-:W-:Y:S01]  /*4120*/  FADD.FTZ R6, -R6, R23 ;  /* 0x0000001706067221 */ /* 0x000fe20000010100 */
[-C--:B------:R-:W-:Y:S01]  /*4130*/  FMUL.FTZ R17, R54, R7.reuse ;  /* 0x0000000736117220 */ /* 0x080fe20000410000 */
[----:B-----5:R-:W-:Y:S01]  /*4140*/  ULEA UR6, UR7, UR6, 0x18 ;  /* 0x0000000607067291 */ /* 0x020fe2000f8ec0ff */
[----:B------:R-:W-:Y:S01]  /*4150*/  ISETP.GE.AND.EX P0, PT, R43, UR13, PT, P0 ;  /* 0x0000000d2b007c0c */ /* 0x000fe2000bf06300 */
[----:B------:R-:W-:-:S07]  /*4160*/  FMUL.FTZ R40, R40, R7 ;  /* 0x0000000728287220 */ /* 0x000fce0000410000 */
[----:B------:R-:W-:Y:S01]  /*4170*/  @!P1 STS.64 [UR6+0xc8], R56 ;  /* 0x0000c838ff009988 */ /* 0x000fe20008000a06 */
[----:B------:R-:W-:Y:S01]  /*4180*/  BAR.SYNC.DEFER_BLOCKING 0x0 ;  /* 0x0000000000007b1d */ /* 0x000fe20000010000 */
[----:B------:R-:W-:-:S04]  /*4190*/  ISETP.GE.U32.AND P1, PT, R39, UR12, PT ;  /* 0x0000000c27007c0c */ /* 0x000fc8000bf26070 */
[----:B------:R-:W-:Y:S01]  /*41a0*/  ISETP.GE.AND.EX P1, PT, R41, UR13, PT, P1 ;  /* 0x0000000d29007c0c */ /* 0x000fe2000bf26310 */
[----:B------:R-:W0:Y:S01]  /*41b0*/  LDS.64 R32, [UR6+0xc8] ;  /* 0x0000c806ff207984 */ /* 0x000e220008000a00 */
[----:B------:R-:W0:Y:S02]  /*41c0*/  LDCU UR6, c[0x0][0x42c] ;  /* 0x00008580ff0677ac */ /* 0x000e240008000800 */
[----:B0-----:R-:W-:Y:S01]  /*41d0*/  FMUL.FTZ R37, R32, UR6 ;  /* 0x0000000620257c20 */ /* 0x001fe20008410000 */
[----:B------:R-:W-:Y:S01]  /*41e0*/  FMUL.FTZ R38, R33, UR6 ;  /* 0x0000000621267c20 */ /* 0x000fe20008410000 */
[----:B------:R-:W-:Y:S07]  /*41f0*/  @!P3 BRA `(.L_x_1303) ;  /* 0x000000000048b947 */ /* 0x000fee0003800000 */
        /* <DEDUP_REMOVED lines=18> */
.L_x_1303:
[C-C-:B------:R-:W-:Y:S01]  /*4320*/  FFMA.FTZ R17, R37.reuse, R17, R38.reuse ;  /* 0x0000001125117223 */ /* 0x140fe20000010026 */
[-C--:B------:R-:W-:Y:S01]  /*4330*/  FMUL.FTZ R47, R50, R7.reuse ;  /* 0x00000007322f7220 */ /* 0x080fe20000410000 */
[----:B------:R-:W-:Y:S01]  /*4340*/  FMUL.FTZ R42, R42, R7 ;  /* 0x000000072a2a7220 */ /* 0x000fe20000410000 */
[C-C-:B------:R-:W-:Y:S01]  /*4350*/  FFMA.FTZ R16, R37.reuse, R40, R38.reuse ;  /* 0x0000002825107223 */ /* 0x140fe20000010026 */
[----:B------:R-:W-:Y:S01]  /*4360*/  BSSY.RECONVERGENT B0, `(.L_x_1304) ;  /* 0x0000013000007945 */ /* 0x000fe20003800200 */
[----:B------:R-:W-:Y:S01]  /*4370*/  FFMA.FTZ R32, R28, R52, -R17 ;  /* 0x000000341c207223 */ /* 0x000fe20000010811 */
[C-C-:B------:R-:W-:Y:S01]  /*4380*/  FFMA.FTZ R45, R37.reuse, R47, R38.reuse ;  /* 0x0000002f252d7223 */ /* 0x140fe20000010026 */
[----:B------:R-:W-:Y:S01]  /*4390*/  FFMA.FTZ R40, R37, R42, R38 ;  /* 0x0000002a25287223 */ /* 0x000fe20000010026 */
[----:B------:R-:W-:Y:S01]  /*43a0*/  FFMA.FTZ R44, R29, R53, -R16 ;  /* 0x000000351d2c7223 */ /* 0x000fe20000010810 */
        /* <DEDUP_REMOVED lines=11> */
[----:B------:R-:W-:-:S04]  /*4460*/  IADD3 R23, PT, PT, R17, R23, RZ ;  /* 0x0000001711177210 */ /* 0x000fc80007ffe0ff */
[----:B------:R-:W-:-:S05]  /*4470*/  LEA.HI.X R23, R16, UR7, R23, 0x2, P0 ;  /* 0x0000000710177c11 */ /* 0x000fca00080f1417 */
[----:B------:R0:W-:Y:S02]  /*4480*/  STG.E.64 desc[UR8][R22.64], R32 ;  /* 0x0000002016007986 */ /* 0x0001e4000c101b08 */
.L_x_1305:
[----:B------:R-:W-:Y:S05]  /*4490*/  BSYNC.RECONVERGENT B0 ;  /* 0x0000000000007941 */ /* 0x000fea0003800200 */
.L_x_1304:
[----:B------:R-:W-:Y:S05]  /*44a0*/  @!P3 BRA `(.L_x_1306) ;  /* 0x000000000048b947 */ /* 0x000fea0003800000 */
        /* <DEDUP_REMOVED lines=18> */
.L_x_1306:
        /* <DEDUP_REMOVED lines=17> */
.L_x_1308:
[----:B------:R-:W-:Y:S05]  /*46e0*/  BSYNC.RECONVERGENT B0 ;  /* 0x0000000000007941 */ /* 0x000fea0003800200 */
.L_x_1307:
[-C--:B------:R-:W-:Y:S01]  /*46f0*/  FMUL.FTZ R39, R30, R7.reuse ;  /* 0x000000071e277220 */ /* 0x080fe20000410000 */
[----:B------:R-:W-:Y:S01]  /*4700*/  FMUL.FTZ R42, R31, R7 ;  /* 0x000000071f2a7220 */ /* 0x000fe20000410000 */
        /* <DEDUP_REMOVED lines=19> */
.L_x_1309:
[----:B------:R-:W-:Y:S04]  /*4840*/  BSSY.RECONVERGENT B0, `(.L_x_1310) ;  /* 0x0000015000007945 */ /* 0x000fe80003800200 */
[----:B------:R-:W-:Y:S05]  /*4850*/  @P4 BRA `(.L_x_1311) ;  /* 0x00000000004c4947 */ /* 0x000fea0003800000 */
[----:B------:R-:W1:Y:S01]  /*4860*/  LDCU.64 UR6, c[0x0][0x3f8] ;  /* 0x00007f00ff0677ac */ /* 0x000e620008000a00 */
[----:B------:R-:W-:Y:S01]  /*4870*/  IADD3 R31, PT, PT, R71, 0x20, RZ ;  /* 0x00000020471f7810 */ /* 0x000fe20007ffe0ff */
[C-C-:B------:R-:W-:Y:S01]  /*4880*/  FFMA.FTZ R17, R37.reuse, R39, R38.reuse ;  /* 0x0000002725117223 */ /* 0x140fe20000010026 */
[----:B0-----:R-:W-:Y:S01]  /*4890*/  MOV R22, R74 ;  /* 0x0000004a00167202 */ /* 0x001fe20000000f00 */
[----:B------:R-:W0:Y:S01]  /*48a0*/  LDCU.64 UR14, c[0x0][0x380] ;  /* 0x00007000ff0e77ac */ /* 0x000e220008000a00 */
[----:B------:R-:W-:Y:S01]  /*48b0*/  SHF.R.S32.HI R16, RZ, 0x1f, R31 ;  /* 0x0000001fff107819 */ /* 0x000fe2000001141f */
[----:B------:R-:W-:Y:S01]  /*48c0*/  FFMA.FTZ R30, R37, R42, R38 ;  /* 0x0000002a251e7223 */ /* 0x000fe20000010026 */
[----:B------:R-:W-:Y:S01]  /*48d0*/  MOV R23, R77 ;  /* 0x0000004d00177202 */ /* 0x000fe20000000f00 */
[----:B------:R-:W-:Y:S02]  /*48e0*/  FFMA.FTZ R20, R28, R20, -R17 ;  /* 0x000000141c147223 */ /* 0x000fe40000010811 */
[----:B------:R-:W-:-:S02]  /*48f0*/  FFMA.FTZ R30, R29, R21, -R30 ;  /* 0x000000151d1e7223 */ /* 0x000fc4000001081e */
[-C--:B------:R-:W-:Y:S02]  /*4900*/  FMUL.FTZ R20, R20, R7.reuse ;  /* 0x0000000714147220 */ /* 0x080fe40000410000 */
[----:B------:R-:W-:Y:S01]  /*4910*/  FMUL.FTZ R21, R30, R7 ;  /* 0x000000071e157220 */ /* 0x000fe20000410000 */
[----:B-1----:R-:W-:Y:S02]  /*4920*/  IMAD R16, R16, UR6, RZ ;  /* 0x0000000610107c24 */ /* 0x002fe4000f8e02ff */
[----:B------:R-:W-:-:S04]  /*4930*/  IMAD.WIDE.U32 R22, R31, UR6, R22 ;  /* 0x000000061f167c25 */ /* 0x000fc8000f8e0016 */
[----:B------:R-:W-:Y:S01]  /*4940*/  IMAD R31, R31, UR7, R16 ;  /* 0x000000071f1f7c24 */ /* 0x000fe2000f8e0210 */
[----:B0-----:R-:W-:-:S04]  /*4950*/  LEA R16, P0, R22, UR14, 0x2 ;  /* 0x0000000e16107c11 */ /* 0x001fc8000f8010ff */
[----:B------:R-:W-:-:S04]  /*4960*/  IADD3 R31, PT, PT, R23, R31, RZ ;  /* 0x0000001f171f7210 */ /* 0x000fc80007ffe0ff */
[----:B------:R-:W-:-:S05]  /*4970*/  LEA.HI.X R17, R22, UR15, R31, 0x2, P0 ;  /* 0x0000000f16117c11 */ /* 0x000fca00080f141f */
[----:B------:R1:W-:Y:S02]  /*4980*/  STG.E.64 desc[UR8][R16.64], R20 ;  /* 0x0000001410007986 */ /* 0x0003e4000c101b08 */
.L_x_1311:
[----:B------:R-:W-:Y:S05]  /*4990*/  BSYNC.RECONVERGENT B0 ;  /* 0x0000000000007941 */ /* 0x000fea0003800200 */
.L_x_1310:
[----:B------:R-:W-:Y:S01]  /*49a0*/  UISETP.NE.AND UP0, UPT, UR11, URZ, UPT ;  /* 0x000000ff0b00728c */ /* 0x000fe2000bf05270 */
[C---:B------:R-:W-:Y:S01]  /*49b0*/  IADD3 R47, PT, PT, R71.reuse, 0x30, RZ ;  /* 0x00000030472f7810 */ /* 0x040fe20007ffe0ff */
[-C--:B------:R-:W-:Y:S01]  /*49c0*/  FMUL.FTZ R51, R8, R7.reuse ;  /* 0x0000000708337220 */ /* 0x080fe20000410000 */
[----:B-1----:R-:W-:Y:S01]  /*49d0*/  IADD3 R21, PT, PT, R71, 0x40, RZ ;  /* 0x0000004047157810 */ /* 0x002fe20007ffe0ff */
[-C--:B------:R-:W-:Y:S01]  /*49e0*/  FMUL.FTZ R44, R9, R7.reuse ;  /* 0x00000007092c7220 */ /* 0x080fe20000410000 */
[C---:B------:R-:W-:Y:S01]  /*49f0*/  IADD3 R20, PT, PT, R71.reuse, 0x50, RZ ;  /* 0x0000005047147810 */ /* 0x040fe20007ffe0ff */
[-C--:B------:R-:W-:Y:S01]  /*4a00*/  FMUL.FTZ R45, R2, R7.reuse ;  /* 0x00000007022d7220 */ /* 0x080fe20000410000 */
[----:B------:R-:W-:Y:S01]  /*4a10*/  IADD3 R17, PT, PT, R71, 0x60, RZ ;  /* 0x0000006047117810 */ /* 0x000fe20007ffe0ff */
[-C--:B------:R-:W-:Y:S01]  /*4a20*/  FMUL.FTZ R40, R3, R7.reuse ;  /* 0x0000000703287220 */ /* 0x080fe20000410000 */
[-C--:B0-----:R-:W-:Y:S01]  /*4a30*/  FMUL.FTZ R23, R12, R7.reuse ;  /* 0x000000070c177220 */ /* 0x081fe20000410000 */
[-C--:B------:R-:W-:Y:S01]  /*4a40*/  FMUL.FTZ R13, R13, R7.reuse ;  /* 0x000000070d0d7220 */ /* 0x080fe20000410000 */
[-C--:B------:R-:W-:Y:S01]  /*4a50*/  FMUL.FTZ R31, R34, R7.reuse ;  /* 0x00000007221f7220 */ /* 0x080fe20000410000 */
[-C--:B------:R-:W-:Y:S01]  /*4a60*/  FMUL.FTZ R35, R35, R7.reuse ;  /* 0x0000000723237220 */ /* 0x080fe20000410000 */
[-C--:B------:R-:W-:Y:S01]  /*4a70*/  FMUL.FTZ R33, R36, R7.reuse ;  /* 0x0000000724217220 */ /* 0x080fe20000410000 */
[----:B------:R-:W-:Y:S01]  /*4a80*/  FMUL.FTZ R22, R6, R7 ;  /* 0x0000000706167220 */ /* 0x000fe20000410000 */
[----:B------:R-:W-:Y:S01]  /*4a90*/  IADD3 R16, PT, PT, R71, 0x70, RZ ;  /* 0x0000007047107810 */ /* 0x000fe20007ffe0ff */
[--C-:B------:R-:W-:Y:S01]  /*4aa0*/  FFMA.FTZ R3, R37, R51, R38.reuse ;  /* 0x0000003325037223 */ /* 0x100fe20000010026 */
[----:B------:R-:W-:Y:S01]  /*4ab0*/  ISETP.GE.U32.AND P1, PT, R47, UR12, PT ;  /* 0x0000000c2f007c0c */ /* 0x000fe2000bf26070 */
[--C-:B------:R-:W-:Y:S01]  /*4ac0*/  FFMA.FTZ R8, R37, R44, R38.reuse ;  /* 0x0000002c25087223 */ /* 0x100fe20000010026 */
[----:B------:R-:W-:Y:S01]  /*4ad0*/  ISETP.GE.U32.AND P3, PT, R21, UR12, PT ;  /* 0x0000000c15007c0c */ /* 0x000fe2000bf66070 */
[C-C-:B------:R-:W-:Y:S01]  /*4ae0*/  FFMA.FTZ R49, R37.reuse, R45, R38.reuse ;  /* 0x0000002d25317223 */ /* 0x140fe20000010026 */
[----:B------:R-:W-:Y:S01]  /*4af0*/  ISETP.GE.U32.AND P4, PT, R20, UR12, PT ;  /* 0x0000000c14007c0c */ /* 0x000fe2000bf86070 */
[--C-:B------:R-:W-:Y:S01]  /*4b00*/  FFMA.FTZ R36, R37, R40, R38.reuse ;  /* 0x0000002825247223 */ /* 0x100fe20000010026 */
[----:B------:R-:W-:Y:S01]  /*4b10*/  ISETP.GE.U32.AND P2, PT, R17, UR12, PT ;  /* 0x0000000c11007c0c */ /* 0x000fe2000bf46070 */
[C-C-:B------:R-:W-:Y:S01]  /*4b20*/  FFMA.FTZ R39, R37.reuse, R23, R38.reuse ;  /* 0x0000001725277223 */ /* 0x140fe20000010026 */
[----:B------:R-:W-:Y:S01]  /*4b30*/  SHF.R.S32.HI R2, RZ, 0x1f, R47 ;  /* 0x0000001fff027819 */ /* 0x000fe2000001142f */
[C-C-:B------:R-:W-:Y:S01]  /*4b40*/  FFMA.FTZ R30, R37.reuse, R13, R38.reuse ;  /* 0x0000000d251e7223 */ /* 0x140fe20000010026 */
[----:B------:R-:W-:Y:S01]  /*4b50*/  SHF.R.S32.HI R34, RZ, 0x1f, R21 ;  /* 0x0000001fff227819 */ /* 0x000fe20000011415 */
[C---:B------:R-:W-:Y:S01]  /*4b60*/  FFMA.FTZ R41, R37.reuse, R31, R38 ;  /* 0x0000001f25297223 */ /* 0x040fe20000010026 */
[----:B------:R-:W-:Y:S01]  /*4b70*/  SHF.R.S32.HI R12, RZ, 0x1f, R20 ;  /* 0x0000001fff0c7819 */ /* 0x000fe20000011414 */
[C-C-:B------:R-:W-:Y:S01]  /*4b80*/  FFMA.FTZ R32, R37.reuse, R35, R38.reuse ;  /* 0x0000002325207223 */ /* 0x140fe20000010026 */
[----:B------:R-:W-:Y:S01]  /*4b90*/  SHF.R.S32.HI R6, RZ, 0x1f, R17 ;  /* 0x0000001fff067819 */ /* 0x000fe20000011411 */
[C-C-:B------:R-:W-:Y:S01]  /*4ba0*/  FFMA.FTZ R43, R37.reuse, R33, R38.reuse ;  /* 0x00000021252b7223 */ /* 0x140fe20000010026 */
[----:B------:R-:W-:Y:S01]  /*4bb0*/  ISETP.GE.U32.AND P0, PT, R16, UR12, PT ;  /* 0x0000000c10007c0c */ /* 0x000fe2000bf06070 */
[----:B------:R-:W-:Y:S01]  /*4bc0*/  FFMA.FTZ R38, R37, R22, R38 ;  /* 0x0000001625267223 */ /* 0x000fe20000010026 */
        /* <DEDUP_REMOVED lines=23> */
.L_x_1312:
[----:B------:R-:W-:Y:S01]  /*4d40*/  BSSY.RECONVERGENT B0, `(.L_x_1313) ;  /* 0x0000011000007945 */ /* 0x000fe20003800200 */
[----:B------:R-:W-:Y:S01]  /*4d50*/  FFMA.FTZ R10, R28, R10, -R3 ;  /* 0x0000000a1c0a7223 */ /* 0x000fe20000010803 */
[----:B------:R-:W-:Y:S02]  /*4d60*/  FFMA.FTZ R42, R29, R11, -R8 ;  /* 0x0000000b1d2a7223 */ /* 0x000fe40000010808 */
[----:B------:R-:W-:Y:S05]  /*4d70*/  @P1 BRA `(.L_x_1314) ;  /* 0x0000000000341947 */ /* 0x000fea0003800000 */
        /* <DEDUP_REMOVED lines=10> */
[----:B------:R-:W-:-:S04]  /*4e20*/  IADD3 R47, PT, PT, R3, R47, RZ ;  /* 0x0000002f032f7210 */ /* 0x000fc80007ffe0ff */
[----:B------:R-:W-:-:S05]  /*4e30*/  LEA.HI.X R9, R2, UR15, R47, 0x2, P1 ;  /* 0x0000000f02097c11 */ /* 0x000fca00088f142f */
[----:B------:R0:W-:Y:S02]  /*4e40*/  STG.E.64 desc[UR8][R8.64], R10 ;  /* 0x0000000a08007986 */ /* 0x0001e4000c101b08 */
.L_x_1314:
[----:B------:R-:W-:Y:S05]  /*4e50*/  BSYNC.RECONVERGENT B0 ;  /* 0x0000000000007941 */ /* 0x000fea0003800200 */
.L_x_1313:
[----:B------:R-:W-:Y:S05]  /*4e60*/  BRA.U !UP0, `(.L_x_1315) ;  /* 0x0000000108487547 */ /* 0x000fea000b800000 */
        /* <DEDUP_REMOVED lines=18> */
.L_x_1315:
        /* <DEDUP_REMOVED lines=17> */
.L_x_1317:
[----:B------:R-:W-:Y:S05]  /*50a0*/  BSYNC.RECONVERGENT B0 ;  /* 0x0000000000007941 */ /* 0x000fea0003800200 */
.L_x_1316:
        /* <DEDUP_REMOVED lines=19> */
.L_x_1318:
        /* <DEDUP_REMOVED lines=17> */
.L_x_1320:
[----:B------:R-:W-:Y:S05]  /*52f0*/  BSYNC.RECONVERGENT B0 ;  /* 0x0000000000007941 */ /* 0x000fea0003800200 */
.L_x_1319:
[----:B------:R-:W-:Y:S05]  /*5300*/  BRA.U !UP0, `(.L_x_1321) ;  /* 0x0000000108487547 */ /* 0x000fea000b800000 */
        /* <DEDUP_REMOVED lines=18> */
.L_x_1321:
[----:B------:R-:W-:Y:S01]  /*5430*/  BSSY.RECONVERGENT B0, `(.L_x_1322) ;  /* 0x0000012000007945 */ /* 0x000fe20003800200 */
[----:B------:R-:W-:Y:S01]  /*5440*/  FFMA.FTZ R18, R28, R18, -R41 ;  /* 0x000000121c127223 */ /* 0x000fe20000010829 */
[----:B0-----:R-:W-:Y:S01]  /*5450*/  SHF.R.S32.HI R8, RZ, 0x1f, R16 ;  /* 0x0000001fff087819 */ /* 0x001fe20000011410 */
[----:B------:R-:W-:Y:S01]  /*5460*/  FFMA.FTZ R32, R29, R19, -R32 ;  /* 0x000000131d207223 */ /* 0x000fe20000010820 */
[----:B------:R-:W-:Y:S06]  /*5470*/  @P2 BRA `(.L_x_1323) ;  /* 0x0000000000342947 */ /* 0x000fec0003800000 */
[----:B------:R-:W0:Y:S01]  /*5480*/  LDCU.64 UR6, c[0x0][0x3f8] ;  /* 0x00007f00ff0677ac */ /* 0x000e220008000a00 */
[----:B------:R-:W-:Y:S01]  /*5490*/  MOV R2, R74 ;  /* 0x0000004a00027202 */ /* 0x000fe20000000f00 */
[----:B------:R-:W-:Y:S01]  /*54a0*/  FMUL.FTZ R18, R18, R7 ;  /* 0x0000000712127220 */ /* 0x000fe20000410000 */
[----:B------:R-:W-:Y:S01]  /*54b0*/  MOV R3, R77 ;  /* 0x0000004d00037202 */ /* 0x000fe20000000f00 */
[----:B------:R-:W2:Y:S01]  /*54c0*/  LDCU.64 UR14, c[0x0][0x380] ;  /* 0x00007000ff0e77ac */ /* 0x000ea20008000a00 */
[----:B------:R-:W-:Y:S01]  /*54d0*/  FMUL.FTZ R19, R32, R7 ;  /* 0x0000000720137220 */ /* 0x000fe20000410000 */
[----:B0-----:R-:W-:Y:S02]  /*54e0*/  IMAD R6, R6, UR6, RZ ;  /* 0x0000000606067c24 */ /* 0x001fe4000f8e02ff */
[----:B-1----:R-:W-:-:S04]  /*54f0*/  IMAD.WIDE.U32 R4, R17, UR6, R2 ;  /* 0x0000000611047c25 */ /* 0x002fc8000f8e0002 */
[----:B------:R-:W-:Y:S01]  /*5500*/  IMAD R17, R17, UR7, R6 ;  /* 0x0000000711117c24 */ /* 0x000fe2000f8e0206 */
[----:B--2---:R-:W-:-:S04]  /*5510*/  LEA R2, P1, R4, UR14, 0x2 ;  /* 0x0000000e04027c11 */ /* 0x004fc8000f8210ff */
[----:B------:R-:W-:-:S04]  /*5520*/  IADD3 R17, PT, PT, R5, R17, RZ ;  /* 0x0000001105117210 */ /* 0x000fc80007ffe0ff */
[----:B------:R-:W-:-:S05]  /*5530*/  LEA.HI.X R3, R4, UR15, R17, 0x2, P1 ;  /* 0x0000000f04037c11 */ /* 0x000fca00088f1411 */
[----:B------:R0:W-:Y:S02]  /*5540*/  STG.E.64 desc[UR8][R2.64], R18 ;  /* 0x0000001202007986 */ /* 0x0001e4000c101b08 */
.L_x_1323:
[----:B------:R-:W-:Y:S05]  /*5550*/  BSYNC.RECONVERGENT B0 ;  /* 0x0000000000007941 */ /* 0x000fea0003800200 */
.L_x_1322:
[----:B------:R-:W-:Y:S05]  /*5560*/  BRA.U !UP0, `(.L_x_1324) ;  /* 0x0000000108487547 */ /* 0x000fea000b800000 */
[----:B------:R-:W-:Y:S01]  /*5570*/  FFMA.FTZ R26, R28, R33, R26 ;  /* 0x000000211c1a7223 */ /* 0x000fe2000001001a */
[----:B------:R-:W-:-:S03]  /*5580*/  FFMA.FTZ R22, R29, R22, R27 ;  /* 0x000000161d167223 */ /* 0x000fc6000001001b */
[----:B0-----:R-:W-:Y:S01]  /*5590*/  FMUL.FTZ R2, R26, -1.4426950216293334961 ;  /* 0xbfb8aa3b1a027820 */ /* 0x001fe20000410000 */
        /* <DEDUP_REMOVED lines=15> */
.L_x_1324:
        /* <DEDUP_REMOVED lines=9> */
[----:B------:R-:W2:Y:S01]  /*5720*/  LDCU.64 UR12, c[0x0][0x380] ;  /* 0x00007000ff0c77ac */ /* 0x000ea20008000a00 */
[----:B0-----:R-:W-:Y:S02]  /*5730*/  IMAD R3, R8, UR6, RZ ;  /* 0x0000000608037c24 */ /* 0x001fe4000f8e02ff */
[----:B------:R-:W-:-:S04]  /*5740*/  IMAD.WIDE.U32 R74, R16, UR6, R74 ;  /* 0x00000006104a7c25 */ /* 0x000fc8000f8e004a */
[----:B------:R-:W-:Y:S01]  /*5750*/  IMAD R3, R16, UR7, R3 ;  /* 0x0000000710037c24 */ /* 0x000fe2000f8e0203 */
[----:B--2---:R-:W-:-:S04]  /*5760*/  LEA R2, P0, R74, UR12, 0x2 ;  /* 0x0000000c4a027c11 */ /* 0x004fc8000f8010ff */
[----:B------:R-:W-:-:S04]  /*5770*/  IADD3 R3, PT, PT, R75, R3, RZ ;  /* 0x000000034b037210 */ /* 0x000fc80007ffe0ff */
[----:B------:R-:W-:-:S05]  /*5780*/  LEA.HI.X R3, R74, UR13, R3, 0x2, P0 ;  /* 0x0000000d4a037c11 */ /* 0x000fca00080f1403 */
[----:B------:R2:W-:Y:S02]  /*5790*/  STG.E.64 desc[UR8][R2.64], R24 ;  /* 0x0000001802007986 */ /* 0x0005e4000c101b08 */
.L_x_1326:
[----:B------:R-:W-:Y:S05]  /*57a0*/  BSYNC.RECONVERGENT B0 ;  /* 0x0000000000007941 */ /* 0x000fea0003800200 */
.L_x_1325:
[----:B------:R-:W-:Y:S02]  /*57b0*/  IADD3 R63, PT, PT, R60, R63, RZ ;  /* 0x0000003f3c3f7210 */ /* 0x000fe40007ffe0ff */
[----:B------:R-:W-:Y:S02]  /*57c0*/  IADD3 R64, PT, PT, R64, 0x1, RZ ;  /* 0x0000000140407810 */ /* 0x000fe40007ffe0ff */
[----:B------:R-:W-:-:S13]  /*57d0*/  ISETP.GE.AND P0, PT, R63, UR4, PT ;  /* 0x000000043f007c0c */ /* 0x000fda000bf06270 */
[----:B------:R-:W-:Y:S05]  /*57e0*/  @!P0 BRA `(.L_x_1327) ;  /* 0xffffffa800a48947 */ /* 0x000fea000383ffff */
.L_x_1284:
[----:B-1----:R-:W1:Y:S01]  /*57f0*/  LDC R4, c[0x0][0x370] ;  /* 0x0000dc00ff047b82 */ /* 0x002e620000000800 */
[----:B------:R-:W-:Y:S01]  /*5800*/  ISETP.NE.AND P2, PT, R62, RZ, PT ;  /* 0x000000ff3e00720c */ /* 0x000fe20003f45270 */
[----:B------:R-:W-:Y:S06]  /*5810*/  BSSY.RECONVERGENT B0, `(.L_x_1328) ;  /* 0x0000011000007945 */ /* 0x000fec0003800200 */
[----:B------:R-:W4:Y:S08]  /*5820*/  LDC R7, c[0x0][0x374] ;  /* 0x0000dd00ff077b82 */ /* 0x000f300000000800 */
[----:B0-2---:R-:W0:Y:S01]  /*5830*/  LDC.64 R2, c[0x0][0x3c8] ;  /* 0x0000f200ff027b82 */ /* 0x005e220000000a00 */
[----:B-1----:R-:W-:-:S02]  /*5840*/  IADD3 R5, PT, PT, R4, -0x1, RZ ;  /* 0xffffffff04057810 */ /* 0x002fc40007ffe0ff */
[----:B------:R-:W-:Y:S02]  /*5850*/  ISETP.NE.AND P1, PT, R4, 0x1, PT ;  /* 0x000000010400780c */ /* 0x000fe40003f25270 */
[----:B----4-:R-:W-:-:S04]  /*5860*/  IADD3 R0, PT, PT, R7, -0x1, RZ ;  /* 0xffffffff07007810 */ /* 0x010fc80007ffe0ff */
[----:B------:R-:W-:Y:S02]  /*5870*/  ISETP.NE.AND P0, PT, R61, R0, PT ;  /* 0x000000003d00720c */ /* 0x000fe40003f05270 */
[----:B------:R-:W-:Y:S02]  /*5880*/  SHF.L.U32 R0, R7, 0x1, RZ ;  /* 0x0000000107007819 */ /* 0x000fe400000006ff */
[----:B------:R-:W-:Y:S02]  /*5890*/  ISETP.NE.OR P0, PT, R5, UR10, P0 ;  /* 0x0000000a05007c0c */ /* 0x000fe40008705670 */
        /* <DEDUP_REMOVED lines=8> */
.L_x_1329:
[----:B------:R-:W-:Y:S05]  /*5920*/  BSYNC.RECONVERGENT B0 ;  /* 0x0000000000007941 */ /* 0x000fea0003800200 */
.L_x_1328:
[----:B------:R-:W-:Y:S05]  /*5930*/  @P0 EXIT ;  /* 0x000000000000094d */ /* 0x000fea0003800000 */
[----:B------:R-:W-:Y:S05]  /*5940*/  @P2 BRA `(.L_x_1330) ;  /* 0x0000000000202947 */ /* 0x000fea0003800000 */
[----:B------:R-:W-:-:S05]  /*5950*/  IMAD R0, R4, R7, RZ ;  /* 0x0000000704007224 */ /* 0x000fca00078e02ff */
[----:B------:R-:W-:-:S13]  /*5960*/  ISETP.NE.AND P0, PT, R0, -0x1, PT ;  /* 0xffffffff0000780c */ /* 0x000fda0003f05270 */
[----:B------:R-:W-:Y:S05]  /*5970*/  @!P0 BRA `(.L_x_1330) ;  /* 0x0000000000148947 */ /* 0x000fea0003800000 */
.L_x_1331:
[----:B0-----:R-:W2:Y:S04]  /*5980*/  LDG.E.STRONG.GPU R5, desc[UR8][R2.64] ;  /* 0x0000000802057981 */ /* 0x001ea8000c1ef900 */
[----:B--2---:R-:W-:Y:S01]  /*5990*/  CCTL.IVALL ;  /* 0x00000000ff00798f */ /* 0x004fe20002000000 */
[----:B------:R-:W-:Y:S05]  /*59a0*/  YIELD ;  /* 0x0000000000007946 */ /* 0x000fea0003800000 */
[----:B------:R-:W-:-:S13]  /*59b0*/  ISETP.NE.AND P0, PT, R5, R0, PT ;  /* 0x000000000500720c */ /* 0x000fda0003f05270 */
[----:B------:R-:W-:Y:S05]  /*59c0*/  @P0 BRA `(.L_x_1331) ;  /* 0xfffffffc00ec0947 */ /* 0x000fea000383ffff */
.L_x_1330:
        /* <DEDUP_REMOVED lines=51> */
[C---:B------:R-:W-:Y:S01]  /*5d00*/  SHF.L.U32 R21, R62.reuse, 0x3, RZ ;  /* 0x000000033e157819 */ /* 0x040fe200000006ff */
[----:B------:R-:W1:Y:S01]  /*5d10*/  LDCU.64 UR6, c[0x0][0x390] ;  /* 0x00007200ff0677ac */ /* 0x000e620008000a00 */
[----:B------:R-:W-:Y:S02]  /*5d20*/  LOP3.LUT R9, R9, 0x3, RZ, 0xc0, !PT ;  /* 0x0000000309097812 */ /* 0x000fe400078ec0ff */
[--C-:B------:R-:W-:Y:S01]  /*5d30*/  SHF.L.U64.HI R22, R62, 0x3, R63.reuse ;  /* 0x000000033e167819 */ /* 0x100fe2000001023f */
[----:B------:R-:W2:Y:S01]  /*5d40*/  LDCU.64 UR10, c[0x0][0x388] ;  /* 0x00007100ff0a77ac */ /* 0x000ea20008000a00 */
[----:B------:R-:W-:Y:S01]  /*5d50*/  SHF.L.U32 R29, R7, 0x2, RZ ;  /* 0x00000002071d7819 */ /* 0x000fe200000006ff */
        /* <DEDUP_REMOVED lines=11> */
[----:B--2---:R-:W-:Y:S02]  /*5e10*/  IADD3 R21, P1, PT, R21, UR10, RZ ;  /* 0x0000000a15157c10 */ /* 0x004fe4000ff3e0ff */
[----:B------:R-:W-:Y:S02]  /*5e20*/  IADD3 R2, P2, PT, RZ, -R9, RZ ;  /* 0x80000009ff027210 */ /* 0x000fe40007f5e0ff */
[----:B------:R-:W-:Y:S02]  /*5e30*/  IADD3.X R22, PT, PT, R22, UR11, RZ, P1, !PT ;  /* 0x0000000b16167c10 */ /* 0x000fe40008ffe4ff */
[----:B------:R-:W-:Y:S02]  /*5e40*/  IADD3 R29, PT, PT, R5, R29, RZ ;  /* 0x0000001d051d7210 */ /* 0x000fe40007ffe0ff */
[----:B------:R-:W-:-:S07]  /*5e50*/  IADD3.X R20, PT, PT, RZ, -0x1, RZ, P2, !PT ;  /* 0xffffffffff147810 */ /* 0x000fce00017fe4ff */
.L_x_1334:
        /* <DEDUP_REMOVED lines=10> */
[----:B------:R-:W4:Y:S04]  /*5f00*/  LDG.E R18, desc[UR8][R12.64] ;  /* 0x000000080c127981 */ /* 0x000f28000c1e1900 */
[----:B------:R-:W4:Y:S01]  /*5f10*/  LDG.E R19, desc[UR8][R14.64] ;  /* 0x000000080e137981 */ /* 0x000f22000c1e1900 */
        /* <DEDUP_REMOVED lines=15> */
[----:B----4-:R0:W-:Y:S01]  /*6010*/  STG.E.64 desc[UR8][R10.64], R18 ;  /* 0x000000120a007986 */ /* 0x0101e2000c101b08 */
[----:B------:R-:W-:Y:S05]  /*6020*/  @P1 BRA `(.L_x_1334) ;  /* 0xfffffffc008c1947 */ /* 0x000fea000383ffff */
.L_x_1333:
[----:B------:R-:W-:Y:S05]  /*6030*/  BSYNC.RECONVERGENT B0 ;  /* 0x0000000000007941 */ /* 0x000fea0003800200 */
.L_x_1332:
        /* <DEDUP_REMOVED lines=10> */
.L_x_1335:
[C---:B------:R-:W-:Y:S02]  /*60e0*/  SHF.L.U32 R22, R62.reuse, 0x2, RZ ;  /* 0x000000023e167819 */ /* 0x040fe400000006ff */
[----:B------:R-:W-:Y:S02]  /*60f0*/  SHF.L.U64.HI R9, R62, 0x2, R63 ;  /* 0x000000023e097819 */ /* 0x000fe4000001023f */
[----:B-1----:R-:W-:-:S04]  /*6100*/  IADD3 R10, P0, PT, R22, UR4, RZ ;  /* 0x00000004160a7c10 */ /* 0x002fc8000ff1e0ff */
        /* <DEDUP_REMOVED lines=9> */
[----:B------:R-:W3:Y:S04]  /*61a0*/  LDG.E R27, desc[UR8][R16.64] ;  /* 0x00000008101b7981 */ /* 0x000ee8000c1e1900 */
[----:B------:R5:W3:Y:S01]  /*61b0*/  LDG.E R26, desc[UR8][R14.64] ;  /* 0x000000080e1a7981 */ /* 0x000ae2000c1e1900 */
[C---:B------:R-:W-:Y:S02]  /*61c0*/  SHF.L.U32 R33, R62.reuse, 0x3, RZ ;  /* 0x000000033e217819 */ /* 0x040fe400000006ff */
[----:B------:R-:W-:Y:S02]  /*61d0*/  SHF.L.U64.HI R63, R62, 0x3, R63 ;  /* 0x000000033e3f7819 */ /* 0x000fe4000001023f */
[----:B------:R-:W-:Y:S02]  /*61e0*/  LOP3.LUT R20, R33, 0xfffffff8, RZ, 0xc0, !PT ;  /* 0xfffffff821147812 */ /* 0x000fe400078ec0ff */
[----:B------:R-:W-:-:S02]  /*61f0*/  LOP3.LUT R22, R22, 0xfffffffc, RZ, 0xc0, !PT ;  /* 0xfffffffc16167812 */ /* 0x000fc400078ec0ff */
[C---:B--2---:R-:W-:Y:S02]  /*6200*/  IADD3 R18, P0, PT, R20.reuse, UR6, RZ ;  /* 0x0000000614127c10 */ /* 0x044fe4000ff1e0ff */
[----:B-1----:R-:W-:Y:S02]  /*6210*/  LOP3.LUT R10, R63, 0x3, RZ, 0xc0, !PT ;  /* 0x000000033f0a7812 */ /* 0x002fe400078ec0ff */
[----:B0-----:R-:W-:Y:S02]  /*6220*/  IADD3 R20, P1, PT, R20, UR10, RZ ;  /* 0x0000000a14147c10 */ /* 0x001fe4000ff3e0ff */
[----:B------:R-:W-:Y:S02]  /*6230*/  LOP3.LUT R9, R9, 0x3, RZ, 0xc0, !PT ;  /* 0x0000000309097812 */ /* 0x000fe400078ec0ff */
[----:B------:R-:W-:Y:S02]  /*6240*/  IADD3 R22, P2, PT, R22, UR4, RZ ;  /* 0x0000000416167c10 */ /* 0x000fe4000ff5e0ff */
[----:B------:R-:W-:-:S02]  /*6250*/  IADD3.X R19, PT, PT, R10, UR7, RZ, P0, !PT ;  /* 0x000000070a137c10 */ /* 0x000fc400087fe4ff */
[----:B------:R-:W-:Y:S02]  /*6260*/  IADD3.X R21, PT, PT, R10, UR11, RZ, P1, !PT ;  /* 0x0000000b0a157c10 */ /* 0x000fe40008ffe4ff */
[----:B------:R-:W-:Y:S02]  /*6270*/  IADD3.X R23, PT, PT, R9, UR5, RZ, P2, !PT ;  /* 0x0000000509177c10 */ /* 0x000fe400097fe4ff */
[C---:B------:R-:W-:Y:S02]  /*6280*/  IADD3 R10, P0, PT, R22.reuse, R5, RZ ;  /* 0x00000005160a7210 */ /* 0x040fe40007f1e0ff */
[C---:B-----5:R-:W-:Y:S02]  /*6290*/  IADD3 R12, P1, PT, R22.reuse, R6, RZ ;  /* 0x00000006160c7210 */ /* 0x060fe40007f3e0ff */
[----:B------:R-:W-:Y:S02]  /*62a0*/  IADD3 R14, P2, PT, R22, R8, RZ ;  /* 0x00000008160e7210 */ /* 0x000fe40007f5e0ff */
[----:B------:R-:W-:-:S02]  /*62b0*/  IADD3.X R11, PT, PT, R23, R4, RZ, P0, !PT ;  /* 0x00000004170b7210 */ /* 0x000fc400007fe4ff */
[C---:B------:R-:W-:Y:S02]  /*62c0*/  IADD3.X R13, PT, PT, R23.reuse, R2, RZ, P1, !PT ;  /* 0x00000002170d7210 */ /* 0x040fe40000ffe4ff */
[----:B------:R-:W-:Y:S01]  /*62d0*/  IADD3.X R15, PT, PT, R23, R7, RZ, P2, !PT ;  /* 0x00000007170f7210 */ /* 0x000fe200017fe4ff */
[----:B----4-:R0:W-:Y:S04]  /*62e0*/  STG.E.64 desc[UR8][R18.64], R24 ;  /* 0x0000001812007986 */ /* 0x0101e8000c101b08 */
[----:B---3--:R1:W-:Y:S04]  /*62f0*/  STG.E.64 desc[UR8][R20.64], R26 ;  /* 0x0000001a14007986 */ /* 0x0083e8000c101b08 */
        /* <DEDUP_REMOVED lines=14> */
[----:B------:R-:W3:Y:S04]  /*63e0*/  LDG.E R24, desc[UR8][R22.64+0x1500] ;  /* 0x0015000816187981 */ /* 0x000ee8000c1e1900 */
[----:B------:R-:W3:Y:S04]  /*63f0*/  LDG.E R25, desc[UR8][R10.64+0x1500] ;  /* 0x001500080a197981 */ /* 0x000ee8000c1e1900 */
[----:B-1----:R-:W4:Y:S04]  /*6400*/  LDG.E R26, desc[UR8][R12.64+0x1500] ;  /* 0x001500080c1a7981 */ /* 0x002f28000c1e1900 */
        /* <DEDUP_REMOVED lines=11> */
[----:B------:R-:W3:Y:S04]  /*64c0*/  LDG.E R28, desc[UR8][R22.64+0x1f80] ;  /* 0x001f8008161c7981 */ /* 0x000ee8000c1e1900 */
[----:B------:R-:W3:Y:S04]  /*64d0*/  LDG.E R29, desc[UR8][R10.64+0x1f80] ;  /* 0x001f80080a1d7981 */ /* 0x000ee8000c1e1900 */
[----:B--2---:R-:W2:Y:S04]  /*64e0*/  LDG.E R30, desc[UR8][R12.64+0x1f80] ;  /* 0x001f80080c1e7981 */ /* 0x004ea8000c1e1900 */
[----:B------:R-:W2:Y:S01]  /*64f0*/  LDG.E R31, desc[UR8][R14.64+0x1f80] ;  /* 0x001f80080e1f7981 */ /* 0x000ea2000c1e1900 */
        /* <DEDUP_REMOVED lines=11> */
[----:B------:R-:W-:Y:S01]  /*65b0*/  HFMA2 R63, -RZ, RZ, 0, 0 ;  /* 0x00000000ff3f7431 */ /* 0x000fe200000001ff */
[----:B---3--:R4:W-:Y:S04]  /*65c0*/  STG.E.64 desc[UR8][R18.64], R28 ;  /* 0x0000001c12007986 */ /* 0x0089e8000c101b08 */
[----:B--2---:R4:W-:Y:S07]  /*65d0*/  STG.E.64 desc[UR8][R20.64], R30 ;  /* 0x0000001e14007986 */ /* 0x0049ee000c101b08 */
[----:B------:R-:W-:Y:S05]  /*65e0*/  @P0 BRA `(.L_x_1335) ;  /* 0xfffffff800bc0947 */ /* 0x000fea000383ffff */
[----:B------:R-:W-:Y:S05]  /*65f0*/  EXIT ;  /* 0x000000000000794d */ /* 0x000fea0003800000 */
.L_x_1336:
        /* <DEDUP_REMOVED lines=16> */
.L_x_4518:


//--------------------- .text._Z35group_norm_nhwc_bwd_one_pass_kernelI11Fp32IOFp32WLi256ELi84ELi672EEv26Group_norm_nhwc_bwd_params --------------------------
	.section	.text._Z35group_norm_nhwc_bwd_one_pass_kernelI11Fp32IOFp32WLi256ELi84ELi672EEv26Group_norm_nhwc_bwd_params,"ax",@progbits
	.align	128
        .global         _Z35group_norm_nhwc_bwd_one_pass_kernelI11Fp32IOFp32WLi256ELi84ELi672EEv26Group_norm_nhwc_bwd_params
        .type           _Z35group_norm_nhwc_bwd_one_pass_kernelI11Fp32IOFp32WLi256ELi84ELi672EEv26Group_norm_nhwc_bwd_params,@function
        .size           _Z35group_norm_nhwc_bwd_one_pass_kernelI11Fp32IOFp32WLi256ELi84ELi672EEv26Group_norm_nhwc_bwd_params,(.L_x_4519 - _Z35group_norm_nhwc_bwd_one_pass_kernelI11Fp32IOFp32WLi256ELi84ELi672EEv26Group_norm_nhwc_bwd_params)
        .other          _Z35group_norm_nhwc_bwd_one_pass_kernelI11Fp32IOFp32WLi256ELi84ELi672EEv26Group_norm_nhwc_bwd_params,@"STO_CUDA_ENTRY STV_DEFAULT"
_Z35group_norm_nhwc_bwd_one_pass_kernelI11Fp32IOFp32WLi256ELi84ELi672EEv26Group_norm_nhwc_bwd_params:
.text._Z35group_norm_nhwc_bwd_one_pass_kernelI11Fp32IOFp32WLi256ELi84ELi672EEv26Group_norm_nhwc_bwd_params:
[----:B------:R-:W0:Y:S08]  /*0000*/  LDC R1, c[0x0][0x37c] ;  /* 0x0000df00ff017b82 */ /* 0x000e300000000800 */
[----:B------:R-:W1:Y:S01]  /*0010*/  S2UR UR5, SR_CTAID.Y ;  /* 0x00000000000579c3 */ /* 0x000e620000002600 */
[----:B------:R-:W2:Y:S01]  /*0020*/  LDCU UR4, c[0x0][0x410] ;  /* 0x00008200ff0477ac */ /* 0x000ea20008000800 */
[----:B------:R-:W3:Y:S01]  /*0030*/  S2R R0, SR_TID.X ;  /* 0x0000000000007919 */ /* 0x000ee20000002100 */
[----:B0-----:R-:W-:Y:S01]  /*0040*/  IADD3 R1, PT, PT, R1, -0x30, RZ ;  /* 0xffffffd001017810 */ /* 0x001fe20007ffe0ff */
[----:B------:R-:W2:Y:S01]  /*0050*/  LDCU UR6, c[0x0][0x3e0] ;  /* 0x00007c00ff0677ac */ /* 0x000ea20008000800 */
[----:B------:R-:W0:Y:S01]  /*0060*/  LDCU.64 UR12, c[0x0][0x358] ;  /* 0x00006b00ff0c77ac */ /* 0x000e220008000a00 */
[----:B--2---:R-:W-:-:S04]  /*0070*/  UIMAD UR4, UR4, UR6, URZ ;  /* 0x00000006040472a4 */ /* 0x004fc8000f8e02ff */
[----:B-1----:R-:W-:-:S09]  /*0080*/  UISETP.GE.AND UP0, UPT, UR5, UR4, UPT ;  /* 0x000000040500728c */ /* 0x002fd2000bf06270 */
[----:B0--3--:R-:W-:Y:S05]  /*0090*/  BRA.U UP0, `(.L_x_1337) ;  /* 0x0000009d00e47547 */ /* 0x009fea000b800000 */
[----:B------:R-:W-:Y:S01]  /*00a0*/  LOP3.LUT R2, R0, 0xffff, RZ, 0xc0, !PT ;  /* 0x0000ffff00027812 */ /* 0x000fe200078ec0ff */
[----:B------:R-:W-:-:S04]  /*00b0*/  UMOV UR4, URZ ;  /* 0x000000ff00047c82 */ /* 0x000fc80008000000 */
[----:B------:R-:W-:-:S05]  /*00c0*/  IMAD R2, R2, 0x619, RZ ;  /* 0x0000061902027824 */ /* 0x000fca00078e02ff */
[----:B------:R-:W-:-:S04]  /*00d0*/  SHF.R.U32.HI R3, RZ, 0x10, R2 ;  /* 0x00000010ff037819 */ /* 0x000fc80000011602 */
[----:B------:R-:W-:Y:S01]  /*00e0*/  PRMT R2, R3, 0x9910, RZ ;  /* 0x0000991003027816 */ /* 0x000fe200000000ff */
[----:B------:R0:W-:Y:S04]  /*00f0*/  STL [R1+0x28], R3 ;  /* 0x0000280301007387 */ /* 0x0001e80000100800 */
[----:B------:R-:W-:-:S05]  /*0100*/  IMAD R2, R2, 0x2a, RZ ;  /* 0x0000002a02027824 */ /* 0x000fca00078e02ff */
[----:B------:R-:W-:-:S04]  /*0110*/  IADD3 R2, PT, PT, RZ, -R2, RZ ;  /* 0x80000002ff027210 */ /* 0x000fc80007ffe0ff */
[----:B0-----:R-:W-:-:S04]  /*0120*/  PRMT R3, R2, 0x7710, RZ ;  /* 0x0000771002037816 */ /* 0x001fc800000000ff */
[----:B------:R-:W-:-:S04]  /*0130*/  IADD3 R0, PT, PT, R3, R0, RZ ;  /* 0x0000000003007210 */ /* 0x000fc80007ffe0ff */
[----:B------:R-:W-:-:S04]  /*0140*/  SHF.L.U32 R4, R0, 0x1, RZ ;  /* 0x0000000100047819 */ /* 0x000fc800000006ff */
[----:B------:R-:W-:Y:S01]  /*0150*/  LOP3.LUT R0, R4, 0xffff, RZ, 0xc0, !PT ;  /* 0x0000ffff04007812 */ /* 0x000fe200078ec0ff */
[----:B------:R0:W-:Y:S04]  /*0160*/  STL [R1+0x2c], R4 ;  /* 0x00002c0401007387 */ /* 0x0001e80000100800 */
[----:B------:R0:W-:Y:S02]  /*0170*/  STL [R1+0xc], R0 ;  /* 0x00000c0001007387 */ /* 0x0001e40000100800 */
.L_x_1404:
[----:B--2---:R-:W2:Y:S01]  /*0180*/  LDL R5, [R1+0x28] ;  /* 0x0000280001057983 */ /* 0x004ea20000100800 */
[----:B-1----:R-:W1:Y:S01]  /*0190*/  LDCU UR14, c[0x0][0x410] ;  /* 0x00008200ff0e77ac */ /* 0x002e620008000800 */
[----:B0--3--:R-:W-:Y:S01]  /*01a0*/  IABS R3, UR5 ;  /* 0x0000000500037c13 */ /* 0x009fe20008000000 */
[----:B------:R-:W2:Y:S01]  /*01b0*/  S2UR UR10, SR_CTAID.X ;  /* 0x00000000000a79c3 */ /* 0x000ea20000002500 */
[----:B0-----:R-:W3:Y:S01]  /*01c0*/  LDL.LU R4, [R1+0xc] ;  /* 0x00000c0001047983 */ /* 0x001ee20000300800 */
[----:B------:R-:W-:Y:S01]  /*01d0*/  UMOV UR6, URZ ;  /* 0x000000ff00067c82 */ /* 0x000fe20008000000 */
[----:B------:R-:W-:Y:S01]  /*01e0*/  R2UR UR9, R3 ;  /* 0x00000000030972ca */ /* 0x000fe200000e0000 */
[----:B------:R-:W0:Y:S01]  /*01f0*/  LDCU.128 UR16, c[0x0][0x400] ;  /* 0x00008000ff1077ac */ /* 0x000e220008000c00 */
[----:B------:R-:W4:Y:S03]  /*0200*/  LDL R12, [R1+0x2c] ;  /* 0x00002c00010c7983 */ /* 0x000f260000100800 */
[----:B------:R-:W2:Y:S01]  /*0210*/  LDC R39, c[0x0][0x41c] ;  /* 0x00010700ff277b82 */ /* 0x000ea20000000800 */
[----:B------:R-:W-:Y:S01]  /*0220*/  UISETP.GE.AND UP4, UPT, UR5, URZ, UPT ;  /* 0x000000ff0500728c */ /* 0x000fe2000bf86270 */
[----:B-1----:R-:W-:Y:S01]  /*0230*/  MOV R0, UR14 ;  /* 0x0000000e00007c02 */ /* 0x002fe20008000f00 */
[----:B------:R-:W-:-:S03]  /*0240*/  UISETP.NE.AND UP0, UPT, UR14, URZ, UPT ;  /* 0x000000ff0e00728c */ /* 0x000fc6000bf05270 */
[----:B------:R-:W-:-:S04]  /*0250*/  IABS R0, R0 ;  /* 0x0000000000007213 */ /* 0x000fc80000000000 */
[----:B------:R-:W-:-:S13]  /*0260*/  R2UR UR11, R0 ;  /* 0x00000000000b72ca */ /* 0x000fda00000e0000 */
[----:B------:R-:W1:Y:S08]  /*0270*/  I2F.RP R0, UR11 ;  /* 0x0000000b00007d06 */ /* 0x000e700008209400 */
[----:B-1----:R-:W1:Y:S02]  /*0280*/  MUFU.RCP R0, R0 ;  /* 0x0000000000007308 */ /* 0x002e640000001000 */
[----:B-1----:R-:W-:-:S06]  /*0290*/  IADD3 R2, PT, PT, R0, 0xffffffe, RZ ;  /* 0x0ffffffe00027810 */ /* 0x002fcc0007ffe0ff */
[----:B------:R-:W1:Y:S02]  /*02a0*/  F2I.FTZ.U32.TRUNC.NTZ R2, R2 ;  /* 0x0000000200027305 */ /* 0x000e64000021f000 */
[----:B-1----:R-:W-:-:S13]  /*02b0*/  R2UR UR7, R2 ;  /* 0x00000000020772ca */ /* 0x002fda00000e0000 */
[----:B------:R-:W-:-:S04]  /*02c0*/  UIADD3 UR8, UPT, UPT, URZ, -UR7, URZ ;  /* 0x80000007ff087290 */ /* 0x000fc8000fffe0ff */
        /* <DEDUP_REMOVED lines=8> */
[----:B------:R-:W-:Y:S01]  /*0350*/  UISETP.GT.U32.AND UP2, UPT, UR11, UR6, UPT ;  /* 0x000000060b00728c */ /* 0x000fe2000bf44070 */
[----:B------:R-:W1:Y:S10]  /*0360*/  LDCU.U8 UR14, c[0x0][0x414] ;  /* 0x00008280ff0e77ac */ /* 0x000e740008000000 */
[----:B------:R-:W-:-:S02]  /*0370*/  @!UP2 UIADD3 UR6, UPT, UPT, UR6, -UR11, URZ ;  /* 0x8000000b0606a290 */ /* 0x000fc4000fffe0ff */
[----:B------:R-:W-:Y:S02]  /*0380*/  @!UP2 UIADD3 UR7, UPT, UPT, UR7, 0x1, URZ ;  /* 0x000000010707a890 */ /* 0x000fe4000fffe0ff */
[----:B------:R-:W-:Y:S02]  /*0390*/  UISETP.GE.U32.AND UP1, UPT, UR6, UR11, UPT ;  /* 0x0000000b0600728c */ /* 0x000fe4000bf26070 */
[----:B------:R-:W-:Y:S02]  /*03a0*/  UIADD3 UR8, UPT, UPT, UR6, -UR11, URZ ;  /* 0x8000000b06087290 */ /* 0x000fe4000fffe0ff */
[----:B------:R-:W-:-:S04]  /*03b0*/  UISETP.GT.U32.AND UP3, UPT, UR11, UR6, UPT ;  /* 0x000000060b00728c */ /* 0x000fc8000bf64070 */
[----:B------:R-:W-:-:S03]  /*03c0*/  USEL UR6, UR8, UR6, !UP3 ;  /* 0x0000000608067287 */ /* 0x000fc6000d800000 */
[----:B------:R-:W-:Y:S02]  /*03d0*/  @UP1 UIADD3 UR7, UPT, UPT, UR7, 0x1, URZ ;  /* 0x0000000107071890 */ /* 0x000fe4000fffe0ff */
[----:B------:R-:W-:Y:S01]  /*03e0*/  @!UP4 UIADD3 UR6, UPT, UPT, -UR6, URZ, URZ ;  /* 0x000000ff0606c290 */ /* 0x000fe2000fffe1ff */
[----:B-1----:R-:W-:Y:S01]  /*03f0*/  ISETP.NE.AND P3, PT, RZ, UR14, PT ;  /* 0x0000000eff007c0c */ /* 0x002fe2000bf65270 */
[----:B------:R-:W-:Y:S02]  /*0400*/  @!UP5 UIADD3 UR7, UPT, UPT, -UR7, URZ, URZ ;  /* 0x000000ff0707d290 */ /* 0x000fe4000fffe1ff */
[----:B------:R-:W-:Y:S02]  /*0410*/  USEL UR8, UR9, UR6, !UP0 ;  /* 0x0000000609087287 */ /* 0x000fe4000c000000 */
[----:B------:R-:W-:Y:S02]  /*0420*/  USEL UR7, UR9, UR7, !UP0 ;  /* 0x0000000709077287 */ /* 0x000fe4000c000000 */
[----:B------:R-:W-:Y:S01]  /*0430*/  UIMAD UR6, UR8, 0x54, URZ ;  /* 0x00000054080678a4 */ /* 0x000fe2000f8e02ff */
[----:B0-----:R-:W-:-:S05]  /*0440*/  MOV R7, UR18 ;  /* 0x0000001200077c02 */ /* 0x001fca0008000f00 */
[----:B------:R-:W-:Y:S01]  /*0450*/  MOV R0, UR6 ;  /* 0x0000000600007c02 */ /* 0x000fe20008000f00 */
[----:B------:R-:W0:Y:S01]  /*0460*/  @P3 LDC.64 R10, c[0x0][0x3b0] ;  /* 0x0000ec00ff0a3b82 */ /* 0x000e220000000a00 */
[----:B--2---:R-:W-:Y:S01]  /*0470*/  IMAD R39, R39, UR10, R5 ;  /* 0x0000000a27277c24 */ /* 0x004fe2000f8e0205 */
[----:B---3--:R-:W-:-:S04]  /*0480*/  IADD3 R4, P2, PT, R4, UR6, RZ ;  /* 0x0000000604047c10 */ /* 0x008fc8000ff5e0ff */
[C---:B------:R-:W-:Y:S02]  /*0490*/  ISETP.GE.U32.AND P0, PT, R39.reuse, UR16, PT ;  /* 0x0000001027007c0c */ /* 0x040fe4000bf06070 */
[----:B------:R-:W-:Y:S02]  /*04a0*/  SHF.R.S32.HI R3, RZ, 0x1f, R39 ;  /* 0x0000001fff037819 */ /* 0x000fe40000011427 */
[----:B------:R-:W-:Y:S02]  /*04b0*/  IADD3 R13, PT, PT, R39, 0x10, RZ ;  /* 0x00000010270d7810 */ /* 0x000fe40007ffe0ff */
[----:B------:R-:W-:Y:S02]  /*04c0*/  ISETP.GE.AND.EX P0, PT, R3, UR17, PT, P0 ;  /* 0x0000001103007c0c */ /* 0x000fe4000bf06300 */
[----:B------:R-:W-:Y:S02]  /*04d0*/  ISETP.GE.U32.AND P1, PT, R13, UR16, PT ;  /* 0x000000100d007c0c */ /* 0x000fe4000bf26070 */
[----:B------:R-:W-:-:S04]  /*04e0*/  SHF.R.S32.HI R15, RZ, 0x1f, R13 ;  /* 0x0000001fff0f7819 */ /* 0x000fc8000001140d */
[----:B------:R-:W-:-:S05]  /*04f0*/  ISETP.GE.AND.EX P1, PT, R15, UR17, PT, P1 ;  /* 0x000000110f007c0c */ /* 0x000fca000bf26310 */
[----:B------:R-:W1:Y:S01]  /*0500*/  @!P0 LDC.64 R8, c[0x0][0x3f8] ;  /* 0x0000fe00ff088b82 */ /* 0x000e620000000a00 */
[----:B------:R-:W-:Y:S01]  /*0510*/  USHF.R.S32.HI UR6, URZ, 0x1f, UR7 ;  /* 0x0000001fff067899 */ /* 0x000fe20008011407 */
[----:B------:R-:W-:Y:S02]  /*0520*/  LEA.HI.X.SX32 R5, R0, RZ, 0x1, P2 ;  /* 0x000000ff00057211 */ /* 0x000fe400010f0eff */
[----:B------:R-:W-:Y:S01]  /*0530*/  IADD3 R31, PT, PT, R39, 0x20, RZ ;  /* 0x00000020271f7810 */ /* 0x000fe20007ffe0ff */
[----:B------:R-:W-:-:S03]  /*0540*/  UIMAD UR6, UR6, UR18, URZ ;  /* 0x00000012060672a4 */ /* 0x000fc6000f8e02ff */
[----:B------:R-:W2:Y:S01]  /*0550*/  @!P1 LDC.64 R28, c[0x0][0x3f8] ;  /* 0x0000fe00ff1c9b82 */ /* 0x000ea20000000a00 */
[----:B------:R-:W-:Y:S01]  /*0560*/  UIMAD UR6, UR7, UR19, UR6 ;  /* 0x00000013070672a4 */ /* 0x000fe2000f8e0206 */
[----:B------:R-:W-:Y:S01]  /*0570*/  ISETP.GE.U32.AND P2, PT, R31, UR16, PT ;  /* 0x000000101f007c0c */ /* 0x000fe2000bf46070 */
[----:B------:R-:W-:Y:S01]  /*0580*/  IMAD.WIDE.U32 R4, R7, UR7, R4 ;  /* 0x0000000707047c25 */ /* 0x000fe2000f8e0004 */
[----:B------:R-:W-:-:S04]  /*0590*/  SHF.R.S32.HI R21, RZ, 0x1f, R31 ;  /* 0x0000001fff157819 */ /* 0x000fc8000001141f */
[----:B------:R-:W-:Y:S01]  /*05a0*/  ISETP.GE.AND.EX P2, PT, R21, UR17, PT, P2 ;  /* 0x0000001115007c0c */ /* 0x000fe2000bf46320 */
[----:B------:R-:W3:Y:S01]  /*05b0*/  @!P0 LDC.64 R34, c[0x0][0x3a0] ;  /* 0x0000e800ff228b82 */ /* 0x000ee20000000a00 */
[----:B------:R-:W-:Y:S02]  /*05c0*/  IADD3 R7, PT, PT, R5, UR6, RZ ;  /* 0x0000000605077c10 */ /* 0x000fe4000fffe0ff */
[----:B------:R-:W-:Y:S02]  /*05d0*/  @!P0 MOV R6, R4 ;  /* 0x0000000400068202 */ /* 0x000fe40000000f00 */
[----:B------:R-:W-:Y:S01]  /*05e0*/  CS2R R46, SRZ ;  /* 0x00000000002e7805 */ /* 0x000fe2000001ff00 */
[-C--:B-1----:R-:W-:Y:S02]  /*05f0*/  @!P0 IMAD R0, R3, R8.reuse, RZ ;  /* 0x0000000803008224 */ /* 0x082fe400078e02ff */
[----:B------:R-:W1:Y:S01]  /*0600*/  @!P0 LDC.64 R24, c[0x0][0x398] ;  /* 0x0000e600ff188b82 */ /* 0x000e620000000a00 */
[----:B------:R-:W-:Y:S01]  /*0610*/  @!P0 IMAD.WIDE.U32 R2, R39, R8, R6 ;  /* 0x0000000827028225 */ /* 0x000fe200078e0006 */
[----:B----4-:R-:W-:-:S02]  /*0620*/  LOP3.LUT R12, R12, 0xffff, RZ, 0xc0, !PT ;  /* 0x0000ffff0c0c7812 */ /* 0x010fc400078ec0ff */
[----:B------:R-:W-:Y:S02]  /*0630*/  CS2R R76, SRZ ;  /* 0x00000000004c7805 */ /* 0x000fe4000001ff00 */
[C---:B------:R-:W-:Y:S01]  /*0640*/  IADD3 R32, PT, PT, R39.reuse, 0x30, RZ ;  /* 0x0000003027207810 */ /* 0x040fe20007ffe0ff */
[----:B------:R-:W-:Y:S01]  /*0650*/  @!P0 IMAD R9, R39, R9, R0 ;  /* 0x0000000927098224 */ /* 0x000fe200078e0200 */
[----:B------:R-:W-:Y:S02]  /*0660*/  MOV R0, UR8 ;  /* 0x0000000800007c02 */ /* 0x000fe40008000f00 */
[----:B------:R-:W-:Y:S02]  /*0670*/  CS2R R72, SRZ ;  /* 0x0000000000487805 */ /* 0x000fe4000001ff00 */
[----:B------:R-:W-:Y:S01]  /*0680*/  ISETP.GE.U32.AND P5, PT, R32, UR16, PT ;  /* 0x0000001020007c0c */ /* 0x000fe2000bfa6070 */
[----:B------:R-:W4:Y:S01]  /*0690*/  @!P1 LDC.64 R22, c[0x0][0x3a0] ;  /* 0x0000e800ff169b82 */ /* 0x000f220000000a00 */
[----:B------:R-:W-:Y:S01]  /*06a0*/  @!P0 IADD3 R3, PT, PT, R3, R9, RZ ;  /* 0x0000000903038210 */ /* 0x000fe20007ffe0ff */
[----:B------:R-:W-:Y:S01]  /*06b0*/  IMAD R0, R0, 0x54, R12 ;  /* 0x0000005400007824 */ /* 0x000fe200078e020c */
[----:B------:R-:W-:-:S02]  /*06c0*/  SHF.R.S32.HI R33, RZ, 0x1f, R32 ;  /* 0x0000001fff217819 */ /* 0x000fc40000011420 */
[----:B------:R-:W-:Y:S02]  /*06d0*/  CS2R R8, SRZ ;  /* 0x0000000000087805 */ /* 0x000fe4000001ff00 */
[C---:B------:R-:W-:Y:S01]  /*06e0*/  @!P0 SHF.L.U32 R27, R2.reuse, 0x2, RZ ;  /* 0x00000002021b8819 */ /* 0x040fe200000006ff */
[----:B------:R-:W4:Y:S01]  /*06f0*/  @!P1 LDC.64 R16, c[0x0][0x398] ;  /* 0x0000e600ff109b82 */ /* 0x000f220000000a00 */
[----:B------:R-:W-:Y:S01]  /*0700*/  @!P0 SHF.L.U64.HI R20, R2, 0x2, R3 ;  /* 0x0000000202148819 */ /* 0x000fe20000010203 */
[----:B------:R2:W-:Y:S01]  /*0710*/  STL [R1+0xc], R12 ;  /* 0x00000c0c01007387 */ /* 0x0005e20000100800 */
[----:B------:R-:W-:Y:S01]  /*0720*/  ISETP.GE.AND.EX P5, PT, R33, UR17, PT, P5 ;  /* 0x0000001121007c0c */ /* 0x000fe2000bfa6350 */
[----:B0-----:R-:W-:-:S04]  /*0730*/  @P3 IMAD.WIDE R2, R0, 0x4, R10 ;  /* 0x0000000400023825 */ /* 0x001fc800078e020a */
[----:B------:R-:W0:Y:S01]  /*0740*/  @!P2 LDC.64 R18, c[0x0][0x3f8] ;  /* 0x0000fe00ff12ab82 */ /* 0x000e220000000a00 */
[----:B------:R-:W-:Y:S01]  /*0750*/  @!P1 MOV R14, R4 ;  /* 0x00000004000e9202 */ /* 0x000fe20000000f00 */
[----:B------:R4:W5:Y:S01]  /*0760*/  @P3 LDG.E.64 R8, desc[UR12][R2.64] ;  /* 0x0000000c02083981 */ /* 0x000962000c1e1b00 */
[----:B------:R-:W-:Y:S01]  /*0770*/  IADD3 R53, PT, PT, R39, 0x60, RZ ;  /* 0x0000006027357810 */ /* 0x000fe20007ffe0ff */
[-C--:B--2---:R-:W-:Y:S01]  /*0780*/  @!P1 IMAD R12, R15, R28.reuse, RZ ;  /* 0x0000001c0f0c9224 */ /* 0x084fe200078e02ff */
[----:B------:R-:W-:Y:S02]  /*0790*/  @!P1 MOV R15, R7 ;  /* 0x00000007000f9202 */ /* 0x000fe40000000f00 */
[----:B------:R-:W-:Y:S02]  /*07a0*/  CS2R R74, SRZ ;  /* 0x00000000004a7805 */ /* 0x000fe4000001ff00 */
[----:B------:R-:W-:Y:S01]  /*07b0*/  IADD3 R11, PT, PT, R39, 0x40, RZ ;  /* 0x00000040270b7810 */ /* 0x000fe20007ffe0ff */
[C---:B------:R-:W-:Y:S01]  /*07c0*/  @!P1 IMAD R29, R13.reuse, R29, R12 ;  /* 0x0000001d0d1d9224 */ /* 0x040fe200078e020c */
[----:B------:R-:W-:Y:S01]  /*07d0*/  CS2R R70, SRZ ;  /* 0x0000000000467805 */ /* 0x000fe2000001ff00 */
[----:B------:R-:W-:Y:S01]  /*07e0*/  @!P1 IMAD.WIDE.U32 R14, R13, R28, R14 ;  /* 0x0000001c0d0e9225 */ /* 0x000fe200078e000e */
[----:B------:R-:W-:Y:S01]  /*07f0*/  ISETP.GE.U32.AND P3, PT, R11, UR16, PT ;  /* 0x000000100b007c0c */ /* 0x000fe2000bf66070 */
[----:B------:R-:W2:Y:S01]  /*0800*/  LDCU.64 UR6, c[0x0][0x3b8] ;  /* 0x00007700ff0677ac */ /* 0x000ea20008000a00 */
[----:B------:R-:W-:-:S02]  /*0810*/  SHF.R.S32.HI R37, RZ, 0x1f, R11 ;  /* 0x0000001fff257819 */ /* 0x000fc4000001140b */
[----:B------:R-:W-:Y:S02]  /*0820*/  @!P1 IADD3 R13, PT, PT, R15, R29, RZ ;  /* 0x0000001d0f0d9210 */ /* 0x000fe40007ffe0ff */
[----:B------:R-:W-:Y:S01]  /*0830*/  ISETP.GE.AND.EX P3, PT, R37, UR17, PT, P3 ;  /* 0x0000001125007c0c */ /* 0x000fe2000bf66330 */
[----:B------:R-:W2:Y:S01]  /*0840*/  @!P5 LDC.64 R28, c[0x0][0x3f8] ;  /* 0x0000fe00ff1cdb82 */ /* 0x000ea20000000a00 */
[C---:B---3--:R-:W-:Y:S02]  /*0850*/  @!P0 IADD3 R12, P4, PT, R27.reuse, R34, RZ ;  /* 0x000000221b0c8210 */ /* 0x048fe40007f9e0ff */
[----:B-1----:R-:W-:Y:S02]  /*0860*/  @!P0 IADD3 R24, P6, PT, R27, R24, RZ ;  /* 0x000000181b188210 */ /* 0x002fe40007fde0ff */
[C---:B------:R-:W-:Y:S02]  /*0870*/  @!P1 SHF.L.U32 R27, R14.reuse, 0x2, RZ ;  /* 0x000000020e1b9819 */ /* 0x040fe400000006ff */
[----:B------:R-:W-:-:S02]  /*0880*/  @!P1 SHF.L.U64.HI R30, R14, 0x2, R13 ;  /* 0x000000020e1e9819 */ /* 0x000fc4000001020d */
[----:B------:R-:W1:Y:S01]  /*0890*/  @!P2 LDC.64 R14, c[0x0][0x3a0] ;  /* 0x0000e800ff0eab82 */ /* 0x000e620000000a00 */
[C---:B------:R-:W-:Y:S02]  /*08a0*/  @!P0 IADD3.X R13, PT, PT, R20.reuse, R35, RZ, P4, !PT ;  /* 0x00000023140d8210 */ /* 0x040fe400027fe4ff */
[----:B------:R-:W-:Y:S01]  /*08b0*/  @!P0 IADD3.X R25, PT, PT, R20, R25, RZ, P6, !PT ;  /* 0x0000001914198210 */ /* 0x000fe200037fe4ff */
[----:B0-----:R-:W-:Y:S01]  /*08c0*/  @!P2 IMAD R20, R21, R18, RZ ;  /* 0x000000121514a224 */ /* 0x001fe200078e02ff */
[C---:B----4-:R-:W-:Y:S01]  /*08d0*/  @!P1 IADD3 R22, P4, PT, R27.reuse, R22, RZ ;  /* 0x000000161b169210 */ /* 0x050fe20007f9e0ff */
[----:B------:R0:W3:Y:S01]  /*08e0*/  @!P0 LDG.E.64 R46, desc[UR12][R12.64] ;  /* 0x0000000c0c2e8981 */ /* 0x0000e2000c1e1b00 */
[----:B------:R-:W-:Y:S01]  /*08f0*/  @!P1 IADD3 R16, P6, PT, R27, R16, RZ ;  /* 0x000000101b109210 */ /* 0x000fe20007fde0ff */
[----:B------:R-:W4:Y:S01]  /*0900*/  @!P3 LDC.64 R2, c[0x0][0x3f8] ;  /* 0x0000fe00ff02bb82 */ /* 0x000f220000000a00 */
[----:B------:R-:W-:Y:S01]  /*0910*/  @!P2 IMAD R41, R31, R19, R20 ;  /* 0x000000131f29a224 */ /* 0x000fe200078e0214 */
[----:B------:R-:W-:-:S02]  /*0920*/  @!P2 MOV R20, R4 ;  /* 0x000000040014a202 */ /* 0x000fc40000000f00 */
[----:B------:R-:W-:-:S04]  /*0930*/  @!P2 MOV R21, R7 ;  /* 0x000000070015a202 */ /* 0x000fc80000000f00 */
[----:B------:R-:W0:Y:S01]  /*0940*/  @!P2 LDC.64 R26, c[0x0][0x398] ;  /* 0x0000e600ff1aab82 */ /* 0x000e220000000a00 */
[----:B------:R-:W-:Y:S01]  /*0950*/  IADD3 R10, PT, PT, R39, 0x50, RZ ;  /* 0x00000050270a7810 */ /* 0x000fe20007ffe0ff */
[----:B------:R-:W-:Y:S01]  /*0960*/  @!P2 IMAD.WIDE.U32 R20, R31, R18, R20 ;  /* 0x000000121f14a225 */ /* 0x000fe200078e0014 */
[----:B------:R-:W-:Y:S02]  /*0970*/  @!P1 IADD3.X R23, PT, PT, R30, R23, RZ, P4, !PT ;  /* 0x000000171e179210 */ /* 0x000fe400027fe4ff */
[----:B------:R-:W-:Y:S02]  /*0980*/  ISETP.GE.U32.AND P4, PT, R10, UR16, PT ;  /* 0x000000100a007c0c */ /* 0x000fe4000bf86070 */
[----:B------:R-:W-:Y:S01]  /*0990*/  SHF.R.S32.HI R35, RZ, 0x1f, R10 ;  /* 0x0000001fff237819 */ /* 0x000fe2000001140a */
[----:B------:R-:W4:Y:S01]  /*09a0*/  @!P5 LDC.64 R18, c[0x0][0x3a0] ;  /* 0x0000e800ff12db82 */ /* 0x000f220000000a00 */
[----:B------:R-:W-:Y:S01]  /*09b0*/  @!P2 IADD3 R21, PT, PT, R21, R41, RZ ;  /* 0x000000291515a210 */ /* 0x000fe20007ffe0ff */
[----:B--2---:R-:W-:Y:S01]  /*09c0*/  @!P5 IMAD R33, R33, R28, RZ ;  /* 0x0000001c2121d224 */ /* 0x004fe200078e02ff */
[----:B------:R-:W-:-:S02]  /*09d0*/  ISETP.GE.AND.EX P4, PT, R35, UR17, PT, P4 ;  /* 0x0000001123007c0c */ /* 0x000fc4000bf86340 */
[----:B------:R-:W-:Y:S02]  /*09e0*/  @!P2 SHF.L.U32 R43, R20, 0x2, RZ ;  /* 0x00000002142ba819 */ /* 0x000fe400000006ff */
[----:B------:R-:W-:Y:S02]  /*09f0*/  @!P5 MOV R40, R4 ;  /* 0x000000040028d202 */ /* 0x000fe40000000f00 */
[----:B------:R-:W-:Y:S02]  /*0a00*/  @!P5 MOV R41, R7 ;  /* 0x000000070029d202 */ /* 0x000fe40000000f00 */
[----:B------:R-:W-:Y:S02]  /*0a10*/  @!P1 IADD3.X R17, PT, PT, R30, R17, RZ, P6, !PT ;  /* 0x000000111e119210 */ /* 0x000fe400037fe4ff */
[----:B------:R-:W2:Y:S01]  /*0a20*/  @!P5 LDC.64 R30, c[0x0][0x398] ;  /* 0x0000e600ff1edb82 */ /* 0x000ea20000000a00 */
[----:B------:R-:W-:Y:S01]  /*0a30*/  @!P2 SHF.L.U64.HI R34, R20, 0x2, R21 ;  /* 0x000000021422a819 */ /* 0x000fe20000010215 */
[C---:B------:R-:W-:Y:S01]  /*0a40*/  @!P5 IMAD R45, R32.reuse, R29, R33 ;  /* 0x0000001d202dd224 */ /* 0x040fe200078e0221 */
[----:B-1----:R-:W-:Y:S01]  /*0a50*/  @!P2 IADD3 R14, P6, PT, R43, R14, RZ ;  /* 0x0000000e2b0ea210 */ /* 0x002fe20007fde0ff */
[----:B------:R-:W-:-:S03]  /*0a60*/  @!P5 IMAD.WIDE.U32 R40, R32, R28, R40 ;  /* 0x0000001c2028d225 */ /* 0x000fc600078e0028 */
[----:B------:R-:W-:Y:S01]  /*0a70*/  @!P2 IADD3.X R15, PT, PT, R34, R15, RZ, P6, !PT ;  /* 0x0000000f220fa210 */ /* 0x000fe200037fe4ff */
[----:B------:R-:W1:Y:S01]  /*0a80*/  @!P3 LDC.64 R20, c[0x0][0x3a0] ;  /* 0x0000e800ff14bb82 */ /* 0x000e620000000a00 */
[----:B0-----:R-:W-:Y:S01]  /*0a90*/  @!P2 IADD3 R26, P6, PT, R43, R26, RZ ;  /* 0x0000001a2b1aa210 */ /* 0x001fe20007fde0ff */
[----:B----4-:R-:W-:Y:S01]  /*0aa0*/  @!P3 IMAD R36, R37, R2, RZ ;  /* 0x000000022524b224 */ /* 0x010fe200078e02ff */
[----:B------:R-:W-:Y:S02]  /*0ab0*/  @!P5 IADD3 R43, PT, PT, R41, R45, RZ ;  /* 0x0000002d292bd210 */ /* 0x000fe40007ffe0ff */
[----:B------:R-:W-:-:S03]  /*0ac0*/  @!P5 SHF.L.U32 R41, R40, 0x2, RZ ;  /* 0x000000022829d819 */ /* 0x000fc600000006ff */
[----:B------:R-:W0:Y:S01]  /*0ad0*/  @!P3 LDC.64 R28, c[0x0][0x398] ;  /* 0x0000e600ff1cbb82 */ /* 0x000e220000000a00 */
[----:B------:R-:W-:Y:S01]  /*0ae0*/  @!P5 SHF.L.U64.HI R40, R40, 0x2, R43 ;  /* 0x000000022828d819 */ /* 0x000fe2000001022b */
[----:B------:R-:W-:Y:S01]  /*0af0*/  @!P3 IMAD R43, R11, R3, R36 ;  /* 0x000000030b2bb224 */ /* 0x000fe200078e0224 */
[----:B------:R-:W-:Y:S02]  /*0b00*/  @!P3 MOV R36, R4 ;  /* 0x000000040024b202 */ /* 0x000fe40000000f00 */
[----:B------:R-:W-:-:S03]  /*0b10*/  @!P3 MOV R37, R7 ;  /* 0x000000070025b202 */ /* 0x000fc60000000f00 */
[----:B------:R-:W4:Y:S01]  /*0b20*/  @!P4 LDC.64 R32, c[0x0][0x3f8] ;  /* 0x0000fe00ff20cb82 */ /* 0x000f220000000a00 */
[----:B------:R-:W-:Y:S01]  /*0b30*/  @!P2 IADD3.X R27, PT, PT, R34, R27, RZ, P6, !PT ;  /* 0x0000001b221ba210 */ /* 0x000fe200037fe4ff */
[----:B------:R-:W-:Y:S01]  /*0b40*/  @!P3 IMAD.WIDE.U32 R2, R11, R2, R36 ;  /* 0x000000020b02b225 */ /* 0x000fe200078e0024 */
[----:B------:R-:W-:-:S04]  /*0b50*/  @!P5 IADD3 R18, P6, PT, R41, R18, RZ ;  /* 0x000000122912d210 */ /* 0x000fc80007fde0ff */
[----:B------:R-:W-:Y:S02]  /*0b60*/  @!P5 IADD3.X R19, PT, PT, R40, R19, RZ, P6, !PT ;  /* 0x000000132813d210 */ /* 0x000fe400037fe4ff */
[----:B--2---:R-:W-:Y:S02]  /*0b70*/  @!P5 IADD3 R30, P6, PT, R41, R30, RZ ;  /* 0x0000001e291ed210 */ /* 0x004fe40007fde0ff */
[----:B------:R-:W-:Y:S02]  /*0b80*/  @!P3 IADD3 R11, PT, PT, R3, R43, RZ ;  /* 0x0000002b030bb210 */ /* 0x000fe40007ffe0ff */
[----:B------:R-:W-:Y:S02]  /*0b90*/  @!P3 SHF.L.U32 R3, R2, 0x2, RZ ;  /* 0x000000020203b819 */ /* 0x000fe400000006ff */
[----:B------:R-:W-:Y:S02]  /*0ba0*/  @!P5 IADD3.X R31, PT, PT, R40, R31, RZ, P6, !PT ;  /* 0x0000001f281fd210 */ /* 0x000fe400037fe4ff */
[----:B------:R-:W-:-:S02]  /*0bb0*/  @!P3 SHF.L.U64.HI R34, R2, 0x2, R11 ;  /* 0x000000020222b819 */ /* 0x000fc4000001020b */
[----:B------:R-:W-:Y:S02]  /*0bc0*/  CS2R R12, SRZ ;  /* 0x00000000000c7805 */ /* 0x000fe4000001ff00 */
[----:B-1----:R-:W-:Y:S01]  /*0bd0*/  @!P3 IADD3 R20, P6, PT, R3, R20, RZ ;  /* 0x000000140314b210 */ /* 0x002fe20007fde0ff */
[----:B------:R-:W1:Y:S01]  /*0be0*/  @!P4 LDC.64 R40, c[0x0][0x3a0] ;  /* 0x0000e800ff28cb82 */ /* 0x000e620000000a00 */
[----:B------:R-:W-:Y:S02]  /*0bf0*/  @!P4 MOV R2, R4 ;  /* 0x000000040002c202 */ /* 0x000fe40000000f00 */
[----:B------:R-:W-:Y:S01]  /*0c00*/  @!P3 IADD3.X R21, PT, PT, R34, R21, RZ, P6, !PT ;  /* 0x000000152215b210 */ /* 0x000fe200037fe4ff */
[----:B----4-:R-:W-:Y:S01]  /*0c10*/  @!P4 IMAD R35, R35, R32, RZ ;  /* 0x000000202323c224 */ /* 0x010fe200078e02ff */
[----:B0-----:R-:W-:Y:S01]  /*0c20*/  @!P3 IADD3 R28, P6, PT, R3, R28, RZ ;  /* 0x0000001c031cb210 */ /* 0x001fe20007fde0ff */
[----:B------:R-:W2:Y:S01]  /*0c30*/  @!P2 LDG.E.64 R12, desc[UR12][R14.64] ;  /* 0x0000000c0e0ca981 */ /* 0x000ea2000c1e1b00 */
[----:B------:R-:W-:Y:S01]  /*0c40*/  @!P4 MOV R3, R7 ;  /* 0x000000070003c202 */ /* 0x000fe20000000f00 */
[C---:B------:R-:W-:Y:S01]  /*0c50*/  @!P4 IMAD R33, R10.reuse, R33, R35 ;  /* 0x000000210a21c224 */ /* 0x040fe200078e0223 */
[----:B------:R-:W-:Y:S01]  /*0c60*/  SHF.R.S32.HI R55, RZ, 0x1f, R53 ;  /* 0x0000001fff377819 */ /* 0x000fe20000011435 */
[----:B------:R-:W5:Y:S01]  /*0c70*/  @!P3 LDG.E.64 R76, desc[UR12][R20.64] ;  /* 0x0000000c144cb981 */ /* 0x000f62000c1e1b00 */
[----:B------:R-:W-:-:S05]  /*0c80*/  @!P4 IMAD.WIDE.U32 R10, R10, R32, R2 ;  /* 0x000000200a0ac225 */ /* 0x000fca00078e0002 */
[----:B------:R-:W-:Y:S02]  /*0c90*/  @!P4 IADD3 R11, PT, PT, R11, R33, RZ ;  /* 0x000000210b0bc210 */ /* 0x000fe40007ffe0ff */
[----:B------:R-:W-:-:S06]  /*0ca0*/  CS2R R32, SRZ ;  /* 0x0000000000207805 */ /* 0x000fcc000001ff00 */
[----:B------:R0:W4:Y:S01]  /*0cb0*/  @!P1 LDG.E.64 R32, desc[UR12][R22.64] ;  /* 0x0000000c16209981 */ /* 0x000122000c1e1b00 */
[----:B------:R-:W-:Y:S02]  /*0cc0*/  CS2R R2, SRZ ;  /* 0x0000000000027805 */ /* 0x000fe4000001ff00 */
[----:B------:R-:W-:Y:S02]  /*0cd0*/  @!P3 IADD3.X R29, PT, PT, R34, R29, RZ, P6, !PT ;  /* 0x0000001d221db210 */ /* 0x000fe400037fe4ff */
[C---:B------:R-:W-:Y:S02]  /*0ce0*/  @!P4 SHF.L.U32 R51, R10.reuse, 0x2, RZ ;  /* 0x000000020a33c819 */ /* 0x040fe400000006ff */
[----:B------:R1:W5:Y:S01]  /*0cf0*/  @!P0 LDG.E.64 R2, desc[UR12][R24.64] ;  /* 0x0000000c18028981 */ /* 0x000362000c1e1b00 */
[----:B------:R-:W-:Y:S02]  /*0d00*/  ISETP.GE.U32.AND P0, PT, R53, UR16, PT ;  /* 0x0000001035007c0c */ /* 0x000fe4000bf06070 */
[----:B------:R-:W-:-:S02]  /*0d10*/  @!P4 SHF.L.U64.HI R34, R10, 0x2, R11 ;  /* 0x000000020a22c819 */ /* 0x000fc4000001020b */
[----:B------:R-:W-:Y:S02]  /*0d20*/  CS2R R10, SRZ ;  /* 0x00000000000a7805 */ /* 0x000fe4000001ff00 */
[----:B------:R-:W-:Y:S01]  /*0d30*/  ISETP.GE.AND.EX P0, PT, R55, UR17, PT, P0 ;  /* 0x0000001137007c0c */ /* 0x000fe2000bf06300 */
[----:B0-----:R-:W0:Y:S01]  /*0d40*/  @!P4 LDC.64 R22, c[0x0][0x398] ;  /* 0x0000e600ff16cb82 */ /* 0x001e220000000a00 */
[----:B------:R-:W-:Y:S02]  /*0d50*/  IADD3 R35, PT, PT, R39, 0x70, RZ ;  /* 0x0000007027237810 */ /* 0x000fe40007ffe0ff */
[----:B------:R4:W5:Y:S02]  /*0d60*/  @!P1 LDG.E.64 R10, desc[UR12][R16.64] ;  /* 0x0000000c100a9981 */ /* 0x000964000c1e1b00 */
[----:B------:R-:W-:Y:S02]  /*0d70*/  ISETP.GE.U32.AND P1, PT, R35, UR16, PT ;  /* 0x0000001023007c0c */ /* 0x000fe4000bf26070 */
[----:B--2---:R2:W-:Y:S05]  /*0d80*/  STL.64 [R1+0x18], R12 ;  /* 0x0000180c01007387 */ /* 0x0045ea0000100a00 */
[----:B------:R-:W0:Y:S01]  /*0d90*/  @!P0 LDC.64 R36, c[0x0][0x3f8] ;  /* 0x0000fe00ff248b82 */ /* 0x000e220000000a00 */
[----:B-1----:R-:W-:-:S02]  /*0da0*/  IADD3 R25, PT, PT, R39, 0x80, RZ ;  /* 0x0000008027197810 */ /* 0x002fc40007ffe0ff */
[----:B------:R-:W-:Y:S02]  /*0db0*/  CS2R R14, SRZ ;  /* 0x00000000000e7805 */ /* 0x000fe4000001ff00 */
[----:B------:R-:W-:Y:S02]  /*0dc0*/  SHF.R.S32.HI R43, RZ, 0x1f, R35 ;  /* 0x0000001fff2b7819 */ /* 0x000fe40000011423 */
[----:B------:R-:W-:Y:S01]  /*0dd0*/  IADD3 R24, PT, PT, R39, 0x90, RZ ;  /* 0x0000009027187810 */ /* 0x000fe20007ffe0ff */
[----:B------:R-:W1:Y:S01]  /*0de0*/  @!P0 LDC.64 R48, c[0x0][0x398] ;  /* 0x0000e600ff308b82 */ /* 0x000e620000000a00 */
[----:B----4-:R4:W-:Y:S01]  /*0df0*/  STL.64 [R1+0x20], R32 ;  /* 0x0000202001007387 */ /* 0x0109e20000100a00 */
[----:B--2---:R-:W-:-:S03]  /*0e00*/  CS2R R12, SRZ ;  /* 0x00000000000c7805 */ /* 0x004fc6000001ff00 */
[----:B------:R-:W5:Y:S01]  /*0e10*/  @!P5 LDG.E.64 R14, desc[UR12][R30.64] ;  /* 0x0000000c1e0ed981 */ /* 0x000f62000c1e1b00 */
[----:B------:R-:W-:-:S03]  /*0e20*/  ISETP.GE.AND.EX P1, PT, R43, UR17, PT, P1 ;  /* 0x000000112b007c0c */ /* 0x000fc6000bf26310 */
[----:B------:R2:W5:Y:S01]  /*0e30*/  @!P2 LDG.E.64 R12, desc[UR12][R26.64] ;  /* 0x0000000c1a0ca981 */ /* 0x000562000c1e1b00 */
[----:B----4-:R-:W-:-:S06]  /*0e40*/  CS2R R32, SRZ ;  /* 0x0000000000207805 */ /* 0x010fcc000001ff00 */
[----:B------:R4:W4:Y:S03]  /*0e50*/  @!P5 LDG.E.64 R32, desc[UR12][R18.64] ;  /* 0x0000000c1220d981 */ /* 0x000926000c1e1b00 */
[----:B------:R-:W1:Y:S01]  /*0e60*/  @!P1 LDC.64 R16, c[0x0][0x3f8] ;  /* 0x0000fe00ff109b82 */ /* 0x000e620000000a00 */
[----:B------:R-:W-:Y:S01]  /*0e70*/  ISETP.GE.U32.AND P2, PT, R25, UR16, PT ;  /* 0x0000001019007c0c */ /* 0x000fe2000bf46070 */
[----:B---3--:R3:W-:Y:S01]  /*0e80*/  STL.64 [R1+0x10], R46 ;  /* 0x0000102e01007387 */ /* 0x0087e20000100a00 */
[----:B------:R-:W-:Y:S02]  /*0e90*/  ISETP.GE.U32.AND P5, PT, R24, UR16, PT ;  /* 0x0000001018007c0c */ /* 0x000fe4000bfa6070 */
[----:B------:R-:W-:Y:S02]  /*0ea0*/  SHF.R.S32.HI R45, RZ, 0x1f, R24 ;  /* 0x0000001fff2d7819 */ /* 0x000fe40000011418 */
[----:B---3--:R-:W-:-:S04]  /*0eb0*/  SHF.R.S32.HI R47, RZ, 0x1f, R25 ;  /* 0x0000001fff2f7819 */ /* 0x008fc80000011419 */
[----:B------:R-:W-:Y:S02]  /*0ec0*/  ISETP.GE.AND.EX P2, PT, R47, UR17, PT, P2 ;  /* 0x000000112f007c0c */ /* 0x000fe4000bf46320 */
[----:B--2---:R-:W-:Y:S02]  /*0ed0*/  @!P4 IADD3 R26, P6, PT, R51, R40, RZ ;  /* 0x00000028331ac210 */ /* 0x004fe40007fde0ff */
[----:B------:R-:W-:Y:S01]  /*0ee0*/  ISETP.GE.AND.EX P5, PT, R45, UR17, PT, P5 ;  /* 0x000000112d007c0c */ /* 0x000fe2000bfa6350 */
[----:B0-----:R-:W-:Y:S01]  /*0ef0*/  @!P0 IMAD R38, R55, R36, RZ ;  /* 0x0000002437268224 */ /* 0x001fe200078e02ff */
[----:B------:R-:W-:Y:S02]  /*0f00*/  @!P0 MOV R30, R4 ;  /* 0x00000004001e8202 */ /* 0x000fe40000000f00 */
[----:B------:R-:W-:Y:S02]  /*0f10*/  @!P0 MOV R31, R7 ;  /* 0x00000007001f8202 */ /* 0x000fe40000000f00 */
[----:B------:R-:W-:-:S02]  /*0f20*/  @!P4 IADD3.X R27, PT, PT, R34, R41, RZ, P6, !PT ;  /* 0x00000029221bc210 */ /* 0x000fc400037fe4ff */
[----:B------:R-:W-:Y:S01]  /*0f30*/  @!P4 IADD3 R22, P6, PT, R51, R22, RZ ;  /* 0x000000163316c210 */ /* 0x000fe20007fde0ff */
[C---:B------:R-:W-:Y:S01]  /*0f40*/  @!P0 IMAD R51, R53.reuse, R37, R38 ;  /* 0x0000002535338224 */ /* 0x040fe200078e0226 */
[----:B----4-:R-:W0:Y:S01]  /*0f50*/  @!P2 LDC.64 R18, c[0x0][0x3f8] ;  /* 0x0000fe00ff12ab82 */ /* 0x010e220000000a00 */
[----:B------:R-:W-:Y:S01]  /*0f60*/  @!P0 IMAD.WIDE.U32 R30, R53, R36, R30 ;  /* 0x00000024351e8225 */ /* 0x000fe200078e001e */
[----:B------:R-:W-:Y:S02]  /*0f70*/  @!P4 IADD3.X R23, PT, PT, R34, R23, RZ, P6, !PT ;  /* 0x000000172217c210 */ /* 0x000fe400037fe4ff */
[----:B------:R-:W-:Y:S02]  /*0f80*/  CS2R R20, SRZ ;  /* 0x0000000000147805 */ /* 0x000fe4000001ff00 */
[----:B------:R-:W-:Y:S01]  /*0f90*/  IADD3 R46, PT, PT, R39, 0xa0, RZ ;  /* 0x000000a0272e7810 */ /* 0x000fe20007ffe0ff */
[----:B-1----:R-:W-:Y:S01]  /*0fa0*/  @!P1 IMAD R38, R43, R16, RZ ;  /* 0x000000102b269224 */ /* 0x002fe200078e02ff */
[----:B------:R-:W-:Y:S01]  /*0fb0*/  @!P0 IADD3 R31, PT, PT, R31, R51, RZ ;  /* 0x000000331f1f8210 */ /* 0x000fe20007ffe0ff */
[----:B------:R1:W5:Y:S01]  /*0fc0*/  @!P4 LDG.E.64 R74, desc[UR12][R26.64] ;  /* 0x0000000c1a4ac981 */ /* 0x000362000c1e1b00 */
[----:B------:R-:W2:Y:S01]  /*0fd0*/  @!P5 LDC.64 R42, c[0x0][0x3f8] ;  /* 0x0000fe00ff2adb82 */ /* 0x000ea20000000a00 */
[----:B------:R-:W-:-:S02]  /*0fe0*/  @!P0 SHF.L.U32 R51, R30, 0x2, RZ ;  /* 0x000000021e338819 */ /* 0x000fc400000006ff */
[----:B------:R-:W-:Y:S02]  /*0ff0*/  @!P0 SHF.L.U64.HI R34, R30, 0x2, R31 ;  /* 0x000000021e228819 */ /* 0x000fe4000001021f */
[----:B------:R-:W-:Y:S02]  /*1000*/  @!P1 MOV R30, R4 ;  /* 0x00000004001e9202 */ /* 0x000fe40000000f00 */
[----:B------:R-:W-:Y:S01]  /*1010*/  @!P1 MOV R31, R7 ;  /* 0x00000007001f9202 */ /* 0x000fe20000000f00 */
[C---:B------:R-:W-:Y:S01]  /*1020*/  @!P1 IMAD R53, R35.reuse, R17, R38 ;  /* 0x0000001123359224 */ /* 0x040fe200078e0226 */
[----:B------:R-:W3:Y:S01]  /*1030*/  @!P1 LDC.64 R36, c[0x0][0x3a0] ;  /* 0x0000e800ff249b82 */ /* 0x000ee20000000a00 */
[----:B------:R-:W-:-:S05]  /*1040*/  @!P1 IMAD.WIDE.U32 R16, R35, R16, R30 ;  /* 0x0000001023109225 */ /* 0x000fca00078e001e */
[----:B------:R-:W-:Y:S01]  /*1050*/  @!P1 IADD3 R17, PT, PT, R17, R53, RZ ;  /* 0x0000003511119210 */ /* 0x000fe20007ffe0ff */
[----:B0-----:R-:W-:Y:S01]  /*1060*/  @!P2 IMAD R38, R47, R18, RZ ;  /* 0x000000122f26a224 */ /* 0x001fe200078e02ff */
[C---:B------:R-:W-:Y:S01]  /*1070*/  @!P1 SHF.L.U32 R31, R16.reuse, 0x2, RZ ;  /* 0x00000002101f9819 */ /* 0x040fe200000006ff */
[----:B------:R-:W0:Y:S01]  /*1080*/  @!P1 LDC.64 R40, c[0x0][0x398] ;  /* 0x0000e600ff289b82 */ /* 0x000e220000000a00 */
[----:B------:R-:W-:Y:S02]  /*1090*/  @!P1 SHF.L.U64.HI R30, R16, 0x2, R17 ;  /* 0x00000002101e9819 */ /* 0x000fe40000010211 */
[----:B------:R-:W-:Y:S02]  /*10a0*/  @!P2 MOV R16, R4 ;  /* 0x000000040010a202 */ /* 0x000fe40000000f00 */
[----:B------:R-:W-:Y:S01]  /*10b0*/  @!P2 MOV R17, R7 ;  /* 0x000000070011a202 */ /* 0x000fe20000000f00 */
[----:B------:R-:W-:Y:S02]  /*10c0*/  @!P2 IMAD R35, R25, R19, R38 ;  /* 0x000000131923a224 */ /* 0x000fe400078e0226 */
[----:B--2---:R-:W-:Y:S01]  /*10d0*/  @!P5 IMAD R45, R45, R42, RZ ;  /* 0x0000002a2d2dd224 */ /* 0x004fe200078e02ff */
[----:B------:R-:W2:Y:S01]  /*10e0*/  @!P2 LDC.64 R52, c[0x0][0x3a0] ;  /* 0x0000e800ff34ab82 */ /* 0x000ea20000000a00 */
[----:B------:R-:W-:Y:S01]  /*10f0*/  @!P2 IMAD.WIDE.U32 R18, R25, R18, R16 ;  /* 0x000000121912a225 */ /* 0x000fe200078e0010 */
[----:B------:R-:W-:-:S02]  /*1100*/  @!P5 MOV R16, R4 ;  /* 0x000000040010d202 */ /* 0x000fc40000000f00 */
[----:B------:R-:W-:Y:S01]  /*1110*/  @!P5 MOV R17, R7 ;  /* 0x000000070011d202 */ /* 0x000fe20000000f00 */
[C---:B------:R-:W-:Y:S02]  /*1120*/  @!P5 IMAD R43, R24.reuse, R43, R45 ;  /* 0x0000002b182bd224 */ /* 0x040fe400078e022d */
[----:B------:R-:W-:Y:S01]  /*1130*/  @!P5 IMAD.WIDE.U32 R24, R24, R42, R16 ;  /* 0x0000002a1818d225 */ /* 0x000fe200078e0010 */
[----:B------:R-:W-:-:S06]  /*1140*/  CS2R R16, SRZ ;  /* 0x0000000000107805 */ /* 0x000fcc000001ff00 */
[----:B------:R4:W5:Y:S01]  /*1150*/  @!P3 LDG.E.64 R16, desc[UR12][R28.64] ;  /* 0x0000000c1c10b981 */ /* 0x000962000c1e1b00 */
[----:B------:R-:W-:Y:S02]  /*1160*/  ISETP.GE.U32.AND P3, PT, R46, UR16, PT ;  /* 0x000000102e007c0c */ /* 0x000fe4000bf66070 */
[----:B------:R-:W-:Y:S02]  /*1170*/  IADD3 R45, PT, PT, R39, 0xb0, RZ ;  /* 0x000000b0272d7810 */ /* 0x000fe40007ffe0ff */
[----:B------:R-:W-:Y:S02]  /*1180*/  @!P2 IADD3 R35, PT, PT, R19, R35, RZ ;  /* 0x000000231323a210 */ /* 0x000fe40007ffe0ff */
[----:B-1----:R-:W-:Y:S02]  /*1190*/  SHF.R.S32.HI R27, RZ, 0x1f, R45 ;  /* 0x0000001fff1b7819 */ /* 0x002fe4000001142d */
[C---:B------:R-:W-:Y:S01]  /*11a0*/  @!P2 SHF.L.U32 R47, R18.reuse, 0x2, RZ ;  /* 0x00000002122fa819 */ /* 0x040fe200000006ff */
[----:B----4-:R-:W1:Y:S01]  /*11b0*/  @!P5 LDC.64 R28, c[0x0][0x398] ;  /* 0x0000e600ff1cdb82 */ /* 0x010e620000000a00 */
[----:B------:R-:W-:-:S02]  /*11c0*/  @!P2 SHF.L.U64.HI R35, R18, 0x2, R35 ;  /* 0x000000021223a819 */ /* 0x000fc40000010223 */
[----:B------:R-:W-:Y:S02]  /*11d0*/  CS2R R18, SRZ ;  /* 0x0000000000127805 */ /* 0x000fe4000001ff00 */
[----:B------:R-:W-:-:S04]  /*11e0*/  IADD3 R26, PT, PT, R39, 0xc0, RZ ;  /* 0x000000c0271a7810 */ /* 0x000fc80007ffe0ff */
[----:B------:R-:W-:Y:S01]  /*11f0*/  SHF.R.S32.HI R38, RZ, 0x1f, R26 ;  /* 0x0000001fff267819 */ /* 0x000fe2000001141a */
[----:B------:R4:W5:Y:S01]  /*1200*/  @!P4 LDG.E.64 R18, desc[UR12][R22.64] ;  /* 0x0000000c1612c981 */ /* 0x000962000c1e1b00 */
[----:B------:R-:W-:-:S04]  /*1210*/  ISETP.GE.U32.AND P4, PT, R26, UR16, PT ;  /* 0x000000101a007c0c */ /* 0x000fc8000bf86070 */
[----:B------:R-:W-:Y:S02]  /*1220*/  ISETP.GE.AND.EX P4, PT, R38, UR17, PT, P4 ;  /* 0x0000001126007c0c */ /* 0x000fe4000bf86340 */
[----:B----4-:R-:W-:Y:S02]  /*1230*/  CS2R R22, SRZ ;  /* 0x0000000000167805 */ /* 0x010fe4000001ff00 */
[----:B------:R-:W-:-:S04]  /*1240*/  @!P5 IADD3 R43, PT, PT, R25, R43, RZ ;  /* 0x0000002b192bd210 */ /* 0x000fc80007ffe0ff */
[C---:B------:R-:W-:Y:S02]  /*1250*/  @!P5 SHF.L.U64.HI R44, R24.reuse, 0x2, R43 ;  /* 0x00000002182cd819 */ /* 0x040fe4000001022b */
[----:B------:R-:W-:Y:S02]  /*1260*/  @!P5 SHF.L.U32 R25, R24, 0x2, RZ ;  /* 0x000000021819d819 */ /* 0x000fe400000006ff */
[----:B------:R-:W-:Y:S01]  /*1270*/  CS2R R62, SRZ ;  /* 0x00000000003e7805 */ /* 0x000fe2000001ff00 */
[----:B------:R-:W-:Y:S01]  /*1280*/  UIMAD.WIDE UR6, UR5, 0x8, UR6 ;  /* 0x00000008050678a5 */ /* 0x000fe2000f8e0206 */
[----:B------:R4:W-:Y:S02]  /*1290*/  STL.64 [R1], R32 ;  /* 0x0000002001007387 */ /* 0x0009e40000100a00 */
[----:B----4-:R-:W4:Y:S02]  /*12a0*/  @!P0 LDC.64 R32, c[0x0][0x3a0] ;  /* 0x0000e800ff208b82 */ /* 0x010f240000000a00 */
[----:B----4-:R-:W-:-:S04]  /*12b0*/  @!P0 IADD3 R32, P6, PT, R51, R32, RZ ;  /* 0x0000002033208210 */ /* 0x010fc80007fde0ff */
[C---:B------:R-:W-:Y:S02]  /*12c0*/  @!P0 IADD3.X R33, PT, PT, R34.reuse, R33, RZ, P6, !PT ;  /* 0x0000002122218210 */ /* 0x040fe400037fe4ff */
[----:B------:R-:W-:Y:S02]  /*12d0*/  @!P0 IADD3 R48, P6, PT, R51, R48, RZ ;  /* 0x0000003033308210 */ /* 0x000fe40007fde0ff */
[----:B------:R-:W4:Y:S01]  /*12e0*/  @!P2 LDC.64 R50, c[0x0][0x398] ;  /* 0x0000e600ff32ab82 */ /* 0x000f220000000a00 */
[----:B------:R0:W5:Y:S01]  /*12f0*/  @!P0 LDG.E.64 R72, desc[UR12][R32.64] ;  /* 0x0000000c20488981 */ /* 0x000162000c1e1b00 */
[----:B------:R-:W-:Y:S02]  /*1300*/  @!P0 IADD3.X R49, PT, PT, R34, R49, RZ, P6, !PT ;  /* 0x0000003122318210 */ /* 0x000fe400037fe4ff */
[----:B------:R-:W-:-:S03]  /*1310*/  SHF.R.S32.HI R34, RZ, 0x1f, R46 ;  /* 0x0000001fff227819 */ /* 0x000fc6000001142e */
[----:B------:R1:W5:Y:S01]  /*1320*/  @!P0 LDG.E.64 R20, desc[UR12][R48.64] ;  /* 0x0000000c30148981 */ /* 0x000362000c1e1b00 */
[----:B------:R-:W-:Y:S02]  /*1330*/  ISETP.GE.AND.EX P3, PT, R34, UR17, PT, P3 ;  /* 0x0000001122007c0c */ /* 0x000fe4000bf66330 */
[----:B------:R-:W-:Y:S02]  /*1340*/  ISETP.GE.U32.AND P0, PT, R45, UR16, PT ;  /* 0x000000102d007c0c */ /* 0x000fe4000bf06070 */
[----:B---3--:R-:W-:Y:S02]  /*1350*/  @!P1 IADD3 R36, P6, PT, R31, R36, RZ ;  /* 0x000000241f249210 */ /* 0x008fe40007fde0ff */
[----:B------:R-:W-:-:S07]  /*1360*/  ISETP.GE.AND.EX P0, PT, R27, UR17, PT, P0 ;  /* 0x000000111b007c0c */ /* 0x000fce000bf06300 */
[----:B0-----:R-:W0:Y:S01]  /*1370*/  @!P3 LDC.64 R32, c[0x0][0x3f8] ;  /* 0x0000fe00ff20bb82 */ /* 0x001e220000000a00 */
[----:B------:R-:W-:Y:S02]  /*1380*/  @!P1 IADD3.X R37, PT, PT, R30, R37, RZ, P6, !PT ;  /* 0x000000251e259210 */ /* 0x000fe400037fe4ff */
[----:B------:R-:W-:-:S03]  /*1390*/  @!P1 IADD3 R40, P6, PT, R31, R40, RZ ;  /* 0x000000281f289210 */ /* 0x000fc60007fde0ff */
[----:B------:R-:W5:Y:S01]  /*13a0*/  @!P1 LDG.E.64 R70, desc[UR12][R36.64] ;  /* 0x0000000c24469981 */ /* 0x000f62000c1e1b00 */
[----:B------:R-:W-:Y:S01]  /*13b0*/  @!P1 IADD3.X R41, PT, PT, R30, R41, RZ, P6, !PT ;  /* 0x000000291e299210 */ /* 0x000fe200037fe4ff */
[----:B------:R-:W3:Y:S08]  /*13c0*/  @!P0 LDC.64 R54, c[0x0][0x3f8] ;  /* 0x0000fe00ff368b82 */ /* 0x000ef00000000a00 */
[----:B------:R-:W3:Y:S01]  /*13d0*/  @!P5 LDC.64 R30, c[0x0][0x3a0] ;  /* 0x0000e800ff1edb82 */ /* 0x000ee20000000a00 */
[----:B------:R1:W5:Y:S01]  /*13e0*/  @!P1 LDG.E.64 R22, desc[UR12][R40.64] ;  /* 0x0000000c28169981 */ /* 0x000362000c1e1b00 */
[----:B--2---:R-:W-:-:S02]  /*13f0*/  @!P2 IADD3 R52, P1, PT, R47, R52, RZ ;  /* 0x000000342f34a210 */ /* 0x004fc40007f3e0ff */
[----:B----4-:R-:W-:Y:S01]  /*1400*/  @!P2 IADD3 R50, P6, PT, R47, R50, RZ ;  /* 0x000000322f32a210 */ /* 0x010fe20007fde0ff */
[----:B0-----:R-:W-:-:S03]  /*1410*/  @!P3 IMAD R34, R34, R32, RZ ;  /* 0x000000202222b224 */ /* 0x001fc600078e02ff */
[----:B------:R-:W0:Y:S01]  /*1420*/  @!P3 LDC.64 R42, c[0x0][0x398] ;  /* 0x0000e600ff2abb82 */ /* 0x000e220000000a00 */
[C---:B------:R-:W-:Y:S02]  /*1430*/  @!P2 IADD3.X R53, PT, PT, R35.reuse, R53, RZ, P1, !PT ;  /* 0x000000352335a210 */ /* 0x040fe40000ffe4ff */
[----:B------:R-:W-:Y:S01]  /*1440*/  @!P2 IADD3.X R51, PT, PT, R35, R51, RZ, P6, !PT ;  /* 0x000000332333a210 */ /* 0x000fe200037fe4ff */
[----:B-1----:R-:W-:-:S04]  /*1450*/  @!P3 IMAD R49, R46, R33, R34 ;  /* 0x000000212e31b224 */ /* 0x002fc800078e0222 */
[----:B------:R-:W1:Y:S01]  /*1460*/  @!P3 LDC.64 R40, c[0x0][0x3a0] ;  /* 0x0000e800ff28bb82 */ /* 0x000e620000000a00 */
[----:B------:R-:W-:Y:S02]  /*1470*/  @!P3 MOV R34, R4 ;  /* 0x000000040022b202 */ /* 0x000fe40000000f00 */
[----:B------:R-:W-:-:S05]  /*1480*/  @!P3 MOV R35, R7 ;  /* 0x000000070023b202 */ /* 0x000fca0000000f00 */
[----:B------:R-:W2:Y:S01]  /*1490*/  @!P4 LDC.64 R36, c[0x0][0x3f8] ;  /* 0x0000fe00ff24cb82 */ /* 0x000ea20000000a00 */
[----:B------:R-:W-:Y:S01]  /*14a0*/  @!P3 IMAD.WIDE.U32 R32, R46, R32, R34 ;  /* 0x000000202e20b225 */ /* 0x000fe200078e0022 */
[----:B---3--:R-:W-:-:S06]  /*14b0*/  @!P5 IADD3 R30, P1, PT, R25, R30, RZ ;  /* 0x0000001e191ed210 */ /* 0x008fcc0007f3e0ff */
[----:B------:R-:W3:Y:S01]  /*14c0*/  @!P0 LDC.64 R46, c[0x0][0x3a0] ;  /* 0x0000e800ff2e8b82 */ /* 0x000ee20000000a00 */
[----:B------:R-:W-:Y:S01]  /*14d0*/  @!P5 IADD3 R28, P6, PT, R25, R28, RZ ;  /* 0x0000001c191cd210 */ /* 0x000fe20007fde0ff */
[----:B------:R-:W-:Y:S01]  /*14e0*/  @!P0 IMAD R56, R27, R54, RZ ;  /* 0x000000361b388224 */ /* 0x000fe200078e02ff */
[----:B------:R-:W-:Y:S02]  /*14f0*/  @!P0 MOV R34, R4 ;  /* 0x0000000400228202 */ /* 0x000fe40000000f00 */
[----:B------:R-:W-:Y:S02]  /*1500*/  @!P0 MOV R35, R7 ;  /* 0x0000000700238202 */ /* 0x000fe40000000f00 */
[C---:B------:R-:W-:Y:S02]  /*1510*/  @!P5 IADD3.X R31, PT, PT, R44.reuse, R31, RZ, P1, !PT ;  /* 0x0000001f2c1fd210 */ /* 0x040fe40000ffe4ff */
[----:B------:R-:W-:Y:S02]  /*1520*/  @!P5 IADD3.X R29, PT, PT, R44, R29, RZ, P6, !PT ;  /* 0x0000001d2c1dd210 */ /* 0x000fe400037fe4ff */
[----:B------:R-:W-:-:S02]  /*1530*/  @!P3 IADD3 R33, PT, PT, R33, R49, RZ ;  /* 0x000000312121b210 */ /* 0x000fc40007ffe0ff */
[C---:B------:R-:W-:Y:S01]  /*1540*/  @!P3 SHF.L.U32 R44, R32.reuse, 0x2, RZ ;  /* 0x00000002202cb819 */ /* 0x040fe200000006ff */
[C---:B------:R-:W-:Y:S01]  /*1550*/  @!P0 IMAD R56, R45.reuse, R55, R56 ;  /* 0x000000372d388224 */ /* 0x040fe200078e0238 */
[----:B------:R-:W-:Y:S01]  /*1560*/  @!P3 SHF.L.U64.HI R27, R32, 0x2, R33 ;  /* 0x00000002201bb819 */ /* 0x000fe20000010221 */
[----:B------:R-:W-:Y:S01]  /*1570*/  @!P0 IMAD.WIDE.U32 R54, R45, R54, R34 ;  /* 0x000000362d368225 */ /* 0x000fe200078e0022 */
[----:B-1----:R-:W-:Y:S01]  /*1580*/  @!P3 IADD3 R40, P6, PT, R44, R40, RZ ;  /* 0x000000282c28b210 */ /* 0x002fe20007fde0ff */
[----:B------:R-:W1:Y:S03]  /*1590*/  @!P0 LDC.64 R48, c[0x0][0x398] ;  /* 0x0000e600ff308b82 */ /* 0x000e660000000a00 */
[----:B------:R-:W-:Y:S02]  /*15a0*/  @!P3 IADD3.X R41, PT, PT, R27, R41, RZ, P6, !PT ;  /* 0x000000291b29b210 */ /* 0x000fe400037fe4ff */
[----:B------:R-:W-:Y:S01]  /*15b0*/  @!P0 IADD3 R56, PT, PT, R55, R56, RZ ;  /* 0x0000003837388210 */ /* 0x000fe20007ffe0ff */
[----:B--2---:R-:W-:Y:S01]  /*15c0*/  @!P4 IMAD R55, R38, R36, RZ ;  /* 0x000000242637c224 */ /* 0x004fe200078e02ff */
[----:B0-----:R-:W-:Y:S01]  /*15d0*/  @!P3 IADD3 R42, P6, PT, R44, R42, RZ ;  /* 0x0000002a2c2ab210 */ /* 0x001fe20007fde0ff */
[----:B------:R-:W0:Y:S01]  /*15e0*/  @!P4 LDC.64 R32, c[0x0][0x3a0] ;  /* 0x0000e800ff20cb82 */ /* 0x000e220000000a00 */
[----:B------:R-:W-:-:S02]  /*15f0*/  @!P0 SHF.L.U32 R38, R54, 0x2, RZ ;  /* 0x0000000236268819 */ /* 0x000fc400000006ff */
[----:B------:R-:W-:Y:S02]  /*1600*/  @!P3 IADD3.X R43, PT, PT, R27, R43, RZ, P6, !PT ;  /* 0x0000002b1b2bb210 */ /* 0x000fe400037fe4ff */
[----:B------:R-:W-:Y:S02]  /*1610*/  @!P0 SHF.L.U64.HI R27, R54, 0x2, R56 ;  /* 0x00000002361b8819 */ /* 0x000fe40000010238 */
[----:B---3--:R-:W-:Y:S01]  /*1620*/  @!P0 IADD3 R46, P6, PT, R38, R46, RZ ;  /* 0x0000002e262e8210 */ /* 0x008fe20007fde0ff */
[----:B------:R-:W2:Y:S03]  /*1630*/  @!P4 LDC.64 R44, c[0x0][0x398] ;  /* 0x0000e600ff2ccb82 */ /* 0x000ea60000000a00 */
[----:B------:R-:W-:-:S05]  /*1640*/  @!P0 IADD3.X R47, PT, PT, R27, R47, RZ, P6, !PT ;  /* 0x0000002f1b2f8210 */ /* 0x000fca00037fe4ff */
[----:B------:R3:W5:Y:S02]  /*1650*/  @!P0 LDG.E.64 R62, desc[UR12][R46.64] ;  /* 0x0000000c2e3e8981 */ /* 0x000764000c1e1b00 */
[----:B---3--:R-:W-:Y:S02]  /*1660*/  MOV R46, UR6 ;  /* 0x00000006002e7c02 */ /* 0x008fe40008000f00 */
[----:B------:R-:W-:-:S06]  /*1670*/  MOV R47, UR7 ;  /* 0x00000007002f7c02 */ /* 0x000fcc0008000f00 */
[----:B------:R-:W3:Y:S01]  /*1680*/  LDG.E.64 R46, desc[UR12][R46.64] ;  /* 0x0000000c2e2e7981 */ /* 0x000ee2000c1e1b00 */
[----:B------:R-:W-:-:S04]  /*1690*/  IADD3 R24, PT, PT, R39, 0xd0, RZ ;  /* 0x000000d027187810 */ /* 0x000fc80007ffe0ff */
[----:B------:R-:W-:Y:S02]  /*16a0*/  ISETP.GE.U32.AND P1, PT, R24, UR16, PT ;  /* 0x0000001018007c0c */ /* 0x000fe4000bf26070 */
[----:B------:R-:W-:-:S04]  /*16b0*/  SHF.R.S32.HI R25, RZ, 0x1f, R24 ;  /* 0x0000001fff197819 */ /* 0x000fc80000011418 */
[----:B------:R-:W-:Y:S01]  /*16c0*/  ISETP.GE.AND.EX P1, PT, R25, UR17, PT, P1 ;  /* 0x0000001119007c0c */ /* 0x000fe2000bf26310 */
[----:B------:R-:W-:-:S12]  /*16d0*/  @!P4 IMAD R37, R26, R37, R55 ;  /* 0x000000251a25c224 */ /* 0x000fd800078e0237 */
[----:B------:R-:W4:Y:S01]  /*16e0*/  @!P1 LDC.64 R34, c[0x0][0x3f8] ;  /* 0x0000fe00ff229b82 */ /* 0x000f220000000a00 */
[----:B------:R-:W-:Y:S02]  /*16f0*/  @!P4 MOV R54, R4 ;  /* 0x000000040036c202 */ /* 0x000fe40000000f00 */
[----:B------:R-:W-:Y:S02]  /*1700*/  @!P4 MOV R55, R7 ;  /* 0x000000070037c202 */ /* 0x000fe40000000f00 */
[----:B-1----:R-:W-:Y:S01]  /*1710*/  @!P0 IADD3 R48, P6, PT, R38, R48, RZ ;  /* 0x0000003026308210 */ /* 0x002fe20007fde0ff */
[----:B------:R-:W-:-:S03]  /*1720*/  @!P4 IMAD.WIDE.U32 R54, R26, R36, R54 ;  /* 0x000000241a36c225 */ /* 0x000fc600078e0036 */
[----:B------:R-:W-:Y:S02]  /*1730*/  @!P0 IADD3.X R49, PT, PT, R27, R49, RZ, P6, !PT ;  /* 0x000000311b318210 */ /* 0x000fe400037fe4ff */
[----:B------:R-:W-:Y:S02]  /*1740*/  @!P1 MOV R26, R4 ;  /* 0x00000004001a9202 */ /* 0x000fe40000000f00 */
[----:B------:R-:W-:Y:S02]  /*1750*/  @!P4 IADD3 R55, PT, PT, R55, R37, RZ ;  /* 0x000000253737c210 */ /* 0x000fe40007ffe0ff */
[C---:B------:R-:W-:Y:S02]  /*1760*/  @!P4 SHF.L.U32 R37, R54.reuse, 0x2, RZ ;  /* 0x000000023625c819 */ /* 0x040fe400000006ff */
[----:B------:R-:W-:Y:S02]  /*1770*/  @!P1 MOV R27, R7 ;  /* 0x00000007001b9202 */ /* 0x000fe40000000f00 */
[----:B------:R-:W-:Y:S01]  /*1780*/  @!P4 SHF.L.U64.HI R54, R54, 0x2, R55 ;  /* 0x000000023636c819 */ /* 0x000fe20000010237 */
[----:B----4-:R-:W-:Y:S01]  /*1790*/  @!P1 IMAD R25, R25, R34, RZ ;  /* 0x0000002219199224 */ /* 0x010fe200078e02ff */
[----:B0-----:R-:W-:-:S03]  /*17a0*/  @!P4 IADD3 R32, P6, PT, R37, R32, RZ ;  /* 0x000000202520c210 */ /* 0x001fc60007fde0ff */
[C---:B------:R-:W-:Y:S02]  /*17b0*/  @!P1 IMAD R25, R24.reuse, R35, R25 ;  /* 0x0000002318199224 */ /* 0x040fe400078e0219 */
[----:B------:R-:W-:Y:S01]  /*17c0*/  @!P1 IMAD.WIDE.U32 R34, R24, R34, R26 ;  /* 0x0000002218229225 */ /* 0x000fe200078e001a */
[----:B------:R-:W-:Y:S02]  /*17d0*/  @!P4 IADD3.X R33, PT, PT, R54, R33, RZ, P6, !PT ;  /* 0x000000213621c210 */ /* 0x000fe400037fe4ff */
[----:B--2---:R-:W-:Y:S02]  /*17e0*/  @!P4 IADD3 R44, P6, PT, R37, R44, RZ ;  /* 0x0000002c252cc210 */ /* 0x004fe40007fde0ff */
[----:B------:R-:W-:Y:S02]  /*17f0*/  @!P1 IADD3 R37, PT, PT, R35, R25, RZ ;  /* 0x0000001923259210 */ /* 0x000fe40007ffe0ff */
[----:B------:R-:W-:Y:S02]  /*1800*/  CS2R R24, SRZ ;  /* 0x0000000000187805 */ /* 0x000fe4000001ff00 */
[----:B------:R-:W-:-:S02]  /*1810*/  CS2R R68, SRZ ;  /* 0x0000000000447805 */ /* 0x000fc4000001ff00 */
[C---:B------:R-:W-:Y:S02]  /*1820*/  @!P1 SHF.L.U32 R35, R34.reuse, 0x2, RZ ;  /* 0x0000000222239819 */ /* 0x040fe400000006ff */
[----:B------:R0:W5:Y:S01]  /*1830*/  @!P2 LDG.E.64 R24, desc[UR12][R50.64] ;  /* 0x0000000c3218a981 */ /* 0x000162000c1e1b00 */
[----:B------:R-:W-:-:S03]  /*1840*/  @!P1 SHF.L.U64.HI R37, R34, 0x2, R37 ;  /* 0x0000000222259819 */ /* 0x000fc60000010225 */
[----:B------:R-:W5:Y:S01]  /*1850*/  @!P2 LDG.E.64 R68, desc[UR12][R52.64] ;  /* 0x0000000c3444a981 */ /* 0x000f62000c1e1b00 */
[----:B0-----:R-:W-:Y:S02]  /*1860*/  IADD3 R50, PT, PT, R39, 0xe0, RZ ;  /* 0x000000e027327810 */ /* 0x001fe40007ffe0ff */
[----:B------:R-:W-:Y:S02]  /*1870*/  CS2R R66, SRZ ;  /* 0x0000000000427805 */ /* 0x000fe4000001ff00 */
[----:B------:R-:W-:Y:S02]  /*1880*/  ISETP.GE.U32.AND P2, PT, R50, UR16, PT ;  /* 0x0000001032007c0c */ /* 0x000fe4000bf46070 */
[----:B------:R-:W-:Y:S02]  /*1890*/  CS2R R26, SRZ ;  /* 0x00000000001a7805 */ /* 0x000fe4000001ff00 */
[----:B------:R-:W-:Y:S02]  /*18a0*/  SHF.R.S32.HI R34, RZ, 0x1f, R50 ;  /* 0x0000001fff227819 */ /* 0x000fe40000011432 */
[----:B------:R-:W-:Y:S01]  /*18b0*/  CS2R R64, SRZ ;  /* 0x0000000000407805 */ /* 0x000fe2000001ff00 */
[----:B------:R0:W5:Y:S01]  /*18c0*/  @!P5 LDG.E.64 R66, desc[UR12][R30.64] ;  /* 0x0000000c1e42d981 */ /* 0x000162000c1e1b00 */
[----:B------:R-:W-:-:S03]  /*18d0*/  ISETP.GE.AND.EX P2, PT, R34, UR17, PT, P2 ;  /* 0x0000001122007c0c */ /* 0x000fc6000bf46320 */
[----:B------:R1:W5:Y:S04]  /*18e0*/  @!P5 LDG.E.64 R26, desc[UR12][R28.64] ;  /* 0x0000000c1c1ad981 */ /* 0x000368000c1e1b00 */
[----:B------:R2:W5:Y:S01]  /*18f0*/  @!P3 LDG.E.64 R64, desc[UR12][R40.64] ;  /* 0x0000000c2840b981 */ /* 0x000562000c1e1b00 */
[----:B0-----:R-:W-:Y:S02]  /*1900*/  CS2R R30, SRZ ;  /* 0x00000000001e7805 */ /* 0x001fe4000001ff00 */
[----:B------:R-:W-:Y:S02]  /*1910*/  CS2R R60, SRZ ;  /* 0x00000000003c7805 */ /* 0x000fe4000001ff00 */
[----:B------:R-:W-:Y:S02]  /*1920*/  @!P4 IADD3.X R45, PT, PT, R54, R45, RZ, P6, !PT ;  /* 0x0000002d362dc210 */ /* 0x000fe400037fe4ff */
[----:B------:R-:W-:-:S02]  /*1930*/  CS2R R58, SRZ ;  /* 0x00000000003a7805 */ /* 0x000fc4000001ff00 */
[----:B-1----:R-:W-:Y:S02]  /*1940*/  CS2R R28, SRZ ;  /* 0x00000000001c7805 */ /* 0x002fe4000001ff00 */
[----:B------:R-:W-:Y:S01]  /*1950*/  CS2R R56, SRZ ;  /* 0x0000000000387805 */ /* 0x000fe2000001ff00 */
[----:B------:R0:W5:Y:S01]  /*1960*/  @!P0 LDG.E.64 R30, desc[UR12][R48.64] ;  /* 0x0000000c301e8981 */ /* 0x000162000c1e1b00 */
[----:B--2---:R-:W1:Y:S03]  /*1970*/  @!P1 LDC.64 R40, c[0x0][0x3a0] ;  /* 0x0000e800ff289b82 */ /* 0x004e660000000a00 */
[----:B------:R2:W5:Y:S01]  /*1980*/  @!P3 LDG.E.64 R28, desc[UR12][R42.64] ;  /* 0x0000000c2a1cb981 */ /* 0x000562000c1e1b00 */
[----:B------:R-:W-:-:S03]  /*1990*/  IADD3 R39, PT, PT, R39, 0xf0, RZ ;  /* 0x000000f027277810 */ /* 0x000fc60007ffe0ff */
[----:B------:R4:W5:Y:S01]  /*19a0*/  @!P4 LDG.E.64 R60, desc[UR12][R32.64] ;  /* 0x0000000c203cc981 */ /* 0x000962000c1e1b00 */
[----:B0-----:R-:W0:Y:S03]  /*19b0*/  @!P1 LDC.64 R48, c[0x0][0x398] ;  /* 0x0000e600ff309b82 */ /* 0x001e260000000a00 */
[----:B------:R-:W5:Y:S04]  /*19c0*/  LDL R52, [R1] ;  /* 0x0000000001347983 */ /* 0x000f680000100800 */
[----:B------:R-:W5:Y:S01]  /*19d0*/  LDL R53, [R1+0x4] ;  /* 0x0000040001357983 */ /* 0x000f620000100800 */
[----:B--2---:R-:W2:Y:S01]  /*19e0*/  @!P2 LDC.64 R42, c[0x0][0x3f8] ;  /* 0x0000fe00ff2aab82 */ /* 0x004ea20000000a00 */
[----:B------:R-:W-:-:S02]  /*19f0*/  ISETP.GE.U32.AND P0, PT, R39, UR16, PT ;  /* 0x0000001027007c0c */ /* 0x000fc4000bf06070 */
[----:B------:R-:W-:-:S04]  /*1a00*/  SHF.R.S32.HI R38, RZ, 0x1f, R39 ;  /* 0x0000001fff267819 */ /* 0x000fc80000011427 */
[----:B------:R-:W-:Y:S02]  /*1a10*/  ISETP.GE.AND.EX P0, PT, R38, UR17, PT, P0 ;  /* 0x0000001126007c0c */ /* 0x000fe4000bf06300 */
[----:B-1----:R-:W-:Y:S02]  /*1a20*/  @!P1 IADD3 R40, P3, PT, R35, R40, RZ ;  /* 0x0000002823289210 */ /* 0x002fe40007f7e0ff */
[----:B----4-:R-:W-:Y:S02]  /*1a30*/  CS2R R32, SRZ ;  /* 0x0000000000207805 */ /* 0x010fe4000001ff00 */
[----:B------:R-:W-:Y:S02]  /*1a40*/  @!P1 IADD3.X R41, PT, PT, R37, R41, RZ, P3, !PT ;  /* 0x0000002925299210 */ /* 0x000fe40001ffe4ff */
[----:B0-----:R-:W-:Y:S02]  /*1a50*/  @!P1 IADD3 R48, P3, PT, R35, R48, RZ ;  /* 0x0000003023309210 */ /* 0x001fe40007f7e0ff */
[----:B------:R0:W5:Y:S01]  /*1a60*/  @!P4 LDG.E.64 R32, desc[UR12][R44.64] ;  /* 0x0000000c2c20c981 */ /* 0x000162000c1e1b00 */
[----:B------:R-:W-:Y:S01]  /*1a70*/  @!P2 MOV R35, R7 ;  /* 0x000000070023a202 */ /* 0x000fe20000000f00 */
[----:B--2---:R-:W-:Y:S01]  /*1a80*/  @!P2 IMAD R36, R34, R42, RZ ;  /* 0x0000002a2224a224 */ /* 0x004fe200078e02ff */
[----:B------:R-:W-:Y:S01]  /*1a90*/  @!P2 MOV R34, R4 ;  /* 0x000000040022a202 */ /* 0x000fe20000000f00 */
[----:B------:R1:W5:Y:S01]  /*1aa0*/  @!P1 LDG.E.64 R58, desc[UR12][R40.64] ;  /* 0x0000000c283a9981 */ /* 0x000362000c1e1b00 */
[----:B0-----:R-:W0:Y:S01]  /*1ab0*/  @!P0 LDC.64 R44, c[0x0][0x3f8] ;  /* 0x0000fe00ff2c8b82 */ /* 0x001e220000000a00 */
[----:B------:R-:W-:-:S02]  /*1ac0*/  @!P2 IMAD R36, R50, R43, R36 ;  /* 0x0000002b3224a224 */ /* 0x000fc400078e0224 */
[----:B------:R-:W-:Y:S01]  /*1ad0*/  @!P2 IMAD.WIDE.U32 R42, R50, R42, R34 ;  /* 0x0000002a322aa225 */ /* 0x000fe200078e0022 */
[----:B------:R-:W-:Y:S02]  /*1ae0*/  CS2R R34, SRZ ;  /* 0x0000000000227805 */ /* 0x000fe4000001ff00 */
[----:B------:R-:W-:Y:S02]  /*1af0*/  @!P1 IADD3.X R49, PT, PT, R37, R49, RZ, P3, !PT ;  /* 0x0000003125319210 */ /* 0x000fe40001ffe4ff */
[----:B------:R-:W2:Y:S03]  /*1b00*/  LDC.64 R50, c[0x0][0x3a8] ;  /* 0x0000ea00ff327b82 */ /* 0x000ea60000000a00 */
[----:B------:R4:W5:Y:S05]  /*1b10*/  @!P1 LDG.E.64 R34, desc[UR12][R48.64] ;  /* 0x0000000c30229981 */ /* 0x00096a000c1e1b00 */
[----:B-1----:R-:W1:Y:S08]  /*1b20*/  @!P2 LDC.64 R40, c[0x0][0x3a0] ;  /* 0x0000e800ff28ab82 */ /* 0x002e700000000a00 */
[----:B----4-:R-:W4:Y:S01]  /*1b30*/  @!P2 LDC.64 R48, c[0x0][0x398] ;  /* 0x0000e600ff30ab82 */ /* 0x010f220000000a00 */
[----:B------:R-:W-:-:S02]  /*1b40*/  @!P2 IADD3 R36, PT, PT, R43, R36, RZ ;  /* 0x000000242b24a210 */ /* 0x000fc40007ffe0ff */
[----:B------:R-:W-:Y:S01]  /*1b50*/  @!P2 SHF.L.U32 R37, R42, 0x2, RZ ;  /* 0x000000022a25a819 */ /* 0x000fe200000006ff */
[----:B0-----:R-:W-:Y:S01]  /*1b60*/  @!P0 IMAD R38, R38, R44, RZ ;  /* 0x0000002c26268224 */ /* 0x001fe200078e02ff */
[----:B------:R-:W-:Y:S02]  /*1b70*/  @!P2 SHF.L.U64.HI R36, R42, 0x2, R36 ;  /* 0x000000022a24a819 */ /* 0x000fe40000010224 */
[----:B------:R-:W-:Y:S02]  /*1b80*/  @!P0 MOV R42, R4 ;  /* 0x00000004002a8202 */ /* 0x000fe40000000f00 */
[----:B------:R-:W-:Y:S01]  /*1b90*/  @!P0 MOV R43, R7 ;  /* 0x00000007002b8202 */ /* 0x000fe20000000f00 */
[----:B------:R-:W-:Y:S01]  /*1ba0*/  @!P0 IMAD R38, R39, R45, R38 ;  /* 0x0000002d27268224 */ /* 0x000fe200078e0226 */
[----:B-1----:R-:W-:Y:S01]  /*1bb0*/  @!P2 IADD3 R40, P1, PT, R37, R40, RZ ;  /* 0x000000282528a210 */ /* 0x002fe20007f3e0ff */
[----:B------:R-:W-:-:S03]  /*1bc0*/  @!P0 IMAD.WIDE.U32 R44, R39, R44, R42 ;  /* 0x0000002c272c8225 */ /* 0x000fc600078e002a */
[----:B------:R-:W0:Y:S01]  /*1bd0*/  @!P0 LDC.64 R42, c[0x0][0x3a0] ;  /* 0x0000e800ff2a8b82 */ /* 0x000e220000000a00 */
[----:B------:R-:W-:Y:S02]  /*1be0*/  @!P2 IADD3.X R41, PT, PT, R36, R41, RZ, P1, !PT ;  /* 0x000000292429a210 */ /* 0x000fe40000ffe4ff */
[----:B----4-:R-:W-:-:S03]  /*1bf0*/  @!P2 IADD3 R48, P1, PT, R37, R48, RZ ;  /* 0x000000302530a210 */ /* 0x010fc60007f3e0ff */
[----:B------:R1:W5:Y:S01]  /*1c00*/  @!P2 LDG.E.64 R56, desc[UR12][R40.64] ;  /* 0x0000000c2838a981 */ /* 0x000362000c1e1b00 */
[----:B------:R-:W-:Y:S02]  /*1c10*/  @!P2 IADD3.X R49, PT, PT, R36, R49, RZ, P1, !PT ;  /* 0x000000312431a210 */ /* 0x000fe40000ffe4ff */
[----:B------:R-:W4:Y:S01]  /*1c20*/  @!P0 LDC.64 R36, c[0x0][0x398] ;  /* 0x0000e600ff248b82 */ /* 0x000f220000000a00 */
[----:B------:R-:W-:-:S04]  /*1c30*/  @!P0 IADD3 R38, PT, PT, R45, R38, RZ ;  /* 0x000000262d268210 */ /* 0x000fc80007ffe0ff */
[C---:B------:R-:W-:Y:S02]  /*1c40*/  @!P0 SHF.L.U64.HI R38, R44.reuse, 0x2, R38 ;  /* 0x000000022c268819 */ /* 0x040fe40000010226 */
[----:B------:R-:W-:Y:S02]  /*1c50*/  @!P0 SHF.L.U32 R44, R44, 0x2, RZ ;  /* 0x000000022c2c8819 */ /* 0x000fe400000006ff */
[----:B-1----:R-:W-:Y:S02]  /*1c60*/  CS2R R40, SRZ ;  /* 0x0000000000287805 */ /* 0x002fe4000001ff00 */
[----:B0-----:R-:W-:-:S04]  /*1c70*/  @!P0 IADD3 R42, P1, PT, R44, R42, RZ ;  /* 0x0000002a2c2a8210 */ /* 0x001fc80007f3e0ff */
[----:B------:R-:W5:Y:S01]  /*1c80*/  @!P2 LDG.E.64 R40, desc[UR12][R48.64] ;  /* 0x0000000c3028a981 */ /* 0x000f62000c1e1b00 */
[----:B------:R-:W-:Y:S02]  /*1c90*/  @!P0 IADD3.X R43, PT, PT, R38, R43, RZ, P1, !PT ;  /* 0x0000002b262b8210 */ /* 0x000fe40000ffe4ff */
[----:B----4-:R-:W-:Y:S01]  /*1ca0*/  @!P0 IADD3 R36, P1, PT, R44, R36, RZ ;  /* 0x000000242c248210 */ /* 0x010fe20007f3e0ff */
[----:B--2---:R-:W-:Y:S01]  /*1cb0*/  IMAD.WIDE R44, R0, 0x4, R50 ;  /* 0x00000004002c7825 */ /* 0x004fe200078e0232 */
[----:B------:R-:W5:Y:S04]  /*1cc0*/  LDL R48, [R1+0x20] ;  /* 0x0000200001307983 */ /* 0x000f680000100800 */
[----:B------:R-:W5:Y:S04]  /*1cd0*/  LDL R50, [R1+0x14] ;  /* 0x0000140001327983 */ /* 0x000f680000100800 */
[----:B------:R-:W5:Y:S04]  /*1ce0*/  LDL R51, [R1+0x1c] ;  /* 0x00001c0001337983 */ /* 0x000f680000100800 */
[----:B------:R-:W5:Y:S01]  /*1cf0*/  LDG.E.64 R44, desc[UR12][R44.64] ;  /* 0x0000000c2c2c7981 */ /* 0x000f62000c1e1b00 */
[----:B---3--:R-:W-:-:S03]  /*1d00*/  R2UR UR11, R46 ;  /* 0x000000002e0b72ca */ /* 0x008fc600000e0000 */
[----:B------:R-:W5:Y:S01]  /*1d10*/  LDL R46, [R1+0x10] ;  /* 0x00001000012e7983 */ /* 0x000f620000100800 */
[----:B------:R-:W-:Y:S02]  /*1d20*/  CS2R R54, SRZ ;  /* 0x0000000000367805 */ /* 0x000fe4000001ff00 */
[----:B------:R-:W-:-:S04]  /*1d30*/  @!P0 IADD3.X R37, PT, PT, R38, R37, RZ, P1, !PT ;  /* 0x0000002526258210 */ /* 0x000fc80000ffe4ff */
[----:B------:R0:W5:Y:S03]  /*1d40*/  @!P0 LDG.E.64 R54, desc[UR12][R42.64] ;  /* 0x0000000c2a368981 */ /* 0x000166000c1e1b00 */
[----:B------:R-:W-:Y:S02]  /*1d50*/  MOV R0, UR11 ;  /* 0x0000000b00007c02 */ /* 0x000fe40008000f00 */
[----:B0-----:R-:W-:-:S03]  /*1d60*/  CS2R R42, SRZ ;  /* 0x00000000002a7805 */ /* 0x001fc6000001ff00 */
[----:B------:R-:W-:-:S03]  /*1d70*/  FFMA.FTZ R0, -R0, UR11, R47 ;  /* 0x0000000b00007c23 */ /* 0x000fc6000801012f */
[----:B------:R0:W5:Y:S02]  /*1d80*/  @!P0 LDG.E.64 R42, desc[UR12][R36.64] ;  /* 0x0000000c242a8981 */ /* 0x000164000c1e1b00 */
[----:B------:R-:W-:-:S13]  /*1d90*/  FSETP.GTU.FTZ.AND P0, PT, R0, RZ, PT ;  /* 0x000000ff0000720b */ /* 0x000fda0003f1c000 */
[----:B------:R-:W-:-:S05]  /*1da0*/  VOTEU.ANY UP0, P0 ;  /* 0x0000000000ff7886 */ /* 0x000fca0000000100 */
[----:B------:R-:W1:Y:S01]  /*1db0*/  @UP0 LDCU UR6, c[0x0][0x3c0] ;  /* 0x00007800ff0607ac */ /* 0x000e620008000800 */
[----:B------:R-:W-:-:S13]  /*1dc0*/  PLOP3.LUT P0, PT, PT, PT, UP0, 0x80, 0x8 ;  /* 0x000000000008781c */ /* 0x000fda0003f0f008 */
[----:B-1----:R-:W-:-:S06]  /*1dd0*/  @P0 FADD.FTZ R0, R0, UR6 ;  /* 0x0000000600000e21 */ /* 0x002fcc0008010000 */
[----:B------:R-:W1:Y:S01]  /*1de0*/  @P0 MUFU.RSQ R0, R0 ;  /* 0x0000000000000308 */ /* 0x000e620000001400 */
[----:B------:R-:W-:-:S03]  /*1df0*/  UISETP.NE.AND UP1, UPT, UR14, URZ, UPT ;  /* 0x000000ff0e00728c */ /* 0x000fc6000bf25270 */
[----:B------:R-:W-:Y:S01]  /*1e00*/  UMOV UR14, 0x3f800000 ;  /* 0x3f800000000e7882 */ /* 0x000fe20000000000 */
[----:B-1----:R-:W-:-:S13]  /*1e10*/  @P0 R2UR UR6, R0 ;  /* 0x00000000000602ca */ /* 0x002fda00000e0000 */
[----:B------:R-:W-:Y:S01]  /*1e20*/  @UP0 UMOV UR14, UR6 ;  /* 0x00000006000e0c82 */ /* 0x000fe20008000000 */
[----:B0-----:R-:W-:Y:S05]  /*1e30*/  BRA.U UP1, `(.L_x_1338) ;  /* 0x0000000d01907547 */ /* 0x001fea000b800000 */
[----:B------:R-:W2:Y:S04]  /*1e40*/  LDL R49, [R1+0x24] ;  /* 0x0000240001317983 */ /* 0x000ea80000100800 */
[----:B------:R-:W3:Y:S01]  /*1e50*/  LDL R39, [R1+0x18] ;  /* 0x0000180001277983 */ /* 0x000ee20000100800 */
[----:B-----5:R-:W-:Y:S01]  /*1e60*/  FADD.FTZ R36, R46, -UR11 ;  /* 0x8000000b2e247e21 */ /* 0x020fe20008010000 */
[----:B------:R-:W-:Y:S01]  /*1e70*/  FMUL.FTZ R47, R2, R44 ;  /* 0x0000002c022f7220 */ /* 0x000fe20000410000 */
[----:B------:R-:W-:Y:S01]  /*1e80*/  FADD.FTZ R0, R50, -UR11 ;  /* 0x8000000b32007e21 */ /* 0x000fe20008010000 */
[----:B------:R-:W-:Y:S01]  /*1e90*/  FMUL.FTZ R37, R3, R45 ;  /* 0x0000002d03257220 */ /* 0x000fe20000410000 */
[----:B------:R-:W-:Y:S01]  /*1ea0*/  FMUL.FTZ R36, R36, UR14 ;  /* 0x0000000e24247c20 */ /* 0x000fe20008410000 */
[----:B------:R-:W-:Y:S01]  /*1eb0*/  FADD.FTZ R38, R48, -UR11 ;  /* 0x8000000b30267e21 */ /* 0x000fe20008010000 */
[----:B------:R-:W-:-:S03]  /*1ec0*/  FMUL.FTZ R0, R0, UR14 ;  /* 0x0000000e00007c20 */ /* 0x000fc60008410000 */
[----:B------:R-:W-:Y:S01]  /*1ed0*/  FMUL.FTZ R38, R38, UR14 ;  /* 0x0000000e26267c20 */ /* 0x000fe20008410000 */
[----:B--2---:R-:W-:Y:S01]  /*1ee0*/  MOV R46, R49 ;  /* 0x00000031002e7202 */ /* 0x004fe20000000f00 */
[----:B------:R-:W-:Y:S01]  /*1ef0*/  FADD.FTZ R49, RZ, R47 ;  /* 0x0000002fff317221 */ /* 0x000fe20000010000 */
[----:B------:R-:W-:Y:S01]  /*1f00*/  FFMA.FTZ R47, R36, R47, RZ ;  /* 0x0000002f242f7223 */ /* 0x000fe200000100ff */
[----:B------:R-:W-:Y:S02]  /*1f10*/  FFMA.FTZ R36, R2, R36, RZ ;  /* 0x0000002402247223 */ /* 0x000fe400000100ff */
[----:B------:R-:W-:Y:S01]  /*1f20*/  FADD.FTZ R49, R37, R49 ;  /* 0x0000003125317221 */ /* 0x000fe20000010000 */
[----:B------:R-:W-:Y:S01]  /*1f30*/  FFMA.FTZ R47, R0, R37, R47 ;  /* 0x00000025002f7223 */ /* 0x000fe2000001002f */
[C---:B------:R-:W-:Y:S01]  /*1f40*/  FMUL.FTZ R37, R10.reuse, R44 ;  /* 0x0000002c0a257220 */ /* 0x040fe20000410000 */
[----:B------:R-:W-:-:S03]  /*1f50*/  FFMA.FTZ R36, R10, R38, R36 ;  /* 0x000000260a247223 */ /* 0x000fc60000010024 */
[----:B------:R-:W-:Y:S01]  /*1f60*/  FFMA.FTZ R47, R38, R37, R47 ;  /* 0x00000025262f7223 */ /* 0x000fe2000001002f */
[----:B------:R-:W-:Y:S01]  /*1f70*/  FADD.FTZ R38, R46, -UR11 ;  /* 0x8000000b2e267e21 */ /* 0x000fe20008010000 */
[----:B------:R-:W-:Y:S01]  /*1f80*/  FADD.FTZ R49, R49, R37 ;  /* 0x0000002531317221 */ /* 0x000fe20000010000 */
[----:B------:R-:W-:Y:S01]  /*1f90*/  FFMA.FTZ R37, R3, R0, RZ ;  /* 0x0000000003257223 */ /* 0x000fe200000100ff */
[----:B------:R-:W-:Y:S01]  /*1fa0*/  FMUL.FTZ R0, R11, R45 ;  /* 0x0000002d0b007220 */ /* 0x000fe20000410000 */
[----:B------:R-:W-:-:S03]  /*1fb0*/  FMUL.FTZ R38, R38, UR14 ;  /* 0x0000000e26267c20 */ /* 0x000fc60008410000 */
[----:B------:R-:W-:Y:S01]  /*1fc0*/  FADD.FTZ R49, R0, R49 ;  /* 0x0000003100317221 */ /* 0x000fe20000010000 */
[----:B------:R-:W-:Y:S01]  /*1fd0*/  FFMA.FTZ R37, R11, R38, R37 ;  /* 0x000000260b257223 */ /* 0x000fe20000010025 */
[----:B------:R-:W-:Y:S01]  /*1fe0*/  FFMA.FTZ R47, R38, R0, R47 ;  /* 0x00000000262f7223 */ /* 0x000fe2000001002f */
[----:B---3--:R-:W-:Y:S01]  /*1ff0*/  FADD.FTZ R38, R39, -UR11 ;  /* 0x8000000b27267e21 */ /* 0x008fe20008010000 */
[----:B------:R-:W-:Y:S01]  /*2000*/  FMUL.FTZ R0, R12, R44 ;  /* 0x0000002c0c007220 */ /* 0x000fe20000410000 */
[----:B------:R-:W-:Y:S02]  /*2010*/  FADD.FTZ R39, RZ, R3 ;  /* 0x00000003ff277221 */ /* 0x000fe40000010000 */
[----:B------:R-:W-:Y:S01]  /*2020*/  FMUL.FTZ R38, R38, UR14 ;  /* 0x0000000e26267c20 */ /* 0x000fe20008410000 */
[----:B------:R-:W-:Y:S01]  /*2030*/  FADD.FTZ R49, R49, R0 ;  /* 0x0000000031317221 */ /* 0x000fe20000010000 */
[----:B------:R-:W-:Y:S02]  /*2040*/  FADD.FTZ R39, R11, R39 ;  /* 0x000000270b277221 */ /* 0x000fe40000010000 */
[----:B------:R-:W-:Y:S01]  /*2050*/  FFMA.FTZ R36, R12, R38, R36 ;  /* 0x000000260c247223 */ /* 0x000fe20000010024 */
[----:B------:R-:W-:Y:S01]  /*2060*/  FFMA.FTZ R47, R38, R0, R47 ;  /* 0x00000000262f7223 */ /* 0x000fe2000001002f */
[----:B------:R-:W-:Y:S01]  /*2070*/  FADD.FTZ R38, R51, -UR11 ;  /* 0x8000000b33267e21 */ /* 0x000fe20008010000 */
[C---:B------:R-:W-:Y:S01]  /*2080*/  FMUL.FTZ R0, R13.reuse, R45 ;  /* 0x0000002d0d007220 */ /* 0x040fe20000410000 */
[----:B------:R-:W-:-:S02]  /*2090*/  FADD.FTZ R39, R13, R39 ;  /* 0x000000270d277221 */ /* 0x000fc40000010000 */
[----:B------:R-:W-:Y:S01]  /*20a0*/  FMUL.FTZ R38, R38, UR14 ;  /* 0x0000000e26267c20 */ /* 0x000fe20008410000 */
[----:B------:R-:W-:Y:S01]  /*20b0*/  FADD.FTZ R49, R0, R49 ;  /* 0x0000003100317221 */ /* 0x000fe20000010000 */
[----:B------:R-:W-:Y:S02]  /*20c0*/  FADD.FTZ R39, R15, R39 ;  /* 0x000000270f277221 */ /* 0x000fe40000010000 */
[----:B------:R-:W-:Y:S01]  /*20d0*/  FFMA.FTZ R37, R13, R38, R37 ;  /* 0x000000260d257223 */ /* 0x000fe20000010025 */
[----:B------:R-:W-:Y:S01]  /*20e0*/  FFMA.FTZ R47, R38, R0, R47 ;  /* 0x00000000262f7223 */ /* 0x000fe2000001002f */
[----:B------:R-:W-:Y:S01]  /*20f0*/  FADD.FTZ R38, R52, -UR11 ;  /* 0x8000000b34267e21 */ /* 0x000fe20008010000 */
[----:B------:R-:W-:Y:S01]  /*2100*/  FMUL.FTZ R0, R14, R44 ;  /* 0x0000002c0e007220 */ /* 0x000fe20000410000 */
[----:B------:R-:W-:Y:S02]  /*2110*/  FADD.FTZ R39, R17, R39 ;  /* 0x0000002711277221 */ /* 0x000fe40000010000 */
[----:B------:R-:W-:Y:S01]  /*2120*/  FMUL.FTZ R38, R38, UR14 ;  /* 0x0000000e26267c20 */ /* 0x000fe20008410000 */
[----:B------:R-:W-:Y:S01]  /*2130*/  FADD.FTZ R49, R49, R0 ;  /* 0x0000000031317221 */ /* 0x000fe20000010000 */
[----:B------:R-:W-:-:S02]  /*2140*/  FADD.FTZ R39, R19, R39 ;  /* 0x0000002713277221 */ /* 0x000fc40000010000 */
[----:B------:R-:W-:Y:S01]  /*2150*/  FFMA.FTZ R36, R14, R38, R36 ;  /* 0x000000260e247223 */ /* 0x000fe20000010024 */
[----:B------:R-:W-:Y:S01]  /*2160*/  FFMA.FTZ R47, R38, R0, R47 ;  /* 0x00000000262f7223 */ /* 0x000fe2000001002f */
[----:B------:R-:W-:Y:S01]  /*2170*/  FADD.FTZ R38, R53, -UR11 ;  /* 0x8000000b35267e21 */ /* 0x000fe20008010000 */
[----:B------:R-:W-:Y:S01]  /*2180*/  FMUL.FTZ R0, R15, R45 ;  /* 0x0000002d0f007220 */ /* 0x000fe20000410000 */
[----:B------:R-:W-:Y:S02]  /*2190*/  FADD.FTZ R39, R21, R39 ;  /* 0x0000002715277221 */ /* 0x000fe40000010000 */
[----:B------:R-:W-:Y:S01]  /*21a0*/  FMUL.FTZ R38, R38, UR14 ;  /* 0x0000000e26267c20 */ /* 0x000fe20008410000 */
[----:B------:R-:W-:Y:S01]  /*21b0*/  FADD.FTZ R49, R0, R49 ;  /* 0x0000003100317221 */ /* 0x000fe20000010000 */
[----:B------:R-:W-:Y:S02]  /*21c0*/  FADD.FTZ R39, R23, R39 ;  /* 0x0000002717277221 */ /* 0x000fe40000010000 */
[----:B------:R-:W-:Y:S01]  /*21d0*/  FFMA.FTZ R37, R15, R38, R37 ;  /* 0x000000260f257223 */ /* 0x000fe20000010025 */
[----:B------:R-:W-:Y:S01]  /*21e0*/  FFMA.FTZ R47, R38, R0, R47 ;  /* 0x00000000262f7223 */ /* 0x000fe2000001002f */
[----:B------:R-:W-:Y:S01]  /*21f0*/  FADD.FTZ R38, R76, -UR11 ;  /* 0x8000000b4c267e21 */ /* 0x000fe20008010000 */
[----:B------:R-:W-:Y:S01]  /*2200*/  FMUL.FTZ R0, R16, R44 ;  /* 0x0000002c10007220 */ /* 0x000fe20000410000 */
        /* <DEDUP_REMOVED lines=31> */
[----:B------:R-:W-:-:S03]  /*2400*/  FMUL.FTZ R0, R20, R44 ;  /* 0x0000002c14007220 */ /* 0x000fc60000410000 */
[----:B------:R-:W-:Y:S01]  /*2410*/  FMUL.FTZ R38, R38, UR14 ;  /* 0x0000000e26267c20 */ /* 0x000fe20008410000 */
[----:B------:R-:W-:-:S03]  /*2420*/  FADD.FTZ R49, R49, R0 ;  /* 0x0000000031317221 */ /* 0x000fc60000010000 */
        /* <DEDUP_REMOVED lines=116> */
[----:B------:R-:W-:-:S04]  /*2b70*/  FADD.FTZ R38, RZ, R2 ;  /* 0x00000002ff267221 */ /* 0x000fc80000010000 */
[----:B------:R-:W-:-:S04]  /*2b80*/  FADD.FTZ R38, R10, R38 ;  /* 0x000000260a267221 */ /* 0x000fc80000010000 */
        /* <DEDUP_REMOVED lines=13> */
[----:B------:R-:W-:Y:S01]  /*2c60*/  FADD.FTZ R38, R42, R38 ;  /* 0x000000262a267221 */ /* 0x000fe20000010000 */
[----:B------:R-:W-:Y:S06]  /*2c70*/  BRA `(.L_x_1339) ;  /* 0x0000002000087947 */ /* 0x000fec0003800000 */
.L_x_1338:
[----:B-----5:R-:W-:Y:S01]  /*2c80*/  FADD.FTZ R36, R46, -UR11 ;  /* 0x8000000b2e247e21 */ /* 0x020fe20008010000 */
[----:B------:R-:W-:-:S03]  /*2c90*/  FADD.FTZ R0, R50, -UR11 ;  /* 0x8000000b32007e21 */ /* 0x000fc60008010000 */
[----:B------:R-:W-:Y:S01]  /*2ca0*/  FMUL.FTZ R36, R36, UR14 ;  /* 0x0000000e24247c20 */ /* 0x000fe20008410000 */
[----:B------:R-:W-:-:S03]  /*2cb0*/  FMUL.FTZ R0, R0, UR14 ;  /* 0x0000000e00007c20 */ /* 0x000fc60008410000 */
        /* <DEDUP_REMOVED lines=24> */
[----:B------:R-:W-:-:S04]  /*2e40*/  FADD.FTZ R46, R48, -UR11 ;  /* 0x8000000b302e7e21 */ /* 0x000fc80008010000 */
[----:B------:R-:W-:-:S04]  /*2e50*/  FMUL.FTZ R46, R46, UR14 ;  /* 0x0000000e2e2e7c20 */ /* 0x000fc80008410000 */
[----:B------:R-:W-:-:S04]  /*2e60*/  FFMA.FTZ R48, R44, R46, R8 ;  /* 0x0000002e2c307223 */ /* 0x000fc80000010008 */
[----:B------:R-:W-:-:S06]  /*2e70*/  FMUL.FTZ R49, R48, -1.4426950216293334961 ;  /* 0xbfb8aa3b30317820 */ /* 0x000fcc0000410000 */
[----:B------:R-:W0:Y:S02]  /*2e80*/  MUFU.EX2 R49, R49 ;  /* 0x0000003100317308 */ /* 0x000e240000000800 */
[----:B0-----:R-:W-:-:S06]  /*2e90*/  FADD.FTZ R49, R49, 1 ;  /* 0x3f80000031317421 */ /* 0x001fcc0000010000 */
[----:B------:R-:W0:Y:S02]  /*2ea0*/  MUFU.RCP R49, R49 ;  /* 0x0000003100317308 */ /* 0x000e240000001000 */
[----:B0-----:R-:W-:-:S04]  /*2eb0*/  FADD.FTZ R50, -R49, 1 ;  /* 0x3f80000031327421 */ /* 0x001fc80000010100 */
[----:B------:R-:W-:Y:S02]  /*2ec0*/  FFMA.FTZ R48, R48, R50, 1 ;  /* 0x3f80000030307423 */ /* 0x000fe40000010032 */
[----:B------:R-:W2:Y:S01]  /*2ed0*/  LDL R50, [R1+0x24] ;  /* 0x0000240001327983 */ /* 0x000ea20000100800 */
[----:B------:R-:W-:Y:S01]  /*2ee0*/  FMUL.FTZ R49, R10, R49 ;  /* 0x000000310a317220 */ /* 0x000fe20000410000 */
[----:B------:R-:W-:Y:S01]  /*2ef0*/  FFMA.FTZ R36, R36, R47, RZ ;  /* 0x0000002f24247223 */ /* 0x000fe200000100ff */
[----:B------:R-:W-:Y:S02]  /*2f00*/  FADD.FTZ R47, RZ, R47 ;  /* 0x0000002fff2f7221 */ /* 0x000fe40000010000 */
[----:B------:R-:W-:-:S04]  /*2f10*/  FMUL.FTZ R48, R49, R48 ;  /* 0x0000003031307220 */ /* 0x000fc80000410000 */
[----:B------:R-:W-:Y:S01]  /*2f20*/  FADD.FTZ R47, R47, R48 ;  /* 0x000000302f2f7221 */ /* 0x000fe20000010000 */
[-C--:B------:R-:W-:Y:S01]  /*2f30*/  FFMA.FTZ R36, R46, R48.reuse, R36 ;  /* 0x000000302e247223 */ /* 0x080fe20000010024 */
[----:B------:R-:W-:-:S04]  /*2f40*/  FMUL.FTZ R48, R44, R48 ;  /* 0x000000302c307220 */ /* 0x000fc80000410000 */
[----:B------:R-:W-:Y:S01]  /*2f50*/  FFMA.FTZ R37, R46, R48, R37 ;  /* 0x000000302e257223 */ /* 0x000fe20000010025 */
[----:B------:R-:W-:Y:S01]  /*2f60*/  FADD.FTZ R39, R39, R48 ;  /* 0x0000003027277221 */ /* 0x000fe20000010000 */
[----:B--2---:R-:W-:-:S04]  /*2f70*/  FADD.FTZ R46, R50, -UR11 ;  /* 0x8000000b322e7e21 */ /* 0x004fc80008010000 */
        /* <DEDUP_REMOVED lines=28> */
[----:B------:R-:W-:-:S04]  /*3140*/  FMUL.FTZ R48, R49, R48 ;  /* 0x0000003031307220 */ /* 0x000fc80000410000 */
[----:B------:R-:W-:Y:S01]  /*3150*/  FADD.FTZ R47, R47, R48 ;  /* 0x000000302f2f7221 */ /* 0x000fe20000010000 */
[-C--:B------:R-:W-:Y:S01]  /*3160*/  FFMA.FTZ R36, R46, R48.reuse, R36 ;  /* 0x000000302e247223 */ /* 0x080fe20000010024 */
[----:B------:R-:W-:-:S04]  /*3170*/  FMUL.FTZ R48, R44, R48 ;  /* 0x000000302c307220 */ /* 0x000fc80000410000 */
[----:B------:R-:W-:Y:S01]  /*3180*/  FFMA.FTZ R37, R46, R48, R37 ;  /* 0x000000302e257223 */ /* 0x000fe20000010025 */
        /* <DEDUP_REMOVED lines=413> */
[----:B------:R-:W-:Y:S01]  /*4b60*/  FADD.FTZ R47, R55, -UR11 ;  /* 0x8000000b372f7e21 */ /* 0x000fe20008010000 */
[-C--:B------:R-:W-:Y:S01]  /*4b70*/  FFMA.FTZ R36, R48, R49.reuse, R36 ;  /* 0x0000003130247223 */ /* 0x080fe20000010024 */
[----:B------:R-:W-:Y:S02]  /*4b80*/  FMUL.FTZ R49, R44, R49 ;  /* 0x000000312c317220 */ /* 0x000fe40000410000 */
[----:B------:R-:W-:Y:S02]  /*4b90*/  FMUL.FTZ R47, R47, UR14 ;  /* 0x0000000e2f2f7c20 */ /* 0x000fe40008410000 */
        /* <DEDUP_REMOVED lines=15> */
[----:B------:R-:W-:-:S07]  /*4c90*/  FADD.FTZ R49, R49, R46 ;  /* 0x0000002e31317221 */ /* 0x000fce0000010000 */
.L_x_1339:
[----:B------:R-:W0:Y:S01]  /*4ca0*/  S2R R53, SR_LANEID ;  /* 0x0000000000357919 */ /* 0x000e220000000000 */
[----:B------:R-:W-:Y:S01]  /*4cb0*/  MOV R46, R47 ;  /* 0x0000002f002e7202 */ /* 0x000fe20000000f00 */
[----:B------:R-:W1:Y:S01]  /*4cc0*/  S2UR UR9, SR_CgaCtaId ;  /* 0x00000000000979c3 */ /* 0x000e620000008800 */
[----:B------:R-:W-:Y:S01]  /*4cd0*/  MOV R47, R49 ;  /* 0x00000031002f7202 */ /* 0x000fe20000000f00 */
[----:B------:R-:W-:Y:S01]  /*4ce0*/  UMOV UR7, 0x400 ;  /* 0x0000040000077882 */ /* 0x000fe20000000000 */
[----:B------:R-:W-:Y:S01]  /*4cf0*/  BSSY.RECONVERGENT B0, `(.L_x_1340) ;  /* 0x0000028000007945 */ /* 0x000fe20003800200 */
[----:B------:R-:W2:Y:S01]  /*4d00*/  SHFL.DOWN PT, R0, R46, 0x1, 0x1f ;  /* 0x08201f002e007f89 */ /* 0x000ea200000e0000 */
[----:B------:R-:W-:-:S03]  /*4d10*/  UIADD3 UR6, UPT, UPT, UR7, 0xd0, URZ ;  /* 0x000000d007067890 */ /* 0x000fc6000fffe0ff */
[----:B------:R-:W3:Y:S01]  /*4d20*/  SHFL.DOWN PT, R48, R47, 0x1, 0x1f ;  /* 0x08201f002f307f89 */ /* 0x000ee200000e0000 */
[----:B-1----:R-:W-:Y:S01]  /*4d30*/  ULEA UR6, UR9, UR6, 0x18 ;  /* 0x0000000609067291 */ /* 0x002fe2000f8ec0ff */
[C---:B0-----:R-:W-:Y:S02]  /*4d40*/  ISETP.GT.AND P0, PT, R53.reuse, 0x1e, PT ;  /* 0x0000001e3500780c */ /* 0x041fe40003f04270 */
[----:B------:R-:W-:-:S11]  /*4d50*/  ISETP.GT.AND P1, PT, R53, 0xf, PT ;  /* 0x0000000f3500780c */ /* 0x000fd60003f24270 */
[----:B--2---:R-:W-:Y:S01]  /*4d60*/  @!P0 FADD.FTZ R46, R0, R46 ;  /* 0x0000002e002e8221 */ /* 0x004fe20000010000 */
[----:B---3--:R-:W-:Y:S01]  /*4d70*/  @!P0 FADD.FTZ R47, R48, R47 ;  /* 0x0000002f302f8221 */ /* 0x008fe20000010000 */
[----:B------:R-:W-:-:S03]  /*4d80*/  ISETP.GT.AND P0, PT, R53, 0x1d, PT ;  /* 0x0000001d3500780c */ /* 0x000fc60003f04270 */
[----:B------:R-:W0:Y:S04]  /*4d90*/  SHFL.DOWN PT, R0, R46, 0x2, 0x1f ;  /* 0x08401f002e007f89 */ /* 0x000e2800000e0000 */
[----:B------:R-:W1:Y:S06]  /*4da0*/  SHFL.DOWN PT, R48, R47, 0x2, 0x1f ;  /* 0x08401f002f307f89 */ /* 0x000e6c00000e0000 */
[----:B0-----:R-:W-:Y:S01]  /*4db0*/  @!P0 FADD.FTZ R46, R46, R0 ;  /* 0x000000002e2e8221 */ /* 0x001fe20000010000 */
[----:B-1----:R-:W-:-:S04]  /*4dc0*/  @!P0 FADD.FTZ R47, R47, R48 ;  /* 0x000000302f2f8221 */ /* 0x002fc80000010000 */
        /* <DEDUP_REMOVED lines=8> */
[----:B------:R-:W2:Y:S01]  /*4e50*/  SHFL.DOWN PT, R48, R47, 0x8, 0x1f ;  /* 0x09001f002f307f89 */ /* 0x000ea200000e0000 */
[----:B-1----:R-:W-:Y:S01]  /*4e60*/  FADD.FTZ R49, R46, R49 ;  /* 0x000000312e317221 */ /* 0x002fe20000010000 */
[----:B0-----:R-:W-:Y:S01]  /*4e70*/  LEA R52, R0, UR6, 0x4 ;  /* 0x0000000600347c11 */ /* 0x001fe2000f8e20ff */
[----:B--2---:R-:W-:-:S03]  /*4e80*/  FADD.FTZ R48, R47, R48 ;  /* 0x000000302f307221 */ /* 0x004fc60000010000 */
[----:B------:R-:W-:Y:S01]  /*4e90*/  FSEL R46, R46, R49, P0 ;  /* 0x000000312e2e7208 */ /* 0x000fe20000000000 */
[----:B------:R0:W-:Y:S01]  /*4ea0*/  STS.128 [R52], R36 ;  /* 0x0000002434007388 */ /* 0x0001e20000000c00 */
[----:B------:R-:W-:-:S03]  /*4eb0*/  FSEL R47, R47, R48, P0 ;  /* 0x000000302f2f7208 */ /* 0x000fc60000000000 */
[----:B------:R0:W1:Y:S04]  /*4ec0*/  SHFL.DOWN PT, R51, R46, 0x10, 0x1f ;  /* 0x0a001f002e337f89 */ /* 0x00006800000e0000 */
[----:B------:R0:W2:Y:S01]  /*4ed0*/  SHFL.DOWN PT, R50, R47, 0x10, 0x1f ;  /* 0x0a001f002f327f89 */ /* 0x0000a200000e0000 */
        /* <DEDUP_REMOVED lines=9> */
.L_x_1341:
[----:B------:R-:W-:Y:S05]  /*4f70*/  BSYNC.RECONVERGENT B0 ;  /* 0x0000000000007941 */ /* 0x000fea0003800200 */
.L_x_1340:
[----:B------:R-:W-:Y:S01]  /*4f80*/  BAR.SYNC.DEFER_BLOCKING 0x0 ;  /* 0x0000000000007b1d */ /* 0x000fe20000010000 */
[C---:B------:R-:W-:Y:S02]  /*4f90*/  ISETP.NE.AND P0, PT, R0.reuse, RZ, PT ;  /* 0x000000ff0000720c */ /* 0x040fe40003f05270 */
[----:B------:R-:W-:-:S03]  /*4fa0*/  ISETP.GT.U32.AND P1, PT, R0, 0x29, PT ;  /* 0x000000290000780c */ /* 0x000fc60003f24070 */
[----:B------:R-:W-:Y:S08]  /*4fb0*/  BSSY.RECONVERGENT B0, `(.L_x_1342) ;  /* 0x0000035000007945 */ /* 0x000ff00003800200 */
[----:B------:R-:W-:Y:S05]  /*4fc0*/  @P0 BRA `(.L_x_1343) ;  /* 0x0000000000cc0947 */ /* 0x000fea0003800000 */
[----:B------:R-:W-:-:S09]  /*4fd0*/  ULEA UR6, UR9, UR7, 0x18 ;  /* 0x0000000709067291 */ /* 0x000fd2000f8ec0ff */
[----:B-123--:R-:W1:Y:S02]  /*4fe0*/  LDS.128 R48, [UR6+0x20] ;  /* 0x00002006ff307984 */ /* 0x00ee640008000c00 */
[----:B-1----:R-:W-:Y:S01]  /*4ff0*/  FADD.FTZ R48, R46, R48 ;  /* 0x000000302e307221 */ /* 0x002fe20000010000 */
[----:B0-----:R-:W-:-:S03]  /*5000*/  FADD.FTZ R46, R47, R49 ;  /* 0x000000312f2e7221 */ /* 0x001fc60000010000 */
[----:B------:R-:W-:Y:S01]  /*5010*/  FADD.FTZ R47, R48, R50 ;  /* 0x00000032302f7221 */ /* 0x000fe20000010000 */
[----:B------:R-:W-:Y:S02]  /*5020*/  FADD.FTZ R46, R46, R51 ;  /* 0x000000332e2e7221 */ /* 0x000fe40000010000 */
[----:B------:R-:W0:Y:S02]  /*5030*/  LDS.128 R48, [UR6+0x30] ;  /* 0x00003006ff307984 */ /* 0x000e240008000c00 */
[----:B0-----:R-:W-:Y:S01]  /*5040*/  FADD.FTZ R47, R47, R48 ;  /* 0x000000302f2f7221 */ /* 0x001fe20000010000 */
[----:B------:R-:W-:-:S03]  /*5050*/  FADD.FTZ R46, R46, R49 ;  /* 0x000000312e2e7221 */ /* 0x000fc60000010000 */
        /* <DEDUP_REMOVED lines=41> */
[----:B------:R-:W-:-:S07]  /*52f0*/  FADD.FTZ R47, R49, R51 ;  /* 0x00000033312f7221 */ /* 0x000fce0000010000 */
.L_x_1343:
[----:B------:R-:W-:Y:S05]  /*5300*/  BSYNC.RECONVERGENT B0 ;  /* 0x0000000000007941 */ /* 0x000fea0003800200 */
.L_x_1342:
[----:B------:R-:W-:Y:S06]  /*5310*/  BAR.SYNC.DEFER_BLOCKING 0x0 ;  /* 0x0000000000007b1d */ /* 0x000fec0000010000 */
[----:B------:R-:W-:Y:S04]  /*5320*/  BSSY.RECONVERGENT B0, `(.L_x_1344) ;  /* 0x000004e000007945 */ /* 0x000fe80003800200 */
[----:B------:R-:W-:Y:S05]  /*5330*/  @P1 BRA `(.L_x_1345) ;  /* 0x0000000400301947 */ /* 0x000fea0003800000 */
[----:B-123--:R-:W0:Y:S02]  /*5340*/  LDS.128 R48, [R52+0x2a0] ;  /* 0x0002a00034307984 */ /* 0x00ee240000000c00 */
[----:B0-----:R-:W-:Y:S01]  /*5350*/  FADD.FTZ R36, R36, R48 ;  /* 0x0000003024247221 */ /* 0x001fe20000010000 */
[----:B------:R-:W-:Y:S01]  /*5360*/  FADD.FTZ R53, R37, R49 ;  /* 0x0000003125357221 */ /* 0x000fe20000010000 */
[----:B------:R-:W-:Y:S01]  /*5370*/  FADD.FTZ R49, R38, R50 ;  /* 0x0000003226317221 */ /* 0x000fe20000010000 */
[----:B------:R-:W-:Y:S02]  /*5380*/  FADD.FTZ R48, R39, R51 ;  /* 0x0000003327307221 */ /* 0x000fe40000010000 */
[----:B------:R-:W-:Y:S02]  /*5390*/  MOV R50, R36 ;  /* 0x0000002400327202 */ /* 0x000fe40000000f00 */
[----:B------:R-:W0:Y:S03]  /*53a0*/  LDS.128 R36, [R52+0x540] ;  /* 0x0005400034247984 */ /* 0x000e260000000c00 */
[----:B0-----:R-:W-:Y:S01]  /*53b0*/  FADD.FTZ R51, R50, R36 ;  /* 0x0000002432337221 */ /* 0x001fe20000010000 */
[----:B------:R-:W-:Y:S01]  /*53c0*/  FADD.FTZ R50, R53, R37 ;  /* 0x0000002535327221 */ /* 0x000fe20000010000 */
[----:B------:R-:W-:Y:S01]  /*53d0*/  FADD.FTZ R49, R49, R38 ;  /* 0x0000002631317221 */ /* 0x000fe20000010000 */
[----:B------:R-:W-:-:S02]  /*53e0*/  FADD.FTZ R48, R48, R39 ;  /* 0x0000002730307221 */ /* 0x000fc40000010000 */
[----:B------:R-:W0:Y:S02]  /*53f0*/  LDS.128 R36, [R52+0x7e0] ;  /* 0x0007e00034247984 */ /* 0x000e240000000c00 */
[----:B0-----:R-:W-:Y:S01]  /*5400*/  FADD.FTZ R51, R51, R36 ;  /* 0x0000002433337221 */ /* 0x001fe20000010000 */
[----:B------:R-:W-:Y:S01]  /*5410*/  FADD.FTZ R50, R50, R37 ;  /* 0x0000002532327221 */ /* 0x000fe20000010000 */
[----:B------:R-:W-:Y:S01]  /*5420*/  FADD.FTZ R49, R49, R38 ;  /* 0x0000002631317221 */ /* 0x000fe20000010000 */
[----:B------:R-:W-:Y:S02]  /*5430*/  FADD.FTZ R48, R48, R39 ;  /* 0x0000002730307221 */ /* 0x000fe40000010000 */
[----:B------:R-:W0:Y:S02]  /*5440*/  LDS.128 R36, [R52+0xa80] ;  /* 0x000a800034247984 */ /* 0x000e240000000c00 */
        /* <DEDUP_REMOVED lines=58> */
[----:B------:R-:W-:-:S07]  /*57f0*/  FADD.FTZ R39, R48, R39 ;  /* 0x0000002730277221 */ /* 0x000fce0000010000 */
.L_x_1345:
[----:B------:R-:W-:Y:S05]  /*5800*/  BSYNC.RECONVERGENT B0 ;  /* 0x0000000000007941 */ /* 0x000fea0003800200 */
.L_x_1344:
[----:B------:R-:W-:Y:S04]  /*5810*/  BSSY.RECONVERGENT B0, `(.L_x_1346) ;  /* 0x000001e000007945 */ /* 0x000fe80003800200 */
[----:B------:R-:W-:Y:S05]  /*5820*/  @P1 BRA `(.L_x_1347) ;  /* 0x0000000000701947 */ /* 0x000fea0003800000 */
[----:B0-----:R-:W1:Y:S01]  /*5830*/  LDC.64 R52, c[0x0][0x3d8] ;  /* 0x0000f600ff347b82 */ /* 0x001e620000000a00 */
[----:B--2---:R-:W-:-:S05]  /*5840*/  MOV R50, UR8 ;  /* 0x0000000800327c02 */ /* 0x004fca0008000f00 */
[----:B------:R-:W-:Y:S02]  /*5850*/  IMAD R50, R50, 0x2a, R0 ;  /* 0x0000002a32327824 */ /* 0x000fe400078e0200 */
[----:B---3--:R-:W0:Y:S02]  /*5860*/  LDC.64 R48, c[0x0][0x3f8] ;  /* 0x0000fe00ff307b82 */ /* 0x008e240000000a00 */
[----:B-1----:R-:W-:-:S05]  /*5870*/  IMAD.WIDE R50, R50, 0x4, R52 ;  /* 0x0000000432327825 */ /* 0x002fca00078e0234 */
[----:B------:R1:W-:Y:S01]  /*5880*/  REDG.E.ADD.F32.FTZ.RN.STRONG.GPU desc[UR12][R50.64], R36 ;  /* 0x00000024320079a6 */ /* 0x0003e2000c12f30c */
[----:B0-----:R-:W-:-:S04]  /*5890*/  LEA.HI R52, P1, R49, R48, RZ, 0x1 ;  /* 0x0000003031347211 */ /* 0x001fc800078308ff */
[----:B------:R-:W-:-:S04]  /*58a0*/  IADD3.X R53, PT, PT, RZ, R49, RZ, P1, !PT ;  /* 0x00000031ff357210 */ /* 0x000fc80000ffe4ff */
[C---:B------:R-:W-:Y:S02]  /*58b0*/  SHF.L.U64.HI R53, R52.reuse, 0x1, R53 ;  /* 0x0000000134357819 */ /* 0x040fe40000010235 */
[----:B------:R-:W-:-:S04]  /*58c0*/  SHF.L.U32 R52, R52, 0x1, RZ ;  /* 0x0000000134347819 */ /* 0x000fc800000006ff */
[----:B------:R-:W-:-:S04]  /*58d0*/  LOP3.LUT R52, R52, 0xfffffffc, RZ, 0xc0, !PT ;  /* 0xfffffffc34347812 */ /* 0x000fc800078ec0ff */
[----:B------:R-:W-:-:S04]  /*58e0*/  IADD3 R52, P1, PT, R50, R52, RZ ;  /* 0x0000003432347210 */ /* 0x000fc80007f3e0ff */
[----:B------:R-:W-:Y:S02]  /*58f0*/  IADD3.X R53, PT, PT, R51, R53, RZ, P1, !PT ;  /* 0x0000003533357210 */ /* 0x000fe40000ffe4ff */
[----:B-1----:R-:W-:-:S03]  /*5900*/  LEA R36, R49, R49, 0x1 ;  /* 0x0000003131247211 */ /* 0x002fc600078e08ff */
[----:B------:R0:W-:Y:S02]  /*5910*/  REDG.E.ADD.F32.FTZ.RN.STRONG.GPU desc[UR12][R52.64], R37 ;  /* 0x00000025340079a6 */ /* 0x0001e4000c12f30c */
[----:B0-----:R-:W-:-:S05]  /*5920*/  IMAD.WIDE.U32 R52, R48, 0x3, RZ ;  /* 0x0000000330347825 */ /* 0x001fca00078e00ff */
[----:B------:R-:W-:-:S04]  /*5930*/  IADD3 R36, PT, PT, R53, R36, RZ ;  /* 0x0000002435247210 */ /* 0x000fc80007ffe0ff */
[----:B------:R-:W-:-:S04]  /*5940*/  LEA.HI R52, P1, R36, R52, RZ, 0x1 ;  /* 0x0000003424347211 */ /* 0x000fc800078308ff */
[C---:B------:R-:W-:Y:S02]  /*5950*/  SHF.L.U32 R37, R52.reuse, 0x1, RZ ;  /* 0x0000000134257819 */ /* 0x040fe400000006ff */
[----:B------:R-:W-:Y:S02]  /*5960*/  IADD3.X R36, PT, PT, RZ, R36, RZ, P1, !PT ;  /* 0x00000024ff247210 */ /* 0x000fe40000ffe4ff */
[----:B------:R-:W-:Y:S02]  /*5970*/  LOP3.LUT R37, R37, 0xfffffffc, RZ, 0xc0, !PT ;  /* 0xfffffffc25257812 */ /* 0x000fe400078ec0ff */
[----:B------:R-:W-:Y:S02]  /*5980*/  SHF.L.U64.HI R52, R52, 0x1, R36 ;  /* 0x0000000134347819 */ /* 0x000fe40000010224 */
[----:B------:R-:W-:Y:S02]  /*5990*/  LEA R36, P1, R48, R50, 0x2 ;  /* 0x0000003230247211 */ /* 0x000fe400078210ff */
[----:B------:R-:W-:-:S02]  /*59a0*/  IADD3 R50, P2, PT, R50, R37, RZ ;  /* 0x0000002532327210 */ /* 0x000fc40007f5e0ff */
[----:B------:R-:W-:Y:S02]  /*59b0*/  LEA.HI.X R37, R48, R51, R49, 0x2, P1 ;  /* 0x0000003330257211 */ /* 0x000fe400008f1431 */
[----:B------:R-:W-:-:S03]  /*59c0*/  IADD3.X R51, PT, PT, R51, R52, RZ, P2, !PT ;  /* 0x0000003433337210 */ /* 0x000fc600017fe4ff */
[----:B------:R4:W-:Y:S04]  /*59d0*/  REDG.E.ADD.F32.FTZ.RN.STRONG.GPU desc[UR12][R36.64], R38 ;  /* 0x00000026240079a6 */ /* 0x0009e8000c12f30c */
[----:B------:R4:W-:Y:S02]  /*59e0*/  REDG.E.ADD.F32.FTZ.RN.STRONG.GPU desc[UR12][R50.64], R39 ;  /* 0x00000027320079a6 */ /* 0x0009e4000c12f30c */
.L_x_1347:
[----:B------:R-:W-:Y:S05]  /*59f0*/  BSYNC.RECONVERGENT B0 ;  /* 0x0000000000007941 */ /* 0x000fea0003800200 */
.L_x_1346:
[----:B0---4-:R-:W0:Y:S02]  /*5a00*/  LDC R36, c[0x0][0x370] ;  /* 0x0000dc00ff247b82 */ /* 0x011e240000000800 */
[----:B0-----:R-:W-:-:S13]  /*5a10*/  ISETP.GE.U32.AND P1, PT, R36, 0x2, PT ;  /* 0x000000022400780c */ /* 0x001fda0003f26070 */
[----:B------:R-:W-:Y:S05]  /*5a20*/  @!P1 BRA `(.L_x_1348) ;  /* 0x0000001400449947 */ /* 0x000fea0003800000 */
[----:B------:R-:W-:Y:S05]  /*5a30*/  @P0 BRA `(.L_x_1349) ;  /* 0x0000000000900947 */ /* 0x000fea0003800000 */
[----:B------:R-:W0:Y:S01]  /*5a40*/  S2R R37, SR_CTAID.Y ;  /* 0x0000000000257919 */ /* 0x000e220000002600 */
[----:B---3--:R-:W3:Y:S01]  /*5a50*/  LDC R48, c[0x0][0x374] ;  /* 0x0000dd00ff307b82 */ /* 0x008ee20000000800 */
[----:B------:R-:W-:-:S07]  /*5a60*/  ULOP3.LUT UR6, UR4, 0x1, URZ, 0xc0, !UPT ;  /* 0x0000000104067892 */ /* 0x000fce000f8ec0ff */
[----:B-12---:R-:W1:Y:S01]  /*5a70*/  LDC.64 R50, c[0x0][0x3d0] ;  /* 0x0000f400ff327b82 */ /* 0x006e620000000a00 */
[C---:B---3--:R-:W-:Y:S02]  /*5a80*/  IMAD R38, R48.reuse, UR6, RZ ;  /* 0x0000000630267c24 */ /* 0x048fe4000f8e02ff */
[----:B0-----:R-:W-:-:S03]  /*5a90*/  IMAD R48, R48, UR10, R37 ;  /* 0x0000000a30307c24 */ /* 0x001fc6000f8e0225 */
[C---:B------:R-:W-:Y:S01]  /*5aa0*/  IADD3 R37, PT, PT, R38.reuse, R37, RZ ;  /* 0x0000002526257210 */ /* 0x040fe20007ffe0ff */
[----:B------:R-:W-:-:S05]  /*5ab0*/  IMAD R38, R38, R36, RZ ;  /* 0x0000002426267224 */ /* 0x000fca00078e02ff */
[----:B------:R-:W-:-:S05]  /*5ac0*/  SHF.L.U32 R38, R38, 0x1, RZ ;  /* 0x0000000126267819 */ /* 0x000fca00000006ff */
[----:B-1----:R-:W-:-:S04]  /*5ad0*/  IMAD.WIDE R38, R38, 0x4, R50 ;  /* 0x0000000426267825 */ /* 0x002fc800078e0232 */
[----:B------:R-:W-:Y:S01]  /*5ae0*/  IMAD.WIDE.U32 R38, R48, 0x8, R38 ;  /* 0x0000000830267825 */ /* 0x000fe200078e0026 */
[----:B------:R-:W-:-:S04]  /*5af0*/  MOV R48, UR4 ;  /* 0x0000000400307c02 */ /* 0x000fc80008000f00 */
[----:B------:R-:W-:Y:S01]  /*5b00*/  LOP3.LUT P1, R48, R48, 0x2, RZ, 0xc0, !PT ;  /* 0x0000000230307812 */ /* 0x000fe2000782c0ff */
[----:B------:R0:W-:Y:S03]  /*5b10*/  STG.E.64 desc[UR12][R38.64], R46 ;  /* 0x0000002e26007986 */ /* 0x0001e6000c101b0c */
[----:B------:R-:W-:Y:S02]  /*5b20*/  IADD3 R48, PT, PT, -R48, 0x1, RZ ;  /* 0x0000000130307810 */ /* 0x000fe40007ffe1ff */
[----:B0-----:R-:W-:-:S04]  /*5b30*/  SEL R38, R36, RZ, !P1 ;  /* 0x000000ff24267207 */ /* 0x001fc80004800000 */
[----:B------:R-:W-:Y:S02]  /*5b40*/  ISETP.NE.AND P0, PT, R38, -0x1, PT ;  /* 0xffffffff2600780c */ /* 0x000fe40003f05270 */
[----:B------:R-:W0:Y:S02]  /*5b50*/  LDC.64 R38, c[0x0][0x3c8] ;  /* 0x0000f200ff267b82 */ /* 0x000e240000000a00 */
[----:B0-----:R-:W-:Y:S01]  /*5b60*/  IMAD.WIDE.U32 R38, R37, 0x4, R38 ;  /* 0x0000000425267825 */ /* 0x001fe200078e0026 */
[----:B------:R-:W-:Y:S06]  /*5b70*/  MEMBAR.ALL.GPU ;  /* 0x0000000000007992 */ /* 0x000fec000000a000 */
[----:B------:R-:W-:-:S00]  /*5b80*/  ERRBAR ;  /* 0x00000000000079ab */ /* 0x000fc00000000000 */
[----:B------:R-:W-:Y:S06]  /*5b90*/  CGAERRBAR ;  /* 0x00000000000075ab */ /* 0x000fec0000000000 */
[----:B------:R0:W-:Y:S01]  /*5ba0*/  REDG.E.ADD.S32.STRONG.GPU desc[UR12][R38.64], R48 ;  /* 0x000000302600798e */ /* 0x0001e2000c12e30c */
[----:B------:R-:W-:Y:S05]  /*5bb0*/  @!P0 BRA `(.L_x_1349) ;  /* 0x0000000000308947 */ /* 0x000fea0003800000 */
[----:B------:R-:W1:Y:S01]  /*5bc0*/  LDC R37, c[0x0][0x2f8] ;  /* 0x0000be00ff257b82 */ /* 0x000e620000000800 */
[----:B0-----:R-:W-:-:S07]  /*5bd0*/  MOV R48, 0xffffffff ;  /* 0xffffffff00307802 */ /* 0x001fce0000000f00 */
.L_x_1350:
[----:B-1----:R-:W-:-:S04]  /*5be0*/  IADD3 R49, PT, PT, R37, -R37, RZ ;  /* 0x8000002525317210 */ /* 0x002fc80007ffe0ff */
[----:B------:R-:W-:Y:S02]  /*5bf0*/  ISETP.EQ.AND P0, PT, R49, RZ, PT ;  /* 0x000000ff3100720c */ /* 0x000fe40003f02270 */
[----:B------:R-:W2:Y:S04]  /*5c00*/  LDG.E.STRONG.GPU R49, desc[UR12][R38.64] ;  /* 0x0000000c26317981 */ /* 0x000ea8000c1ef900 */
[----:B--2---:R-:W-:Y:S01]  /*5c10*/  CCTL.IVALL ;  /* 0x00000000ff00798f */ /* 0x004fe20002000000 */
[----:B------:R-:W-:Y:S06]  /*5c20*/  YIELD ;  /* 0x0000000000007946 */ /* 0x000fec0003800000 */
[----:B------:R-:W-:-:S02]  /*5c30*/  @P0 MOV R48, R49 ;  /* 0x0000003100300202 */ /* 0x000fc40000000f00 */
[----:B------:R-:W0:Y:S02]  /*5c40*/  LDC R49, c[0x0][0x370] ;  /* 0x0000dc00ff317b82 */ /* 0x000e240000000800 */
[----:B0-----:R-:W-:-:S04]  /*5c50*/  SEL R49, R49, RZ, !P1 ;  /* 0x000000ff31317207 */ /* 0x001fc80004800000 */
[----:B------:R-:W-:-:S13]  /*5c60*/  ISETP.NE.AND P0, PT, R48, R49, PT ;  /* 0x000000313000720c */ /* 0x000fda0003f05270 */
[----:B------:R-:W-:Y:S05]  /*5c70*/  @P0 BRA `(.L_x_1350) ;  /* 0xfffffffc00d80947 */ /* 0x000fea000383ffff */
.L_x_1349:
[----:B------:R-:W-:Y:S05]  /*5c80*/  WARPSYNC.ALL ;  /* 0x0000000000007948 */ /* 0x000fea0003800000 */
[----:B------:R-:W-:Y:S01]  /*5c90*/  ISETP.GE.U32.AND P0, PT, R36, 0x8, PT ;  /* 0x000000082400780c */ /* 0x000fe20003f06070 */
[----:B------:R-:W-:Y:S01]  /*5ca0*/  BAR.SYNC.DEFER_BLOCKING 0x0 ;  /* 0x0000000000007b1d */ /* 0x000fe20000010000 */
[----:B------:R-:W-:-:S11]  /*5cb0*/  HFMA2 R37, -RZ, RZ, 0, 0 ;  /* 0x00000000ff257431 */ /* 0x000fd600000001ff */
[----:B------:R-:W-:Y:S05]  /*5cc0*/  @!P0 BRA `(.L_x_1351) ;  /* 0x0000000800948947 */ /* 0x000fea0003800000 */
[----:B------:R-:W4:Y:S01]  /*5cd0*/  S2UR UR6, SR_CTAID.Y ;  /* 0x00000000000679c3 */ /* 0x000f220000002600 */
[----:B------:R-:W4:Y:S01]  /*5ce0*/  LDCU UR7, c[0x0][0x374] ;  /* 0x00006e80ff0777ac */ /* 0x000f220008000800 */
[----:B------:R-:W-:Y:S01]  /*5cf0*/  MOV R36, RZ ;  /* 0x000000ff00247202 */ /* 0x000fe20000000f00 */
[----:B------:R-:W-:-:S05]  /*5d00*/  UIADD3 UR21, UPT, UPT, -UR10, URZ, URZ ;  /* 0x000000ff0a157290 */ /* 0x000fca000fffe1ff */
[----:B------:R-:W0:Y:S01]  /*5d10*/  S2UR UR9, SR_CTAID.X ;  /* 0x00000000000979c3 */ /* 0x000e220000002500 */
[----:B----4-:R-:W-:Y:S02]  /*5d20*/  UIMAD UR15, UR7, 0x3, UR6 ;  /* 0x00000003070f78a4 */ /* 0x010fe4000f8e0206 */
[----:B------:R-:W-:Y:S02]  /*5d30*/  ULEA UR16, UR7, UR6, 0x1 ;  /* 0x0000000607107291 */ /* 0x000fe4000f8e08ff */
[----:B------:R-:W-:Y:S02]  /*5d40*/  UIMAD UR17, UR7, 0x7, UR6 ;  /* 0x00000007071178a4 */ /* 0x000fe4000f8e0206 */
[----:B------:R-:W-:Y:S02]  /*5d50*/  UIMAD UR18, UR7, 0x6, UR6 ;  /* 0x00000006071278a4 */ /* 0x000fe4000f8e0206 */
[----:B------:R-:W-:Y:S02]  /*5d60*/  UIMAD UR19, UR7, 0x5, UR6 ;  /* 0x00000005071378a4 */ /* 0x000fe4000f8e0206 */
[----:B------:R-:W-:-:S02]  /*5d70*/  ULEA UR20, UR7, UR6, 0x2 ;  /* 0x0000000607147291 */ /* 0x000fc4000f8e10ff */
[----:B0-----:R-:W-:-:S12]  /*5d80*/  UIADD3 UR7, UPT, UPT, UR6, UR7, URZ ;  /* 0x0000000706077290 */ /* 0x001fd8000fffe0ff */
.L_x_1352:
[----:B------:R-:W-:Y:S01]  /*5d90*/  ISETP.NE.AND P2, PT, RZ, UR21, PT ;  /* 0x00000015ff007c0c */ /* 0x000fe2000bf45270 */
[----:B---3--:R-:W0:Y:S01]  /*5da0*/  S2R R48, SR_TID.X ;  /* 0x0000000000307919 */ /* 0x008e220000002100 */
[----:B------:R-:W-:Y:S01]  /*5db0*/  MOV R39, UR4 ;  /* 0x0000000400277c02 */ /* 0x000fe20008000f00 */
[----:B------:R-:W-:Y:S01]  /*5dc0*/  UMOV UR10, UR9 ;  /* 0x00000009000a7c82 */ /* 0x000fe20008000000 */
[----:B------:R-:W-:Y:S02]  /*5dd0*/  ISETP.NE.OR P2, PT, R0, RZ, !P2 ;  /* 0x000000ff0000720c */ /* 0x000fe40005745670 */
[----:B------:R-:W-:Y:S02]  /*5de0*/  IADD3 R0, PT, PT, R36, 0x1, RZ ;  /* 0x0000000124007810 */ /* 0x000fe40007ffe0ff */
[----:B------:R-:W-:Y:S02]  /*5df0*/  MOV R49, UR4 ;  /* 0x0000000400317c02 */ /* 0x000fe40008000f00 */
[----:B------:R-:W-:-:S07]  /*5e00*/  ISETP.NE.AND P4, PT, R0, UR10, PT ;  /* 0x0000000a00007c0c */ /* 0x000fce000bf85270 */
[----:B------:R-:W3:Y:S01]  /*5e10*/  @!P2 LDC R38, c[0x0][0x374] ;  /* 0x0000dd00ff26ab82 */ /* 0x000ee20000000800 */
[----:B------:R-:W-:-:S07]  /*5e20*/  @!P2 LOP3.LUT R39, R39, 0x1, RZ, 0xc0, !PT ;  /* 0x000000012727a812 */ /* 0x000fce00078ec0ff */
[----:B------:R-:W4:Y:S08]  /*5e30*/  @!P2 LDC R37, c[0x0][0x370] ;  /* 0x0000dc00ff25ab82 */ /* 0x000f300000000800 */
[----:B-12---:R-:W1:Y:S01]  /*5e40*/  @!P2 LDC.64 R50, c[0x0][0x3d0] ;  /* 0x0000f400ff32ab82 */ /* 0x006e620000000a00 */
[----:B0-----:R-:W-:-:S04]  /*5e50*/  MOV R0, R48 ;  /* 0x0000003000007202 */ /* 0x001fc80000000f00 */
[----:B------:R-:W-:Y:S01]  /*5e60*/  ISETP.NE.OR P4, PT, R0, RZ, !P4 ;  /* 0x000000ff0000720c */ /* 0x000fe20006785670 */
[----:B---3--:R-:W-:-:S04]  /*5e70*/  @!P2 IMAD R38, R39, R38, RZ ;  /* 0x000000262726a224 */ /* 0x008fc800078e02ff */
[----:B----4-:R-:W-:Y:S01]  /*5e80*/  @!P2 IMAD R37, R38, R37, RZ ;  /* 0x000000252625a224 */ /* 0x010fe200078e02ff */
[----:B------:R-:W-:-:S07]  /*5e90*/  MOV R38, UR6 ;  /* 0x0000000600267c02 */ /* 0x000fce0008000f00 */
[----:B------:R-:W0:Y:S01]  /*5ea0*/  @!P4 LDC R48, c[0x0][0x374] ;  /* 0x0000dd00ff30cb82 */ /* 0x000e220000000800 */
[----:B------:R-:W-:Y:S02]  /*5eb0*/  @!P4 LOP3.LUT R49, R49, 0x1, RZ, 0xc0, !PT ;  /* 0x000000013131c812 */ /* 0x000fe400078ec0ff */
[----:B------:R-:W-:-:S05]  /*5ec0*/  @!P2 SHF.L.U32 R37, R37, 0x1, RZ ;  /* 0x000000012525a819 */ /* 0x000fca00000006ff */
[----:B-1----:R-:W-:Y:S02]  /*5ed0*/  @!P2 IMAD.WIDE R50, R37, 0x4, R50 ;  /* 0x000000042532a825 */ /* 0x002fe400078e0232 */
[----:B------:R-:W1:Y:S02]  /*5ee0*/  @!P4 LDC R37, c[0x0][0x370] ;  /* 0x0000dc00ff25cb82 */ /* 0x000e640000000800 */
[----:B------:R-:W-:-:S06]  /*5ef0*/  @!P2 IMAD.WIDE.U32 R50, R38, 0x8, R50 ;  /* 0x000000082632a825 */ /* 0x000fcc00078e0032 */
[----:B------:R-:W2:Y:S01]  /*5f00*/  @!P4 LDC.64 R38, c[0x0][0x3d0] ;  /* 0x0000f400ff26cb82 */ /* 0x000ea20000000a00 */
[----:B------:R-:W3:Y:S01]  /*5f10*/  @!P2 LDG.E.64 R50, desc[UR12][R50.64] ;  /* 0x0000000c3232a981 */ /* 0x000ee2000c1e1b00 */
[----:B0-----:R-:W-:-:S04]  /*5f20*/  @!P4 IMAD R48, R49, R48, RZ ;  /* 0x000000303130c224 */ /* 0x001fc800078e02ff */
[----:B-1----:R-:W-:-:S05]  /*5f30*/  @!P4 IMAD R37, R48, R37, RZ ;  /* 0x000000253025c224 */ /* 0x002fca00078e02ff */
[----:B------:R-:W-:-:S05]  /*5f40*/  @!P4 SHF.L.U32 R37, R37, 0x1, RZ ;  /* 0x000000012525c819 */ /* 0x000fca00000006ff */
[----:B--2---:R-:W-:Y:S01]  /*5f50*/  @!P4 IMAD.WIDE R38, R37, 0x4, R38 ;  /* 0x000000042526c825 */ /* 0x004fe200078e0226 */
[----:B------:R-:W-:-:S05]  /*5f60*/  MOV R37, UR7 ;  /* 0x0000000700257c02 */ /* 0x000fca0008000f00 */
[----:B------:R-:W-:-:S05]  /*5f70*/  @!P4 IMAD.WIDE.U32 R38, R37, 0x8, R38 ;  /* 0x000000082526c825 */ /* 0x000fca00078e0026 */
[----:B------:R0:W2:Y:S01]  /*5f80*/  @!P4 LDG.E.64 R48, desc[UR12][R38.64] ;  /* 0x0000000c2630c981 */ /* 0x0000a2000c1e1b00 */
[----:B------:R-:W-:-:S04]  /*5f90*/  IADD3 R37, PT, PT, R36, 0x2, RZ ;  /* 0x0000000224257810 */ /* 0x000fc80007ffe0ff */
[----:B------:R-:W-:Y:S02]  /*5fa0*/  ISETP.NE.AND P3, PT, R37, UR10, PT ;  /* 0x0000000a25007c0c */ /* 0x000fe4000bf65270 */
[----:B------:R-:W-:Y:S02]  /*5fb0*/  IADD3 R37, PT, PT, R36, 0x3, RZ ;  /* 0x0000000324257810 */ /* 0x000fe40007ffe0ff */
[----:B------:R-:W-:Y:S02]  /*5fc0*/  ISETP.NE.OR P3, PT, R0, RZ, !P3 ;  /* 0x000000ff0000720c */ /* 0x000fe40005f65670 */
[----:B------:R-:W-:-:S04]  /*5fd0*/  ISETP.NE.AND P1, PT, R37, UR10, PT ;  /* 0x0000000a25007c0c */ /* 0x000fc8000bf25270 */
[----:B------:R-:W-:-:S07]  /*5fe0*/  ISETP.NE.OR P1, PT, R0, RZ, !P1 ;  /* 0x000000ff0000720c */ /* 0x000fce0004f25670 */
[----:B0-----:R-:W0:Y:S01]  /*5ff0*/  @!P3 LDC R38, c[0x0][0x374] ;  /* 0x0000dd00ff26bb82 */ /* 0x001e220000000800 */
[----:B------:R-:W-:-:S07]  /*6000*/  MOV R52, UR4 ;  /* 0x0000000400347c02 */ /* 0x000fce0008000f00 */
[----:B------:R-:W1:Y:S08]  /*6010*/  @!P3 LDC R39, c[0x0][0x370] ;  /* 0x0000dc00ff27bb82 */ /* 0x000e700000000800 */
[----:B------:R-:W4:Y:S01]  /*6020*/  @!P1 LDC R37, c[0x0][0x374] ;  /* 0x0000dd00ff259b82 */ /* 0x000f220000000800 */
[----:B------:R-:W-:-:S05]  /*6030*/  @!P3 LOP3.LUT R52, R52, 0x1, RZ, 0xc0, !PT ;  /* 0x000000013434b812 */ /* 0x000fca00078ec0ff */
[----:B0-----:R-:W-:Y:S01]  /*6040*/  @!P3 IMAD R38, R52, R38, RZ ;  /* 0x000000263426b224 */ /* 0x001fe200078e02ff */
[----:B------:R-:W-:-:S04]  /*6050*/  MOV R52, UR4 ;  /* 0x0000000400347c02 */ /* 0x000fc80008000f00 */
[----:B------:R-:W-:-:S05]  /*6060*/  @!P1 LOP3.LUT R52, R52, 0x1, RZ, 0xc0, !PT ;  /* 0x0000000134349812 */ /* 0x000fca00078ec0ff */
[----:B----4-:R-:W-:Y:S01]  /*6070*/  @!P1 IMAD R37, R52, R37, RZ ;  /* 0x0000002534259224 */ /* 0x010fe200078e02ff */
[----:B------:R-:W-:-:S04]  /*6080*/  IADD3 R52, PT, PT, R36, 0x4, RZ ;  /* 0x0000000424347810 */ /* 0x000fc80007ffe0ff */
[----:B------:R-:W-:Y:S02]  /*6090*/  ISETP.NE.AND P0, PT, R52, UR10, PT ;  /* 0x0000000a34007c0c */ /* 0x000fe4000bf05270 */
[----:B------:R-:W0:Y:S01]  /*60a0*/  @!P3 LDC.64 R52, c[0x0][0x3d0] ;  /* 0x0000f400ff34bb82 */ /* 0x000e220000000a00 */
[----:B-1----:R-:W-:-:S05]  /*60b0*/  @!P3 IMAD R38, R38, R39, RZ ;  /* 0x000000272626b224 */ /* 0x002fca00078e02ff */
[----:B------:R-:W-:Y:S02]  /*60c0*/  @!P3 SHF.L.U32 R38, R38, 0x1, RZ ;  /* 0x000000012626b819 */ /* 0x000fe400000006ff */
[----:B------:R-:W1:Y:S01]  /*60d0*/  @!P1 LDC R39, c[0x0][0x370] ;  /* 0x0000dc00ff279b82 */ /* 0x000e620000000800 */
[----:B------:R-:W-:Y:S01]  /*60e0*/  ISETP.NE.OR P0, PT, R0, RZ, !P0 ;  /* 0x000000ff0000720c */ /* 0x000fe20004705670 */
[----:B-1----:R-:W-:-:S12]  /*60f0*/  @!P1 IMAD R39, R37, R39, RZ ;  /* 0x0000002725279224 */ /* 0x002fd800078e02ff */
[----:B------:R-:W1:Y:S01]  /*6100*/  @!P0 LDC R37, c[0x0][0x374] ;  /* 0x0000dd00ff258b82 */ /* 0x000e620000000800 */
[----:B------:R-:W-:Y:S01]  /*6110*/  @!P1 SHF.L.U32 R39, R39, 0x1, RZ ;  /* 0x0000000127279819 */ /* 0x000fe200000006ff */
[----:B---3--:R-:W-:Y:S01]  /*6120*/  @!P2 FADD.FTZ R46, R46, R50 ;  /* 0x000000322e2ea221 */ /* 0x008fe20000010000 */
[----:B------:R-:W-:Y:S01]  /*6130*/  @!P2 FADD.FTZ R47, R47, R51 ;  /* 0x000000332f2fa221 */ /* 0x000fe20000010000 */
[----:B0-----:R-:W-:Y:S01]  /*6140*/  @!P3 IMAD.WIDE R50, R38, 0x4, R52 ;  /* 0x000000042632b825 */ /* 0x001fe200078e0234 */
[----:B------:R-:W-:-:S03]  /*6150*/  MOV R38, UR16 ;  /* 0x0000001000267c02 */ /* 0x000fc60008000f00 */
[----:B------:R-:W0:Y:S02]  /*6160*/  @!P1 LDC.64 R52, c[0x0][0x3d0] ;  /* 0x0000f400ff349b82 */ /* 0x000e240000000a00 */
[----:B------:R-:W-:-:S06]  /*6170*/  @!P3 IMAD.WIDE.U32 R50, R38, 0x8, R50 ;  /* 0x000000082632b825 */ /* 0x000fcc00078e0032 */
[----:B------:R-:W3:Y:S01]  /*6180*/  @!P3 LDG.E.64 R50, desc[UR12][R50.64] ;  /* 0x0000000c3232b981 */ /* 0x000ee2000c1e1b00 */
[----:B------:R-:W4:Y:S01]  /*6190*/  @!P0 LDC R38, c[0x0][0x370] ;  /* 0x0000dc00ff268b82 */ /* 0x000f220000000800 */
[----:B--2---:R-:W-:Y:S01]  /*61a0*/  @!P4 FADD.FTZ R46, R46, R48 ;  /* 0x000000302e2ec221 */ /* 0x004fe20000010000 */
[----:B------:R-:W-:Y:S01]  /*61b0*/  MOV R48, UR4 ;  /* 0x0000000400307c02 */ /* 0x000fe20008000f00 */
[----:B0-----:R-:W-:-:S03]  /*61c0*/  @!P1 IMAD.WIDE R52, R39, 0x4, R52 ;  /* 0x0000000427349825 */ /* 0x001fc600078e0234 */
[----:B------:R-:W-:Y:S02]  /*61d0*/  @!P0 LOP3.LUT R48, R48, 0x1, RZ, 0xc0, !PT ;  /* 0x0000000130308812 */ /* 0x000fe400078ec0ff */
[----:B------:R-:W-:-:S03]  /*61e0*/  MOV R39, UR15 ;  /* 0x0000000f00277c02 */ /* 0x000fc60008000f00 */
[----:B-1----:R-:W-:Y:S02]  /*61f0*/  @!P0 IMAD R37, R48, R37, RZ ;  /* 0x0000002530258224 */ /* 0x002fe400078e02ff */
[----:B------:R-:W-:-:S04]  /*6200*/  @!P1 IMAD.WIDE.U32 R52, R39, 0x8, R52 ;  /* 0x0000000827349825 */ /* 0x000fc800078e0034 */
[----:B----4-:R-:W-:Y:S02]  /*6210*/  @!P0 IMAD R37, R37, R38, RZ ;  /* 0x0000002625258224 */ /* 0x010fe400078e02ff */
[----:B------:R-:W0:Y:S01]  /*6220*/  @!P0 LDC.64 R38, c[0x0][0x3d0] ;  /* 0x0000f400ff268b82 */ /* 0x000e220000000a00 */
[----:B------:R-:W2:Y:S02]  /*6230*/  @!P1 LDG.E.64 R52, desc[UR12][R52.64] ;  /* 0x0000000c34349981 */ /* 0x000ea4000c1e1b00 */
[----:B------:R-:W-:-:S05]  /*6240*/  @!P0 SHF.L.U32 R37, R37, 0x1, RZ ;  /* 0x0000000125258819 */ /* 0x000fca00000006ff */
[----:B0-----:R-:W-:Y:S01]  /*6250*/  @!P0 IMAD.WIDE R38, R37, 0x4, R38 ;  /* 0x0000000425268825 */ /* 0x001fe200078e0226 */
[----:B------:R-:W-:-:S05]  /*6260*/  MOV R37, UR20 ;  /* 0x0000001400257c02 */ /* 0x000fca0008000f00 */
[----:B------:R-:W-:-:S06]  /*6270*/  @!P0 IMAD.WIDE.U32 R38, R37, 0x8, R38 ;  /* 0x0000000825268825 */ /* 0x000fcc00078e0026 */
[----:B------:R-:W4:Y:S01]  /*6280*/  @!P0 LDG.E.64 R38, desc[UR12][R38.64] ;  /* 0x0000000c26268981 */ /* 0x000f22000c1e1b00 */
[----:B------:R-:W-:-:S04]  /*6290*/  IADD3 R37, PT, PT, R36, 0x5, RZ ;  /* 0x0000000524257810 */ /* 0x000fc80007ffe0ff */
[----:B------:R-:W-:-:S04]  /*62a0*/  ISETP.NE.AND P2, PT, R37, UR10, PT ;  /* 0x0000000a25007c0c */ /* 0x000fc8000bf45270 */
[----:B------:R-:W-:-:S13]  /*62b0*/  ISETP.NE.OR P2, PT, R0, RZ, !P2 ;  /* 0x000000ff0000720c */ /* 0x000fda0005745670 */
[----:B------:R-:W0:Y:S01]  /*62c0*/  @!P2 LDC R37, c[0x0][0x374] ;  /* 0x0000dd00ff25ab82 */ /* 0x000e220000000800 */
[----:B------:R-:W-:-:S04]  /*62d0*/  MOV R48, UR4 ;  /* 0x0000000400307c02 */ /* 0x000fc80008000f00 */
[----:B------:R-:W-:-:S05]  /*62e0*/  @!P2 LOP3.LUT R48, R48, 0x1, RZ, 0xc0, !PT ;  /* 0x000000013030a812 */ /* 0x000fca00078ec0ff */
[----:B0-----:R-:W-:Y:S02]  /*62f0*/  @!P2 IMAD R37, R48, R37, RZ ;  /* 0x000000253025a224 */ /* 0x001fe400078e02ff */
[----:B------:R-:W0:Y:S01]  /*6300*/  @!P2 LDC R48, c[0x0][0x370] ;  /* 0x0000dc00ff30ab82 */ /* 0x000e220000000800 */
[----:B------:R-:W-:Y:S01]  /*6310*/  @!P4 FADD.FTZ R47, R47, R49 ;  /* 0x000000312f2fc221 */ /* 0x000fe20000010000 */
[----:B0-----:R-:W-:Y:S01]  /*6320*/  @!P2 IMAD R37, R37, R48, RZ ;  /* 0x000000302525a224 */ /* 0x001fe200078e02ff */
[----:B------:R-:W-:-:S04]  /*6330*/  IADD3 R48, PT, PT, R36, 0x6, RZ ;  /* 0x0000000624307810 */ /* 0x000fc80007ffe0ff */
[----:B------:R-:W-:-:S04]  /*6340*/  ISETP.NE.AND P4, PT, R48, UR10, PT ;  /* 0x0000000a30007c0c */ /* 0x000fc8000bf85270 */
[----:B------:R-:W-:-:S13]  /*6350*/  ISETP.NE.OR P4, PT, R0, RZ, !P4 ;  /* 0x000000ff0000720c */ /* 0x000fda0006785670 */
[----:B------:R-:W0:Y:S01]  /*6360*/  @!P4 LDC R48, c[0x0][0x374] ;  /* 0x0000dd00ff30cb82 */ /* 0x000e220000000800 */
[----:B------:R-:W-:-:S04]  /*6370*/  MOV R49, UR4 ;  /* 0x0000000400317c02 */ /* 0x000fc80008000f00 */
[----:B------:R-:W-:-:S05]  /*6380*/  @!P4 LOP3.LUT R49, R49, 0x1, RZ, 0xc0, !PT ;  /* 0x000000013131c812 */ /* 0x000fca00078ec0ff */
[----:B0-----:R-:W-:Y:S01]  /*6390*/  @!P4 IMAD R48, R49, R48, RZ ;  /* 0x000000303130c224 */ /* 0x001fe200078e02ff */
[----:B------:R-:W-:Y:S02]  /*63a0*/  IADD3 R49, PT, PT, R36, 0x7, RZ ;  /* 0x0000000724317810 */ /* 0x000fe40007ffe0ff */
[----:B------:R-:W-:Y:S01]  /*63b0*/  @!P2 SHF.L.U32 R37, R37, 0x1, RZ ;  /* 0x000000012525a819 */ /* 0x000fe200000006ff */
[----:B---3--:R-:W-:Y:S02]  /*63c0*/  @!P3 FADD.FTZ R46, R46, R50 ;  /* 0x000000322e2eb221 */ /* 0x008fe40000010000 */
[----:B------:R-:W0:Y:S01]  /*63d0*/  @!P4 LDC R50, c[0x0][0x370] ;  /* 0x0000dc00ff32cb82 */ /* 0x000e220000000800 */
[----:B------:R-:W-:Y:S01]  /*63e0*/  @!P3 FADD.FTZ R47, R47, R51 ;  /* 0x000000332f2fb221 */ /* 0x000fe20000010000 */
[----:B------:R-:W-:Y:S01]  /*63f0*/  ISETP.NE.AND P3, PT, R49, UR10, PT ;  /* 0x0000000a31007c0c */ /* 0x000fe2000bf65270 */
[----:B0-----:R-:W-:-:S05]  /*6400*/  @!P4 IMAD R50, R48, R50, RZ ;  /* 0x000000323032c224 */ /* 0x001fca00078e02ff */
[----:B------:R-:W0:Y:S01]  /*6410*/  @!P2 LDC.64 R48, c[0x0][0x3d0] ;  /* 0x0000f400ff30ab82 */ /* 0x000e220000000a00 */
[----:B------:R-:W-:Y:S01]  /*6420*/  ISETP.NE.OR P3, PT, R0, RZ, !P3 ;  /* 0x000000ff0000720c */ /* 0x000fe20005f65670 */
[----:B--2---:R-:W-:Y:S01]  /*6430*/  @!P1 FADD.FTZ R46, R46, R52 ;  /* 0x000000342e2e9221 */ /* 0x004fe20000010000 */
[----:B------:R-:W-:Y:S01]  /*6440*/  MOV R52, UR19 ;  /* 0x0000001300347c02 */ /* 0x000fe20008000f00 */
[----:B------:R-:W-:Y:S01]  /*6450*/  @!P1 FADD.FTZ R47, R47, R53 ;  /* 0x000000352f2f9221 */ /* 0x000fe20000010000 */
[----:B0-----:R-:W-:-:S04]  /*6460*/  @!P2 IMAD.WIDE R48, R37, 0x4, R48 ;  /* 0x000000042530a825 */ /* 0x001fc800078e0230 */
[----:B------:R-:W-:Y:S02]  /*6470*/  @!P2 IMAD.WIDE.U32 R52, R52, 0x8, R48 ;  /* 0x000000083434a825 */ /* 0x000fe400078e0030 */
[----:B------:R-:W0:Y:S08]  /*6480*/  @!P4 LDC.64 R48, c[0x0][0x3d0] ;  /* 0x0000f400ff30cb82 */ /* 0x000e300000000a00 */
[----:B------:R-:W1:Y:S01]  /*6490*/  @!P3 LDC R51, c[0x0][0x374] ;  /* 0x0000dd00ff33bb82 */ /* 0x000e620000000800 */
[----:B------:R-:W-:Y:S01]  /*64a0*/  @!P4 SHF.L.U32 R50, R50, 0x1, RZ ;  /* 0x000000013232c819 */ /* 0x000fe200000006ff */
[----:B------:R-:W2:Y:S01]  /*64b0*/  @!P2 LDG.E.64 R52, desc[UR12][R52.64] ;  /* 0x0000000c3434a981 */ /* 0x000ea2000c1e1b00 */
[----:B------:R-:W-:Y:S01]  /*64c0*/  MOV R37, UR4 ;  /* 0x0000000400257c02 */ /* 0x000fe20008000f00 */
[----:B----4-:R-:W-:-:S04]  /*64d0*/  @!P0 FADD.FTZ R46, R46, R38 ;  /* 0x000000262e2e8221 */ /* 0x010fc80000010000 */
[----:B------:R-:W3:Y:S01]  /*64e0*/  @!P3 LDC R38, c[0x0][0x370] ;  /* 0x0000dc00ff26bb82 */ /* 0x000ee20000000800 */
[----:B------:R-:W-:Y:S01]  /*64f0*/  @!P3 LOP3.LUT R37, R37, 0x1, RZ, 0xc0, !PT ;  /* 0x000000012525b812 */ /* 0x000fe200078ec0ff */
[----:B0-----:R-:W-:Y:S01]  /*6500*/  @!P4 IMAD.WIDE R48, R50, 0x4, R48 ;  /* 0x000000043230c825 */ /* 0x001fe200078e0230 */
[----:B------:R-:W-:-:S05]  /*6510*/  MOV R50, UR18 ;  /* 0x0000001200327c02 */ /* 0x000fca0008000f00 */
[----:B------:R-:W-:-:S04]  /*6520*/  @!P4 IMAD.WIDE.U32 R48, R50, 0x8, R48 ;  /* 0x000000083230c825 */ /* 0x000fc800078e0030 */
[----:B-1----:R-:W-:Y:S02]  /*6530*/  @!P3 IMAD R37, R37, R51, RZ ;  /* 0x000000332525b224 */ /* 0x002fe400078e02ff */
[----:B------:R-:W0:Y:S01]  /*6540*/  @!P3 LDC.64 R50, c[0x0][0x3d0] ;  /* 0x0000f400ff32bb82 */ /* 0x000e220000000a00 */
[----:B------:R-:W4:Y:S01]  /*6550*/  @!P4 LDG.E.64 R48, desc[UR12][R48.64] ;  /* 0x0000000c3030c981 */ /* 0x000f22000c1e1b00 */
[----:B---3--:R-:W-:-:S05]  /*6560*/  @!P3 IMAD R37, R37, R38, RZ ;  /* 0x000000262525b224 */ /* 0x008fca00078e02ff */
[----:B------:R-:W-:-:S05]  /*6570*/  @!P3 SHF.L.U32 R37, R37, 0x1, RZ ;  /* 0x000000012525b819 */ /* 0x000fca00000006ff */
[----:B0-----:R-:W-:Y:S01]  /*6580*/  @!P3 IMAD.WIDE R50, R37, 0x4, R50 ;  /* 0x000000042532b825 */ /* 0x001fe200078e0232 */
[----:B------:R-:W-:-:S05]  /*6590*/  MOV R37, UR17 ;  /* 0x0000001100257c02 */ /* 0x000fca0008000f00 */
[----:B------:R-:W-:-:S06]  /*65a0*/  @!P3 IMAD.WIDE.U32 R50, R37, 0x8, R50 ;  /* 0x000000082532b825 */ /* 0x000fcc00078e0032 */
[----:B------:R-:W3:Y:S01]  /*65b0*/  @!P3 LDG.E.64 R50, desc[UR12][R50.64] ;  /* 0x0000000c3232b981 */ /* 0x000ee2000c1e1b00 */
[----:B------:R-:W0:Y:S01]  /*65c0*/  LDCU UR8, c[0x0][0x374] ;  /* 0x00006e80ff0877ac */ /* 0x000e220008000800 */
[----:B------:R-:W1:Y:S01]  /*65d0*/  LDC R37, c[0x0][0x370] ;  /* 0x0000dc00ff257b82 */ /* 0x000e620000000800 */
[----:B------:R-:W-:Y:S01]  /*65e0*/  IADD3 R36, PT, PT, R36, 0x8, RZ ;  /* 0x0000000824247810 */ /* 0x000fe20007ffe0ff */
[----:B------:R-:W-:Y:S01]  /*65f0*/  @!P0 FADD.FTZ R47, R47, R39 ;  /* 0x000000272f2f8221 */ /* 0x000fe20000010000 */
[----:B------:R-:W-:Y:S01]  /*6600*/  UIADD3 UR21, UPT, UPT, UR21, 0x8, URZ ;  /* 0x0000000815157890 */ /* 0x000fe2000fffe0ff */
[----:B-1----:R-:W-:-:S04]  /*6610*/  LOP3.LUT R37, R37, 0x7ffffff8, RZ, 0xc0, !PT ;  /* 0x7ffffff825257812 */ /* 0x002fc800078ec0ff */
[----:B------:R-:W-:Y:S01]  /*6620*/  ISETP.NE.AND P0, PT, R36, R37, PT ;  /* 0x000000252400720c */ /* 0x000fe20003f05270 */
[----:B0-----:R-:W-:Y:S02]  /*6630*/  ULEA UR17, UR8, UR17, 0x3 ;  /* 0x0000001108117291 */ /* 0x001fe4000f8e18ff */
[----:B------:R-:W-:Y:S02]  /*6640*/  ULEA UR18, UR8, UR18, 0x3 ;  /* 0x0000001208127291 */ /* 0x000fe4000f8e18ff */
[----:B------:R-:W-:Y:S02]  /*6650*/  ULEA UR19, UR8, UR19, 0x3 ;  /* 0x0000001308137291 */ /* 0x000fe4000f8e18ff */
[----:B------:R-:W-:Y:S02]  /*6660*/  ULEA UR20, UR8, UR20, 0x3 ;  /* 0x0000001408147291 */ /* 0x000fe4000f8e18ff */
[----:B------:R-:W-:Y:S02]  /*6670*/  ULEA UR15, UR8, UR15, 0x3 ;  /* 0x0000000f080f7291 */ /* 0x000fe4000f8e18ff */
[----:B------:R-:W-:-:S02]  /*6680*/  ULEA UR16, UR8, UR16, 0x3 ;  /* 0x0000001008107291 */ /* 0x000fc4000f8e18ff */
[----:B------:R-:W-:Y:S02]  /*6690*/  ULEA UR7, UR8, UR7, 0x3 ;  /* 0x0000000708077291 */ /* 0x000fe4000f8e18ff */
[----:B------:R-:W-:Y:S01]  /*66a0*/  ULEA UR6, UR8, UR6, 0x3 ;  /* 0x0000000608067291 */ /* 0x000fe2000f8e18ff */
[----:B--2---:R-:W-:Y:S01]  /*66b0*/  @!P2 FADD.FTZ R46, R46, R52 ;  /* 0x000000342e2ea221 */ /* 0x004fe20000010000 */
[----:B------:R-:W-:-:S03]  /*66c0*/  @!P2 FADD.FTZ R47, R47, R53 ;  /* 0x000000352f2fa221 */ /* 0x000fc60000010000 */
[----:B----4-:R-:W-:Y:S01]  /*66d0*/  @!P4 FADD.FTZ R46, R46, R48 ;  /* 0x000000302e2ec221 */ /* 0x010fe20000010000 */
[----:B------:R-:W-:-:S03]  /*66e0*/  @!P4 FADD.FTZ R47, R47, R49 ;  /* 0x000000312f2fc221 */ /* 0x000fc60000010000 */
[----:B---3--:R-:W-:Y:S01]  /*66f0*/  @!P3 FADD.FTZ R46, R46, R50 ;  /* 0x000000322e2eb221 */ /* 0x008fe20000010000 */
[----:B------:R-:W-:Y:S01]  /*6700*/  @!P3 FADD.FTZ R47, R47, R51 ;  /* 0x000000332f2fb221 */ /* 0x000fe20000010000 */
[----:B------:R-:W-:Y:S06]  /*6710*/  @P0 BRA `(.L_x_1352) ;  /* 0xfffffff4009c0947 */ /* 0x000fec000383ffff */
.L_x_1351:
[----:B------:R-:W0:Y:S02]  /*6720*/  LDC R36, c[0x0][0x370] ;  /* 0x0000dc00ff247b82 */ /* 0x000e240000000800 */
[----:B0-----:R-:W-:-:S13]  /*6730*/  LOP3.LUT P0, R38, R36, 0x7, RZ, 0xc0, !PT ;  /* 0x0000000724267812 */ /* 0x001fda000780c0ff */
[----:B------:R-:W-:Y:S05]  /*6740*/  @!P0 BRA `(.L_x_1348) ;  /* 0x0000000400fc8947 */ /* 0x000fea0003800000 */
[----:B------:R-:W-:-:S04]  /*6750*/  IADD3 R38, PT, PT, R38, -0x1, RZ ;  /* 0xffffffff26267810 */ /* 0x000fc80007ffe0ff */
[----:B------:R-:W-:-:S13]  /*6760*/  ISETP.GE.U32.AND P0, PT, R38, 0x3, PT ;  /* 0x000000032600780c */ /* 0x000fda0003f06070 */
[----:B------:R-:W-:Y:S05]  /*6770*/  @!P0 BRA `(.L_x_1353) ;  /* 0x0000000400088947 */ /* 0x000fea0003800000 */
[----:B------:R-:W-:Y:S02]  /*6780*/  ISETP.NE.AND P0, PT, R0, RZ, PT ;  /* 0x000000ff0000720c */ /* 0x000fe40003f05270 */
[----:B--2---:R-:W-:Y:S02]  /*6790*/  MOV R50, UR4 ;  /* 0x0000000400327c02 */ /* 0x004fe40008000f00 */
[----:B------:R-:W-:-:S13]  /*67a0*/  ISETP.EQ.OR P1, PT, R37, UR10, P0 ;  /* 0x0000000a25007c0c */ /* 0x000fda0008722670 */
[----:B------:R-:W0:Y:S01]  /*67b0*/  @!P1 LDC R49, c[0x0][0x374] ;  /* 0x0000dd00ff319b82 */ /* 0x000e220000000800 */
[----:B---3--:R-:W2:Y:S01]  /*67c0*/  @!P1 S2R R48, SR_CTAID.Y ;  /* 0x0000000000309919 */ /* 0x008ea20000002600 */
[----:B------:R-:W-:-:S06]  /*67d0*/  @!P1 LOP3.LUT R50, R50, 0x1, RZ, 0xc0, !PT ;  /* 0x0000000132329812 */ /* 0x000fcc00078ec0ff */
[----:B------:R-:W3:Y:S01]  /*67e0*/  @!P1 LDC.64 R38, c[0x0][0x3d0] ;  /* 0x0000f400ff269b82 */ /* 0x000ee20000000a00 */
[----:B0-----:R-:W-:-:S04]  /*67f0*/  @!P1 IMAD R50, R50, R49, RZ ;  /* 0x0000003132329224 */ /* 0x001fc800078e02ff */
[----:B------:R-:W-:-:S05]  /*6800*/  @!P1 IMAD R50, R50, R36, RZ ;  /* 0x0000002432329224 */ /* 0x000fca00078e02ff */
[----:B------:R-:W-:Y:S01]  /*6810*/  @!P1 SHF.L.U32 R50, R50, 0x1, RZ ;  /* 0x0000000132329819 */ /* 0x000fe200000006ff */
[----:B--2---:R-:W-:-:S04]  /*6820*/  @!P1 IMAD R48, R37, R49, R48 ;  /* 0x0000003125309224 */ /* 0x004fc800078e0230 */
[----:B---3--:R-:W-:-:S04]  /*6830*/  @!P1 IMAD.WIDE R38, R50, 0x4, R38 ;  /* 0x0000000432269825 */ /* 0x008fc800078e0226 */
[----:B------:R-:W-:-:S05]  /*6840*/  @!P1 IMAD.WIDE.U32 R38, R48, 0x8, R38 ;  /* 0x0000000830269825 */ /* 0x000fca00078e0026 */
[----:B------:R0:W2:Y:S02]  /*6850*/  @!P1 LDG.E.64 R48, desc[UR12][R38.64] ;  /* 0x0000000c26309981 */ /* 0x0000a4000c1e1b00 */
[----:B0-----:R-:W-:Y:S02]  /*6860*/  IADD3 R38, PT, PT, R37, 0x1, RZ ;  /* 0x0000000125267810 */ /* 0x001fe40007ffe0ff */
[----:B------:R-:W-:Y:S02]  /*6870*/  MOV R39, UR4 ;  /* 0x0000000400277c02 */ /* 0x000fe40008000f00 */
[----:B------:R-:W-:-:S13]  /*6880*/  ISETP.EQ.OR P2, PT, R38, UR10, P0 ;  /* 0x0000000a26007c0c */ /* 0x000fda0008742670 */
[----:B------:R-:W0:Y:S01]  /*6890*/  @!P2 S2R R38, SR_CTAID.Y ;  /* 0x000000000026a919 */ /* 0x000e220000002600 */
[----:B------:R-:W3:Y:S01]  /*68a0*/  @!P2 LDC R50, c[0x0][0x374] ;  /* 0x0000dd00ff32ab82 */ /* 0x000ee20000000800 */
[----:B------:R-:W-:Y:S01]  /*68b0*/  @!P2 LOP3.LUT R39, R39, 0x1, RZ, 0xc0, !PT ;  /* 0x000000012727a812 */ /* 0x000fe200078ec0ff */
[----:B--2---:R-:W-:Y:S01]  /*68c0*/  @!P1 FADD.FTZ R46, R46, R48 ;  /* 0x000000302e2e9221 */ /* 0x004fe20000010000 */
[----:B---3--:R-:W-:-:S03]  /*68d0*/  @!P2 IMAD R48, R37, R50, R50 ;  /* 0x000000322530a224 */ /* 0x008fc600078e0232 */
[----:B------:R-:W-:Y:S02]  /*68e0*/  @!P2 IMAD R50, R39, R50, RZ ;  /* 0x000000322732a224 */ /* 0x000fe400078e02ff */
[----:B0-----:R-:W-:Y:S02]  /*68f0*/  @!P2 IADD3 R48, PT, PT, R48, R38, RZ ;  /* 0x000000263030a210 */ /* 0x001fe40007ffe0ff */
[----:B------:R-:W-:Y:S01]  /*6900*/  @!P2 IMAD R50, R50, R36, RZ ;  /* 0x000000243232a224 */ /* 0x000fe200078e02ff */
[----:B------:R-:W0:Y:S04]  /*6910*/  @!P2 LDC.64 R38, c[0x0][0x3d0] ;  /* 0x0000f400ff26ab82 */ /* 0x000e280000000a00 */
[----:B------:R-:W-:-:S05]  /*6920*/  @!P2 SHF.L.U32 R50, R50, 0x1, RZ ;  /* 0x000000013232a819 */ /* 0x000fca00000006ff */
[----:B0-----:R-:W-:-:S04]  /*6930*/  @!P2 IMAD.WIDE R38, R50, 0x4, R38 ;  /* 0x000000043226a825 */ /* 0x001fc800078e0226 */
[----:B------:R-:W-:-:S06]  /*6940*/  @!P2 IMAD.WIDE.U32 R38, R48, 0x8, R38 ;  /* 0x000000083026a825 */ /* 0x000fcc00078e0026 */
[----:B------:R-:W2:Y:S01]  /*6950*/  @!P2 LDG.E.64 R38, desc[UR12][R38.64] ;  /* 0x0000000c2626a981 */ /* 0x000ea2000c1e1b00 */
[----:B------:R-:W-:Y:S01]  /*6960*/  IADD3 R50, PT, PT, R37, 0x2, RZ ;  /* 0x0000000225327810 */ /* 0x000fe20007ffe0ff */
[----:B------:R-:W-:Y:S01]  /*6970*/  @!P1 FADD.FTZ R47, R47, R49 ;  /* 0x000000312f2f9221 */ /* 0x000fe20000010000 */
[----:B------:R-:W-:Y:S02]  /*6980*/  MOV R49, UR4 ;  /* 0x0000000400317c02 */ /* 0x000fe40008000f00 */
[----:B------:R-:W-:-:S13]  /*6990*/  ISETP.EQ.OR P3, PT, R50, UR10, P0 ;  /* 0x0000000a32007c0c */ /* 0x000fda0008762670 */
[----:B-1----:R-:W0:Y:S01]  /*69a0*/  @!P3 S2R R51, SR_CTAID.Y ;  /* 0x000000000033b919 */ /* 0x002e220000002600 */
[----:B------:R-:W0:Y:S01]  /*69b0*/  @!P3 LDC R48, c[0x0][0x374] ;  /* 0x0000dd00ff30bb82 */ /* 0x000e220000000800 */
[----:B------:R-:W-:Y:S01]  /*69c0*/  @!P3 LOP3.LUT R49, R49, 0x1, RZ, 0xc0, !PT ;  /* 0x000000013131b812 */ /* 0x000fe200078ec0ff */
[----:B0-----:R-:W-:-:S04]  /*69d0*/  @!P3 IMAD R50, R50, R48, R51 ;  /* 0x000000303232b224 */ /* 0x001fc800078e0233 */
[----:B------:R-:W-:Y:S02]  /*69e0*/  @!P3 IMAD R51, R49, R48, RZ ;  /* 0x000000303133b224 */ /* 0x000fe400078e02ff */
[----:B------:R-:W0:Y:S02]  /*69f0*/  @!P3 LDC.64 R48, c[0x0][0x3d0] ;  /* 0x0000f400ff30bb82 */ /* 0x000e240000000a00 */
[----:B------:R-:W-:-:S05]  /*6a00*/  @!P3 IMAD R51, R51, R36, RZ ;  /* 0x000000243333b224 */ /* 0x000fca00078e02ff */
[----:B------:R-:W-:-:S05]  /*6a10*/  @!P3 SHF.L.U32 R51, R51, 0x1, RZ ;  /* 0x000000013333b819 */ /* 0x000fca00000006ff */
[----:B0-----:R-:W-:-:S04]  /*6a20*/  @!P3 IMAD.WIDE R48, R51, 0x4, R48 ;  /* 0x000000043330b825 */ /* 0x001fc800078e0230 */
[----:B------:R-:W-:Y:S01]  /*6a30*/  @!P3 IMAD.WIDE.U32 R48, R50, 0x8, R48 ;  /* 0x000000083230b825 */ /* 0x000fe200078e0030 */
[----:B------:R-:W-:-:S04]  /*6a40*/  IADD3 R50, PT, PT, R37, 0x3, RZ ;  /* 0x0000000325327810 */ /* 0x000fc80007ffe0ff */
[----:B------:R-:W-:Y:S01]  /*6a50*/  ISETP.EQ.OR P0, PT, R50, UR10, P0 ;  /* 0x0000000a32007c0c */ /* 0x000fe20008702670 */
[----:B------:R-:W3:-:S12]  /*6a60*/  @!P3 LDG.E.64 R48, desc[UR12][R48.64] ;  /* 0x0000000c3030b981 */ /* 0x000ed8000c1e1b00 */
[----:B------:R-:W0:Y:S01]  /*6a70*/  @!P0 S2R R51, SR_CTAID.Y ;  /* 0x0000000000338919 */ /* 0x000e220000002600 */
[----:B--2---:R-:W-:Y:S02]  /*6a80*/  @!P2 FADD.FTZ R46, R46, R38 ;  /* 0x000000262e2ea221 */ /* 0x004fe40000010000 */
[----:B------:R-:W0:Y:S01]  /*6a90*/  @!P0 LDC R38, c[0x0][0x374] ;  /* 0x0000dd00ff268b82 */ /* 0x000e220000000800 */
[----:B------:R-:W-:Y:S01]  /*6aa0*/  @!P2 FADD.FTZ R47, R47, R39 ;  /* 0x000000272f2fa221 */ /* 0x000fe20000010000 */
[----:B------:R-:W-:-:S04]  /*6ab0*/  MOV R39, UR4 ;  /* 0x0000000400277c02 */ /* 0x000fc80008000f00 */
[----:B------:R-:W-:Y:S01]  /*6ac0*/  @!P0 LOP3.LUT R39, R39, 0x1, RZ, 0xc0, !PT ;  /* 0x0000000127278812 */ /* 0x000fe200078ec0ff */
[----:B0-----:R-:W-:-:S04]  /*6ad0*/  @!P0 IMAD R50, R50, R38, R51 ;  /* 0x0000002632328224 */ /* 0x001fc800078e0233 */
[----:B------:R-:W-:Y:S02]  /*6ae0*/  @!P0 IMAD R51, R39, R38, RZ ;  /* 0x0000002627338224 */ /* 0x000fe400078e02ff */
[----:B------:R-:W0:Y:S02]  /*6af0*/  @!P0 LDC.64 R38, c[0x0][0x3d0] ;  /* 0x0000f400ff268b82 */ /* 0x000e240000000a00 */
[----:B------:R-:W-:-:S05]  /*6b00*/  @!P0 IMAD R51, R51, R36, RZ ;  /* 0x0000002433338224 */ /* 0x000fca00078e02ff */
[----:B------:R-:W-:-:S05]  /*6b10*/  @!P0 SHF.L.U32 R51, R51, 0x1, RZ ;  /* 0x0000000133338819 */ /* 0x000fca00000006ff */
[----:B0-----:R-:W-:-:S04]  /*6b20*/  @!P0 IMAD.WIDE R38, R51, 0x4, R38 ;  /* 0x0000000433268825 */ /* 0x001fc800078e0226 */
[----:B------:R-:W-:-:S06]  /*6b30*/  @!P0 IMAD.WIDE.U32 R38, R50, 0x8, R38 ;  /* 0x0000000832268825 */ /* 0x000fcc00078e0026 */
[----:B------:R-:W2:Y:S01]  /*6b40*/  @!P0 LDG.E.64 R38, desc[UR12][R38.64] ;  /* 0x0000000c26268981 */ /* 0x000ea2000c1e1b00 */
[----:B------:R-:W-:Y:S01]  /*6b50*/  IADD3 R37, PT, PT, R37, 0x4, RZ ;  /* 0x0000000425257810 */ /* 0x000fe20007ffe0ff */
[----:B---3--:R-:W-:Y:S01]  /*6b60*/  @!P3 FADD.FTZ R46, R46, R48 ;  /* 0x000000302e2eb221 */ /* 0x008fe20000010000 */
[----:B------:R-:W-:-:S03]  /*6b70*/  @!P3 FADD.FTZ R47, R47, R49 ;  /* 0x000000312f2fb221 */ /* 0x000fc60000010000 */
[----:B--2---:R-:W-:Y:S01]  /*6b80*/  @!P0 FADD.FTZ R46, R46, R38 ;  /* 0x000000262e2e8221 */ /* 0x004fe20000010000 */
[----:B------:R-:W-:-:S07]  /*6b90*/  @!P0 FADD.FTZ R47, R47, R39 ;  /* 0x000000272f2f8221 */ /* 0x000fce0000010000 */
.L_x_1353:
[----:B------:R-:W-:-:S13]  /*6ba0*/  LOP3.LUT P0, R38, R36, 0x3, RZ, 0xc0, !PT ;  /* 0x0000000324267812 */ /* 0x000fda000780c0ff */
[----:B------:R-:W-:Y:S05]  /*6bb0*/  @!P0 BRA `(.L_x_1348) ;  /* 0x0000000000e08947 */ /* 0x000fea0003800000 */
[----:B------:R-:W-:-:S13]  /*6bc0*/  ISETP.NE.AND P0, PT, R38, 0x1, PT ;  /* 0x000000012600780c */ /* 0x000fda0003f05270 */
[----:B------:R-:W-:Y:S05]  /*6bd0*/  @!P0 BRA `(.L_x_1354) ;  /* 0x0000000000888947 */ /* 0x000fea0003800000 */
[----:B------:R-:W-:Y:S02]  /*6be0*/  ISETP.NE.AND P0, PT, R0, RZ, PT ;  /* 0x000000ff0000720c */ /* 0x000fe40003f05270 */
[----:B------:R-:W-:Y:S02]  /*6bf0*/  MOV R39, UR4 ;  /* 0x0000000400277c02 */ /* 0x000fe40008000f00 */
[----:B------:R-:W-:-:S13]  /*6c00*/  ISETP.EQ.OR P1, PT, R37, UR10, P0 ;  /* 0x0000000a25007c0c */ /* 0x000fda0008722670 */
[----:B---3--:R-:W0:Y:S01]  /*6c10*/  @!P1 S2R R48, SR_CTAID.Y ;  /* 0x0000000000309919 */ /* 0x008e220000002600 */
[----:B------:R-:W3:Y:S01]  /*6c20*/  @!P1 LDC R38, c[0x0][0x374] ;  /* 0x0000dd00ff269b82 */ /* 0x000ee20000000800 */
[----:B------:R-:W-:-:S05]  /*6c30*/  @!P1 LOP3.LUT R39, R39, 0x1, RZ, 0xc0, !PT ;  /* 0x0000000127279812 */ /* 0x000fca00078ec0ff */
[----:B---3--:R-:W-:-:S04]  /*6c40*/  @!P1 IMAD R49, R39, R38, RZ ;  /* 0x0000002627319224 */ /* 0x008fc800078e02ff */
[----:B------:R-:W-:Y:S02]  /*6c50*/  @!P1 IMAD R49, R49, R36, RZ ;  /* 0x0000002431319224 */ /* 0x000fe400078e02ff */
[----:B0-----:R-:W-:Y:S02]  /*6c60*/  @!P1 IMAD R48, R37, R38, R48 ;  /* 0x0000002625309224 */ /* 0x001fe400078e0230 */
[----:B------:R-:W0:Y:S01]  /*6c70*/  @!P1 LDC.64 R38, c[0x0][0x3d0] ;  /* 0x0000f400ff269b82 */ /* 0x000e220000000a00 */
[----:B------:R-:W-:-:S05]  /*6c80*/  @!P1 SHF.L.U32 R49, R49, 0x1, RZ ;  /* 0x0000000131319819 */ /* 0x000fca00000006ff */
[----:B0-----:R-:W-:-:S04]  /*6c90*/  @!P1 IMAD.WIDE R38, R49, 0x4, R38 ;  /* 0x0000000431269825 */ /* 0x001fc800078e0226 */
[----:B------:R-:W-:-:S06]  /*6ca0*/  @!P1 IMAD.WIDE.U32 R38, R48, 0x8, R38 ;  /* 0x0000000830269825 */ /* 0x000fcc00078e0026 */
[----:B------:R-:W3:Y:S01]  /*6cb0*/  @!P1 LDG.E.64 R38, desc[UR12][R38.64] ;  /* 0x0000000c26269981 */ /* 0x000ee2000c1e1b00 */
[----:B------:R-:W-:-:S04]  /*6cc0*/  IADD3 R48, PT, PT, R37, 0x1, RZ ;  /* 0x0000000125307810 */ /* 0x000fc80007ffe0ff */
[----:B------:R-:W-:-:S13]  /*6cd0*/  ISETP.EQ.OR P0, PT, R48, UR10, P0 ;  /* 0x0000000a30007c0c */ /* 0x000fda0008702670 */
[----:B------:R-:W0:Y:S01]  /*6ce0*/  @!P0 S2R R48, SR_CTAID.Y ;  /* 0x0000000000308919 */ /* 0x000e220000002600 */
[----:B------:R-:W4:Y:S01]  /*6cf0*/  @!P0 LDC R49, c[0x0][0x374] ;  /* 0x0000dd00ff318b82 */ /* 0x000f220000000800 */
[----:B---3--:R-:W-:Y:S01]  /*6d00*/  @!P1 FADD.FTZ R46, R46, R38 ;  /* 0x000000262e2e9221 */ /* 0x008fe20000010000 */
[----:B----4-:R-:W-:Y:S02]  /*6d10*/  @!P0 IMAD R38, R37, R49, R49 ;  /* 0x0000003125268224 */ /* 0x010fe400078e0231 */
[----:B------:R-:W-:-:S03]  /*6d20*/  @!P1 FADD.FTZ R47, R47, R39 ;  /* 0x000000272f2f9221 */ /* 0x000fc60000010000 */
[----:B0-----:R-:W-:Y:S02]  /*6d30*/  @!P0 IADD3 R48, PT, PT, R38, R48, RZ ;  /* 0x0000003026308210 */ /* 0x001fe40007ffe0ff */
[----:B------:R-:W-:-:S04]  /*6d40*/  MOV R38, UR4 ;  /* 0x0000000400267c02 */ /* 0x000fc80008000f00 */
[----:B------:R-:W-:-:S05]  /*6d50*/  @!P0 LOP3.LUT R38, R38, 0x1, RZ, 0xc0, !PT ;  /* 0x0000000126268812 */ /* 0x000fca00078ec0ff */
[----:B------:R-:W-:Y:S02]  /*6d60*/  @!P0 IMAD R49, R38, R49, RZ ;  /* 0x0000003126318224 */ /* 0x000fe400078e02ff */
[----:B------:R-:W0:Y:S02]  /*6d70*/  @!P0 LDC.64 R38, c[0x0][0x3d0] ;  /* 0x0000f400ff268b82 */ /* 0x000e240000000a00 */
[----:B------:R-:W-:-:S05]  /*6d80*/  @!P0 IMAD R49, R49, R36, RZ ;  /* 0x0000002431318224 */ /* 0x000fca00078e02ff */
[----:B------:R-:W-:-:S05]  /*6d90*/  @!P0 SHF.L.U32 R49, R49, 0x1, RZ ;  /* 0x0000000131318819 */ /* 0x000fca00000006ff */
[----:B0-----:R-:W-:-:S04]  /*6da0*/  @!P0 IMAD.WIDE R38, R49, 0x4, R38 ;  /* 0x0000000431268825 */ /* 0x001fc800078e0226 */
[----:B------:R-:W-:-:S06]  /*6db0*/  @!P0 IMAD.WIDE.U32 R38, R48, 0x8, R38 ;  /* 0x0000000830268825 */ /* 0x000fcc00078e0026 */
[----:B------:R-:W3:Y:S01]  /*6dc0*/  @!P0 LDG.E.64 R38, desc[UR12][R38.64] ;  /* 0x0000000c26268981 */ /* 0x000ee2000c1e1b00 */
[----:B------:R-:W-:Y:S01]  /*6dd0*/  IADD3 R37, PT, PT, R37, 0x2, RZ ;  /* 0x0000000225257810 */ /* 0x000fe20007ffe0ff */
[----:B---3--:R-:W-:Y:S01]  /*6de0*/  @!P0 FADD.FTZ R46, R46, R38 ;  /* 0x000000262e2e8221 */ /* 0x008fe20000010000 */
[----:B------:R-:W-:-:S07]  /*6df0*/  @!P0 FADD.FTZ R47, R47, R39 ;  /* 0x000000272f2f8221 */ /* 0x000fce0000010000 */
.L_x_1354:
[----:B------:R-:W-:Y:S01]  /*6e00*/  ISETP.NE.AND P0, PT, R37, UR10, PT ;  /* 0x0000000a25007c0c */ /* 0x000fe2000bf05270 */
[----:B------:R-:W-:Y:S01]  /*6e10*/  BSSY.RECONVERGENT B0, `(.L_x_1348) ;  /* 0x0000012000007945 */ /* 0x000fe20003800200 */
[----:B------:R-:W-:Y:S02]  /*6e20*/  LOP3.LUT R38, R36, 0x1, RZ, 0xc0, !PT ;  /* 0x0000000124267812 */ /* 0x000fe400078ec0ff */
[----:B------:R-:W-:-:S04]  /*6e30*/  ISETP.NE.OR P0, PT, R0, RZ, !P0 ;  /* 0x000000ff0000720c */ /* 0x000fc80004705670 */
[----:B------:R-:W-:-:S13]  /*6e40*/  ISETP.NE.U32.OR P0, PT, R38, 0x1, P0 ;  /* 0x000000012600780c */ /* 0x000fda0000705470 */
[----:B------:R-:W-:Y:S05]  /*6e50*/  @P0 BRA `(.L_x_1355) ;  /* 0x0000000000340947 */ /* 0x000fea0003800000 */
[----:B------:R-:W0:Y:S01]  /*6e60*/  S2R R38, SR_CTAID.Y ;  /* 0x0000000000267919 */ /* 0x000e220000002600 */
[----:B------:R-:W0:Y:S01]  /*6e70*/  LDCU UR6, c[0x0][0x374] ;  /* 0x00006e80ff0677ac */ /* 0x000e220008000800 */
[----:B---3--:R-:W3:Y:S01]  /*6e80*/  LDC.64 R48, c[0x0][0x3d0] ;  /* 0x0000f400ff307b82 */ /* 0x008ee20000000a00 */
[----:B------:R-:W-:Y:S01]  /*6e90*/  ULOP3.LUT UR7, UR4, 0x1, URZ, 0xc0, !UPT ;  /* 0x0000000104077892 */ /* 0x000fe2000f8ec0ff */
[----:B0-----:R-:W-:-:S03]  /*6ea0*/  IMAD R38, R37, UR6, R38 ;  /* 0x0000000625267c24 */ /* 0x001fc6000f8e0226 */
[----:B------:R-:W-:-:S06]  /*6eb0*/  UIMAD UR6, UR7, UR6, URZ ;  /* 0x00000006070672a4 */ /* 0x000fcc000f8e02ff */
[----:B------:R-:W-:-:S05]  /*6ec0*/  IMAD R36, R36, UR6, RZ ;  /* 0x0000000624247c24 */ /* 0x000fca000f8e02ff */
[----:B------:R-:W-:-:S05]  /*6ed0*/  SHF.L.U32 R36, R36, 0x1, RZ ;  /* 0x0000000124247819 */ /* 0x000fca00000006ff */
[----:B---3--:R-:W-:-:S04]  /*6ee0*/  IMAD.WIDE R36, R36, 0x4, R48 ;  /* 0x0000000424247825 */ /* 0x008fc800078e0230 */
[----:B------:R-:W-:-:S06]  /*6ef0*/  IMAD.WIDE.U32 R36, R38, 0x8, R36 ;  /* 0x0000000826247825 */ /* 0x000fcc00078e0024 */
[----:B------:R-:W3:Y:S02]  /*6f00*/  LDG.E.64 R36, desc[UR12][R36.64] ;  /* 0x0000000c24247981 */ /* 0x000ee4000c1e1b00 */
[----:B---3--:R-:W-:Y:S01]  /*6f10*/  FADD.FTZ R46, R46, R36 ;  /* 0x000000242e2e7221 */ /* 0x008fe20000010000 */
[----:B------:R-:W-:-:S07]  /*6f20*/  FADD.FTZ R47, R47, R37 ;  /* 0x000000252f2f7221 */ /* 0x000fce0000010000 */
.L_x_1355:
[----:B------:R-:W-:Y:S05]  /*6f30*/  BSYNC.RECONVERGENT B0 ;  /* 0x0000000000007941 */ /* 0x000fea0003800200 */
.L_x_1348:
[----:B------:R-:W4:Y:S04]  /*6f40*/  LDL.LU R38, [R1+0x10] ;  /* 0x0000100001267983 */ /* 0x000f280000300800 */
[----:B------:R-:W5:Y:S01]  /*6f50*/  LDL.LU R39, [R1+0x14] ;  /* 0x0000140001277983 */ /* 0x000f620000300800 */
[----:B------:R-:W0:Y:S01]  /*6f60*/  S2UR UR7, SR_CgaCtaId ;  /* 0x00000000000779c3 */ /* 0x000e220000008800 */
[----:B------:R-:W-:Y:S01]  /*6f70*/  ISETP.NE.AND P0, PT, R0, RZ, PT ;  /* 0x000000ff0000720c */ /* 0x000fe20003f05270 */
[----:B------:R-:W-:Y:S02]  /*6f80*/  UMOV UR6, 0x400 ;  /* 0x0000040000067882 */ /* 0x000fe40000000000 */
[----:B0-----:R-:W-:Y:S01]  /*6f90*/  ULEA UR6, UR7, UR6, 0x18 ;  /* 0x0000000607067291 */ /* 0x001fe2000f8ec0ff */
[----:B------:R-:W0:Y:S09]  /*6fa0*/  LDCU.U8 UR7, c[0x0][0x414] ;  /* 0x00008280ff0777ac */ /* 0x000e320008000000 */
[----:B------:R-:W-:Y:S01]  /*6fb0*/  @!P0 STS.64 [UR6+0xc8], R46 ;  /* 0x0000c82eff008988 */ /* 0x000fe20008000a06 */
[----:B------:R-:W-:Y:S01]  /*6fc0*/  BAR.SYNC.DEFER_BLOCKING 0x0 ;  /* 0x0000000000007b1d */ /* 0x000fe20000010000 */
[----:B0-----:R-:W-:-:S05]  /*6fd0*/  UISETP.NE.AND UP0, UPT, UR7, URZ, UPT ;  /* 0x000000ff0700728c */ /* 0x001fca000bf05270 */
[----:B------:R-:W0:Y:S01]  /*6fe0*/  LDS.64 R36, [UR6+0xc8] ;  /* 0x0000c806ff247984 */ /* 0x000e220008000a00 */
[----:B------:R-:W0:Y:S02]  /*6ff0*/  LDCU UR6, c[0x0][0x42c] ;  /* 0x00008580ff0677ac */ /* 0x000e240008000800 */
[----:B0-----:R-:W-:-:S05]  /*7000*/  FMUL.FTZ R36, R36, UR6 ;  /* 0x0000000624247c20 */ /* 0x001fca0008410000 */
[----:B------:R-:W-:Y:S01]  /*7010*/  R2UR UR8, R36 ;  /* 0x00000000240872ca */ /* 0x000fe200000e0000 */
[----:B------:R-:W-:Y:S01]  /*7020*/  FMUL.FTZ R36, R37, UR6 ;  /* 0x0000000625247c20 */ /* 0x000fe20008410000 */
[----:B----4-:R-:W-:Y:S01]  /*7030*/  FADD.FTZ R38, R38, -UR11 ;  /* 0x8000000b26267e21 */ /* 0x010fe20008010000 */
[----:B-----5:R-:W-:-:S03]  /*7040*/  FADD.FTZ R39, R39, -UR11 ;  /* 0x8000000b27277e21 */ /* 0x020fc60008010000 */
[----:B------:R-:W-:Y:S01]  /*7050*/  FMUL.FTZ R38, R38, UR14 ;  /* 0x0000000e26267c20 */ /* 0x000fe20008410000 */
[----:B------:R-:W-:Y:S01]  /*7060*/  FMUL.FTZ R37, R39, UR14 ;  /* 0x0000000e27257c20 */ /* 0x000fe20008410000 */
[----:B------:R-:W-:Y:S07]  /*7070*/  BRA.U !UP0, `(.L_x_1356) ;  /* 0x0000000108487547 */ /* 0x000fee000b800000 */
[----:B------:R-:W-:-:S04]  /*7080*/  FFMA.FTZ R39, R44, R38, R8 ;  /* 0x000000262c277223 */ /* 0x000fc80000010008 */
[----:B---3--:R-:W-:-:S06]  /*7090*/  FMUL.FTZ R46, R39, -1.4426950216293334961 ;  /* 0xbfb8aa3b272e7820 */ /* 0x008fcc0000410000 */
        /* <DEDUP_REMOVED lines=11> */
[----:B------:R-:W0:Y:S02]  /*7150*/  MUFU.RCP R46, R46 ;  /* 0x0000002e002e7308 */ /* 0x000e240000001000 */
[----:B0-----:R-:W-:Y:S01]  /*7160*/  FMUL.FTZ R3, R3, R46 ;  /* 0x0000002e03037220 */ /* 0x001fe20000410000 */
[----:B------:R-:W-:-:S04]  /*7170*/  FADD.FTZ R46, -R46, 1 ;  /* 0x3f8000002e2e7421 */ /* 0x000fc80000010100 */
[----:B------:R-:W-:-:S04]  /*7180*/  FFMA.FTZ R46, R39, R46, 1 ;  /* 0x3f800000272e7423 */ /* 0x000fc8000001002e */
[----:B------:R-:W-:-:S07]  /*7190*/  FMUL.FTZ R3, R3, R46 ;  /* 0x0000002e03037220 */ /* 0x000fce0000410000 */
.L_x_1356:
[----:B------:R-:W4:Y:S01]  /*71a0*/  LDL R39, [R1+0x28] ;  /* 0x0000280001277983 */ /* 0x000f220000100800 */
[----:B------:R-:W-:Y:S01]  /*71b0*/  FFMA.FTZ R38, R38, UR8, R36 ;  /* 0x0000000826267c23 */ /* 0x000fe20008010024 */
[----:B------:R-:W0:Y:S01]  /*71c0*/  LDCU.64 UR6, c[0x0][0x400] ;  /* 0x00008000ff0677ac */ /* 0x000e220008000a00 */
[----:B------:R-:W-:Y:S02]  /*71d0*/  BSSY.RECONVERGENT B0, `(.L_x_1357) ;  /* 0x0000017000007945 */ /* 0x000fe40003800200 */
[----:B------:R-:W-:Y:S01]  /*71e0*/  FFMA.FTZ R2, R44, R2, -R38 ;  /* 0x000000022c027223 */ /* 0x000fe20000010826 */
[----:B------:R-:W-:-:S04]  /*71f0*/  FFMA.FTZ R38, R37, UR8, R36 ;  /* 0x0000000825267c23 */ /* 0x000fc80008010024 */
[----:B------:R-:W-:Y:S02]  /*7200*/  FFMA.FTZ R37, R45, R3, -R38 ;  /* 0x000000032d257223 */ /* 0x000fe40000010826 */
[----:B------:R-:W4:Y:S02]  /*7210*/  LDC R3, c[0x0][0x41c] ;  /* 0x00010700ff037b82 */ /* 0x000f240000000800 */
[----:B----4-:R-:W-:-:S05]  /*7220*/  IMAD R3, R3, UR10, R39 ;  /* 0x0000000a03037c24 */ /* 0x010fca000f8e0227 */
[----:B0-----:R-:W-:Y:S02]  /*7230*/  ISETP.GE.U32.AND P0, PT, R3, UR6, PT ;  /* 0x0000000603007c0c */ /* 0x001fe4000bf06070 */
[----:B---3--:R-:W-:-:S04]  /*7240*/  SHF.R.S32.HI R46, RZ, 0x1f, R3 ;  /* 0x0000001fff2e7819 */ /* 0x008fc80000011403 */
[----:B------:R-:W-:-:S13]  /*7250*/  ISETP.GE.AND.EX P0, PT, R46, UR7, PT, P0 ;  /* 0x000000072e007c0c */ /* 0x000fda000bf06300 */
[----:B------:R-:W-:Y:S05]  /*7260*/  @P0 BRA `(.L_x_1358) ;  /* 0x0000000000340947 */ /* 0x000fea0003800000 */
[----:B------:R-:W0:Y:S01]  /*7270*/  LDCU.64 UR18, c[0x0][0x3f8] ;  /* 0x00007f00ff1277ac */ /* 0x000e220008000a00 */
[----:B------:R-:W-:Y:S02]  /*7280*/  MOV R38, R4 ;  /* 0x0000000400267202 */ /* 0x000fe40000000f00 */
[----:B------:R-:W-:Y:S01]  /*7290*/  MOV R39, R7 ;  /* 0x0000000700277202 */ /* 0x000fe20000000f00 */
[----:B------:R-:W3:Y:S01]  /*72a0*/  LDCU.64 UR16, c[0x0][0x380] ;  /* 0x00007000ff1077ac */ /* 0x000ee20008000a00 */
[----:B0-----:R-:W-:Y:S02]  /*72b0*/  IMAD R46, R46, UR18, RZ ;  /* 0x000000122e2e7c24 */ /* 0x001fe4000f8e02ff */
[----:B------:R-:W-:-:S04]  /*72c0*/  IMAD.WIDE.U32 R38, R3, UR18, R38 ;  /* 0x0000001203267c25 */ /* 0x000fc8000f8e0026 */
[----:B------:R-:W-:-:S05]  /*72d0*/  IMAD R46, R3, UR19, R46 ;  /* 0x00000013032e7c24 */ /* 0x000fca000f8e022e */
[----:B------:R-:W-:Y:S02]  /*72e0*/  IADD3 R39, PT, PT, R39, R46, RZ ;  /* 0x0000002e27277210 */ /* 0x000fe40007ffe0ff */
[----:B---3--:R-:W-:-:S04]  /*72f0*/  LEA R46, P0, R38, UR16, 0x2 ;  /* 0x00000010262e7c11 */ /* 0x008fc8000f8010ff */
[----:B------:R-:W-:Y:S01]  /*7300*/  LEA.HI.X R47, R38, UR17, R39, 0x2, P0 ;  /* 0x00000011262f7c11 */ /* 0x000fe200080f1427 */
[----:B------:R-:W-:Y:S01]  /*7310*/  FMUL.FTZ R38, R2, UR14 ;  /* 0x0000000e02267c20 */ /* 0x000fe20008410000 */
[----:B------:R-:W-:-:S05]  /*7320*/  FMUL.FTZ R39, R37, UR14 ;  /* 0x0000000e25277c20 */ /* 0x000fca0008410000 */
[----:B------:R0:W-:Y:S02]  /*7330*/  STG.E.64 desc[UR12][R46.64], R38 ;  /* 0x000000262e007986 */ /* 0x0001e4000c101b0c */
.L_x_1358:
[----:B------:R-:W-:Y:S05]  /*7340*/  BSYNC.RECONVERGENT B0 ;  /* 0x0000000000007941 */ /* 0x000fea0003800200 */
.L_x_1357:
[----:B------:R-:W3:Y:S04]  /*7350*/  LDL.LU R2, [R1+0x20] ;  /* 0x0000200001027983 */ /* 0x000ee80000300800 */
[----:B------:R-:W4:Y:S01]  /*7360*/  LDL.LU R37, [R1+0x24] ;  /* 0x0000240001257983 */ /* 0x000f220000300800 */
[----:B---3--:R-:W-:Y:S01]  /*7370*/  FADD.FTZ R2, R2, -UR11 ;  /* 0x8000000b02027e21 */ /* 0x008fe20008010000 */
[----:B----4-:R-:W-:-:S03]  /*7380*/  FADD.FTZ R37, R37, -UR11 ;  /* 0x8000000b25257e21 */ /* 0x010fc60008010000 */
[----:B0-----:R-:W-:Y:S01]  /*7390*/  FMUL.FTZ R47, R2, UR14 ;  /* 0x0000000e022f7c20 */ /* 0x001fe20008410000 */
[----:B------:R-:W-:-:S03]  /*73a0*/  FMUL.FTZ R37, R37, UR14 ;  /* 0x0000000e25257c20 */ /* 0x000fc60008410000 */
[----:B------:R-:W-:Y:S01]  /*73b0*/  FFMA.FTZ R39, R47, UR8, R36 ;  /* 0x000000082f277c23 */ /* 0x000fe20008010024 */
[----:B------:R-:W-:Y:S06]  /*73c0*/  BRA.U !UP0, `(.L_x_1359) ;  /* 0x0000000108487547 */ /* 0x000fec000b800000 */
        /* <DEDUP_REMOVED lines=17> */
[----:B------:R-:W-:-:S07]  /*74e0*/  FMUL.FTZ R11, R11, R2 ;  /* 0x000000020b0b7220 */ /* 0x000fce0000410000 */
.L_x_1359:
[----:B------:R-:W-:Y:S01]  /*74f0*/  FFMA.FTZ R2, R44, R10, -R39 ;  /* 0x0000000a2c027223 */ /* 0x000fe20000010827 */
[----:B------:R-:W-:Y:S01]  /*7500*/  IADD3 R39, PT, PT, R3, 0x10, RZ ;  /* 0x0000001003277810 */ /* 0x000fe20007ffe0ff */
[----:B------:R-:W-:Y:S01]  /*7510*/  FFMA.FTZ R38, R37, UR8, R36 ;  /* 0x0000000825267c23 */ /* 0x000fe20008010024 */
[----:B------:R-:W-:Y:S02]  /*7520*/  BSSY.RECONVERGENT B0, `(.L_x_1360) ;  /* 0x0000013000007945 */ /* 0x000fe40003800200 */
[----:B------:R-:W-:Y:S01]  /*7530*/  ISETP.GE.U32.AND P0, PT, R39, UR6, PT ;  /* 0x0000000627007c0c */ /* 0x000fe2000bf06070 */
[----:B------:R-:W-:Y:S01]  /*7540*/  FFMA.FTZ R37, R45, R11, -R38 ;  /* 0x0000000b2d257223 */ /* 0x000fe20000010826 */
[----:B------:R-:W-:-:S04]  /*7550*/  SHF.R.S32.HI R10, RZ, 0x1f, R39 ;  /* 0x0000001fff0a7819 */ /* 0x000fc80000011427 */
[----:B------:R-:W-:-:S13]  /*7560*/  ISETP.GE.AND.EX P0, PT, R10, UR7, PT, P0 ;  /* 0x000000070a007c0c */ /* 0x000fda000bf06300 */
[----:B------:R-:W-:Y:S05]  /*7570*/  @P0 BRA `(.L_x_1361) ;  /* 0x0000000000340947 */ /* 0x000fea0003800000 */
[----:B------:R-:W0:Y:S01]  /*7580*/  LDCU.64 UR16, c[0x0][0x3f8] ;  /* 0x00007f00ff1077ac */ /* 0x000e220008000a00 */
[----:B------:R-:W-:Y:S01]  /*7590*/  MOV R11, R7 ;  /* 0x00000007000b7202 */ /* 0x000fe20000000f00 */
[----:B------:R-:W3:Y:S01]  /*75a0*/  LDCU.64 UR18, c[0x0][0x380] ;  /* 0x00007000ff1277ac */ /* 0x000ee20008000a00 */
[----:B0-----:R-:W-:Y:S01]  /*75b0*/  IMAD R38, R10, UR16, RZ ;  /* 0x000000100a267c24 */ /* 0x001fe2000f8e02ff */
[----:B------:R-:W-:-:S03]  /*75c0*/  MOV R10, R4 ;  /* 0x00000004000a7202 */ /* 0x000fc60000000f00 */
[C---:B------:R-:W-:Y:S02]  /*75d0*/  IMAD R38, R39.reuse, UR17, R38 ;  /* 0x0000001127267c24 */ /* 0x040fe4000f8e0226 */
[----:B------:R-:W-:-:S05]  /*75e0*/  IMAD.WIDE.U32 R10, R39, UR16, R10 ;  /* 0x00000010270a7c25 */ /* 0x000fca000f8e000a */
[----:B------:R-:W-:Y:S02]  /*75f0*/  IADD3 R11, PT, PT, R11, R38, RZ ;  /* 0x000000260b0b7210 */ /* 0x000fe40007ffe0ff */
[----:B---3--:R-:W-:-:S04]  /*7600*/  LEA R38, P0, R10, UR18, 0x2 ;  /* 0x000000120a267c11 */ /* 0x008fc8000f8010ff */
[----:B------:R-:W-:Y:S01]  /*7610*/  LEA.HI.X R39, R10, UR19, R11, 0x2, P0 ;  /* 0x000000130a277c11 */ /* 0x000fe200080f140b */
[----:B------:R-:W-:Y:S01]  /*7620*/  FMUL.FTZ R10, R2, UR14 ;  /* 0x0000000e020a7c20 */ /* 0x000fe20008410000 */
[----:B------:R-:W-:-:S05]  /*7630*/  FMUL.FTZ R11, R37, UR14 ;  /* 0x0000000e250b7c20 */ /* 0x000fca0008410000 */
[----:B------:R0:W-:Y:S02]  /*7640*/  STG.E.64 desc[UR12][R38.64], R10 ;  /* 0x0000000a26007986 */ /* 0x0001e4000c101b0c */
.L_x_1361:
[----:B------:R-:W-:Y:S05]  /*7650*/  BSYNC.RECONVERGENT B0 ;  /* 0x0000000000007941 */ /* 0x000fea0003800200 */
.L_x_1360:
[----:B0-----:R-:W3:Y:S04]  /*7660*/  LDL.LU R11, [R1+0x18] ;  /* 0x00001800010b7983 */ /* 0x001ee80000300800 */
[----:B------:R-:W4:Y:S01]  /*7670*/  LDL.LU R2, [R1+0x1c] ;  /* 0x00001c0001027983 */ /* 0x000f220000300800 */
[----:B------:R-:W-:-:S04]  /*7680*/  IADD3 R39, PT, PT, R3, 0x20, RZ ;  /* 0x0000002003277810 */ /* 0x000fc80007ffe0ff */
[----:B------:R-:W-:Y:S02]  /*7690*/  ISETP.GE.U32.AND P0, PT, R39, UR6, PT ;  /* 0x0000000627007c0c */ /* 0x000fe4000bf06070 */
[----:B------:R-:W-:-:S04]  /*76a0*/  SHF.R.S32.HI R10, RZ, 0x1f, R39 ;  /* 0x0000001fff0a7819 */ /* 0x000fc80000011427 */
[----:B------:R-:W-:Y:S01]  /*76b0*/  ISETP.GE.AND.EX P0, PT, R10, UR7, PT, P0 ;  /* 0x000000070a007c0c */ /* 0x000fe2000bf06300 */
[----:B---3--:R-:W-:Y:S01]  /*76c0*/  FADD.FTZ R37, R11, -UR11 ;  /* 0x8000000b0b257e21 */ /* 0x008fe20008010000 */
[----:B----4-:R-:W-:-:S03]  /*76d0*/  FADD.FTZ R11, R2, -UR11 ;  /* 0x8000000b020b7e21 */ /* 0x010fc60008010000 */
[----:B------:R-:W-:Y:S01]  /*76e0*/  FMUL.FTZ R37, R37, UR14 ;  /* 0x0000000e25257c20 */ /* 0x000fe20008410000 */
[----:B------:R-:W-:Y:S01]  /*76f0*/  FMUL.FTZ R11, R11, UR14 ;  /* 0x0000000e0b0b7c20 */ /* 0x000fe20008410000 */
[----:B------:R-:W-:Y:S06]  /*7700*/  BRA.U !UP0, `(.L_x_1362) ;  /* 0x0000000108487547 */ /* 0x000fec000b800000 */
        /* <DEDUP_REMOVED lines=18> */
.L_x_1362:
[--C-:B------:R-:W-:Y:S01]  /*7830*/  FFMA.FTZ R37, R37, UR8, R36.reuse ;  /* 0x0000000825257c23 */ /* 0x100fe20008010024 */
[----:B------:R-:W-:Y:S01]  /*7840*/  FFMA.FTZ R38, R11, UR8, R36 ;  /* 0x000000080b267c23 */ /* 0x000fe20008010024 */
[----:B------:R-:W-:Y:S01]  /*7850*/  BSSY.RECONVERGENT B0, `(.L_x_1363) ;  /* 0x0000012000007945 */ /* 0x000fe20003800200 */
[----:B------:R-:W-:Y:S01]  /*7860*/  IADD3 R2, PT, PT, R3, 0x30, RZ ;  /* 0x0000003003027810 */ /* 0x000fe20007ffe0ff */
[----:B------:R-:W-:Y:S01]  /*7870*/  FFMA.FTZ R37, R44, R12, -R37 ;  /* 0x0000000c2c257223 */ /* 0x000fe20000010825 */
[----:B------:R-:W-:Y:S01]  /*7880*/  FFMA.FTZ R38, R45, R13, -R38 ;  /* 0x0000000d2d267223 */ /* 0x000fe20000010826 */
[----:B------:R-:W-:Y:S06]  /*7890*/  @P0 BRA `(.L_x_1364) ;  /* 0x0000000000340947 */ /* 0x000fec0003800000 */
[----:B------:R-:W0:Y:S01]  /*78a0*/  LDCU.64 UR16, c[0x0][0x3f8] ;  /* 0x00007f00ff1077ac */ /* 0x000e220008000a00 */
[----:B------:R-:W-:Y:S01]  /*78b0*/  MOV R11, R7 ;  /* 0x00000007000b7202 */ /* 0x000fe20000000f00 */
[----:B------:R-:W3:Y:S01]  /*78c0*/  LDCU.64 UR18, c[0x0][0x380] ;  /* 0x00007000ff1277ac */ /* 0x000ee20008000a00 */
[----:B0-----:R-:W-:-:S04]  /*78d0*/  IMAD R10, R10, UR16, RZ ;  /* 0x000000100a0a7c24 */ /* 0x001fc8000f8e02ff */
[----:B------:R-:W-:Y:S01]  /*78e0*/  IMAD R47, R39, UR17, R10 ;  /* 0x00000011272f7c24 */ /* 0x000fe2000f8e020a */
[----:B------:R-:W-:-:S05]  /*78f0*/  MOV R10, R4 ;  /* 0x00000004000a7202 */ /* 0x000fca0000000f00 */
[----:B------:R-:W-:-:S05]  /*7900*/  IMAD.WIDE.U32 R12, R39, UR16, R10 ;  /* 0x00000010270c7c25 */ /* 0x000fca000f8e000a */
[----:B------:R-:W-:Y:S01]  /*7910*/  IADD3 R47, PT, PT, R13, R47, RZ ;  /* 0x0000002f0d2f7210 */ /* 0x000fe20007ffe0ff */
[----:B------:R-:W-:Y:S01]  /*7920*/  FMUL.FTZ R13, R38, UR14 ;  /* 0x0000000e260d7c20 */ /* 0x000fe20008410000 */
[----:B---3--:R-:W-:-:S04]  /*7930*/  LEA R10, P0, R12, UR18, 0x2 ;  /* 0x000000120c0a7c11 */ /* 0x008fc8000f8010ff */
[----:B------:R-:W-:Y:S01]  /*7940*/  LEA.HI.X R11, R12, UR19, R47, 0x2, P0 ;  /* 0x000000130c0b7c11 */ /* 0x000fe200080f142f */
[----:B------:R-:W-:-:S05]  /*7950*/  FMUL.FTZ R12, R37, UR14 ;  /* 0x0000000e250c7c20 */ /* 0x000fca0008410000 */
[----:B------:R0:W-:Y:S03]  /*7960*/  STG.E.64 desc[UR12][R10.64], R12 ;  /* 0x0000000c0a007986 */ /* 0x0001e6000c101b0c */
.L_x_1364:
[----:B------:R-:W-:Y:S05]  /*7970*/  BSYNC.RECONVERGENT B0 ;  /* 0x0000000000007941 */ /* 0x000fea0003800200 */
.L_x_1363:
[----:B0-----:R-:W3:Y:S04]  /*7980*/  LDL.LU R11, [R1] ;  /* 0x00000000010b7983 */ /* 0x001ee80000300800 */
[----:B------:R-:W4:Y:S01]  /*7990*/  LDL.LU R12, [R1+0x4] ;  /* 0x00000400010c7983 */ /* 0x000f220000300800 */
[----:B------:R-:W-:Y:S02]  /*79a0*/  ISETP.GE.U32.AND P0, PT, R2, UR6, PT ;  /* 0x0000000602007c0c */ /* 0x000fe4000bf06070 */
[----:B------:R-:W-:-:S04]  /*79b0*/  SHF.R.S32.HI R10, RZ, 0x1f, R2 ;  /* 0x0000001fff0a7819 */ /* 0x000fc80000011402 */
[----:B------:R-:W-:Y:S01]  /*79c0*/  ISETP.GE.AND.EX P0, PT, R10, UR7, PT, P0 ;  /* 0x000000070a007c0c */ /* 0x000fe2000bf06300 */
[----:B---3--:R-:W-:-:S04]  /*79d0*/  FADD.FTZ R11, R11, -UR11 ;  /* 0x8000000b0b0b7e21 */ /* 0x008fc80008010000 */
[----:B------:R-:W-:Y:S01]  /*79e0*/  FMUL.FTZ R37, R11, UR14 ;  /* 0x0000000e0b257c20 */ /* 0x000fe20008410000 */
[----:B----4-:R-:W-:-:S03]  /*79f0*/  FADD.FTZ R11, R12, -UR11 ;  /* 0x8000000b0c0b7e21 */ /* 0x010fc60008010000 */
        /* <DEDUP_REMOVED lines=8> */
[----:B------:R-:W3:Y:S01]  /*7a80*/  MUFU.EX2 R46, R46 ;  /* 0x0000002e002e7308 */ /* 0x000ee20000000800 */
[----:B0-----:R-:W-:-:S07]  /*7a90*/  FADD.FTZ R39, R38, 1 ;  /* 0x3f80000026277421 */ /* 0x001fce0000010000 */
[----:B------:R-:W0:Y:S01]  /*7aa0*/  MUFU.RCP R39, R39 ;  /* 0x0000002700277308 */ /* 0x000e220000001000 */
[----:B---3--:R-:W-:-:S07]  /*7ab0*/  FADD.FTZ R47, R46, 1 ;  /* 0x3f8000002e2f7421 */ /* 0x008fce0000010000 */
[----:B------:R-:W3:Y:S01]  /*7ac0*/  MUFU.RCP R48, R47 ;  /* 0x0000002f00307308 */ /* 0x000ee20000001000 */
[----:B0-----:R-:W-:Y:S01]  /*7ad0*/  FADD.FTZ R49, -R39, 1 ;  /* 0x3f80000027317421 */ /* 0x001fe20000010100 */
[----:B------:R-:W-:-:S03]  /*7ae0*/  FMUL.FTZ R14, R14, R39 ;  /* 0x000000270e0e7220 */ /* 0x000fc60000410000 */
[----:B------:R-:W-:Y:S01]  /*7af0*/  FFMA.FTZ R49, R12, R49, 1 ;  /* 0x3f8000000c317423 */ /* 0x000fe20000010031 */
[----:B---3--:R-:W-:Y:S01]  /*7b00*/  FMUL.FTZ R15, R15, R48 ;  /* 0x000000300f0f7220 */ /* 0x008fe20000410000 */
[----:B------:R-:W-:Y:S02]  /*7b10*/  FADD.FTZ R48, -R48, 1 ;  /* 0x3f80000030307421 */ /* 0x000fe40000010100 */
[----:B------:R-:W-:Y:S02]  /*7b20*/  FMUL.FTZ R14, R14, R49 ;  /* 0x000000310e0e7220 */ /* 0x000fe40000410000 */
[----:B------:R-:W-:-:S04]  /*7b30*/  FFMA.FTZ R48, R37, R48, 1 ;  /* 0x3f80000025307423 */ /* 0x000fc80000010030 */
[----:B------:R-:W-:-:S07]  /*7b40*/  FMUL.FTZ R15, R15, R48 ;  /* 0x000000300f0f7220 */ /* 0x000fce0000410000 */
.L_x_1365:
[----:B------:R-:W-:Y:S01]  /*7b50*/  FFMA.FTZ R12, R11, UR8, R36 ;  /* 0x000000080b0c7c23 */ /* 0x000fe20008010024 */
[----:B------:R-:W-:Y:S01]  /*7b60*/  BSSY.RECONVERGENT B0, `(.L_x_1366) ;  /* 0x0000013000007945 */ /* 0x000fe20003800200 */
[----:B------:R-:W-:Y:S01]  /*7b70*/  FFMA.FTZ R38, R44, R14, -R13 ;  /* 0x0000000e2c267223 */ /* 0x000fe2000001080d */
[----:B------:R-:W-:Y:S01]  /*7b80*/  IADD3 R14, PT, PT, R3, 0x40, RZ ;  /* 0x00000040030e7810 */ /* 0x000fe20007ffe0ff */
[----:B------:R-:W-:Y:S01]  /*7b90*/  FFMA.FTZ R15, R45, R15, -R12 ;  /* 0x0000000f2d0f7223 */ /* 0x000fe2000001080c */
[----:B------:R-:W-:Y:S01]  /*7ba0*/  IADD3 R37, PT, PT, R3, 0x50, RZ ;  /* 0x0000005003257810 */ /* 0x000fe20007ffe0ff */
[----:B------:R-:W-:Y:S06]  /*7bb0*/  @P0 BRA `(.L_x_1367) ;  /* 0x0000000000340947 */ /* 0x000fec0003800000 */
[----:B------:R-:W0:Y:S01]  /*7bc0*/  LDCU.64 UR16, c[0x0][0x3f8] ;  /* 0x00007f00ff1077ac */ /* 0x000e220008000a00 */
[----:B------:R-:W3:Y:S01]  /*7bd0*/  LDCU.64 UR18, c[0x0][0x380] ;  /* 0x00007000ff1277ac */ /* 0x000ee20008000a00 */
[----:B0-----:R-:W-:Y:S01]  /*7be0*/  IMAD R11, R10, UR16, RZ ;  /* 0x000000100a0b7c24 */ /* 0x001fe2000f8e02ff */
[----:B------:R-:W-:-:S03]  /*7bf0*/  MOV R10, R4 ;  /* 0x00000004000a7202 */ /* 0x000fc60000000f00 */
[----:B------:R-:W-:Y:S01]  /*7c00*/  IMAD R13, R2, UR17, R11 ;  /* 0x00000011020d7c24 */ /* 0x000fe2000f8e020b */
[----:B------:R-:W-:-:S03]  /*7c10*/  MOV R11, R7 ;  /* 0x00000007000b7202 */ /* 0x000fc60000000f00 */
[----:B------:R-:W-:-:S05]  /*7c20*/  IMAD.WIDE.U32 R10, R2, UR16, R10 ;  /* 0x00000010020a7c25 */ /* 0x000fca000f8e000a */
[----:B------:R-:W-:Y:S01]  /*7c30*/  IADD3 R13, PT, PT, R11, R13, RZ ;  /* 0x0000000d0b0d7210 */ /* 0x000fe20007ffe0ff */
[----:B------:R-:W-:Y:S01]  /*7c40*/  FMUL.FTZ R11, R15, UR14 ;  /* 0x0000000e0f0b7c20 */ /* 0x000fe20008410000 */
[----:B---3--:R-:W-:-:S04]  /*7c50*/  LEA R12, P0, R10, UR18, 0x2 ;  /* 0x000000120a0c7c11 */ /* 0x008fc8000f8010ff */
[----:B------:R-:W-:Y:S01]  /*7c60*/  LEA.HI.X R13, R10, UR19, R13, 0x2, P0 ;  /* 0x000000130a0d7c11 */ /* 0x000fe200080f140d */
[----:B------:R-:W-:-:S05]  /*7c70*/  FMUL.FTZ R10, R38, UR14 ;  /* 0x0000000e260a7c20 */ /* 0x000fca0008410000 */
[----:B------:R0:W-:Y:S03]  /*7c80*/  STG.E.64 desc[UR12][R12.64], R10 ;  /* 0x0000000a0c007986 */ /* 0x0001e6000c101b0c */
.L_x_1367:
[----:B------:R-:W-:Y:S05]  /*7c90*/  BSYNC.RECONVERGENT B0 ;  /* 0x0000000000007941 */ /* 0x000fea0003800200 */
.L_x_1366:
[C---:B------:R-:W-:Y:S01]  /*7ca0*/  IADD3 R2, PT, PT, R3.reuse, 0x60, RZ ;  /* 0x0000006003027810 */ /* 0x040fe20007ffe0ff */
[----:B------:R-:W-:Y:S01]  /*7cb0*/  FADD.FTZ R47, R76, -UR11 ;  /* 0x8000000b4c2f7e21 */ /* 0x000fe20008010000 */
[----:B0-----:R-:W-:Y:S01]  /*7cc0*/  IADD3 R10, PT, PT, R3, 0x70, RZ ;  /* 0x00000070030a7810 */ /* 0x001fe20007ffe0ff */
[----:B------:R-:W-:Y:S01]  /*7cd0*/  FADD.FTZ R39, R77, -UR11 ;  /* 0x8000000b4d277e21 */ /* 0x000fe20008010000 */
[----:B------:R-:W-:Y:S01]  /*7ce0*/  ISETP.GE.U32.AND P0, PT, R14, UR6, PT ;  /* 0x000000060e007c0c */ /* 0x000fe2000bf06070 */
[----:B------:R-:W-:Y:S01]  /*7cf0*/  FMUL.FTZ R47, R47, UR14 ;  /* 0x0000000e2f2f7c20 */ /* 0x000fe20008410000 */
[----:B------:R-:W-:Y:S01]  /*7d00*/  ISETP.GE.U32.AND P1, PT, R37, UR6, PT ;  /* 0x0000000625007c0c */ /* 0x000fe2000bf26070 */
[----:B------:R-:W-:Y:S01]  /*7d10*/  FMUL.FTZ R39, R39, UR14 ;  /* 0x0000000e27277c20 */ /* 0x000fe20008410000 */
[----:B------:R-:W-:Y:S02]  /*7d20*/  ISETP.GE.U32.AND P2, PT, R2, UR6, PT ;  /* 0x0000000602007c0c */ /* 0x000fe4000bf46070 */
[----:B------:R-:W-:-:S02]  /*7d30*/  ISETP.GE.U32.AND P3, PT, R10, UR6, PT ;  /* 0x000000060a007c0c */ /* 0x000fc4000bf66070 */
[----:B------:R-:W-:Y:S02]  /*7d40*/  SHF.R.S32.HI R15, RZ, 0x1f, R14 ;  /* 0x0000001fff0f7819 */ /* 0x000fe4000001140e */
[----:B------:R-:W-:Y:S02]  /*7d50*/  SHF.R.S32.HI R11, RZ, 0x1f, R37 ;  /* 0x0000001fff0b7819 */ /* 0x000fe40000011425 */
[----:B------:R-:W-:Y:S02]  /*7d60*/  SHF.R.S32.HI R12, RZ, 0x1f, R2 ;  /* 0x0000001fff0c7819 */ /* 0x000fe40000011402 */
[----:B------:R-:W-:Y:S02]  /*7d70*/  SHF.R.S32.HI R13, RZ, 0x1f, R10 ;  /* 0x0000001fff0d7819 */ /* 0x000fe4000001140a */
[----:B------:R-:W-:Y:S02]  /*7d80*/  ISETP.GE.AND.EX P0, PT, R15, UR7, PT, P0 ;  /* 0x000000070f007c0c */ /* 0x000fe4000bf06300 */
[----:B------:R-:W-:-:S02]  /*7d90*/  ISETP.GE.AND.EX P1, PT, R11, UR7, PT, P1 ;  /* 0x000000070b007c0c */ /* 0x000fc4000bf26310 */
[----:B------:R-:W-:Y:S02]  /*7da0*/  ISETP.GE.AND.EX P2, PT, R12, UR7, PT, P2 ;  /* 0x000000070c007c0c */ /* 0x000fe4000bf46320 */
[----:B------:R-:W-:Y:S01]  /*7db0*/  ISETP.GE.AND.EX P3, PT, R13, UR7, PT, P3 ;  /* 0x000000070d007c0c */ /* 0x000fe2000bf66330 */
[----:B------:R-:W-:-:S12]  /*7dc0*/  BRA.U !UP0, `(.L_x_1368) ;  /* 0x0000000108487547 */ /* 0x000fd8000b800000 */
[----:B------:R-:W-:Y:S01]  /*7dd0*/  FFMA.FTZ R38, R44, R47, R8 ;  /* 0x0000002f2c267223 */ /* 0x000fe20000010008 */
[----:B------:R-:W-:-:S03]  /*7de0*/  FFMA.FTZ R46, R45, R39, R9 ;  /* 0x000000272d2e7223 */ /* 0x000fc60000010009 */
[----:B--2---:R-:W-:Y:S01]  /*7df0*/  FMUL.FTZ R50, R38, -1.4426950216293334961 ;  /* 0xbfb8aa3b26327820 */ /* 0x004fe20000410000 */
        /* <DEDUP_REMOVED lines=15> */
.L_x_1368:
[--C-:B------:R-:W-:Y:S01]  /*7ef0*/  FFMA.FTZ R47, R47, UR8, R36.reuse ;  /* 0x000000082f2f7c23 */ /* 0x100fe20008010024 */
[----:B------:R-:W-:Y:S01]  /*7f00*/  FADD.FTZ R74, R74, -UR11 ;  /* 0x8000000b4a4a7e21 */ /* 0x000fe20008010000 */
[----:B------:R-:W-:Y:S01]  /*7f10*/  FFMA.FTZ R46, R39, UR8, R36 ;  /* 0x00000008272e7c23 */ /* 0x000fe20008010024 */
[----:B------:R-:W-:Y:S01]  /*7f20*/  BSSY.RECONVERGENT B0, `(.L_x_1369) ;  /* 0x0000013000007945 */ /* 0x000fe20003800200 */
[----:B------:R-:W-:Y:S01]  /*7f30*/  FFMA.FTZ R38, R44, R16, -R47 ;  /* 0x000000102c267223 */ /* 0x000fe2000001082f */
[----:B------:R-:W-:Y:S01]  /*7f40*/  FADD.FTZ R75, R75, -UR11 ;  /* 0x8000000b4b4b7e21 */ /* 0x000fe20008010000 */
[----:B------:R-:W-:Y:S01]  /*7f50*/  FMUL.FTZ R39, R74, UR14 ;  /* 0x0000000e4a277c20 */ /* 0x000fe20008410000 */
[----:B------:R-:W-:Y:S01]  /*7f60*/  FFMA.FTZ R46, R45, R17, -R46 ;  /* 0x000000112d2e7223 */ /* 0x000fe2000001082e */
[----:B------:R-:W-:Y:S06]  /*7f70*/  @P0 BRA `(.L_x_1370) ;  /* 0x0000000000340947 */ /* 0x000fec0003800000 */
[----:B------:R-:W0:Y:S01]  /*7f80*/  LDCU.64 UR16, c[0x0][0x3f8] ;  /* 0x00007f00ff1077ac */ /* 0x000e220008000a00 */
[----:B------:R-:W-:Y:S02]  /*7f90*/  MOV R16, R4 ;  /* 0x0000000400107202 */ /* 0x000fe40000000f00 */
[----:B------:R-:W-:Y:S01]  /*7fa0*/  MOV R17, R7 ;  /* 0x0000000700117202 */ /* 0x000fe20000000f00 */
[----:B------:R-:W3:Y:S01]  /*7fb0*/  LDCU.64 UR18, c[0x0][0x380] ;  /* 0x00007000ff1277ac */ /* 0x000ee20008000a00 */
[----:B0-----:R-:W-:Y:S02]  /*7fc0*/  IMAD R15, R15, UR16, RZ ;  /* 0x000000100f0f7c24 */ /* 0x001fe4000f8e02ff */
[----:B------:R-:W-:-:S04]  /*7fd0*/  IMAD.WIDE.U32 R16, R14, UR16, R16 ;  /* 0x000000100e107c25 */ /* 0x000fc8000f8e0010 */
[----:B------:R-:W-:Y:S01]  /*7fe0*/  IMAD R15, R14, UR17, R15 ;  /* 0x000000110e0f7c24 */ /* 0x000fe2000f8e020f */
[----:B---3--:R-:W-:-:S04]  /*7ff0*/  LEA R14, P0, R16, UR18, 0x2 ;  /* 0x00000012100e7c11 */ /* 0x008fc8000f8010ff */
[----:B------:R-:W-:Y:S01]  /*8000*/  IADD3 R15, PT, PT, R17, R15, RZ ;  /* 0x0000000f110f7210 */ /* 0x000fe20007ffe0ff */
[----:B------:R-:W-:-:S03]  /*8010*/  FMUL.FTZ R17, R46, UR14 ;  /* 0x0000000e2e117c20 */ /* 0x000fc60008410000 */
[----:B------:R-:W-:Y:S01]  /*8020*/  LEA.HI.X R15, R16, UR19, R15, 0x2, P0 ;  /* 0x00000013100f7c11 */ /* 0x000fe200080f140f */
[----:B------:R-:W-:-:S05]  /*8030*/  FMUL.FTZ R16, R38, UR14 ;  /* 0x0000000e26107c20 */ /* 0x000fca0008410000 */
[----:B------:R0:W-:Y:S02]  /*8040*/  STG.E.64 desc[UR12][R14.64], R16 ;  /* 0x000000100e007986 */ /* 0x0001e4000c101b0c */
.L_x_1370:
[----:B------:R-:W-:Y:S05]  /*8050*/  BSYNC.RECONVERGENT B0 ;  /* 0x0000000000007941 */ /* 0x000fea0003800200 */
.L_x_1369:
[----:B0-----:R-:W-:Y:S01]  /*8060*/  FFMA.FTZ R15, R39, UR8, R36 ;  /* 0x00000008270f7c23 */ /* 0x001fe20008010024 */
        /* <DEDUP_REMOVED lines=15> */
[----:B---3--:R-:W-:Y:S01]  /*8160*/  FADD.FTZ R47, -R46, 1 ;  /* 0x3f8000002e2f7421 */ /* 0x008fe20000010100 */
[----:B------:R-:W-:Y:S02]  /*8170*/  FMUL.FTZ R19, R19, R46 ;  /* 0x0000002e13137220 */ /* 0x000fe40000410000 */
[----:B------:R-:W-:Y:S01]  /*8180*/  FMUL.FTZ R18, R18, R39 ;  /* 0x0000002712127220 */ /* 0x000fe20000410000 */
[----:B------:R-:W-:-:S04]  /*8190*/  FFMA.FTZ R14, R14, R47, 1 ;  /* 0x3f8000000e0e7423 */ /* 0x000fc8000001002f */
[----:B------:R-:W-:-:S07]  /*81a0*/  FMUL.FTZ R19, R19, R14 ;  /* 0x0000000e13137220 */ /* 0x000fce0000410000 */
.L_x_1371:
        /* <DEDUP_REMOVED lines=9> */
[----:B------:R-:W-:Y:S01]  /*8240*/  MOV R14, R4 ;  /* 0x00000004000e7202 */ /* 0x000fe20000000f00 */
[----:B------:R-:W-:Y:S01]  /*8250*/  FMUL.FTZ R18, R18, UR14 ;  /* 0x0000000e12127c20 */ /* 0x000fe20008410000 */
[----:B------:R-:W-:Y:S01]  /*8260*/  MOV R15, R7 ;  /* 0x00000007000f7202 */ /* 0x000fe20000000f00 */
[----:B------:R-:W3:Y:S01]  /*8270*/  LDCU.64 UR18, c[0x0][0x380] ;  /* 0x00007000ff1277ac */ /* 0x000ee20008000a00 */
[----:B------:R-:W-:Y:S01]  /*8280*/  FMUL.FTZ R19, R19, UR14 ;  /* 0x0000000e13137c20 */ /* 0x000fe20008410000 */
[----:B0-----:R-:W-:Y:S02]  /*8290*/  IMAD R16, R11, UR16, RZ ;  /* 0x000000100b107c24 */ /* 0x001fe4000f8e02ff */
[----:B------:R-:W-:-:S04]  /*82a0*/  IMAD.WIDE.U32 R14, R37, UR16, R14 ;  /* 0x00000010250e7c25 */ /* 0x000fc8000f8e000e */
[----:B------:R-:W-:Y:S01]  /*82b0*/  IMAD R37, R37, UR17, R16 ;  /* 0x0000001125257c24 */ /* 0x000fe2000f8e0210 */
[----:B---3--:R-:W-:-:S04]  /*82c0*/  LEA R16, P0, R14, UR18, 0x2 ;  /* 0x000000120e107c11 */ /* 0x008fc8000f8010ff */
[----:B------:R-:W-:-:S04]  /*82d0*/  IADD3 R37, PT, PT, R15, R37, RZ ;  /* 0x000000250f257210 */ /* 0x000fc80007ffe0ff */
[----:B------:R-:W-:-:S05]  /*82e0*/  LEA.HI.X R17, R14, UR19, R37, 0x2, P0 ;  /* 0x000000130e117c11 */ /* 0x000fca00080f1425 */
[----:B------:R0:W-:Y:S02]  /*82f0*/  STG.E.64 desc[UR12][R16.64], R18 ;  /* 0x0000001210007986 */ /* 0x0001e4000c101b0c */
.L_x_1373:
[----:B------:R-:W-:Y:S05]  /*8300*/  BSYNC.RECONVERGENT B0 ;  /* 0x0000000000007941 */ /* 0x000fea0003800200 */
.L_x_1372:
[----:B------:R-:W-:Y:S01]  /*8310*/  FFMA.FTZ R11, R39, UR8, R36 ;  /* 0x00000008270b7c23 */ /* 0x000fe20008010024 */
[----:B------:R-:W-:Y:S01]  /*8320*/  FMUL.FTZ R73, R73, UR14 ;  /* 0x0000000e49497c20 */ /* 0x000fe20008410000 */
[----:B------:R-:W-:Y:S06]  /*8330*/  BRA.U !UP0, `(.L_x_1374) ;  /* 0x0000000108487547 */ /* 0x000fec000b800000 */
[----:B------:R-:W-:Y:S01]  /*8340*/  FFMA.FTZ R39, R44, R39, R8 ;  /* 0x000000272c277223 */ /* 0x000fe20000010008 */
[----:B------:R-:W-:-:S03]  /*8350*/  FFMA.FTZ R14, R45, R73, R9 ;  /* 0x000000492d0e7223 */ /* 0x000fc60000010009 */
[----:B------:R-:W-:Y:S01]  /*8360*/  FMUL.FTZ R15, R39, -1.4426950216293334961 ;  /* 0xbfb8aa3b270f7820 */ /* 0x000fe20000410000 */
[----:B0-----:R-:W-:-:S05]  /*8370*/  FMUL.FTZ R18, R14, -1.4426950216293334961 ;  /* 0xbfb8aa3b0e127820 */ /* 0x001fca0000410000 */
        /* <DEDUP_REMOVED lines=14> */
.L_x_1374:
[----:B------:R-:W-:Y:S01]  /*8460*/  FADD.FTZ R70, R70, -UR11 ;  /* 0x8000000b46467e21 */ /* 0x000fe20008010000 */
[----:B------:R-:W-:Y:S01]  /*8470*/  FFMA.FTZ R14, R73, UR8, R36 ;  /* 0x00000008490e7c23 */ /* 0x000fe20008010024 */
[----:B------:R-:W-:Y:S01]  /*8480*/  BSSY.RECONVERGENT B0, `(.L_x_1375) ;  /* 0x0000013000007945 */ /* 0x000fe20003800200 */
[----:B------:R-:W-:Y:S01]  /*8490*/  FFMA.FTZ R11, R44, R20, -R11 ;  /* 0x000000142c0b7223 */ /* 0x000fe2000001080b */
[----:B------:R-:W-:Y:S01]  /*84a0*/  FADD.FTZ R71, R71, -UR11 ;  /* 0x8000000b47477e21 */ /* 0x000fe20008010000 */
[----:B------:R-:W-:Y:S01]  /*84b0*/  FMUL.FTZ R37, R70, UR14 ;  /* 0x0000000e46257c20 */ /* 0x000fe20008410000 */
[----:B0-----:R-:W-:Y:S01]  /*84c0*/  FFMA.FTZ R19, R45, R21, -R14 ;  /* 0x000000152d137223 */ /* 0x001fe2000001080e */
        /* <DEDUP_REMOVED lines=14> */
.L_x_1376:
[----:B------:R-:W-:Y:S05]  /*85b0*/  BSYNC.RECONVERGENT B0 ;  /* 0x0000000000007941 */ /* 0x000fea0003800200 */
.L_x_1375:
        /* <DEDUP_REMOVED lines=21> */
.L_x_1377:
[----:B------:R-:W-:Y:S01]  /*8710*/  FFMA.FTZ R2, R71, UR8, R36 ;  /* 0x0000000847027c23 */ /* 0x000fe20008010024 */
[----:B------:R-:W-:Y:S01]  /*8720*/  BSSY.RECONVERGENT B0, `(.L_x_1378) ;  /* 0x0000013000007945 */ /* 0x000fe20003800200 */
[----:B------:R-:W-:Y:S01]  /*8730*/  FFMA.FTZ R21, R44, R22, -R21 ;  /* 0x000000162c157223 */ /* 0x000fe20000010815 */
[----:B------:R-:W-:Y:S01]  /*8740*/  FADD.FTZ R68, R68, -UR11 ;  /* 0x8000000b44447e21 */ /* 0x000fe20008010000 */
[----:B0-----:R-:W-:Y:S01]  /*8750*/  IADD3 R19, PT, PT, R3, 0x80, RZ ;  /* 0x0000008003137810 */ /* 0x001fe20007ffe0ff */
[----:B------:R-:W-:Y:S01]  /*8760*/  FFMA.FTZ R2, R45, R23, -R2 ;  /* 0x000000172d027223 */ /* 0x000fe20000010802 */
[----:B------:R-:W-:Y:S06]  /*8770*/  @P3 BRA `(.L_x_1379) ;  /* 0x0000000000343947 */ /* 0x000fec0003800000 */
[----:B------:R-:W0:Y:S01]  /*8780*/  LDCU.64 UR16, c[0x0][0x3f8] ;  /* 0x00007f00ff1077ac */ /* 0x000e220008000a00 */
[----:B------:R-:W-:Y:S01]  /*8790*/  MOV R12, R4 ;  /* 0x00000004000c7202 */ /* 0x000fe20000000f00 */
[----:B------:R-:W-:Y:S01]  /*87a0*/  FMUL.FTZ R14, R21, UR14 ;  /* 0x0000000e150e7c20 */ /* 0x000fe20008410000 */
[----:B------:R-:W-:Y:S01]  /*87b0*/  FMUL.FTZ R15, R2, UR14 ;  /* 0x0000000e020f7c20 */ /* 0x000fe20008410000 */
[----:B------:R-:W3:Y:S01]  /*87c0*/  LDCU.64 UR18, c[0x0][0x380] ;  /* 0x00007000ff1277ac */ /* 0x000ee20008000a00 */
[----:B0-----:R-:W-:Y:S01]  /*87d0*/  IMAD R11, R13, UR16, RZ ;  /* 0x000000100d0b7c24 */ /* 0x001fe2000f8e02ff */
[----:B------:R-:W-:-:S03]  /*87e0*/  MOV R13, R7 ;  /* 0x00000007000d7202 */ /* 0x000fc60000000f00 */
[C---:B------:R-:W-:Y:S02]  /*87f0*/  IMAD R11, R10.reuse, UR17, R11 ;  /* 0x000000110a0b7c24 */ /* 0x040fe4000f8e020b */
[----:B------:R-:W-:-:S03]  /*8800*/  IMAD.WIDE.U32 R12, R10, UR16, R12 ;  /* 0x000000100a0c7c25 */ /* 0x000fc6000f8e000c */
[----:B---3--:R-:W-:Y:S02]  /*8810*/  LEA R10, P0, R12, UR18, 0x2 ;  /* 0x000000120c0a7c11 */ /* 0x008fe4000f8010ff */
[----:B------:R-:W-:-:S04]  /*8820*/  IADD3 R11, PT, PT, R13, R11, RZ ;  /* 0x0000000b0d0b7210 */ /* 0x000fc80007ffe0ff */
[----:B------:R-:W-:-:S05]  /*8830*/  LEA.HI.X R11, R12, UR19, R11, 0x2, P0 ;  /* 0x000000130c0b7c11 */ /* 0x000fca00080f140b */
[----:B------:R0:W-:Y:S02]  /*8840*/  STG.E.64 desc[UR12][R10.64], R14 ;  /* 0x0000000e0a007986 */ /* 0x0001e4000c101b0c */
.L_x_1379:
[----:B------:R-:W-:Y:S05]  /*8850*/  BSYNC.RECONVERGENT B0 ;  /* 0x0000000000007941 */ /* 0x000fea0003800200 */
.L_x_1378:
[C---:B------:R-:W-:Y:S01]  /*8860*/  IADD3 R21, PT, PT, R3.reuse, 0x90, RZ ;  /* 0x0000009003157810 */ /* 0x040fe20007ffe0ff */
[----:B------:R-:W-:Y:S01]  /*8870*/  FMUL.FTZ R37, R68, UR14 ;  /* 0x0000000e44257c20 */ /* 0x000fe20008410000 */
[----:B------:R-:W-:Y:S01]  /*8880*/  IADD3 R18, PT, PT, R3, 0xa0, RZ ;  /* 0x000000a003127810 */ /* 0x000fe20007ffe0ff */
[----:B------:R-:W-:Y:S01]  /*8890*/  FADD.FTZ R23, R69, -UR11 ;  /* 0x8000000b45177e21 */ /* 0x000fe20008010000 */
[----:B------:R-:W-:Y:S01]  /*88a0*/  IADD3 R16, PT, PT, R3, 0xb0, RZ ;  /* 0x000000b003107810 */ /* 0x000fe20007ffe0ff */
[----:B0-----:R-:W-:Y:S01]  /*88b0*/  FFMA.FTZ R11, R37, UR8, R36 ;  /* 0x00000008250b7c23 */ /* 0x001fe20008010024 */
[----:B------:R-:W-:Y:S01]  /*88c0*/  IADD3 R14, PT, PT, R3, 0xc0, RZ ;  /* 0x000000c0030e7810 */ /* 0x000fe20007ffe0ff */
[----:B------:R-:W-:Y:S01]  /*88d0*/  FMUL.FTZ R23, R23, UR14 ;  /* 0x0000000e17177c20 */ /* 0x000fe20008410000 */
[C---:B------:R-:W-:Y:S02]  /*88e0*/  IADD3 R2, PT, PT, R3.reuse, 0xd0, RZ ;  /* 0x000000d003027810 */ /* 0x040fe40007ffe0ff */
[----:B------:R-:W-:-:S02]  /*88f0*/  IADD3 R12, PT, PT, R3, 0xe0, RZ ;  /* 0x000000e0030c7810 */ /* 0x000fc40007ffe0ff */
[----:B------:R-:W-:Y:S02]  /*8900*/  ISETP.GE.U32.AND P2, PT, R19, UR6, PT ;  /* 0x0000000613007c0c */ /* 0x000fe4000bf46070 */
[----:B------:R-:W-:Y:S02]  /*8910*/  ISETP.GE.U32.AND P1, PT, R21, UR6, PT ;  /* 0x0000000615007c0c */ /* 0x000fe4000bf26070 */
[----:B------:R-:W-:Y:S02]  /*8920*/  ISETP.GE.U32.AND P0, PT, R18, UR6, PT ;  /* 0x0000000612007c0c */ /* 0x000fe4000bf06070 */
[----:B------:R-:W-:Y:S02]  /*8930*/  ISETP.GE.U32.AND P6, PT, R16, UR6, PT ;  /* 0x0000000610007c0c */ /* 0x000fe4000bfc6070 */
[----:B------:R-:W-:Y:S02]  /*8940*/  ISETP.GE.U32.AND P4, PT, R14, UR6, PT ;  /* 0x000000060e007c0c */ /* 0x000fe4000bf86070 */
[----:B------:R-:W-:-:S02]  /*8950*/  ISETP.GE.U32.AND P5, PT, R2, UR6, PT ;  /* 0x0000000602007c0c */ /* 0x000fc4000bfa6070 */
[----:B------:R-:W-:Y:S02]  /*8960*/  SHF.R.S32.HI R10, RZ, 0x1f, R19 ;  /* 0x0000001fff0a7819 */ /* 0x000fe40000011413 */
[----:B------:R-:W-:Y:S02]  /*8970*/  SHF.R.S32.HI R22, RZ, 0x1f, R21 ;  /* 0x0000001fff167819 */ /* 0x000fe40000011415 */
[----:B------:R-:W-:Y:S02]  /*8980*/  SHF.R.S32.HI R20, RZ, 0x1f, R18 ;  /* 0x0000001fff147819 */ /* 0x000fe40000011412 */
[----:B------:R-:W-:Y:S02]  /*8990*/  SHF.R.S32.HI R17, RZ, 0x1f, R16 ;  /* 0x0000001fff117819 */ /* 0x000fe40000011410 */
[----:B------:R-:W-:Y:S02]  /*89a0*/  SHF.R.S32.HI R15, RZ, 0x1f, R14 ;  /* 0x0000001fff0f7819 */ /* 0x000fe4000001140e */
[----:B------:R-:W-:-:S02]  /*89b0*/  SHF.R.S32.HI R13, RZ, 0x1f, R2 ;  /* 0x0000001fff0d7819 */ /* 0x000fc40000011402 */
[----:B------:R-:W-:Y:S02]  /*89c0*/  ISETP.GE.U32.AND P3, PT, R12, UR6, PT ;  /* 0x000000060c007c0c */ /* 0x000fe4000bf66070 */
[----:B------:R-:W-:Y:S02]  /*89d0*/  ISETP.GE.AND.EX P2, PT, R10, UR7, PT, P2 ;  /* 0x000000070a007c0c */ /* 0x000fe4000bf46320 */
[----:B------:R-:W-:Y:S02]  /*89e0*/  ISETP.GE.AND.EX P1, PT, R22, UR7, PT, P1 ;  /* 0x0000000716007c0c */ /* 0x000fe4000bf26310 */
[----:B------:R-:W-:Y:S02]  /*89f0*/  ISETP.GE.AND.EX P0, PT, R20, UR7, PT, P0 ;  /* 0x0000000714007c0c */ /* 0x000fe4000bf06300 */
[----:B------:R-:W-:Y:S02]  /*8a00*/  ISETP.GE.AND.EX P6, PT, R17, UR7, PT, P6 ;  /* 0x0000000711007c0c */ /* 0x000fe4000bfc6360 */
[----:B------:R-:W-:-:S02]  /*8a10*/  ISETP.GE.AND.EX P4, PT, R15, UR7, PT, P4 ;  /* 0x000000070f007c0c */ /* 0x000fc4000bf86340 */
[----:B------:R-:W-:Y:S01]  /*8a20*/  ISETP.GE.AND.EX P5, PT, R13, UR7, PT, P5 ;  /* 0x000000070d007c0c */ /* 0x000fe2000bfa6350 */
[----:B------:R-:W-:-:S12]  /*8a30*/  BRA.U !UP0, `(.L_x_1380) ;  /* 0x0000000108487547 */ /* 0x000fd8000b800000 */
        /* <DEDUP_REMOVED lines=9> */
[----:B--2---:R-:W1:Y:S01]  /*8ad0*/  MUFU.RCP R50, R49 ;  /* 0x0000003100327308 */ /* 0x004e620000001000 */
        /* <DEDUP_REMOVED lines=8> */
.L_x_1380:
        /* <DEDUP_REMOVED lines=14> */
[----:B------:R-:W-:-:S05]  /*8c40*/  MOV R10, R4 ;  /* 0x00000004000a7202 */ /* 0x000fca0000000f00 */
[----:B------:R-:W-:-:S04]  /*8c50*/  IMAD.WIDE.U32 R10, R19, UR16, R10 ;  /* 0x00000010130a7c25 */ /* 0x000fc8000f8e000a */
[----:B------:R-:W-:Y:S01]  /*8c60*/  IMAD R19, R19, UR17, R24 ;  /* 0x0000001113137c24 */ /* 0x000fe2000f8e0218 */
[----:B---3--:R-:W-:-:S04]  /*8c70*/  LEA R24, P2, R10, UR18, 0x2 ;  /* 0x000000120a187c11 */ /* 0x008fc8000f8410ff */
[----:B------:R-:W-:-:S04]  /*8c80*/  IADD3 R19, PT, PT, R11, R19, RZ ;  /* 0x000000130b137210 */ /* 0x000fc80007ffe0ff */
[----:B------:R-:W-:-:S05]  /*8c90*/  LEA.HI.X R25, R10, UR19, R19, 0x2, P2 ;  /* 0x000000130a197c11 */ /* 0x000fca00090f1413 */
[----:B------:R0:W-:Y:S02]  /*8ca0*/  STG.E.64 desc[UR12][R24.64], R38 ;  /* 0x0000002618007986 */ /* 0x0001e4000c101b0c */
.L_x_1382:
[----:B------:R-:W-:Y:S05]  /*8cb0*/  BSYNC.RECONVERGENT B0 ;  /* 0x0000000000007941 */ /* 0x000fea0003800200 */
.L_x_1381:
        /* <DEDUP_REMOVED lines=21> */
.L_x_1383:
        /* <DEDUP_REMOVED lines=21> */
.L_x_1385:
[----:B------:R-:W-:Y:S05]  /*8f60*/  BSYNC.RECONVERGENT B0 ;  /* 0x0000000000007941 */ /* 0x000fea0003800200 */
.L_x_1384:
        /* <DEDUP_REMOVED lines=21> */
.L_x_1386:
        /* <DEDUP_REMOVED lines=13> */
[----:B0-----:R-:W-:Y:S02]  /*9190*/  IMAD R23, R20, UR16, RZ ;  /* 0x0000001014177c24 */ /* 0x001fe4000f8e02ff */
[----:B------:R-:W-:-:S04]  /*91a0*/  IMAD.WIDE.U32 R20, R18, UR16, R10 ;  /* 0x0000001012147c25 */ /* 0x000fc8000f8e000a */
[----:B------:R-:W-:Y:S01]  /*91b0*/  IMAD R23, R18, UR17, R23 ;  /* 0x0000001112177c24 */ /* 0x000fe2000f8e0217 */
[----:B---3--:R-:W-:Y:S01]  /*91c0*/  LEA R10, P0, R20, UR18, 0x2 ;  /* 0x00000012140a7c11 */ /* 0x008fe2000f8010ff */
[----:B------:R-:W-:-:S03]  /*91d0*/  FMUL.FTZ R18, R27, UR14 ;  /* 0x0000000e1b127c20 */ /* 0x000fc60008410000 */
[----:B------:R-:W-:-:S04]  /*91e0*/  IADD3 R23, PT, PT, R21, R23, RZ ;  /* 0x0000001715177210 */ /* 0x000fc80007ffe0ff */
[----:B------:R-:W-:-:S05]  /*91f0*/  LEA.HI.X R11, R20, UR19, R23, 0x2, P0 ;  /* 0x00000013140b7c11 */ /* 0x000fca00080f1417 */
[----:B------:R3:W-:Y:S02]  /*9200*/  STG.E.64 desc[UR12][R10.64], R18 ;  /* 0x000000120a007986 */ /* 0x0007e4000c101b0c */
.L_x_1388:
[----:B------:R-:W-:Y:S05]  /*9210*/  BSYNC.RECONVERGENT B0 ;  /* 0x0000000000007941 */ /* 0x000fea0003800200 */
.L_x_1387:
[----:B0-----:R-:W-:Y:S01]  /*9220*/  FFMA.FTZ R25, R37, UR8, R36 ;  /* 0x0000000825197c23 */ /* 0x001fe20008010024 */
[----:B------:R-:W-:Y:S01]  /*9230*/  FMUL.FTZ R63, R63, UR14 ;  /* 0x0000000e3f3f7c20 */ /* 0x000fe20008410000 */
[----:B------:R-:W-:Y:S06]  /*9240*/  BRA.U !UP0, `(.L_x_1389) ;  /* 0x0000000108487547 */ /* 0x000fec000b800000 */
[----:B---3--:R-:W-:Y:S01]  /*9250*/  FFMA.FTZ R10, R44, R37, R8 ;  /* 0x000000252c0a7223 */ /* 0x008fe20000010008 */
        /* <DEDUP_REMOVED lines=17> */
.L_x_1389:
[----:B------:R-:W-:Y:S01]  /*9370*/  FADD.FTZ R60, R60, -UR11 ;  /* 0x8000000b3c3c7e21 */ /* 0x000fe20008010000 */
[----:B---3--:R-:W-:Y:S01]  /*9380*/  FFMA.FTZ R10, R63, UR8, R36 ;  /* 0x000000083f0a7c23 */ /* 0x008fe20008010024 */
        /* <DEDUP_REMOVED lines=16> */
[----:B------:R-:W-:Y:S01]  /*9490*/  LEA.HI.X R11, R18, UR19, R17, 0x2, P0 ;  /* 0x00000013120b7c11 */ /* 0x000fe200080f1411 */
[----:B------:R-:W-:-:S05]  /*94a0*/  FMUL.FTZ R17, R31, UR14 ;  /* 0x0000000e1f117c20 */ /* 0x000fca0008410000 */
[----:B------:R0:W-:Y:S02]  /*94b0*/  STG.E.64 desc[UR12][R10.64], R16 ;  /* 0x000000100a007986 */ /* 0x0001e4000c101b0c */
.L_x_1391:
[----:B------:R-:W-:Y:S05]  /*94c0*/  BSYNC.RECONVERGENT B0 ;  /* 0x0000000000007941 */ /* 0x000fea0003800200 */
.L_x_1390:
[----:B------:R-:W-:Y:S01]  /*94d0*/  FFMA.FTZ R23, R21, UR8, R36 ;  /* 0x0000000815177c23 */ /* 0x000fe20008010024 */
[----:B------:R-:W-:Y:S01]  /*94e0*/  FMUL.FTZ R61, R61, UR14 ;  /* 0x0000000e3d3d7c20 */ /* 0x000fe20008410000 */
[----:B------:R-:W-:Y:S06]  /*94f0*/  BRA.U !UP0, `(.L_x_1392) ;  /* 0x0000000108487547 */ /* 0x000fec000b800000 */
[----:B0-----:R-:W-:Y:S01]  /*9500*/  FFMA.FTZ R10, R44, R21, R8 ;  /* 0x000000152c0a7223 */ /* 0x001fe20000010008 */
        /* <DEDUP_REMOVED lines=17> */
.L_x_1392:
[----:B------:R-:W-:Y:S01]  /*9620*/  FADD.FTZ R58, R58, -UR11 ;  /* 0x8000000b3a3a7e21 */ /* 0x000fe20008010000 */
[----:B0-----:R-:W-:Y:S01]  /*9630*/  FFMA.FTZ R10, R61, UR8, R36 ;  /* 0x000000083d0a7c23 */ /* 0x001fe20008010024 */
        /* <DEDUP_REMOVED lines=19> */
.L_x_1394:
[----:B------:R-:W-:Y:S05]  /*9770*/  BSYNC.RECONVERGENT B0 ;  /* 0x0000000000007941 */ /* 0x000fea0003800200 */
.L_x_1393:
        /* <DEDUP_REMOVED lines=21> */
.L_x_1395:
        /* <DEDUP_REMOVED lines=21> */
.L_x_1397:
[----:B------:R-:W-:Y:S05]  /*9a20*/  BSYNC.RECONVERGENT B0 ;  /* 0x0000000000007941 */ /* 0x000fea0003800200 */
.L_x_1396:
[----:B------:R-:W-:Y:S01]  /*9a30*/  FFMA.FTZ R21, R19, UR8, R36 ;  /* 0x0000000813157c23 */ /* 0x000fe20008010024 */
[----:B------:R-:W-:Y:S01]  /*9a40*/  FMUL.FTZ R57, R57, UR14 ;  /* 0x0000000e39397c20 */ /* 0x000fe20008410000 */
[----:B------:R-:W-:Y:S06]  /*9a50*/  BRA.U !UP0, `(.L_x_1398) ;  /* 0x0000000108487547 */ /* 0x000fec000b800000 */
[----:B------:R-:W-:Y:S01]  /*9a60*/  FFMA.FTZ R2, R44, R19, R8 ;  /* 0x000000132c027223 */ /* 0x000fe20000010008 */
[----:B0-----:R-:W-:-:S03]  /*9a70*/  FFMA.FTZ R10, R45, R57, R9 ;  /* 0x000000392d0a7223 */ /* 0x001fc60000010009 */
        /* <DEDUP_REMOVED lines=16> */
.L_x_1398:
[----:B0-----:R-:W-:Y:S01]  /*9b80*/  SHF.R.S32.HI R10, RZ, 0x1f, R12 ;  /* 0x0000001fff0a7819 */ /* 0x001fe2000001140c */
[----:B------:R-:W-:Y:S01]  /*9b90*/  FADD.FTZ R54, R54, -UR11 ;  /* 0x8000000b36367e21 */ /* 0x000fe20008010000 */
[----:B------:R-:W-:Y:S01]  /*9ba0*/  FADD.FTZ R55, R55, -UR11 ;  /* 0x8000000b37377e21 */ /* 0x000fe20008010000 */
[----:B------:R-:W-:Y:S01]  /*9bb0*/  IADD3 R23, PT, PT, R3, 0xf0, RZ ;  /* 0x000000f003177810 */ /* 0x000fe20007ffe0ff */
[--C-:B------:R-:W-:Y:S01]  /*9bc0*/  FFMA.FTZ R2, R57, UR8, R36.reuse ;  /* 0x0000000839027c23 */ /* 0x100fe20008010024 */
[----:B------:R-:W-:Y:S01]  /*9bd0*/  ISETP.GE.AND.EX P3, PT, R10, UR7, PT, P3 ;  /* 0x000000070a007c0c */ /* 0x000fe2000bf66330 */
[----:B------:R-:W-:Y:S01]  /*9be0*/  FMUL.FTZ R19, R54, UR14 ;  /* 0x0000000e36137c20 */ /* 0x000fe20008410000 */
[----:B------:R-:W-:Y:S01]  /*9bf0*/  FMUL.FTZ R55, R55, UR14 ;  /* 0x0000000e37377c20 */ /* 0x000fe20008410000 */
[----:B------:R-:W-:Y:S01]  /*9c00*/  BSSY.RECONVERGENT B0, `(.L_x_1399) ;  /* 0x0000015000007945 */ /* 0x000fe20003800200 */
[----:B------:R-:W-:Y:S01]  /*9c10*/  FFMA.FTZ R21, R44, R40, -R21 ;  /* 0x000000282c157223 */ /* 0x000fe20000010815 */
[--C-:B------:R-:W-:Y:S01]  /*9c20*/  FFMA.FTZ R15, R19, UR8, R36.reuse ;  /* 0x00000008130f7c23 */ /* 0x100fe20008010024 */
[----:B------:R-:W-:Y:S01]  /*9c30*/  ISETP.GE.U32.AND P0, PT, R23, UR6, PT ;  /* 0x0000000617007c0c */ /* 0x000fe2000bf06070 */
[----:B------:R-:W-:Y:S01]  /*9c40*/  FFMA.FTZ R36, R55, UR8, R36 ;  /* 0x0000000837247c23 */ /* 0x000fe20008010024 */
[----:B------:R-:W-:Y:S01]  /*9c50*/  SHF.R.S32.HI R16, RZ, 0x1f, R23 ;  /* 0x0000001fff107819 */ /* 0x000fe20000011417 */
[----:B------:R-:W-:-:S04]  /*9c60*/  FFMA.FTZ R13, R45, R41, -R2 ;  /* 0x000000292d0d7223 */ /* 0x000fc80000010802 */
        /* <DEDUP_REMOVED lines=14> */
.L_x_1400:
[----:B------:R-:W-:Y:S05]  /*9d50*/  BSYNC.RECONVERGENT B0 ;  /* 0x0000000000007941 */ /* 0x000fea0003800200 */
.L_x_1399:
[----:B------:R-:W-:Y:S05]  /*9d60*/  BRA.U !UP0, `(.L_x_1401) ;  /* 0x0000000108487547 */ /* 0x000fea000b800000 */
[----:B------:R-:W-:Y:S01]  /*9d70*/  FFMA.FTZ R8, R44, R19, R8 ;  /* 0x000000132c087223 */ /* 0x000fe20000010008 */
[----:B------:R-:W-:-:S03]  /*9d80*/  FFMA.FTZ R9, R45, R55, R9 ;  /* 0x000000372d097223 */ /* 0x000fc60000010009 */
[----:B0-----:R-:W-:Y:S01]  /*9d90*/  FMUL.FTZ R2, R8, -1.4426950216293334961 ;  /* 0xbfb8aa3b08027820 */ /* 0x001fe20000410000 */
        /* <DEDUP_REMOVED lines=15> */
.L_x_1401:
        /* <DEDUP_REMOVED lines=13> */
[----:B0-----:R-:W-:-:S04]  /*9f60*/  LEA R2, P0, R4, UR8, 0x2 ;  /* 0x0000000804027c11 */ /* 0x001fc8000f8010ff */
[----:B------:R-:W-:-:S04]  /*9f70*/  IADD3 R23, PT, PT, R5, R23, RZ ;  /* 0x0000001705177210 */ /* 0x000fc80007ffe0ff */
[----:B------:R-:W-:-:S05]  /*9f80*/  LEA.HI.X R3, R4, UR9, R23, 0x2, P0 ;  /* 0x0000000904037c11 */ /* 0x000fca00080f1417 */
[----:B------:R3:W-:Y:S02]  /*9f90*/  STG.E.64 desc[UR12][R2.64], R8 ;  /* 0x0000000802007986 */ /* 0x0007e4000c101b0c */
.L_x_1403:
[----:B------:R-:W-:Y:S05]  /*9fa0*/  BSYNC.RECONVERGENT B0 ;  /* 0x0000000000007941 */ /* 0x000fea0003800200 */
.L_x_1402:
        /* <DEDUP_REMOVED lines=8> */
.L_x_1337:
[----:B------:R-:W4:Y:S01]  /*a030*/  LDC R6, c[0x0][0x370] ;  /* 0x0000dc00ff067b82 */ /* 0x000f220000000800 */
[----:B------:R-:W-:Y:S01]  /*a040*/  ISETP.NE.AND P1, PT, R0, RZ, PT ;  /* 0x000000ff0000720c */ /* 0x000fe20003f25270 */
[----:B------:R-:W-:Y:S06]  /*a050*/  BSSY.RECONVERGENT B0, `(.L_x_1405) ;  /* 0x000000d000007945 */ /* 0x000fec0003800200 */
[----:B------:R-:W5:Y:S08]  /*a060*/  LDC R7, c[0x0][0x374] ;  /* 0x0000dd00ff077b82 */ /* 0x000f700000000800 */
[----:B0--3--:R-:W0:Y:S01]  /*a070*/  LDC.64 R2, c[0x0][0x3c8] ;  /* 0x0000f200ff027b82 */ /* 0x009e220000000a00 */
        /* <DEDUP_REMOVED lines=10> */
.L_x_1406:
[----:B------:R-:W-:Y:S05]  /*a120*/  BSYNC.RECONVERGENT B0 ;  /* 0x0000000000007941 */ /* 0x000fea0003800200 */
.L_x_1405:
[----:B------:R-:W3:Y:S01]  /*a130*/  S2UR UR5, SR_CTAID.Y ;  /* 0x00000000000579c3 */ /* 0x000ee20000002600 */
[----:B0-----:R-:W-:Y:S02]  /*a140*/  IADD3 R5, PT, PT, R7, -0x1, RZ ;  /* 0xffffffff07057810 */ /* 0x001fe40007ffe0ff */
[----:B------:R-:W-:-:S05]  /*a150*/  IADD3 R4, PT, PT, R6, -0x1, RZ ;  /* 0xffffffff06047810 */ /* 0x000fca0007ffe0ff */
[----:B------:R-:W0:Y:S01]  /*a160*/  S2UR UR4, SR_CTAID.X ;  /* 0x00000000000479c3 */ /* 0x000e220000002500 */
[----:B---3--:R-:W-:-:S04]  /*a170*/  ISETP.NE.AND P0, PT, R5, UR5, PT ;  /* 0x0000000505007c0c */ /* 0x008fc8000bf05270 */
[----:B0-----:R-:W-:-:S13]  /*a180*/  ISETP.NE.OR P0, PT, R4, UR4, P0 ;  /* 0x0000000404007c0c */ /* 0x001fda0008705670 */
[----:B------:R-:W-:Y:S05]  /*a190*/  @P0 EXIT ;  /* 0x000000000000094d */ /* 0x000fea0003800000 */
[----:B------:R-:W-:Y:S05]  /*a1a0*/  @P1 BRA `(.L_x_1407) ;  /* 0x0000000000201947 */ /* 0x000fea0003800000 */
[----:B------:R-:W-:-:S05]  /*a1b0*/  IMAD R4, R6, R7, RZ ;  /* 0x0000000706047224 */ /* 0x000fca00078e02ff */
[----:B------:R-:W-:-:S13]  /*a1c0*/  ISETP.NE.AND P0, PT, R4, -0x1, PT ;  /* 0xffffffff0400780c */ /* 0x000fda0003f05270 */
[----:B------:R-:W-:Y:S05]  /*a1d0*/  @!P0 BRA `(.L_x_1407) ;  /* 0x0000000000148947 */ /* 0x000fea0003800000 */
.L_x_1408:
[----:B------:R-:W3:Y:S04]  /*a1e0*/  LDG.E.STRONG.GPU R5, desc[UR12][R2.64] ;  /* 0x0000000c02057981 */ /* 0x000ee8000c1ef900 */
[----:B---3--:R-:W-:Y:S01]  /*a1f0*/  CCTL.IVALL ;  /* 0x00000000ff00798f */ /* 0x008fe20002000000 */
[----:B------:R-:W-:Y:S05]  /*a200*/  YIELD ;  /* 0x0000000000007946 */ /* 0x000fea0003800000 */
[----:B------:R-:W-:-:S13]  /*a210*/  ISETP.NE.AND P0, PT, R5, R4, PT ;  /* 0x000000040500720c */ /* 0x000fda0003f05270 */
[----:B------:R-:W-:Y:S05]  /*a220*/  @P0 BRA `(.L_x_1408) ;  /* 0xfffffffc00ec0947 */ /* 0x000fea000383ffff */
.L_x_1407:
        /* <DEDUP_REMOVED lines=52> */
[----:B------:R-:W3:Y:S01]  /*a570*/  LDCU.64 UR6, c[0x0][0x390] ;  /* 0x00007200ff0677ac */ /* 0x000ee20008000a00 */
[----:B------:R-:W-:Y:S02]  /*a580*/  LOP3.LUT R9, R9, 0x3, RZ, 0xc0, !PT ;  /* 0x0000000309097812 */ /* 0x000fe400078ec0ff */
[C---:B------:R-:W-:Y:S01]  /*a590*/  SHF.L.U32 R23, R0.reuse, 0x3, RZ ;  /* 0x0000000300177819 */ /* 0x040fe200000006ff */
[----:B------:R-:W4:Y:S01]  /*a5a0*/  LDCU.64 UR8, c[0x0][0x388] ;  /* 0x00007100ff0877ac */ /* 0x000f220008000a00 */
[--C-:B------:R-:W-:Y:S01]  /*a5b0*/  SHF.L.U64.HI R24, R0, 0x3, R11.reuse ;  /* 0x0000000300187819 */ /* 0x100fe2000001020b */
[----:B------:R-:W-:Y:S01]  /*a5c0*/  IMAD.WIDE.U32 R4, R9, 0x2a0, R10 ;  /* 0x000002a009047825 */ /* 0x000fe200078e000a */
[----:B------:R-:W-:-:S02]  /*a5d0*/  SHF.L.U32 R31, R7, 0x2, RZ ;  /* 0x00000002071f7819 */ /* 0x000fc400000006ff */
[----:B------:R-:W-:Y:S02]  /*a5e0*/  SHF.L.U64.HI R33, R3, 0x2, R2 ;  /* 0x0000000203217819 */ /* 0x000fe40000010202 */
[----:B------:R-:W-:Y:S02]  /*a5f0*/  SHF.L.U64.HI R29, R30, 0x2, R35 ;  /* 0x000000021e1d7819 */ /* 0x000fe40000010223 */
[C---:B0-----:R-:W-:Y:S01]  /*a600*/  LEA R27, P1, R0.reuse, UR4, 0x2 ;  /* 0x00000004001b7c11 */ /* 0x041fe2000f8210ff */
[----:B------:R-:W-:Y:S01]  /*a610*/  UMOV UR4, URZ ;  /* 0x000000ff00047c82 */ /* 0x000fe20008000000 */
[----:B---3--:R-:W-:Y:S02]  /*a620*/  IADD3 R25, P2, PT, R23, UR6, RZ ;  /* 0x0000000617197c10 */ /* 0x008fe4000ff5e0ff */
[----:B------:R-:W-:Y:S02]  /*a630*/  LEA.HI.X R28, R0, UR5, R11, 0x2, P1 ;  /* 0x00000005001c7c11 */ /* 0x000fe400088f140b */
[----:B------:R-:W-:-:S02]  /*a640*/  IADD3 R11, PT, PT, R5, UR4, RZ ;  /* 0x00000004050b7c10 */ /* 0x000fc4000fffe0ff */
[----:B------:R-:W-:Y:S01]  /*a650*/  MOV R0, R4 ;  /* 0x0000000400007202 */ /* 0x000fe20000000f00 */
[----:B------:R-:W-:Y:S01]  /*a660*/  IMAD.WIDE.U32 R4, R6, 0x4, RZ ;  /* 0x0000000406047825 */ /* 0x000fe200078e00ff */
[C---:B------:R-:W-:Y:S02]  /*a670*/  IADD3.X R26, PT, PT, R24.reuse, UR7, RZ, P2, !PT ;  /* 0x00000007181a7c10 */ /* 0x040fe400097fe4ff */
[----:B----4-:R-:W-:Y:S02]  /*a680*/  IADD3 R23, P1, PT, R23, UR8, RZ ;  /* 0x0000000817177c10 */ /* 0x010fe4000ff3e0ff */
[----:B------:R-:W-:Y:S02]  /*a690*/  IADD3 R10, P2, PT, RZ, -R9, RZ ;  /* 0x80000009ff0a7210 */ /* 0x000fe40007f5e0ff */
[----:B------:R-:W-:Y:S02]  /*a6a0*/  IADD3.X R24, PT, PT, R24, UR9, RZ, P1, !PT ;  /* 0x0000000918187c10 */ /* 0x000fe40008ffe4ff */
[----:B------:R-:W-:-:S02]  /*a6b0*/  IADD3 R31, PT, PT, R5, R31, RZ ;  /* 0x0000001f051f7210 */ /* 0x000fc40007ffe0ff */
[----:B------:R-:W-:-:S07]  /*a6c0*/  IADD3.X R22, PT, PT, RZ, -0x1, RZ, P2, !PT ;  /* 0xffffffffff167810 */ /* 0x000fce00017fe4ff */
.L_x_1411:
[-C--:B0-----:R-:W-:Y:S02]  /*a6d0*/  LEA R12, P1, R3, R27.reuse, 0x2 ;  /* 0x0000001b030c7211 */ /* 0x081fe400078210ff */
[----:B------:R-:W-:Y:S02]  /*a6e0*/  IADD3 R14, P2, PT, R27, R4, RZ ;  /* 0x000000041b0e7210 */ /* 0x000fe40007f5e0ff */
[----:B------:R-:W-:Y:S02]  /*a6f0*/  LEA R16, P3, R30, R27, 0x2 ;  /* 0x0000001b1e107211 */ /* 0x000fe400078610ff */
[C---:B------:R-:W-:Y:S02]  /*a700*/  IADD3.X R13, PT, PT, R28.reuse, R33, RZ, P1, !PT ;  /* 0x000000211c0d7210 */ /* 0x040fe40000ffe4ff */
[----:B------:R-:W-:Y:S02]  /*a710*/  MOV R8, R27 ;  /* 0x0000001b00087202 */ /* 0x000fe40000000f00 */
[----:B------:R-:W-:Y:S01]  /*a720*/  MOV R9, R28 ;  /* 0x0000001c00097202 */ /* 0x000fe20000000f00 */
[----:B------:R0:W3:Y:S01]  /*a730*/  LDG.E R19, desc[UR12][R12.64] ;  /* 0x0000000c0c137981 */ /* 0x0000e2000c1e1900 */
[----:B------:R-:W-:-:S02]  /*a740*/  IADD3.X R15, PT, PT, R28, R31, RZ, P2, !PT ;  /* 0x0000001f1c0f7210 */ /* 0x000fc400017fe4ff */
[----:B------:R-:W-:Y:S01]  /*a750*/  IADD3.X R17, PT, PT, R28, R29, RZ, P3, !PT ;  /* 0x0000001d1c117210 */ /* 0x000fe20001ffe4ff */
[----:B------:R4:W3:Y:S04]  /*a760*/  LDG.E R18, desc[UR12][R8.64] ;  /* 0x0000000c08127981 */ /* 0x0008e8000c1e1900 */
[----:B------:R-:W5:Y:S04]  /*a770*/  LDG.E R20, desc[UR12][R14.64] ;  /* 0x0000000c0e147981 */ /* 0x000f68000c1e1900 */
[----:B------:R-:W5:Y:S01]  /*a780*/  LDG.E R21, desc[UR12][R16.64] ;  /* 0x0000000c10157981 */ /* 0x000f62000c1e1900 */
[----:B0-----:R-:W-:-:S02]  /*a790*/  MOV R12, R25 ;  /* 0x00000019000c7202 */ /* 0x001fc40000000f00 */
[----:B----4-:R-:W-:Y:S02]  /*a7a0*/  MOV R8, R23 ;  /* 0x0000001700087202 */ /* 0x010fe40000000f00 */
        /* <DEDUP_REMOVED lines=12> */
[----:B---3--:R0:W-:Y:S04]  /*a870*/  STG.E.64 desc[UR12][R8.64], R18 ;  /* 0x0000001208007986 */ /* 0x0081e8000c101b0c */
[----:B-----5:R0:W-:Y:S01]  /*a880*/  STG.E.64 desc[UR12][R12.64], R20 ;  /* 0x000000140c007986 */ /* 0x0201e2000c101b0c */
[----:B------:R-:W-:Y:S05]  /*a890*/  @P1 BRA `(.L_x_1411) ;  /* 0xfffffffc008c1947 */ /* 0x000fea000383ffff */
.L_x_1410:
[----:B------:R-:W-:Y:S05]  /*a8a0*/  BSYNC.RECONVERGENT B0 ;  /* 0x0000000000007941 */ /* 0x000fea0003800200 */
.L_x_1409:
[----:B------:R-:W-:Y:S05]  /*a8b0*/  @!P0 EXIT ;  /* 0x000000000000894d */ /* 0x000fea0003800000 */
[C---:B------:R-:W-:Y:S01]  /*a8c0*/  SHF.L.U64.HI R4, R6.reuse, 0x2, R7 ;  /* 0x0000000206047819 */ /* 0x040fe20000010207 */
[----:B------:R-:W3:Y:S01]  /*a8d0*/  LDCU.64 UR4, c[0x0][0x3d8] ;  /* 0x00007b00ff0477ac */ /* 0x000ee20008000a00 */
[----:B------:R-:W-:Y:S02]  /*a8e0*/  SHF.L.U32 R7, R6, 0x2, RZ ;  /* 0x0000000206077819 */ /* 0x000fe400000006ff */
[C---:B0-----:R-:W-:Y:S01]  /*a8f0*/  SHF.L.U64.HI R8, R30.reuse, 0x2, R35 ;  /* 0x000000021e087819 */ /* 0x041fe20000010223 */
[----:B------:R-:W0:Y:S01]  /*a900*/  LDCU.64 UR6, c[0x0][0x388] ;  /* 0x00007100ff0677ac */ /* 0x000e220008000a00 */
[----:B------:R-:W-:Y:S02]  /*a910*/  SHF.L.U32 R9, R30, 0x2, RZ ;  /* 0x000000021e097819 */ /* 0x000fe400000006ff */
[C---:B------:R-:W-:Y:S01]  /*a920*/  SHF.L.U64.HI R5, R3.reuse, 0x2, R2 ;  /* 0x0000000203057819 */ /* 0x040fe20000010202 */
[----:B------:R-:W4:Y:S01]  /*a930*/  LDCU.64 UR8, c[0x0][0x390] ;  /* 0x00007200ff0877ac */ /* 0x000f220008000a00 */
[----:B------:R-:W-:-:S07]  /*a940*/  SHF.L.U32 R6, R3, 0x2, RZ ;  /* 0x0000000203067819 */ /* 0x000fce00000006ff */
.L_x_1412:
[C---:B------:R-:W-:Y:S02]  /*a950*/  SHF.L.U32 R24, R0.reuse, 0x2, RZ ;  /* 0x0000000200187819 */ /* 0x040fe400000006ff */
[----:B------:R-:W-:Y:S02]  /*a960*/  SHF.L.U64.HI R10, R0, 0x2, R11 ;  /* 0x00000002000a7819 */ /* 0x000fe4000001020b */
[----:B---3--:R-:W-:-:S04]  /*a970*/  IADD3 R12, P0, PT, R24, UR4, RZ ;  /* 0x00000004180c7c10 */ /* 0x008fc8000ff1e0ff */
[----:B------:R-:W-:Y:S02]  /*a980*/  IADD3.X R13, PT, PT, R10, UR5, RZ, P0, !PT ;  /* 0x000000050a0d7c10 */ /* 0x000fe400087fe4ff */
[C---:B------:R-:W-:Y:S02]  /*a990*/  IADD3 R14, P0, PT, R12.reuse, R6, RZ ;  /* 0x000000060c0e7210 */ /* 0x040fe40007f1e0ff */
[C---:B-1----:R-:W-:Y:S01]  /*a9a0*/  IADD3 R18, P1, PT, R12.reuse, R9, RZ ;  /* 0x000000090c127210 */ /* 0x042fe20007f3e0ff */
[----:B------:R3:W5:Y:S01]  /*a9b0*/  LDG.E R26, desc[UR12][R12.64] ;  /* 0x0000000c0c1a7981 */ /* 0x000762000c1e1900 */
[C---:B------:R-:W-:Y:S02]  /*a9c0*/  IADD3.X R15, PT, PT, R13.reuse, R5, RZ, P0, !PT ;  /* 0x000000050d0f7210 */ /* 0x040fe400007fe4ff */
[----:B------:R-:W-:Y:S02]  /*a9d0*/  IADD3 R16, P0, PT, R12, R7, RZ ;  /* 0x000000070c107210 */ /* 0x000fe40007f1e0ff */
[C---:B------:R-:W-:Y:S01]  /*a9e0*/  IADD3.X R19, PT, PT, R13.reuse, R8, RZ, P1, !PT ;  /* 0x000000080d137210 */ /* 0x040fe20000ffe4ff */
[----:B------:R1:W5:Y:S01]  /*a9f0*/  LDG.E R27, desc[UR12][R14.64] ;  /* 0x0000000c0e1b7981 */ /* 0x000362000c1e1900 */
[----:B------:R-:W-:-:S03]  /*aa00*/  IADD3.X R17, PT, PT, R13, R4, RZ, P0, !PT ;  /* 0x000000040d117210 */ /* 0x000fc600007fe4ff */
[----:B------:R-:W2:Y:S04]  /*aa10*/  LDG.E R29, desc[UR12][R18.64] ;  /* 0x0000000c121d7981 */ /* 0x000ea8000c1e1900 */
[----:B------:R-:W2:Y:S01]  /*aa20*/  LDG.E R28, desc[UR12][R16.64] ;  /* 0x0000000c101c7981 */ /* 0x000ea2000c1e1900 */
        /* <DEDUP_REMOVED lines=8> */
[----:B----4-:R-:W-:Y:S02]  /*aab0*/  IADD3 R22, P1, PT, R22, UR8, RZ ;  /* 0x0000000816167c10 */ /* 0x010fe4000ff3e0ff */
[----:B------:R-:W-:-:S02]  /*aac0*/  IADD3.X R21, PT, PT, R11, UR7, RZ, P0, !PT ;  /* 0x000000070b157c10 */ /* 0x000fc400087fe4ff */
[----:B------:R-:W-:Y:S02]  /*aad0*/  IADD3.X R25, PT, PT, R10, UR5, RZ, P2, !PT ;  /* 0x000000050a197c10 */ /* 0x000fe400097fe4ff */
[----:B------:R-:W-:Y:S02]  /*aae0*/  IADD3.X R23, PT, PT, R11, UR9, RZ, P1, !PT ;  /* 0x000000090b177c10 */ /* 0x000fe40008ffe4ff */
[C---:B------:R-:W-:Y:S02]  /*aaf0*/  IADD3 R10, P0, PT, R24.reuse, R6, RZ ;  /* 0x00000006180a7210 */ /* 0x040fe40007f1e0ff */
[C---:B---3--:R-:W-:Y:S02]  /*ab00*/  IADD3 R12, P1, PT, R24.reuse, R7, RZ ;  /* 0x00000007180c7210 */ /* 0x048fe40007f3e0ff */
[----:B-1----:R-:W-:Y:S02]  /*ab10*/  IADD3 R14, P2, PT, R24, R9, RZ ;  /* 0x00000009180e7210 */ /* 0x002fe40007f5e0ff */
[----:B------:R-:W-:-:S02]  /*ab20*/  IADD3.X R11, PT, PT, R25, R5, RZ, P0, !PT ;  /* 0x00000005190b7210 */ /* 0x000fc400007fe4ff */
[C---:B------:R-:W-:Y:S02]  /*ab30*/  IADD3.X R13, PT, PT, R25.reuse, R4, RZ, P1, !PT ;  /* 0x00000004190d7210 */ /* 0x040fe40000ffe4ff */
[----:B------:R-:W-:Y:S01]  /*ab40*/  IADD3.X R15, PT, PT, R25, R8, RZ, P2, !PT ;  /* 0x00000008190f7210 */ /* 0x000fe200017fe4ff */
[----:B-----5:R-:W-:Y:S04]  /*ab50*/  STG.E.64 desc[UR12][R20.64], R26 ;  /* 0x0000001a14007986 */ /* 0x020fe8000c101b0c */
[----:B--2---:R0:W-:Y:S04]  /*ab60*/  STG.E.64 desc[UR12][R22.64], R28 ;  /* 0x0000001c16007986 */ /* 0x0041e8000c101b0c */
        /* <DEDUP_REMOVED lines=43> */
[----:B----4-:R-:W-:Y:S01]  /*ae20*/  HFMA2 R11, -RZ, RZ, 0, 0 ;  /* 0x00000000ff0b7431 */ /* 0x010fe200000001ff */
[----:B---3--:R1:W-:Y:S04]  /*ae30*/  STG.E.64 desc[UR12][R18.64], R28 ;  /* 0x0000001c12007986 */ /* 0x0083e8000c101b0c */
[----:B-----5:R1:W-:Y:S07]  /*ae40*/  STG.E.64 desc[UR12][R20.64], R30 ;  /* 0x0000001e14007986 */ /* 0x0203ee000c101b0c */
[----:B------:R-:W-:Y:S05]  /*ae50*/  @P0 BRA `(.L_x_1412) ;  /* 0xfffffff800bc0947 */ /* 0x000fea000383ffff */
[----:B------:R-:W-:Y:S05]  /*ae60*/  EXIT ;  /* 0x000000000000794d */ /* 0x000fea0003800000 */
.L_x_1413:
        /* <DEDUP_REMOVED lines=9> */
.L_x_4519:


//--------------------- .text._Z35group_norm_nhwc_bwd_one_pass_kernelI11Fp32IOFp32WLi512ELi84ELi672EEv26Group_norm_nhwc_bwd_params --------------------------
	.section	.text._Z35group_norm_nhwc_bwd_one_pass_kernelI11Fp32IOFp32WLi512ELi84ELi672EEv26Group_norm_nhwc_bwd_params,"ax",@progbits
	.align	128
        .global         _Z35group_norm_nhwc_bwd_one_pass_kernelI11Fp32IOFp32WLi512ELi84ELi672EEv26Group_norm_nhwc_bwd_params
        .type           _Z35group_norm_nhwc_bwd_one_pass_kernelI11Fp32IOFp32WLi512ELi84ELi672EEv26Group_norm_nhwc_bwd_params,@function
        .size           _Z35group_norm_nhwc_bwd_one_pass_kernelI11Fp32IOFp32WLi512ELi84ELi672EEv26Group_norm_nhwc_bwd_params,(.L_x_4520 - _Z35group_norm_nhwc_bwd_one_pass_kernelI11Fp32IOFp32WLi512ELi84ELi672EEv26Group_norm_nhwc_bwd_params)
        .other          _Z35group_norm_nhwc_bwd_one_pass_kernelI11Fp32IOFp32WLi512ELi84ELi672EEv26Group_norm_nhwc_bwd_params,@"STO_CUDA_ENTRY STV_DEFAULT"
_Z35group_norm_nhwc_bwd_one_pass_kernelI11Fp32IOFp32WLi512ELi84ELi672EEv26Group_norm_nhwc_bwd_params:
.text._Z35group_norm_nhwc_bwd_one_pass_kernelI11Fp32IOFp32WLi512ELi84ELi672EEv26Group_norm_nhwc_bwd_params:
        /* <DEDUP_REMOVED lines=28> */
.L_x_1440:
        /* <DEDUP_REMOVED lines=31> */
[----:B------:R-:W-:Y:S01]  /*03b0*/  UISETP.GE.AND UP2, UPT, UR12, URZ, UPT ;  /* 0x000000ff0c00728c */ /* 0x000fe2000bf46270 */
[----:B------:R-:W-:Y:S01]  /*03c0*/  IADD3 R9, PT, PT, R0, 0x10, RZ ;  /* 0x0000001000097810 */ /* 0x000fe20007ffe0ff */
[----:B------:R-:W-:-:S02]  /*03d0*/  ULOP3.LUT UR9, URZ, UR14, URZ, 0x33, !UPT ;  /* 0x0000000eff097292 */ /* 0x000fc4000f8e33ff */
[----:B------:R-:W-:Y:S02]  /*03e0*/  UISETP.NE.AND UP0, UPT, UR14, URZ, UPT ;  /* 0x000000ff0e00728c */ /* 0x000fe4000bf05270 */
[----:B------:R-:W-:Y:S01]  /*03f0*/  @!UP4 UIADD3 UR5, UPT, UPT, -UR5, URZ, URZ ;  /* 0x000000ff0505c290 */ /* 0x000fe2000fffe1ff */
[----:B------:R-:W-:Y:S01]  /*0400*/  ISETP.GE.U32.AND P1, PT, R9, UR16, PT ;  /* 0x0000001009007c0c */ /* 0x000fe2000bf26070 */
[----:B------:R-:W-:Y:S01]  /*0410*/  @UP1 UIADD3 UR7, UPT, UPT, UR7, 0x1, URZ ;  /* 0x0000000107071890 */ /* 0x000fe2000fffe0ff */
[----:B------:R-:W-:Y:S01]  /*0420*/  SHF.R.S32.HI R17, RZ, 0x1f, R9 ;  /* 0x0000001fff117819 */ /* 0x000fe20000011409 */
[----:B------:R-:W-:Y:S02]  /*0430*/  USEL UR13, UR9, UR5, !UP0 ;  /* 0x00000005090d7287 */ /* 0x000fe4000c000000 */
[----:B------:R-:W-:Y:S01]  /*0440*/  @!UP2 UIADD3 UR7, UPT, UPT, -UR7, URZ, URZ ;  /* 0x000000ff0707a290 */ /* 0x000fe2000fffe1ff */
[----:B------:R-:W-:Y:S01]  /*0450*/  ISETP.GE.AND.EX P4, PT, R17, UR17, PT, P1 ;  /* 0x0000001111007c0c */ /* 0x000fe2000bf86310 */
[----:B------:R-:W-:-:S02]  /*0460*/  UIMAD UR5, UR13, 0x54, URZ ;  /* 0x000000540d0578a4 */ /* 0x000fc4000f8e02ff */
[----:B------:R-:W-:-:S04]  /*0470*/  USEL UR7, UR9, UR7, !UP0 ;  /* 0x0000000709077287 */ /* 0x000fc8000c000000 */
[----:B------:R-:W-:Y:S02]  /*0480*/  MOV R3, UR5 ;  /* 0x0000000500037c02 */ /* 0x000fe40008000f00 */
[----:B------:R-:W-:-:S04]  /*0490*/  IADD3 R30, PT, PT, R0, 0x20, RZ ;  /* 0x00000020001e7810 */ /* 0x000fc80007ffe0ff */
[----:B------:R-:W0:Y:S01]  /*04a0*/  @!P4 LDC.64 R14, c[0x0][0x3f8] ;  /* 0x0000fe00ff0ecb82 */ /* 0x000e220000000a00 */
[----:B------:R-:W-:Y:S02]  /*04b0*/  ISETP.GE.U32.AND P1, PT, R30, UR16, PT ;  /* 0x000000101e007c0c */ /* 0x000fe4000bf26070 */
[----:B------:R-:W-:-:S04]  /*04c0*/  SHF.R.S32.HI R7, RZ, 0x1f, R30 ;  /* 0x0000001fff077819 */ /* 0x000fc8000001141e */
[----:B------:R-:W-:Y:S01]  /*04d0*/  ISETP.GE.AND.EX P3, PT, R7, UR17, PT, P1 ;  /* 0x0000001107007c0c */ /* 0x000fe2000bf66310 */
[----:B------:R-:W1:Y:S01]  /*04e0*/  @!P4 LDC.64 R32, c[0x0][0x398] ;  /* 0x0000e600ff20cb82 */ /* 0x000e620000000a00 */
[----:B------:R-:W-:Y:S02]  /*04f0*/  LOP3.LUT R22, R22, 0xfeffffff, RZ, 0xc0, !PT ;  /* 0xfeffffff16167812 */ /* 0x000fe400078ec0ff */
[----:B------:R-:W-:Y:S02]  /*0500*/  IADD3 R26, PT, PT, R0, 0x30, RZ ;  /* 0x00000030001a7810 */ /* 0x000fe40007ffe0ff */
[----:B------:R-:W-:Y:S02]  /*0510*/  @P4 LOP3.LUT R22, R22, 0x1000000, RZ, 0xfc, !PT ;  /* 0x0100000016164812 */ /* 0x000fe400078efcff */
[----:B------:R-:W-:Y:S02]  /*0520*/  ISETP.GE.U32.AND P1, PT, R26, UR16, PT ;  /* 0x000000101a007c0c */ /* 0x000fe4000bf26070 */
[----:B------:R-:W-:-:S03]  /*0530*/  LOP3.LUT R22, R22, 0xff7fffff, RZ, 0xc0, !PT ;  /* 0xff7fffff16167812 */ /* 0x000fc600078ec0ff */
[----:B------:R-:W4:Y:S01]  /*0540*/  @!P3 LDC.64 R28, c[0x0][0x3f8] ;  /* 0x0000fe00ff1cbb82 */ /* 0x000f220000000a00 */
[----:B------:R-:W-:Y:S02]  /*0550*/  SHF.R.S32.HI R8, RZ, 0x1f, R26 ;  /* 0x0000001fff087819 */ /* 0x000fe4000001141a */
[----:B------:R-:W-:Y:S02]  /*0560*/  @P3 LOP3.LUT R22, R22, 0x800000, RZ, 0xfc, !PT ;  /* 0x0080000016163812 */ /* 0x000fe400078efcff */
[----:B------:R-:W-:Y:S02]  /*0570*/  ISETP.GE.AND.EX P6, PT, R8, UR17, PT, P1 ;  /* 0x0000001108007c0c */ /* 0x000fe4000bfc6310 */
[----:B------:R-:W-:-:S04]  /*0580*/  IADD3 R31, PT, PT, R0, 0x40, RZ ;  /* 0x00000040001f7810 */ /* 0x000fc80007ffe0ff */
[----:B------:R-:W-:Y:S02]  /*0590*/  ISETP.GE.U32.AND P1, PT, R31, UR16, PT ;  /* 0x000000101f007c0c */ /* 0x000fe4000bf26070 */
[----:B------:R-:W-:-:S04]  /*05a0*/  IADD3 R23, PT, PT, R0, 0x50, RZ ;  /* 0x0000005000177810 */ /* 0x000fc80007ffe0ff */
[----:B------:R-:W-:Y:S02]  /*05b0*/  SHF.R.S32.HI R34, RZ, 0x1f, R23 ;  /* 0x0000001fff227819 */ /* 0x000fe40000011417 */
        /* <DEDUP_REMOVED lines=11> */
[----:B------:R-:W1:Y:S01]  /*0670*/  @!P0 LDC.64 R12, c[0x0][0x3a0] ;  /* 0x0000e800ff0c8b82 */ /* 0x000e620000000a00 */
[----:B------:R-:W-:Y:S01]  /*0680*/  IADD3 R5, PT, PT, R3, UR5, RZ ;  /* 0x0000000503057c10 */ /* 0x000fe2000fffe0ff */
[----:B--2---:R-:W-:Y:S01]  /*0690*/  @!P0 IMAD R4, R6, R18, RZ ;  /* 0x0000001206048224 */ /* 0x004fe200078e02ff */
[----:B------:R0:W-:Y:S01]  /*06a0*/  @!P0 STL [R1+0x4a8], R6 ;  /* 0x0004a80601008387 */ /* 0x0001e20000100800 */
[----:B------:R-:W2:Y:S02]  /*06b0*/  LDCU.64 UR6, c[0x0][0x3b8] ;  /* 0x00007700ff0677ac */ /* 0x000ea40008000a00 */
[----:B------:R-:W-:Y:S01]  /*06c0*/  @!P0 IMAD R21, R0, R19, R4 ;  /* 0x0000001300158224 */ /* 0x000fe200078e0204 */
[----:B------:R-:W-:-:S05]  /*06d0*/  @!P0 MOV R4, R2 ;  /* 0x0000000200048202 */ /* 0x000fca0000000f00 */
[----:B------:R-:W-:-:S05]  /*06e0*/  @!P0 IMAD.WIDE.U32 R18, R0, R18, R4 ;  /* 0x0000001200128225 */ /* 0x000fca00078e0004 */
[----:B------:R-:W-:Y:S02]  /*06f0*/  @!P0 IADD3 R21, PT, PT, R19, R21, RZ ;  /* 0x0000001513158210 */ /* 0x000fe40007ffe0ff */
[C---:B------:R-:W-:Y:S01]  /*0700*/  @!P0 SHF.L.U32 R19, R18.reuse, 0x2, RZ ;  /* 0x0000000212138819 */ /* 0x040fe200000006ff */
[----:B0-----:R-:W-:Y:S01]  /*0710*/  @!P4 IMAD R6, R17, R14, RZ ;  /* 0x0000000e1106c224 */ /* 0x001fe200078e02ff */
[----:B------:R-:W-:Y:S02]  /*0720*/  @!P0 SHF.L.U64.HI R18, R18, 0x2, R21 ;  /* 0x0000000212128819 */ /* 0x000fe40000010215 */
[----:B------:R-:W0:Y:S01]  /*0730*/  @!P4 LDC.64 R20, c[0x0][0x3a0] ;  /* 0x0000e800ff14cb82 */ /* 0x000e220000000a00 */
[C---:B---3--:R-:W-:Y:S02]  /*0740*/  @!P0 IADD3 R10, P3, PT, R19.reuse, R10, RZ ;  /* 0x0000000a130a8210 */ /* 0x048fe40007f7e0ff */
[----:B-1----:R-:W-:Y:S01]  /*0750*/  @!P0 IADD3 R12, P2, PT, R19, R12, RZ ;  /* 0x0000000c130c8210 */ /* 0x002fe20007f5e0ff */
[----:B------:R-:W-:Y:S01]  /*0760*/  @!P4 IMAD R19, R9, R15, R6 ;  /* 0x0000000f0913c224 */ /* 0x000fe200078e0206 */
[----:B------:R-:W-:-:S02]  /*0770*/  @!P0 IADD3.X R11, PT, PT, R18, R11, RZ, P3, !PT ;  /* 0x0000000b120b8210 */ /* 0x000fc40001ffe4ff */
[----:B------:R-:W-:Y:S02]  /*0780*/  SHF.R.S32.HI R6, RZ, 0x1f, R31 ;  /* 0x0000001fff067819 */ /* 0x000fe4000001141f */
[----:B------:R-:W-:Y:S02]  /*0790*/  LOP3.LUT P3, RZ, R22, 0x800000, RZ, 0xc0, !PT ;  /* 0x0080000016ff7812 */ /* 0x000fe4000786c0ff */
[----:B------:R-:W-:Y:S02]  /*07a0*/  ISETP.GE.AND.EX P5, PT, R6, UR17, PT, P1 ;  /* 0x0000001106007c0c */ /* 0x000fe4000bfa6310 */
[----:B------:R-:W-:Y:S02]  /*07b0*/  LOP3.LUT R22, R22, 0xffbfffff, RZ, 0xc0, !PT ;  /* 0xffbfffff16167812 */ /* 0x000fe400078ec0ff */
[----:B------:R-:W-:Y:S02]  /*07c0*/  @!P4 MOV R16, R2 ;  /* 0x000000020010c202 */ /* 0x000fe40000000f00 */
[----:B------:R-:W-:-:S02]  /*07d0*/  @!P4 MOV R17, R5 ;  /* 0x000000050011c202 */ /* 0x000fc40000000f00 */
[----:B------:R-:W-:Y:S01]  /*07e0*/  @P6 LOP3.LUT R22, R22, 0x400000, RZ, 0xfc, !PT ;  /* 0x0040000016166812 */ /* 0x000fe200078efcff */
[----:B------:R-:W-:-:S03]  /*07f0*/  @!P4 IMAD.WIDE.U32 R14, R9, R14, R16 ;  /* 0x0000000e090ec225 */ /* 0x000fc600078e0010 */
[----:B------:R-:W-:Y:S01]  /*0800*/  LOP3.LUT R22, R22, 0xffdfffff, RZ, 0xc0, !PT ;  /* 0xffdfffff16167812 */ /* 0x000fe200078ec0ff */
[----:B------:R-:W1:Y:S01]  /*0810*/  @!P3 LDC.64 R24, c[0x0][0x3a0] ;  /* 0x0000e800ff18bb82 */ /* 0x000e620000000a00 */
[----:B------:R-:W-:Y:S01]  /*0820*/  @!P0 IADD3.X R13, PT, PT, R18, R13, RZ, P2, !PT ;  /* 0x0000000d120d8210 */ /* 0x000fe200017fe4ff */
[----:B----4-:R-:W-:Y:S01]  /*0830*/  @!P3 IMAD R27, R7, R28, RZ ;  /* 0x0000001c071bb224 */ /* 0x010fe200078e02ff */
[----:B------:R-:W-:Y:S02]  /*0840*/  @!P4 IADD3 R9, PT, PT, R15, R19, RZ ;  /* 0x000000130f09c210 */ /* 0x000fe40007ffe0ff */
[----:B------:R-:W-:Y:S02]  /*0850*/  @!P4 SHF.L.U32 R7, R14, 0x2, RZ ;  /* 0x000000020e07c819 */ /* 0x000fe400000006ff */
[----:B------:R-:W-:Y:S01]  /*0860*/  ISETP.GE.U32.AND P2, PT, R23, UR16, PT ;  /* 0x0000001017007c0c */ /* 0x000fe2000bf46070 */
[----:B------:R-:W3:Y:S01]  /*0870*/  @!P6 LDC.64 R16, c[0x0][0x3f8] ;  /* 0x0000fe00ff10eb82 */ /* 0x000ee20000000a00 */
[----:B------:R-:W-:-:S02]  /*0880*/  @P5 LOP3.LUT R22, R22, 0x200000, RZ, 0xfc, !PT ;  /* 0x0020000016165812 */ /* 0x000fc400078efcff */
[----:B------:R-:W-:Y:S02]  /*0890*/  @!P4 SHF.L.U64.HI R9, R14, 0x2, R9 ;  /* 0x000000020e09c819 */ /* 0x000fe40000010209 */
[----:B0-----:R-:W-:Y:S02]  /*08a0*/  @!P4 IADD3 R36, P1, PT, R7, R20, RZ ;  /* 0x000000140724c210 */ /* 0x001fe40007f3e0ff */
[----:B------:R-:W-:Y:S01]  /*08b0*/  ISETP.GE.AND.EX P4, PT, R34, UR17, PT, P2 ;  /* 0x0000001122007c0c */ /* 0x000fe2000bf86320 */
[----:B------:R-:W0:Y:S01]  /*08c0*/  @!P3 LDC.64 R18, c[0x0][0x398] ;  /* 0x0000e600ff12bb82 */ /* 0x000e220000000a00 */
[----:B------:R-:W-:Y:S02]  /*08d0*/  LOP3.LUT P2, RZ, R22, 0x1000000, RZ, 0xc0, !PT ;  /* 0x0100000016ff7812 */ /* 0x000fe4000784c0ff */
[----:B------:R-:W-:Y:S02]  /*08e0*/  @!P3 MOV R14, R2 ;  /* 0x00000002000eb202 */ /* 0x000fe40000000f00 */
[----:B------:R-:W-:Y:S01]  /*08f0*/  @!P3 MOV R15, R5 ;  /* 0x00000005000fb202 */ /* 0x000fe20000000f00 */
[----:B------:R4:W-:Y:S01]  /*0900*/  STL.64 [R1+0x588], R10 ;  /* 0x0005880a01007387 */ /* 0x0009e20000100a00 */
[----:B------:R-:W-:-:S02]  /*0910*/  @!P3 IMAD R27, R30, R29, R27 ;  /* 0x0000001d1e1bb224 */ /* 0x000fc400078e021b */
[----:B------:R-:W-:Y:S02]  /*0920*/  @!P3 IMAD.WIDE.U32 R28, R30, R28, R14 ;  /* 0x0000001c1e1cb225 */ /* 0x000fe400078e000e */
[----:B------:R-:W2:Y:S03]  /*0930*/  @!P5 LDC.64 R14, c[0x0][0x3f8] ;  /* 0x0000fe00ff0edb82 */ /* 0x000ea60000000a00 */
[----:B------:R-:W-:Y:S02]  /*0940*/  @!P2 IADD3.X R37, PT, PT, R9, R21, RZ, P1, !PT ;  /* 0x000000150925a210 */ /* 0x000fe40000ffe4ff */
[----:B----4-:R-:W-:Y:S02]  /*0950*/  @!P2 IADD3 R10, P1, PT, R7, R32, RZ ;  /* 0x00000020070aa210 */ /* 0x010fe40007f3e0ff */
[----:B------:R-:W-:Y:S01]  /*0960*/  @!P3 IADD3 R7, PT, PT, R29, R27, RZ ;  /* 0x0000001b1d07b210 */ /* 0x000fe20007ffe0ff */
[----:B------:R-:W4:Y:S01]  /*0970*/  @!P6 LDC.64 R20, c[0x0][0x3a0] ;  /* 0x0000e800ff14eb82 */ /* 0x000f220000000a00 */
[----:B------:R-:W-:-:S02]  /*0980*/  @!P2 IADD3.X R11, PT, PT, R9, R33, RZ, P1, !PT ;  /* 0x00000021090ba210 */ /* 0x000fc40000ffe4ff */
[C---:B------:R-:W-:Y:S02]  /*0990*/  @!P3 SHF.L.U32 R27, R28.reuse, 0x2, RZ ;  /* 0x000000021c1bb819 */ /* 0x040fe400000006ff */
[----:B------:R-:W-:Y:S01]  /*09a0*/  @!P3 SHF.L.U64.HI R7, R28, 0x2, R7 ;  /* 0x000000021c07b819 */ /* 0x000fe20000010207 */
[----:B------:R1:W-:Y:S02]  /*09b0*/  @!P2 STL.64 [R1+0x278], R10 ;  /* 0x0002780a0100a387 */ /* 0x0003e40000100a00 */
[----:B------:R-:W4:Y:S02]  /*09c0*/  @!P4 LDC.64 R28, c[0x0][0x3a0] ;  /* 0x0000e800ff1ccb82 */ /* 0x000f240000000a00 */
[----:B------:R0:W-:Y:S01]  /*09d0*/  STL.64 [R1+0x298], R36 ;  /* 0x0002982401007387 */ /* 0x0001e20000100a00 */
[----:B-1----:R-:W-:Y:S01]  /*09e0*/  @!P3 IADD3 R10, P1, PT, R27, R24, RZ ;  /* 0x000000181b0ab210 */ /* 0x002fe20007f3e0ff */
[----:B---3--:R-:W-:-:S04]  /*09f0*/  @!P6 IMAD R24, R8, R16, RZ ;  /* 0x000000100818e224 */ /* 0x008fc800078e02ff */
[----:B------:R-:W1:Y:S01]  /*0a00*/  @!P4 LDC.64 R8, c[0x0][0x3f8] ;  /* 0x0000fe00ff08cb82 */ /* 0x000e620000000a00 */
[----:B------:R-:W-:Y:S02]  /*0a10*/  @!P3 IADD3.X R11, PT, PT, R7, R25, RZ, P1, !PT ;  /* 0x00000019070bb210 */ /* 0x000fe40000ffe4ff */
[----:B0-----:R-:W-:Y:S01]  /*0a20*/  @!P3 IADD3 R18, P1, PT, R27, R18, RZ ;  /* 0x000000121b12b210 */ /* 0x001fe20007f3e0ff */
[C---:B------:R-:W-:Y:S01]  /*0a30*/  @!P6 IMAD R27, R26.reuse, R17, R24 ;  /* 0x000000111a1be224 */ /* 0x040fe200078e0218 */
[----:B------:R-:W-:Y:S02]  /*0a40*/  @!P6 MOV R24, R2 ;  /* 0x000000020018e202 */ /* 0x000fe40000000f00 */
[----:B------:R-:W-:Y:S01]  /*0a50*/  @!P6 MOV R25, R5 ;  /* 0x000000050019e202 */ /* 0x000fe20000000f00 */
[----:B------:R-:W0:Y:S02]  /*0a60*/  @!P6 LDC.64 R36, c[0x0][0x398] ;  /* 0x0000e600ff24eb82 */ /* 0x000e240000000a00 */
[----:B------:R-:W-:Y:S01]  /*0a70*/  @!P6 IMAD.WIDE.U32 R16, R26, R16, R24 ;  /* 0x000000101a10e225 */ /* 0x000fe200078e0018 */
[----:B------:R-:W-:-:S05]  /*0a80*/  @!P3 IADD3.X R19, PT, PT, R7, R19, RZ, P1, !PT ;  /* 0x000000130713b210 */ /* 0x000fca0000ffe4ff */
[----:B------:R-:W3:Y:S01]  /*0a90*/  @!P5 LDC.64 R24, c[0x0][0x3a0] ;  /* 0x0000e800ff18db82 */ /* 0x000ee20000000a00 */
[----:B------:R-:W-:Y:S01]  /*0aa0*/  @!P6 IADD3 R7, PT, PT, R17, R27, RZ ;  /* 0x0000001b1107e210 */ /* 0x000fe20007ffe0ff */
[----:B--2---:R-:W-:Y:S01]  /*0ab0*/  @!P5 IMAD R17, R6, R14, RZ ;  /* 0x0000000e0611d224 */ /* 0x004fe200078e02ff */
[C---:B------:R-:W-:Y:S02]  /*0ac0*/  @!P6 SHF.L.U32 R30, R16.reuse, 0x2, RZ ;  /* 0x00000002101ee819 */ /* 0x040fe400000006ff */
[----:B------:R-:W-:Y:S01]  /*0ad0*/  @!P6 SHF.L.U64.HI R6, R16, 0x2, R7 ;  /* 0x000000021006e819 */ /* 0x000fe20000010207 */
[C---:B------:R-:W-:Y:S01]  /*0ae0*/  @!P5 IMAD R7, R31.reuse, R15, R17 ;  /* 0x0000000f1f07d224 */ /* 0x040fe200078e0211 */
[----:B------:R-:W-:Y:S01]  /*0af0*/  @!P5 MOV R16, R2 ;  /* 0x000000020010d202 */ /* 0x000fe20000000f00 */
[----:B------:R-:W2:Y:S01]  /*0b00*/  @!P5 LDC.64 R26, c[0x0][0x398] ;  /* 0x0000e600ff1adb82 */ /* 0x000ea20000000a00 */
[----:B------:R-:W-:Y:S02]  /*0b10*/  @!P5 MOV R17, R5 ;  /* 0x000000050011d202 */ /* 0x000fe40000000f00 */
[----:B----4-:R-:W-:Y:S01]  /*0b20*/  @!P6 IADD3 R20, P1, PT, R30, R20, RZ ;  /* 0x000000141e14e210 */ /* 0x010fe20007f3e0ff */
[----:B------:R-:W-:-:S03]  /*0b30*/  @!P5 IMAD.WIDE.U32 R14, R31, R14, R16 ;  /* 0x0000000e1f0ed225 */ /* 0x000fc600078e0010 */
[----:B------:R-:W-:Y:S02]  /*0b40*/  @!P6 IADD3.X R21, PT, PT, R6, R21, RZ, P1, !PT ;  /* 0x000000150615e210 */ /* 0x000fe40000ffe4ff */
[----:B0-----:R-:W-:Y:S02]  /*0b50*/  @!P6 IADD3 R36, P1, PT, R30, R36, RZ ;  /* 0x000000241e24e210 */ /* 0x001fe40007f3e0ff */
[----:B------:R-:W-:Y:S01]  /*0b60*/  @!P5 IADD3 R7, PT, PT, R15, R7, RZ ;  /* 0x000000070f07d210 */ /* 0x000fe20007ffe0ff */
[----:B------:R-:W0:Y:S01]  /*0b70*/  @!P4 LDC.64 R30, c[0x0][0x398] ;  /* 0x0000e600ff1ecb82 */ /* 0x000e220000000a00 */
[----:B------:R-:W-:Y:S02]  /*0b80*/  @!P5 SHF.L.U32 R15, R14, 0x2, RZ ;  /* 0x000000020e0fd819 */ /* 0x000fe400000006ff */
[----:B------:R-:W-:Y:S02]  /*0b90*/  @!P6 IADD3.X R37, PT, PT, R6, R37, RZ, P1, !PT ;  /* 0x000000250625e210 */ /* 0x000fe40000ffe4ff */
[----:B------:R-:W-:Y:S01]  /*0ba0*/  @!P5 SHF.L.U64.HI R14, R14, 0x2, R7 ;  /* 0x000000020e0ed819 */ /* 0x000fe20000010207 */
[----:B-1----:R-:W-:Y:S01]  /*0bb0*/  @!P4 IMAD R34, R34, R8, RZ ;  /* 0x000000082222c224 */ /* 0x002fe200078e02ff */
[----:B------:R-:W-:-:S02]  /*0bc0*/  @!P4 MOV R6, R2 ;  /* 0x000000020006c202 */ /* 0x000fc40000000f00 */
[----:B------:R-:W-:Y:S01]  /*0bd0*/  @!P4 MOV R7, R5 ;  /* 0x000000050007c202 */ /* 0x000fe20000000f00 */
[----:B------:R-:W-:Y:S01]  /*0be0*/  @!P4 IMAD R9, R23, R9, R34 ;  /* 0x000000091709c224 */ /* 0x000fe200078e0222 */
[----:B---3--:R-:W-:Y:S01]  /*0bf0*/  @!P5 IADD3 R24, P1, PT, R15, R24, RZ ;  /* 0x000000180f18d210 */ /* 0x008fe20007f3e0ff */
[----:B------:R-:W-:-:S03]  /*0c00*/  @!P4 IMAD.WIDE.U32 R6, R23, R8, R6 ;  /* 0x000000081706c225 */ /* 0x000fc600078e0006 */
[----:B------:R-:W-:Y:S02]  /*0c10*/  @!P5 IADD3.X R25, PT, PT, R14, R25, RZ, P1, !PT ;  /* 0x000000190e19d210 */ /* 0x000fe40000ffe4ff */
[----:B--2---:R-:W-:Y:S02]  /*0c20*/  @!P5 IADD3 R26, P1, PT, R15, R26, RZ ;  /* 0x0000001a0f1ad210 */ /* 0x004fe40007f3e0ff */
        /* <DEDUP_REMOVED lines=14> */
[----:B------:R-:W-:-:S07]  /*0d10*/  @!P2 MOV R8, R2 ;  /* 0x000000020008a202 */ /* 0x000fce0000000f00 */
[----:B------:R-:W2:Y:S01]  /*0d20*/  @!P2 LDC.64 R34, c[0x0][0x398] ;  /* 0x0000e600ff22ab82 */ /* 0x000ea20000000a00 */
[----:B0-----:R-:W-:Y:S01]  /*0d30*/  @!P2 IMAD R15, R9, R6, RZ ;  /* 0x00000006090fa224 */ /* 0x001fe200078e02ff */
[----:B------:R-:W-:-:S03]  /*0d40*/  @!P2 MOV R9, R5 ;  /* 0x000000050009a202 */ /* 0x000fc60000000f00 */
[C---:B------:R-:W-:Y:S02]  /*0d50*/  @!P2 IMAD R15, R14.reuse, R7, R15 ;  /* 0x000000070e0fa224 */ /* 0x040fe400078e020f */
[----:B------:R-:W-:-:S05]  /*0d60*/  @!P2 IMAD.WIDE.U32 R6, R14, R6, R8 ;  /* 0x000000060e06a225 */ /* 0x000fca00078e0008 */
[----:B------:R-:W-:Y:S02]  /*0d70*/  @!P2 IADD3 R15, PT, PT, R7, R15, RZ ;  /* 0x0000000f070fa210 */ /* 0x000fe40007ffe0ff */
[C---:B------:R-:W-:Y:S02]  /*0d80*/  @!P2 SHF.L.U32 R7, R6.reuse, 0x2, RZ ;  /* 0x000000020607a819 */ /* 0x040fe400000006ff */
[----:B------:R-:W-:Y:S02]  /*0d90*/  @!P2 SHF.L.U64.HI R6, R6, 0x2, R15 ;  /* 0x000000020606a819 */ /* 0x000fe4000001020f */
[----:B-1----:R-:W-:Y:S02]  /*0da0*/  @!P2 IADD3 R32, P1, PT, R7, R32, RZ ;  /* 0x000000200720a210 */ /* 0x002fe40007f3e0ff */
[----:B------:R-:W-:Y:S02]  /*0db0*/  LOP3.LUT R22, R22, 0xffefffff, RZ, 0xc0, !PT ;  /* 0xffefffff16167812 */ /* 0x000fe400078ec0ff */
[----:B------:R-:W-:-:S02]  /*0dc0*/  @!P2 IADD3.X R33, PT, PT, R6, R33, RZ, P1, !PT ;  /* 0x000000210621a210 */ /* 0x000fc40000ffe4ff */
[----:B------:R-:W-:Y:S02]  /*0dd0*/  @P4 LOP3.LUT R22, R22, 0x100000, RZ, 0xfc, !PT ;  /* 0x0010000016164812 */ /* 0x000fe400078efcff */
[----:B--2---:R-:W-:Y:S02]  /*0de0*/  @!P2 IADD3 R34, P1, PT, R7, R34, RZ ;  /* 0x000000220722a210 */ /* 0x004fe40007f3e0ff */
[----:B------:R-:W-:Y:S02]  /*0df0*/  IADD3 R17, PT, PT, R0, 0x70, RZ ;  /* 0x0000007000117810 */ /* 0x000fe40007ffe0ff */
[----:B------:R-:W-:Y:S02]  /*0e00*/  LOP3.LUT R22, R22, 0xfff7ffff, RZ, 0xc0, !PT ;  /* 0xfff7ffff16167812 */ /* 0x000fe400078ec0ff */
[----:B------:R-:W-:Y:S02]  /*0e10*/  @!P2 IADD3.X R35, PT, PT, R6, R35, RZ, P1, !PT ;  /* 0x000000230623a210 */ /* 0x000fe40000ffe4ff */
[----:B------:R-:W-:-:S02]  /*0e20*/  SHF.R.S32.HI R14, RZ, 0x1f, R17 ;  /* 0x0000001fff0e7819 */ /* 0x000fc40000011411 */
[----:B------:R-:W-:Y:S02]  /*0e30*/  ISETP.GE.U32.AND P1, PT, R17, UR16, PT ;  /* 0x0000001011007c0c */ /* 0x000fe4000bf26070 */
        /* <DEDUP_REMOVED lines=9> */
[----:B------:R1:W-:Y:S04]  /*0ed0*/  STL.64 [R1+0x580], R12 ;  /* 0x0005800c01007387 */ /* 0x0003e80000100a00 */
[----:B------:R-:W-:Y:S02]  /*0ee0*/  @!P2 IADD3 R16, PT, PT, R9, R16, RZ ;  /* 0x000000100910a210 */ /* 0x000fe40007ffe0ff */
[C---:B------:R-:W-:Y:S02]  /*0ef0*/  @!P2 SHF.L.U32 R9, R8.reuse, 0x2, RZ ;  /* 0x000000020809a819 */ /* 0x040fe400000006ff */
[----:B------:R-:W-:-:S02]  /*0f00*/  @!P2 SHF.L.U64.HI R8, R8, 0x2, R16 ;  /* 0x000000020808a819 */ /* 0x000fc40000010210 */
[----:B-1----:R-:W-:-:S04]  /*0f10*/  @!P2 IADD3 R12, P1, PT, R9, R6, RZ ;  /* 0x00000006090ca210 */ /* 0x002fc80007f3e0ff */
        /* <DEDUP_REMOVED lines=378> */
[----:B------:R-:W-:Y:S01]  /*26c0*/  @!P2 STL.64 [R1+0x318], R12 ;  /* 0x0003180c0100a387 */ /* 0x000fe20000100a00 */
        /* <DEDUP_REMOVED lines=14> */
[----:B------:R-:W0:Y:S01]  /*27b0*/  @!P2 LDC.64 R6, c[0x0][0x398] ;  /* 0x0000e600ff06ab82 */ /* 0x000e220000000a00 */
[----:B------:R-:W-:Y:S02]  /*27c0*/  IADD3 R17, PT, PT, R0, 0x190, RZ ;  /* 0x0000019000117810 */ /* 0x000fe40007ffe0ff */
        /* <DEDUP_REMOVED lines=21> */
[----:B------:R0:W-:Y:S01]  /*2920*/  STL.64 [R1+0x560], R34 ;  /* 0x0005602201007387 */ /* 0x0001e20000100a00 */
[----:B------:R-:W-:-:S04]  /*2930*/  IADD3 R17, PT, PT, R0, 0x1a0, RZ ;  /* 0x000001a000117810 */ /* 0x000fc80007ffe0ff */
        /* <DEDUP_REMOVED lines=13> */
[----:B------:R1:W-:Y:S04]  /*2a10*/  STL.64 [R1+0x548], R32 ;  /* 0x0005482001007387 */ /* 0x0003e80000100a00 */
[----:B------:R-:W-:Y:S02]  /*2a20*/  @!P1 IADD3 R16, PT, PT, R9, R16, RZ ;  /* 0x0000001009109210 */ /* 0x000fe40007ffe0ff */
[----:B------:R-:W-:Y:S01]  /*2a30*/  @!P1 SHF.L.U32 R9, R8, 0x2, RZ ;  /* 0x0000000208099819 */ /* 0x000fe200000006ff */
[----:B------:R0:W-:Y:S01]  /*2a40*/  @!P2 STL.64 [R1+0x2d8], R24 ;  /* 0x0002d8180100a387 */ /* 0x0001e20000100a00 */
[----:B------:R-:W-:-:S02]  /*2a50*/  @P2 LOP3.LUT R22, R22, 0x1, RZ, 0xfc, !PT ;  /* 0x0000000116162812 */ /* 0x000fc400078efcff */
[----:B------:R-:W-:Y:S02]  /*2a60*/  @!P1 SHF.L.U64.HI R8, R8, 0x2, R16 ;  /* 0x0000000208089819 */ /* 0x000fe40000010210 */
[----:B-1----:R-:W-:-:S04]  /*2a70*/  @!P1 IADD3 R32, P2, PT, R9, R6, RZ ;  /* 0x0000000609209210 */ /* 0x002fc80007f5e0ff */
[----:B------:R-:W-:Y:S02]  /*2a80*/  @!P1 IADD3.X R33, PT, PT, R8, R7, RZ, P2, !PT ;  /* 0x0000000708219210 */ /* 0x000fe400017fe4ff */
[----:B------:R-:W0:Y:S01]  /*2a90*/  @!P1 LDC.64 R6, c[0x0][0x398] ;  /* 0x0000e600ff069b82 */ /* 0x000e220000000a00 */
        /* <DEDUP_REMOVED lines=20> */
[----:B------:R0:W-:Y:S01]  /*2be0*/  @!P1 STL.64 [R1+0x2d0], R24 ;  /* 0x0002d01801009387 */ /* 0x0001e20000100a00 */
        /* <DEDUP_REMOVED lines=60> */
[----:B------:R-:W0:Y:S03]  /*2fb0*/  @!P5 LDC.64 R6, c[0x0][0x398] ;  /* 0x0000e600ff06db82 */ /* 0x000e260000000a00 */
[----:B------:R0:W-:Y:S01]  /*2fc0*/  @!P5 STL.64 [R1+0x270], R14 ;  /* 0x0002700e0100d387 */ /* 0x0001e20000100a00 */
[----:B------:R-:W-:Y:S02]  /*2fd0*/  IADD3 R16, PT, PT, R0, 0x1f0, RZ ;  /* 0x000001f000107810 */ /* 0x000fe40007ffe0ff */
[----:B0-----:R-:W-:-:S04]  /*2fe0*/  @!P5 IADD3 R14, P6, PT, R9, R6, RZ ;  /* 0x00000006090ed210 */ /* 0x001fc80007fde0ff */
[----:B------:R-:W-:Y:S02]  /*2ff0*/  @!P5 IADD3.X R15, PT, PT, R8, R7, RZ, P6, !PT ;  /* 0x00000007080fd210 */ /* 0x000fe400037fe4ff */
[----:B------:R-:W-:-:S03]  /*3000*/  ISETP.GE.U32.AND P6, PT, R16, UR16, PT ;  /* 0x0000001010007c0c */ /* 0x000fc6000bfc6070 */
[----:B------:R0:W-:Y:S02]  /*3010*/  @!P5 STL.64 [R1+0x280], R14 ;  /* 0x0002800e0100d387 */ /* 0x0001e40000100a00 */
[----:B0-----:R-:W-:-:S04]  /*3020*/  SHF.R.S32.HI R14, RZ, 0x1f, R16 ;  /* 0x0000001fff0e7819 */ /* 0x001fc80000011410 */
[----:B------:R-:W-:-:S13]  /*3030*/  ISETP.GE.AND.EX P6, PT, R14, UR17, PT, P6 ;  /* 0x000000110e007c0c */ /* 0x000fda000bfc6360 */
[----:B------:R-:W0:Y:S08]  /*3040*/  @!P6 LDC.64 R8, c[0x0][0x3f8] ;  /* 0x0000fe00ff08eb82 */ /* 0x000e300000000a00 */
[----:B------:R-:W1:Y:S01]  /*3050*/  @!P6 LDC.64 R6, c[0x0][0x3a0] ;  /* 0x0000e800ff06eb82 */ /* 0x000e620000000a00 */
[----:B------:R-:W-:Y:S01]  /*3060*/  @!P6 MOV R15, R5 ;  /* 0x00000005000fe202 */ /* 0x000fe20000000f00 */
[----:B------:R2:W-:Y:S01]  /*3070*/  STL [R1+0x4c0], R4 ;  /* 0x0004c00401007387 */ /* 0x0005e20000100800 */
[----:B0-----:R-:W-:-:S04]  /*3080*/  @!P6 IMAD R14, R14, R8, RZ ;  /* 0x000000080e0ee224 */ /* 0x001fc800078e02ff */
[C---:B------:R-:W-:Y:S01]  /*3090*/  @!P6 IMAD R9, R16.reuse, R9, R14 ;  /* 0x000000091009e224 */ /* 0x040fe200078e020e */
[----:B------:R-:W-:Y:S01]  /*30a0*/  @!P6 MOV R14, R2 ;  /* 0x00000002000ee202 */ /* 0x000fe20000000f00 */
[----:B------:R0:W-:Y:S04]  /*30b0*/  STL [R1+0x4ac], R0 ;  /* 0x0004ac0001007387 */ /* 0x0001e80000100800 */
[----:B------:R-:W-:Y:S01]  /*30c0*/  @!P6 IMAD.WIDE.U32 R14, R16, R8, R14 ;  /* 0x00000008100ee225 */ /* 0x000fe200078e000e */
[----:B------:R-:W-:Y:S02]  /*30d0*/  LOP3.LUT R22, R22, 0xfbffffff, RZ, 0xc0, !PT ;  /* 0xfbffffff16167812 */ /* 0x000fe400078ec0ff */
[----:B--2---:R-:W-:Y:S02]  /*30e0*/  MOV R4, R10 ;  /* 0x0000000a00047202 */ /* 0x004fe40000000f00 */
[----:B------:R-:W-:-:S02]  /*30f0*/  @!P6 IADD3 R9, PT, PT, R15, R9, RZ ;  /* 0x000000090f09e210 */ /* 0x000fc40007ffe0ff */
[----:B0-----:R-:W-:Y:S02]  /*3100*/  @!P6 SHF.L.U32 R0, R14, 0x2, RZ ;  /* 0x000000020e00e819 */ /* 0x001fe400000006ff */
[----:B------:R-:W-:Y:S02]  /*3110*/  @P1 LOP3.LUT R22, R22, 0x4000000, RZ, 0xfc, !PT ;  /* 0x0400000016161812 */ /* 0x000fe400078efcff */
[----:B------:R-:W-:Y:S02]  /*3120*/  MOV R16, R4 ;  /* 0x0000000400107202 */ /* 0x000fe40000000f00 */
[----:B------:R-:W-:Y:S02]  /*3130*/  MOV R8, R12 ;  /* 0x0000000c00087202 */ /* 0x000fe40000000f00 */
[----:B------:R-:W-:Y:S02]  /*3140*/  @!P6 SHF.L.U64.HI R4, R14, 0x2, R9 ;  /* 0x000000020e04e819 */ /* 0x000fe40000010209 */
[----:B-1----:R-:W-:Y:S01]  /*3150*/  @!P6 IADD3 R12, P1, PT, R0, R6, RZ ;  /* 0x00000006000ce210 */ /* 0x002fe20007f3e0ff */
[----:B------:R0:W-:Y:S01]  /*3160*/  STL [R1+0x4b0], R5 ;  /* 0x0004b00501007387 */ /* 0x0001e20000100800 */
[----:B------:R-:W-:-:S02]  /*3170*/  MOV R9, R13 ;  /* 0x0000000d00097202 */ /* 0x000fc40000000f00 */
[----:B------:R-:W-:Y:S01]  /*3180*/  @!P6 IADD3.X R13, PT, PT, R4, R7, RZ, P1, !PT ;  /* 0x00000007040de210 */ /* 0x000fe20000ffe4ff */
[----:B------:R-:W2:Y:S04]  /*3190*/  LDL.LU.64 R14, [R1+0x278] ;  /* 0x00027800010e7983 */ /* 0x000ea80000300a00 */
[----:B------:R1:W-:Y:S01]  /*31a0*/  @!P6 STL.64 [R1+0x238], R12 ;  /* 0x0002380c0100e387 */ /* 0x0003e20000100a00 */
[----:B0-----:R-:W-:-:S03]  /*31b0*/  MOV R5, R11 ;  /* 0x0000000b00057202 */ /* 0x001fc60000000f00 */
[----:B------:R-:W3:Y:S04]  /*31c0*/  LDL.LU.64 R10, [R1+0x588] ;  /* 0x00058800010a7983 */ /* 0x000ee80000300a00 */
[----:B-1----:R-:W4:Y:S01]  /*31d0*/  LDL.LU.64 R12, [R1+0x580] ;  /* 0x00058000010c7983 */ /* 0x002f220000300a00 */
[----:B------:R-:W-:Y:S02]  /*31e0*/  MOV R17, R5 ;  /* 0x0000000500117202 */ /* 0x000fe40000000f00 */
[----:B------:R-:W-:Y:S02]  /*31f0*/  CS2R R6, SRZ ;  /* 0x0000000000067805 */ /* 0x000fe4000001ff00 */
[----:B------:R-:W-:Y:S01]  /*3200*/  MOV R5, R9 ;  /* 0x0000000900057202 */ /* 0x000fe20000000f00 */
[----:B------:R0:W-:Y:S02]  /*3210*/  STL [R1+0x4d0], R4 ;  /* 0x0004d00401007387 */ /* 0x0001e40000100800 */
[----:B0-----:R-:W-:-:S02]  /*3220*/  MOV R4, R8 ;  /* 0x0000000800047202 */ /* 0x001fc40000000f00 */
[----:B------:R-:W-:-:S06]  /*3230*/  CS2R R8, SRZ ;  /* 0x0000000000087805 */ /* 0x000fcc000001ff00 */
[----:B---3--:R0:W3:Y:S04]  /*3240*/  @!P0 LDG.E.64 R8, desc[UR10][R10.64] ;  /* 0x0000000a0a088981 */ /* 0x0080e8000c1e1b00 */
[----:B----4-:R-:W4:Y:S04]  /*3250*/  @!P0 LDG.E.64 R6, desc[UR10][R12.64] ;  /* 0x0000000a0c068981 */ /* 0x010f28000c1e1b00 */
[----:B------:R-:W2:Y:S01]  /*3260*/  LDL.LU.64 R12, [R1+0x298] ;  /* 0x00029800010c7983 */ /* 0x000ea20000300a00 */
[----:B------:R-:W-:-:S03]  /*3270*/  LOP3.LUT R22, R22, 0xf7ffffff, RZ, 0xc0, !PT ;  /* 0xf7ffffff16167812 */ /* 0x000fc600078ec0ff */
[----:B------:R1:W-:Y:S01]  /*3280*/  STL [R1+0x558], R31 ;  /* 0x0005581f01007387 */ /* 0x0003e20000100800 */
[----:B0-----:R-:W-:-:S03]  /*3290*/  CS2R R10, SRZ ;  /* 0x00000000000a7805 */ /* 0x001fc6000001ff00 */
[----:B------:R0:W-:Y:S01]  /*32a0*/  @!P6 STL [R1+0x368], R0 ;  /* 0x000368000100e387 */ /* 0x0001e20000100800 */
[----:B------:R-:W-:Y:S01]  /*32b0*/  @P2 LOP3.LUT R22, R22, 0x8000000, RZ, 0xfc, !PT ;  /* 0x0800000016162812 */ /* 0x000fe200078efcff */
[----:B-1----:R-:W-:Y:S02]  /*32c0*/  HFMA2 R31, -RZ, RZ, 0, 0 ;  /* 0x00000000ff1f7431 */ /* 0x002fe400000001ff */
[----:B0-----:R-:W-:Y:S01]  /*32d0*/  HFMA2 R0, -RZ, RZ, 0, 0 ;  /* 0x00000000ff007431 */ /* 0x001fe200000001ff */
[----:B------:R-:W-:Y:S01]  /*32e0*/  MOV R23, RZ ;  /* 0x000000ff00177202 */ /* 0x000fe20000000f00 */
[----:B------:R0:W-:Y:S02]  /*32f0*/  STL.64 [R1+0x4b8], R2 ;  /* 0x0004b80201007387 */ /* 0x0001e40000100a00 */
[----:B0-----:R-:W-:Y:S02]  /*3300*/  MOV R2, R18 ;  /* 0x0000001200027202 */ /* 0x001fe40000000f00 */
[----:B------:R-:W-:-:S02]  /*3310*/  MOV R3, R19 ;  /* 0x0000001300037202 */ /* 0x000fc40000000f00 */
[----:B------:R-:W2:Y:S01]  /*3320*/  LDL.LU.64 R18, [R1+0x590] ;  /* 0x0005900001127983 */ /* 0x000ea20000300a00 */
[----:B---3--:R-:W-:Y:S02]  /*3330*/  @!P0 MOV R23, R8 ;  /* 0x0000000800178202 */ /* 0x008fe40000000f00 */
[----:B------:R-:W-:Y:S02]  /*3340*/  @!P0 MOV R0, R9 ;  /* 0x0000000900008202 */ /* 0x000fe40000000f00 */
[----:B----4-:R-:W-:Y:S02]  /*3350*/  @!P0 MOV R11, R6 ;  /* 0x00000006000b8202 */ /* 0x010fe40000000f00 */
[----:B------:R-:W-:Y:S02]  /*3360*/  @!P0 MOV R31, R7 ;  /* 0x00000007001f8202 */ /* 0x000fe40000000f00 */
[----:B------:R-:W-:Y:S01]  /*3370*/  LOP3.LUT P0, RZ, R22, 0x1000000, RZ, 0xc0, !PT ;  /* 0x0100000016ff7812 */ /* 0x000fe2000780c0ff */
[----:B------:R0:W-:Y:S02]  /*3380*/  STL [R1+0x2f4], R11 ;  /* 0x0002f40b01007387 */ /* 0x0001e40000100800 */
[----:B0-----:R-:W-:-:S10]  /*3390*/  HFMA2 R11, -RZ, RZ, 0, 0 ;  /* 0x00000000ff0b7431 */ /* 0x001fd400000001ff */
[----:B--2---:R0:W2:Y:S02]  /*33a0*/  @!P0 LDG.E.64 R10, desc[UR10][R12.64] ;  /* 0x0000000a0c0a8981 */ /* 0x0040a4000c1e1b00 */
[----:B0-----:R-:W-:-:S06]  /*33b0*/  CS2R R12, SRZ ;  /* 0x00000000000c7805 */ /* 0x001fcc000001ff00 */
[----:B------:R0:W3:Y:S01]  /*33c0*/  @!P0 LDG.E.64 R12, desc[UR10][R14.64] ;  /* 0x0000000a0e0c8981 */ /* 0x0000e2000c1e1b00 */
[----:B------:R-:W-:Y:S02]  /*33d0*/  LOP3.LUT P2, RZ, R22, 0x800000, RZ, 0xc0, !PT ;  /* 0x0080000016ff7812 */ /* 0x000fe4000784c0ff */
[----:B0-----:R-:W-:Y:S01]  /*33e0*/  CS2R R14, SRZ ;  /* 0x00000000000e7805 */ /* 0x001fe2000001ff00 */
[----:B------:R0:W-:Y:S02]  /*33f0*/  STL.64 [R1+0x10], R6 ;  /* 0x0000100601007387 */ /* 0x0001e40000100a00 */
[----:B0-----:R-:W-:Y:S02]  /*3400*/  MOV R6, R24 ;  /* 0x0000001800067202 */ /* 0x001fe40000000f00 */
[----:B------:R-:W-:Y:S02]  /*3410*/  MOV R7, R25 ;  /* 0x0000001900077202 */ /* 0x000fe40000000f00 */
[----:B------:R-:W4:Y:S01]  /*3420*/  LDL.LU.64 R24, [R1+0x570] ;  /* 0x0005700001187983 */ /* 0x000f220000300a00 */
[----:B--2---:R-:W-:-:S05]  /*3430*/  @!P0 MOV R15, R11 ;  /* 0x0000000b000f8202 */ /* 0x004fca0000000f00 */
[----:B------:R-:W-:Y:S01]  /*3440*/  STL [R1+0x34c], R15 ;  /* 0x00034c0f01007387 */ /* 0x000fe20000100800 */
[----:B---3--:R-:W-:-:S05]  /*3450*/  @!P0 MOV R14, R12 ;  /* 0x0000000c000e8202 */ /* 0x008fca0000000f00 */
[----:B------:R0:W-:Y:S02]  /*3460*/  STL [R1+0x278], R14 ;  /* 0x0002780e01007387 */ /* 0x0001e40000100800 */
[----:B0-----:R-:W-:-:S06]  /*3470*/  CS2R R14, SRZ ;  /* 0x00000000000e7805 */ /* 0x001fcc000001ff00 */
[----:B------:R0:W2:Y:S02]  /*3480*/  @!P2 LDG.E.64 R14, desc[UR10][R16.64] ;  /* 0x0000000a100ea981 */ /* 0x0000a4000c1e1b00 */
[----:B0-----:R-:W-:-:S06]  /*3490*/  CS2R R16, SRZ ;  /* 0x0000000000107805 */ /* 0x001fcc000001ff00 */
[----:B------:R0:W3:Y:S01]  /*34a0*/  @!P2 LDG.E.64 R16, desc[UR10][R18.64] ;  /* 0x0000000a1210a981 */ /* 0x0000e2000c1e1b00 */
[----:B------:R-:W-:Y:S02]  /*34b0*/  LOP3.LUT P1, RZ, R22, 0x400000, RZ, 0xc0, !PT ;  /* 0x0040000016ff7812 */ /* 0x000fe4000782c0ff */
[----:B0-----:R-:W-:Y:S01]  /*34c0*/  CS2R R18, SRZ ;  /* 0x0000000000127805 */ /* 0x001fe2000001ff00 */
[----:B------:R0:W-:Y:S02]  /*34d0*/  STL [R1+0x268], R0 ;  /* 0x0002680001007387 */ /* 0x0001e40000100800 */
[----:B0-----:R-:W-:Y:S02]  /*34e0*/  MOV R0, RZ ;  /* 0x000000ff00007202 */ /* 0x001fe40000000f00 */
[----:B------:R-:W-:-:S05]  /*34f0*/  @!P0 MOV R0, R10 ;  /* 0x0000000a00008202 */ /* 0x000fca0000000f00 */
[----:B------:R0:W-:Y:S02]  /*3500*/  STL [R1+0x324], R0 ;  /* 0x0003240001007387 */ /* 0x0001e40000100800 */
[----:B0-----:R-:W-:Y:S01]  /*3510*/  HFMA2 R0, -RZ, RZ, 0, 0 ;  /* 0x00000000ff007431 */ /* 0x001fe200000001ff */
[----:B------:R-:W-:Y:S02]  /*3520*/  @!P0 MOV R0, R13 ;  /* 0x0000000d00008202 */ /* 0x000fe40000000f00 */
[----:B------:R-:W-:Y:S01]  /*3530*/  LOP3.LUT P0, RZ, R22, 0x200000, RZ, 0xc0, !PT ;  /* 0x0020000016ff7812 */ /* 0x000fe2000780c0ff */
[----:B------:R0:W-:Y:S02]  /*3540*/  STL.64 [R1+0x110], R8 ;  /* 0x0001100801007387 */ /* 0x0001e40000100a00 */
[----:B0-----:R-:W-:Y:S02]  /*3550*/  MOV R8, R6 ;  /* 0x0000000600087202 */ /* 0x001fe40000000f00 */
[----:B------:R-:W-:-:S02]  /*3560*/  MOV R9, R7 ;  /* 0x0000000700097202 */ /* 0x000fc40000000f00 */
[----:B------:R-:W-:-:S06]  /*3570*/  CS2R R6, SRZ ;  /* 0x0000000000067805 */ /* 0x000fcc000001ff00 */
[----:B----4-:R-:W4:Y:S01]  /*3580*/  @!P0 LDG.E.64 R6, desc[UR10][R24.64] ;  /* 0x0000000a18068981 */ /* 0x010f22000c1e1b00 */
[----:B--2---:R-:W-:-:S05]  /*3590*/  @!P2 MOV R19, R15 ;  /* 0x0000000f0013a202 */ /* 0x004fca0000000f00 */
[----:B------:R-:W-:Y:S01]  /*35a0*/  STL [R1+0x38c], R19 ;  /* 0x00038c1301007387 */ /* 0x000fe20000100800 */
[----:B---3--:R-:W-:-:S05]  /*35b0*/  @!P2 MOV R18, R16 ;  /* 0x000000100012a202 */ /* 0x008fca0000000f00 */
[----:B------:R0:W-:Y:S02]  /*35c0*/  STL [R1+0x29c], R18 ;  /* 0x00029c1201007387 */ /* 0x0001e40000100800 */
[----:B0-----:R-:W-:-:S06]  /*35d0*/  CS2R R18, SRZ ;  /* 0x0000000000127805 */ /* 0x001fcc000001ff00 */
[----:B------:R0:W2:Y:S02]  /*35e0*/  @!P1 LDG.E.64 R18, desc[UR10][R20.64] ;  /* 0x0000000a14129981 */ /* 0x0000a4000c1e1b00 */
[----:B0-----:R-:W-:-:S06]  /*35f0*/  CS2R R20, SRZ ;  /* 0x0000000000147805 */ /* 0x001fcc000001ff00 */
[----:B------:R0:W3:Y:S02]  /*3600*/  @!P1 LDG.E.64 R20, desc[UR10][R36.64] ;  /* 0x0000000a24149981 */ /* 0x0000e4000c1e1b00 */
[----:B0-----:R-:W-:Y:S02]  /*3610*/  MOV R36, R26 ;  /* 0x0000001a00247202 */ /* 0x001fe40000000f00 */
[----:B------:R-:W-:Y:S02]  /*3620*/  MOV R37, R27 ;  /* 0x0000001b00257202 */ /* 0x000fe40000000f00 */
[----:B------:R-:W3:Y:S04]  /*3630*/  LDL.LU.64 R26, [R1+0x578] ;  /* 0x00057800011a7983 */ /* 0x000ee80000300a00 */
[----:B------:R0:W-:Y:S02]  /*3640*/  STL [R1+0x298], R0 ;  /* 0x0002980001007387 */ /* 0x0001e40000100800 */
[----:B0-----:R-:W-:Y:S01]  /*3650*/  HFMA2 R0, -RZ, RZ, 0, 0 ;  /* 0x00000000ff007431 */ /* 0x001fe200000001ff */
[----:B------:R-:W-:-:S05]  /*3660*/  @!P2 MOV R0, R14 ;  /* 0x0000000e0000a202 */ /* 0x000fca0000000f00 */
[----:B------:R0:W-:Y:S02]  /*3670*/  STL [R1+0x378], R0 ;  /* 0x0003780001007387 */ /* 0x0001e40000100800 */
[----:B0-----:R-:W-:Y:S01]  /*3680*/  HFMA2 R0, -RZ, RZ, 0, 0 ;  /* 0x00000000ff007431 */ /* 0x001fe200000001ff */
[----:B------:R-:W-:-:S05]  /*3690*/  @!P2 MOV R0, R17 ;  /* 0x000000110000a202 */ /* 0x000fca0000000f00 */
[----:B------:R0:W-:Y:S02]  /*36a0*/  STL [R1+0x27c], R0 ;  /* 0x00027c0001007387 */ /* 0x0001e40000100800 */
[----:B0-----:R-:W-:Y:S02]  /*36b0*/  HFMA2 R0, -RZ, RZ, 0, 0 ;  /* 0x00000000ff007431 */ /* 0x001fe400000001ff */
[----:B------:R0:W-:Y:S02]  /*36c0*/  STL [R1+0x2fc], R31 ;  /* 0x0002fc1f01007387 */ /* 0x0001e40000100800 */
[----:B0-----:R-:W-:Y:S02]  /*36d0*/  HFMA2 R31, -RZ, RZ, 0, 0 ;  /* 0x00000000ff1f7431 */ /* 0x001fe400000001ff */
[----:B----4-:R-:W-:Y:S01]  /*36e0*/  STL.64 [R1+0x540], R6 ;  /* 0x0005400601007387 */ /* 0x010fe20000100a00 */
[----:B------:R-:W-:Y:S02]  /*36f0*/  MOV R24, R8 ;  /* 0x0000000800187202 */ /* 0x000fe40000000f00 */
[----:B------:R-:W-:-:S02]  /*3700*/  MOV R25, R9 ;  /* 0x0000000900197202 */ /* 0x000fc40000000f00 */
[----:B------:R-:W-:Y:S02]  /*3710*/  CS2R R8, SRZ ;  /* 0x0000000000087805 */ /* 0x000fe4000001ff00 */
[----:B--2---:R-:W-:-:S05]  /*3720*/  @!P1 MOV R0, R18 ;  /* 0x0000001200009202 */ /* 0x004fca0000000f00 */
[----:B------:R0:W-:Y:S01]  /*3730*/  STL [R1+0x39c], R0 ;  /* 0x00039c0001007387 */ /* 0x0001e20000100800 */
[----:B------:R-:W-:Y:S01]  /*3740*/  @!P1 MOV R31, R19 ;  /* 0x00000013001f9202 */ /* 0x000fe20000000f00 */
[----:B0-----:R-:W-:-:S04]  /*3750*/  HFMA2 R0, -RZ, RZ, 0, 0 ;  /* 0x00000000ff007431 */ /* 0x001fc800000001ff */
[----:B------:R0:W-:Y:S01]  /*3760*/  STL [R1+0x3b8], R31 ;  /* 0x0003b81f01007387 */ /* 0x0001e20000100800 */
[----:B---3--:R-:W-:-:S05]  /*3770*/  @!P1 MOV R0, R21 ;  /* 0x0000001500009202 */ /* 0x008fca0000000f00 */
[----:B------:R1:W-:Y:S01]  /*3780*/  STL [R1+0x2cc], R0 ;  /* 0x0002cc0001007387 */ /* 0x0003e20000100800 */
[----:B0-----:R-:W-:-:S03]  /*3790*/  HFMA2 R31, -RZ, RZ, 0, 0 ;  /* 0x00000000ff1f7431 */ /* 0x001fc600000001ff */
[----:B------:R0:W2:Y:S01]  /*37a0*/  @!P0 LDG.E.64 R8, desc[UR10][R26.64] ;  /* 0x0000000a1a088981 */ /* 0x0000a2000c1e1b00 */
[----:B-1----:R-:W-:Y:S01]  /*37b0*/  HFMA2 R0, -RZ, RZ, 0, 0 ;  /* 0x00000000ff007431 */ /* 0x002fe200000001ff */
[----:B------:R-:W-:Y:S02]  /*37c0*/  @!P0 MOV R31, R7 ;  /* 0x00000007001f8202 */ /* 0x000fe40000000f00 */
[----:B------:R-:W-:Y:S02]  /*37d0*/  MOV R7, R29 ;  /* 0x0000001d00077202 */ /* 0x000fe40000000f00 */
[----:B------:R-:W-:Y:S02]  /*37e0*/  @!P0 MOV R0, R6 ;  /* 0x0000000600008202 */ /* 0x000fe40000000f00 */
[----:B------:R-:W-:Y:S02]  /*37f0*/  MOV R6, R28 ;  /* 0x0000001c00067202 */ /* 0x000fe40000000f00 */
[----:B------:R-:W3:Y:S01]  /*3800*/  LDL.LU.64 R28, [R1+0x550] ;  /* 0x00055000011c7983 */ /* 0x000ee20000300a00 */
[----:B0-----:R-:W-:-:S02]  /*3810*/  MOV R26, R32 ;  /* 0x00000020001a7202 */ /* 0x001fc40000000f00 */
[----:B------:R-:W-:Y:S01]  /*3820*/  MOV R27, R33 ;  /* 0x00000021001b7202 */ /* 0x000fe20000000f00 */
[----:B------:R0:W-:Y:S04]  /*3830*/  STL [R1+0x3d8], R31 ;  /* 0x0003d81f01007387 */ /* 0x0001e80000100800 */
[----:B------:R-:W4:Y:S04]  /*3840*/  LDL.LU.64 R32, [R1+0x568] ;  /* 0x0005680001207983 */ /* 0x000f280000300a00 */
[----:B0-----:R-:W2:Y:S01]  /*3850*/  LDL.LU R31, [R1+0x558] ;  /* 0x00055800011f7983 */ /* 0x001ea20000300800 */
[----:B------:R-:W-:-:S03]  /*3860*/  LOP3.LUT P2, RZ, R22, 0x100000, RZ, 0xc0, !PT ;  /* 0x0010000016ff7812 */ /* 0x000fc6000784c0ff */
[----:B------:R0:W-:Y:S04]  /*3870*/  STL.64 [R1+0x18], R10 ;  /* 0x0000180a01007387 */ /* 0x0001e80000100a00 */
[----:B------:R1:W-:Y:S01]  /*3880*/  STL.64 [R1+0x118], R12 ;  /* 0x0001180c01007387 */ /* 0x0003e20000100a00 */
[----:B0-----:R-:W-:Y:S02]  /*3890*/  MOV R10, R34 ;  /* 0x00000022000a7202 */ /* 0x001fe40000000f00 */
[----:B------:R-:W-:Y:S02]  /*38a0*/  MOV R11, R35 ;  /* 0x00000023000b7202 */ /* 0x000fe40000000f00 */
[----:B-1----:R-:W-:Y:S01]  /*38b0*/  MOV R12, R10 ;  /* 0x0000000a000c7202 */ /* 0x002fe20000000f00 */
[----:B------:R-:W-:Y:S01]  /*38c0*/  HFMA2 R10, -RZ, RZ, 0, 0 ;  /* 0x00000000ff0a7431 */ /* 0x000fe200000001ff */
[----:B------:R-:W-:Y:S01]  /*38d0*/  MOV R13, R11 ;  /* 0x0000000b000d7202 */ /* 0x000fe20000000f00 */
[----:B------:R-:W4:Y:S01]  /*38e0*/  LDL.LU.64 R34, [R1+0x560] ;  /* 0x0005600001227983 */ /* 0x000f220000300a00 */
[----:B------:R-:W-:-:S06]  /*38f0*/  MOV R11, RZ ;  /* 0x000000ff000b7202 */ /* 0x000fcc0000000f00 */
[----:B---3--:R0:W3:Y:S02]  /*3900*/  @!P2 LDG.E.64 R10, desc[UR10][R28.64] ;  /* 0x0000000a1c0aa981 */ /* 0x0080e4000c1e1b00 */
[----:B0-----:R-:W-:Y:S02]  /*3910*/  MOV R28, R12 ;  /* 0x0000000c001c7202 */ /* 0x001fe40000000f00 */
[----:B------:R-:W-:Y:S02]  /*3920*/  MOV R29, R13 ;  /* 0x0000000d001d7202 */ /* 0x000fe40000000f00 */
[----:B------:R-:W-:-:S06]  /*3930*/  CS2R R12, SRZ ;  /* 0x00000000000c7805 */ /* 0x000fcc000001ff00 */
[----:B--2---:R4:W2:Y:S02]  /*3940*/  @!P2 LDG.E.64 R12, desc[UR10][R30.64] ;  /* 0x0000000a1e0ca981 */ /* 0x0048a4000c1e1b00 */
[----:B----4-:R-:W-:Y:S02]  /*3950*/  MOV R30, R32 ;  /* 0x00000020001e7202 */ /* 0x010fe40000000f00 */
[----:B------:R-:W-:Y:S02]  /*3960*/  MOV R31, R33 ;  /* 0x00000021001f7202 */ /* 0x000fe40000000f00 */
[----:B------:R-:W4:Y:S04]  /*3970*/  LDL.LU.64 R32, [R1+0x548] ;  /* 0x0005480001207983 */ /* 0x000f280000300a00 */
[----:B------:R0:W-:Y:S04]  /*3980*/  STL [R1+0x26c], R23 ;  /* 0x00026c1701007387 */ /* 0x0001e80000100800 */
[----:B------:R1:W-:Y:S01]  /*3990*/  STL.64 [R1+0x20], R14 ;  /* 0x0000200e01007387 */ /* 0x0003e20000100a00 */
[----:B0-----:R-:W-:-:S02]  /*39a0*/  MOV R23, RZ ;  /* 0x000000ff00177202 */ /* 0x001fc40000000f00 */
[----:B------:R-:W-:Y:S02]  /*39b0*/  @!P1 MOV R23, R20 ;  /* 0x0000001400179202 */ /* 0x000fe40000000f00 */
[----:B------:R-:W-:Y:S02]  /*39c0*/  LOP3.LUT P1, RZ, R22, 0x80000, RZ, 0xc0, !PT ;  /* 0x0008000016ff7812 */ /* 0x000fe4000782c0ff */
[----:B-1----:R-:W-:Y:S02]  /*39d0*/  MOV R14, R30 ;  /* 0x0000001e000e7202 */ /* 0x002fe40000000f00 */
[----:B------:R-:W-:Y:S01]  /*39e0*/  MOV R15, R31 ;  /* 0x0000001f000f7202 */ /* 0x000fe20000000f00 */
[----:B------:R0:W-:Y:S01]  /*39f0*/  STL.64 [R1+0x120], R16 ;  /* 0x0001201001007387 */ /* 0x0001e20000100a00 */
[----:B------:R-:W-:-:S03]  /*3a00*/  HFMA2 R30, -RZ, RZ, 0, 0 ;  /* 0x00000000ff1e7431 */ /* 0x000fc600000001ff */
[----:B------:R1:W-:Y:S01]  /*3a10*/  STL [R1+0x3bc], R0 ;  /* 0x0003bc0001007387 */ /* 0x0003e20000100800 */
[----:B0-----:R-:W-:Y:S02]  /*3a20*/  MOV R16, R14 ;  /* 0x0000000e00107202 */ /* 0x001fe40000000f00 */
[----:B------:R-:W-:Y:S02]  /*3a30*/  MOV R17, R15 ;  /* 0x0000000f00117202 */ /* 0x000fe40000000f00 */
[----:B------:R-:W-:Y:S01]  /*3a40*/  CS2R R14, SRZ ;  /* 0x00000000000e7805 */ /* 0x000fe2000001ff00 */
[----:B-1----:R-:W-:Y:S01]  /*3a50*/  HFMA2 R0, -RZ, RZ, 0, 0 ;  /* 0x00000000ff007431 */ /* 0x002fe200000001ff */
[----:B------:R-:W-:Y:S02]  /*3a60*/  @!P0 MOV R0, R9 ;  /* 0x0000000900008202 */ /* 0x000fe40000000f00 */
[----:B------:R-:W-:-:S03]  /*3a70*/  MOV R31, R7 ;  /* 0x00000007001f7202 */ /* 0x000fc60000000f00 */
[----:B------:R0:W-:Y:S02]  /*3a80*/  STL [R1+0x2e4], R0 ;  /* 0x0002e40001007387 */ /* 0x0001e40000100800 */
[----:B0-----:R-:W-:Y:S01]  /*3a90*/  HFMA2 R0, -RZ, RZ, 0, 0 ;  /* 0x00000000ff007431 */ /* 0x001fe200000001ff */
[----:B---3--:R-:W-:-:S05]  /*3aa0*/  @!P2 MOV R30, R11 ;  /* 0x0000000b001ea202 */ /* 0x008fca0000000f00 */
[----:B------:R0:W-:Y:S01]  /*3ab0*/  STL [R1+0x400], R30 ;  /* 0x0004001e01007387 */ /* 0x0001e20000100800 */
[----:B------:R-:W-:-:S03]  /*3ac0*/  @!P2 MOV R0, R10 ;  /* 0x0000000a0000a202 */ /* 0x000fc60000000f00 */
[----:B------:R1:W-:Y:S01]  /*3ad0*/  STL.64 [R1+0x538], R10 ;  /* 0x0005380a01007387 */ /* 0x0003e20000100a00 */
[----:B0-----:R-:W-:-:S03]  /*3ae0*/  MOV R30, R6 ;  /* 0x00000006001e7202 */ /* 0x001fc60000000f00 */
[----:B------:R-:W3:Y:S04]  /*3af0*/  LDL.LU.64 R6, [R1+0x420] ;  /* 0x0004200001067983 */ /* 0x000ee80000300a00 */
[----:B-1----:R-:W3:Y:S04]  /*3b00*/  LDL.LU.64 R10, [R1+0x418] ;  /* 0x00041800010a7983 */ /* 0x002ee80000300a00 */
[----:B----4-:R0:W4:Y:S02]  /*3b10*/  @!P1 LDG.E.64 R14, desc[UR10][R32.64] ;  /* 0x0000000a200e9981 */ /* 0x010124000c1e1b00 */
[----:B0-----:R-:W-:-:S02]  /*3b20*/  MOV R32, R16 ;  /* 0x0000001000207202 */ /* 0x001fc40000000f00 */
[----:B------:R-:W-:Y:S02]  /*3b30*/  MOV R33, R17 ;  /* 0x0000001100217202 */ /* 0x000fe40000000f00 */
[----:B------:R-:W-:-:S06]  /*3b40*/  CS2R R16, SRZ ;  /* 0x0000000000107805 */ /* 0x000fcc000001ff00 */
[----:B------:R-:W4:Y:S04]  /*3b50*/  @!P1 LDG.E.64 R16, desc[UR10][R34.64] ;  /* 0x0000000a22109981 */ /* 0x000f28000c1e1b00 */
[----:B------:R0:W-:Y:S04]  /*3b60*/  STL [R1+0x264], R23 ;  /* 0x0002641701007387 */ /* 0x0001e80000100800 */
[----:B------:R1:W-:Y:S04]  /*3b70*/  STL.64 [R1+0x28], R18 ;  /* 0x0000281201007387 */ /* 0x0003e80000100a00 */
[----:B------:R2:W-:Y:S01]  /*3b80*/  STL.64 [R1+0x128], R20 ;  /* 0x0001281401007387 */ /* 0x0005e20000100a00 */
[----:B0-----:R-:W-:-:S02]  /*3b90*/  MOV R23, RZ ;  /* 0x000000ff00177202 */ /* 0x001fc40000000f00 */
[----:B------:R-:W-:Y:S01]  /*3ba0*/  @!P0 MOV R23, R8 ;  /* 0x0000000800178202 */ /* 0x000fe20000000f00 */
[----:B------:R0:W-:Y:S01]  /*3bb0*/  STL [R1+0x3dc], R0 ;  /* 0x0003dc0001007387 */ /* 0x0001e20000100800 */
[----:B------:R-:W-:Y:S02]  /*3bc0*/  LOP3.LUT P0, RZ, R22, 0x40000, RZ, 0xc0, !PT ;  /* 0x0004000016ff7812 */ /* 0x000fe4000780c0ff */
[----:B-1----:R-:W-:Y:S01]  /*3bd0*/  CS2R R18, SRZ ;  /* 0x0000000000127805 */ /* 0x002fe2000001ff00 */
[----:B------:R-:W-:Y:S01]  /*3be0*/  STL.64 [R1+0x130], R8 ;  /* 0x0001300801007387 */ /* 0x000fe20000100a00 */
[----:B--2---:R-:W-:-:S03]  /*3bf0*/  CS2R R20, SRZ ;  /* 0x0000000000147805 */ /* 0x004fc6000001ff00 */
[----:B------:R-:W-:Y:S01]  /*3c00*/  STL.64 [R1+0x138], R12 ;  /* 0x0001380c01007387 */ /* 0x000fe20000100a00 */
[----:B0-----:R-:W-:-:S03]  /*3c10*/  HFMA2 R0, -RZ, RZ, 0, 0 ;  /* 0x00000000ff007431 */ /* 0x001fc600000001ff */
[----:B------:R-:W2:Y:S01]  /*3c20*/  LDL.LU.64 R34, [R1+0x288] ;  /* 0x0002880001227983 */ /* 0x000ea20000300a00 */
[----:B------:R-:W-:-:S05]  /*3c30*/  @!P2 MOV R0, R13 ;  /* 0x0000000d0000a202 */ /* 0x000fca0000000f00 */
[----:B------:R0:W-:Y:S02]  /*3c40*/  STL [R1+0x2f8], R0 ;  /* 0x0002f80001007387 */ /* 0x0001e40000100800 */
[----:B0-----:R-:W-:Y:S02]  /*3c50*/  HFMA2 R0, -RZ, RZ, 0, 0 ;  /* 0x00000000ff007431 */ /* 0x001fe400000001ff */
[----:B---3--:R0:W3:Y:S04]  /*3c60*/  @!P0 LDG.E.64 R20, desc[UR10][R6.64] ;  /* 0x0000000a06148981 */ /* 0x0080e8000c1e1b00 */
[----:B------:R-:W2:Y:S01]  /*3c70*/  LDL.LU.64 R6, [R1+0x540] ;  /* 0x0005400001067983 */ /* 0x000ea20000300a00 */
[----:B----4-:R-:W-:-:S05]  /*3c80*/  @!P1 MOV R19, R15 ;  /* 0x0000000f00139202 */ /* 0x010fca0000000f00 */
[----:B------:R-:W-:Y:S01]  /*3c90*/  STL [R1+0x428], R19 ;  /* 0x0004281301007387 */ /* 0x000fe20000100800 */
[----:B------:R-:W-:-:S05]  /*3ca0*/  @!P1 MOV R18, R16 ;  /* 0x0000001000129202 */ /* 0x000fca0000000f00 */
[----:B------:R1:W-:Y:S02]  /*3cb0*/  STL [R1+0x2f0], R18 ;  /* 0x0002f01201007387 */ /* 0x0003e40000100800 */
[----:B-1----:R-:W-:-:S06]  /*3cc0*/  CS2R R18, SRZ ;  /* 0x0000000000127805 */ /* 0x002fcc000001ff00 */
[----:B------:R-:W4:Y:S01]  /*3cd0*/  @!P0 LDG.E.64 R18, desc[UR10][R10.64] ;  /* 0x0000000a0a128981 */ /* 0x000f22000c1e1b00 */
[----:B------:R-:W-:-:S03]  /*3ce0*/  @!P1 MOV R0, R14 ;  /* 0x0000000e00009202 */ /* 0x000fc60000000f00 */
[----:B------:R1:W-:Y:S04]  /*3cf0*/  STL.64 [R1+0x530], R14 ;  /* 0x0005300e01007387 */ /* 0x0003e80000100a00 */
[----:B------:R-:W4:Y:S04]  /*3d00*/  LDL.LU.64 R10, [R1+0x410] ;  /* 0x00041000010a7983 */ /* 0x000f280000300a00 */
[----:B-1----:R-:W4:Y:S04]  /*3d10*/  LDL.LU.64 R14, [R1+0x330] ;  /* 0x00033000010e7983 */ /* 0x002f280000300a00 */
[----:B------:R1:W-:Y:S01]  /*3d20*/  STL [R1+0x2c8], R23 ;  /* 0x0002c81701007387 */ /* 0x0003e20000100800 */
[----:B------:R-:W-:-:S02]  /*3d30*/  CS2R R8, SRZ ;  /* 0x0000000000087805 */ /* 0x000fc4000001ff00 */
[----:B-1----:R-:W-:Y:S02]  /*3d40*/  MOV R23, RZ ;  /* 0x000000ff00177202 */ /* 0x002fe40000000f00 */
[----:B------:R-:W-:Y:S02]  /*3d50*/  @!P2 MOV R23, R12 ;  /* 0x0000000c0017a202 */ /* 0x000fe40000000f00 */
[----:B------:R-:W-:Y:S01]  /*3d60*/  LOP3.LUT P2, RZ, R22, 0x20000, RZ, 0xc0, !PT ;  /* 0x0002000016ff7812 */ /* 0x000fe2000784c0ff */
[----:B------:R1:W-:Y:S02]  /*3d70*/  STL [R1+0x404], R0 ;  /* 0x0004040001007387 */ /* 0x0003e40000100800 */
[----:B-1----:R-:W-:Y:S01]  /*3d80*/  HFMA2 R0, -RZ, RZ, 0, 0 ;  /* 0x00000000ff007431 */ /* 0x002fe200000001ff */
[----:B------:R-:W-:-:S05]  /*3d90*/  @!P1 MOV R0, R17 ;  /* 0x0000001100009202 */ /* 0x000fca0000000f00 */
[----:B------:R1:W-:Y:S02]  /*3da0*/  STL [R1+0x308], R0 ;  /* 0x0003080001007387 */ /* 0x0003e40000100800 */
[----:B-1----:R-:W-:Y:S02]  /*3db0*/  HFMA2 R0, -RZ, RZ, 0, 0 ;  /* 0x00000000ff007431 */ /* 0x002fe400000001ff */
[----:B--2---:R0:W-:Y:S02]  /*3dc0*/  STL.64 [R1+0x30], R6 ;  /* 0x0000300601007387 */ /* 0x0041e40000100a00 */
[----:B0-----:R-:W-:Y:S02]  /*3dd0*/  CS2R R6, SRZ ;  /* 0x0000000000067805 */ /* 0x001fe4000001ff00 */
[----:B---3--:R-:W-:-:S05]  /*3de0*/  @!P0 MOV R6, R20 ;  /* 0x0000001400068202 */ /* 0x008fca0000000f00 */
[----:B------:R-:W-:Y:S01]  /*3df0*/  STL [R1+0x30c], R6 ;  /* 0x00030c0601007387 */ /* 0x000fe20000100800 */
[----:B----4-:R-:W-:-:S05]  /*3e00*/  @!P0 MOV R7, R19 ;  /* 0x0000001300078202 */ /* 0x010fca0000000f00 */
[----:B------:R0:W-:Y:S04]  /*3e10*/  STL [R1+0x41c], R7 ;  /* 0x00041c0701007387 */ /* 0x0001e80000100800 */
[----:B------:R1:W2:Y:S01]  /*3e20*/  @!P2 LDG.E.64 R8, desc[UR10][R10.64] ;  /* 0x0000000a0a08a981 */ /* 0x0002a2000c1e1b00 */
[----:B0-----:R-:W-:-:S03]  /*3e30*/  CS2R R6, SRZ ;  /* 0x0000000000067805 */ /* 0x001fc6000001ff00 */
[----:B------:R-:W3:Y:S04]  /*3e40*/  LDL.LU.64 R10, [R1+0x538] ;  /* 0x00053800010a7983 */ /* 0x000ee80000300a00 */
[----:B------:R-:W4:Y:S01]  /*3e50*/  @!P2 LDG.E.64 R6, desc[UR10][R14.64] ;  /* 0x0000000a0e06a981 */ /* 0x000f22000c1e1b00 */
[----:B------:R-:W-:-:S03]  /*3e60*/  @!P0 MOV R0, R18 ;  /* 0x0000001200008202 */ /* 0x000fc60000000f00 */
[----:B------:R0:W-:Y:S04]  /*3e70*/  STL.64 [R1+0x528], R18 ;  /* 0x0005281201007387 */ /* 0x0001e80000100a00 */
[----:B------:R-:W2:Y:S01]  /*3e80*/  LDL.LU.64 R14, [R1+0x408] ;  /* 0x00040800010e7983 */ /* 0x000ea20000300a00 */
[----:B0-----:R-:W-:Y:S02]  /*3e90*/  MOV R18, R24 ;  /* 0x0000001800127202 */ /* 0x001fe40000000f00 */
[----:B------:R-:W-:Y:S02]  /*3ea0*/  MOV R19, R25 ;  /* 0x0000001900137202 */ /* 0x000fe40000000f00 */
[----:B------:R-:W2:Y:S01]  /*3eb0*/  LDL.LU.64 R24, [R1+0x358] ;  /* 0x0003580001187983 */ /* 0x000ea20000300a00 */
[----:B------:R-:W-:-:S03]  /*3ec0*/  LOP3.LUT P1, RZ, R22, 0x10000, RZ, 0xc0, !PT ;  /* 0x0001000016ff7812 */ /* 0x000fc6000782c0ff */
[----:B------:R0:W-:Y:S02]  /*3ed0*/  STL [R1+0x418], R0 ;  /* 0x0004180001007387 */ /* 0x0001e40000100800 */
[----:B0-----:R-:W-:Y:S01]  /*3ee0*/  HFMA2 R0, -RZ, RZ, 0, 0 ;  /* 0x00000000ff007431 */ /* 0x001fe200000001ff */
[----:B------:R-:W-:-:S05]  /*3ef0*/  @!P0 MOV R0, R21 ;  /* 0x0000001500008202 */ /* 0x000fca0000000f00 */
[----:B------:R0:W-:Y:S02]  /*3f00*/  STL [R1+0x320], R0 ;  /* 0x0003200001007387 */ /* 0x0001e40000100800 */
[----:B0-----:R-:W-:Y:S01]  /*3f10*/  HFMA2 R0, -RZ, RZ, 0, 0 ;  /* 0x00000000ff007431 */ /* 0x001fe200000001ff */
[----:B------:R-:W-:Y:S02]  /*3f20*/  MOV R12, R18 ;  /* 0x00000012000c7202 */ /* 0x000fe40000000f00 */
[----:B------:R-:W-:Y:S02]  /*3f30*/  MOV R13, R19 ;  /* 0x00000013000d7202 */ /* 0x000fe40000000f00 */
[----:B------:R-:W2:Y:S04]  /*3f40*/  LDL.LU.64 R18, [R1+0x3f8] ;  /* 0x0003f80001127983 */ /* 0x000ea80000300a00 */
[----:B---3--:R1:W-:Y:S02]  /*3f50*/  STL.64 [R1+0x38], R10 ;  /* 0x0000380a01007387 */ /* 0x0083e40000100a00 */
[----:B-1----:R-:W-:-:S02]  /*3f60*/  CS2R R10, SRZ ;  /* 0x00000000000a7805 */ /* 0x002fc4000001ff00 */
[----:B----4-:R-:W-:Y:S02]  /*3f70*/  @!P2 MOV R11, R7 ;  /* 0x00000007000ba202 */ /* 0x010fe40000000f00 */
[----:B--2---:R-:W-:-:S03]  /*3f80*/  @!P2 MOV R10, R8 ;  /* 0x00000008000aa202 */ /* 0x004fc60000000f00 */
[----:B------:R-:W-:Y:S04]  /*3f90*/  STL [R1+0x414], R11 ;  /* 0x0004140b01007387 */ /* 0x000fe80000100800 */
[----:B------:R0:W-:Y:S02]  /*3fa0*/  STL [R1+0x330], R10 ;  /* 0x0003300a01007387 */ /* 0x0001e40000100800 */
[----:B0-----:R-:W-:-:S06]  /*3fb0*/  CS2R R10, SRZ ;  /* 0x00000000000a7805 */ /* 0x001fcc000001ff00 */
[----:B------:R0:W2:Y:S02]  /*3fc0*/  @!P1 LDG.E.64 R10, desc[UR10][R24.64] ;  /* 0x0000000a180a9981 */ /* 0x0000a4000c1e1b00 */
[----:B0-----:R-:W-:-:S06]  /*3fd0*/  CS2R R24, SRZ ;  /* 0x0000000000187805 */ /* 0x001fcc000001ff00 */
[----:B------:R0:W3:Y:S04]  /*3fe0*/  @!P1 LDG.E.64 R24, desc[UR10][R14.64] ;  /* 0x0000000a0e189981 */ /* 0x0000e8000c1e1b00 */
[----:B------:R-:W4:Y:S01]  /*3ff0*/  LDL.LU.64 R14, [R1+0x530] ;  /* 0x00053000010e7983 */ /* 0x000f220000300a00 */
[----:B------:R-:W-:-:S03]  /*4000*/  @!P2 MOV R0, R6 ;  /* 0x000000060000a202 */ /* 0x000fc60000000f00 */
[----:B------:R1:W-:Y:S02]  /*4010*/  STL.64 [R1+0x520], R6 ;  /* 0x0005200601007387 */ /* 0x0003e40000100a00 */
[----:B-1----:R-:W-:Y:S02]  /*4020*/  MOV R6, R26 ;  /* 0x0000001a00067202 */ /* 0x002fe40000000f00 */
[----:B------:R-:W-:Y:S02]  /*4030*/  MOV R7, R27 ;  /* 0x0000001b00077202 */ /* 0x000fe40000000f00 */
[----:B------:R-:W3:Y:S04]  /*4040*/  LDL.LU.64 R26, [R1+0x3f0] ;  /* 0x0003f000011a7983 */ /* 0x000ee80000300a00 */
[----:B------:R1:W-:Y:S02]  /*4050*/  STL [R1+0x410], R0 ;  /* 0x0004100001007387 */ /* 0x0003e40000100800 */
[----:B-1----:R-:W-:Y:S01]  /*4060*/  HFMA2 R0, -RZ, RZ, 0, 0 ;  /* 0x00000000ff007431 */ /* 0x002fe200000001ff */
[----:B------:R-:W-:-:S02]  /*4070*/  @!P2 MOV R0, R9 ;  /* 0x000000090000a202 */ /* 0x000fc40000000f00 */
[----:B------:R-:W-:-:S03]  /*4080*/  LOP3.LUT P0, RZ, R22, 0x8000, RZ, 0xc0, !PT ;  /* 0x0000800016ff7812 */ /* 0x000fc6000780c0ff */
[----:B------:R1:W-:Y:S02]  /*4090*/  STL [R1+0x334], R0 ;  /* 0x0003340001007387 */ /* 0x0003e40000100800 */
[----:B-1----:R-:W-:Y:S02]  /*40a0*/  HFMA2 R0, -RZ, RZ, 0, 0 ;  /* 0x00000000ff007431 */ /* 0x002fe400000001ff */
[----:B------:R1:W-:Y:S02]  /*40b0*/  STL.64 [R1+0x140], R16 ;  /* 0x0001401001007387 */ /* 0x0003e40000100a00 */
[----:B-1----:R-:W-:Y:S02]  /*40c0*/  MOV R16, R6 ;  /* 0x0000000600107202 */ /* 0x002fe40000000f00 */
[----:B------:R-:W-:Y:S02]  /*40d0*/  MOV R17, R7 ;  /* 0x0000000700117202 */ /* 0x000fe40000000f00 */
[----:B------:R-:W3:Y:S01]  /*40e0*/  LDL.LU.64 R6, [R1+0x3e8] ;  /* 0x0003e80001067983 */ /* 0x000ee20000300a00 */
[----:B--2---:R-:W-:-:S03]  /*40f0*/  @!P1 MOV R0, R10 ;  /* 0x0000000a00009202 */ /* 0x004fc60000000f00 */
[----:B------:R-:W-:Y:S04]  /*4100*/  STL.64 [R1+0x518], R10 ;  /* 0x0005180a01007387 */ /* 0x000fe80000100a00 */
[----:B----4-:R0:W-:Y:S02]  /*4110*/  STL.64 [R1+0x40], R14 ;  /* 0x0000400e01007387 */ /* 0x0101e40000100a00 */
[----:B0-----:R-:W-:Y:S02]  /*4120*/  MOV R14, R12 ;  /* 0x0000000c000e7202 */ /* 0x001fe40000000f00 */
[----:B------:R-:W-:Y:S02]  /*4130*/  MOV R15, R13 ;  /* 0x0000000d000f7202 */ /* 0x000fe40000000f00 */
[----:B------:R-:W-:-:S02]  /*4140*/  CS2R R12, SRZ ;  /* 0x00000000000c7805 */ /* 0x000fc4000001ff00 */
[----:B------:R-:W-:Y:S02]  /*4150*/  @!P1 MOV R13, R11 ;  /* 0x0000000b000d9202 */ /* 0x000fe40000000f00 */
[----:B---3--:R-:W-:Y:S02]  /*4160*/  @!P1 MOV R12, R24 ;  /* 0x00000018000c9202 */ /* 0x008fe40000000f00 */
[----:B------:R-:W-:Y:S01]  /*4170*/  MOV R10, R14 ;  /* 0x0000000e000a7202 */ /* 0x000fe20000000f00 */
[----:B------:R-:W-:Y:S01]  /*4180*/  STL [R1+0x40c], R13 ;  /* 0x00040c0d01007387 */ /* 0x000fe20000100800 */
[----:B------:R-:W-:Y:S02]  /*4190*/  MOV R11, R15 ;  /* 0x0000000f000b7202 */ /* 0x000fe40000000f00 */
[----:B------:R-:W-:Y:S01]  /*41a0*/  CS2R R14, SRZ ;  /* 0x00000000000e7805 */ /* 0x000fe2000001ff00 */
[----:B------:R0:W-:Y:S05]  /*41b0*/  STL [R1+0x348], R12 ;  /* 0x0003480c01007387 */ /* 0x0001ea0000100800 */
[----:B------:R1:W2:Y:S04]  /*41c0*/  @!P0 LDG.E.64 R14, desc[UR10][R26.64] ;  /* 0x0000000a1a0e8981 */ /* 0x0002a8000c1e1b00 */
[----:B0-----:R-:W3:Y:S01]  /*41d0*/  LDL.LU.64 R12, [R1+0x3e0] ;  /* 0x0003e000010c7983 */ /* 0x001ee20000300a00 */
[----:B-1----:R-:W-:-:S06]  /*41e0*/  CS2R R26, SRZ ;  /* 0x00000000001a7805 */ /* 0x002fcc000001ff00 */
[----:B------:R-:W4:Y:S04]  /*41f0*/  @!P0 LDG.E.64 R26, desc[UR10][R18.64] ;  /* 0x0000000a121a8981 */ /* 0x000f28000c1e1b00 */
[----:B------:R-:W2:Y:S01]  /*4200*/  LDL.LU.64 R18, [R1+0x528] ;  /* 0x0005280001127983 */ /* 0x000ea20000300a00 */
[----:B------:R-:W-:-:S03]  /*4210*/  LOP3.LUT P2, RZ, R22, 0x4000, RZ, 0xc0, !PT ;  /* 0x0000400016ff7812 */ /* 0x000fc6000784c0ff */
[----:B------:R0:W-:Y:S04]  /*4220*/  STL.64 [R1+0x148], R20 ;  /* 0x0001481401007387 */ /* 0x0001e80000100a00 */
[----:B------:R1:W-:Y:S01]  /*4230*/  STL [R1+0x408], R0 ;  /* 0x0004080001007387 */ /* 0x0003e20000100800 */
[----:B0-----:R-:W-:Y:S02]  /*4240*/  MOV R20, R28 ;  /* 0x0000001c00147202 */ /* 0x001fe40000000f00 */
[----:B------:R-:W-:Y:S02]  /*4250*/  MOV R21, R29 ;  /* 0x0000001d00157202 */ /* 0x000fe40000000f00 */
[----:B------:R-:W-:Y:S01]  /*4260*/  CS2R R28, SRZ ;  /* 0x00000000001c7805 */ /* 0x000fe2000001ff00 */
[----:B-1----:R-:W-:Y:S01]  /*4270*/  HFMA2 R0, -RZ, RZ, 0, 0 ;  /* 0x00000000ff007431 */ /* 0x002fe200000001ff */
[----:B------:R-:W-:-:S05]  /*4280*/  @!P1 MOV R0, R25 ;  /* 0x0000001900009202 */ /* 0x000fca0000000f00 */
[----:B------:R0:W-:Y:S02]  /*4290*/  STL [R1+0x358], R0 ;  /* 0x0003580001007387 */ /* 0x0001e40000100800 */
[----:B0-----:R-:W-:Y:S02]  /*42a0*/  HFMA2 R0, -RZ, RZ, 0, 0 ;  /* 0x00000000ff007431 */ /* 0x001fe400000001ff */
[----:B---3--:R0:W3:Y:S02]  /*42b0*/  @!P2 LDG.E.64 R28, desc[UR10][R12.64] ;  /* 0x0000000a0c1ca981 */ /* 0x0080e4000c1e1b00 */
[----:B0-----:R-:W-:-:S06]  /*42c0*/  CS2R R12, SRZ ;  /* 0x00000000000c7805 */ /* 0x001fcc000001ff00 */
[----:B------:R0:W3:Y:S04]  /*42d0*/  @!P2 LDG.E.64 R12, desc[UR10][R6.64] ;  /* 0x0000000a060ca981 */ /* 0x0000e8000c1e1b00 */
[----:B--2---:R1:W-:Y:S04]  /*42e0*/  STL.64 [R1+0x48], R18 ;  /* 0x0000481201007387 */ /* 0x0043e80000100a00 */
[----:B------:R-:W2:Y:S01]  /*42f0*/  LDL.LU.64 R6, [R1+0x520] ;  /* 0x0005200001067983 */ /* 0x000ea20000300a00 */
[----:B------:R-:W-:Y:S02]  /*4300*/  @!P0 MOV R0, R14 ;  /* 0x0000000e00008202 */ /* 0x000fe40000000f00 */
[----:B-1----:R-:W-:-:S02]  /*4310*/  MOV R18, R10 ;  /* 0x0000000a00127202 */ /* 0x002fc40000000f00 */
[----:B------:R-:W-:Y:S02]  /*4320*/  MOV R19, R11 ;  /* 0x0000000b00137202 */ /* 0x000fe40000000f00 */
[----:B------:R-:W-:Y:S01]  /*4330*/  CS2R R10, SRZ ;  /* 0x00000000000a7805 */ /* 0x000fe2000001ff00 */
[----:B------:R1:W-:Y:S01]  /*4340*/  STL.64 [R1+0x510], R14 ;  /* 0x0005100e01007387 */ /* 0x0003e20000100a00 */
[----:B------:R-:W-:Y:S02]  /*4350*/  @!P0 MOV R11, R15 ;  /* 0x0000000f000b8202 */ /* 0x000fe40000000f00 */
[----:B----4-:R-:W-:Y:S02]  /*4360*/  @!P0 MOV R10, R26 ;  /* 0x0000001a000a8202 */ /* 0x010fe40000000f00 */
[----:B-1----:R-:W-:Y:S02]  /*4370*/  MOV R14, R16 ;  /* 0x00000010000e7202 */ /* 0x002fe40000000f00 */
[----:B------:R-:W-:-:S02]  /*4380*/  MOV R15, R17 ;  /* 0x00000011000f7202 */ /* 0x000fc40000000f00 */
[----:B------:R-:W4:Y:S04]  /*4390*/  LDL.LU.64 R16, [R1+0x3a8] ;  /* 0x0003a80001107983 */ /* 0x000f280000300a00 */
[----:B------:R-:W-:Y:S04]  /*43a0*/  STL [R1+0x3f4], R11 ;  /* 0x0003f40b01007387 */ /* 0x000fe80000100800 */
[----:B------:R1:W-:Y:S04]  /*43b0*/  STL [R1+0x35c], R10 ;  /* 0x00035c0a01007387 */ /* 0x0003e80000100800 */
[----:B-1----:R-:W4:Y:S04]  /*43c0*/  LDL.LU.64 R10, [R1+0x3d0] ;  /* 0x0003d000010a7983 */ /* 0x002f280000300a00 */
[----:B------:R1:W-:Y:S02]  /*43d0*/  STL [R1+0x3f0], R0 ;  /* 0x0003f00001007387 */ /* 0x0003e40000100800 */
[----:B-1----:R-:W-:Y:S01]  /*43e0*/  HFMA2 R0, -RZ, RZ, 0, 0 ;  /* 0x00000000ff007431 */ /* 0x002fe200000001ff */
[----:B------:R-:W-:-:S02]  /*43f0*/  @!P0 MOV R0, R27 ;  /* 0x0000001b00008202 */ /* 0x000fc40000000f00 */
[----:B------:R-:W-:-:S03]  /*4400*/  LOP3.LUT P1, RZ, R22, 0x2000, RZ, 0xc0, !PT ;  /* 0x0000200016ff7812 */ /* 0x000fc6000782c0ff */
[----:B------:R1:W-:Y:S02]  /*4410*/  STL [R1+0x36c], R0 ;  /* 0x00036c0001007387 */ /* 0x0003e40000100800 */
[----:B-1----:R-:W-:Y:S02]  /*4420*/  HFMA2 R0, -RZ, RZ, 0, 0 ;  /* 0x00000000ff007431 */ /* 0x002fe400000001ff */
[----:B------:R1:W-:Y:S04]  /*4430*/  STL.64 [R1+0x150], R8 ;  /* 0x0001500801007387 */ /* 0x0003e80000100a00 */
[----:B-1----:R-:W4:Y:S01]  /*4440*/  LDL.LU.64 R8, [R1+0x3c0] ;  /* 0x0003c00001087983 */ /* 0x002f220000300a00 */
[----:B---3--:R-:W-:-:S03]  /*4450*/  @!P2 MOV R0, R28 ;  /* 0x0000001c0000a202 */ /* 0x008fc60000000f00 */
[----:B------:R1:W-:Y:S02]  /*4460*/  STL.64 [R1+0x508], R28 ;  /* 0x0005081c01007387 */ /* 0x0003e40000100a00 */
[----:B-1----:R-:W-:Y:S02]  /*4470*/  MOV R28, R20 ;  /* 0x00000014001c7202 */ /* 0x002fe40000000f00 */
[----:B--2---:R0:W-:Y:S02]  /*4480*/  STL.64 [R1+0x50], R6 ;  /* 0x0000500601007387 */ /* 0x0041e40000100a00 */
[----:B0-----:R-:W-:Y:S02]  /*4490*/  MOV R6, R14 ;  /* 0x0000000e00067202 */ /* 0x001fe40000000f00 */
[----:B------:R-:W-:Y:S02]  /*44a0*/  MOV R7, R15 ;  /* 0x0000000f00077202 */ /* 0x000fe40000000f00 */
[----:B------:R-:W-:-:S02]  /*44b0*/  CS2R R14, SRZ ;  /* 0x00000000000e7805 */ /* 0x000fc4000001ff00 */
[----:B------:R-:W-:Y:S02]  /*44c0*/  @!P2 MOV R15, R29 ;  /* 0x0000001d000fa202 */ /* 0x000fe40000000f00 */
[----:B------:R-:W-:Y:S02]  /*44d0*/  MOV R29, R21 ;  /* 0x00000015001d7202 */ /* 0x000fe40000000f00 */
[----:B------:R-:W-:-:S06]  /*44e0*/  CS2R R20, SRZ ;  /* 0x0000000000147805 */ /* 0x000fcc000001ff00 */
[----:B----4-:R0:W2:Y:S02]  /*44f0*/  @!P1 LDG.E.64 R20, desc[UR10][R16.64] ;  /* 0x0000000a10149981 */ /* 0x0100a4000c1e1b00 */
[----:B0-----:R-:W-:-:S06]  /*4500*/  CS2R R16, SRZ ;  /* 0x0000000000107805 */ /* 0x001fcc000001ff00 */
[----:B------:R-:W3:Y:S04]  /*4510*/  @!P1 LDG.E.64 R16, desc[UR10][R10.64] ;  /* 0x0000000a0a109981 */ /* 0x000ee8000c1e1b00 */
[----:B------:R-:W4:Y:S01]  /*4520*/  LDL.LU.64 R10, [R1+0x518] ;  /* 0x00051800010a7983 */ /* 0x000f220000300a00 */
[----:B------:R-:W-:-:S03]  /*4530*/  @!P2 MOV R14, R12 ;  /* 0x0000000c000ea202 */ /* 0x000fc60000000f00 */
[----:B------:R-:W-:Y:S04]  /*4540*/  STL [R1+0x3e4], R15 ;  /* 0x0003e40f01007387 */ /* 0x000fe80000100800 */
[----:B------:R0:W-:Y:S04]  /*4550*/  STL [R1+0x37c], R14 ;  /* 0x00037c0e01007387 */ /* 0x0001e80000100800 */
[----:B0-----:R-:W3:Y:S04]  /*4560*/  LDL.LU.64 R14, [R1+0x3c8] ;  /* 0x0003c800010e7983 */ /* 0x001ee80000300a00 */
[----:B------:R0:W-:Y:S02]  /*4570*/  STL [R1+0x3e0], R0 ;  /* 0x0003e00001007387 */ /* 0x0001e40000100800 */
[----:B0-----:R-:W-:Y:S01]  /*4580*/  HFMA2 R0, -RZ, RZ, 0, 0 ;  /* 0x00000000ff007431 */ /* 0x001fe200000001ff */
[----:B------:R-:W-:-:S05]  /*4590*/  @!P2 MOV R0, R13 ;  /* 0x0000000d0000a202 */ /* 0x000fca0000000f00 */
[----:B------:R0:W-:Y:S01]  /*45a0*/  STL [R1+0x388], R0 ;  /* 0x0003880001007387 */ /* 0x0001e20000100800 */
[----:B------:R-:W-:Y:S01]  /*45b0*/  LOP3.LUT P0, RZ, R22, 0x1000, RZ, 0xc0, !PT ;  /* 0x0000100016ff7812 */ /* 0x000fe2000780c0ff */
[----:B0-----:R-:W-:Y:S02]  /*45c0*/  HFMA2 R0, -RZ, RZ, 0, 0 ;  /* 0x00000000ff007431 */ /* 0x001fe400000001ff */
[----:B------:R0:W-:Y:S02]  /*45d0*/  STL.64 [R1+0x158], R24 ;  /* 0x0001581801007387 */ /* 0x0001e40000100a00 */
[----:B0-----:R-:W-:Y:S02]  /*45e0*/  MOV R24, R18 ;  /* 0x0000001200187202 */ /* 0x001fe40000000f00 */
[----:B------:R-:W-:Y:S02]  /*45f0*/  MOV R25, R19 ;  /* 0x0000001300197202 */ /* 0x000fe40000000f00 */
[----:B------:R-:W-:-:S06]  /*4600*/  CS2R R18, SRZ ;  /* 0x0000000000127805 */ /* 0x000fcc000001ff00 */
[----:B------:R0:W3:Y:S02]  /*4610*/  @!P0 LDG.E.64 R18, desc[UR10][R8.64] ;  /* 0x0000000a08128981 */ /* 0x0000e4000c1e1b00 */
[----:B0-----:R-:W-:Y:S02]  /*4620*/  CS2R R8, SRZ ;  /* 0x0000000000087805 */ /* 0x001fe4000001ff00 */
[----:B--2---:R-:W-:Y:S01]  /*4630*/  @!P1 MOV R0, R20 ;  /* 0x0000001400009202 */ /* 0x004fe20000000f00 */
[----:B------:R-:W-:Y:S04]  /*4640*/  STL.64 [R1+0x500], R20 ;  /* 0x0005001401007387 */ /* 0x000fe80000100a00 */
[----:B----4-:R0:W-:Y:S02]  /*4650*/  STL.64 [R1+0x58], R10 ;  /* 0x0000580a01007387 */ /* 0x0101e40000100a00 */
[----:B0-----:R-:W-:-:S02]  /*4660*/  CS2R R10, SRZ ;  /* 0x00000000000a7805 */ /* 0x001fc4000001ff00 */
[----:B------:R-:W-:Y:S02]  /*4670*/  @!P1 MOV R11, R21 ;  /* 0x00000015000b9202 */ /* 0x000fe40000000f00 */
[----:B---3--:R-:W-:Y:S01]  /*4680*/  @!P1 MOV R10, R16 ;  /* 0x00000010000a9202 */ /* 0x008fe20000000f00 */
[----:B------:R-:W2:Y:S04]  /*4690*/  @!P0 LDG.E.64 R8, desc[UR10][R14.64] ;  /* 0x0000000a0e088981 */ /* 0x000ea8000c1e1b00 */
[----:B------:R0:W-:Y:S04]  /*46a0*/  STL [R1+0x3d4], R11 ;  /* 0x0003d40b01007387 */ /* 0x0001e80000100800 */
[----:B------:R1:W-:Y:S01]  /*46b0*/  STL [R1+0x398], R10 ;  /* 0x0003980a01007387 */ /* 0x0003e20000100800 */
[----:B------:R-:W-:-:S02]  /*46c0*/  MOV R20, R28 ;  /* 0x0000001c00147202 */ /* 0x000fc40000000f00 */
[----:B------:R-:W-:Y:S01]  /*46d0*/  MOV R21, R29 ;  /* 0x0000001d00157202 */ /* 0x000fe20000000f00 */
[----:B------:R-:W3:Y:S01]  /*46e0*/  LDL.LU.64 R14, [R1+0x510] ;  /* 0x00051000010e7983 */ /* 0x000ee20000300a00 */
[----:B0-----:R-:W-:-:S03]  /*46f0*/  MOV R11, R7 ;  /* 0x00000007000b7202 */ /* 0x001fc60000000f00 */
[----:B------:R-:W4:Y:S01]  /*4700*/  LDL.LU.64 R28, [R1+0x3b0] ;  /* 0x0003b000011c7983 */ /* 0x000f220000300a00 */
[----:B-1----:R-:W-:-:S03]  /*4710*/  MOV R10, R6 ;  /* 0x00000006000a7202 */ /* 0x002fc60000000f00 */
[----:B------:R-:W2:Y:S01]  /*4720*/  LDL.LU.64 R6, [R1+0x258] ;  /* 0x0002580001067983 */ /* 0x000ea20000300a00 */
[----:B------:R-:W-:-:S03]  /*4730*/  LOP3.LUT P2, RZ, R22, 0x800, RZ, 0xc0, !PT ;  /* 0x0000080016ff7812 */ /* 0x000fc6000784c0ff */
[----:B------:R0:W-:Y:S02]  /*4740*/  STL.64 [R1+0x160], R26 ;  /* 0x0001601a01007387 */ /* 0x0001e40000100a00 */
[----:B0-----:R-:W-:Y:S02]  /*4750*/  MOV R26, R10 ;  /* 0x0000000a001a7202 */ /* 0x001fe40000000f00 */
[----:B------:R-:W-:Y:S02]  /*4760*/  MOV R27, R11 ;  /* 0x0000000b001b7202 */ /* 0x000fe40000000f00 */
[----:B------:R-:W-:Y:S01]  /*4770*/  CS2R R10, SRZ ;  /* 0x00000000000a7805 */ /* 0x000fe2000001ff00 */
[----:B------:R0:W-:Y:S04]  /*4780*/  STL.64 [R1+0x168], R12 ;  /* 0x0001680c01007387 */ /* 0x0001e80000100a00 */
[----:B0-----:R-:W3:Y:S04]  /*4790*/  LDL.LU.64 R12, [R1+0x250] ;  /* 0x00025000010c7983 */ /* 0x001ee80000300a00 */
[----:B--2---:R0:W2:Y:S02]  /*47a0*/  @!P2 LDG.E.64 R10, desc[UR10][R6.64] ;  /* 0x0000000a060aa981 */ /* 0x0040a4000c1e1b00 */
[----:B0-----:R-:W-:-:S06]  /*47b0*/  CS2R R6, SRZ ;  /* 0x0000000000067805 */ /* 0x001fcc000001ff00 */
[----:B----4-:R0:W4:Y:S04]  /*47c0*/  @!P2 LDG.E.64 R6, desc[UR10][R28.64] ;  /* 0x0000000a1c06a981 */ /* 0x010128000c1e1b00 */
[----:B------:R-:W2:Y:S04]  /*47d0*/  LDL.LU.64 R28, [R1+0x508] ;  /* 0x00050800011c7983 */ /* 0x000ea80000300a00 */
[----:B---3--:R1:W-:Y:S02]  /*47e0*/  STL.64 [R1+0x60], R14 ;  /* 0x0000600e01007387 */ /* 0x0083e40000100a00 */
[----:B-1----:R-:W-:-:S02]  /*47f0*/  MOV R14, R24 ;  /* 0x00000018000e7202 */ /* 0x002fc40000000f00 */
[----:B------:R-:W-:Y:S02]  /*4800*/  MOV R15, R25 ;  /* 0x00000019000f7202 */ /* 0x000fe40000000f00 */
[----:B------:R-:W-:Y:S02]  /*4810*/  MOV R24, R20 ;  /* 0x0000001400187202 */ /* 0x000fe40000000f00 */
[----:B------:R-:W-:Y:S02]  /*4820*/  MOV R25, R21 ;  /* 0x0000001500197202 */ /* 0x000fe40000000f00 */
[----:B------:R-:W-:Y:S02]  /*4830*/  CS2R R20, SRZ ;  /* 0x0000000000147805 */ /* 0x000fe4000001ff00 */
[----:B------:R-:W-:Y:S02]  /*4840*/  @!P0 MOV R21, R19 ;  /* 0x0000001300158202 */ /* 0x000fe40000000f00 */
[----:B------:R-:W-:-:S03]  /*4850*/  @!P0 MOV R20, R8 ;  /* 0x0000000800148202 */ /* 0x000fc60000000f00 */
[----:B------:R-:W-:Y:S04]  /*4860*/  STL [R1+0x3c8], R21 ;  /* 0x0003c81501007387 */ /* 0x000fe80000100800 */
[----:B------:R1:W-:Y:S04]  /*4870*/  STL [R1+0x3ac], R20 ;  /* 0x0003ac1401007387 */ /* 0x0003e80000100800 */
[----:B-1----:R-:W3:Y:S04]  /*4880*/  LDL.LU.64 R20, [R1+0x3a0] ;  /* 0x0003a00001147983 */ /* 0x002ee80000300a00 */
[----:B------:R1:W-:Y:S02]  /*4890*/  STL [R1+0x3d0], R0 ;  /* 0x0003d00001007387 */ /* 0x0003e40000100800 */
[----:B-1----:R-:W-:Y:S01]  /*48a0*/  HFMA2 R0, -RZ, RZ, 0, 0 ;  /* 0x00000000ff007431 */ /* 0x002fe200000001ff */
[----:B------:R-:W-:-:S02]  /*48b0*/  @!P1 MOV R0, R17 ;  /* 0x0000001100009202 */ /* 0x000fc40000000f00 */
[----:B------:R-:W-:Y:S01]  /*48c0*/  LOP3.LUT P1, RZ, R22, 0x400, RZ, 0xc0, !PT ;  /* 0x0000040016ff7812 */ /* 0x000fe2000782c0ff */
[----:B------:R1:W-:Y:S04]  /*48d0*/  STL.64 [R1+0x170], R16 ;  /* 0x0001701001007387 */ /* 0x0003e80000100a00 */
[----:B-1----:R-:W4:Y:S04]  /*48e0*/  LDL.LU.64 R16, [R1+0x248] ;  /* 0x0002480001107983 */ /* 0x002f280000300a00 */
[----:B--2---:R0:W-:Y:S02]  /*48f0*/  STL.64 [R1+0x68], R28 ;  /* 0x0000681c01007387 */ /* 0x0041e40000100a00 */
[----:B0-----:R-:W-:Y:S01]  /*4900*/  MOV R28, R26 ;  /* 0x0000001a001c7202 */ /* 0x001fe20000000f00 */
[----:B------:R-:W-:Y:S01]  /*4910*/  HFMA2 R26, -RZ, RZ, 0, 0 ;  /* 0x00000000ff1a7431 */ /* 0x000fe200000001ff */
[----:B------:R-:W-:-:S02]  /*4920*/  MOV R29, R27 ;  /* 0x0000001b001d7202 */ /* 0x000fc40000000f00 */
[----:B------:R-:W-:Y:S02]  /*4930*/  @!P2 MOV R26, R11 ;  /* 0x0000000b001aa202 */ /* 0x000fe40000000f00 */
[----:B------:R-:W-:-:S03]  /*4940*/  MOV R27, R15 ;  /* 0x0000000f001b7202 */ /* 0x000fc60000000f00 */
[----:B------:R0:W-:Y:S02]  /*4950*/  STL [R1+0x3cc], R26 ;  /* 0x0003cc1a01007387 */ /* 0x0001e40000100800 */
[----:B0-----:R-:W-:Y:S02]  /*4960*/  MOV R26, R14 ;  /* 0x0000000e001a7202 */ /* 0x001fe40000000f00 */
[----:B------:R-:W-:-:S06]  /*4970*/  CS2R R14, SRZ ;  /* 0x00000000000e7805 */ /* 0x000fcc000001ff00 */
[----:B------:R0:W2:Y:S02]  /*4980*/  @!P1 LDG.E.64 R14, desc[UR10][R12.64] ;  /* 0x0000000a0c0e9981 */ /* 0x0000a4000c1e1b00 */
[----:B0-----:R-:W-:-:S06]  /*4990*/  CS2R R12, SRZ ;  /* 0x00000000000c7805 */ /* 0x001fcc000001ff00 */
[----:B---3--:R0:W3:Y:S04]  /*49a0*/  @!P1 LDG.E.64 R12, desc[UR10][R20.64] ;  /* 0x0000000a140c9981 */ /* 0x0080e8000c1e1b00 */
[----:B------:R-:W3:Y:S04]  /*49b0*/  LDL.LU.64 R20, [R1+0x500] ;  /* 0x0005000001147983 */ /* 0x000ee80000300a00 */
[----:B------:R1:W-:Y:S02]  /*49c0*/  STL [R1+0x3a8], R0 ;  /* 0x0003a80001007387 */ /* 0x0003e40000100800 */
[----:B-1----:R-:W-:Y:S01]  /*49d0*/  HFMA2 R0, -RZ, RZ, 0, 0 ;  /* 0x00000000ff007431 */ /* 0x002fe200000001ff */
[----:B------:R-:W-:-:S05]  /*49e0*/  @!P0 MOV R0, R18 ;  /* 0x0000001200008202 */ /* 0x000fca0000000f00 */
[----:B------:R1:W-:Y:S02]  /*49f0*/  STL [R1+0x3c4], R0 ;  /* 0x0003c40001007387 */ /* 0x0003e40000100800 */
[----:B-1----:R-:W-:Y:S01]  /*4a00*/  HFMA2 R0, -RZ, RZ, 0, 0 ;  /* 0x00000000ff007431 */ /* 0x002fe200000001ff */
[----:B------:R-:W-:-:S05]  /*4a10*/  @!P0 MOV R0, R9 ;  /* 0x0000000900008202 */ /* 0x000fca0000000f00 */
[----:B------:R1:W-:Y:S02]  /*4a20*/  STL [R1+0x3c0], R0 ;  /* 0x0003c00001007387 */ /* 0x0003e40000100800 */
[----:B-1----:R-:W-:Y:S01]  /*4a30*/  HFMA2 R0, -RZ, RZ, 0, 0 ;  /* 0x00000000ff007431 */ /* 0x002fe200000001ff */
[----:B------:R-:W-:-:S05]  /*4a40*/  @!P2 MOV R0, R10 ;  /* 0x0000000a0000a202 */ /* 0x000fca0000000f00 */
[----:B------:R1:W-:Y:S01]  /*4a50*/  STL [R1+0x3b4], R0 ;  /* 0x0003b40001007387 */ /* 0x0003e20000100800 */
[----:B------:R-:W-:Y:S01]  /*4a60*/  LOP3.LUT P0, RZ, R22, 0x200, RZ, 0xc0, !PT ;  /* 0x0000020016ff7812 */ /* 0x000fe2000780c0ff */
[----:B-1----:R-:W-:Y:S01]  /*4a70*/  HFMA2 R0, -RZ, RZ, 0, 0 ;  /* 0x00000000ff007431 */ /* 0x002fe200000001ff */
[----:B----4-:R-:W-:-:S05]  /*4a80*/  @!P2 MOV R0, R7 ;  /* 0x000000070000a202 */ /* 0x010fca0000000f00 */
[----:B------:R1:W-:Y:S02]  /*4a90*/  STL [R1+0x3b0], R0 ;  /* 0x0003b00001007387 */ /* 0x0003e40000100800 */
[----:B-1----:R-:W-:Y:S01]  /*4aa0*/  HFMA2 R0, -RZ, RZ, 0, 0 ;  /* 0x00000000ff007431 */ /* 0x002fe200000001ff */
[----:B--2---:R-:W-:Y:S01]  /*4ab0*/  @!P1 MOV R0, R14 ;  /* 0x0000000e00009202 */ /* 0x004fe20000000f00 */
[----:B------:R-:W-:Y:S04]  /*4ac0*/  STL.64 [R1+0x4f8], R14 ;  /* 0x0004f80e01007387 */ /* 0x000fe80000100a00 */
[----:B---3--:R0:W-:Y:S02]  /*4ad0*/  STL.64 [R1+0x70], R20 ;  /* 0x0000701401007387 */ /* 0x0081e40000100a00 */
[----:B0-----:R-:W-:-:S02]  /*4ae0*/  CS2R R20, SRZ ;  /* 0x0000000000147805 */ /* 0x001fc4000001ff00 */
[----:B------:R-:W-:Y:S02]  /*4af0*/  @!P1 MOV R21, R15 ;  /* 0x0000000f00159202 */ /* 0x000fe40000000f00 */
[----:B------:R-:W-:Y:S01]  /*4b00*/  @!P1 MOV R20, R12 ;  /* 0x0000000c00149202 */ /* 0x000fe20000000f00 */
[----:B------:R-:W2:Y:S04]  /*4b10*/  LDL.LU.64 R14, [R1+0x390] ;  /* 0x00039000010e7983 */ /* 0x000ea80000300a00 */
[----:B------:R-:W-:Y:S04]  /*4b20*/  STL [R1+0x3a4], R21 ;  /* 0x0003a41501007387 */ /* 0x000fe80000100800 */
[----:B------:R0:W-:Y:S02]  /*4b30*/  STL [R1+0x258], R20 ;  /* 0x0002581401007387 */ /* 0x0001e40000100800 */
[----:B0-----:R-:W-:-:S06]  /*4b40*/  CS2R R20, SRZ ;  /* 0x0000000000147805 */ /* 0x001fcc000001ff00 */
[----:B------:R0:W3:Y:S04]  /*4b50*/  @!P0 LDG.E.64 R20, desc[UR10][R16.64] ;  /* 0x0000000a10148981 */ /* 0x0000e8000c1e1b00 */
[----:B------:R1:W-:Y:S02]  /*4b60*/  STL [R1+0x3a0], R0 ;  /* 0x0003a00001007387 */ /* 0x0003e40000100800 */
[----:B-1----:R-:W-:Y:S01]  /*4b70*/  HFMA2 R0, -RZ, RZ, 0, 0 ;  /* 0x00000000ff007431 */ /* 0x002fe200000001ff */
[----:B0-----:R-:W-:Y:S02]  /*4b80*/  CS2R R16, SRZ ;  /* 0x0000000000107805 */ /* 0x001fe4000001ff00 */
[----:B------:R-:W-:Y:S01]  /*4b90*/  @!P1 MOV R0, R13 ;  /* 0x0000000d00009202 */ /* 0x000fe20000000f00 */
[----:B------:R0:W-:Y:S04]  /*4ba0*/  STL.64 [R1+0x178], R8 ;  /* 0x0001780801007387 */ /* 0x0001e80000100a00 */
[----:B------:R1:W-:Y:S04]  /*4bb0*/  STL [R1+0x254], R0 ;  /* 0x0002540001007387 */ /* 0x0003e80000100800 */
[----:B0-----:R-:W4:Y:S01]  /*4bc0*/  LDL.LU.64 R8, [R1+0x240] ;  /* 0x0002400001087983 */ /* 0x001f220000300a00 */
[----:B-1----:R-:W-:-:S03]  /*4bd0*/  HFMA2 R0, -RZ, RZ, 0, 0 ;  /* 0x00000000ff007431 */ /* 0x002fc600000001ff */
[----:B--2---:R0:W2:Y:S02]  /*4be0*/  @!P0 LDG.E.64 R16, desc[UR10][R14.64] ;  /* 0x0000000a0e108981 */ /* 0x0040a4000c1e1b00 */
[----:B0-----:R-:W-:Y:S02]  /*4bf0*/  CS2R R14, SRZ ;  /* 0x00000000000e7805 */ /* 0x001fe4000001ff00 */
[----:B---3--:R-:W-:Y:S01]  /*4c00*/  @!P0 MOV R0, R20 ;  /* 0x0000001400008202 */ /* 0x008fe20000000f00 */
[----:B------:R0:W-:Y:S01]  /*4c10*/  STL.64 [R1+0x4f0], R20 ;  /* 0x0004f01401007387 */ /* 0x0001e20000100a00 */
[----:B------:R-:W-:-:S03]  /*4c20*/  @!P0 MOV R15, R21 ;  /* 0x00000015000f8202 */ /* 0x000fc60000000f00 */
[----:B0-----:R-:W3:Y:S04]  /*4c30*/  LDL.LU.64 R20, [R1+0x380] ;  /* 0x0003800001147983 */ /* 0x001ee80000300a00 */
[----:B------:R0:W-:Y:S02]  /*4c40*/  STL [R1+0x2e0], R23 ;  /* 0x0002e01701007387 */ /* 0x0001e40000100800 */
[----:B0-----:R-:W-:Y:S02]  /*4c50*/  MOV R23, RZ ;  /* 0x000000ff00177202 */ /* 0x001fe40000000f00 */
[----:B------:R-:W-:Y:S02]  /*4c60*/  @!P2 MOV R23, R6 ;  /* 0x000000060017a202 */ /* 0x000fe40000000f00 */
[----:B------:R-:W-:Y:S01]  /*4c70*/  LOP3.LUT P2, RZ, R22, 0x100, RZ, 0xc0, !PT ;  /* 0x0000010016ff7812 */ /* 0x000fe2000784c0ff */
[----:B------:R0:W-:Y:S02]  /*4c80*/  STL.64 [R1+0x78], R18 ;  /* 0x0000781201007387 */ /* 0x0001e40000100a00 */
[----:B0-----:R-:W-:-:S10]  /*4c90*/  CS2R R18, SRZ ;  /* 0x0000000000127805 */ /* 0x001fd4000001ff00 */
[----:B----4-:R0:W4:Y:S02]  /*4ca0*/  @!P2 LDG.E.64 R18, desc[UR10][R8.64] ;  /* 0x0000000a0812a981 */ /* 0x010124000c1e1b00 */
[----:B0-----:R-:W-:Y:S02]  /*4cb0*/  CS2R R8, SRZ ;  /* 0x0000000000087805 */ /* 0x001fe4000001ff00 */
[----:B------:R0:W-:Y:S04]  /*4cc0*/  STL.64 [R1+0x180], R6 ;  /* 0x0001800601007387 */ /* 0x0001e80000100a00 */
[----:B------:R-:W-:Y:S04]  /*4cd0*/  STL [R1+0x394], R15 ;  /* 0x0003940f01007387 */ /* 0x000fe80000100800 */
[----:B0-----:R-:W4:Y:S01]  /*4ce0*/  LDL.LU.64 R6, [R1+0x230] ;  /* 0x0002300001067983 */ /* 0x001f220000300a00 */
[----:B--2---:R-:W-:-:S05]  /*4cf0*/  @!P0 MOV R14, R16 ;  /* 0x00000010000e8202 */ /* 0x004fca0000000f00 */
[----:B------:R0:W-:Y:S04]  /*4d00*/  STL [R1+0x250], R14 ;  /* 0x0002500e01007387 */ /* 0x0001e80000100800 */
[----:B0-----:R-:W2:Y:S04]  /*4d10*/  LDL.LU.64 R14, [R1+0x370] ;  /* 0x00037000010e7983 */ /* 0x001ea80000300a00 */
[----:B---3--:R-:W3:Y:S01]  /*4d20*/  @!P2 LDG.E.64 R8, desc[UR10][R20.64] ;  /* 0x0000000a1408a981 */ /* 0x008ee2000c1e1b00 */
[----:B------:R-:W-:-:S03]  /*4d30*/  LOP3.LUT P1, RZ, R22, 0x80, RZ, 0xc0, !PT ;  /* 0x0000008016ff7812 */ /* 0x000fc6000782c0ff */
[----:B------:R0:W-:Y:S04]  /*4d40*/  STL.64 [R1+0x80], R10 ;  /* 0x0000800a01007387 */ /* 0x0001e80000100a00 */
[----:B------:R1:W-:Y:S04]  /*4d50*/  STL.64 [R1+0x188], R12 ;  /* 0x0001880c01007387 */ /* 0x0003e80000100a00 */
[----:B------:R-:W2:Y:S01]  /*4d60*/  LDL.LU.64 R20, [R1+0x360] ;  /* 0x0003600001147983 */ /* 0x000ea20000300a00 */
[----:B0-----:R-:W-:-:S03]  /*4d70*/  CS2R R10, SRZ ;  /* 0x00000000000a7805 */ /* 0x001fc6000001ff00 */
[----:B-1----:R-:W2:Y:S01]  /*4d80*/  LDL.LU.64 R12, [R1+0x228] ;  /* 0x00022800010c7983 */ /* 0x002ea20000300a00 */
[----:B----4-:R-:W-:-:S05]  /*4d90*/  @!P2 MOV R11, R19 ;  /* 0x00000013000ba202 */ /* 0x010fca0000000f00 */
[----:B------:R-:W-:Y:S01]  /*4da0*/  STL [R1+0x384], R11 ;  /* 0x0003840b01007387 */ /* 0x000fe20000100800 */
[----:B---3--:R-:W-:-:S05]  /*4db0*/  @!P2 MOV R10, R8 ;  /* 0x00000008000aa202 */ /* 0x008fca0000000f00 */
[----:B------:R0:W-:Y:S02]  /*4dc0*/  STL [R1+0x248], R10 ;  /* 0x0002480a01007387 */ /* 0x0001e40000100800 */
[----:B0-----:R-:W-:-:S06]  /*4dd0*/  CS2R R10, SRZ ;  /* 0x00000000000a7805 */ /* 0x001fcc000001ff00 */
[----:B------:R0:W3:Y:S02]  /*4de0*/  @!P1 LDG.E.64 R10, desc[UR10][R6.64] ;  /* 0x0000000a060a9981 */ /* 0x0000e4000c1e1b00 */
[----:B0-----:R-:W-:-:S06]  /*4df0*/  CS2R R6, SRZ ;  /* 0x0000000000067805 */ /* 0x001fcc000001ff00 */
[----:B--2---:R0:W2:Y:S04]  /*4e00*/  @!P1 LDG.E.64 R6, desc[UR10][R14.64] ;  /* 0x0000000a0e069981 */ /* 0x0040a8000c1e1b00 */
[----:B------:R-:W4:Y:S04]  /*4e10*/  LDL.LU.64 R14, [R1+0x4f8] ;  /* 0x0004f800010e7983 */ /* 0x000f280000300a00 */
[----:B------:R1:W-:Y:S02]  /*4e20*/  STL [R1+0x390], R0 ;  /* 0x0003900001007387 */ /* 0x0003e40000100800 */
[----:B-1----:R-:W-:Y:S01]  /*4e30*/  HFMA2 R0, -RZ, RZ, 0, 0 ;  /* 0x00000000ff007431 */ /* 0x002fe200000001ff */
[----:B------:R-:W-:-:S02]  /*4e40*/  @!P0 MOV R0, R17 ;  /* 0x0000001100008202 */ /* 0x000fc40000000f00 */
[----:B------:R-:W-:Y:S01]  /*4e50*/  LOP3.LUT P0, RZ, R22, 0x40, RZ, 0xc0, !PT ;  /* 0x0000004016ff7812 */ /* 0x000fe2000780c0ff */
[----:B----4-:R0:W-:Y:S02]  /*4e60*/  STL.64 [R1+0x88], R14 ;  /* 0x0000880e01007387 */ /* 0x0101e40000100a00 */
[----:B0-----:R-:W-:Y:S02]  /*4e70*/  CS2R R14, SRZ ;  /* 0x00000000000e7805 */ /* 0x001fe4000001ff00 */
[----:B---3--:R-:W-:Y:S02]  /*4e80*/  @!P1 MOV R15, R11 ;  /* 0x0000000b000f9202 */ /* 0x008fe40000000f00 */
[----:B--2---:R-:W-:-:S03]  /*4e90*/  @!P1 MOV R14, R6 ;  /* 0x00000006000e9202 */ /* 0x004fc60000000f00 */
[----:B------:R-:W-:Y:S04]  /*4ea0*/  STL [R1+0x374], R15 ;  /* 0x0003740f01007387 */ /* 0x000fe80000100800 */
[----:B------:R0:W-:Y:S02]  /*4eb0*/  STL [R1+0x240], R14 ;  /* 0x0002400e01007387 */ /* 0x0001e40000100800 */
[----:B0-----:R-:W-:-:S06]  /*4ec0*/  CS2R R14, SRZ ;  /* 0x00000000000e7805 */ /* 0x001fcc000001ff00 */
[----:B------:R0:W2:Y:S02]  /*4ed0*/  @!P0 LDG.E.64 R14, desc[UR10][R12.64] ;  /* 0x0000000a0c0e8981 */ /* 0x0000a4000c1e1b00 */
[----:B0-----:R-:W-:-:S06]  /*4ee0*/  CS2R R12, SRZ ;  /* 0x00000000000c7805 */ /* 0x001fcc000001ff00 */
[----:B------:R-:W3:Y:S04]  /*4ef0*/  @!P0 LDG.E.64 R12, desc[UR10][R20.64] ;  /* 0x0000000a140c8981 */ /* 0x000ee8000c1e1b00 */
[----:B------:R-:W4:Y:S04]  /*4f00*/  LDL.LU.64 R20, [R1+0x4f0] ;  /* 0x0004f00001147983 */ /* 0x000f280000300a00 */
[----:B------:R0:W-:Y:S02]  /*4f10*/  STL [R1+0x24c], R0 ;  /* 0x00024c0001007387 */ /* 0x0001e40000100800 */
[----:B0-----:R-:W-:Y:S01]  /*4f20*/  HFMA2 R0, -RZ, RZ, 0, 0 ;  /* 0x00000000ff007431 */ /* 0x001fe200000001ff */
[----:B------:R-:W-:-:S05]  /*4f30*/  @!P2 MOV R0, R18 ;  /* 0x000000120000a202 */ /* 0x000fca0000000f00 */
[----:B------:R0:W-:Y:S02]  /*4f40*/  STL [R1+0x380], R0 ;  /* 0x0003800001007387 */ /* 0x0001e40000100800 */
[----:B0-----:R-:W-:Y:S01]  /*4f50*/  HFMA2 R0, -RZ, RZ, 0, 0 ;  /* 0x00000000ff007431 */ /* 0x001fe200000001ff */
[----:B------:R-:W-:-:S05]  /*4f60*/  @!P2 MOV R0, R9 ;  /* 0x000000090000a202 */ /* 0x000fca0000000f00 */
[----:B------:R0:W-:Y:S04]  /*4f70*/  STL [R1+0x244], R0 ;  /* 0x0002440001007387 */ /* 0x0001e80000100800 */
[----:B------:R1:W-:Y:S01]  /*4f80*/  STL [R1+0x4e8], R16 ;  /* 0x0004e81001007387 */ /* 0x0003e20000100800 */
[----:B0-----:R-:W-:Y:S02]  /*4f90*/  HFMA2 R0, -RZ, RZ, 0, 0 ;  /* 0x00000000ff007431 */ /* 0x001fe400000001ff */
[----:B-1----:R-:W-:Y:S01]  /*4fa0*/  HFMA2 R16, -RZ, RZ, 0, 0 ;  /* 0x00000000ff107431 */ /* 0x002fe200000001ff */
[----:B------:R-:W-:-:S05]  /*4fb0*/  @!P1 MOV R0, R10 ;  /* 0x0000000a00009202 */ /* 0x000fca0000000f00 */
[----:B------:R0:W-:Y:S02]  /*4fc0*/  STL [R1+0x370], R0 ;  /* 0x0003700001007387 */ /* 0x0001e40000100800 */
[----:B0-----:R-:W-:Y:S01]  /*4fd0*/  HFMA2 R0, -RZ, RZ, 0, 0 ;  /* 0x00000000ff007431 */ /* 0x001fe200000001ff */
[----:B------:R-:W-:-:S05]  /*4fe0*/  @!P1 MOV R0, R7 ;  /* 0x0000000700009202 */ /* 0x000fca0000000f00 */
[----:B------:R0:W-:Y:S02]  /*4ff0*/  STL [R1+0x234], R0 ;  /* 0x0002340001007387 */ /* 0x0001e40000100800 */
[----:B0-----:R-:W-:Y:S01]  /*5000*/  HFMA2 R0, -RZ, RZ, 0, 0 ;  /* 0x00000000ff007431 */ /* 0x001fe200000001ff */
[----:B--2---:R-:W-:-:S05]  /*5010*/  @!P0 MOV R16, R15 ;  /* 0x0000000f00108202 */ /* 0x004fca0000000f00 */
[----:B------:R0:W-:Y:S04]  /*5020*/  STL [R1+0x3ec], R16 ;  /* 0x0003ec1001007387 */ /* 0x0001e80000100800 */
[----:B0-----:R-:W2:Y:S01]  /*5030*/  LDL.LU R16, [R1+0x4e8] ;  /* 0x0004e80001107983 */ /* 0x001ea20000300800 */
[----:B------:R-:W-:-:S03]  /*5040*/  @!P0 MOV R0, R14 ;  /* 0x0000000e00008202 */ /* 0x000fc60000000f00 */
[----:B------:R0:W-:Y:S04]  /*5050*/  STL.64 [R1+0x4e0], R14 ;  /* 0x0004e00e01007387 */ /* 0x0001e80000100a00 */
[----:B----4-:R1:W-:Y:S04]  /*5060*/  STL.64 [R1+0x90], R20 ;  /* 0x0000901401007387 */ /* 0x0103e80000100a00 */
[----:B0-----:R-:W4:Y:S04]  /*5070*/  LDL.LU.64 R14, [R1+0x350] ;  /* 0x00035000010e7983 */ /* 0x001f280000300a00 */
[----:B-1----:R-:W3:Y:S01]  /*5080*/  LDL.LU.64 R20, [R1+0x220] ;  /* 0x0002200001147983 */ /* 0x002ee20000300a00 */
[----:B------:R-:W-:-:S03]  /*5090*/  LOP3.LUT P2, RZ, R22, 0x20, RZ, 0xc0, !PT ;  /* 0x0000002016ff7812 */ /* 0x000fc6000784c0ff */
[----:B--2---:R0:W-:Y:S02]  /*50a0*/  STL.64 [R1+0x190], R16 ;  /* 0x0001901001007387 */ /* 0x0041e40000100a00 */
[----:B0-----:R-:W-:-:S08]  /*50b0*/  CS2R R16, SRZ ;  /* 0x0000000000107805 */ /* 0x001fd0000001ff00 */
[----:B---3--:R0:W2:Y:S02]  /*50c0*/  @!P2 LDG.E.64 R16, desc[UR10][R20.64] ;  /* 0x0000000a1410a981 */ /* 0x0080a4000c1e1b00 */
[----:B0-----:R-:W-:-:S06]  /*50d0*/  CS2R R20, SRZ ;  /* 0x0000000000147805 */ /* 0x001fcc000001ff00 */
[----:B----4-:R0:W3:Y:S04]  /*50e0*/  @!P2 LDG.E.64 R20, desc[UR10][R14.64] ;  /* 0x0000000a0e14a981 */ /* 0x0100e8000c1e1b00 */
[----:B------:R1:W-:Y:S02]  /*50f0*/  STL [R1+0x3e8], R0 ;  /* 0x0003e80001007387 */ /* 0x0003e40000100800 */
[----:B-1----:R-:W-:Y:S01]  /*5100*/  HFMA2 R0, -RZ, RZ, 0, 0 ;  /* 0x00000000ff007431 */ /* 0x002fe200000001ff */
[----:B0-----:R-:W-:Y:S01]  /*5110*/  CS2R R14, SRZ ;  /* 0x00000000000e7805 */ /* 0x001fe2000001ff00 */
[----:B------:R0:W-:Y:S01]  /*5120*/  STL.64 [R1+0xa0], R10 ;  /* 0x0000a00a01007387 */ /* 0x0001e20000100a00 */
[----:B------:R-:W-:-:S03]  /*5130*/  @!P0 MOV R0, R13 ;  /* 0x0000000d00008202 */ /* 0x000fc60000000f00 */
[----:B------:R1:W-:Y:S04]  /*5140*/  STL.64 [R1+0x98], R18 ;  /* 0x0000981201007387 */ /* 0x0003e80000100a00 */
[----:B------:R4:W-:Y:S04]  /*5150*/  STL [R1+0x22c], R0 ;  /* 0x00022c0001007387 */ /* 0x0009e80000100800 */
[----:B0-----:R-:W3:Y:S04]  /*5160*/  LDL.LU.64 R10, [R1+0x218] ;  /* 0x00021800010a7983 */ /* 0x001ee80000300a00 */
[----:B-1----:R-:W3:Y:S01]  /*5170*/  LDL.LU.64 R18, [R1+0x338] ;  /* 0x0003380001127983 */ /* 0x002ee20000300a00 */
[----:B----4-:R-:W-:Y:S01]  /*5180*/  HFMA2 R0, -RZ, RZ, 0, 0 ;  /* 0x00000000ff007431 */ /* 0x010fe200000001ff */
[----:B--2---:R-:W-:-:S02]  /*5190*/  @!P2 MOV R15, R17 ;  /* 0x00000011000fa202 */ /* 0x004fc40000000f00 */
[----:B------:R0:W-:Y:S01]  /*51a0*/  STL.64 [R1+0x4d8], R16 ;  /* 0x0004d81001007387 */ /* 0x0001e20000100a00 */
[----:B------:R-:W-:-:S03]  /*51b0*/  @!P2 MOV R0, R16 ;  /* 0x000000100000a202 */ /* 0x000fc60000000f00 */
[----:B------:R-:W-:Y:S04]  /*51c0*/  STL [R1+0x3fc], R15 ;  /* 0x0003fc0f01007387 */ /* 0x000fe80000100800 */
[----:B0-----:R-:W2:Y:S01]  /*51d0*/  LDL.LU.64 R16, [R1+0x340] ;  /* 0x0003400001107983 */ /* 0x001ea20000300a00 */
[----:B---3--:R-:W-:-:S05]  /*51e0*/  @!P2 MOV R14, R20 ;  /* 0x00000014000ea202 */ /* 0x008fca0000000f00 */
[----:B------:R0:W-:Y:S04]  /*51f0*/  STL [R1+0x228], R14 ;  /* 0x0002280e01007387 */ /* 0x0001e80000100800 */
[----:B0-----:R-:W3:Y:S04]  /*5200*/  LDL.LU.64 R14, [R1+0x328] ;  /* 0x00032800010e7983 */ /* 0x001ee80000300a00 */
[----:B------:R0:W-:Y:S01]  /*5210*/  STL [R1+0x25c], R23 ;  /* 0x00025c1701007387 */ /* 0x0001e20000100800 */
[----:B------:R-:W-:Y:S02]  /*5220*/  LOP3.LUT P1, RZ, R22, 0x10, RZ, 0xc0, !PT ;  /* 0x0000001016ff7812 */ /* 0x000fe4000782c0ff */
[----:B0-----:R-:W-:-:S02]  /*5230*/  MOV R23, RZ ;  /* 0x000000ff00177202 */ /* 0x001fc40000000f00 */
[----:B------:R-:W-:Y:S02]  /*5240*/  @!P0 MOV R23, R12 ;  /* 0x0000000c00178202 */ /* 0x000fe40000000f00 */
[----:B------:R-:W-:Y:S01]  /*5250*/  LOP3.LUT P0, RZ, R22, 0x8, RZ, 0xc0, !PT ;  /* 0x0000000816ff7812 */ /* 0x000fe2000780c0ff */
[----:B------:R0:W-:Y:S04]  /*5260*/  STL.64 [R1+0x1a0], R6 ;  /* 0x0001a00601007387 */ /* 0x0001e80000100a00 */
[----:B------:R1:W-:Y:S01]  /*5270*/  STL.64 [R1+0x198], R8 ;  /* 0x0001980801007387 */ /* 0x0003e20000100a00 */
[----:B0-----:R-:W-:Y:S02]  /*5280*/  CS2R R6, SRZ ;  /* 0x0000000000067805 */ /* 0x001fe4000001ff00 */
[----:B-1----:R-:W-:-:S05]  /*5290*/  CS2R R8, SRZ ;  /* 0x0000000000087805 */ /* 0x002fca000001ff00 */
[----:B------:R0:W4:Y:S04]  /*52a0*/  @!P0 LDG.E.64 R6, desc[UR10][R10.64] ;  /* 0x0000000a0a068981 */ /* 0x000128000c1e1b00 */
[----:B------:R1:W4:Y:S01]  /*52b0*/  @!P1 LDG.E.64 R8, desc[UR10][R18.64] ;  /* 0x0000000a12089981 */ /* 0x000322000c1e1b00 */
[----:B0-----:R-:W-:Y:S02]  /*52c0*/  CS2R R10, SRZ ;  /* 0x00000000000a7805 */ /* 0x001fe4000001ff00 */
[----:B-1----:R-:W-:-:S06]  /*52d0*/  CS2R R18, SRZ ;  /* 0x0000000000127805 */ /* 0x002fcc000001ff00 */
[----:B--2---:R0:W2:Y:S04]  /*52e0*/  @!P1 LDG.E.64 R18, desc[UR10][R16.64] ;  /* 0x0000000a10129981 */ /* 0x0040a8000c1e1b00 */
[----:B---3--:R-:W3:Y:S04]  /*52f0*/  @!P0 LDG.E.64 R10, desc[UR10][R14.64] ;  /* 0x0000000a0e0a8981 */ /* 0x008ee8000c1e1b00 */
[----:B------:R-:W3:Y:S01]  /*5300*/  LDL.LU.64 R14, [R1+0x4e0] ;  /* 0x0004e000010e7983 */ /* 0x000ee20000300a00 */
[----:B0-----:R-:W-:Y:S02]  /*5310*/  CS2R R16, SRZ ;  /* 0x0000000000107805 */ /* 0x001fe4000001ff00 */
[----:B----4-:R-:W-:-:S05]  /*5320*/  @!P1 MOV R17, R9 ;  /* 0x0000000900119202 */ /* 0x010fca0000000f00 */
[----:B------:R-:W-:Y:S01]  /*5330*/  STL [R1+0x424], R17 ;  /* 0x0004241101007387 */ /* 0x000fe20000100800 */
[----:B--2---:R-:W-:-:S05]  /*5340*/  @!P1 MOV R16, R18 ;  /* 0x0000001200109202 */ /* 0x004fca0000000f00 */
[----:B------:R0:W-:Y:S04]  /*5350*/  STL [R1+0x220], R16 ;  /* 0x0002201001007387 */ /* 0x0001e80000100800 */
[----:B0-----:R-:W2:Y:S04]  /*5360*/  LDL.LU.64 R16, [R1+0x318] ;  /* 0x0003180001107983 */ /* 0x001ea80000300a00 */
[----:B---3--:R0:W-:Y:S04]  /*5370*/  STL.64 [R1+0xa8], R14 ;  /* 0x0000a80e01007387 */ /* 0x0081e80000100a00 */
[----:B0-----:R-:W3:Y:S04]  /*5380*/  LDL.LU.64 R14, [R1+0x310] ;  /* 0x00031000010e7983 */ /* 0x001ee80000300a00 */
[----:B------:R0:W-:Y:S02]  /*5390*/  STL [R1+0x3f8], R0 ;  /* 0x0003f80001007387 */ /* 0x0001e40000100800 */
[----:B0-----:R-:W-:Y:S01]  /*53a0*/  HFMA2 R0, -RZ, RZ, 0, 0 ;  /* 0x00000000ff007431 */ /* 0x001fe200000001ff */
[----:B------:R-:W-:-:S02]  /*53b0*/  @!P2 MOV R0, R21 ;  /* 0x000000150000a202 */ /* 0x000fc40000000f00 */
[----:B------:R-:W-:Y:S01]  /*53c0*/  LOP3.LUT P2, RZ, R22, 0x4, RZ, 0xc0, !PT ;  /* 0x0000000416ff7812 */ /* 0x000fe2000784c0ff */
[----:B------:R0:W-:Y:S02]  /*53d0*/  STL.64 [R1+0x1a8], R12 ;  /* 0x0001a80c01007387 */ /* 0x0001e40000100a00 */
[----:B0-----:R-:W-:-:S10]  /*53e0*/  CS2R R12, SRZ ;  /* 0x00000000000c7805 */ /* 0x001fd4000001ff00 */
[----:B---3--:R0:W3:Y:S02]  /*53f0*/  @!P2 LDG.E.64 R12, desc[UR10][R14.64] ;  /* 0x0000000a0e0ca981 */ /* 0x0080e4000c1e1b00 */
[----:B0-----:R-:W-:-:S06]  /*5400*/  CS2R R14, SRZ ;  /* 0x00000000000e7805 */ /* 0x001fcc000001ff00 */
[----:B--2---:R0:W2:Y:S04]  /*5410*/  @!P2 LDG.E.64 R14, desc[UR10][R16.64] ;  /* 0x0000000a100ea981 */ /* 0x0040a8000c1e1b00 */
[----:B------:R-:W4:Y:S04]  /*5420*/  LDL.LU.64 R16, [R1+0x4d8] ;  /* 0x0004d80001107983 */ /* 0x000f280000300a00 */
[----:B------:R1:W-:Y:S02]  /*5430*/  STL [R1+0x4d4], R20 ;  /* 0x0004d41401007387 */ /* 0x0003e40000100800 */
[----:B-1----:R-:W-:-:S02]  /*5440*/  MOV R20, RZ ;  /* 0x000000ff00147202 */ /* 0x002fc40000000f00 */
[----:B------:R-:W-:-:S05]  /*5450*/  @!P0 MOV R20, R10 ;  /* 0x0000000a00148202 */ /* 0x000fca0000000f00 */
[----:B------:R1:W-:Y:S02]  /*5460*/  STL [R1+0x21c], R20 ;  /* 0x00021c1401007387 */ /* 0x0003e40000100800 */
[----:B-1----:R-:W-:Y:S01]  /*5470*/  HFMA2 R20, -RZ, RZ, 0, 0 ;  /* 0x00000000ff147431 */ /* 0x002fe200000001ff */
[----:B---3--:R-:W-:-:S05]  /*5480*/  @!P2 MOV R20, R13 ;  /* 0x0000000d0014a202 */ /* 0x008fca0000000f00 */
[----:B------:R1:W-:Y:S04]  /*5490*/  STL [R1+0x444], R20 ;  /* 0x0004441401007387 */ /* 0x0003e80000100800 */
[----:B-1----:R-:W3:Y:S04]  /*54a0*/  LDL.LU R20, [R1+0x4d4] ;  /* 0x0004d40001147983 */ /* 0x002ee80000300800 */
[----:B----4-:R1:W-:Y:S04]  /*54b0*/  STL.64 [R1+0xb0], R16 ;  /* 0x0000b01001007387 */ /* 0x0103e80000100a00 */
[----:B-1----:R-:W4:Y:S04]  /*54c0*/  LDL.LU.64 R16, [R1+0x2b8] ;  /* 0x0002b80001107983 */ /* 0x002f280000300a00 */
[----:B------:R1:W-:Y:S02]  /*54d0*/  STL [R1+0x224], R0 ;  /* 0x0002240001007387 */ /* 0x0003e40000100800 */
[----:B-1----:R-:W-:Y:S01]  /*54e0*/  HFMA2 R0, -RZ, RZ, 0, 0 ;  /* 0x00000000ff007431 */ /* 0x002fe200000001ff */
[----:B------:R-:W-:-:S05]  /*54f0*/  @!P1 MOV R0, R8 ;  /* 0x0000000800009202 */ /* 0x000fca0000000f00 */
[----:B------:R1:W-:Y:S02]  /*5500*/  STL [R1+0x420], R0 ;  /* 0x0004200001007387 */ /* 0x0003e40000100800 */
[----:B-1----:R-:W-:Y:S01]  /*5510*/  HFMA2 R0, -RZ, RZ, 0, 0 ;  /* 0x00000000ff007431 */ /* 0x002fe200000001ff */
[----:B------:R-:W-:Y:S02]  /*5520*/  @!P1 MOV R0, R19 ;  /* 0x0000001300009202 */ /* 0x000fe40000000f00 */
[----:B------:R-:W-:Y:S01]  /*5530*/  LOP3.LUT P1, RZ, R22, 0x2, RZ, 0xc0, !PT ;  /* 0x0000000216ff7812 */ /* 0x000fe2000782c0ff */
[----:B---3--:R4:W-:Y:S02]  /*5540*/  STL.64 [R1+0x1b0], R20 ;  /* 0x0001b01401007387 */ /* 0x0089e40000100a00 */
[----:B----4-:R-:W-:Y:S02]  /*5550*/  MOV R20, R16 ;  /* 0x0000001000147202 */ /* 0x010fe40000000f00 */
[----:B------:R-:W-:-:S02]  /*5560*/  MOV R21, R17 ;  /* 0x0000001100157202 */ /* 0x000fc40000000f00 */
[----:B0-----:R-:W-:-:S06]  /*5570*/  CS2R R16, SRZ ;  /* 0x0000000000107805 */ /* 0x001fcc000001ff00 */
[----:B------:R0:W3:Y:S02]  /*5580*/  @!P1 LDG.E.64 R16, desc[UR10][R2.64] ;  /* 0x0000000a02109981 */ /* 0x0000e4000c1e1b00 */
[----:B0-----:R-:W-:-:S06]  /*5590*/  CS2R R2, SRZ ;  /* 0x0000000000027805 */ /* 0x001fcc000001ff00 */
[----:B------:R-:W4:Y:S04]  /*55a0*/  @!P1 LDG.E.64 R2, desc[UR10][R4.64] ;  /* 0x0000000a04029981 */ /* 0x000f28000c1e1b00 */
[----:B------:R0:W-:Y:S04]  /*55b0*/  STL [R1+0x338], R0 ;  /* 0x0003380001007387 */ /* 0x0001e80000100800 */
[----:B------:R1:W-:Y:S04]  /*55c0*/  STL.64 [R1+0xb8], R8 ;  /* 0x0000b80801007387 */ /* 0x0003e80000100a00 */
[----:B------:R-:W-:Y:S01]  /*55d0*/  STL [R1+0x230], R23 ;  /* 0x0002301701007387 */ /* 0x000fe20000100800 */
[----:B0-----:R-:W-:-:S03]  /*55e0*/  HFMA2 R0, -RZ, RZ, 0, 0 ;  /* 0x00000000ff007431 */ /* 0x001fc600000001ff */
[----:B------:R-:W-:Y:S01]  /*55f0*/  STL.64 [R1+0x1c0], R10 ;  /* 0x0001c00a01007387 */ /* 0x000fe20000100a00 */
[----:B------:R-:W-:-:S03]  /*5600*/  @!P0 MOV R0, R6 ;  /* 0x0000000600008202 */ /* 0x000fc60000000f00 */
[----:B-1----:R-:W4:Y:S04]  /*5610*/  LDL.LU.64 R8, [R1+0x2d8] ;  /* 0x0002d80001087983 */ /* 0x002f280000300a00 */
[----:B------:R0:W-:Y:S04]  /*5620*/  STL [R1+0x42c], R0 ;  /* 0x00042c0001007387 */ /* 0x0001e80000100800 */
[----:B------:R-:W-:Y:S04]  /*5630*/  STL.64 [R1+0xc8], R12 ;  /* 0x0000c80c01007387 */ /* 0x000fe80000100a00 */
[----:B------:R-:W-:Y:S01]  /*5640*/  STL.64 [R1+0x1b8], R18 ;  /* 0x0001b81201007387 */ /* 0x000fe20000100a00 */
[----:B0-----:R-:W-:Y:S01]  /*5650*/  HFMA2 R0, -RZ, RZ, 0, 0 ;  /* 0x00000000ff007431 */ /* 0x001fe200000001ff */
[----:B------:R-:W-:-:S02]  /*5660*/  UIMAD.WIDE UR6, UR8, 0x8, UR6 ;  /* 0x00000008080678a5 */ /* 0x000fc4000f8e0206 */
[----:B--2---:R-:W-:Y:S01]  /*5670*/  STL.64 [R1+0x1c8], R14 ;  /* 0x0001c80e01007387 */ /* 0x004fe20000100a00 */
[----:B------:R-:W-:-:S03]  /*5680*/  @!P0 MOV R0, R11 ;  /* 0x0000000b00008202 */ /* 0x000fc60000000f00 */
[----:B------:R-:W-:Y:S04]  /*5690*/  STL.64 [R1+0xc0], R6 ;  /* 0x0000c00601007387 */ /* 0x000fe80000100a00 */
[----:B------:R0:W-:Y:S04]  /*56a0*/  STL [R1+0x328], R0 ;  /* 0x0003280001007387 */ /* 0x0001e80000100800 */
[----:B------:R-:W2:Y:S01]  /*56b0*/  LDL.LU R4, [R1+0x4d0] ;  /* 0x0004d00001047983 */ /* 0x000ea20000300800 */
[----:B0-----:R-:W-:Y:S01]  /*56c0*/  HFMA2 R0, -RZ, RZ, 0, 0 ;  /* 0x00000000ff007431 */ /* 0x001fe200000001ff */
[----:B------:R-:W-:-:S05]  /*56d0*/  @!P2 MOV R0, R12 ;  /* 0x0000000c0000a202 */ /* 0x000fca0000000f00 */
[----:B------:R0:W-:Y:S02]  /*56e0*/  STL [R1+0x438], R0 ;  /* 0x0004380001007387 */ /* 0x0001e40000100800 */
[----:B0-----:R-:W-:Y:S01]  /*56f0*/  HFMA2 R0, -RZ, RZ, 0, 0 ;  /* 0x00000000ff007431 */ /* 0x001fe200000001ff */
[----:B------:R-:W-:-:S05]  /*5700*/  @!P2 MOV R0, R15 ;  /* 0x0000000f0000a202 */ /* 0x000fca0000000f00 */
[----:B------:R0:W-:Y:S02]  /*5710*/  STL [R1+0x314], R0 ;  /* 0x0003140001007387 */ /* 0x0001e40000100800 */
[----:B0-----:R-:W-:Y:S01]  /*5720*/  HFMA2 R0, -RZ, RZ, 0, 0 ;  /* 0x00000000ff007431 */ /* 0x001fe200000001ff */
[----:B---3--:R-:W-:-:S05]  /*5730*/  @!P1 MOV R0, R16 ;  /* 0x0000001000009202 */ /* 0x008fca0000000f00 */
[----:B------:R0:W-:Y:S02]  /*5740*/  STL [R1+0x44c], R0 ;  /* 0x00044c0001007387 */ /* 0x0001e40000100800 */
[----:B0-----:R-:W-:Y:S02]  /*5750*/  MOV R0, RZ ;  /* 0x000000ff00007202 */ /* 0x001fe40000000f00 */
[----:B----4-:R-:W-:Y:S02]  /*5760*/  STL.64 [R1+0x4c8], R2 ;  /* 0x0004c80201007387 */ /* 0x010fe40000100a00 */
[----:B------:R-:W-:Y:S02]  /*5770*/  MOV R5, R0 ;  /* 0x0000000000057202 */ /* 0x000fe40000000f00 */
[----:B------:R-:W-:Y:S01]  /*5780*/  STL [R1+0x300], R0 ;  /* 0x0003000001007387 */ /* 0x000fe20000100800 */
[----:B------:R-:W-:-:S03]  /*5790*/  @!P1 MOV R5, R2 ;  /* 0x0000000200059202 */ /* 0x000fc60000000f00 */
[----:B------:R0:W-:Y:S02]  /*57a0*/  STL [R1+0x304], R0 ;  /* 0x0003040001007387 */ /* 0x0001e40000100800 */
[----:B0-----:R-:W-:Y:S02]  /*57b0*/  @!P1 MOV R0, R3 ;  /* 0x0000000300009202 */ /* 0x001fe40000000f00 */
[----:B------:R-:W3:Y:S01]  /*57c0*/  LDL.LU.64 R2, [R1+0x2d0] ;  /* 0x0002d00001027983 */ /* 0x000ee20000300a00 */
[----:B------:R-:W-:Y:S01]  /*57d0*/  HFMA2 R23, -RZ, RZ, 0, 0 ;  /* 0x00000000ff177431 */ /* 0x000fe200000001ff */
[----:B------:R-:W-:-:S05]  /*57e0*/  @!P0 MOV R23, R7 ;  /* 0x0000000700178202 */ /* 0x000fca0000000f00 */
[----:B------:R0:W-:Y:S02]  /*57f0*/  STL [R1+0x430], R23 ;  /* 0x0004301701007387 */ /* 0x0001e40000100800 */
[----:B0-----:R-:W-:Y:S02]  /*5800*/  MOV R23, RZ ;  /* 0x000000ff00177202 */ /* 0x001fe40000000f00 */
[----:B------:R-:W-:-:S05]  /*5810*/  @!P2 MOV R23, R14 ;  /* 0x0000000e0017a202 */ /* 0x000fca0000000f00 */
[----:B------:R0:W-:Y:S01]  /*5820*/  STL [R1+0x310], R23 ;  /* 0x0003101701007387 */ /* 0x0001e20000100800 */
[----:B------:R-:W-:Y:S01]  /*5830*/  LOP3.LUT P0, RZ, R22, 0x1, RZ, 0xc0, !PT ;  /* 0x0000000116ff7812 */ /* 0x000fe2000780c0ff */
[----:B0-----:R-:W-:Y:S02]  /*5840*/  HFMA2 R23, -RZ, RZ, 0, 0 ;  /* 0x00000000ff177431 */ /* 0x001fe400000001ff */
[----:B------:R-:W-:Y:S01]  /*5850*/  @!P1 STL [R1+0x300], R5 ;  /* 0x0003000501009387 */ /* 0x000fe20000100800 */
[----:B------:R-:W-:-:S03]  /*5860*/  @!P1 MOV R23, R17 ;  /* 0x0000001100179202 */ /* 0x000fc60000000f00 */
[----:B------:R-:W-:Y:S01]  /*5870*/  @!P1 STL [R1+0x304], R0 ;  /* 0x0003040001009387 */ /* 0x000fe20000100800 */
[C---:B------:R-:W-:Y:S02]  /*5880*/  LOP3.LUT P2, RZ, R22.reuse, 0x8000000, RZ, 0xc0, !PT ;  /* 0x0800000016ff7812 */ /* 0x040fe4000784c0ff */
[----:B------:R-:W-:Y:S01]  /*5890*/  LOP3.LUT P1, RZ, R22, 0x4000000, RZ, 0xc0, !PT ;  /* 0x0400000016ff7812 */ /* 0x000fe2000782c0ff */
[----:B------:R0:W-:Y:S01]  /*58a0*/  STL [R1+0x45c], R23 ;  /* 0x00045c1701007387 */ /* 0x0001e20000100800 */
[----:B------:R-:W-:Y:S02]  /*58b0*/  MOV R22, R36 ;  /* 0x0000002400167202 */ /* 0x000fe40000000f00 */
[----:B0-----:R-:W-:Y:S02]  /*58c0*/  MOV R23, R37 ;  /* 0x0000002500177202 */ /* 0x001fe40000000f00 */
[----:B------:R-:W-:-:S06]  /*58d0*/  CS2R R36, SRZ ;  /* 0x0000000000247805 */ /* 0x000fcc000001ff00 */
[----:B------:R0:W4:Y:S01]  /*58e0*/  @!P0 LDG.E.64 R36, desc[UR10][R8.64] ;  /* 0x0000000a08248981 */ /* 0x000122000c1e1b00 */
[----:B------:R-:W-:Y:S02]  /*58f0*/  CS2R R10, SRZ ;  /* 0x00000000000a7805 */ /* 0x000fe4000001ff00 */
[----:B------:R-:W-:-:S04]  /*5900*/  CS2R R12, SRZ ;  /* 0x00000000000c7805 */ /* 0x000fc8000001ff00 */
[----:B------:R-:W2:Y:S01]  /*5910*/  @!P1 LDG.E.64 R10, desc[UR10][R32.64] ;  /* 0x0000000a200a9981 */ /* 0x000ea2000c1e1b00 */
[----:B0-----:R-:W-:-:S06]  /*5920*/  CS2R R8, SRZ ;  /* 0x0000000000087805 */ /* 0x001fcc000001ff00 */
[----:B------:R0:W2:Y:S04]  /*5930*/  @!P0 LDG.E.64 R8, desc[UR10][R24.64] ;  /* 0x0000000a18088981 */ /* 0x0000a8000c1e1b00 */
[----:B------:R-:W4:Y:S01]  /*5940*/  LDL.LU.64 R32, [R1+0x280] ;  /* 0x0002800001207983 */ /* 0x000f220000300a00 */
[----:B0-----:R-:W-:Y:S02]  /*5950*/  MOV R24, R30 ;  /* 0x0000001e00187202 */ /* 0x001fe40000000f00 */
[----:B------:R-:W-:Y:S02]  /*5960*/  MOV R25, R31 ;  /* 0x0000001f00197202 */ /* 0x000fe40000000f00 */
[----:B------:R-:W2:Y:S04]  /*5970*/  LDL.LU.64 R30, [R1+0x270] ;  /* 0x00027000011e7983 */ /* 0x000ea80000300a00 */
[----:B---3--:R-:W3:Y:S04]  /*5980*/  @!P1 LDG.E.64 R12, desc[UR10][R2.64] ;  /* 0x0000000a020c9981 */ /* 0x008ee8000c1e1b00 */
[----:B------:R-:W3:Y:S01]  /*5990*/  LDL.LU.64 R2, [R1+0x238] ;  /* 0x0002380001027983 */ /* 0x000ee20000300a00 */
[----:B------:R-:W-:-:S06]  /*59a0*/  CS2R R18, SRZ ;  /* 0x0000000000127805 */ /* 0x000fcc000001ff00 */
[----:B------:R0:W3:Y:S02]  /*59b0*/  @!P3 LDG.E.64 R18, desc[UR10][R28.64] ;  /* 0x0000000a1c12b981 */ /* 0x0000e4000c1e1b00 */
[----:B0-----:R-:W-:Y:S02]  /*59c0*/  CS2R R28, SRZ ;  /* 0x00000000001c7805 */ /* 0x001fe4000001ff00 */
[----:B------:R-:W-:Y:S02]  /*59d0*/  CS2R R14, SRZ ;  /* 0x00000000000e7805 */ /* 0x000fe4000001ff00 */
[----:B------:R-:W-:Y:S01]  /*59e0*/  MOV R6, UR6 ;  /* 0x0000000600067c02 */ /* 0x000fe20008000f00 */
[----:B------:R0:W-:Y:S01]  /*59f0*/  STL.64 [R1+0xd0], R16 ;  /* 0x0000d01001007387 */ /* 0x0001e20000100a00 */
[----:B------:R-:W-:Y:S01]  /*5a00*/  MOV R7, UR7 ;  /* 0x0000000700077c02 */ /* 0x000fe20008000f00 */
[----:B------:R-:W1:Y:S02]  /*5a10*/  LDCU.U8 UR6, c[0x0][0x414] ;  /* 0x00008280ff0677ac */ /* 0x000e640008000000 */
[----:B------:R0:W3:Y:S02]  /*5a20*/  @!P2 LDG.E.64 R14, desc[UR10][R22.64] ;  /* 0x0000000a160ea981 */ /* 0x0000e4000c1e1b00 */
[----:B0-----:R-:W-:Y:S01]  /*5a30*/  HFMA2 R22, -RZ, RZ, 0, 0 ;  /* 0x00000000ff167431 */ /* 0x001fe200000001ff */
[----:B------:R-:W-:-:S06]  /*5a40*/  MOV R23, RZ ;  /* 0x000000ff00177202 */ /* 0x000fcc0000000f00 */
[----:B------:R-:W3:Y:S04]  /*5a50*/  @!P4 LDG.E.64 R22, desc[UR10][R34.64] ;  /* 0x0000000a2216c981 */ /* 0x000ee8000c1e1b00 */
[----:B------:R-:W3:Y:S04]  /*5a60*/  LDL.LU R35, [R1+0x368] ;  /* 0x0003680001237983 */ /* 0x000ee80000300800 */
[----:B--2---:R0:W2:Y:S02]  /*5a70*/  @!P5 LDG.E.64 R28, desc[UR10][R30.64] ;  /* 0x0000000a1e1cd981 */ /* 0x0040a4000c1e1b00 */
[----:B0-----:R-:W-:-:S06]  /*5a80*/  CS2R R30, SRZ ;  /* 0x00000000001e7805 */ /* 0x001fcc000001ff00 */
[----:B----4-:R0:W4:Y:S02]  /*5a90*/  @!P5 LDG.E.64 R30, desc[UR10][R32.64] ;  /* 0x0000000a201ed981 */ /* 0x010124000c1e1b00 */
[----:B0-----:R-:W-:-:S06]  /*5aa0*/  CS2R R32, SRZ ;  /* 0x0000000000207805 */ /* 0x001fcc000001ff00 */
[----:B---3--:R-:W3:Y:S04]  /*5ab0*/  @!P6 LDG.E.64 R32, desc[UR10][R2.64] ;  /* 0x0000000a0220e981 */ /* 0x008ee8000c1e1b00 */
[----:B------:R0:W2:Y:S01]  /*5ac0*/  LDG.E.64 R2, desc[UR10][R6.64] ;  /* 0x0000000a06027981 */ /* 0x0000a2000c1e1b00 */
[----:B------:R-:W-:-:S06]  /*5ad0*/  CS2R R16, SRZ ;  /* 0x0000000000107805 */ /* 0x000fcc000001ff00 */
[----:B------:R1:W3:Y:S01]  /*5ae0*/  @!P2 LDG.E.64 R16, desc[UR10][R20.64] ;  /* 0x0000000a1410a981 */ /* 0x0002e2000c1e1b00 */
[----:B0-----:R-:W0:Y:S01]  /*5af0*/  @!P6 LDC.64 R6, c[0x0][0x398] ;  /* 0x0000e600ff06eb82 */ /* 0x001e220000000a00 */
[----:B-1----:R-:W-:-:S06]  /*5b00*/  CS2R R20, SRZ ;  /* 0x0000000000147805 */ /* 0x002fcc000001ff00 */
[----:B------:R1:W4:Y:S02]  /*5b10*/  @!P3 LDG.E.64 R20, desc[UR10][R26.64] ;  /* 0x0000000a1a14b981 */ /* 0x000324000c1e1b00 */
[----:B-1----:R-:W-:-:S06]  /*5b20*/  CS2R R26, SRZ ;  /* 0x00000000001a7805 */ /* 0x002fcc000001ff00 */
[----:B------:R1:W3:Y:S02]  /*5b30*/  @!P4 LDG.E.64 R26, desc[UR10][R24.64] ;  /* 0x0000000a181ac981 */ /* 0x0002e4000c1e1b00 */
[----:B-1----:R-:W1:Y:S01]  /*5b40*/  S2R R25, SR_TID.X ;  /* 0x0000000000197919 */ /* 0x002e620000002100 */
[----:B------:R-:W-:Y:S01]  /*5b50*/  HFMA2 R34, -RZ, RZ, 0, 0 ;  /* 0x00000000ff227431 */ /* 0x000fe200000001ff */
[----:B------:R-:W-:Y:S02]  /*5b60*/  @!P0 MOV R34, R37 ;  /* 0x0000002500228202 */ /* 0x000fe40000000f00 */
[----:B-1----:R-:W-:-:S05]  /*5b70*/  LOP3.LUT R24, R25, 0xffff, RZ, 0xc0, !PT ;  /* 0x0000ffff19187812 */ /* 0x002fca00078ec0ff */
[----:B------:R-:W-:-:S05]  /*5b80*/  IMAD R24, R24, 0x619, RZ ;  /* 0x0000061918187824 */ /* 0x000fca00078e02ff */
[----:B------:R-:W-:-:S04]  /*5b90*/  SHF.R.U32.HI R24, RZ, 0x10, R24 ;  /* 0x00000010ff187819 */ /* 0x000fc80000011618 */
[----:B------:R-:W-:-:S05]  /*5ba0*/  PRMT R24, R24, 0x9910, RZ ;  /* 0x0000991018187816 */ /* 0x000fca00000000ff */
[----:B------:R-:W-:Y:S01]  /*5bb0*/  IMAD R24, R24, 0x2a, RZ ;  /* 0x0000002a18187824 */ /* 0x000fe200078e02ff */
[----:B------:R-:W-:Y:S04]  /*5bc0*/  STL [R1+0x2ac], R34 ;  /* 0x0002ac2201007387 */ /* 0x000fe80000100800 */
[----:B------:R-:W-:-:S04]  /*5bd0*/  IADD3 R24, PT, PT, RZ, -R24, RZ ;  /* 0x80000018ff187210 */ /* 0x000fc80007ffe0ff */
[----:B------:R-:W-:-:S04]  /*5be0*/  PRMT R24, R24, 0x7710, RZ ;  /* 0x0000771018187816 */ /* 0x000fc800000000ff */
[----:B------:R-:W-:Y:S02]  /*5bf0*/  IADD3 R24, PT, PT, R24, R25, RZ ;  /* 0x0000001918187210 */ /* 0x000fe40007ffe0ff */
[----:B--2---:R-:W-:Y:S02]  /*5c00*/  MOV R5, R3 ;  /* 0x0000000300057202 */ /* 0x004fe40000000f00 */
[----:B------:R-:W-:Y:S02]  /*5c10*/  MOV R0, R2 ;  /* 0x0000000200007202 */ /* 0x000fe40000000f00 */
[----:B------:R-:W-:Y:S02]  /*5c20*/  CS2R R2, SRZ ;  /* 0x0000000000027805 */ /* 0x000fe4000001ff00 */
[----:B------:R-:W-:Y:S02]  /*5c30*/  @!P0 MOV R2, R36 ;  /* 0x0000002400028202 */ /* 0x000fe40000000f00 */
[----:B------:R-:W-:-:S03]  /*5c40*/  @!P0 MOV R3, R8 ;  /* 0x0000000800038202 */ /* 0x000fc60000000f00 */
[----:B------:R1:W-:Y:S02]  /*5c50*/  STL [R1+0x28c], R2 ;  /* 0x00028c0201007387 */ /* 0x0003e40000100800 */
[----:B-1----:R-:W-:Y:S02]  /*5c60*/  MOV R2, RZ ;  /* 0x000000ff00027202 */ /* 0x002fe40000000f00 */
[----:B------:R-:W-:Y:S02]  /*5c70*/  @!P0 MOV R2, R9 ;  /* 0x0000000900028202 */ /* 0x000fe40000000f00 */
[----:B0-----:R-:W-:-:S04]  /*5c80*/  @!P6 IADD3 R6, P0, PT, R35, R6, RZ ;  /* 0x000000062306e210 */ /* 0x001fc80007f1e0ff */
[----:B------:R-:W-:Y:S02]  /*5c90*/  @!P6 IADD3.X R7, PT, PT, R4, R7, RZ, P0, !PT ;  /* 0x000000070407e210 */ /* 0x000fe400007fe4ff */
[----:B------:R-:W-:Y:S01]  /*5ca0*/  ISETP.NE.AND P0, PT, RZ, UR6, PT ;  /* 0x00000006ff007c0c */ /* 0x000fe2000bf05270 */
[----:B------:R-:W-:Y:S04]  /*5cb0*/  STL [R1+0x218], R3 ;  /* 0x0002180301007387 */ /* 0x000fe80000100800 */
[----:B------:R0:W-:Y:S08]  /*5cc0*/  STL [R1+0x280], R2 ;  /* 0x0002800201007387 */ /* 0x0001f00000100800 */
[----:B0-----:R-:W0:Y:S01]  /*5cd0*/  @P0 LDC.64 R2, c[0x0][0x3b0] ;  /* 0x0000ec00ff020b82 */ /* 0x001e220000000a00 */
[----:B------:R-:W-:-:S06]  /*5ce0*/  CS2R R34, SRZ ;  /* 0x0000000000227805 */ /* 0x000fcc000001ff00 */
[----:B------:R1:W2:Y:S02]  /*5cf0*/  @!P6 LDG.E.64 R34, desc[UR10][R6.64] ;  /* 0x0000000a0622e981 */ /* 0x0002a4000c1e1b00 */
[----:B-1----:R-:W-:Y:S02]  /*5d00*/  SHF.L.U32 R6, R24, 0x1, RZ ;  /* 0x0000000118067819 */ /* 0x002fe400000006ff */
[----:B0-----:R-:W-:Y:S02]  /*5d10*/  MOV R24, R2 ;  /* 0x0000000200187202 */ /* 0x001fe40000000f00 */
[----:B------:R-:W-:Y:S02]  /*5d20*/  MOV R25, R3 ;  /* 0x0000000300197202 */ /* 0x000fe40000000f00 */
[----:B------:R-:W2:Y:S04]  /*5d30*/  LDL.LU.64 R2, [R1+0x4c8] ;  /* 0x0004c80001027983 */ /* 0x000ea80000300a00 */
[----:B------:R0:W-:Y:S04]  /*5d40*/  STL.64 [R1+0xd8], R36 ;  /* 0x0000d82401007387 */ /* 0x0001e80000100a00 */
[----:B------:R1:W-:Y:S01]  /*5d50*/  STL.64 [R1+0xe0], R10 ;  /* 0x0000e00a01007387 */ /* 0x0003e20000100a00 */
[----:B0-----:R-:W-:Y:S01]  /*5d60*/  HFMA2 R36, -RZ, RZ, 0, 0 ;  /* 0x00000000ff247431 */ /* 0x001fe200000001ff */
[----:B------:R-:W-:Y:S01]  /*5d70*/  @!P1 MOV R36, R10 ;  /* 0x0000000a00249202 */ /* 0x000fe20000000f00 */
[----:B-1----:R-:W-:Y:S01]  /*5d80*/  HFMA2 R10, -RZ, RZ, 0, 0 ;  /* 0x00000000ff0a7431 */ /* 0x002fe200000001ff */
[----:B------:R-:W-:-:S05]  /*5d90*/  @!P2 MOV R10, R14 ;  /* 0x0000000e000aa202 */ /* 0x000fca0000000f00 */
[----:B------:R0:W-:Y:S02]  /*5da0*/  STL [R1+0x458], R10 ;  /* 0x0004580a01007387 */ /* 0x0001e40000100800 */
[----:B0-----:R-:W-:Y:S01]  /*5db0*/  HFMA2 R10, -RZ, RZ, 0, 0 ;  /* 0x00000000ff0a7431 */ /* 0x001fe200000001ff */
[----:B------:R-:W-:-:S05]  /*5dc0*/  @!P2 MOV R10, R15 ;  /* 0x0000000f000aa202 */ /* 0x000fca0000000f00 */
[----:B------:R0:W-:Y:S02]  /*5dd0*/  STL [R1+0x464], R10 ;  /* 0x0004640a01007387 */ /* 0x0001e40000100800 */
[----:B0-----:R-:W-:Y:S01]  /*5de0*/  HFMA2 R10, -RZ, RZ, 0, 0 ;  /* 0x00000000ff0a7431 */ /* 0x001fe200000001ff */
[----:B------:R-:W-:-:S05]  /*5df0*/  @!P3 MOV R10, R18 ;  /* 0x00000012000ab202 */ /* 0x000fca0000000f00 */
[----:B------:R0:W-:Y:S02]  /*5e00*/  STL [R1+0x46c], R10 ;  /* 0x00046c0a01007387 */ /* 0x0001e40000100800 */
[----:B0-----:R-:W-:Y:S01]  /*5e10*/  HFMA2 R10, -RZ, RZ, 0, 0 ;  /* 0x00000000ff0a7431 */ /* 0x001fe200000001ff */
[----:B------:R-:W-:Y:S01]  /*5e20*/  R2UR UR28, R0 ;  /* 0x00000000001c72ca */ /* 0x000fe200000e0000 */
[----:B------:R0:W-:Y:S01]  /*5e30*/  STL.64 [R1+0x1d8], R8 ;  /* 0x0001d80801007387 */ /* 0x0001e20000100a00 */
[----:B------:R-:W-:Y:S02]  /*5e40*/  @!P3 MOV R10, R19 ;  /* 0x00000013000ab202 */ /* 0x000fe40000000f00 */
[----:B------:R-:W-:Y:S02]  /*5e50*/  MOV R37, R5 ;  /* 0x0000000500257202 */ /* 0x000fe40000000f00 */
[----:B------:R-:W-:Y:S01]  /*5e60*/  LOP3.LUT R4, R6, 0xffff, RZ, 0xc0, !PT ;  /* 0x0000ffff06047812 */ /* 0x000fe200078ec0ff */
[----:B------:R1:W-:Y:S01]  /*5e70*/  STL [R1+0x474], R10 ;  /* 0x0004740a01007387 */ /* 0x0003e20000100800 */
[----:B0-----:R-:W-:-:S03]  /*5e80*/  HFMA2 R8, -RZ, RZ, 0, 0 ;  /* 0x00000000ff087431 */ /* 0x001fc600000001ff */
[----:B------:R-:W-:Y:S04]  /*5e90*/  STL.64 [R1+0xf8], R22 ;  /* 0x0000f81601007387 */ /* 0x000fe80000100a00 */
[----:B----4-:R-:W-:Y:S01]  /*5ea0*/  STL.64 [R1+0x1f0], R20 ;  /* 0x0001f01401007387 */ /* 0x010fe20000100a00 */
[----:B-1----:R-:W-:Y:S01]  /*5eb0*/  HFMA2 R10, -RZ, RZ, 0, 0 ;  /* 0x00000000ff0a7431 */ /* 0x002fe200000001ff */
[----:B------:R-:W-:Y:S02]  /*5ec0*/  @!P1 MOV R8, R11 ;  /* 0x0000000b00089202 */ /* 0x000fe40000000f00 */
[----:B------:R-:W-:Y:S01]  /*5ed0*/  STL.64 [R1+0x200], R30 ;  /* 0x0002001e01007387 */ /* 0x000fe20000100a00 */
[----:B------:R-:W-:-:S03]  /*5ee0*/  @!P3 MOV R10, R20 ;  /* 0x00000014000ab202 */ /* 0x000fc60000000f00 */
[----:B---3--:R-:W-:Y:S01]  /*5ef0*/  STL.64 [R1+0x1f8], R26 ;  /* 0x0001f81a01007387 */ /* 0x008fe20000100a00 */
[----:B------:R-:W-:-:S03]  /*5f00*/  MOV R11, R37 ;  /* 0x00000025000b7202 */ /* 0x000fc60000000f00 */
[----:B------:R0:W-:Y:S04]  /*5f10*/  STL [R1+0x274], R10 ;  /* 0x0002740a01007387 */ /* 0x0001e80000100800 */
[----:B------:R-:W-:Y:S04]  /*5f20*/  STL.64 [R1+0x108], R32 ;  /* 0x0001082001007387 */ /* 0x000fe80000100a00 */
[----:B------:R-:W-:Y:S01]  /*5f30*/  STL [R1+0x284], R36 ;  /* 0x0002842401007387 */ /* 0x000fe20000100800 */
[----:B0-----:R-:W-:Y:S02]  /*5f40*/  MOV R10, UR28 ;  /* 0x0000001c000a7c02 */ /* 0x001fe40008000f00 */
[----:B------:R-:W-:Y:S01]  /*5f50*/  MOV R6, UR13 ;  /* 0x0000000d00067c02 */ /* 0x000fe20008000f00 */
[----:B------:R-:W-:Y:S02]  /*5f60*/  STL [R1+0x4a4], R4 ;  /* 0x0004a40401007387 */ /* 0x000fe40000100800 */
[----:B------:R-:W-:Y:S01]  /*5f70*/  FFMA.FTZ R10, -R10, UR28, R11 ;  /* 0x0000001c0a0a7c23 */ /* 0x000fe2000801010b */
[----:B------:R-:W-:Y:S01]  /*5f80*/  HFMA2 R11, -RZ, RZ, 0, 0 ;  /* 0x00000000ff0b7431 */ /* 0x000fe200000001ff */
[----:B------:R-:W-:Y:S04]  /*5f90*/  STL [R1+0x2a0], R8 ;  /* 0x0002a00801007387 */ /* 0x000fe80000100800 */
[----:B------:R-:W-:Y:S01]  /*5fa0*/  STL.64 [R1+0x100], R28 ;  /* 0x0001001c01007387 */ /* 0x000fe20000100a00 */
[----:B------:R-:W-:-:S03]  /*5fb0*/  @!P3 MOV R11, R21 ;  /* 0x00000015000bb202 */ /* 0x000fc60000000f00 */
[----:B------:R-:W5:Y:S04]  /*5fc0*/  LDL.LU R5, [R1+0x4b0] ;  /* 0x0004b00001057983 */ /* 0x000f680000300800 */
[----:B------:R0:W-:Y:S04]  /*5fd0*/  STL [R1+0x2c4], R11 ;  /* 0x0002c40b01007387 */ /* 0x0001e80000100800 */
[----:B------:R-:W5:Y:S04]  /*5fe0*/  LDL.LU R0, [R1+0x4ac] ;  /* 0x0004ac0001007983 */ /* 0x000f680000300800 */
[----:B------:R-:W5:Y:S01]  /*5ff0*/  LDL R20, [R1+0x284] ;  /* 0x0002840001147983 */ /* 0x000f620000100800 */
[----:B0-----:R-:W-:Y:S01]  /*6000*/  HFMA2 R11, -RZ, RZ, 0, 0 ;  /* 0x00000000ff0b7431 */ /* 0x001fe200000001ff */
[----:B------:R-:W-:Y:S01]  /*6010*/  @!P4 MOV R11, R22 ;  /* 0x00000016000bc202 */ /* 0x000fe20000000f00 */
[----:B------:R-:W-:-:S02]  /*6020*/  IMAD R4, R6, 0x54, R4 ;  /* 0x0000005406047824 */ /* 0x000fc400078e0204 */
[----:B------:R-:W-:Y:S01]  /*6030*/  HFMA2 R21, -RZ, RZ, 0, 0 ;  /* 0x00000000ff157431 */ /* 0x000fe200000001ff */
[----:B------:R-:W5:Y:S04]  /*6040*/  LDL R22, [R1+0x2a0] ;  /* 0x0002a00001167983 */ /* 0x000f680000100800 */
[----:B------:R0:W-:Y:S02]  /*6050*/  STL [R1+0x478], R11 ;  /* 0x0004780b01007387 */ /* 0x0001e40000100800 */
[----:B0-----:R-:W-:Y:S01]  /*6060*/  HFMA2 R11, -RZ, RZ, 0, 0 ;  /* 0x00000000ff0b7431 */ /* 0x001fe200000001ff */
[----:B------:R-:W-:-:S05]  /*6070*/  @!P4 MOV R11, R23 ;  /* 0x00000017000bc202 */ /* 0x000fca0000000f00 */
[----:B------:R0:W-:Y:S01]  /*6080*/  STL [R1+0x47c], R11 ;  /* 0x00047c0b01007387 */ /* 0x0001e20000100800 */
[----:B------:R-:W-:Y:S01]  /*6090*/  CS2R R6, SRZ ;  /* 0x0000000000067805 */ /* 0x000fe2000001ff00 */
[----:B------:R-:W-:-:S05]  /*60a0*/  @P0 IMAD.WIDE R24, R4, 0x4, R24 ;  /* 0x0000000404180825 */ /* 0x000fca00078e0218 */
[----:B------:R1:W5:Y:S01]  /*60b0*/  @P0 LDG.E.64 R6, desc[UR10][R24.64] ;  /* 0x0000000a18060981 */ /* 0x000362000c1e1b00 */
[----:B0-----:R-:W-:Y:S01]  /*60c0*/  HFMA2 R11, -RZ, RZ, 0, 0 ;  /* 0x00000000ff0b7431 */ /* 0x001fe200000001ff */
[----:B------:R-:W-:Y:S01]  /*60d0*/  @!P5 MOV R11, R28 ;  /* 0x0000001c000bd202 */ /* 0x000fe20000000f00 */
[----:B-1----:R-:W0:Y:S01]  /*60e0*/  LDC.64 R24, c[0x0][0x3a8] ;  /* 0x0000ea00ff187b82 */ /* 0x002e220000000a00 */
[----:B------:R-:W-:Y:S01]  /*60f0*/  HFMA2 R23, -RZ, RZ, 0, 0 ;  /* 0x00000000ff177431 */ /* 0x000fe200000001ff */
[----:B------:R-:W-:Y:S01]  /*6100*/  @!P4 MOV R21, R26 ;  /* 0x0000001a0015c202 */ /* 0x000fe20000000f00 */
[----:B------:R1:W5:Y:S04]  /*6110*/  LDL R28, [R1+0x274] ;  /* 0x00027400011c7983 */ /* 0x0003680000100800 */
[----:B------:R3:W-:Y:S02]  /*6120*/  STL [R1+0x480], R11 ;  /* 0x0004800b01007387 */ /* 0x0007e40000100800 */
[----:B---3--:R-:W-:Y:S01]  /*6130*/  HFMA2 R11, -RZ, RZ, 0, 0 ;  /* 0x00000000ff0b7431 */ /* 0x008fe200000001ff */
[----:B------:R-:W-:-:S02]  /*6140*/  @!P5 MOV R11, R29 ;  /* 0x0000001d000bd202 */ /* 0x000fc40000000f00 */
[----:B------:R-:W-:Y:S01]  /*6150*/  @!P5 MOV R23, R30 ;  /* 0x0000001e0017d202 */ /* 0x000fe20000000f00 */
[----:B------:R-:W-:Y:S02]  /*6160*/  HFMA2 R26, -RZ, RZ, 0, 0 ;  /* 0x00000000ff1a7431 */ /* 0x000fe400000001ff */
[----:B0-----:R-:W-:Y:S01]  /*6170*/  IMAD.WIDE R24, R4, 0x4, R24 ;  /* 0x0000000404187825 */ /* 0x001fe200078e0218 */
[----:B------:R0:W-:Y:S03]  /*6180*/  STL [R1+0x488], R11 ;  /* 0x0004880b01007387 */ /* 0x0001e60000100800 */
[----:B------:R-:W-:Y:S01]  /*6190*/  HFMA2 R30, -RZ, RZ, 0, 0 ;  /* 0x00000000ff1e7431 */ /* 0x000fe200000001ff */
[----:B------:R-:W-:Y:S01]  /*61a0*/  @!P4 MOV R26, R27 ;  /* 0x0000001b001ac202 */ /* 0x000fe20000000f00 */
[----:B------:R1:W5:Y:S04]  /*61b0*/  LDL.LU R4, [R1+0x4c0] ;  /* 0x0004c00001047983 */ /* 0x0003680000300800 */
[----:B------:R-:W5:Y:S01]  /*61c0*/  LDG.E.64 R24, desc[UR10][R24.64] ;  /* 0x0000000a18187981 */ /* 0x000f62000c1e1b00 */
[----:B0-----:R-:W-:Y:S01]  /*61d0*/  HFMA2 R11, -RZ, RZ, 0, 0 ;  /* 0x00000000ff0b7431 */ /* 0x001fe200000001ff */
[----:B------:R-:W-:-:S02]  /*61e0*/  @!P5 MOV R30, R31 ;  /* 0x0000001f001ed202 */ /* 0x000fc40000000f00 */
[----:B------:R1:W5:Y:S01]  /*61f0*/  LDL R27, [R1+0x2c4] ;  /* 0x0002c400011b7983 */ /* 0x0003620000100800 */
[----:B------:R-:W-:Y:S01]  /*6200*/  @!P6 MOV R11, R32 ;  /* 0x00000020000be202 */ /* 0x000fe20000000f00 */
[----:B------:R-:W-:Y:S02]  /*6210*/  HFMA2 R31, -RZ, RZ, 0, 0 ;  /* 0x00000000ff1f7431 */ /* 0x000fe400000001ff */
[----:B------:R1:W5:Y:S01]  /*6220*/  LDL R29, [R1+0x458] ;  /* 0x00045800011d7983 */ /* 0x0003620000100800 */
[----:B------:R-:W-:-:S03]  /*6230*/  HFMA2 R32, -RZ, RZ, 0, 0 ;  /* 0x00000000ff207431 */ /* 0x000fc600000001ff */
[----:B------:R0:W-:Y:S02]  /*6240*/  STL [R1+0x48c], R11 ;  /* 0x00048c0b01007387 */ /* 0x0001e40000100800 */
[----:B0-----:R-:W-:Y:S01]  /*6250*/  HFMA2 R11, -RZ, RZ, 0, 0 ;  /* 0x00000000ff0b7431 */ /* 0x001fe200000001ff */
[----:B------:R-:W-:Y:S02]  /*6260*/  @!P6 MOV R11, R33 ;  /* 0x00000021000be202 */ /* 0x000fe40000000f00 */
[----:B------:R1:W5:Y:S01]  /*6270*/  LDL R33, [R1+0x268] ;  /* 0x0002680001217983 */ /* 0x0003620000100800 */
[----:B--2---:R-:W-:-:S03]  /*6280*/  @!P6 MOV R31, R34 ;  /* 0x00000022001fe202 */ /* 0x004fc60000000f00 */
[----:B------:R0:W-:Y:S01]  /*6290*/  STL.64 [R1+0x208], R34 ;  /* 0x0002082201007387 */ /* 0x0001e20000100a00 */
[----:B------:R-:W-:-:S03]  /*62a0*/  @!P6 MOV R32, R35 ;  /* 0x000000230020e202 */ /* 0x000fc60000000f00 */
[----:B0-----:R1:W5:Y:S04]  /*62b0*/  LDL R34, [R1+0x378] ;  /* 0x0003780001227983 */ /* 0x0013680000100800 */
[----:B------:R1:W5:Y:S04]  /*62c0*/  LDL R35, [R1+0x34c] ;  /* 0x00034c0001237983 */ /* 0x0003680000100800 */
[----:B------:R0:W-:Y:S04]  /*62d0*/  STL.64 [R1+0x1d0], R2 ;  /* 0x0001d00201007387 */ /* 0x0001e80000100a00 */
[----:B0-----:R1:W5:Y:S01]  /*62e0*/  LDL.LU.64 R2, [R1+0x4b8] ;  /* 0x0004b80001027983 */ /* 0x0013620000300a00 */
[----:B------:R-:W-:-:S13]  /*62f0*/  FSETP.GTU.FTZ.AND P0, PT, R10, RZ, PT ;  /* 0x000000ff0a00720b */ /* 0x000fda0003f1c000 */
[----:B------:R-:W-:-:S05]  /*6300*/  VOTEU.ANY UP0, P0 ;  /* 0x0000000000ff7886 */ /* 0x000fca0000000100 */
[----:B------:R-:W0:Y:S01]  /*6310*/  @UP0 LDCU UR5, c[0x0][0x3c0] ;  /* 0x00007800ff0507ac */ /* 0x000e220008000800 */
[----:B------:R-:W-:Y:S01]  /*6320*/  PLOP3.LUT P0, PT, PT, PT, UP0, 0x80, 0x8 ;  /* 0x000000000008781c */ /* 0x000fe20003f0f008 */
[----:B------:R1:W-:-:S12]  /*6330*/  STL.64 [R1+0x1e0], R12 ;  /* 0x0001e00c01007387 */ /* 0x0003d80000100a00 */
[----:B0-----:R-:W-:-:S06]  /*6340*/  @P0 FADD.FTZ R10, R10, UR5 ;  /* 0x000000050a0a0e21 */ /* 0x001fcc0008010000 */
[----:B------:R-:W0:Y:S01]  /*6350*/  @P0 MUFU.RSQ R10, R10 ;  /* 0x0000000a000a0308 */ /* 0x000e220000001400 */
[----:B------:R1:W-:Y:S04]  /*6360*/  STL.64 [R1+0xe8], R14 ;  /* 0x0000e80e01007387 */ /* 0x0003e80000100a00 */
[----:B------:R1:W-:Y:S04]  /*6370*/  STL.64 [R1+0x1e8], R16 ;  /* 0x0001e81001007387 */ /* 0x0003e80000100a00 */
[----:B------:R1:W-:Y:S04]  /*6380*/  STL.64 [R1+0xf0], R18 ;  /* 0x0000f01201007387 */ /* 0x0003e80000100a00 */
[----:B------:R1:W-:Y:S01]  /*6390*/  STL [R1+0x490], R11 ;  /* 0x0004900b01007387 */ /* 0x0003e20000100800 */
[----:B------:R-:W-:Y:S01]  /*63a0*/  UISETP.NE.AND UP1, UPT, UR6, URZ, UPT ;  /* 0x000000ff0600728c */ /* 0x000fe2000bf25270 */
[----:B0-----:R-:W-:-:S02]  /*63b0*/  @P0 R2UR UR5, R10 ;  /* 0x000000000a0502ca */ /* 0x001fc400000e0000 */
[----:B------:R-:W-:Y:S02]  /*63c0*/  CS2R R8, SRZ ;  /* 0x0000000000087805 */ /* 0x000fe4000001ff00 */
[----:B------:R-:W-:Y:S02]  /*63d0*/  CS2R R36, SRZ ;  /* 0x0000000000247805 */ /* 0x000fe4000001ff00 */
[----:B------:R-:W-:Y:S02]  /*63e0*/  @!P1 MOV R8, R12 ;  /* 0x0000000c00089202 */ /* 0x000fe40000000f00 */
[----:B------:R-:W-:Y:S02]  /*63f0*/  @!P1 MOV R9, R13 ;  /* 0x0000000d00099202 */ /* 0x000fe40000000f00 */
[----:B------:R-:W-:Y:S02]  /*6400*/  @!P2 MOV R36, R16 ;  /* 0x000000100024a202 */ /* 0x000fe40000000f00 */
[----:B------:R-:W-:Y:S01]  /*6410*/  @!P2 MOV R37, R17 ;  /* 0x000000110025a202 */ /* 0x000fe20000000f00 */
[----:B------:R-:W-:Y:S01]  /*6420*/  UMOV UR16, 0x3f800000 ;  /* 0x3f80000000107882 */ /* 0x000fe20000000000 */
[----:B------:R-:W-:Y:S01]  /*6430*/  @UP0 UMOV UR16, UR5 ;  /* 0x0000000500100c82 */ /* 0x000fe20008000000 */
[----:B-1----:R-:W-:Y:S05]  /*6440*/  BRA.U UP1, `(.L_x_1415) ;  /* 0x0000002501087547 */ /* 0x002fea000b800000 */
[----:B------:R-:W2:Y:S04]  /*6450*/  LDL.LU R11, [R1+0x2f4] ;  /* 0x0002f400010b7983 */ /* 0x000ea80000300800 */
[----:B------:R-:W3:Y:S04]  /*6460*/  LDL.LU R12, [R1+0x2fc] ;  /* 0x0002fc00010c7983 */ /* 0x000ee80000300800 */
[----:B------:R-:W4:Y:S04]  /*6470*/  LDL.LU R15, [R1+0x26c] ;  /* 0x00026c00010f7983 */ /* 0x000f280000300800 */
[----:B------:R-:W4:Y:S04]  /*6480*/  LDL.LU R13, [R1+0x39c] ;  /* 0x00039c00010d7983 */ /* 0x000f280000300800 */
[----:B------:R0:W-:Y:S04]  /*6490*/  STL [R1+0x4c8], R32 ;  /* 0x0004c82001007387 */ /* 0x0001e80000100800 */
[----:B------:R-:W4:Y:S04]  /*64a0*/  LDL.LU R16, [R1+0x278] ;  /* 0x0002780001107983 */ /* 0x000f280000300800 */
[----:B------:R-:W4:Y:S04]  /*64b0*/  LDL.LU R19, [R1+0x38c] ;  /* 0x00038c0001137983 */ /* 0x000f280000300800 */
[----:B0-----:R-:W4:Y:S04]  /*64c0*/  LDL.LU R32, [R1+0x324] ;  /* 0x0003240001207983 */ /* 0x001f280000300800 */
[----:B------:R-:W4:Y:S04]  /*64d0*/  LDL.LU R18, [R1+0x298] ;  /* 0x0002980001127983 */ /* 0x000f280000300800 */
[----:B-----5:R0:W-:Y:S04]  /*64e0*/  STL [R1+0x4ac], R0 ;  /* 0x0004ac0001007387 */ /* 0x0201e80000100800 */
[----:B0-----:R-:W4:Y:S04]  /*64f0*/  LDL.LU R0, [R1+0x29c] ;  /* 0x00029c0001007983 */ /* 0x001f280000300800 */
[----:B------:R0:W-:Y:S04]  /*6500*/  STL [R1+0x4b4], R3 ;  /* 0x0004b40301007387 */ /* 0x0001e80000100800 */
[----:B------:R1:W-:Y:S04]  /*6510*/  STL [R1+0x4bc], R5 ;  /* 0x0004bc0501007387 */ /* 0x0003e80000100800 */
[----:B0-----:R-:W4:Y:S04]  /*6520*/  LDL.LU R3, [R1+0x27c] ;  /* 0x00027c0001037983 */ /* 0x001f280000300800 */
[----:B-1----:R-:W4:Y:S01]  /*6530*/  LDL.LU R5, [R1+0x264] ;  /* 0x0002640001057983 */ /* 0x002f220000300800 */
[----:B------:R-:W-:-:S03]  /*6540*/  FMUL.FTZ R14, R25, R33 ;  /* 0x00000021190e7220 */ /* 0x000fc60000410000 */
[----:B------:R0:W-:Y:S04]  /*6550*/  STL [R1+0x4c4], R7 ;  /* 0x0004c40701007387 */ /* 0x0001e80000100800 */
[----:B------:R1:W-:Y:S04]  /*6560*/  STL [R1+0x4b0], R2 ;  /* 0x0004b00201007387 */ /* 0x0003e80000100800 */
[----:B0-----:R-:W4:Y:S04]  /*6570*/  LDL.LU R7, [R1+0x3bc] ;  /* 0x0003bc0001077983 */ /* 0x001f280000300800 */
[----:B-1----:R-:W4:Y:S04]  /*6580*/  LDL.LU R2, [R1+0x3b8] ;  /* 0x0003b80001027983 */ /* 0x002f280000300800 */
[----:B------:R0:W-:Y:S04]  /*6590*/  STL [R1+0x4c0], R6 ;  /* 0x0004c00601007387 */ /* 0x0001e80000100800 */
[----:B------:R1:W-:Y:S04]  /*65a0*/  STL [R1+0x4b8], R4 ;  /* 0x0004b80401007387 */ /* 0x0003e80000100800 */
[----:B0-----:R-:W4:Y:S04]  /*65b0*/  LDL.LU R6, [R1+0x2cc] ;  /* 0x0002cc0001067983 */ /* 0x001f280000300800 */
[----:B-1----:R-:W4:Y:S01]  /*65c0*/  LDL.LU R4, [R1+0x2c8] ;  /* 0x0002c80001047983 */ /* 0x002f220000300800 */
[----:B--2---:R-:W-:Y:S01]  /*65d0*/  FADD.FTZ R11, R11, -UR28 ;  /* 0x8000001c0b0b7e21 */ /* 0x004fe20008010000 */
[----:B---3--:R-:W-:-:S03]  /*65e0*/  FADD.FTZ R10, R12, -UR28 ;  /* 0x8000001c0c0a7e21 */ /* 0x008fc60008010000 */
[----:B------:R-:W-:Y:S01]  /*65f0*/  FMUL.FTZ R11, R11, UR16 ;  /* 0x000000100b0b7c20 */ /* 0x000fe20008410000 */
[----:B----4-:R-:W-:Y:S01]  /*6600*/  FMUL.FTZ R12, R24, R15 ;  /* 0x0000000f180c7220 */ /* 0x010fe20000410000 */
[----:B------:R-:W-:Y:S01]  /*6610*/  FMUL.FTZ R10, R10, UR16 ;  /* 0x000000100a0a7c20 */ /* 0x000fe20008410000 */
[----:B------:R-:W-:Y:S02]  /*6620*/  MOV R17, R13 ;  /* 0x0000000d00117202 */ /* 0x000fe40000000f00 */
[----:B------:R-:W-:Y:S01]  /*6630*/  FADD.FTZ R13, RZ, R12 ;  /* 0x0000000cff0d7221 */ /* 0x000fe20000010000 */
[----:B------:R-:W-:-:S03]  /*6640*/  FFMA.FTZ R12, R11, R12, RZ ;  /* 0x0000000c0b0c7223 */ /* 0x000fc600000100ff */
[----:B------:R-:W-:Y:S01]  /*6650*/  FADD.FTZ R13, R14, R13 ;  /* 0x0000000d0e0d7221 */ /* 0x000fe20000010000 */
[----:B------:R-:W-:Y:S01]  /*6660*/  FFMA.FTZ R12, R10, R14, R12 ;  /* 0x0000000e0a0c7223 */ /* 0x000fe2000001000c */
[----:B------:R-:W-:Y:S01]  /*6670*/  FFMA.FTZ R11, R11, R15, RZ ;  /* 0x0000000f0b0b7223 */ /* 0x000fe200000100ff */
[----:B------:R-:W-:Y:S01]  /*6680*/  FADD.FTZ R15, RZ, R15 ;  /* 0x0000000fff0f7221 */ /* 0x000fe20000010000 */
[----:B------:R-:W-:-:S04]  /*6690*/  FADD.FTZ R14, R32, -UR28 ;  /* 0x8000001c200e7e21 */ /* 0x000fc80008010000 */
[----:B------:R-:W-:Y:S01]  /*66a0*/  FMUL.FTZ R14, R14, UR16 ;  /* 0x000000100e0e7c20 */ /* 0x000fe20008410000 */
[----:B------:R-:W-:-:S03]  /*66b0*/  FADD.FTZ R15, R15, R16 ;  /* 0x000000100f0f7221 */ /* 0x000fc60000010000 */
[-C--:B------:R-:W-:Y:S01]  /*66c0*/  FFMA.FTZ R11, R14, R16.reuse, R11 ;  /* 0x000000100e0b7223 */ /* 0x080fe2000001000b */
[----:B------:R-:W-:Y:S01]  /*66d0*/  FMUL.FTZ R16, R24, R16 ;  /* 0x0000001018107220 */ /* 0x000fe20000410000 */
[----:B------:R-:W-:-:S03]  /*66e0*/  MOV R32, R19 ;  /* 0x0000001300207202 */ /* 0x000fc60000000f00 */
[----:B------:R-:W-:Y:S01]  /*66f0*/  FFMA.FTZ R12, R14, R16, R12 ;  /* 0x000000100e0c7223 */ /* 0x000fe2000001000c */
[----:B------:R-:W-:Y:S01]  /*6700*/  FADD.FTZ R14, R35, -UR28 ;  /* 0x8000001c230e7e21 */ /* 0x000fe20008010000 */
[----:B------:R-:W-:Y:S01]  /*6710*/  MOV R19, R17 ;  /* 0x0000001100137202 */ /* 0x000fe20000000f00 */
[----:B------:R-:W-:Y:S01]  /*6720*/  FFMA.FTZ R10, R10, R33, RZ ;  /* 0x000000210a0a7223 */ /* 0x000fe200000100ff */
[----:B------:R-:W-:Y:S01]  /*6730*/  FADD.FTZ R17, RZ, R33 ;  /* 0x00000021ff117221 */ /* 0x000fe20000010000 */
[----:B------:R-:W-:Y:S01]  /*6740*/  FMUL.FTZ R14, R14, UR16 ;  /* 0x000000100e0e7c20 */ /* 0x000fe20008410000 */
[----:B------:R-:W-:Y:S01]  /*6750*/  FADD.FTZ R13, R13, R16 ;  /* 0x000000100d0d7221 */ /* 0x000fe20000010000 */
[----:B------:R-:W-:Y:S01]  /*6760*/  FADD.FTZ R15, R15, R0 ;  /* 0x000000000f0f7221 */ /* 0x000fe20000010000 */
[----:B------:R-:W-:Y:S01]  /*6770*/  FADD.FTZ R17, R17, R18 ;  /* 0x0000001211117221 */ /* 0x000fe20000010000 */
[CC--:B------:R-:W-:Y:S01]  /*6780*/  FFMA.FTZ R10, R14.reuse, R18.reuse, R10 ;  /* 0x000000120e0a7223 */ /* 0x0c0fe2000001000a */
[----:B------:R-:W-:Y:S01]  /*6790*/  FMUL.FTZ R18, R25, R18 ;  /* 0x0000001219127220 */ /* 0x000fe20000410000 */
[----:B------:R-:W2:Y:S03]  /*67a0*/  LDL.LU R33, [R1+0x2f8] ;  /* 0x0002f80001217983 */ /* 0x000ea60000300800 */
[----:B------:R-:W-:Y:S01]  /*67b0*/  FFMA.FTZ R12, R14, R18, R12 ;  /* 0x000000120e0c7223 */ /* 0x000fe2000001000c */
[----:B------:R-:W-:Y:S01]  /*67c0*/  FADD.FTZ R14, R34, -UR28 ;  /* 0x8000001c220e7e21 */ /* 0x000fe20008010000 */
[----:B------:R-:W-:Y:S01]  /*67d0*/  FADD.FTZ R13, R18, R13 ;  /* 0x0000000d120d7221 */ /* 0x000fe20000010000 */
[----:B------:R-:W3:Y:S02]  /*67e0*/  LDL.LU R34, [R1+0x2e4] ;  /* 0x0002e40001227983 */ /* 0x000ee40000300800 */
[----:B------:R-:W-:Y:S01]  /*67f0*/  FMUL.FTZ R16, R14, UR16 ;  /* 0x000000100e107c20 */ /* 0x000fe20008410000 */
[-C--:B------:R-:W-:Y:S01]  /*6800*/  FMUL.FTZ R14, R24, R0.reuse ;  /* 0x00000000180e7220 */ /* 0x080fe20000410000 */
[----:B------:R-:W-:Y:S01]  /*6810*/  FADD.FTZ R18, R19, -UR28 ;  /* 0x8000001c13127e21 */ /* 0x000fe20008010000 */
[----:B------:R-:W4:Y:S01]  /*6820*/  LDL.LU R35, [R1+0x2f0] ;  /* 0x0002f00001237983 */ /* 0x000f220000300800 */
[C---:B------:R-:W-:Y:S01]  /*6830*/  FFMA.FTZ R11, R16.reuse, R0, R11 ;  /* 0x00000000100b7223 */ /* 0x040fe2000001000b */
[----:B------:R-:W-:Y:S01]  /*6840*/  FFMA.FTZ R12, R16, R14, R12 ;  /* 0x0000000e100c7223 */ /* 0x000fe2000001000c */
[----:B------:R-:W-:Y:S01]  /*6850*/  FADD.FTZ R16, R32, -UR28 ;  /* 0x8000001c20107e21 */ /* 0x000fe20008010000 */
[----:B------:R-:W-:Y:S01]  /*6860*/  FADD.FTZ R13, R13, R14 ;  /* 0x0000000e0d0d7221 */ /* 0x000fe20000010000 */
[----:B------:R-:W-:Y:S01]  /*6870*/  FMUL.FTZ R14, R25, R3 ;  /* 0x00000003190e7220 */ /* 0x000fe20000410000 */
[----:B------:R-:W-:Y:S01]  /*6880*/  FMUL.FTZ R18, R18, UR16 ;  /* 0x0000001012127c20 */ /* 0x000fe20008410000 */
[----:B------:R-:W-:Y:S01]  /*6890*/  FMUL.FTZ R16, R16, UR16 ;  /* 0x0000001010107c20 */ /* 0x000fe20008410000 */
[----:B------:R-:W-:Y:S01]  /*68a0*/  FADD.FTZ R15, R15, R5 ;  /* 0x000000050f0f7221 */ /* 0x000fe20000010000 */
[----:B------:R-:W2:Y:S01]  /*68b0*/  LDL.LU R32, [R1+0x3d8] ;  /* 0x0003d80001207983 */ /* 0x000ea20000300800 */
[----:B------:R-:W-:Y:S01]  /*68c0*/  FFMA.FTZ R11, R18, R5, R11 ;  /* 0x00000005120b7223 */ /* 0x000fe2000001000b */
[C---:B------:R-:W-:Y:S01]  /*68d0*/  FFMA.FTZ R10, R16.reuse, R3, R10 ;  /* 0x00000003100a7223 */ /* 0x040fe2000001000a */
[----:B------:R-:W-:Y:S01]  /*68e0*/  FFMA.FTZ R12, R16, R14, R12 ;  /* 0x0000000e100c7223 */ /* 0x000fe2000001000c */
[----:B------:R-:W-:Y:S01]  /*68f0*/  FMUL.FTZ R16, R24, R5 ;  /* 0x0000000518107220 */ /* 0x000fe20000410000 */
[----:B------:R-:W4:Y:S04]  /*6900*/  LDL.LU R19, [R1+0x3dc] ;  /* 0x0003dc0001137983 */ /* 0x000f280000300800 */
[----:B------:R-:W3:Y:S01]  /*6910*/  LDL.LU R5, [R1+0x400] ;  /* 0x0004000001057983 */ /* 0x000ee20000300800 */
[----:B------:R-:W-:Y:S01]  /*6920*/  FADD.FTZ R13, R14, R13 ;  /* 0x0000000d0e0d7221 */ /* 0x000fe20000010000 */
[----:B------:R-:W-:Y:S01]  /*6930*/  FADD.FTZ R14, R7, -UR28 ;  /* 0x8000001c070e7e21 */ /* 0x000fe20008010000 */
[----:B------:R-:W-:Y:S01]  /*6940*/  FFMA.FTZ R12, R18, R16, R12 ;  /* 0x00000010120c7223 */ /* 0x000fe2000001000c */
[----:B------:R-:W4:Y:S01]  /*6950*/  LDL.LU R7, [R1+0x404] ;  /* 0x0004040001077983 */ /* 0x000f220000300800 */
[----:B------:R-:W-:Y:S01]  /*6960*/  FADD.FTZ R17, R17, R3 ;  /* 0x0000000311117221 */ /* 0x000fe20000010000 */
[----:B------:R-:W-:-:S02]  /*6970*/  FADD.FTZ R18, R2, -UR28 ;  /* 0x8000001c02127e21 */ /* 0x000fc40008010000 */
[----:B------:R-:W4:Y:S01]  /*6980*/  LDL.LU R3, [R1+0x2e0] ;  /* 0x0002e00001037983 */ /* 0x000f220000300800 */
[----:B------:R-:W-:Y:S01]  /*6990*/  FADD.FTZ R13, R13, R16 ;  /* 0x000000100d0d7221 */ /* 0x000fe20000010000 */
[----:B------:R-:W-:Y:S01]  /*69a0*/  FMUL.FTZ R18, R18, UR16 ;  /* 0x0000001012127c20 */ /* 0x000fe20008410000 */
[----:B------:R-:W-:Y:S01]  /*69b0*/  FMUL.FTZ R14, R14, UR16 ;  /* 0x000000100e0e7c20 */ /* 0x000fe20008410000 */
[----:B------:R-:W4:Y:S01]  /*69c0*/  LDL.LU R0, [R1+0x308] ;  /* 0x0003080001007983 */ /* 0x000f220000300800 */
[-C--:B------:R-:W-:Y:S01]  /*69d0*/  FMUL.FTZ R16, R25, R6.reuse ;  /* 0x0000000619107220 */ /* 0x080fe20000410000 */
[C---:B------:R-:W-:Y:S01]  /*69e0*/  FFMA.FTZ R10, R18.reuse, R6, R10 ;  /* 0x00000006120a7223 */ /* 0x040fe2000001000a */
[----:B------:R-:W-:Y:S01]  /*69f0*/  FADD.FTZ R17, R17, R6 ;  /* 0x0000000611117221 */ /* 0x000fe20000010000 */
[----:B------:R-:W4:Y:S01]  /*6a00*/  LDL.LU R2, [R1+0x30c] ;  /* 0x00030c0001027983 */ /* 0x000f220000300800 */
[----:B------:R-:W-:Y:S01]  /*6a10*/  FFMA.FTZ R12, R18, R16, R12 ;  /* 0x00000010120c7223 */ /* 0x000fe2000001000c */
[----:B------:R-:W-:Y:S01]  /*6a20*/  FADD.FTZ R18, R16, R13 ;  /* 0x0000000d10127221 */ /* 0x000fe20000010000 */
[-C--:B------:R-:W-:Y:S01]  /*6a30*/  FMUL.FTZ R16, R24, R4.reuse ;  /* 0x0000000418107220 */ /* 0x080fe20000410000 */
[C---:B------:R-:W-:Y:S01]  /*6a40*/  FFMA.FTZ R11, R14.reuse, R4, R11 ;  /* 0x000000040e0b7223 */ /* 0x040fe2000001000b */
[----:B------:R-:W4:Y:S02]  /*6a50*/  LDL.LU R6, [R1+0x418] ;  /* 0x0004180001067983 */ /* 0x000f240000300800 */
[----:B------:R-:W-:Y:S01]  /*6a60*/  FFMA.FTZ R12, R14, R16, R12 ;  /* 0x000000100e0c7223 */ /* 0x000fe2000001000c */
[----:B--2---:R-:W-:-:S02]  /*6a70*/  FADD.FTZ R13, R32, -UR28 ;  /* 0x8000001c200d7e21 */ /* 0x004fc40008010000 */
[----:B------:R-:W2:Y:S01]  /*6a80*/  LDL.LU R32, [R1+0x428] ;  /* 0x0004280001207983 */ /* 0x000ea20000300800 */
[----:B---3--:R-:W-:-:S03]  /*6a90*/  FADD.FTZ R14, R5, -UR28 ;  /* 0x8000001c050e7e21 */ /* 0x008fc60008010000 */
[----:B------:R-:W3:Y:S01]  /*6aa0*/  LDL.LU R5, [R1+0x41c] ;  /* 0x00041c0001057983 */ /* 0x000ee20000300800 */
[----:B------:R-:W-:Y:S01]  /*6ab0*/  FADD.FTZ R18, R18, R16 ;  /* 0x0000001012127221 */ /* 0x000fe20000010000 */
[----:B------:R-:W-:Y:S01]  /*6ac0*/  FMUL.FTZ R16, R25, R34 ;  /* 0x0000002219107220 */ /* 0x000fe20000410000 */
[----:B------:R-:W-:Y:S01]  /*6ad0*/  FMUL.FTZ R13, R13, UR16 ;  /* 0x000000100d0d7c20 */ /* 0x000fe20008410000 */
[----:B----4-:R-:W-:-:S03]  /*6ae0*/  FADD.FTZ R19, R19, -UR28 ;  /* 0x8000001c13137e21 */ /* 0x010fc60008010000 */
[C---:B------:R-:W-:Y:S01]  /*6af0*/  FFMA.FTZ R12, R13.reuse, R16, R12 ;  /* 0x000000100d0c7223 */ /* 0x040fe2000001000c */
[----:B------:R-:W-:Y:S01]  /*6b00*/  FFMA.FTZ R10, R13, R34, R10 ;  /* 0x000000220d0a7223 */ /* 0x000fe2000001000a */
[----:B------:R-:W-:Y:S01]  /*6b10*/  FADD.FTZ R13, R7, -UR28 ;  /* 0x8000001c070d7e21 */ /* 0x000fe20008010000 */
[----:B------:R-:W-:Y:S01]  /*6b20*/  FADD.FTZ R18, R16, R18 ;  /* 0x0000001210127221 */ /* 0x000fe20000010000 */
[----:B------:R-:W4:Y:S01]  /*6b30*/  LDL.LU R7, [R1+0x410] ;  /* 0x0004100001077983 */ /* 0x000f220000300800 */
[----:B------:R-:W-:Y:S01]  /*6b40*/  FMUL.FTZ R16, R24, R3 ;  /* 0x0000000318107220 */ /* 0x000fe20000410000 */
[----:B------:R-:W-:Y:S01]  /*6b50*/  FMUL.FTZ R19, R19, UR16 ;  /* 0x0000001013137c20 */ /* 0x000fe20008410000 */
[----:B------:R-:W-:Y:S01]  /*6b60*/  FADD.FTZ R15, R15, R4 ;  /* 0x000000040f0f7221 */ /* 0x000fe20000010000 */
[----:B------:R-:W-:Y:S01]  /*6b70*/  FMUL.FTZ R14, R14, UR16 ;  /* 0x000000100e0e7c20 */ /* 0x000fe20008410000 */
[----:B------:R-:W-:Y:S01]  /*6b80*/  FADD.FTZ R18, R18, R16 ;  /* 0x0000001012127221 */ /* 0x000fe20000010000 */
[----:B------:R-:W-:Y:S01]  /*6b90*/  FFMA.FTZ R12, R19, R16, R12 ;  /* 0x00000010130c7223 */ /* 0x000fe2000001000c */
[----:B------:R-:W-:Y:S01]  /*6ba0*/  FMUL.FTZ R16, R25, R33 ;  /* 0x0000002119107220 */ /* 0x000fe20000410000 */
[----:B------:R-:W4:Y:S01]  /*6bb0*/  LDL.LU R4, [R1+0x320] ;  /* 0x0003200001047983 */ /* 0x000f220000300800 */
[----:B------:R-:W-:Y:S01]  /*6bc0*/  FMUL.FTZ R13, R13, UR16 ;  /* 0x000000100d0d7c20 */ /* 0x000fe20008410000 */
[----:B------:R-:W-:Y:S01]  /*6bd0*/  FADD.FTZ R15, R15, R3 ;  /* 0x000000030f0f7221 */ /* 0x000fe20000010000 */
[----:B------:R-:W-:Y:S01]  /*6be0*/  FADD.FTZ R18, R16, R18 ;  /* 0x0000001210127221 */ /* 0x000fe20000010000 */
[----:B------:R-:W-:Y:S01]  /*6bf0*/  FFMA.FTZ R12, R14, R16, R12 ;  /* 0x000000100e0c7223 */ /* 0x000fe2000001000c */
[----:B------:R-:W-:Y:S01]  /*6c00*/  FMUL.FTZ R16, R24, R35 ;  /* 0x0000002318107220 */ /* 0x000fe20000410000 */
[----:B------:R-:W-:-:S02]  /*6c10*/  FFMA.FTZ R11, R19, R3, R11 ;  /* 0x00000003130b7223 */ /* 0x000fc4000001000b */
[----:B------:R-:W4:Y:S01]  /*6c20*/  LDL.LU R3, [R1+0x330] ;  /* 0x0003300001037983 */ /* 0x000f220000300800 */
[C---:B------:R-:W-:Y:S01]  /*6c30*/  FFMA.FTZ R12, R13.reuse, R16, R12 ;  /* 0x000000100d0c7223 */ /* 0x040fe2000001000c */
[----:B------:R-:W-:Y:S01]  /*6c40*/  FFMA.FTZ R11, R13, R35, R11 ;  /* 0x000000230d0b7223 */ /* 0x000fe2000001000b */
[----:B--2---:R-:W-:Y:S02]  /*6c50*/  FADD.FTZ R19, R32, -UR28 ;  /* 0x8000001c20137e21 */ /* 0x004fe40008010000 */
[----:B------:R-:W2:Y:S01]  /*6c60*/  LDL.LU R32, [R1+0x414] ;  /* 0x0004140001207983 */ /* 0x000ea20000300800 */
[----:B---3--:R-:W-:-:S03]  /*6c70*/  FADD.FTZ R13, R5, -UR28 ;  /* 0x8000001c050d7e21 */ /* 0x008fc60008010000 */
[----:B------:R-:W3:Y:S01]  /*6c80*/  LDL.LU R5, [R1+0x40c] ;  /* 0x00040c0001057983 */ /* 0x000ee20000300800 */
[----:B------:R-:W-:Y:S01]  /*6c90*/  FADD.FTZ R18, R18, R16 ;  /* 0x0000001012127221 */ /* 0x000fe20000010000 */
[----:B------:R-:W-:Y:S01]  /*6ca0*/  FADD.FTZ R17, R17, R34 ;  /* 0x0000002211117221 */ /* 0x000fe20000010000 */
[----:B------:R-:W-:Y:S01]  /*6cb0*/  FMUL.FTZ R16, R25, R0 ;  /* 0x0000000019107220 */ /* 0x000fe20000410000 */
[----:B------:R-:W-:Y:S01]  /*6cc0*/  FMUL.FTZ R19, R19, UR16 ;  /* 0x0000001013137c20 */ /* 0x000fe20008410000 */
[----:B------:R-:W-:Y:S01]  /*6cd0*/  FFMA.FTZ R10, R14, R33, R10 ;  /* 0x000000210e0a7223 */ /* 0x000fe2000001000a */
[----:B------:R-:W3:Y:S01]  /*6ce0*/  LDL.LU R34, [R1+0x334] ;  /* 0x0003340001227983 */ /* 0x000ee20000300800 */
[----:B------:R-:W-:Y:S01]  /*6cf0*/  FADD.FTZ R14, R6, -UR28 ;  /* 0x8000001c060e7e21 */ /* 0x000fe20008010000 */
[C---:B------:R-:W-:Y:S01]  /*6d00*/  FFMA.FTZ R12, R19.reuse, R16, R12 ;  /* 0x00000010130c7223 */ /* 0x040fe2000001000c */
[----:B------:R-:W-:Y:S01]  /*6d10*/  FFMA.FTZ R10, R19, R0, R10 ;  /* 0x00000000130a7223 */ /* 0x000fe2000001000a */
[----:B------:R-:W3:Y:S01]  /*6d20*/  LDL.LU R6, [R1+0x408] ;  /* 0x0004080001067983 */ /* 0x000ee20000300800 */
[----:B----4-:R-:W-:Y:S01]  /*6d30*/  FADD.FTZ R19, R7, -UR28 ;  /* 0x8000001c07137e21 */ /* 0x010fe20008010000 */
[----:B------:R-:W-:-:S02]  /*6d40*/  FADD.FTZ R18, R16, R18 ;  /* 0x0000001210127221 */ /* 0x000fc40000010000 */
[----:B------:R-:W4:Y:S01]  /*6d50*/  LDL.LU R7, [R1+0x3f0] ;  /* 0x0003f00001077983 */ /* 0x000f220000300800 */
[----:B------:R-:W-:Y:S01]  /*6d60*/  FADD.FTZ R17, R17, R33 ;  /* 0x0000002111117221 */ /* 0x000fe20000010000 */
[----:B------:R-:W-:Y:S01]  /*6d70*/  FMUL.FTZ R16, R24, R2 ;  /* 0x0000000218107220 */ /* 0x000fe20000410000 */
[----:B------:R-:W-:Y:S01]  /*6d80*/  FMUL.FTZ R14, R14, UR16 ;  /* 0x000000100e0e7c20 */ /* 0x000fe20008410000 */
[----:B------:R-:W4:Y:S01]  /*6d90*/  LDL.LU R33, [R1+0x348] ;  /* 0x0003480001217983 */ /* 0x000f220000300800 */
[----:B------:R-:W-:Y:S01]  /*6da0*/  FADD.FTZ R15, R15, R35 ;  /* 0x000000230f0f7221 */ /* 0x000fe20000010000 */
[----:B------:R-:W-:Y:S01]  /*6db0*/  FADD.FTZ R18, R18, R16 ;  /* 0x0000001012127221 */ /* 0x000fe20000010000 */
[----:B------:R-:W-:Y:S01]  /*6dc0*/  FFMA.FTZ R12, R14, R16, R12 ;  /* 0x000000100e0c7223 */ /* 0x000fe2000001000c */
[----:B------:R-:W-:Y:S01]  /*6dd0*/  FMUL.FTZ R16, R25, R4 ;  /* 0x0000000419107220 */ /* 0x000fe20000410000 */
[----:B------:R-:W-:Y:S01]  /*6de0*/  FMUL.FTZ R13, R13, UR16 ;  /* 0x000000100d0d7c20 */ /* 0x000fe20008410000 */
[----:B------:R-:W4:Y:S01]  /*6df0*/  LDL.LU R35, [R1+0x358] ;  /* 0x0003580001237983 */ /* 0x000f220000300800 */
[----:B------:R-:W-:Y:S01]  /*6e00*/  FADD.FTZ R17, R17, R0 ;  /* 0x0000000011117221 */ /* 0x000fe20000010000 */
[----:B------:R-:W-:Y:S01]  /*6e10*/  FADD.FTZ R18, R16, R18 ;  /* 0x0000001210127221 */ /* 0x000fe20000010000 */
[----:B------:R-:W-:Y:S01]  /*6e20*/  FFMA.FTZ R12, R13, R16, R12 ;  /* 0x000000100d0c7223 */ /* 0x000fe2000001000c */
[-C--:B------:R-:W-:Y:S01]  /*6e30*/  FMUL.FTZ R16, R24, R3.reuse ;  /* 0x0000000318107220 */ /* 0x080fe20000410000 */
[----:B------:R-:W-:Y:S01]  /*6e40*/  FMUL.FTZ R19, R19, UR16 ;  /* 0x0000001013137c20 */ /* 0x000fe20008410000 */
[----:B------:R-:W-:Y:S01]  /*6e50*/  FFMA.FTZ R11, R14, R2, R11 ;  /* 0x000000020e0b7223 */ /* 0x000fe2000001000b */
[----:B------:R-:W4:Y:S02]  /*6e60*/  LDL.LU R0, [R1+0x35c] ;  /* 0x00035c0001007983 */ /* 0x000f240000300800 */
[C---:B------:R-:W-:Y:S01]  /*6e70*/  FFMA.FTZ R12, R19.reuse, R16, R12 ;  /* 0x00000010130c7223 */ /* 0x040fe2000001000c */
[----:B------:R-:W-:Y:S01]  /*6e80*/  FFMA.FTZ R11, R19, R3, R11 ;  /* 0x00000003130b7223 */ /* 0x000fe2000001000b */
[----:B------:R-:W-:Y:S01]  /*6e90*/  FADD.FTZ R17, R17, R4 ;  /* 0x0000000411117221 */ /* 0x000fe20000010000 */
[----:B------:R-:W-:-:S02]  /*6ea0*/  FFMA.FTZ R10, R13, R4, R10 ;  /* 0x000000040d0a7223 */ /* 0x000fc4000001000a */
[----:B------:R-:W4:Y:S01]  /*6eb0*/  LDL.LU R4, [R1+0x3e0] ;  /* 0x0003e00001047983 */ /* 0x000f220000300800 */
[----:B--2---:R-:W-:-:S03]  /*6ec0*/  FADD.FTZ R14, R32, -UR28 ;  /* 0x8000001c200e7e21 */ /* 0x004fc60008010000 */
[----:B------:R-:W2:Y:S01]  /*6ed0*/  LDL.LU R32, [R1+0x3f4] ;  /* 0x0003f40001207983 */ /* 0x000ea20000300800 */
[----:B---3--:R-:W-:-:S03]  /*6ee0*/  FADD.FTZ R19, R5, -UR28 ;  /* 0x8000001c05137e21 */ /* 0x008fc60008010000 */
[----:B------:R-:W3:Y:S01]  /*6ef0*/  LDL.LU R5, [R1+0x3e4] ;  /* 0x0003e40001057983 */ /* 0x000ee20000300800 */
[----:B------:R-:W-:Y:S01]  /*6f00*/  FADD.FTZ R15, R15, R2 ;  /* 0x000000020f0f7221 */ /* 0x000fe20000010000 */
[----:B------:R-:W-:Y:S01]  /*6f10*/  FADD.FTZ R18, R18, R16 ;  /* 0x0000001012127221 */ /* 0x000fe20000010000 */
[----:B------:R-:W-:Y:S01]  /*6f20*/  FMUL.FTZ R14, R14, UR16 ;  /* 0x000000100e0e7c20 */ /* 0x000fe20008410000 */
[----:B------:R-:W3:Y:S01]  /*6f30*/  LDL.LU R2, [R1+0x36c] ;  /* 0x00036c0001027983 */ /* 0x000ee20000300800 */
[-C--:B------:R-:W-:Y:S02]  /*6f40*/  FMUL.FTZ R16, R25, R34.reuse ;  /* 0x0000002219107220 */ /* 0x080fe40000410000 */
[----:B------:R-:W-:Y:S01]  /*6f50*/  FFMA.FTZ R10, R14, R34, R10 ;  /* 0x000000220e0a7223 */ /* 0x000fe2000001000a */
[----:B------:R-:W-:Y:S01]  /*6f60*/  FADD.FTZ R13, R6, -UR28 ;  /* 0x8000001c060d7e21 */ /* 0x000fe20008010000 */
[----:B------:R-:W-:Y:S01]  /*6f70*/  FFMA.FTZ R12, R14, R16, R12 ;  /* 0x000000100e0c7223 */ /* 0x000fe2000001000c */
[----:B------:R-:W3:Y:S01]  /*6f80*/  LDL.LU R6, [R1+0x37c] ;  /* 0x00037c0001067983 */ /* 0x000ee20000300800 */
[----:B----4-:R-:W-:Y:S01]  /*6f90*/  FADD.FTZ R14, R7, -UR28 ;  /* 0x8000001c070e7e21 */ /* 0x010fe20008010000 */
[----:B------:R-:W-:-:S02]  /*6fa0*/  FADD.FTZ R18, R16, R18 ;  /* 0x0000001210127221 */ /* 0x000fc40000010000 */
[----:B------:R-:W4:Y:S01]  /*6fb0*/  LDL.LU R7, [R1+0x3d0] ;  /* 0x0003d00001077983 */ /* 0x000f220000300800 */
[----:B------:R-:W-:Y:S01]  /*6fc0*/  FMUL.FTZ R13, R13, UR16 ;  /* 0x000000100d0d7c20 */ /* 0x000fe20008410000 */
[----:B------:R-:W-:Y:S01]  /*6fd0*/  FMUL.FTZ R16, R24, R33 ;  /* 0x0000002118107220 */ /* 0x000fe20000410000 */
[----:B------:R-:W-:Y:S02]  /*6fe0*/  FADD.FTZ R15, R15, R3 ;  /* 0x000000030f0f7221 */ /* 0x000fe40000010000 */
[----:B------:R-:W4:Y:S01]  /*6ff0*/  LDL.LU R3, [R1+0x388] ;  /* 0x0003880001037983 */ /* 0x000f220000300800 */
[----:B------:R-:W-:Y:S01]  /*7000*/  FADD.FTZ R18, R18, R16 ;  /* 0x0000001012127221 */ /* 0x000fe20000010000 */
[----:B------:R-:W-:Y:S01]  /*7010*/  FFMA.FTZ R12, R13, R16, R12 ;  /* 0x000000100d0c7223 */ /* 0x000fe2000001000c */
[----:B------:R-:W-:Y:S01]  /*7020*/  FMUL.FTZ R16, R25, R35 ;  /* 0x0000002319107220 */ /* 0x000fe20000410000 */
[----:B------:R-:W-:Y:S01]  /*7030*/  FMUL.FTZ R19, R19, UR16 ;  /* 0x0000001013137c20 */ /* 0x000fe20008410000 */
[----:B------:R-:W-:Y:S01]  /*7040*/  FADD.FTZ R17, R17, R34 ;  /* 0x0000002211117221 */ /* 0x000fe20000010000 */
[----:B------:R-:W-:Y:S01]  /*7050*/  FMUL.FTZ R14, R14, UR16 ;  /* 0x000000100e0e7c20 */ /* 0x000fe20008410000 */
[----:B------:R-:W-:Y:S01]  /*7060*/  FADD.FTZ R18, R16, R18 ;  /* 0x0000001210127221 */ /* 0x000fe20000010000 */
[----:B------:R-:W-:Y:S01]  /*7070*/  FFMA.FTZ R12, R19, R16, R12 ;  /* 0x00000010130c7223 */ /* 0x000fe2000001000c */
[----:B------:R-:W-:Y:S01]  /*7080*/  FFMA.FTZ R11, R13, R33, R11 ;  /* 0x000000210d0b7223 */ /* 0x000fe2000001000b */
[-C--:B------:R-:W-:Y:S01]  /*7090*/  FMUL.FTZ R16, R24, R0.reuse ;  /* 0x0000000018107220 */ /* 0x080fe20000410000 */
[----:B------:R-:W4:Y:S02]  /*70a0*/  LDL.LU R34, [R1+0x398] ;  /* 0x0003980001227983 */ /* 0x000f240000300800 */
[C---:B------:R-:W-:Y:S01]  /*70b0*/  FFMA.FTZ R11, R14.reuse, R0, R11 ;  /* 0x000000000e0b7223 */ /* 0x040fe2000001000b */
[----:B------:R-:W-:Y:S01]  /*70c0*/  FFMA.FTZ R12, R14, R16, R12 ;  /* 0x000000100e0c7223 */ /* 0x000fe2000001000c */
[----:B------:R-:W-:Y:S01]  /*70d0*/  FFMA.FTZ R10, R19, R35, R10 ;  /* 0x00000023130a7223 */ /* 0x000fe2000001000a */
[----:B------:R-:W-:-:S02]  /*70e0*/  FADD.FTZ R19, R4, -UR28 ;  /* 0x8000001c04137e21 */ /* 0x000fc40008010000 */
[----:B------:R-:W4:Y:S01]  /*70f0*/  LDL.LU R4, [R1+0x3c4] ;  /* 0x0003c40001047983 */ /* 0x000f220000300800 */
[----:B--2---:R-:W-:-:S03]  /*7100*/  FADD.FTZ R13, R32, -UR28 ;  /* 0x8000001c200d7e21 */ /* 0x004fc60008010000 */
[----:B------:R-:W2:Y:S01]  /*7110*/  LDL.LU R32, [R1+0x3d4] ;  /* 0x0003d40001207983 */ /* 0x000ea20000300800 */
[----:B---3--:R-:W-:-:S03]  /*7120*/  FADD.FTZ R14, R5, -UR28 ;  /* 0x8000001c050e7e21 */ /* 0x008fc60008010000 */
[----:B------:R-:W3:Y:S01]  /*7130*/  LDL.LU R5, [R1+0x3c8] ;  /* 0x0003c80001057983 */ /* 0x000ee20000300800 */
[----:B------:R-:W-:-:S03]  /*7140*/  FADD.FTZ R15, R15, R33 ;  /* 0x000000210f0f7221 */ /* 0x000fc60000010000 */
[----:B------:R-:W3:Y:S01]  /*7150*/  LDL.LU R33, [R1+0x3a8] ;  /* 0x0003a80001217983 */ /* 0x000ee20000300800 */
[----:B------:R-:W-:Y:S01]  /*7160*/  FADD.FTZ R18, R18, R16 ;  /* 0x0000001012127221 */ /* 0x000fe20000010000 */
[----:B------:R-:W-:Y:S01]  /*7170*/  FMUL.FTZ R16, R25, R2 ;  /* 0x0000000219107220 */ /* 0x000fe20000410000 */
[----:B------:R-:W-:Y:S01]  /*7180*/  FMUL.FTZ R13, R13, UR16 ;  /* 0x000000100d0d7c20 */ /* 0x000fe20008410000 */
[----:B------:R-:W-:Y:S02]  /*7190*/  FADD.FTZ R17, R17, R35 ;  /* 0x0000002311117221 */ /* 0x000fe40000010000 */
[----:B------:R-:W3:Y:S01]  /*71a0*/  LDL.LU R35, [R1+0x3ac] ;  /* 0x0003ac0001237983 */ /* 0x000ee20000300800 */
[----:B------:R-:W-:Y:S01]  /*71b0*/  FADD.FTZ R18, R16, R18 ;  /* 0x0000001210127221 */ /* 0x000fe20000010000 */
[----:B------:R-:W-:Y:S01]  /*71c0*/  FFMA.FTZ R12, R13, R16, R12 ;  /* 0x000000100d0c7223 */ /* 0x000fe2000001000c */
[----:B------:R-:W-:Y:S01]  /*71d0*/  FMUL.FTZ R16, R24, R6 ;  /* 0x0000000618107220 */ /* 0x000fe20000410000 */
[----:B------:R-:W-:Y:S01]  /*71e0*/  FMUL.FTZ R19, R19, UR16 ;  /* 0x0000001013137c20 */ /* 0x000fe20008410000 */
[----:B------:R-:W-:Y:S01]  /*71f0*/  FADD.FTZ R15, R15, R0 ;  /* 0x000000000f0f7221 */ /* 0x000fe20000010000 */
[----:B------:R-:W-:Y:S01]  /*7200*/  FFMA.FTZ R10, R13, R2, R10 ;  /* 0x000000020d0a7223 */ /* 0x000fe2000001000a */
[----:B------:R-:W-:Y:S01]  /*7210*/  FMUL.FTZ R14, R14, UR16 ;  /* 0x000000100e0e7c20 */ /* 0x000fe20008410000 */
[----:B------:R-:W-:Y:S01]  /*7220*/  FADD.FTZ R17, R17, R2 ;  /* 0x0000000211117221 */ /* 0x000fe20000010000 */
[----:B------:R-:W3:Y:S01]  /*7230*/  LDL.LU R0, [R1+0x3c0] ;  /* 0x0003c00001007983 */ /* 0x000ee20000300800 */
[----:B----4-:R-:W-:Y:S01]  /*7240*/  FADD.FTZ R13, R7, -UR28 ;  /* 0x8000001c070d7e21 */ /* 0x010fe20008010000 */
[----:B------:R-:W-:-:S02]  /*7250*/  FADD.FTZ R18, R18, R16 ;  /* 0x0000001012127221 */ /* 0x000fc40000010000 */
[----:B------:R-:W4:Y:S01]  /*7260*/  LDL.LU R7, [R1+0x3b4] ;  /* 0x0003b40001077983 */ /* 0x000f220000300800 */
[----:B------:R-:W-:Y:S01]  /*7270*/  FFMA.FTZ R12, R19, R16, R12 ;  /* 0x00000010130c7223 */ /* 0x000fe2000001000c */
[-C--:B------:R-:W-:Y:S01]  /*7280*/  FMUL.FTZ R16, R25, R3.reuse ;  /* 0x0000000319107220 */ /* 0x080fe20000410000 */
[----:B------:R-:W-:Y:S01]  /*7290*/  FADD.FTZ R17, R17, R3 ;  /* 0x0000000311117221 */ /* 0x000fe20000010000 */
[----:B------:R-:W-:Y:S01]  /*72a0*/  FFMA.FTZ R10, R14, R3, R10 ;  /* 0x000000030e0a7223 */ /* 0x000fe2000001000a */
[----:B------:R-:W-:Y:S01]  /*72b0*/  FADD.FTZ R15, R15, R6 ;  /* 0x000000060f0f7221 */ /* 0x000fe20000010000 */
[----:B------:R-:W4:Y:S01]  /*72c0*/  LDL.LU R3, [R1+0x3a0] ;  /* 0x0003a00001037983 */ /* 0x000f220000300800 */
[----:B------:R-:W-:Y:S01]  /*72d0*/  FFMA.FTZ R11, R19, R6, R11 ;  /* 0x00000006130b7223 */ /* 0x000fe2000001000b */
[----:B------:R-:W-:Y:S02]  /*72e0*/  FADD.FTZ R18, R16, R18 ;  /* 0x0000001210127221 */ /* 0x000fe40000010000 */
[----:B------:R-:W4:Y:S01]  /*72f0*/  LDL.LU R2, [R1+0x25c] ;  /* 0x00025c0001027983 */ /* 0x000f220000300800 */
[----:B------:R-:W-:-:S03]  /*7300*/  FFMA.FTZ R12, R14, R16, R12 ;  /* 0x000000100e0c7223 */ /* 0x000fc6000001000c */
[----:B------:R-:W4:Y:S01]  /*7310*/  LDL.LU R6, [R1+0x3cc] ;  /* 0x0003cc0001067983 */ /* 0x000f220000300800 */
[----:B------:R-:W-:Y:S01]  /*7320*/  FMUL.FTZ R16, R24, R34 ;  /* 0x0000002218107220 */ /* 0x000fe20000410000 */
[----:B------:R-:W-:-:S04]  /*7330*/  FMUL.FTZ R13, R13, UR16 ;  /* 0x000000100d0d7c20 */ /* 0x000fc80008410000 */
[C---:B------:R-:W-:Y:S01]  /*7340*/  FFMA.FTZ R12, R13.reuse, R16, R12 ;  /* 0x000000100d0c7223 */ /* 0x040fe2000001000c */
[----:B------:R-:W-:Y:S01]  /*7350*/  FFMA.FTZ R11, R13, R34, R11 ;  /* 0x000000220d0b7223 */ /* 0x000fe2000001000b */
[----:B------:R-:W-:Y:S02]  /*7360*/  FADD.FTZ R14, R4, -UR28 ;  /* 0x8000001c040e7e21 */ /* 0x000fe40008010000 */
[----:B------:R-:W4:Y:S01]  /*7370*/  LDL.LU R4, [R1+0x258] ;  /* 0x0002580001047983 */ /* 0x000f220000300800 */
[----:B--2---:R-:W-:-:S03]  /*7380*/  FADD.FTZ R19, R32, -UR28 ;  /* 0x8000001c20137e21 */ /* 0x004fc60008010000 */
[----:B------:R-:W2:Y:S01]  /*7390*/  LDL.LU R32, [R1+0x3b0] ;  /* 0x0003b00001207983 */ /* 0x000ea20000300800 */
[----:B---3--:R-:W-:-:S03]  /*73a0*/  FADD.FTZ R13, R5, -UR28 ;  /* 0x8000001c050d7e21 */ /* 0x008fc60008010000 */
[----:B------:R-:W3:Y:S01]  /*73b0*/  LDL.LU R5, [R1+0x3a4] ;  /* 0x0003a40001057983 */ /* 0x000ee20000300800 */
[----:B------:R-:W-:Y:S01]  /*73c0*/  FADD.FTZ R18, R18, R16 ;  /* 0x0000001012127221 */ /* 0x000fe20000010000 */
[----:B------:R-:W-:Y:S01]  /*73d0*/  FMUL.FTZ R16, R25, R33 ;  /* 0x0000002119107220 */ /* 0x000fe20000410000 */
[----:B------:R-:W-:Y:S01]  /*73e0*/  FMUL.FTZ R19, R19, UR16 ;  /* 0x0000001013137c20 */ /* 0x000fe20008410000 */
[----:B------:R-:W-:Y:S02]  /*73f0*/  FMUL.FTZ R14, R14, UR16 ;  /* 0x000000100e0e7c20 */ /* 0x000fe40008410000 */
[----:B------:R-:W-:Y:S01]  /*7400*/  FADD.FTZ R18, R16, R18 ;  /* 0x0000001210127221 */ /* 0x000fe20000010000 */
[----:B------:R-:W-:Y:S01]  /*7410*/  FFMA.FTZ R12, R19, R16, R12 ;  /* 0x00000010130c7223 */ /* 0x000fe2000001000c */
[----:B------:R-:W-:Y:S01]  /*7420*/  FMUL.FTZ R16, R24, R35 ;  /* 0x0000002318107220 */ /* 0x000fe20000410000 */
[----:B------:R-:W-:Y:S01]  /*7430*/  FADD.FTZ R15, R15, R34 ;  /* 0x000000220f0f7221 */ /* 0x000fe20000010000 */
[----:B------:R-:W-:Y:S01]  /*7440*/  FMUL.FTZ R13, R13, UR16 ;  /* 0x000000100d0d7c20 */ /* 0x000fe20008410000 */
[----:B------:R-:W-:Y:S01]  /*7450*/  FFMA.FTZ R10, R19, R33, R10 ;  /* 0x00000021130a7223 */ /* 0x000fe2000001000a */
[----:B------:R-:W-:Y:S01]  /*7460*/  FADD.FTZ R18, R18, R16 ;  /* 0x0000001012127221 */ /* 0x000fe20000010000 */
[----:B------:R-:W-:Y:S01]  /*7470*/  FFMA.FTZ R12, R14, R16, R12 ;  /* 0x000000100e0c7223 */ /* 0x000fe2000001000c */
[----:B------:R-:W3:Y:S01]  /*7480*/  LDL.LU R34, [R1+0x254] ;  /* 0x0002540001227983 */ /* 0x000ee20000300800 */
[-C--:B------:R-:W-:Y:S01]  /*7490*/  FMUL.FTZ R16, R25, R0.reuse ;  /* 0x0000000019107220 */ /* 0x080fe20000410000 */
[----:B------:R-:W-:Y:S01]  /*74a0*/  FFMA.FTZ R10, R13, R0, R10 ;  /* 0x000000000d0a7223 */ /* 0x000fe2000001000a */
[----:B----4-:R-:W-:-:S02]  /*74b0*/  FADD.FTZ R19, R7, -UR28 ;  /* 0x8000001c07137e21 */ /* 0x010fc40008010000 */
[----:B------:R-:W4:Y:S01]  /*74c0*/  LDL.LU R7, [R1+0x390] ;  /* 0x0003900001077983 */ /* 0x000f220000300800 */
[----:B------:R-:W-:Y:S01]  /*74d0*/  FFMA.FTZ R12, R13, R16, R12 ;  /* 0x000000100d0c7223 */ /* 0x000fe2000001000c */
[----:B------:R-:W-:Y:S01]  /*74e0*/  FADD.FTZ R17, R17, R33 ;  /* 0x0000002111117221 */ /* 0x000fe20000010000 */
[----:B------:R-:W-:Y:S01]  /*74f0*/  FMUL.FTZ R19, R19, UR16 ;  /* 0x0000001013137c20 */ /* 0x000fe20008410000 */
[----:B------:R-:W-:Y:S01]  /*7500*/  FADD.FTZ R13, R3, -UR28 ;  /* 0x8000001c030d7e21 */ /* 0x000fe20008010000 */
[----:B------:R-:W-:Y:S01]  /*7510*/  FADD.FTZ R15, R15, R35 ;  /* 0x000000230f0f7221 */ /* 0x000fe20000010000 */
[----:B------:R-:W-:Y:S01]  /*7520*/  FFMA.FTZ R11, R14, R35, R11 ;  /* 0x000000230e0b7223 */ /* 0x000fe2000001000b */
[----:B------:R-:W4:Y:S01]  /*7530*/  LDL.LU R33, [R1+0x250] ;  /* 0x0002500001217983 */ /* 0x000f220000300800 */
[----:B------:R-:W-:-:S03]  /*7540*/  FADD.FTZ R18, R16, R18 ;  /* 0x0000001210127221 */ /* 0x000fc60000010000 */
[----:B------:R-:W4:Y:S01]  /*7550*/  LDL.LU R3, [R1+0x380] ;  /* 0x0003800001037983 */ /* 0x000f220000300800 */
[-C--:B------:R-:W-:Y:S01]  /*7560*/  FMUL.FTZ R16, R24, R2.reuse ;  /* 0x0000000218107220 */ /* 0x080fe20000410000 */
[----:B------:R-:W-:Y:S01]  /*7570*/  FADD.FTZ R14, R6, -UR28 ;  /* 0x8000001c060e7e21 */ /* 0x000fe20008010000 */
[----:B------:R-:W-:Y:S01]  /*7580*/  FADD.FTZ R15, R15, R2 ;  /* 0x000000020f0f7221 */ /* 0x000fe20000010000 */
[----:B------:R-:W-:Y:S01]  /*7590*/  FFMA.FTZ R11, R19, R2, R11 ;  /* 0x00000002130b7223 */ /* 0x000fe2000001000b */
[----:B------:R-:W4:Y:S04]  /*75a0*/  LDL.LU R6, [R1+0x394] ;  /* 0x0003940001067983 */ /* 0x000f280000300800 */
[----:B------:R-:W4:Y:S01]  /*75b0*/  LDL.LU R2, [R1+0x384] ;  /* 0x0003840001027983 */ /* 0x000f220000300800 */
[----:B------:R-:W-:-:S03]  /*75c0*/  FADD.FTZ R18, R18, R16 ;  /* 0x0000001012127221 */ /* 0x000fc60000010000 */
[----:B------:R-:W4:Y:S01]  /*75d0*/  LDL.LU R35, [R1+0x24c] ;  /* 0x00024c0001237983 */ /* 0x000f220000300800 */
[----:B------:R-:W-:Y:S01]  /*75e0*/  FFMA.FTZ R12, R19, R16, R12 ;  /* 0x00000010130c7223 */ /* 0x000fe2000001000c */
[----:B------:R-:W-:Y:S01]  /*75f0*/  FMUL.FTZ R14, R14, UR16 ;  /* 0x000000100e0e7c20 */ /* 0x000fe20008410000 */
[----:B------:R-:W-:Y:S01]  /*7600*/  FADD.FTZ R17, R17, R0 ;  /* 0x0000000011117221 */ /* 0x000fe20000010000 */
[----:B------:R-:W-:Y:S01]  /*7610*/  FMUL.FTZ R13, R13, UR16 ;  /* 0x000000100d0d7c20 */ /* 0x000fe20008410000 */
[----:B------:R-:W4:Y:S01]  /*7620*/  LDL.LU R0, [R1+0x248] ;  /* 0x0002480001007983 */ /* 0x000f220000300800 */
[----:B------:R-:W-:Y:S02]  /*7630*/  FADD.FTZ R15, R15, R4 ;  /* 0x000000040f0f7221 */ /* 0x000fe40000010000 */
[----:B------:R-:W-:Y:S01]  /*7640*/  FFMA.FTZ R11, R13, R4, R11 ;  /* 0x000000040d0b7223 */ /* 0x000fe2000001000b */
[----:B--2---:R-:W-:-:S04]  /*7650*/  FMUL.FTZ R16, R25, R32 ;  /* 0x0000002019107220 */ /* 0x004fc80000410000 */
[----:B------:R-:W-:Y:S01]  /*7660*/  FADD.FTZ R18, R16, R18 ;  /* 0x0000001210127221 */ /* 0x000fe20000010000 */
[----:B------:R-:W-:Y:S01]  /*7670*/  FFMA.FTZ R12, R14, R16, R12 ;  /* 0x000000100e0c7223 */ /* 0x000fe2000001000c */
[----:B---3--:R-:W-:Y:S02]  /*7680*/  FADD.FTZ R19, R5, -UR28 ;  /* 0x8000001c05137e21 */ /* 0x008fe40008010000 */
[----:B------:R-:W2:Y:S01]  /*7690*/  LDL.LU R5, [R1+0x370] ;  /* 0x0003700001057983 */ /* 0x000ea20000300800 */
[----:B------:R-:W-:-:S03]  /*76a0*/  FMUL.FTZ R16, R24, R4 ;  /* 0x0000000418107220 */ /* 0x000fc60000410000 */
[----:B------:R-:W3:Y:S01]  /*76b0*/  LDL.LU R4, [R1+0x374] ;  /* 0x0003740001047983 */ /* 0x000ee20000300800 */
[----:B------:R-:W-:Y:S01]  /*76c0*/  FADD.FTZ R18, R18, R16 ;  /* 0x0000001012127221 */ /* 0x000fe20000010000 */
[----:B------:R-:W-:Y:S01]  /*76d0*/  FFMA.FTZ R12, R13, R16, R12 ;  /* 0x000000100d0c7223 */ /* 0x000fe2000001000c */
[----:B------:R-:W-:Y:S01]  /*76e0*/  FMUL.FTZ R19, R19, UR16 ;  /* 0x0000001013137c20 */ /* 0x000fe20008410000 */
[----:B------:R-:W-:Y:S01]  /*76f0*/  FADD.FTZ R17, R17, R32 ;  /* 0x0000002011117221 */ /* 0x000fe20000010000 */
[----:B------:R-:W-:Y:S02]  /*7700*/  FFMA.FTZ R10, R14, R32, R10 ;  /* 0x000000200e0a7223 */ /* 0x000fe4000001000a */
[----:B------:R-:W3:Y:S01]  /*7710*/  LDL.LU R32, [R1+0x244] ;  /* 0x0002440001207983 */ /* 0x000ee20000300800 */
[-C--:B------:R-:W-:Y:S01]  /*7720*/  FMUL.FTZ R16, R25, R34.reuse ;  /* 0x0000002219107220 */ /* 0x080fe20000410000 */
[----:B------:R-:W-:-:S03]  /*7730*/  FFMA.FTZ R10, R19, R34, R10 ;  /* 0x00000022130a7223 */ /* 0x000fc6000001000a */
[----:B------:R-:W-:Y:S01]  /*7740*/  FADD.FTZ R18, R16, R18 ;  /* 0x0000001210127221 */ /* 0x000fe20000010000 */
[----:B------:R-:W-:Y:S01]  /*7750*/  FFMA.FTZ R12, R19, R16, R12 ;  /* 0x00000010130c7223 */ /* 0x000fe2000001000c */
[----:B----4-:R-:W-:Y:S02]  /*7760*/  FADD.FTZ R14, R7, -UR28 ;  /* 0x8000001c070e7e21 */ /* 0x010fe40008010000 */
[----:B------:R-:W4:Y:S02]  /*7770*/  LDL.LU R7, [R1+0x240] ;  /* 0x0002400001077983 */ /* 0x000f240000300800 */
[----:B------:R-:W-:Y:S01]  /*7780*/  FMUL.FTZ R14, R14, UR16 ;  /* 0x000000100e0e7c20 */ /* 0x000fe20008410000 */
[-C--:B------:R-:W-:Y:S01]  /*7790*/  FMUL.FTZ R16, R24, R33.reuse ;  /* 0x0000002118107220 */ /* 0x080fe20000410000 */
[----:B------:R-:W-:Y:S02]  /*77a0*/  FADD.FTZ R19, R3, -UR28 ;  /* 0x8000001c03137e21 */ /* 0x000fe40008010000 */
[----:B------:R-:W4:Y:S01]  /*77b0*/  LDL.LU R3, [R1+0x3e8] ;  /* 0x0003e80001037983 */ /* 0x000f220000300800 */
[C---:B------:R-:W-:Y:S01]  /*77c0*/  FFMA.FTZ R12, R14.reuse, R16, R12 ;  /* 0x000000100e0c7223 */ /* 0x040fe2000001000c */
[----:B------:R-:W-:Y:S01]  /*77d0*/  FFMA.FTZ R11, R14, R33, R11 ;  /* 0x000000210e0b7223 */ /* 0x000fe2000001000b */
[----:B------:R-:W-:Y:S01]  /*77e0*/  FADD.FTZ R13, R6, -UR28 ;  /* 0x8000001c060d7e21 */ /* 0x000fe20008010000 */
[----:B------:R-:W-:Y:S01]  /*77f0*/  FADD.FTZ R18, R18, R16 ;  /* 0x0000001012127221 */ /* 0x000fe20000010000 */
[----:B------:R-:W4:Y:S01]  /*7800*/  LDL.LU R6, [R1+0x234] ;  /* 0x0002340001067983 */ /* 0x000f220000300800 */
[----:B------:R-:W-:-:S03]  /*7810*/  FADD.FTZ R14, R2, -UR28 ;  /* 0x8000001c020e7e21 */ /* 0x000fc60008010000 */
[----:B------:R-:W4:Y:S01]  /*7820*/  LDL.LU R2, [R1+0x3ec] ;  /* 0x0003ec0001027983 */ /* 0x000f220000300800 */
[----:B------:R-:W-:Y:S01]  /*7830*/  FMUL.FTZ R13, R13, UR16 ;  /* 0x000000100d0d7c20 */ /* 0x000fe20008410000 */
[-C--:B------:R-:W-:Y:S01]  /*7840*/  FMUL.FTZ R16, R25, R35.reuse ;  /* 0x0000002319107220 */ /* 0x080fe20000410000 */
[----:B------:R-:W-:Y:S01]  /*7850*/  FADD.FTZ R17, R17, R34 ;  /* 0x0000002211117221 */ /* 0x000fe20000010000 */
[----:B------:R-:W-:Y:S01]  /*7860*/  FMUL.FTZ R19, R19, UR16 ;  /* 0x0000001013137c20 */ /* 0x000fe20008410000 */
[C---:B------:R-:W-:Y:S01]  /*7870*/  FFMA.FTZ R10, R13.reuse, R35, R10 ;  /* 0x000000230d0a7223 */ /* 0x040fe2000001000a */
[----:B------:R-:W-:Y:S01]  /*7880*/  FADD.FTZ R18, R16, R18 ;  /* 0x0000001210127221 */ /* 0x000fe20000010000 */
[----:B------:R-:W-:Y:S01]  /*7890*/  FFMA.FTZ R12, R13, R16, R12 ;  /* 0x000000100d0c7223 */ /* 0x000fe2000001000c */
[-C--:B------:R-:W-:Y:S01]  /*78a0*/  FMUL.FTZ R16, R24, R0.reuse ;  /* 0x0000000018107220 */ /* 0x080fe20000410000 */
[----:B------:R-:W4:Y:S01]  /*78b0*/  LDL.LU R34, [R1+0x230] ;  /* 0x0002300001227983 */ /* 0x000f220000300800 */
[----:B------:R-:W-:-:S02]  /*78c0*/  FFMA.FTZ R11, R19, R0, R11 ;  /* 0x00000000130b7223 */ /* 0x000fc4000001000b */
[----:B------:R-:W-:Y:S01]  /*78d0*/  FFMA.FTZ R12, R19, R16, R12 ;  /* 0x00000010130c7223 */ /* 0x000fe2000001000c */
[----:B--2---:R-:W-:Y:S02]  /*78e0*/  FADD.FTZ R13, R5, -UR28 ;  /* 0x8000001c050d7e21 */ /* 0x004fe40008010000 */
[----:B------:R-:W2:Y:S01]  /*78f0*/  LDL.LU R5, [R1+0x3f8] ;  /* 0x0003f80001057983 */ /* 0x000ea20000300800 */
[----:B---3--:R-:W-:-:S03]  /*7900*/  FADD.FTZ R19, R4, -UR28 ;  /* 0x8000001c04137e21 */ /* 0x008fc60008010000 */
[----:B------:R-:W3:Y:S01]  /*7910*/  LDL.LU R4, [R1+0x3fc] ;  /* 0x0003fc0001047983 */ /* 0x000ee20000300800 */
[----:B------:R-:W-:-:S03]  /*7920*/  FADD.FTZ R15, R15, R33 ;  /* 0x000000210f0f7221 */ /* 0x000fc60000010000 */
[----:B------:R-:W3:Y:S01]  /*7930*/  LDL.LU R33, [R1+0x22c] ;  /* 0x00022c0001217983 */ /* 0x000ee20000300800 */
[----:B------:R-:W-:Y:S01]  /*7940*/  FADD.FTZ R18, R18, R16 ;  /* 0x0000001012127221 */ /* 0x000fe20000010000 */
[----:B------:R-:W-:Y:S01]  /*7950*/  FADD.FTZ R17, R17, R35 ;  /* 0x0000002311117221 */ /* 0x000fe20000010000 */
[----:B------:R-:W-:Y:S01]  /*7960*/  FMUL.FTZ R16, R25, R32 ;  /* 0x0000002019107220 */ /* 0x000fe20000410000 */
[----:B------:R-:W-:Y:S01]  /*7970*/  FMUL.FTZ R14, R14, UR16 ;  /* 0x000000100e0e7c20 */ /* 0x000fe20008410000 */
[----:B------:R-:W3:Y:S01]  /*7980*/  LDL.LU R35, [R1+0x228] ;  /* 0x0002280001237983 */ /* 0x000ee20000300800 */
[----:B------:R-:W-:Y:S01]  /*7990*/  FADD.FTZ R17, R17, R32 ;  /* 0x0000002011117221 */ /* 0x000fe20000010000 */
[----:B------:R-:W-:Y:S01]  /*79a0*/  FADD.FTZ R18, R16, R18 ;  /* 0x0000001210127221 */ /* 0x000fe20000010000 */
[C---:B------:R-:W-:Y:S01]  /*79b0*/  FFMA.FTZ R12, R14.reuse, R16, R12 ;  /* 0x000000100e0c7223 */ /* 0x040fe2000001000c */
[----:B------:R-:W-:Y:S01]  /*79c0*/  FFMA.FTZ R10, R14, R32, R10 ;  /* 0x000000200e0a7223 */ /* 0x000fe2000001000a */
[----:B------:R-:W-:Y:S01]  /*79d0*/  FMUL.FTZ R13, R13, UR16 ;  /* 0x000000100d0d7c20 */ /* 0x000fe20008410000 */
[----:B------:R-:W-:Y:S01]  /*79e0*/  FADD.FTZ R15, R15, R0 ;  /* 0x000000000f0f7221 */ /* 0x000fe20000010000 */
[----:B------:R-:W3:Y:S01]  /*79f0*/  LDL.LU R32, [R1+0x224] ;  /* 0x0002240001207983 */ /* 0x000ee20000300800 */
[-C--:B----4-:R-:W-:Y:S01]  /*7a00*/  FMUL.FTZ R16, R24, R7.reuse ;  /* 0x0000000718107220 */ /* 0x090fe20000410000 */
[----:B------:R-:W-:Y:S01]  /*7a10*/  FFMA.FTZ R11, R13, R7, R11 ;  /* 0x000000070d0b7223 */ /* 0x000fe2000001000b */
[----:B------:R-:W-:Y:S01]  /*7a20*/  FADD.FTZ R15, R15, R7 ;  /* 0x000000070f0f7221 */ /* 0x000fe20000010000 */
[----:B------:R-:W-:Y:S01]  /*7a30*/  FMUL.FTZ R19, R19, UR16 ;  /* 0x0000001013137c20 */ /* 0x000fe20008410000 */
[----:B------:R-:W-:Y:S01]  /*7a40*/  FFMA.FTZ R12, R13, R16, R12 ;  /* 0x000000100d0c7223 */ /* 0x000fe2000001000c */
[----:B------:R-:W4:Y:S01]  /*7a50*/  LDL.LU R7, [R1+0x220] ;  /* 0x0002200001077983 */ /* 0x000f220000300800 */
[----:B------:R-:W-:-:S03]  /*7a60*/  FADD.FTZ R14, R3, -UR28 ;  /* 0x8000001c030e7e21 */ /* 0x000fc60008010000 */
[----:B------:R-:W4:Y:S04]  /*7a70*/  LDL.LU R0, [R1+0x42c] ;  /* 0x00042c0001007983 */ /* 0x000f280000300800 */
[----:B------:R-:W4:Y:S01]  /*7a80*/  LDL.LU R3, [R1+0x420] ;  /* 0x0004200001037983 */ /* 0x000f220000300800 */
[----:B------:R-:W-:Y:S01]  /*7a90*/  FADD.FTZ R18, R18, R16 ;  /* 0x0000001012127221 */ /* 0x000fe20000010000 */
[----:B------:R-:W-:Y:S02]  /*7aa0*/  FADD.FTZ R13, R2, -UR28 ;  /* 0x8000001c020d7e21 */ /* 0x000fe40008010000 */
[----:B------:R-:W4:Y:S01]  /*7ab0*/  LDL.LU R2, [R1+0x424] ;  /* 0x0004240001027983 */ /* 0x000f220000300800 */
[-C--:B------:R-:W-:Y:S01]  /*7ac0*/  FMUL.FTZ R16, R25, R6.reuse ;  /* 0x0000000619107220 */ /* 0x080fe20000410000 */
[----:B------:R-:W-:Y:S01]  /*7ad0*/  FADD.FTZ R17, R17, R6 ;  /* 0x0000000611117221 */ /* 0x000fe20000010000 */
[C---:B------:R-:W-:Y:S01]  /*7ae0*/  FFMA.FTZ R10, R19.reuse, R6, R10 ;  /* 0x00000006130a7223 */ /* 0x040fe2000001000a */
[----:B------:R-:W-:Y:S01]  /*7af0*/  FMUL.FTZ R14, R14, UR16 ;  /* 0x000000100e0e7c20 */ /* 0x000fe20008410000 */
[----:B------:R-:W4:Y:S01]  /*7b00*/  LDL.LU R6, [R1+0x338] ;  /* 0x0003380001067983 */ /* 0x000f220000300800 */
[----:B------:R-:W-:Y:S01]  /*7b10*/  FADD.FTZ R18, R16, R18 ;  /* 0x0000001210127221 */ /* 0x000fe20000010000 */
[----:B------:R-:W-:Y:S01]  /*7b20*/  FFMA.FTZ R12, R19, R16, R12 ;  /* 0x00000010130c7223 */ /* 0x000fe2000001000c */
[-C--:B------:R-:W-:Y:S01]  /*7b30*/  FMUL.FTZ R16, R24, R34.reuse ;  /* 0x0000002218107220 */ /* 0x080fe20000410000 */
[----:B------:R-:W-:Y:S01]  /*7b40*/  FADD.FTZ R15, R15, R34 ;  /* 0x000000220f0f7221 */ /* 0x000fe20000010000 */
[----:B------:R-:W-:-:S02]  /*7b50*/  FFMA.FTZ R11, R14, R34, R11 ;  /* 0x000000220e0b7223 */ /* 0x000fc4000001000b */
[----:B------:R-:W4:Y:S01]  /*7b60*/  LDL.LU R34, [R1+0x430] ;  /* 0x0004300001227983 */ /* 0x000f220000300800 */
[----:B------:R-:W-:Y:S01]  /*7b70*/  FFMA.FTZ R12, R14, R16, R12 ;  /* 0x000000100e0c7223 */ /* 0x000fe2000001000c */
[----:B--2---:R-:W-:Y:S02]  /*7b80*/  FADD.FTZ R19, R5, -UR28 ;  /* 0x8000001c05137e21 */ /* 0x004fe40008010000 */
        /* <DEDUP_REMOVED lines=8> */
[C---:B------:R-:W-:Y:S01]  /*7c10*/  FFMA.FTZ R12, R13.reuse, R16, R12 ;  /* 0x000000100d0c7223 */ /* 0x040fe2000001000c */
[----:B------:R-:W-:Y:S01]  /*7c20*/  FMUL.FTZ R16, R24, R35 ;  /* 0x0000002318107220 */ /* 0x000fe20000410000 */
[----:B------:R-:W-:Y:S01]  /*7c30*/  FMUL.FTZ R14, R14, UR16 ;  /* 0x000000100e0e7c20 */ /* 0x000fe20008410000 */
[----:B------:R-:W-:-:S02]  /*7c40*/  FFMA.FTZ R10, R13, R33, R10 ;  /* 0x000000210d0a7223 */ /* 0x000fc4000001000a */
[----:B------:R-:W-:Y:S01]  /*7c50*/  FADD.FTZ R18, R18, R16 ;  /* 0x0000001012127221 */ /* 0x000fe20000010000 */
[----:B------:R-:W-:Y:S01]  /*7c60*/  FFMA.FTZ R12, R19, R16, R12 ;  /* 0x00000010130c7223 */ /* 0x000fe2000001000c */
[----:B------:R-:W-:Y:S01]  /*7c70*/  FMUL.FTZ R16, R25, R32 ;  /* 0x0000002019107220 */ /* 0x000fe20000410000 */
[----:B------:R-:W-:-:S03]  /*7c80*/  FFMA.FTZ R11, R19, R35, R11 ;  /* 0x00000023130b7223 */ /* 0x000fc6000001000b */
[----:B------:R-:W-:Y:S01]  /*7c90*/  FADD.FTZ R18, R16, R18 ;  /* 0x0000001210127221 */ /* 0x000fe20000010000 */
[----:B------:R-:W-:Y:S01]  /*7ca0*/  FFMA.FTZ R12, R14, R16, R12 ;  /* 0x000000100e0c7223 */ /* 0x000fe2000001000c */
[-C--:B----4-:R-:W-:Y:S01]  /*7cb0*/  FMUL.FTZ R16, R24, R7.reuse ;  /* 0x0000000718107220 */ /* 0x090fe20000410000 */
[----:B------:R-:W-:Y:S01]  /*7cc0*/  FADD.FTZ R17, R17, R33 ;  /* 0x0000002111117221 */ /* 0x000fe20000010000 */
[----:B------:R-:W-:Y:S01]  /*7cd0*/  FFMA.FTZ R10, R14, R32, R10 ;  /* 0x000000200e0a7223 */ /* 0x000fe2000001000a */
[----:B------:R-:W4:Y:S01]  /*7ce0*/  LDL.LU R33, [R1+0x438] ;  /* 0x0004380001217983 */ /* 0x000f220000300800 */
[----:B------:R-:W-:Y:S01]  /*7cf0*/  FADD.FTZ R13, R3, -UR28 ;  /* 0x8000001c030d7e21 */ /* 0x000fe20008010000 */
[----:B------:R-:W-:Y:S01]  /*7d00*/  FADD.FTZ R18, R18, R16 ;  /* 0x0000001012127221 */ /* 0x000fe20000010000 */
[----:B------:R-:W-:Y:S02]  /*7d10*/  FADD.FTZ R19, R2, -UR28 ;  /* 0x8000001c02137e21 */ /* 0x000fe40008010000 */
[----:B------:R-:W-:Y:S01]  /*7d20*/  FMUL.FTZ R13, R13, UR16 ;  /* 0x000000100d0d7c20 */ /* 0x000fe20008410000 */
[----:B------:R-:W-:Y:S01]  /*7d30*/  FADD.FTZ R14, R0, -UR28 ;  /* 0x8000001c000e7e21 */ /* 0x000fe20008010000 */
[----:B------:R-:W4:Y:S01]  /*7d40*/  LDL.LU R3, [R1+0x310] ;  /* 0x0003100001037983 */ /* 0x000f220000300800 */
[----:B------:R-:W-:Y:S01]  /*7d50*/  FMUL.FTZ R19, R19, UR16 ;  /* 0x0000001013137c20 */ /* 0x000fe20008410000 */
[----:B------:R-:W-:Y:S01]  /*7d60*/  FFMA.FTZ R12, R13, R16, R12 ;  /* 0x000000100d0c7223 */ /* 0x000fe2000001000c */
[----:B------:R-:W-:Y:S01]  /*7d70*/  FMUL.FTZ R16, R25, R6 ;  /* 0x0000000619107220 */ /* 0x000fe20000410000 */
[----:B------:R-:W-:Y:S01]  /*7d80*/  FFMA.FTZ R11, R13, R7, R11 ;  /* 0x000000070d0b7223 */ /* 0x000fe2000001000b */
[----:B------:R-:W-:Y:S01]  /*7d90*/  FMUL.FTZ R14, R14, UR16 ;  /* 0x000000100e0e7c20 */ /* 0x000fe20008410000 */
[----:B------:R-:W-:Y:S01]  /*7da0*/  FADD.FTZ R15, R15, R35 ;  /* 0x000000230f0f7221 */ /* 0x000fe20000010000 */
[----:B------:R-:W-:Y:S01]  /*7db0*/  FADD.FTZ R18, R16, R18 ;  /* 0x0000001210127221 */ /* 0x000fe20000010000 */
[C---:B------:R-:W-:Y:S01]  /*7dc0*/  FFMA.FTZ R12, R19.reuse, R16, R12 ;  /* 0x00000010130c7223 */ /* 0x040fe2000001000c */
[----:B------:R-:W-:Y:S01]  /*7dd0*/  FADD.FTZ R13, R34, -UR28 ;  /* 0x8000001c220d7e21 */ /* 0x000fe20008010000 */
[----:B------:R-:W4:Y:S01]  /*7de0*/  LDL.LU R35, [R1+0x444] ;  /* 0x0004440001237983 */ /* 0x000f220000300800 */
[----:B------:R-:W-:-:S02]  /*7df0*/  FFMA.FTZ R10, R19, R6, R10 ;  /* 0x00000006130a7223 */ /* 0x000fc4000001000a */
[----:B------:R-:W-:Y:S01]  /*7e00*/  FMUL.FTZ R13, R13, UR16 ;  /* 0x000000100d0d7c20 */ /* 0x000fe20008410000 */
[----:B------:R-:W4:Y:S04]  /*7e10*/  LDL.LU R2, [R1+0x314] ;  /* 0x0003140001027983 */ /* 0x000f280000300800 */
[----:B------:R-:W4:Y:S04]  /*7e20*/  LDL.LU R0, [R1+0x300] ;  /* 0x0003000001007983 */ /* 0x000f280000300800 */
[----:B------:R-:W4:Y:S01]  /*7e30*/  LDL.LU R34, [R1+0x304] ;  /* 0x0003040001227983 */ /* 0x000f220000300800 */
[----:B--2---:R-:W-:-:S04]  /*7e40*/  FMUL.FTZ R16, R24, R5 ;  /* 0x0000000518107220 */ /* 0x004fc80000410000 */
[----:B------:R-:W-:Y:S01]  /*7e50*/  FADD.FTZ R18, R18, R16 ;  /* 0x0000001012127221 */ /* 0x000fe20000010000 */
[----:B------:R-:W-:Y:S01]  /*7e60*/  FFMA.FTZ R12, R14, R16, R12 ;  /* 0x000000100e0c7223 */ /* 0x000fe2000001000c */
[-C--:B---3--:R-:W-:Y:S01]  /*7e70*/  FMUL.FTZ R16, R25, R4.reuse ;  /* 0x0000000419107220 */ /* 0x088fe20000410000 */
[----:B------:R-:W-:-:S03]  /*7e80*/  FFMA.FTZ R10, R13, R4, R10 ;  /* 0x000000040d0a7223 */ /* 0x000fc6000001000a */
[----:B------:R-:W-:Y:S02]  /*7e90*/  FFMA.FTZ R12, R13, R16, R12 ;  /* 0x000000100d0c7223 */ /* 0x000fe4000001000c */
[----:B------:R-:W2:Y:S01]  /*7ea0*/  LDL.LU R13, [R1+0x44c] ;  /* 0x00044c00010d7983 */ /* 0x000ea20000300800 */
[----:B------:R-:W-:Y:S01]  /*7eb0*/  FADD.FTZ R18, R16, R18 ;  /* 0x0000001210127221 */ /* 0x000fe20000010000 */
[----:B------:R-:W-:Y:S01]  /*7ec0*/  FFMA.FTZ R11, R14, R5, R11 ;  /* 0x000000050e0b7223 */ /* 0x000fe2000001000b */
[----:B----4-:R-:W-:Y:S02]  /*7ed0*/  FADD.FTZ R19, R33, -UR28 ;  /* 0x8000001c21137e21 */ /* 0x010fe40008010000 */
[----:B------:R-:W3:Y:S02]  /*7ee0*/  LDL.LU R33, [R1+0x218] ;  /* 0x0002180001217983 */ /* 0x000ee40000300800 */
[----:B------:R-:W-:Y:S01]  /*7ef0*/  FMUL.FTZ R19, R19, UR16 ;  /* 0x0000001013137c20 */ /* 0x000fe20008410000 */
[----:B------:R-:W-:-:S03]  /*7f00*/  FMUL.FTZ R16, R24, R3 ;  /* 0x0000000318107220 */ /* 0x000fc60000410000 */
[C---:B------:R-:W-:Y:S01]  /*7f10*/  FFMA.FTZ R11, R19.reuse, R3, R11 ;  /* 0x00000003130b7223 */ /* 0x040fe2000001000b */
[----:B------:R-:W-:Y:S02]  /*7f20*/  FFMA.FTZ R12, R19, R16, R12 ;  /* 0x00000010130c7223 */ /* 0x000fe4000001000c */
[----:B------:R-:W4:Y:S01]  /*7f30*/  LDL.LU R19, [R1+0x45c] ;  /* 0x00045c0001137983 */ /* 0x000f220000300800 */
[----:B------:R-:W-:Y:S01]  /*7f40*/  FADD.FTZ R14, R35, -UR28 ;  /* 0x8000001c230e7e21 */ /* 0x000fe20008010000 */
[----:B------:R-:W-:Y:S02]  /*7f50*/  FADD.FTZ R18, R18, R16 ;  /* 0x0000001012127221 */ /* 0x000fe40000010000 */
[----:B------:R-:W3:Y:S01]  /*7f60*/  LDL.LU R35, [R1+0x280] ;  /* 0x0002800001237983 */ /* 0x000ee20000300800 */
[----:B------:R-:W-:Y:S01]  /*7f70*/  FMUL.FTZ R14, R14, UR16 ;  /* 0x000000100e0e7c20 */ /* 0x000fe20008410000 */
[----:B------:R-:W-:-:S03]  /*7f80*/  FMUL.FTZ R16, R25, R2 ;  /* 0x0000000219107220 */ /* 0x000fc60000410000 */
[----:B------:R-:W-:Y:S01]  /*7f90*/  FFMA.FTZ R10, R14, R2, R10 ;  /* 0x000000020e0a7223 */ /* 0x000fe2000001000a */
[----:B------:R-:W-:Y:S01]  /*7fa0*/  FADD.FTZ R18, R16, R18 ;  /* 0x0000001210127221 */ /* 0x000fe20000010000 */
[----:B------:R-:W-:Y:S01]  /*7fb0*/  FFMA.FTZ R12, R14, R16, R12 ;  /* 0x000000100e0c7223 */ /* 0x000fe2000001000c */
[----:B------:R-:W-:Y:S01]  /*7fc0*/  FMUL.FTZ R16, R24, R0 ;  /* 0x0000000018107220 */ /* 0x000fe20000410000 */
[----:B------:R-:W3:Y:S01]  /*7fd0*/  LDL.LU R14, [R1+0x28c] ;  /* 0x00028c00010e7983 */ /* 0x000ee20000300800 */
[----:B--2---:R-:W-:-:S04]  /*7fe0*/  FADD.FTZ R13, R13, -UR28 ;  /* 0x8000001c0d0d7e21 */ /* 0x004fc80008010000 */
[----:B------:R-:W-:-:S04]  /*7ff0*/  FMUL.FTZ R13, R13, UR16 ;  /* 0x000000100d0d7c20 */ /* 0x000fc80008410000 */
[C---:B------:R-:W-:Y:S01]  /*8000*/  FFMA.FTZ R12, R13.reuse, R16, R12 ;  /* 0x000000100d0c7223 */ /* 0x040fe2000001000c */
[----:B------:R-:W-:Y:S02]  /*8010*/  FFMA.FTZ R11, R13, R0, R11 ;  /* 0x000000000d0b7223 */ /* 0x000fe4000001000b */
[----:B------:R-:W2:Y:S01]  /*8020*/  LDL.LU R13, [R1+0x2ac] ;  /* 0x0002ac00010d7983 */ /* 0x000ea20000300800 */
[----:B------:R-:W-:Y:S01]  /*8030*/  FADD.FTZ R17, R17, R32 ;  /* 0x0000002011117221 */ /* 0x000fe20000010000 */
[----:B------:R-:W-:Y:S01]  /*8040*/  FADD.FTZ R15, R15, R7 ;  /* 0x000000070f0f7221 */ /* 0x000fe20000010000 */
[----:B------:R-:W-:Y:S01]  /*8050*/  FADD.FTZ R18, R18, R16 ;  /* 0x0000001012127221 */ /* 0x000fe20000010000 */
[----:B------:R-:W2:Y:S01]  /*8060*/  LDL.LU R32, [R1+0x4c8] ;  /* 0x0004c80001207983 */ /* 0x000ea20000300800 */
[----:B------:R-:W-:Y:S01]  /*8070*/  FADD.FTZ R17, R17, R6 ;  /* 0x0000000611117221 */ /* 0x000fe20000010000 */
[----:B------:R-:W-:Y:S01]  /*8080*/  FMUL.FTZ R16, R25, R34 ;  /* 0x0000002219107220 */ /* 0x000fe20000410000 */
[----:B------:R-:W-:Y:S01]  /*8090*/  FADD.FTZ R15, R15, R5 ;  /* 0x000000050f0f7221 */ /* 0x000fe20000010000 */
[----:B------:R0:W5:Y:S01]  /*80a0*/  LDL.LU R7, [R1+0x4c4] ;  /* 0x0004c40001077983 */ /* 0x0001620000300800 */
[----:B------:R-:W-:-:S02]  /*80b0*/  FADD.FTZ R17, R17, R4 ;  /* 0x0000000411117221 */ /* 0x000fc40000010000 */
[----:B------:R-:W-:Y:S01]  /*80c0*/  FADD.FTZ R15, R15, R3 ;  /* 0x000000030f0f7221 */ /* 0x000fe20000010000 */
[----:B----4-:R-:W-:Y:S01]  /*80d0*/  FADD.FTZ R19, R19, -UR28 ;  /* 0x8000001c13137e21 */ /* 0x010fe20008010000 */
[----:B------:R-:W-:Y:S02]  /*80e0*/  FADD.FTZ R17, R17, R2 ;  /* 0x0000000211117221 */ /* 0x000fe40000010000 */
[----:B------:R-:W-:Y:S01]  /*80f0*/  FADD.FTZ R15, R15, R0 ;  /* 0x000000000f0f7221 */ /* 0x000fe20000010000 */
[----:B------:R-:W-:Y:S01]  /*8100*/  FADD.FTZ R18, R16, R18 ;  /* 0x0000001210127221 */ /* 0x000fe20000010000 */
[----:B------:R-:W-:Y:S01]  /*8110*/  FMUL.FTZ R19, R19, UR16 ;  /* 0x0000001013137c20 */ /* 0x000fe20008410000 */
[----:B------:R-:W-:Y:S01]  /*8120*/  FADD.FTZ R17, R17, R34 ;  /* 0x0000002211117221 */ /* 0x000fe20000010000 */
[----:B------:R0:W5:Y:S02]  /*8130*/  LDL.LU R6, [R1+0x4c0] ;  /* 0x0004c00001067983 */ /* 0x0001640000300800 */
[C---:B------:R-:W-:Y:S01]  /*8140*/  FFMA.FTZ R12, R19.reuse, R16, R12 ;  /* 0x00000010130c7223 */ /* 0x040fe2000001000c */
[----:B------:R-:W-:Y:S01]  /*8150*/  FFMA.FTZ R10, R19, R34, R10 ;  /* 0x00000022130a7223 */ /* 0x000fe2000001000a */
[----:B------:R-:W-:Y:S01]  /*8160*/  FADD.FTZ R19, R20, -UR28 ;  /* 0x8000001c14137e21 */ /* 0x000fe20008010000 */
[----:B------:R-:W4:Y:S04]  /*8170*/  LDL.LU R34, [R1+0x46c] ;  /* 0x00046c0001227983 */ /* 0x000f280000300800 */
[----:B------:R-:W4:Y:S01]  /*8180*/  LDL.LU R20, [R1+0x464] ;  /* 0x0004640001147983 */ /* 0x000f220000300800 */
[----:B---3--:R-:W-:-:S03]  /*8190*/  FADD.FTZ R14, R14, -UR28 ;  /* 0x8000001c0e0e7e21 */ /* 0x008fc60008010000 */
[----:B------:R0:W5:Y:S01]  /*81a0*/  LDL.LU R5, [R1+0x4bc] ;  /* 0x0004bc0001057983 */ /* 0x0001620000300800 */
[----:B------:R-:W-:Y:S01]  /*81b0*/  FMUL.FTZ R14, R14, UR16 ;  /* 0x000000100e0e7c20 */ /* 0x000fe20008410000 */
[-C--:B------:R-:W-:Y:S01]  /*81c0*/  FMUL.FTZ R16, R24, R33.reuse ;  /* 0x0000002118107220 */ /* 0x080fe20000410000 */
[----:B------:R-:W-:Y:S01]  /*81d0*/  FADD.FTZ R15, R15, R33 ;  /* 0x000000210f0f7221 */ /* 0x000fe20000010000 */
[----:B------:R0:W5:Y:S01]  /*81e0*/  LDL.LU R4, [R1+0x4b8] ;  /* 0x0004b80001047983 */ /* 0x0001620000300800 */
[----:B------:R-:W-:-:S03]  /*81f0*/  FFMA.FTZ R11, R14, R33, R11 ;  /* 0x000000210e0b7223 */ /* 0x000fc6000001000b */
[----:B------:R-:W3:Y:S01]  /*8200*/  LDL.LU R33, [R1+0x474] ;  /* 0x0004740001217983 */ /* 0x000ee20000300800 */
[----:B------:R-:W-:Y:S01]  /*8210*/  FADD.FTZ R18, R18, R16 ;  /* 0x0000001012127221 */ /* 0x000fe20000010000 */
[----:B------:R-:W-:Y:S01]  /*8220*/  FFMA.FTZ R12, R14, R16, R12 ;  /* 0x000000100e0c7223 */ /* 0x000fe2000001000c */
[-C--:B------:R-:W-:Y:S01]  /*8230*/  FMUL.FTZ R16, R25, R35.reuse ;  /* 0x0000002319107220 */ /* 0x080fe20000410000 */
[----:B------:R-:W-:Y:S01]  /*8240*/  FADD.FTZ R17, R17, R35 ;  /* 0x0000002311117221 */ /* 0x000fe20000010000 */
[----:B--2---:R-:W-:Y:S01]  /*8250*/  FADD.FTZ R13, R13, -UR28 ;  /* 0x8000001c0d0d7e21 */ /* 0x004fe20008010000 */
[----:B------:R0:W5:Y:S03]  /*8260*/  LDL.LU R3, [R1+0x4b4] ;  /* 0x0004b40001037983 */ /* 0x0001660000300800 */
[----:B------:R-:W-:Y:S01]  /*8270*/  FMUL.FTZ R13, R13, UR16 ;  /* 0x000000100d0d7c20 */ /* 0x000fe20008410000 */
[----:B------:R0:W5:Y:S03]  /*8280*/  LDL.LU R2, [R1+0x4b0] ;  /* 0x0004b00001027983 */ /* 0x0001660000300800 */
[C---:B------:R-:W-:Y:S01]  /*8290*/  FFMA.FTZ R10, R13.reuse, R35, R10 ;  /* 0x000000230d0a7223 */ /* 0x040fe2000001000a */
[----:B------:R0:W5:Y:S04]  /*82a0*/  LDL.LU R0, [R1+0x4ac] ;  /* 0x0004ac0001007983 */ /* 0x0001680000300800 */
[----:B------:R-:W2:Y:S01]  /*82b0*/  LDL.LU R35, [R1+0x478] ;  /* 0x0004780001237983 */ /* 0x000ea20000300800 */
[----:B------:R-:W-:Y:S01]  /*82c0*/  FADD.FTZ R18, R16, R18 ;  /* 0x0000001210127221 */ /* 0x000fe20000010000 */
[----:B------:R-:W-:Y:S01]  /*82d0*/  FFMA.FTZ R12, R13, R16, R12 ;  /* 0x000000100d0c7223 */ /* 0x000fe2000001000c */
[----:B------:R-:W-:Y:S01]  /*82e0*/  FMUL.FTZ R16, R24, R8 ;  /* 0x0000000818107220 */ /* 0x000fe20000410000 */
[----:B------:R-:W-:Y:S01]  /*82f0*/  FMUL.FTZ R19, R19, UR16 ;  /* 0x0000001013137c20 */ /* 0x000fe20008410000 */
[----:B------:R-:W-:-:S02]  /*8300*/  FADD.FTZ R14, R22, -UR28 ;  /* 0x8000001c160e7e21 */ /* 0x000fc40008010000 */
[----:B------:R-:W2:Y:S01]  /*8310*/  LDL.LU R22, [R1+0x47c] ;  /* 0x00047c0001167983 */ /* 0x000ea20000300800 */
[----:B------:R-:W-:Y:S01]  /*8320*/  FADD.FTZ R18, R18, R16 ;  /* 0x0000001012127221 */ /* 0x000fe20000010000 */
[----:B------:R-:W-:Y:S01]  /*8330*/  FFMA.FTZ R12, R19, R16, R12 ;  /* 0x00000010130c7223 */ /* 0x000fe2000001000c */
[-C--:B------:R-:W-:Y:S01]  /*8340*/  FMUL.FTZ R16, R25, R9.reuse ;  /* 0x0000000919107220 */ /* 0x080fe20000410000 */
[----:B------:R-:W-:Y:S01]  /*8350*/  FMUL.FTZ R14, R14, UR16 ;  /* 0x000000100e0e7c20 */ /* 0x000fe20008410000 */
[----:B------:R-:W-:Y:S01]  /*8360*/  FADD.FTZ R15, R15, R8 ;  /* 0x000000080f0f7221 */ /* 0x000fe20000010000 */
[----:B------:R-:W-:Y:S01]  /*8370*/  FFMA.FTZ R11, R19, R8, R11 ;  /* 0x00000008130b7223 */ /* 0x000fe2000001000b */
[----:B------:R-:W-:Y:S01]  /*8380*/  FADD.FTZ R13, R29, -UR28 ;  /* 0x8000001c1d0d7e21 */ /* 0x000fe20008010000 */
[----:B------:R-:W-:Y:S01]  /*8390*/  FADD.FTZ R18, R16, R18 ;  /* 0x0000001210127221 */ /* 0x000fe20000010000 */
[C---:B------:R-:W-:Y:S01]  /*83a0*/  FFMA.FTZ R12, R14.reuse, R16, R12 ;  /* 0x000000100e0c7223 */ /* 0x040fe2000001000c */
[----:B------:R-:W-:Y:S01]  /*83b0*/  FADD.FTZ R17, R17, R9 ;  /* 0x0000000911117221 */ /* 0x000fe20000010000 */
[----:B------:R-:W-:Y:S01]  /*83c0*/  FFMA.FTZ R10, R14, R9, R10 ;  /* 0x000000090e0a7223 */ /* 0x000fe2000001000a */
[----:B------:R-:W-:Y:S01]  /*83d0*/  FMUL.FTZ R16, R24, R36 ;  /* 0x0000002418107220 */ /* 0x000fe20000410000 */
[----:B------:R-:W-:Y:S01]  /*83e0*/  FMUL.FTZ R13, R13, UR16 ;  /* 0x000000100d0d7c20 */ /* 0x000fe20008410000 */
[----:B------:R-:W-:Y:S01]  /*83f0*/  FADD.FTZ R15, R15, R36 ;  /* 0x000000240f0f7221 */ /* 0x000fe20000010000 */
[----:B----4-:R-:W-:-:S02]  /*8400*/  FADD.FTZ R9, R34, -UR28 ;  /* 0x8000001c22097e21 */ /* 0x010fc40008010000 */
[----:B------:R-:W4:Y:S01]  /*8410*/  LDL.LU R34, [R1+0x488] ;  /* 0x0004880001227983 */ /* 0x000f220000300800 */
[----:B------:R-:W-:-:S03]  /*8420*/  FADD.FTZ R8, R20, -UR28 ;  /* 0x8000001c14087e21 */ /* 0x000fc60008010000 */
[----:B------:R-:W4:Y:S01]  /*8430*/  LDL.LU R20, [R1+0x480] ;  /* 0x0004800001147983 */ /* 0x000f220000300800 */
[----:B------:R-:W-:Y:S01]  /*8440*/  FADD.FTZ R18, R18, R16 ;  /* 0x0000001012127221 */ /* 0x000fe20000010000 */
[C---:B------:R-:W-:Y:S01]  /*8450*/  FFMA.FTZ R12, R13.reuse, R16, R12 ;  /* 0x000000100d0c7223 */ /* 0x040fe2000001000c */
[----:B------:R-:W-:Y:S01]  /*8460*/  FFMA.FTZ R36, R13, R36, R11 ;  /* 0x000000240d247223 */ /* 0x000fe2000001000b */
[-C--:B------:R-:W-:Y:S01]  /*8470*/  FMUL.FTZ R16, R25, R37.reuse ;  /* 0x0000002519107220 */ /* 0x080fe20000410000 */
[----:B------:R-:W-:Y:S01]  /*8480*/  FMUL.FTZ R8, R8, UR16 ;  /* 0x0000001008087c20 */ /* 0x000fe20008410000 */
[----:B---3--:R-:W-:Y:S02]  /*8490*/  FADD.FTZ R11, R33, -UR28 ;  /* 0x8000001c210b7e21 */ /* 0x008fe40008010000 */
[----:B------:R-:W3:Y:S01]  /*84a0*/  LDL.LU R33, [R1+0x48c] ;  /* 0x00048c0001217983 */ /* 0x000ee20000300800 */
[C---:B------:R-:W-:Y:S01]  /*84b0*/  FFMA.FTZ R12, R8.reuse, R16, R12 ;  /* 0x00000010080c7223 */ /* 0x040fe2000001000c */
[----:B------:R-:W-:Y:S01]  /*84c0*/  FFMA.FTZ R10, R8, R37, R10 ;  /* 0x00000025080a7223 */ /* 0x000fe2000001000a */
[----:B--2---:R-:W-:-:S02]  /*84d0*/  FADD.FTZ R8, R35, -UR28 ;  /* 0x8000001c23087e21 */ /* 0x004fc40008010000 */
[----:B------:R-:W2:Y:S01]  /*84e0*/  LDL.LU R35, [R1+0x490] ;  /* 0x0004900001237983 */ /* 0x000ea20000300800 */
[----:B------:R-:W-:Y:S01]  /*84f0*/  FADD.FTZ R18, R16, R18 ;  /* 0x0000001210127221 */ /* 0x000fe20000010000 */
[----:B------:R-:W-:Y:S01]  /*8500*/  FMUL.FTZ R14, R24, R28 ;  /* 0x0000001c180e7220 */ /* 0x000fe20000410000 */
[----:B------:R-:W-:Y:S01]  /*8510*/  FMUL.FTZ R9, R9, UR16 ;  /* 0x0000001009097c20 */ /* 0x000fe20008410000 */
[----:B------:R-:W-:Y:S01]  /*8520*/  FMUL.FTZ R13, R25, R27 ;  /* 0x0000001b190d7220 */ /* 0x000fe20000410000 */
[----:B------:R-:W-:Y:S01]  /*8530*/  FMUL.FTZ R11, R11, UR16 ;  /* 0x000000100b0b7c20 */ /* 0x000fe20008410000 */
[----:B------:R-:W-:Y:S01]  /*8540*/  FADD.FTZ R18, R18, R14 ;  /* 0x0000000e12127221 */ /* 0x000fe20000010000 */
[----:B------:R-:W-:Y:S01]  /*8550*/  FFMA.FTZ R12, R9, R14, R12 ;  /* 0x0000000e090c7223 */ /* 0x000fe2000001000c */
[----:B------:R-:W-:Y:S01]  /*8560*/  FMUL.FTZ R19, R24, R21 ;  /* 0x0000001518137220 */ /* 0x000fe20000410000 */
[----:B------:R-:W-:Y:S01]  /*8570*/  FMUL.FTZ R8, R8, UR16 ;  /* 0x0000001008087c20 */ /* 0x000fe20008410000 */
[----:B------:R-:W-:Y:S01]  /*8580*/  FADD.FTZ R18, R13, R18 ;  /* 0x000000120d127221 */ /* 0x000fe20000010000 */
[----:B------:R-:W-:Y:S01]  /*8590*/  FFMA.FTZ R13, R11, R13, R12 ;  /* 0x0000000d0b0d7223 */ /* 0x000fe2000001000c */
[----:B------:R-:W-:Y:S01]  /*85a0*/  FADD.FTZ R14, R22, -UR28 ;  /* 0x8000001c160e7e21 */ /* 0x000fe20008010000 */
[----:B------:R-:W-:Y:S01]  /*85b0*/  FADD.FTZ R12, R15, R28 ;  /* 0x0000001c0f0c7221 */ /* 0x000fe20000010000 */
[----:B------:R-:W-:Y:S01]  /*85c0*/  FADD.FTZ R18, R18, R19 ;  /* 0x0000001312127221 */ /* 0x000fe20000010000 */
[----:B------:R-:W-:Y:S01]  /*85d0*/  FFMA.FTZ R16, R8, R19, R13 ;  /* 0x0000001308107223 */ /* 0x000fe2000001000d */
[----:B------:R-:W-:Y:S01]  /*85e0*/  FMUL.FTZ R15, R25, R26 ;  /* 0x0000001a190f7220 */ /* 0x000fe20000410000 */
[----:B------:R-:W-:Y:S01]  /*85f0*/  FMUL.FTZ R13, R14, UR16 ;  /* 0x000000100e0d7c20 */ /* 0x000fe20008410000 */
[----:B------:R-:W-:Y:S01]  /*8600*/  FFMA.FTZ R9, R9, R28, R36 ;  /* 0x0000001c09097223 */ /* 0x000fe20000010024 */
[----:B------:R-:W-:Y:S01]  /*8610*/  FFMA.FTZ R10, R11, R27, R10 ;  /* 0x0000001b0b0a7223 */ /* 0x000fe2000001000a */
[----:B------:R-:W-:Y:S01]  /*8620*/  FADD.FTZ R18, R15, R18 ;  /* 0x000000120f127221 */ /* 0x000fe20000010000 */
[----:B------:R-:W-:Y:S01]  /*8630*/  FFMA.FTZ R15, R13, R15, R16 ;  /* 0x0000000f0d0f7223 */ /* 0x000fe20000010010 */
[----:B------:R-:W-:Y:S01]  /*8640*/  FMUL.FTZ R19, R24, R23 ;  /* 0x0000001718137220 */ /* 0x000fe20000410000 */
[----:B------:R-:W-:Y:S01]  /*8650*/  FADD.FTZ R17, R17, R37 ;  /* 0x0000002511117221 */ /* 0x000fe20000010000 */
[----:B----4-:R-:W-:Y:S01]  /*8660*/  FADD.FTZ R11, R34, -UR28 ;  /* 0x8000001c220b7e21 */ /* 0x010fe20008010000 */
[----:B------:R-:W-:Y:S01]  /*8670*/  FADD.FTZ R14, R20, -UR28 ;  /* 0x8000001c140e7e21 */ /* 0x000fe20008010000 */
[----:B------:R-:W-:-:S03]  /*8680*/  FADD.FTZ R12, R12, R21 ;  /* 0x000000150c0c7221 */ /* 0x000fc60000010000 */
[----:B------:R-:W-:Y:S01]  /*8690*/  FMUL.FTZ R14, R14, UR16 ;  /* 0x000000100e0e7c20 */ /* 0x000fe20008410000 */
[----:B------:R-:W-:Y:S01]  /*86a0*/  FFMA.FTZ R9, R8, R21, R9 ;  /* 0x0000001508097223 */ /* 0x000fe20000010009 */
[----:B------:R-:W-:Y:S01]  /*86b0*/  FADD.FTZ R21, R18, R19 ;  /* 0x0000001312157221 */ /* 0x000fe20000010000 */
[----:B------:R-:W-:Y:S01]  /*86c0*/  FMUL.FTZ R8, R25, R30 ;  /* 0x0000001e19087220 */ /* 0x000fe20000410000 */
[----:B------:R-:W-:Y:S01]  /*86d0*/  FFMA.FTZ R16, R14, R19, R15 ;  /* 0x000000130e107223 */ /* 0x000fe2000001000f */
[----:B------:R-:W-:Y:S01]  /*86e0*/  FMUL.FTZ R11, R11, UR16 ;  /* 0x000000100b0b7c20 */ /* 0x000fe20008410000 */
[----:B------:R-:W-:Y:S01]  /*86f0*/  FADD.FTZ R17, R17, R27 ;  /* 0x0000001b11117221 */ /* 0x000fe20000010000 */
[----:B---3--:R-:W-:Y:S01]  /*8700*/  FADD.FTZ R15, R33, -UR28 ;  /* 0x8000001c210f7e21 */ /* 0x008fe20008010000 */
[----:B------:R-:W-:Y:S01]  /*8710*/  FFMA.FTZ R10, R13, R26, R10 ;  /* 0x0000001a0d0a7223 */ /* 0x000fe2000001000a */
        /* <DEDUP_REMOVED lines=15> */
[----:B------:R-:W-:Y:S01]  /*8810*/  FADD.FTZ R11, R17, R32 ;  /* 0x00000020110b7221 */ /* 0x000fe20000010000 */
[----:B--2---:R-:W-:-:S04]  /*8820*/  FADD.FTZ R14, R35, -UR28 ;  /* 0x8000001c230e7e21 */ /* 0x004fc80008010000 */
[----:B------:R-:W-:-:S04]  /*8830*/  FMUL.FTZ R14, R14, UR16 ;  /* 0x000000100e0e7c20 */ /* 0x000fc80008410000 */
[C---:B------:R-:W-:Y:S01]  /*8840*/  FFMA.FTZ R15, R14.reuse, R15, R19 ;  /* 0x0000000f0e0f7223 */ /* 0x040fe20000010013 */
[----:B------:R-:W-:Y:S01]  /*8850*/  FFMA.FTZ R9, R14, R32, R13 ;  /* 0x000000200e097223 */ /* 0x000fe2000001000d */
[----:B0-----:R-:W-:Y:S06]  /*8860*/  BRA `(.L_x_1416) ;  /* 0x0000005400607947 */ /* 0x001fec0003800000 */
.L_x_1415:
[----:B------:R-:W2:Y:S04]  /*8870*/  LDL.LU R12, [R1+0x2f4] ;  /* 0x0002f400010c7983 */ /* 0x000ea80000300800 */
[----:B------:R-:W3:Y:S04]  /*8880*/  LDL.LU R14, [R1+0x2fc] ;  /* 0x0002fc00010e7983 */ /* 0x000ee80000300800 */
[----:B------:R-:W4:Y:S04]  /*8890*/  LDL.LU R13, [R1+0x26c] ;  /* 0x00026c00010d7983 */ /* 0x000f280000300800 */
[----:B------:R-:W4:Y:S04]  /*88a0*/  LDL.LU R16, [R1+0x324] ;  /* 0x0003240001107983 */ /* 0x000f280000300800 */
[----:B------:R-:W4:Y:S04]  /*88b0*/  LDL.LU R17, [R1+0x278] ;  /* 0x0002780001117983 */ /* 0x000f280000300800 */
[----:B-----5:R0:W-:Y:S04]  /*88c0*/  STL [R1+0x4bc], R5 ;  /* 0x0004bc0501007387 */ /* 0x0201e80000100800 */
[----:B------:R1:W-:Y:S04]  /*88d0*/  STL [R1+0x4b4], R3 ;  /* 0x0004b40301007387 */ /* 0x0003e80000100800 */
[----:B------:R-:W-:Y:S04]  /*88e0*/  STL [R1+0x4ac], R0 ;  /* 0x0004ac0001007387 */ /* 0x000fe80000100800 */
[----:B0-----:R-:W4:Y:S04]  /*88f0*/  LDL.LU R5, [R1+0x298] ;  /* 0x0002980001057983 */ /* 0x001f280000300800 */
[----:B-1----:R-:W4:Y:S04]  /*8900*/  LDL.LU R3, [R1+0x29c] ;  /* 0x00029c0001037983 */ /* 0x002f280000300800 */
[----:B------:R-:W4:Y:S04]  /*8910*/  LDL.LU R18, [R1+0x38c] ;  /* 0x00038c0001127983 */ /* 0x000f280000300800 */
[----:B------:R0:W-:Y:S04]  /*8920*/  STL [R1+0x4b8], R4 ;  /* 0x0004b80401007387 */ /* 0x0001e80000100800 */
[----:B------:R-:W4:Y:S04]  /*8930*/  LDL.LU R19, [R1+0x39c] ;  /* 0x00039c0001137983 */ /* 0x000f280000300800 */
[----:B0-----:R-:W4:Y:S04]  /*8940*/  LDL.LU R4, [R1+0x27c] ;  /* 0x00027c0001047983 */ /* 0x001f280000300800 */
[----:B------:R-:W-:Y:S01]  /*8950*/  STL [R1+0x4b0], R2 ;  /* 0x0004b00201007387 */ /* 0x000fe20000100800 */
[----:B--2---:R-:W-:-:S04]  /*8960*/  FADD.FTZ R10, R12, -UR28 ;  /* 0x8000001c0c0a7e21 */ /* 0x004fc80008010000 */
[----:B------:R-:W-:-:S04]  /*8970*/  FMUL.FTZ R10, R10, UR16 ;  /* 0x000000100a0a7c20 */ /* 0x000fc80008410000 */
[----:B------:R-:W-:-:S04]  /*8980*/  FFMA.FTZ R11, R24, R10, R6 ;  /* 0x0000000a180b7223 */ /* 0x000fc80000010006 */
[----:B------:R-:W-:-:S06]  /*8990*/  FMUL.FTZ R12, R11, -1.4426950216293334961 ;  /* 0xbfb8aa3b0b0c7820 */ /* 0x000fcc0000410000 */
[----:B------:R-:W0:Y:S02]  /*89a0*/  MUFU.EX2 R12, R12 ;  /* 0x0000000c000c7308 */ /* 0x000e240000000800 */
[----:B0-----:R-:W-:-:S06]  /*89b0*/  FADD.FTZ R12, R12, 1 ;  /* 0x3f8000000c0c7421 */ /* 0x001fcc0000010000 */
[----:B------:R-:W4:Y:S01]  /*89c0*/  MUFU.RCP R12, R12 ;  /* 0x0000000c000c7308 */ /* 0x000f220000001000 */
[----:B---3--:R-:W-:-:S04]  /*89d0*/  FADD.FTZ R14, R14, -UR28 ;  /* 0x8000001c0e0e7e21 */ /* 0x008fc80008010000 */
[----:B------:R-:W-:Y:S01]  /*89e0*/  FMUL.FTZ R0, R14, UR16 ;  /* 0x000000100e007c20 */ /* 0x000fe20008410000 */
[C---:B----4-:R-:W-:Y:S01]  /*89f0*/  FMUL.FTZ R13, R12.reuse, R13 ;  /* 0x0000000d0c0d7220 */ /* 0x050fe20000410000 */
        /* <DEDUP_REMOVED lines=8> */
[C---:B0-----:R-:W-:Y:S01]  /*8a80*/  FMUL.FTZ R14, R13.reuse, R33 ;  /* 0x000000210d0e7220 */ /* 0x041fe20000410000 */
[----:B------:R-:W-:-:S04]  /*8a90*/  FADD.FTZ R13, -R13, 1 ;  /* 0x3f8000000d0d7421 */ /* 0x000fc80000010100 */
[----:B------:R-:W-:-:S04]  /*8aa0*/  FFMA.FTZ R13, R12, R13, 1 ;  /* 0x3f8000000c0d7423 */ /* 0x000fc8000001000d */
[----:B------:R-:W-:Y:S01]  /*8ab0*/  FMUL.FTZ R33, R14, R13 ;  /* 0x0000000d0e217220 */ /* 0x000fe20000410000 */
[----:B------:R-:W-:Y:S01]  /*8ac0*/  FMUL.FTZ R13, R24, R11 ;  /* 0x0000000b180d7220 */ /* 0x000fe20000410000 */
[----:B------:R-:W-:Y:S02]  /*8ad0*/  FADD.FTZ R14, R16, -UR28 ;  /* 0x8000001c100e7e21 */ /* 0x000fe40008010000 */
[----:B------:R-:W-:Y:S01]  /*8ae0*/  FMUL.FTZ R15, R25, R33 ;  /* 0x00000021190f7220 */ /* 0x000fe20000410000 */
[----:B------:R-:W-:Y:S01]  /*8af0*/  FFMA.FTZ R12, R10, R13, RZ ;  /* 0x0000000d0a0c7223 */ /* 0x000fe200000100ff */
[----:B------:R-:W-:Y:S01]  /*8b00*/  FADD.FTZ R13, RZ, R13 ;  /* 0x0000000dff0d7221 */ /* 0x000fe20000010000 */
[----:B------:R-:W-:Y:S02]  /*8b10*/  FMUL.FTZ R14, R14, UR16 ;  /* 0x000000100e0e7c20 */ /* 0x000fe40008410000 */
[----:B------:R-:W-:Y:S01]  /*8b20*/  FFMA.FTZ R12, R0, R15, R12 ;  /* 0x0000000f000c7223 */ /* 0x000fe2000001000c */
[----:B------:R-:W-:Y:S01]  /*8b30*/  FADD.FTZ R13, R15, R13 ;  /* 0x0000000d0f0d7221 */ /* 0x000fe20000010000 */
[----:B------:R-:W-:-:S04]  /*8b40*/  FFMA.FTZ R15, R24, R14, R6 ;  /* 0x0000000e180f7223 */ /* 0x000fc80000010006 */
[----:B------:R-:W-:-:S06]  /*8b50*/  FMUL.FTZ R16, R15, -1.4426950216293334961 ;  /* 0xbfb8aa3b0f107820 */ /* 0x000fcc0000410000 */
[----:B------:R-:W0:Y:S02]  /*8b60*/  MUFU.EX2 R16, R16 ;  /* 0x0000001000107308 */ /* 0x000e240000000800 */
[----:B0-----:R-:W-:-:S06]  /*8b70*/  FADD.FTZ R16, R16, 1 ;  /* 0x3f80000010107421 */ /* 0x001fcc0000010000 */
[----:B------:R-:W0:Y:S01]  /*8b80*/  MUFU.RCP R16, R16 ;  /* 0x0000001000107308 */ /* 0x000e220000001000 */
[----:B------:R-:W-:Y:S01]  /*8b90*/  FFMA.FTZ R10, R10, R11, RZ ;  /* 0x0000000b0a0a7223 */ /* 0x000fe200000100ff */
[----:B------:R1:W-:Y:S01]  /*8ba0*/  STL [R1+0x484], R0 ;  /* 0x0004840001007387 */ /* 0x0003e20000100800 */
[----:B------:R-:W-:Y:S01]  /*8bb0*/  FADD.FTZ R11, RZ, R11 ;  /* 0x0000000bff0b7221 */ /* 0x000fe20000010000 */
[C---:B0-----:R-:W-:Y:S01]  /*8bc0*/  FMUL.FTZ R17, R16.reuse, R17 ;  /* 0x0000001110117220 */ /* 0x041fe20000410000 */
[----:B------:R-:W-:-:S04]  /*8bd0*/  FADD.FTZ R16, -R16, 1 ;  /* 0x3f80000010107421 */ /* 0x000fc80000010100 */
[----:B------:R-:W-:Y:S01]  /*8be0*/  FFMA.FTZ R16, R15, R16, 1 ;  /* 0x3f8000000f107423 */ /* 0x000fe20000010010 */
[----:B------:R-:W-:-:S03]  /*8bf0*/  FADD.FTZ R15, R35, -UR28 ;  /* 0x8000001c230f7e21 */ /* 0x000fc60008010000 */
[----:B------:R-:W-:Y:S01]  /*8c00*/  FMUL.FTZ R16, R17, R16 ;  /* 0x0000001011107220 */ /* 0x000fe20000410000 */
[----:B------:R-:W-:-:S03]  /*8c10*/  FMUL.FTZ R35, R15, UR16 ;  /* 0x000000100f237c20 */ /* 0x000fc60008410000 */
[----:B-1----:R-:W-:Y:S01]  /*8c20*/  FFMA.FTZ R0, R14, R16, R10 ;  /* 0x000000100e007223 */ /* 0x002fe2000001000a */
[----:B------:R-:W-:Y:S01]  /*8c30*/  FFMA.FTZ R10, R25, R35, R7 ;  /* 0x00000023190a7223 */ /* 0x000fe20000010007 */
[----:B------:R-:W-:-:S03]  /*8c40*/  FADD.FTZ R2, R11, R16 ;  /* 0x000000100b027221 */ /* 0x000fc60000010000 */
[----:B------:R-:W-:-:S06]  /*8c50*/  FMUL.FTZ R11, R10, -1.4426950216293334961 ;  /* 0xbfb8aa3b0a0b7820 */ /* 0x000fcc0000410000 */
[----:B------:R-:W0:Y:S01]  /*8c60*/  MUFU.EX2 R11, R11 ;  /* 0x0000000b000b7308 */ /* 0x000e220000000800 */
[----:B------:R-:W-:Y:S01]  /*8c70*/  FMUL.FTZ R16, R24, R16 ;  /* 0x0000001018107220 */ /* 0x000fe20000410000 */
[----:B------:R1:W-:Y:S01]  /*8c80*/  STL [R1+0x4a0], R2 ;  /* 0x0004a00201007387 */ /* 0x0003e20000100800 */
[----:B0-----:R-:W-:-:S06]  /*8c90*/  FADD.FTZ R11, R11, 1 ;  /* 0x3f8000000b0b7421 */ /* 0x001fcc0000010000 */
[----:B------:R-:W0:Y:S01]  /*8ca0*/  MUFU.RCP R11, R11 ;  /* 0x0000000b000b7308 */ /* 0x000e220000001000 */
[----:B-1----:R-:W-:Y:S01]  /*8cb0*/  FADD.FTZ R2, R13, R16 ;  /* 0x000000100d027221 */ /* 0x002fe20000010000 */
[----:B------:R1:W-:Y:S04]  /*8cc0*/  STL [R1+0x49c], R0 ;  /* 0x00049c0001007387 */ /* 0x0003e80000100800 */
[----:B------:R2:W-:Y:S01]  /*8cd0*/  STL [R1+0x494], R2 ;  /* 0x0004940201007387 */ /* 0x0005e20000100800 */
[----:B-1----:R-:W-:-:S03]  /*8ce0*/  FFMA.FTZ R0, R14, R16, R12 ;  /* 0x000000100e007223 */ /* 0x002fc6000001000c */
[----:B--2---:R-:W2:Y:S01]  /*8cf0*/  LDL.LU R2, [R1+0x264] ;  /* 0x0002640001027983 */ /* 0x004ea20000300800 */
[C---:B0-----:R-:W-:Y:S01]  /*8d00*/  FMUL.FTZ R12, R11.reuse, R5 ;  /* 0x000000050b0c7220 */ /* 0x041fe20000410000 */
[----:B------:R-:W-:Y:S02]  /*8d10*/  FADD.FTZ R11, -R11, 1 ;  /* 0x3f8000000b0b7421 */ /* 0x000fe40000010100 */
[----:B------:R0:W-:Y:S02]  /*8d20*/  STL [R1+0x498], R0 ;  /* 0x0004980001007387 */ /* 0x0001e40000100800 */
[----:B------:R-:W-:Y:S01]  /*8d30*/  FFMA.FTZ R11, R10, R11, 1 ;  /* 0x3f8000000a0b7423 */ /* 0x000fe2000001000b */
[----:B------:R-:W-:Y:S01]  /*8d40*/  FADD.FTZ R10, R34, -UR28 ;  /* 0x8000001c220a7e21 */ /* 0x000fe20008010000 */
[----:B------:R-:W3:Y:S03]  /*8d50*/  LDL.LU R5, [R1+0x3b8] ;  /* 0x0003b80001057983 */ /* 0x000ee60000300800 */
[----:B0-----:R-:W-:Y:S01]  /*8d60*/  FMUL.FTZ R0, R10, UR16 ;  /* 0x000000100a007c20 */ /* 0x001fe20008410000 */
[----:B------:R-:W-:-:S03]  /*8d70*/  FMUL.FTZ R34, R12, R11 ;  /* 0x0000000b0c227220 */ /* 0x000fc60000410000 */
[----:B------:R-:W-:-:S04]  /*8d80*/  FFMA.FTZ R10, R24, R0, R6 ;  /* 0x00000000180a7223 */ /* 0x000fc80000010006 */
[----:B------:R-:W-:-:S06]  /*8d90*/  FMUL.FTZ R11, R10, -1.4426950216293334961 ;  /* 0xbfb8aa3b0a0b7820 */ /* 0x000fcc0000410000 */
[----:B------:R-:W0:Y:S02]  /*8da0*/  MUFU.EX2 R11, R11 ;  /* 0x0000000b000b7308 */ /* 0x000e240000000800 */
[----:B0-----:R-:W-:-:S06]  /*8db0*/  FADD.FTZ R11, R11, 1 ;  /* 0x3f8000000b0b7421 */ /* 0x001fcc0000010000 */
[----:B------:R-:W0:Y:S02]  /*8dc0*/  MUFU.RCP R11, R11 ;  /* 0x0000000b000b7308 */ /* 0x000e240000001000 */
[C---:B0-----:R-:W-:Y:S01]  /*8dd0*/  FMUL.FTZ R12, R11.reuse, R3 ;  /* 0x000000030b0c7220 */ /* 0x041fe20000410000 */
[----:B------:R-:W-:-:S04]  /*8de0*/  FADD.FTZ R11, -R11, 1 ;  /* 0x3f8000000b0b7421 */ /* 0x000fc80000010100 */
[----:B------:R-:W-:-:S04]  /*8df0*/  FFMA.FTZ R11, R10, R11, 1 ;  /* 0x3f8000000a0b7423 */ /* 0x000fc8000001000b */
[----:B------:R-:W-:-:S05]  /*8e00*/  FMUL.FTZ R3, R12, R11 ;  /* 0x0000000b0c037220 */ /* 0x000fca0000410000 */
[----:B------:R0:W-:Y:S04]  /*8e10*/  STL [R1+0x318], R3 ;  /* 0x0003180301007387 */ /* 0x0001e80000100800 */
[----:B0-----:R-:W4:Y:S01]  /*8e20*/  LDL.LU R3, [R1+0x2cc] ;  /* 0x0002cc0001037983 */ /* 0x001f220000300800 */
[----:B------:R-:W-:-:S03]  /*8e30*/  FADD.FTZ R13, R18, -UR28 ;  /* 0x8000001c120d7e21 */ /* 0x000fc60008010000 */
[----:B------:R0:W-:Y:S04]  /*8e40*/  STL [R1+0x470], R0 ;  /* 0x0004700001007387 */ /* 0x0001e80000100800 */
[----:B------:R-:W4:Y:S01]  /*8e50*/  LDL.LU R18, [R1+0x3bc] ;  /* 0x0003bc0001127983 */ /* 0x000f220000300800 */
[----:B0-----:R-:W-:-:S04]  /*8e60*/  FMUL.FTZ R0, R13, UR16 ;  /* 0x000000100d007c20 */ /* 0x001fc80008410000 */
        /* <DEDUP_REMOVED lines=19> */
[----:B------:R-:W2:Y:S01]  /*8fa0*/  MUFU.RCP R11, R11 ;  /* 0x0000000b000b7308 */ /* 0x000ea20000001000 */
[----:B------:R-:W-:Y:S01]  /*8fb0*/  STL [R1+0x460], R0 ;  /* 0x0004600001007387 */ /* 0x000fe20000100800 */
[C---:B--2---:R-:W-:Y:S01]  /*8fc0*/  FMUL.FTZ R12, R11.reuse, R2 ;  /* 0x000000020b0c7220 */ /* 0x044fe20000410000 */
[----:B------:R-:W-:-:S04]  /*8fd0*/  FADD.FTZ R11, -R11, 1 ;  /* 0x3f8000000b0b7421 */ /* 0x000fc80000010100 */
[----:B------:R-:W-:-:S04]  /*8fe0*/  FFMA.FTZ R11, R10, R11, 1 ;  /* 0x3f8000000a0b7423 */ /* 0x000fc8000001000b */
[----:B------:R-:W-:-:S05]  /*8ff0*/  FMUL.FTZ R2, R12, R11 ;  /* 0x0000000b0c027220 */ /* 0x000fca0000410000 */
[----:B------:R0:W-:Y:S01]  /*9000*/  STL [R1+0x2f4], R2 ;  /* 0x0002f40201007387 */ /* 0x0001e20000100800 */
[----:B---3--:R-:W-:-:S03]  /*9010*/  FADD.FTZ R13, R5, -UR28 ;  /* 0x8000001c050d7e21 */ /* 0x008fc60008010000 */
[----:B------:R-:W2:Y:S04]  /*9020*/  LDL.LU R5, [R1+0x3dc] ;  /* 0x0003dc0001057983 */ /* 0x000ea80000300800 */
[----:B0-----:R-:W3:Y:S01]  /*9030*/  LDL.LU R2, [R1+0x2e4] ;  /* 0x0002e40001027983 */ /* 0x001ee20000300800 */
[----:B------:R-:W-:-:S04]  /*9040*/  FMUL.FTZ R0, R13, UR16 ;  /* 0x000000100d007c20 */ /* 0x000fc80008410000 */
[----:B------:R-:W-:-:S04]  /*9050*/  FFMA.FTZ R10, R25, R0, R7 ;  /* 0x00000000190a7223 */ /* 0x000fc80000010007 */
[----:B------:R-:W-:-:S06]  /*9060*/  FMUL.FTZ R11, R10, -1.4426950216293334961 ;  /* 0xbfb8aa3b0a0b7820 */ /* 0x000fcc0000410000 */
[----:B------:R-:W0:Y:S02]  /*9070*/  MUFU.EX2 R11, R11 ;  /* 0x0000000b000b7308 */ /* 0x000e240000000800 */
[----:B0-----:R-:W-:-:S06]  /*9080*/  FADD.FTZ R11, R11, 1 ;  /* 0x3f8000000b0b7421 */ /* 0x001fcc0000010000 */
[----:B------:R-:W4:Y:S02]  /*9090*/  MUFU.RCP R11, R11 ;  /* 0x0000000b000b7308 */ /* 0x000f240000001000 */
[C---:B----4-:R-:W-:Y:S01]  /*90a0*/  FMUL.FTZ R12, R11.reuse, R3 ;  /* 0x000000030b0c7220 */ /* 0x050fe20000410000 */
        /* <DEDUP_REMOVED lines=28> */
[----:B------:R-:W3:Y:S01]  /*9270*/  MUFU.RCP R11, R11 ;  /* 0x0000000b000b7308 */ /* 0x000ee20000001000 */
[----:B------:R-:W-:Y:S01]  /*9280*/  STL [R1+0x448], R0 ;  /* 0x0004480001007387 */ /* 0x000fe20000100800 */
[C---:B---3--:R-:W-:Y:S01]  /*9290*/  FMUL.FTZ R12, R11.reuse, R2 ;  /* 0x000000020b0c7220 */ /* 0x048fe20000410000 */
[----:B------:R-:W-:-:S04]  /*92a0*/  FADD.FTZ R11, -R11, 1 ;  /* 0x3f8000000b0b7421 */ /* 0x000fc80000010100 */
[----:B------:R-:W-:-:S04]  /*92b0*/  FFMA.FTZ R11, R10, R11, 1 ;  /* 0x3f8000000a0b7423 */ /* 0x000fc8000001000b */
[----:B------:R-:W-:-:S05]  /*92c0*/  FMUL.FTZ R2, R12, R11 ;  /* 0x0000000b0c027220 */ /* 0x000fca0000410000 */
[----:B------:R0:W-:Y:S01]  /*92d0*/  STL [R1+0x2d8], R2 ;  /* 0x0002d80201007387 */ /* 0x0001e20000100800 */
[----:B--2---:R-:W-:-:S03]  /*92e0*/  FADD.FTZ R13, R5, -UR28 ;  /* 0x8000001c050d7e21 */ /* 0x004fc60008010000 */
        /* <DEDUP_REMOVED lines=312> */
[----:B------:R-:W-:Y:S01]  /*a670*/  FMUL.FTZ R2, R12, R11 ;  /* 0x0000000b0c027220 */ /* 0x000fe20000410000 */
[----:B--2---:R-:W-:Y:S02]  /*a680*/  FADD.FTZ R13, R5, -UR28 ;  /* 0x8000001c050d7e21 */ /* 0x004fe40008010000 */
[----:B------:R-:W2:Y:S04]  /*a690*/  LDL.LU R5, [R1+0x380] ;  /* 0x0003800001057983 */ /* 0x000ea80000300800 */
[----:B------:R0:W-:Y:S04]  /*a6a0*/  STL [R1+0x258], R2 ;  /* 0x0002580201007387 */ /* 0x0001e80000100800 */
        /* <DEDUP_REMOVED lines=38> */
[----:B--2---:R-:W-:-:S03]  /*a910*/  FADD.FTZ R13, R5, -UR28 ;  /* 0x8000001c050d7e21 */ /* 0x004fc60008010000 */
[----:B------:R-:W2:Y:S01]  /*a920*/  LDL.LU R5, [R1+0x374] ;  /* 0x0003740001057983 */ /* 0x000ea20000300800 */
[C---:B---3--:R-:W-:Y:S01]  /*a930*/  FMUL.FTZ R12, R11.reuse, R2 ;  /* 0x000000020b0c7220 */ /* 0x048fe20000410000 */
[----:B------:R-:W-:-:S04]  /*a940*/  FADD.FTZ R11, -R11, 1 ;  /* 0x3f8000000b0b7421 */ /* 0x000fc80000010100 */
[----:B------:R-:W-:-:S04]  /*a950*/  FFMA.FTZ R11, R10, R11, 1 ;  /* 0x3f8000000a0b7423 */ /* 0x000fc8000001000b */
[----:B------:R-:W-:-:S05]  /*a960*/  FMUL.FTZ R2, R12, R11 ;  /* 0x0000000b0c027220 */ /* 0x000fca0000410000 */
        /* <DEDUP_REMOVED lines=30> */
[----:B------:R-:W4:Y:S04]  /*ab50*/  LDL.LU R19, [R1+0x3ec] ;  /* 0x0003ec0001137983 */ /* 0x000f280000300800 */
[----:B------:R0:W-:Y:S02]  /*ab60*/  STL [R1+0x33c], R0 ;  /* 0x00033c0001007387 */ /* 0x0001e40000100800 */
[----:B0-----:R-:W-:-:S04]  /*ab70*/  FMUL.FTZ R0, R13, UR16 ;  /* 0x000000100d007c20 */ /* 0x001fc80008410000 */
[----:B------:R-:W-:-:S04]  /*ab80*/  FFMA.FTZ R10, R24, R0, R6 ;  /* 0x00000000180a7223 */ /* 0x000fc80000010006 */
[----:B------:R-:W-:-:S06]  /*ab90*/  FMUL.FTZ R11, R10, -1.4426950216293334961 ;  /* 0xbfb8aa3b0a0b7820 */ /* 0x000fcc0000410000 */
[----:B------:R-:W0:Y:S02]  /*aba0*/  MUFU.EX2 R11, R11 ;  /* 0x0000000b000b7308 */ /* 0x000e240000000800 */
[----:B0-----:R-:W-:-:S06]  /*abb0*/  FADD.FTZ R11, R11, 1 ;  /* 0x3f8000000b0b7421 */ /* 0x001fcc0000010000 */
[----:B------:R-:W3:Y:S01]  /*abc0*/  MUFU.RCP R11, R11 ;  /* 0x0000000b000b7308 */ /* 0x000ee20000001000 */
[----:B--2---:R-:W-:Y:S02]  /*abd0*/  FADD.FTZ R13, R5, -UR28 ;  /* 0x8000001c050d7e21 */ /* 0x004fe40008010000 */
[----:B------:R-:W2:Y:S04]  /*abe0*/  LDL.LU R5, [R1+0x3f8] ;  /* 0x0003f80001057983 */ /* 0x000ea80000300800 */
[----:B------:R-:W-:Y:S01]  /*abf0*/  STL [R1+0x334], R0 ;  /* 0x0003340001007387 */ /* 0x000fe20000100800 */
        /* <DEDUP_REMOVED lines=26> */
[----:B------:R-:W0:Y:S02]  /*ada0*/  MUFU.RCP R11, R11 ;  /* 0x0000000b000b7308 */ /* 0x000e240000001000 */
[----:B0-----:R-:W-:Y:S02]  /*adb0*/  FMUL.FTZ R12, R11, R4 ;  /* 0x000000040b0c7220 */ /* 0x001fe40000410000 */
[----:B------:R-:W4:Y:S01]  /*adc0*/  LDL.LU R4, [R1+0x224] ;  /* 0x0002240001047983 */ /* 0x000f220000300800 */
[----:B------:R-:W-:-:S03]  /*add0*/  FADD.FTZ R13, R19, -UR28 ;  /* 0x8000001c130d7e21 */ /* 0x000fc60008010000 */
[----:B------:R-:W4:Y:S01]  /*ade0*/  LDL.LU R19, [R1+0x420] ;  /* 0x0004200001137983 */ /* 0x000f220000300800 */
[----:B------:R-:W-:-:S03]  /*adf0*/  FADD.FTZ R11, -R11, 1 ;  /* 0x3f8000000b0b7421 */ /* 0x000fc60000010100 */
[----:B------:R0:W-:Y:S01]  /*ae00*/  STL [R1+0x32c], R0 ;  /* 0x00032c0001007387 */ /* 0x0001e20000100800 */
[----:B------:R-:W-:Y:S01]  /*ae10*/  FFMA.FTZ R10, R10, R11, 1 ;  /* 0x3f8000000a0a7423 */ /* 0x000fe2000001000b */
[----:B0-----:R-:W-:-:S03]  /*ae20*/  FMUL.FTZ R0, R13, UR16 ;  /* 0x000000100d007c20 */ /* 0x001fc60008410000 */
[----:B------:R-:W-:Y:S01]  /*ae30*/  FMUL.FTZ R10, R12, R10 ;  /* 0x0000000a0c0a7220 */ /* 0x000fe20000410000 */
[----:B------:R-:W-:-:S04]  /*ae40*/  FFMA.FTZ R11, R25, R0, R7 ;  /* 0x00000000190b7223 */ /* 0x000fc80000010007 */
[----:B------:R-:W-:-:S06]  /*ae50*/  FMUL.FTZ R12, R11, -1.4426950216293334961 ;  /* 0xbfb8aa3b0b0c7820 */ /* 0x000fcc0000410000 */
[----:B------:R-:W0:Y:S02]  /*ae60*/  MUFU.EX2 R12, R12 ;  /* 0x0000000c000c7308 */ /* 0x000e240000000800 */
[----:B0-----:R-:W-:-:S06]  /*ae70*/  FADD.FTZ R12, R12, 1 ;  /* 0x3f8000000c0c7421 */ /* 0x001fcc0000010000 */
[----:B------:R-:W3:Y:S01]  /*ae80*/  MUFU.RCP R12, R12 ;  /* 0x0000000c000c7308 */ /* 0x000ee20000001000 */
[----:B--2---:R-:W-:Y:S02]  /*ae90*/  FADD.FTZ R14, R5, -UR28 ;  /* 0x8000001c050e7e21 */ /* 0x004fe40008010000 */
[----:B------:R-:W2:Y:S04]  /*aea0*/  LDL.LU R5, [R1+0x424] ;  /* 0x0004240001057983 */ /* 0x000ea80000300800 */
[----:B------:R0:W-:Y:S02]  /*aeb0*/  STL [R1+0x324], R0 ;  /* 0x0003240001007387 */ /* 0x0001e40000100800 */
[----:B0-----:R-:W-:Y:S01]  /*aec0*/  FMUL.FTZ R0, R14, UR16 ;  /* 0x000000100e007c20 */ /* 0x001fe20008410000 */
[C---:B---3--:R-:W-:Y:S01]  /*aed0*/  FMUL.FTZ R13, R12.reuse, R2 ;  /* 0x000000020c0d7220 */ /* 0x048fe20000410000 */
[----:B------:R-:W-:-:S04]  /*aee0*/  FADD.FTZ R12, -R12, 1 ;  /* 0x3f8000000c0c7421 */ /* 0x000fc80000010100 */
[----:B------:R-:W-:-:S04]  /*aef0*/  FFMA.FTZ R12, R11, R12, 1 ;  /* 0x3f8000000b0c7423 */ /* 0x000fc8000001000c */
[----:B------:R-:W-:-:S05]  /*af00*/  FMUL.FTZ R2, R13, R12 ;  /* 0x0000000c0d027220 */ /* 0x000fca0000410000 */
[----:B------:R0:W-:Y:S04]  /*af10*/  STL [R1+0x22c], R2 ;  /* 0x00022c0201007387 */ /* 0x0001e80000100800 */
[----:B0-----:R-:W3:Y:S01]  /*af20*/  LDL.LU R2, [R1+0x220] ;  /* 0x0002200001027983 */ /* 0x001ee20000300800 */
[----:B------:R-:W-:-:S04]  /*af30*/  FFMA.FTZ R11, R24, R0, R6 ;  /* 0x00000000180b7223 */ /* 0x000fc80000010006 */
[----:B------:R-:W-:-:S06]  /*af40*/  FMUL.FTZ R12, R11, -1.4426950216293334961 ;  /* 0xbfb8aa3b0b0c7820 */ /* 0x000fcc0000410000 */
[----:B------:R-:W0:Y:S02]  /*af50*/  MUFU.EX2 R12, R12 ;  /* 0x0000000c000c7308 */ /* 0x000e240000000800 */
[----:B0-----:R-:W-:-:S06]  /*af60*/  FADD.FTZ R12, R12, 1 ;  /* 0x3f8000000c0c7421 */ /* 0x001fcc0000010000 */
[----:B------:R-:W4:Y:S02]  /*af70*/  MUFU.RCP R12, R12 ;  /* 0x0000000c000c7308 */ /* 0x000f240000001000 */
[----:B----4-:R-:W-:Y:S02]  /*af80*/  FMUL.FTZ R13, R12, R3 ;  /* 0x000000030c0d7220 */ /* 0x010fe40000410000 */
[----:B------:R-:W4:Y:S01]  /*af90*/  LDL.LU R3, [R1+0x338] ;  /* 0x0003380001037983 */ /* 0x000f220000300800 */
[----:B------:R-:W-:Y:S01]  /*afa0*/  FADD.FTZ R14, R18, -UR28 ;  /* 0x8000001c120e7e21 */ /* 0x000fe20008010000 */
[----:B------:R-:W-:Y:S02]  /*afb0*/  FADD.FTZ R12, -R12, 1 ;  /* 0x3f8000000c0c7421 */ /* 0x000fe40000010100 */
[----:B------:R0:W-:Y:S02]  /*afc0*/  STL [R1+0x320], R0 ;  /* 0x0003200001007387 */ /* 0x0001e40000100800 */
[----:B------:R-:W-:-:S02]  /*afd0*/  FFMA.FTZ R11, R11, R12, 1 ;  /* 0x3f8000000b0b7423 */ /* 0x000fc4000001000c */
[----:B------:R-:W4:Y:S01]  /*afe0*/  LDL.LU R18, [R1+0x42c] ;  /* 0x00042c0001127983 */ /* 0x000f220000300800 */
        /* <DEDUP_REMOVED lines=19> */
[----:B------:R-:W0:Y:S01]  /*b120*/  MUFU.EX2 R13, R13 ;  /* 0x0000000d000d7308 */ /* 0x000e220000000800 */
[----:B--2---:R-:W-:Y:S02]  /*b130*/  FADD.FTZ R15, R5, -UR28 ;  /* 0x8000001c050f7e21 */ /* 0x004fe40008010000 */
[----:B------:R-:W2:Y:S01]  /*b140*/  LDL.LU R5, [R1+0x438] ;  /* 0x0004380001057983 */ /* 0x000ea20000300800 */
[----:B0-----:R-:W-:-:S06]  /*b150*/  FADD.FTZ R13, R13, 1 ;  /* 0x3f8000000d0d7421 */ /* 0x001fcc0000010000 */
[----:B------:R-:W3:Y:S01]  /*b160*/  MUFU.RCP R13, R13 ;  /* 0x0000000d000d7308 */ /* 0x000ee20000001000 */
[----:B------:R0:W-:Y:S02]  /*b170*/  STL [R1+0x30c], R0 ;  /* 0x00030c0001007387 */ /* 0x0001e40000100800 */
[----:B0-----:R-:W-:Y:S01]  /*b180*/  FMUL.FTZ R0, R15, UR16 ;  /* 0x000000100f007c20 */ /* 0x001fe20008410000 */
[C---:B---3--:R-:W-:Y:S01]  /*b190*/  FMUL.FTZ R14, R13.reuse, R2 ;  /* 0x000000020d0e7220 */ /* 0x048fe20000410000 */
[----:B------:R-:W-:-:S04]  /*b1a0*/  FADD.FTZ R13, -R13, 1 ;  /* 0x3f8000000d0d7421 */ /* 0x000fc80000010100 */
[----:B------:R-:W-:-:S04]  /*b1b0*/  FFMA.FTZ R13, R12, R13, 1 ;  /* 0x3f8000000c0d7423 */ /* 0x000fc8000001000d */
[----:B------:R-:W-:-:S05]  /*b1c0*/  FMUL.FTZ R2, R14, R13 ;  /* 0x0000000d0e027220 */ /* 0x000fca0000410000 */
[----:B------:R0:W-:Y:S01]  /*b1d0*/  STL [R1+0x220], R2 ;  /* 0x0002200201007387 */ /* 0x0001e20000100800 */
[----:B------:R-:W-:-:S03]  /*b1e0*/  FFMA.FTZ R12, R25, R0, R7 ;  /* 0x00000000190c7223 */ /* 0x000fc60000010007 */
[----:B0-----:R-:W3:Y:S01]  /*b1f0*/  LDL.LU R2, [R1+0x328] ;  /* 0x0003280001027983 */ /* 0x001ee20000300800 */
        /* <DEDUP_REMOVED lines=21> */
[----:B------:R-:W-:Y:S01]  /*b350*/  FFMA.FTZ R13, R12, R13, 1 ;  /* 0x3f8000000c0d7423 */ /* 0x000fe2000001000d */
[----:B------:R-:W-:Y:S02]  /*b360*/  FADD.FTZ R15, R19, -UR28 ;  /* 0x8000001c130f7e21 */ /* 0x000fe40008010000 */
[----:B------:R-:W4:Y:S01]  /*b370*/  LDL.LU R19, [R1+0x44c] ;  /* 0x00044c0001137983 */ /* 0x000f220000300800 */
[----:B------:R-:W-:-:S05]  /*b380*/  FMUL.FTZ R4, R14, R13 ;  /* 0x0000000d0e047220 */ /* 0x000fca0000410000 */
[----:B------:R0:W-:Y:S04]  /*b390*/  STL [R1+0x228], R4 ;  /* 0x0002280401007387 */ /* 0x0001e80000100800 */
[----:B0-----:R-:W4:Y:S04]  /*b3a0*/  LDL.LU R4, [R1+0x314] ;  /* 0x0003140001047983 */ /* 0x001f280000300800 */
[----:B------:R0:W-:Y:S02]  /*b3b0*/  STL [R1+0x2f8], R0 ;  /* 0x0002f80001007387 */ /* 0x0001e40000100800 */
[----:B0-----:R-:W-:-:S04]  /*b3c0*/  FMUL.FTZ R0, R15, UR16 ;  /* 0x000000100f007c20 */ /* 0x001fc80008410000 */
[----:B------:R-:W-:-:S04]  /*b3d0*/  FFMA.FTZ R12, R25, R0, R7 ;  /* 0x00000000190c7223 */ /* 0x000fc80000010007 */
[----:B------:R-:W-:Y:S01]  /*b3e0*/  FMUL.FTZ R13, R12, -1.4426950216293334961 ;  /* 0xbfb8aa3b0c0d7820 */ /* 0x000fe20000410000 */
[----:B--2---:R-:W-:Y:S02]  /*b3f0*/  FADD.FTZ R15, R5, -UR28 ;  /* 0x8000001c050f7e21 */ /* 0x004fe40008010000 */
[----:B------:R-:W2:Y:S03]  /*b400*/  LDL.LU R5, [R1+0x45c] ;  /* 0x00045c0001057983 */ /* 0x000ea60000300800 */
[----:B------:R-:W0:Y:S02]  /*b410*/  MUFU.EX2 R13, R13 ;  /* 0x0000000d000d7308 */ /* 0x000e240000000800 */
[----:B0-----:R-:W-:-:S06]  /*b420*/  FADD.FTZ R13, R13, 1 ;  /* 0x3f8000000d0d7421 */ /* 0x001fcc0000010000 */
[----:B------:R-:W3:Y:S01]  /*b430*/  MUFU.RCP R14, R13 ;  /* 0x0000000d000e7308 */ /* 0x000ee20000001000 */
[----:B------:R0:W-:Y:S02]  /*b440*/  STL [R1+0x2f0], R0 ;  /* 0x0002f00001007387 */ /* 0x0001e40000100800 */
[----:B0-----:R-:W-:Y:S01]  /*b450*/  FMUL.FTZ R0, R15, UR16 ;  /* 0x000000100f007c20 */ /* 0x001fe20008410000 */
[C---:B---3--:R-:W-:Y:S01]  /*b460*/  FMUL.FTZ R13, R14.reuse, R2 ;  /* 0x000000020e0d7220 */ /* 0x048fe20000410000 */
[----:B------:R-:W-:-:S04]  /*b470*/  FADD.FTZ R14, -R14, 1 ;  /* 0x3f8000000e0e7421 */ /* 0x000fc80000010100 */
[----:B------:R-:W-:-:S04]  /*b480*/  FFMA.FTZ R14, R12, R14, 1 ;  /* 0x3f8000000c0e7423 */ /* 0x000fc8000001000e */
[----:B------:R-:W-:Y:S01]  /*b490*/  FMUL.FTZ R2, R13, R14 ;  /* 0x0000000e0d027220 */ /* 0x000fe20000410000 */
[----:B------:R-:W-:-:S04]  /*b4a0*/  FFMA.FTZ R12, R24, R0, R6 ;  /* 0x00000000180c7223 */ /* 0x000fc80000010006 */
[----:B------:R0:W-:Y:S01]  /*b4b0*/  STL [R1+0x230], R2 ;  /* 0x0002300201007387 */ /* 0x0001e20000100800 */
[----:B------:R-:W-:-:S03]  /*b4c0*/  FMUL.FTZ R13, R12, -1.4426950216293334961 ;  /* 0xbfb8aa3b0c0d7820 */ /* 0x000fc60000410000 */
[----:B0-----:R-:W3:Y:S03]  /*b4d0*/  LDL.LU R2, [R1+0x300] ;  /* 0x0003000001027983 */ /* 0x001ee60000300800 */
[----:B------:R-:W0:Y:S02]  /*b4e0*/  MUFU.EX2 R13, R13 ;  /* 0x0000000d000d7308 */ /* 0x000e240000000800 */
[----:B0-----:R-:W-:-:S06]  /*b4f0*/  FADD.FTZ R13, R13, 1 ;  /* 0x3f8000000d0d7421 */ /* 0x001fcc0000010000 */
[----:B------:R-:W4:Y:S02]  /*b500*/  MUFU.RCP R13, R13 ;  /* 0x0000000d000d7308 */ /* 0x000f240000001000 */
[C---:B----4-:R-:W-:Y:S02]  /*b510*/  FMUL.FTZ R16, R13.reuse, R3 ;  /* 0x000000030d107220 */ /* 0x050fe40000410000 */
[----:B------:R-:W4:Y:S01]  /*b520*/  LDL.LU R3, [R1+0x304] ;  /* 0x0003040001037983 */ /* 0x000f220000300800 */
[----:B------:R-:W-:Y:S01]  /*b530*/  FADD.FTZ R13, -R13, 1 ;  /* 0x3f8000000d0d7421 */ /* 0x000fe20000010100 */
[----:B------:R-:W-:Y:S02]  /*b540*/  FADD.FTZ R14, R18, -UR28 ;  /* 0x8000001c120e7e21 */ /* 0x000fe40008010000 */
[----:B------:R-:W4:Y:S04]  /*b550*/  LDL.LU R18, [R1+0x28c] ;  /* 0x00028c0001127983 */ /* 0x000f280000300800 */
        /* <DEDUP_REMOVED lines=8> */
[----:B------:R-:W0:Y:S01]  /*b5e0*/  MUFU.RCP R13, R13 ;  /* 0x0000000d000d7308 */ /* 0x000e220000001000 */
[----:B------:R-:W-:Y:S02]  /*b5f0*/  FADD.FTZ R15, R19, -UR28 ;  /* 0x8000001c130f7e21 */ /* 0x000fe40008010000 */
[----:B------:R-:W4:Y:S01]  /*b600*/  LDL.LU R19, [R1+0x2ac] ;  /* 0x0002ac0001137983 */ /* 0x000f220000300800 */
[----:B0-----:R-:W-:-:S03]  /*b610*/  FMUL.FTZ R14, R13, R4 ;  /* 0x000000040d0e7220 */ /* 0x001fc60000410000 */
[----:B------:R-:W4:Y:S01]  /*b620*/  LDL.LU R4, [R1+0x218] ;  /* 0x0002180001047983 */ /* 0x000f220000300800 */
[----:B------:R-:W-:-:S03]  /*b630*/  FADD.FTZ R13, -R13, 1 ;  /* 0x3f8000000d0d7421 */ /* 0x000fc60000010100 */
[----:B------:R0:W-:Y:S01]  /*b640*/  STL [R1+0x2e0], R0 ;  /* 0x0002e00001007387 */ /* 0x0001e20000100800 */
[----:B------:R-:W-:Y:S01]  /*b650*/  FFMA.FTZ R13, R12, R13, 1 ;  /* 0x3f8000000c0d7423 */ /* 0x000fe2000001000d */
[----:B0-----:R-:W-:Y:S01]  /*b660*/  FMUL.FTZ R0, R15, UR16 ;  /* 0x000000100f007c20 */ /* 0x001fe20008410000 */
[----:B--2---:R-:W-:Y:S02]  /*b670*/  FADD.FTZ R17, R5, -UR28 ;  /* 0x8000001c05117e21 */ /* 0x004fe40008010000 */
[----:B------:R-:W2:Y:S01]  /*b680*/  LDL.LU R5, [R1+0x280] ;  /* 0x0002800001057983 */ /* 0x000ea20000300800 */
[----:B------:R-:W-:Y:S01]  /*b690*/  FFMA.FTZ R12, R24, R0, R6 ;  /* 0x00000000180c7223 */ /* 0x000fe20000010006 */
[----:B------:R-:W-:-:S03]  /*b6a0*/  FMUL.FTZ R14, R14, R13 ;  /* 0x0000000d0e0e7220 */ /* 0x000fc60000410000 */
[----:B------:R-:W-:-:S06]  /*b6b0*/  FMUL.FTZ R13, R12, -1.4426950216293334961 ;  /* 0xbfb8aa3b0c0d7820 */ /* 0x000fcc0000410000 */
[----:B------:R-:W0:Y:S02]  /*b6c0*/  MUFU.EX2 R13, R13 ;  /* 0x0000000d000d7308 */ /* 0x000e240000000800 */
[----:B0-----:R-:W-:-:S06]  /*b6d0*/  FADD.FTZ R13, R13, 1 ;  /* 0x3f8000000d0d7421 */ /* 0x001fcc0000010000 */
[----:B------:R-:W3:Y:S01]  /*b6e0*/  MUFU.RCP R13, R13 ;  /* 0x0000000d000d7308 */ /* 0x000ee20000001000 */
[----:B------:R0:W-:Y:S02]  /*b6f0*/  STL [R1+0x2dc], R0 ;  /* 0x0002dc0001007387 */ /* 0x0001e40000100800 */
[----:B0-----:R-:W-:Y:S01]  /*b700*/  FMUL.FTZ R0, R17, UR16 ;  /* 0x0000001011007c20 */ /* 0x001fe20008410000 */
[C---:B---3--:R-:W-:Y:S01]  /*b710*/  FMUL.FTZ R15, R13.reuse, R2 ;  /* 0x000000020d0f7220 */ /* 0x048fe20000410000 */
[----:B------:R-:W-:-:S03]  /*b720*/  FADD.FTZ R13, -R13, 1 ;  /* 0x3f8000000d0d7421 */ /* 0x000fc60000010100 */
[----:B------:R0:W-:Y:S01]  /*b730*/  STL [R1+0x2d4], R0 ;  /* 0x0002d40001007387 */ /* 0x0001e20000100800 */
[----:B------:R-:W-:Y:S01]  /*b740*/  FFMA.FTZ R13, R12, R13, 1 ;  /* 0x3f8000000c0d7423 */ /* 0x000fe2000001000d */
[----:B------:R-:W-:Y:S01]  /*b750*/  FFMA.FTZ R12, R25, R0, R7 ;  /* 0x00000000190c7223 */ /* 0x000fe20000010007 */
[----:B------:R-:W-:Y:S01]  /*b760*/  FADD.FTZ R20, R20, -UR28 ;  /* 0x8000001c14147e21 */ /* 0x000fe20008010000 */
[----:B------:R-:W3:Y:S01]  /*b770*/  LDL.LU R2, [R1+0x48c] ;  /* 0x00048c0001027983 */ /* 0x000ee20000300800 */
[----:B------:R-:W-:Y:S01]  /*b780*/  FMUL.FTZ R15, R15, R13 ;  /* 0x0000000d0f0f7220 */ /* 0x000fe20000410000 */
[----:B------:R-:W-:-:S06]  /*b790*/  FMUL.FTZ R13, R12, -1.4426950216293334961 ;  /* 0xbfb8aa3b0c0d7820 */ /* 0x000fcc0000410000 */
[----:B------:R-:W1:Y:S02]  /*b7a0*/  MUFU.EX2 R13, R13 ;  /* 0x0000000d000d7308 */ /* 0x000e640000000800 */
[----:B-1----:R-:W-:-:S06]  /*b7b0*/  FADD.FTZ R13, R13, 1 ;  /* 0x3f8000000d0d7421 */ /* 0x002fcc0000010000 */
[----:B------:R-:W4:Y:S02]  /*b7c0*/  MUFU.RCP R17, R13 ;  /* 0x0000000d00117308 */ /* 0x000f240000001000 */
[C---:B----4-:R-:W-:Y:S02]  /*b7d0*/  FMUL.FTZ R13, R17.reuse, R3 ;  /* 0x00000003110d7220 */ /* 0x050fe40000410000 */
[----:B------:R-:W4:Y:S01]  /*b7e0*/  LDL.LU R3, [R1+0x464] ;  /* 0x0004640001037983 */ /* 0x000f220000300800 */
[----:B------:R-:W-:Y:S01]  /*b7f0*/  FADD.FTZ R18, R18, -UR28 ;  /* 0x8000001c12127e21 */ /* 0x000fe20008010000 */
[----:B------:R-:W-:-:S03]  /*b800*/  FADD.FTZ R17, -R17, 1 ;  /* 0x3f80000011117421 */ /* 0x000fc60000010100 */
[----:B0-----:R-:W-:Y:S01]  /*b810*/  FMUL.FTZ R0, R18, UR16 ;  /* 0x0000001012007c20 */ /* 0x001fe20008410000 */
[----:B------:R-:W-:-:S03]  /*b820*/  FFMA.FTZ R17, R12, R17, 1 ;  /* 0x3f8000000c117423 */ /* 0x000fc60000010011 */
[----:B------:R-:W-:Y:S01]  /*b830*/  FFMA.FTZ R12, R24, R0, R6 ;  /* 0x00000000180c7223 */ /* 0x000fe20000010006 */
[----:B------:R-:W-:-:S03]  /*b840*/  FMUL.FTZ R13, R13, R17 ;  /* 0x000000110d0d7220 */ /* 0x000fc60000410000 */
[----:B------:R-:W-:-:S06]  /*b850*/  FMUL.FTZ R17, R12, -1.4426950216293334961 ;  /* 0xbfb8aa3b0c117820 */ /* 0x000fcc0000410000 */
[----:B------:R-:W0:Y:S02]  /*b860*/  MUFU.EX2 R17, R17 ;  /* 0x0000001100117308 */ /* 0x000e240000000800 */
[----:B0-----:R-:W-:-:S06]  /*b870*/  FADD.FTZ R17, R17, 1 ;  /* 0x3f80000011117421 */ /* 0x001fcc0000010000 */
[----:B------:R-:W0:Y:S01]  /*b880*/  MUFU.RCP R17, R17 ;  /* 0x0000001100117308 */ /* 0x000e220000001000 */
[----:B------:R1:W-:Y:S01]  /*b890*/  STL [R1+0x2cc], R0 ;  /* 0x0002cc0001007387 */ /* 0x0003e20000100800 */
[----:B------:R-:W-:-:S04]  /*b8a0*/  FADD.FTZ R19, R19, -UR28 ;  /* 0x8000001c13137e21 */ /* 0x000fc80008010000 */
[----:B-1----:R-:W-:Y:S01]  /*b8b0*/  FMUL.FTZ R0, R19, UR16 ;  /* 0x0000001013007c20 */ /* 0x002fe20008410000 */
[C---:B0-----:R-:W-:Y:S01]  /*b8c0*/  FMUL.FTZ R18, R17.reuse, R4 ;  /* 0x0000000411127220 */ /* 0x041fe20000410000 */
[----:B------:R-:W-:-:S03]  /*b8d0*/  FADD.FTZ R17, -R17, 1 ;  /* 0x3f80000011117421 */ /* 0x000fc60000010100 */
[----:B------:R0:W-:Y:S01]  /*b8e0*/  STL [R1+0x2bc], R0 ;  /* 0x0002bc0001007387 */ /* 0x0001e20000100800 */
[----:B------:R-:W-:Y:S01]  /*b8f0*/  FFMA.FTZ R17, R12, R17, 1 ;  /* 0x3f8000000c117423 */ /* 0x000fe20000010011 */
[----:B------:R-:W-:Y:S02]  /*b900*/  FFMA.FTZ R12, R25, R0, R7 ;  /* 0x00000000190c7223 */ /* 0x000fe40000010007 */
[----:B------:R-:W3:Y:S01]  /*b910*/  LDL.LU R4, [R1+0x474] ;  /* 0x0004740001047983 */ /* 0x000ee20000300800 */
[----:B------:R-:W-:Y:S01]  /*b920*/  FMUL.FTZ R18, R18, R17 ;  /* 0x0000001112127220 */ /* 0x000fe20000410000 */
[----:B------:R-:W-:-:S06]  /*b930*/  FMUL.FTZ R17, R12, -1.4426950216293334961 ;  /* 0xbfb8aa3b0c117820 */ /* 0x000fcc0000410000 */
[----:B------:R-:W1:Y:S02]  /*b940*/  MUFU.EX2 R17, R17 ;  /* 0x0000001100117308 */ /* 0x000e640000000800 */
[----:B-1----:R-:W-:-:S06]  /*b950*/  FADD.FTZ R17, R17, 1 ;  /* 0x3f80000011117421 */ /* 0x002fcc0000010000 */
[----:B------:R-:W2:Y:S01]  /*b960*/  MUFU.RCP R19, R17 ;  /* 0x0000001100137308 */ /* 0x000ea20000001000 */
[----:B0-----:R-:W-:Y:S01]  /*b970*/  FMUL.FTZ R0, R20, UR16 ;  /* 0x0000001014007c20 */ /* 0x001fe20008410000 */
[C---:B--2---:R-:W-:Y:S01]  /*b980*/  FMUL.FTZ R17, R19.reuse, R5 ;  /* 0x0000000513117220 */ /* 0x044fe20000410000 */
[----:B------:R-:W-:Y:S01]  /*b990*/  FADD.FTZ R19, -R19, 1 ;  /* 0x3f80000013137421 */ /* 0x000fe20000010100 */
[----:B------:R-:W2:Y:S03]  /*b9a0*/  LDL.LU R5, [R1+0x46c] ;  /* 0x00046c0001057983 */ /* 0x000ea60000300800 */
        /* <DEDUP_REMOVED lines=8> */
[----:B------:R1:W-:Y:S03]  /*ba30*/  STL [R1+0x2b4], R0 ;  /* 0x0002b40001007387 */ /* 0x0003e60000100800 */
[----:B-1----:R-:W-:Y:S01]  /*ba40*/  FMUL.FTZ R0, R20, UR16 ;  /* 0x0000001014007c20 */ /* 0x002fe20008410000 */
[C---:B0-----:R-:W-:Y:S01]  /*ba50*/  FMUL.FTZ R8, R19.reuse, R8 ;  /* 0x0000000813087220 */ /* 0x041fe20000410000 */
        /* <DEDUP_REMOVED lines=12> */
[----:B----4-:R-:W-:Y:S02]  /*bb20*/  FADD.FTZ R19, R3, -UR28 ;  /* 0x8000001c03137e21 */ /* 0x010fe40008010000 */
[----:B------:R-:W4:Y:S01]  /*bb30*/  LDL.LU R3, [R1+0x478] ;  /* 0x0004780001037983 */ /* 0x000f220000300800 */
[----:B------:R-:W-:-:S03]  /*bb40*/  FADD.FTZ R9, R29, -UR28 ;  /* 0x8000001c1d097e21 */ /* 0x000fc60008010000 */
[----:B------:R0:W-:Y:S02]  /*bb50*/  STL [R1+0x2ac], R0 ;  /* 0x0002ac0001007387 */ /* 0x0001e40000100800 */
[----:B0-----:R-:W-:-:S04]  /*bb60*/  FMUL.FTZ R0, R9, UR16 ;  /* 0x0000001009007c20 */ /* 0x001fc80008410000 */
[----:B------:R-:W-:Y:S01]  /*bb70*/  FFMA.FTZ R9, R24, R0, R6 ;  /* 0x0000000018097223 */ /* 0x000fe20000010006 */
[----:B------:R0:W-:Y:S03]  /*bb80*/  STL [R1+0x2a0], R0 ;  /* 0x0002a00001007387 */ /* 0x0001e60000100800 */
[----:B------:R-:W-:Y:S01]  /*bb90*/  FMUL.FTZ R12, R9, -1.4426950216293334961 ;  /* 0xbfb8aa3b090c7820 */ /* 0x000fe20000410000 */
[----:B0-----:R-:W-:-:S05]  /*bba0*/  FMUL.FTZ R0, R19, UR16 ;  /* 0x0000001013007c20 */ /* 0x001fca0008410000 */
[----:B------:R-:W0:Y:S02]  /*bbb0*/  MUFU.EX2 R12, R12 ;  /* 0x0000000c000c7308 */ /* 0x000e240000000800 */
[----:B0-----:R-:W-:-:S06]  /*bbc0*/  FADD.FTZ R12, R12, 1 ;  /* 0x3f8000000c0c7421 */ /* 0x001fcc0000010000 */
[----:B------:R-:W0:Y:S01]  /*bbd0*/  MUFU.RCP R12, R12 ;  /* 0x0000000c000c7308 */ /* 0x000e220000001000 */
[----:B------:R-:W-:Y:S01]  /*bbe0*/  STL [R1+0x28c], R0 ;  /* 0x00028c0001007387 */ /* 0x000fe20000100800 */
[C---:B0-----:R-:W-:Y:S01]  /*bbf0*/  FMUL.FTZ R29, R12.reuse, R36 ;  /* 0x000000240c1d7220 */ /* 0x041fe20000410000 */
[----:B------:R-:W-:Y:S02]  /*bc00*/  FADD.FTZ R12, -R12, 1 ;  /* 0x3f8000000c0c7421 */ /* 0x000fe40000010100 */
[----:B------:R0:W-:Y:S02]  /*bc10*/  STL [R1+0x4d0], R11 ;  /* 0x0004d00b01007387 */ /* 0x0001e40000100800 */
[----:B------:R-:W-:Y:S01]  /*bc20*/  FFMA.FTZ R12, R9, R12, 1 ;  /* 0x3f800000090c7423 */ /* 0x000fe2000001000c */
[----:B------:R-:W-:Y:S01]  /*bc30*/  FFMA.FTZ R9, R25, R0, R7 ;  /* 0x0000000019097223 */ /* 0x000fe20000010007 */
[----:B------:R1:W-:Y:S02]  /*bc40*/  STL [R1+0x4d8], R18 ;  /* 0x0004d81201007387 */ /* 0x0003e40000100800 */
[----:B------:R-:W-:Y:S01]  /*bc50*/  FMUL.FTZ R29, R29, R12 ;  /* 0x0000000c1d1d7220 */ /* 0x000fe20000410000 */
[----:B------:R-:W-:Y:S01]  /*bc60*/  FMUL.FTZ R12, R9, -1.4426950216293334961 ;  /* 0xbfb8aa3b090c7820 */ /* 0x000fe20000410000 */
[----:B------:R1:W-:Y:S04]  /*bc70*/  STL [R1+0x4d4], R10 ;  /* 0x0004d40a01007387 */ /* 0x0003e80000100800 */
[----:B0-----:R-:W4:Y:S01]  /*bc80*/  LDL.LU R11, [R1+0x484] ;  /* 0x00048400010b7983 */ /* 0x001f220000300800 */
[----:B--2---:R-:W-:Y:S01]  /*bc90*/  FADD.FTZ R19, R5, -UR28 ;  /* 0x8000001c05137e21 */ /* 0x004fe20008010000 */
[----:B------:R-:W0:Y:S02]  /*bca0*/  MUFU.EX2 R12, R12 ;  /* 0x0000000c000c7308 */ /* 0x000e240000000800 */
[----:B------:R-:W2:Y:S01]  /*bcb0*/  LDL.LU R5, [R1+0x47c] ;  /* 0x00047c0001057983 */ /* 0x000ea20000300800 */
[----:B------:R-:W-:Y:S01]  /*bcc0*/  FMUL.FTZ R0, R19, UR16 ;  /* 0x0000001013007c20 */ /* 0x000fe20008410000 */
[----:B---3--:R-:W-:-:S02]  /*bcd0*/  FADD.FTZ R19, R4, -UR28 ;  /* 0x8000001c04137e21 */ /* 0x008fc40008010000 */
[----:B------:R3:W-:Y:S04]  /*bce0*/  STL [R1+0x4c8], R15 ;  /* 0x0004c80f01007387 */ /* 0x0007e80000100800 */
[----:B------:R-:W2:Y:S04]  /*bcf0*/  LDL.LU R4, [R1+0x480] ;  /* 0x0004800001047983 */ /* 0x000ea80000300800 */
[----:B-1----:R-:W2:Y:S01]  /*bd00*/  LDL.LU R18, [R1+0x498] ;  /* 0x0004980001127983 */ /* 0x002ea20000300800 */
[----:B0-----:R-:W-:-:S03]  /*bd10*/  FADD.FTZ R12, R12, 1 ;  /* 0x3f8000000c0c7421 */ /* 0x001fc60000010000 */
[----:B------:R0:W-:Y:S04]  /*bd20*/  STL [R1+0x284], R0 ;  /* 0x0002840001007387 */ /* 0x0001e80000100800 */
[----:B------:R-:W2:Y:S01]  /*bd30*/  LDL.LU R10, [R1+0x4a0] ;  /* 0x0004a000010a7983 */ /* 0x000ea20000300800 */
[----:B------:R-:W1:Y:S03]  /*bd40*/  MUFU.RCP R12, R12 ;  /* 0x0000000c000c7308 */ /* 0x000e660000001000 */
[----:B------:R-:W2:Y:S04]  /*bd50*/  LDL.LU R36, [R1+0x318] ;  /* 0x0003180001247983 */ /* 0x000ea80000300800 */
[----:B---3--:R-:W3:Y:S01]  /*bd60*/  LDL.LU R15, [R1+0x470] ;  /* 0x00047000010f7983 */ /* 0x008ee20000300800 */
[C---:B-1----:R-:W-:Y:S01]  /*bd70*/  FMUL.FTZ R20, R12.reuse, R37 ;  /* 0x000000250c147220 */ /* 0x042fe20000410000 */
[----:B------:R-:W-:-:S04]  /*bd80*/  FADD.FTZ R12, -R12, 1 ;  /* 0x3f8000000c0c7421 */ /* 0x000fc80000010100 */
[----:B------:R-:W-:Y:S01]  /*bd90*/  FFMA.FTZ R12, R9, R12, 1 ;  /* 0x3f800000090c7423 */ /* 0x000fe2000001000c */
[----:B------:R-:W-:Y:S01]  /*bda0*/  FFMA.FTZ R9, R24, R0, R6 ;  /* 0x0000000018097223 */ /* 0x000fe20000010006 */
[----:B0-----:R-:W-:Y:S02]  /*bdb0*/  FMUL.FTZ R0, R19, UR16 ;  /* 0x0000001013007c20 */ /* 0x001fe40008410000 */
[----:B------:R-:W-:Y:S01]  /*bdc0*/  FMUL.FTZ R20, R20, R12 ;  /* 0x0000000c14147220 */ /* 0x000fe20000410000 */
[----:B------:R-:W-:-:S06]  /*bdd0*/  FMUL.FTZ R12, R9, -1.4426950216293334961 ;  /* 0xbfb8aa3b090c7820 */ /* 0x000fcc0000410000 */
[----:B------:R-:W0:Y:S02]  /*bde0*/  MUFU.EX2 R12, R12 ;  /* 0x0000000c000c7308 */ /* 0x000e240000000800 */
[----:B0-----:R-:W-:-:S06]  /*bdf0*/  FADD.FTZ R12, R12, 1 ;  /* 0x3f8000000c0c7421 */ /* 0x001fcc0000010000 */
[----:B------:R-:W0:Y:S02]  /*be00*/  MUFU.RCP R12, R12 ;  /* 0x0000000c000c7308 */ /* 0x000e240000001000 */
[C---:B0-----:R-:W-:Y:S01]  /*be10*/  FMUL.FTZ R28, R12.reuse, R28 ;  /* 0x0000001c0c1c7220 */ /* 0x041fe20000410000 */
[----:B------:R-:W-:Y:S01]  /*be20*/  FADD.FTZ R12, -R12, 1 ;  /* 0x3f8000000c0c7421 */ /* 0x000fe20000010100 */
[----:B----4-:R-:W-:Y:S02]  /*be30*/  FADD.FTZ R19, R3, -UR28 ;  /* 0x8000001c03137e21 */ /* 0x010fe40008010000 */
[----:B------:R-:W4:Y:S01]  /*be40*/  LDL.LU R3, [R1+0x488] ;  /* 0x0004880001037983 */ /* 0x000f220000300800 */
[----:B------:R-:W-:Y:S01]  /*be50*/  FFMA.FTZ R12, R9, R12, 1 ;  /* 0x3f800000090c7423 */ /* 0x000fe2000001000c */
[----:B------:R-:W-:-:S03]  /*be60*/  FFMA.FTZ R9, R25, R0, R7 ;  /* 0x0000000019097223 */ /* 0x000fc60000010007 */
[----:B------:R-:W-:Y:S01]  /*be70*/  FMUL.FTZ R28, R28, R12 ;  /* 0x0000000c1c1c7220 */ /* 0x000fe20000410000 */
[----:B------:R-:W-:-:S06]  /*be80*/  FMUL.FTZ R12, R9, -1.4426950216293334961 ;  /* 0xbfb8aa3b090c7820 */ /* 0x000fcc0000410000 */
[----:B------:R-:W0:Y:S02]  /*be90*/  MUFU.EX2 R12, R12 ;  /* 0x0000000c000c7308 */ /* 0x000e240000000800 */
[----:B0-----:R-:W-:-:S06]  /*bea0*/  FADD.FTZ R12, R12, 1 ;  /* 0x3f8000000c0c7421 */ /* 0x001fcc0000010000 */
[----:B------:R-:W0:Y:S01]  /*beb0*/  MUFU.RCP R12, R12 ;  /* 0x0000000c000c7308 */ /* 0x000e220000001000 */
[----:B------:R1:W-:Y:S02]  /*bec0*/  STL [R1+0x280], R0 ;  /* 0x0002800001007387 */ /* 0x0003e40000100800 */
[----:B-1----:R-:W-:Y:S01]  /*bed0*/  FMUL.FTZ R0, R19, UR16 ;  /* 0x0000001013007c20 */ /* 0x002fe20008410000 */
[C---:B0-----:R-:W-:Y:S01]  /*bee0*/  FMUL.FTZ R27, R12.reuse, R27 ;  /* 0x0000001b0c1b7220 */ /* 0x041fe20000410000 */
[----:B------:R-:W-:-:S03]  /*bef0*/  FADD.FTZ R12, -R12, 1 ;  /* 0x3f8000000c0c7421 */ /* 0x000fc60000010100 */
[----:B------:R0:W-:Y:S01]  /*bf00*/  STL [R1+0x27c], R0 ;  /* 0x00027c0001007387 */ /* 0x0001e20000100800 */
[----:B------:R-:W-:Y:S01]  /*bf10*/  FFMA.FTZ R12, R9, R12, 1 ;  /* 0x3f800000090c7423 */ /* 0x000fe2000001000c */
[----:B------:R-:W-:Y:S02]  /*bf20*/  FFMA.FTZ R9, R24, R0, R6 ;  /* 0x0000000018097223 */ /* 0x000fe40000010006 */
[----:B0-----:R-:W3:Y:S01]  /*bf30*/  LDL.LU R0, [R1+0x490] ;  /* 0x0004900001007983 */ /* 0x001ee20000300800 */
[----:B------:R-:W-:Y:S01]  /*bf40*/  FMUL.FTZ R27, R27, R12 ;  /* 0x0000000c1b1b7220 */ /* 0x000fe20000410000 */
[----:B------:R-:W-:-:S06]  /*bf50*/  FMUL.FTZ R12, R9, -1.4426950216293334961 ;  /* 0xbfb8aa3b090c7820 */ /* 0x000fcc0000410000 */
[----:B------:R-:W0:Y:S01]  /*bf60*/  MUFU.EX2 R12, R12 ;  /* 0x0000000c000c7308 */ /* 0x000e220000000800 */
[----:B------:R1:W-:Y:S04]  /*bf70*/  STL [R1+0x4ec], R20 ;  /* 0x0004ec1401007387 */ /* 0x0003e80000100800 */
[----:B------:R0:W-:Y:S04]  /*bf80*/  STL [R1+0x4cc], R13 ;  /* 0x0004cc0d01007387 */ /* 0x0001e80000100800 */
[----:B-1----:R-:W3:Y:S04]  /*bf90*/  LDL.LU R20, [R1+0x49c] ;  /* 0x00049c0001147983 */ /* 0x002ee80000300800 */
[----:B0-----:R-:W3:Y:S01]  /*bfa0*/  LDL.LU R13, [R1+0x494] ;  /* 0x00049400010d7983 */ /* 0x001ee20000300800 */
[----:B------:R-:W-:-:S06]  /*bfb0*/  FADD.FTZ R12, R12, 1 ;  /* 0x3f8000000c0c7421 */ /* 0x000fcc0000010000 */
[----:B------:R-:W0:Y:S01]  /*bfc0*/  MUFU.RCP R12, R12 ;  /* 0x0000000c000c7308 */ /* 0x000e220000001000 */
[----:B------:R1:W-:Y:S04]  /*bfd0*/  STL [R1+0x4c4], R14 ;  /* 0x0004c40e01007387 */ /* 0x0003e80000100800 */
[----:B------:R0:W-:Y:S04]  /*bfe0*/  STL [R1+0x4e8], R29 ;  /* 0x0004e81d01007387 */ /* 0x0001e80000100800 */
[----:B-1----:R-:W3:Y:S04]  /*bff0*/  LDL.LU R14, [R1+0x468] ;  /* 0x00046800010e7983 */ /* 0x002ee80000300800 */
[----:B0-----:R-:W3:Y:S01]  /*c000*/  LDL.LU R29, [R1+0x2fc] ;  /* 0x0002fc00011d7983 */ /* 0x001ee20000300800 */
[C---:B------:R-:W-:Y:S01]  /*c010*/  FMUL.FTZ R19, R12.reuse, R21 ;  /* 0x000000150c137220 */ /* 0x040fe20000410000 */
[----:B------:R-:W-:-:S04]  /*c020*/  FADD.FTZ R12, -R12, 1 ;  /* 0x3f8000000c0c7421 */ /* 0x000fc80000010100 */
[----:B------:R-:W-:-:S04]  /*c030*/  FFMA.FTZ R12, R9, R12, 1 ;  /* 0x3f800000090c7423 */ /* 0x000fc8000001000c */
[----:B------:R-:W-:Y:S01]  /*c040*/  FMUL.FTZ R19, R19, R12 ;  /* 0x0000000c13137220 */ /* 0x000fe20000410000 */
[----:B--2---:R-:W-:-:S04]  /*c050*/  FADD.FTZ R21, R5, -UR28 ;  /* 0x8000001c05157e21 */ /* 0x004fc80008010000 */
[----:B------:R-:W-:-:S04]  /*c060*/  FMUL.FTZ R5, R21, UR16 ;  /* 0x0000001015057c20 */ /* 0x000fc80008410000 */
[----:B------:R-:W-:-:S04]  /*c070*/  FFMA.FTZ R9, R25, R5, R7 ;  /* 0x0000000519097223 */ /* 0x000fc80000010007 */
[----:B------:R-:W-:-:S06]  /*c080*/  FMUL.FTZ R12, R9, -1.4426950216293334961 ;  /* 0xbfb8aa3b090c7820 */ /* 0x000fcc0000410000 */
[----:B------:R-:W0:Y:S02]  /*c090*/  MUFU.EX2 R12, R12 ;  /* 0x0000000c000c7308 */ /* 0x000e240000000800 */
[----:B0-----:R-:W-:-:S06]  /*c0a0*/  FADD.FTZ R12, R12, 1 ;  /* 0x3f8000000c0c7421 */ /* 0x001fcc0000010000 */
[----:B------:R-:W0:Y:S01]  /*c0b0*/  MUFU.RCP R12, R12 ;  /* 0x0000000c000c7308 */ /* 0x000e220000001000 */
[----:B------:R-:W-:-:S04]  /*c0c0*/  FADD.FTZ R21, R4, -UR28 ;  /* 0x8000001c04157e21 */ /* 0x000fc80008010000 */
[----:B------:R-:W-:Y:S01]  /*c0d0*/  FMUL.FTZ R4, R21, UR16 ;  /* 0x0000001015047c20 */ /* 0x000fe20008410000 */
        /* <DEDUP_REMOVED lines=13> */
[----:B----4-:R-:W-:-:S04]  /*c1b0*/  FADD.FTZ R21, R3, -UR28 ;  /* 0x8000001c03157e21 */ /* 0x010fc80008010000 */
[----:B------:R-:W-:-:S04]  /*c1c0*/  FMUL.FTZ R3, R21, UR16 ;  /* 0x0000001015037c20 */ /* 0x000fc80008410000 */
[----:B------:R-:W-:-:S04]  /*c1d0*/  FFMA.FTZ R9, R25, R3, R7 ;  /* 0x0000000319097223 */ /* 0x000fc80000010007 */
[----:B------:R-:W-:-:S06]  /*c1e0*/  FMUL.FTZ R12, R9, -1.4426950216293334961 ;  /* 0xbfb8aa3b090c7820 */ /* 0x000fcc0000410000 */
[----:B------:R-:W0:Y:S02]  /*c1f0*/  MUFU.EX2 R12, R12 ;  /* 0x0000000c000c7308 */ /* 0x000e240000000800 */
[----:B0-----:R-:W-:-:S06]  /*c200*/  FADD.FTZ R12, R12, 1 ;  /* 0x3f8000000c0c7421 */ /* 0x001fcc0000010000 */
[----:B------:R-:W0:Y:S02]  /*c210*/  MUFU.RCP R12, R12 ;  /* 0x0000000c000c7308 */ /* 0x000e240000001000 */
[----:B0-----:R-:W-:Y:S01]  /*c220*/  FMUL.FTZ R21, R12, R30 ;  /* 0x0000001e0c157220 */ /* 0x001fe20000410000 */
[----:B------:R-:W-:Y:S01]  /*c230*/  FADD.FTZ R30, R2, -UR28 ;  /* 0x8000001c021e7e21 */ /* 0x000fe20008010000 */
[----:B------:R-:W-:-:S03]  /*c240*/  FADD.FTZ R12, -R12, 1 ;  /* 0x3f8000000c0c7421 */ /* 0x000fc60000010100 */
[----:B------:R-:W-:Y:S01]  /*c250*/  FMUL.FTZ R2, R30, UR16 ;  /* 0x000000101e027c20 */ /* 0x000fe20008410000 */
[----:B------:R-:W-:-:S03]  /*c260*/  FFMA.FTZ R12, R9, R12, 1 ;  /* 0x3f800000090c7423 */ /* 0x000fc6000001000c */
[----:B------:R-:W-:Y:S01]  /*c270*/  FFMA.FTZ R9, R24, R2, R6 ;  /* 0x0000000218097223 */ /* 0x000fe20000010006 */
[----:B------:R-:W-:-:S03]  /*c280*/  FMUL.FTZ R21, R21, R12 ;  /* 0x0000000c15157220 */ /* 0x000fc60000410000 */
[----:B------:R-:W-:-:S06]  /*c290*/  FMUL.FTZ R12, R9, -1.4426950216293334961 ;  /* 0xbfb8aa3b090c7820 */ /* 0x000fcc0000410000 */
[----:B------:R-:W0:Y:S02]  /*c2a0*/  MUFU.EX2 R12, R12 ;  /* 0x0000000c000c7308 */ /* 0x000e240000000800 */
[----:B0-----:R-:W-:-:S06]  /*c2b0*/  FADD.FTZ R12, R12, 1 ;  /* 0x3f8000000c0c7421 */ /* 0x001fcc0000010000 */
[----:B------:R-:W0:Y:S02]  /*c2c0*/  MUFU.RCP R30, R12 ;  /* 0x0000000c001e7308 */ /* 0x000e240000001000 */
[----:B0-----:R-:W-:Y:S01]  /*c2d0*/  FMUL.FTZ R12, R30, R31 ;  /* 0x0000001f1e0c7220 */ /* 0x001fe20000410000 */
[----:B---3--:R-:W-:Y:S01]  /*c2e0*/  FADD.FTZ R31, R0, -UR28 ;  /* 0x8000001c001f7e21 */ /* 0x008fe20008010000 */
        /* <DEDUP_REMOVED lines=10> */
[----:B------:R-:W-:-:S03]  /*c390*/  FMUL.FTZ R37, R25, R34 ;  /* 0x0000002219257220 */ /* 0x000fc60000410000 */
[----:B------:R2:W-:Y:S04]  /*c3a0*/  STL [R1+0x4c0], R16 ;  /* 0x0004c01001007387 */ /* 0x0005e80000100800 */
[----:B-1----:R-:W3:Y:S04]  /*c3b0*/  LDL.LU R22, [R1+0x2f4] ;  /* 0x0002f40001167983 */ /* 0x002ee80000300800 */
[----:B------:R1:W-:Y:S01]  /*c3c0*/  STL [R1+0x4dc], R17 ;  /* 0x0004dc1101007387 */ /* 0x0003e20000100800 */
[----:B0-----:R-:W-:Y:S01]  /*c3d0*/  FMUL.FTZ R12, R31, R32 ;  /* 0x000000201f0c7220 */ /* 0x001fe20000410000 */
[----:B------:R-:W-:-:S02]  /*c3e0*/  FFMA.FTZ R32, R11, R33, RZ ;  /* 0x000000210b207223 */ /* 0x000fc400000100ff */
[----:B--2---:R-:W2:Y:S01]  /*c3f0*/  LDL.LU R16, [R1+0x2ec] ;  /* 0x0002ec0001107983 */ /* 0x004ea20000300800 */
[----:B------:R-:W-:Y:S01]  /*c400*/  FADD.FTZ R33, RZ, R33 ;  /* 0x00000021ff217221 */ /* 0x000fe20000010000 */
[----:B------:R-:W-:Y:S02]  /*c410*/  FADD.FTZ R31, -R31, 1 ;  /* 0x3f8000001f1f7421 */ /* 0x000fe40000010100 */
[----:B-1----:R-:W4:Y:S01]  /*c420*/  LDL.LU R17, [R1+0x460] ;  /* 0x0004600001117983 */ /* 0x002f220000300800 */
[----:B------:R-:W-:Y:S01]  /*c430*/  FADD.FTZ R33, R33, R34 ;  /* 0x0000002221217221 */ /* 0x000fe20000010000 */
[C---:B------:R-:W-:Y:S02]  /*c440*/  FFMA.FTZ R32, R35.reuse, R34, R32 ;  /* 0x0000002223207223 */ /* 0x040fe40000010020 */
[----:B------:R0:W-:Y:S01]  /*c450*/  STL [R1+0x4e0], R8 ;  /* 0x0004e00801007387 */ /* 0x0001e20000100800 */
[----:B------:R-:W-:Y:S01]  /*c460*/  FFMA.FTZ R30, R30, R31, 1 ;  /* 0x3f8000001e1e7423 */ /* 0x000fe2000001001f */
[----:B------:R-:W-:-:S02]  /*c470*/  FFMA.FTZ R34, R35, R37, R18 ;  /* 0x0000002523227223 */ /* 0x000fc40000010012 */
[----:B------:R-:W4:Y:S01]  /*c480*/  LDL.LU R11, [R1+0x2e8] ;  /* 0x0002e800010b7983 */ /* 0x000f220000300800 */
[----:B------:R-:W-:Y:S01]  /*c490*/  FADD.FTZ R31, R10, R36 ;  /* 0x000000240a1f7221 */ /* 0x000fe20000010000 */
[-C--:B------:R-:W-:Y:S01]  /*c4a0*/  FFMA.FTZ R35, R15, R36.reuse, R20 ;  /* 0x000000240f237223 */ /* 0x080fe20000010014 */
[----:B------:R-:W-:Y:S01]  /*c4b0*/  FMUL.FTZ R36, R24, R36 ;  /* 0x0000002418247220 */ /* 0x000fe20000410000 */
[----:B------:R-:W4:Y:S04]  /*c4c0*/  LDL.LU R18, [R1+0x450] ;  /* 0x0004500001127983 */ /* 0x000f280000300800 */
[----:B0-----:R-:W4:Y:S01]  /*c4d0*/  LDL.LU R8, [R1+0x454] ;  /* 0x0004540001087983 */ /* 0x001f220000300800 */
[----:B------:R-:W-:-:S03]  /*c4e0*/  FADD.FTZ R37, R37, R13 ;  /* 0x0000000d25257221 */ /* 0x000fc60000010000 */
[----:B------:R-:W4:Y:S01]  /*c4f0*/  LDL.LU R10, [R1+0x2d8] ;  /* 0x0002d800010a7983 */ /* 0x000f220000300800 */
[----:B------:R-:W-:Y:S01]  /*c500*/  FFMA.FTZ R34, R15, R36, R34 ;  /* 0x000000240f227223 */ /* 0x000fe20000010022 */
[----:B------:R-:W-:Y:S02]  /*c510*/  FMUL.FTZ R12, R12, R30 ;  /* 0x0000001e0c0c7220 */ /* 0x000fe40000410000 */
[----:B------:R-:W4:Y:S01]  /*c520*/  LDL.LU R13, [R1+0x448] ;  /* 0x00044800010d7983 */ /* 0x000f220000300800 */
[----:B------:R-:W-:-:S03]  /*c530*/  FADD.FTZ R33, R33, R29 ;  /* 0x0000001d21217221 */ /* 0x000fc60000010000 */
[----:B------:R-:W4:Y:S01]  /*c540*/  LDL.LU R15, [R1+0x2d0] ;  /* 0x0002d000010f7983 */ /* 0x000f220000300800 */
[CC--:B------:R-:W-:Y:S01]  /*c550*/  FFMA.FTZ R32, R14.reuse, R29.reuse, R32 ;  /* 0x0000001d0e207223 */ /* 0x0c0fe20000010020 */
[----:B------:R-:W-:Y:S02]  /*c560*/  FMUL.FTZ R30, R25, R29 ;  /* 0x0000001d191e7220 */ /* 0x000fe40000410000 */
[----:B------:R-:W4:Y:S01]  /*c570*/  LDL.LU R29, [R1+0x440] ;  /* 0x00044000011d7983 */ /* 0x000f220000300800 */
[----:B------:R-:W-:Y:S01]  /*c580*/  FADD.FTZ R36, R37, R36 ;  /* 0x0000002425247221 */ /* 0x000fe20000010000 */
[----:B------:R-:W-:Y:S02]  /*c590*/  FFMA.FTZ R34, R14, R30, R34 ;  /* 0x0000001e0e227223 */ /* 0x000fe40000010022 */
[----:B------:R-:W4:Y:S01]  /*c5a0*/  LDL.LU R14, [R1+0x2c8] ;  /* 0x0002c800010e7983 */ /* 0x000f220000300800 */
[----:B------:R-:W-:-:S03]  /*c5b0*/  FADD.FTZ R30, R30, R36 ;  /* 0x000000241e1e7221 */ /* 0x000fc60000010000 */
[----:B------:R-:W4:Y:S01]  /*c5c0*/  LDL.LU R20, [R1+0x288] ;  /* 0x0002880001147983 */ /* 0x000f220000300800 */
[----:B---3--:R-:W-:Y:S01]  /*c5d0*/  FMUL.FTZ R37, R24, R22 ;  /* 0x0000001618257220 */ /* 0x008fe20000410000 */
[----:B------:R-:W-:Y:S01]  /*c5e0*/  FADD.FTZ R31, R31, R22 ;  /* 0x000000161f1f7221 */ /* 0x000fe20000010000 */
[----:B--2---:R-:W-:Y:S01]  /*c5f0*/  FMUL.FTZ R36, R25, R16 ;  /* 0x0000001019247220 */ /* 0x004fe20000410000 */
[----:B------:R-:W-:Y:S01]  /*c600*/  FADD.FTZ R33, R33, R16 ;  /* 0x0000001021217221 */ /* 0x000fe20000010000 */
[C---:B----4-:R-:W-:Y:S01]  /*c610*/  FFMA.FTZ R35, R17.reuse, R22, R35 ;  /* 0x0000001611237223 */ /* 0x050fe20000010023 */
[----:B------:R-:W-:Y:S01]  /*c620*/  FFMA.FTZ R34, R17, R37, R34 ;  /* 0x0000002511227223 */ /* 0x000fe20000010022 */
[----:B------:R-:W2:Y:S01]  /*c630*/  LDL.LU R22, [R1+0x43c] ;  /* 0x00043c0001167983 */ /* 0x000ea20000300800 */
[----:B------:R-:W-:-:S03]  /*c640*/  FADD.FTZ R37, R30, R37 ;  /* 0x000000251e257221 */ /* 0x000fc60000010000 */
[----:B------:R-:W3:Y:S01]  /*c650*/  LDL.LU R17, [R1+0x2c0] ;  /* 0x0002c00001117983 */ /* 0x000ee20000300800 */
[-C--:B------:R-:W-:Y:S01]  /*c660*/  FMUL.FTZ R30, R24, R11.reuse ;  /* 0x0000000b181e7220 */ /* 0x080fe20000410000 */
[----:B------:R-:W-:Y:S01]  /*c670*/  FADD.FTZ R31, R31, R11 ;  /* 0x0000000b1f1f7221 */ /* 0x000fe20000010000 */
[----:B------:R-:W-:Y:S02]  /*c680*/  FFMA.FTZ R35, R18, R11, R35 ;  /* 0x0000000b12237223 */ /* 0x000fe40000010023 */
[----:B------:R-:W4:Y:S01]  /*c690*/  LDL.LU R11, [R1+0x2b0] ;  /* 0x0002b000010b7983 */ /* 0x000f220000300800 */
[C---:B------:R-:W-:Y:S01]  /*c6a0*/  FFMA.FTZ R32, R8.reuse, R16, R32 ;  /* 0x0000001008207223 */ /* 0x040fe20000010020 */
[----:B------:R-:W-:Y:S02]  /*c6b0*/  FFMA.FTZ R34, R8, R36, R34 ;  /* 0x0000002408227223 */ /* 0x000fe40000010022 */
[----:B------:R-:W4:Y:S01]  /*c6c0*/  LDL.LU R16, [R1+0x2b8] ;  /* 0x0002b80001107983 */ /* 0x000f220000300800 */
[----:B------:R-:W-:-:S03]  /*c6d0*/  FADD.FTZ R36, R36, R37 ;  /* 0x0000002524247221 */ /* 0x000fc60000010000 */
[----:B------:R-:W4:Y:S01]  /*c6e0*/  LDL.LU R8, [R1+0x434] ;  /* 0x0004340001087983 */ /* 0x000f220000300800 */
[----:B------:R-:W-:Y:S01]  /*c6f0*/  FFMA.FTZ R34, R18, R30, R34 ;  /* 0x0000001e12227223 */ /* 0x000fe20000010022 */
[-C--:B------:R-:W-:Y:S02]  /*c700*/  FMUL.FTZ R37, R25, R10.reuse ;  /* 0x0000000a19257220 */ /* 0x080fe40000410000 */
[----:B------:R-:W4:Y:S01]  /*c710*/  LDL.LU R18, [R1+0x428] ;  /* 0x0004280001127983 */ /* 0x000f220000300800 */
[----:B------:R-:W-:Y:S01]  /*c720*/  FADD.FTZ R30, R36, R30 ;  /* 0x0000001e241e7221 */ /* 0x000fe20000010000 */
[C---:B------:R-:W-:Y:S01]  /*c730*/  FFMA.FTZ R32, R13.reuse, R10, R32 ;  /* 0x0000000a0d207223 */ /* 0x040fe20000010020 */
[----:B------:R-:W-:Y:S01]  /*c740*/  FFMA.FTZ R34, R13, R37, R34 ;  /* 0x000000250d227223 */ /* 0x000fe20000010022 */
[-C--:B------:R-:W-:Y:S01]  /*c750*/  FMUL.FTZ R36, R24, R15.reuse ;  /* 0x0000000f18247220 */ /* 0x080fe20000410000 */
[----:B------:R-:W4:Y:S01]  /*c760*/  LDL.LU R13, [R1+0x404] ;  /* 0x00040400010d7983 */ /* 0x000f220000300800 */
[----:B------:R-:W-:Y:S01]  /*c770*/  FADD.FTZ R33, R33, R10 ;  /* 0x0000000a21217221 */ /* 0x000fe20000010000 */
[C---:B------:R-:W-:Y:S01]  /*c780*/  FFMA.FTZ R35, R29.reuse, R15, R35 ;  /* 0x0000000f1d237223 */ /* 0x040fe20000010023 */
[----:B------:R-:W-:Y:S01]  /*c790*/  FFMA.FTZ R34, R29, R36, R34 ;  /* 0x000000241d227223 */ /* 0x000fe20000010022 */
[----:B------:R-:W4:Y:S04]  /*c7a0*/  LDL.LU R10, [R1+0x2a8] ;  /* 0x0002a800010a7983 */ /* 0x000f280000300800 */
[----:B------:R-:W4:Y:S01]  /*c7b0*/  LDL.LU R29, [R1+0x400] ;  /* 0x00040000011d7983 */ /* 0x000f220000300800 */
[----:B------:R-:W-:Y:S01]  /*c7c0*/  FADD.FTZ R37, R37, R30 ;  /* 0x0000001e25257221 */ /* 0x000fe20000010000 */
[----:B------:R-:W-:Y:S01]  /*c7d0*/  FMUL.FTZ R30, R25, R14 ;  /* 0x0000000e191e7220 */ /* 0x000fe20000410000 */
[----:B------:R-:W-:-:S02]  /*c7e0*/  FADD.FTZ R31, R31, R15 ;  /* 0x0000000f1f1f7221 */ /* 0x000fc40000010000 */
[----:B------:R-:W4:Y:S01]  /*c7f0*/  LDL.LU R15, [R1+0x2a4] ;  /* 0x0002a400010f7983 */ /* 0x000f220000300800 */
[----:B------:R-:W-:Y:S01]  /*c800*/  FADD.FTZ R36, R37, R36 ;  /* 0x0000002425247221 */ /* 0x000fe20000010000 */
[----:B------:R-:W-:Y:S01]  /*c810*/  FADD.FTZ R33, R33, R14 ;  /* 0x0000000e21217221 */ /* 0x000fe20000010000 */
[C---:B--2---:R-:W-:Y:S01]  /*c820*/  FFMA.FTZ R32, R22.reuse, R14, R32 ;  /* 0x0000000e16207223 */ /* 0x044fe20000010020 */
[----:B------:R-:W-:Y:S01]  /*c830*/  FFMA.FTZ R34, R22, R30, R34 ;  /* 0x0000001e16227223 */ /* 0x000fe20000010022 */
[----:B------:R-:W2:Y:S01]  /*c840*/  LDL.LU R14, [R1+0x29c] ;  /* 0x00029c00010e7983 */ /* 0x000ea20000300800 */
[----:B---3--:R-:W-:-:S03]  /*c850*/  FMUL.FTZ R37, R24, R17 ;  /* 0x0000001118257220 */ /* 0x008fc60000410000 */
[----:B------:R-:W3:Y:S01]  /*c860*/  LDL.LU R22, [R1+0x3dc] ;  /* 0x0003dc0001167983 */ /* 0x000ee20000300800 */
[----:B------:R-:W-:Y:S01]  /*c870*/  FADD.FTZ R30, R30, R36 ;  /* 0x000000241e1e7221 */ /* 0x000fe20000010000 */
[----:B------:R-:W-:Y:S01]  /*c880*/  FADD.FTZ R31, R31, R17 ;  /* 0x000000111f1f7221 */ /* 0x000fe20000010000 */
[----:B----4-:R-:W-:Y:S01]  /*c890*/  FMUL.FTZ R36, R25, R16 ;  /* 0x0000001019247220 */ /* 0x010fe20000410000 */
[C---:B------:R-:W-:Y:S01]  /*c8a0*/  FFMA.FTZ R35, R8.reuse, R17, R35 ;  /* 0x0000001108237223 */ /* 0x040fe20000010023 */
[----:B------:R-:W-:Y:S01]  /*c8b0*/  FFMA.FTZ R34, R8, R37, R34 ;  /* 0x0000002508227223 */ /* 0x000fe20000010022 */
[----:B------:R-:W4:Y:S01]  /*c8c0*/  LDL.LU R17, [R1+0x298] ;  /* 0x0002980001117983 */ /* 0x000f220000300800 */
[----:B------:R-:W-:-:S03]  /*c8d0*/  FADD.FTZ R37, R30, R37 ;  /* 0x000000251e257221 */ /* 0x000fc60000010000 */
[----:B------:R-:W4:Y:S01]  /*c8e0*/  LDL.LU R8, [R1+0x3d8] ;  /* 0x0003d80001087983 */ /* 0x000f220000300800 */
[C---:B------:R-:W-:Y:S01]  /*c8f0*/  FFMA.FTZ R32, R18.reuse, R16, R32 ;  /* 0x0000001012207223 */ /* 0x040fe20000010020 */
[----:B------:R-:W-:Y:S01]  /*c900*/  FFMA.FTZ R34, R18, R36, R34 ;  /* 0x0000002412227223 */ /* 0x000fe20000010022 */
[-C--:B------:R-:W-:Y:S01]  /*c910*/  FMUL.FTZ R30, R24, R11.reuse ;  /* 0x0000000b181e7220 */ /* 0x080fe20000410000 */
[----:B------:R-:W-:Y:S01]  /*c920*/  FADD.FTZ R33, R33, R16 ;  /* 0x0000001021217221 */ /* 0x000fe20000010000 */
[----:B------:R-:W4:Y:S01]  /*c930*/  LDL.LU R18, [R1+0x294] ;  /* 0x0002940001127983 */ /* 0x000f220000300800 */
[----:B------:R-:W-:-:S03]  /*c940*/  FFMA.FTZ R35, R13, R11, R35 ;  /* 0x0000000b0d237223 */ /* 0x000fc60000010023 */
[----:B------:R-:W4:Y:S01]  /*c950*/  LDL.LU R16, [R1+0x3bc] ;  /* 0x0003bc0001107983 */ /* 0x000f220000300800 */
[----:B------:R-:W-:Y:S01]  /*c960*/  FFMA.FTZ R34, R13, R30, R34 ;  /* 0x0000001e0d227223 */ /* 0x000fe20000010022 */
[----:B------:R-:W-:Y:S02]  /*c970*/  FADD.FTZ R31, R31, R11 ;  /* 0x0000000b1f1f7221 */ /* 0x000fe40000010000 */
[----:B------:R-:W4:Y:S01]  /*c980*/  LDL.LU R11, [R1+0x3b8] ;  /* 0x0003b800010b7983 */ /* 0x000f220000300800 */
[----:B------:R-:W-:-:S03]  /*c990*/  FADD.FTZ R37, R36, R37 ;  /* 0x0000002524257221 */ /* 0x000fc60000010000 */
[----:B------:R-:W4:Y:S01]  /*c9a0*/  LDL.LU R13, [R1+0x290] ;  /* 0x00029000010d7983 */ /* 0x000f220000300800 */
[-C--:B------:R-:W-:Y:S01]  /*c9b0*/  FMUL.FTZ R36, R25, R10.reuse ;  /* 0x0000000a19247220 */ /* 0x080fe20000410000 */
[----:B------:R-:W-:Y:S01]  /*c9c0*/  FFMA.FTZ R32, R29, R10, R32 ;  /* 0x0000000a1d207223 */ /* 0x000fe20000010020 */
[----:B------:R-:W-:Y:S02]  /*c9d0*/  FADD.FTZ R33, R33, R10 ;  /* 0x0000000a21217221 */ /* 0x000fe40000010000 */
[----:B------:R-:W4:Y:S01]  /*c9e0*/  LDL.LU R10, [R1+0x39c] ;  /* 0x00039c00010a7983 */ /* 0x000f220000300800 */
[----:B------:R-:W-:Y:S01]  /*c9f0*/  FADD.FTZ R37, R37, R30 ;  /* 0x0000001e25257221 */ /* 0x000fe20000010000 */
[----:B------:R-:W-:Y:S01]  /*ca00*/  FFMA.FTZ R34, R29, R36, R34 ;  /* 0x000000241d227223 */ /* 0x000fe20000010022 */
[-C--:B------:R-:W-:Y:S01]  /*ca10*/  FMUL.FTZ R30, R24, R15.reuse ;  /* 0x0000000f181e7220 */ /* 0x080fe20000410000 */
[----:B------:R-:W-:Y:S01]  /*ca20*/  FADD.FTZ R31, R31, R15 ;  /* 0x0000000f1f1f7221 */ /* 0x000fe20000010000 */
[----:B------:R-:W-:Y:S01]  /*ca30*/  FADD.FTZ R37, R36, R37 ;  /* 0x0000002524257221 */ /* 0x000fe20000010000 */
[----:B------:R-:W4:Y:S03]  /*ca40*/  LDL.LU R29, [R1+0x210] ;  /* 0x00021000011d7983 */ /* 0x000f260000300800 */
[----:B------:R-:W-:Y:S01]  /*ca50*/  FADD.FTZ R37, R37, R30 ;  /* 0x0000001e25257221 */ /* 0x000fe20000010000 */
[----:B--2---:R-:W-:Y:S01]  /*ca60*/  FMUL.FTZ R36, R25, R14 ;  /* 0x0000000e19247220 */ /* 0x004fe20000410000 */
[C---:B---3--:R-:W-:Y:S01]  /*ca70*/  FFMA.FTZ R34, R22.reuse, R30, R34 ;  /* 0x0000001e16227223 */ /* 0x048fe20000010022 */
[----:B------:R-:W-:-:S02]  /*ca80*/  FFMA.FTZ R35, R22, R15, R35 ;  /* 0x0000000f16237223 */ /* 0x000fc40000010023 */
[----:B------:R-:W2:Y:S01]  /*ca90*/  LDL.LU R15, [R1+0x38c] ;  /* 0x00038c00010f7983 */ /* 0x000ea20000300800 */
[----:B------:R-:W-:Y:S01]  /*caa0*/  FADD.FTZ R33, R33, R14 ;  /* 0x0000000e21217221 */ /* 0x000fe20000010000 */
[----:B------:R-:W-:Y:S02]  /*cab0*/  FADD.FTZ R37, R36, R37 ;  /* 0x0000002524257221 */ /* 0x000fe40000010000 */
[----:B------:R-:W3:Y:S01]  /*cac0*/  LDL.LU R22, [R1+0x214] ;  /* 0x0002140001167983 */ /* 0x000ee20000300800 */
[----:B----4-:R-:W-:Y:S01]  /*cad0*/  FMUL.FTZ R30, R24, R17 ;  /* 0x00000011181e7220 */ /* 0x010fe20000410000 */
[C---:B------:R-:W-:Y:S01]  /*cae0*/  FFMA.FTZ R34, R8.reuse, R36, R34 ;  /* 0x0000002408227223 */ /* 0x040fe20000010022 */
[----:B------:R-:W-:Y:S02]  /*caf0*/  FFMA.FTZ R32, R8, R14, R32 ;  /* 0x0000000e08207223 */ /* 0x000fe40000010020 */
[----:B------:R-:W4:Y:S01]  /*cb00*/  LDL.LU R14, [R1+0x378] ;  /* 0x00037800010e7983 */ /* 0x000f220000300800 */
[----:B------:R-:W-:Y:S01]  /*cb10*/  FMUL.FTZ R36, R25, R18 ;  /* 0x0000001219247220 */ /* 0x000fe20000410000 */
[----:B------:R-:W-:-:S02]  /*cb20*/  FADD.FTZ R37, R37, R30 ;  /* 0x0000001e25257221 */ /* 0x000fc40000010000 */
[----:B------:R-:W4:Y:S01]  /*cb30*/  LDL.LU R8, [R1+0x238] ;  /* 0x0002380001087983 */ /* 0x000f220000300800 */
[C---:B------:R-:W-:Y:S01]  /*cb40*/  FFMA.FTZ R34, R16.reuse, R30, R34 ;  /* 0x0000001e10227223 */ /* 0x040fe20000010022 */
[----:B------:R-:W-:Y:S02]  /*cb50*/  FFMA.FTZ R35, R16, R17, R35 ;  /* 0x0000001110237223 */ /* 0x000fe40000010023 */
[----:B------:R-:W4:Y:S01]  /*cb60*/  LDL.LU R16, [R1+0x36c] ;  /* 0x00036c0001107983 */ /* 0x000f220000300800 */
[----:B------:R-:W-:Y:S01]  /*cb70*/  FFMA.FTZ R34, R11, R36, R34 ;  /* 0x000000240b227223 */ /* 0x000fe20000010022 */
[----:B------:R-:W-:Y:S01]  /*cb80*/  FADD.FTZ R31, R31, R17 ;  /* 0x000000111f1f7221 */ /* 0x000fe20000010000 */
[----:B------:R-:W-:Y:S01]  /*cb90*/  FFMA.FTZ R32, R11, R18, R32 ;  /* 0x000000120b207223 */ /* 0x000fe20000010020 */
[----:B------:R-:W4:Y:S01]  /*cba0*/  LDL.LU R17, [R1+0x23c] ;  /* 0x00023c0001117983 */ /* 0x000f220000300800 */
[----:B------:R-:W-:-:S03]  /*cbb0*/  FMUL.FTZ R30, R24, R13 ;  /* 0x0000000d181e7220 */ /* 0x000fc60000410000 */
[----:B------:R-:W4:Y:S01]  /*cbc0*/  LDL.LU R11, [R1+0x368] ;  /* 0x00036800010b7983 */ /* 0x000f220000300800 */
[----:B------:R-:W-:Y:S01]  /*cbd0*/  FADD.FTZ R33, R33, R18 ;  /* 0x0000001221217221 */ /* 0x000fe20000010000 */
[C---:B------:R-:W-:Y:S01]  /*cbe0*/  FFMA.FTZ R35, R10.reuse, R13, R35 ;  /* 0x0000000d0a237223 */ /* 0x040fe20000010023 */
[----:B------:R-:W-:Y:S01]  /*cbf0*/  FFMA.FTZ R34, R10, R30, R34 ;  /* 0x0000001e0a227223 */ /* 0x000fe20000010022 */
[----:B------:R-:W4:Y:S04]  /*cc00*/  LDL.LU R18, [R1+0x364] ;  /* 0x0003640001127983 */ /* 0x000f280000300800 */
[----:B------:R-:W4:Y:S01]  /*cc10*/  LDL.LU R10, [R1+0x260] ;  /* 0x00026000010a7983 */ /* 0x000f220000300800 */
[----:B------:R-:W-:-:S03]  /*cc20*/  FADD.FTZ R31, R31, R13 ;  /* 0x0000000d1f1f7221 */ /* 0x000fc60000010000 */
[----:B------:R-:W4:Y:S01]  /*cc30*/  LDL.LU R13, [R1+0x360] ;  /* 0x00036000010d7983 */ /* 0x000f220000300800 */
[----:B------:R-:W-:Y:S01]  /*cc40*/  FADD.FTZ R37, R36, R37 ;  /* 0x0000002524257221 */ /* 0x000fe20000010000 */
[----:B------:R-:W-:-:S03]  /*cc50*/  FMUL.FTZ R36, R25, R20 ;  /* 0x0000001419247220 */ /* 0x000fc60000410000 */
[----:B------:R-:W-:Y:S01]  /*cc60*/  FADD.FTZ R37, R37, R30 ;  /* 0x0000001e25257221 */ /* 0x000fe20000010000 */
[----:B------:R-:W-:-:S03]  /*cc70*/  FMUL.FTZ R30, R24, R29 ;  /* 0x0000001d181e7220 */ /* 0x000fc60000410000 */
[----:B------:R-:W-:-:S04]  /*cc80*/  FADD.FTZ R37, R36, R37 ;  /* 0x0000002524257221 */ /* 0x000fc80000010000 */
[----:B------:R-:W-:Y:S01]  /*cc90*/  FADD.FTZ R37, R37, R30 ;  /* 0x0000001e25257221 */ /* 0x000fe20000010000 */
[----:B--2---:R-:W-:Y:S01]  /*cca0*/  FFMA.FTZ R34, R15, R36, R34 ;  /* 0x000000240f227223 */ /* 0x004fe20000010022 */
[----:B---3--:R-:W-:-:S04]  /*ccb0*/  FMUL.FTZ R36, R25, R22 ;  /* 0x0000001619247220 */ /* 0x008fc80000410000 */
[----:B------:R-:W-:Y:S01]  /*ccc0*/  FADD.FTZ R37, R36, R37 ;  /* 0x0000002524257221 */ /* 0x000fe20000010000 */
[----:B------:R-:W-:Y:S02]  /*ccd0*/  FFMA.FTZ R32, R15, R20, R32 ;  /* 0x000000140f207223 */ /* 0x000fe40000010020 */
[----:B------:R-:W2:Y:S01]  /*cce0*/  LDL.LU R15, [R1+0x264] ;  /* 0x00026400010f7983 */ /* 0x000ea20000300800 */
[----:B----4-:R-:W-:Y:S01]  /*ccf0*/  FFMA.FTZ R34, R14, R30, R34 ;  /* 0x0000001e0e227223 */ /* 0x010fe20000010022 */
[----:B------:R-:W-:-:S03]  /*cd00*/  FMUL.FTZ R30, R24, R8 ;  /* 0x00000008181e7220 */ /* 0x000fc60000410000 */
[----:B------:R-:W-:Y:S01]  /*cd10*/  FFMA.FTZ R34, R16, R36, R34 ;  /* 0x0000002410227223 */ /* 0x000fe20000010022 */
[----:B------:R-:W-:Y:S01]  /*cd20*/  FADD.FTZ R37, R37, R30 ;  /* 0x0000001e25257221 */ /* 0x000fe20000010000 */
[----:B------:R-:W-:Y:S02]  /*cd30*/  FMUL.FTZ R36, R25, R17 ;  /* 0x0000001119247220 */ /* 0x000fe40000410000 */
[----:B------:R-:W-:Y:S02]  /*cd40*/  FFMA.FTZ R34, R11, R30, R34 ;  /* 0x0000001e0b227223 */ /* 0x000fe40000010022 */
[----:B------:R-:W-:Y:S02]  /*cd50*/  FADD.FTZ R37, R36, R37 ;  /* 0x0000002524257221 */ /* 0x000fe40000010000 */
[----:B------:R-:W-:Y:S01]  /*cd60*/  FFMA.FTZ R34, R18, R36, R34 ;  /* 0x0000002412227223 */ /* 0x000fe20000010022 */
[----:B------:R-:W-:-:S04]  /*cd70*/  FMUL.FTZ R30, R24, R10 ;  /* 0x0000000a181e7220 */ /* 0x000fc80000410000 */
[----:B------:R-:W-:Y:S01]  /*cd80*/  FFMA.FTZ R34, R13, R30, R34 ;  /* 0x0000001e0d227223 */ /* 0x000fe20000010022 */
[----:B------:R-:W-:Y:S02]  /*cd90*/  FADD.FTZ R37, R37, R30 ;  /* 0x0000001e25257221 */ /* 0x000fe40000010000 */
[----:B------:R-:W3:Y:S01]  /*cda0*/  LDL.LU R30, [R1+0x35c] ;  /* 0x00035c00011e7983 */ /* 0x000ee20000300800 */
[----:B------:R-:W-:-:S03]  /*cdb0*/  FFMA.FTZ R35, R14, R29, R35 ;  /* 0x0000001d0e237223 */ /* 0x000fc60000010023 */
[----:B------:R-:W4:Y:S01]  /*cdc0*/  LDL.LU R14, [R1+0x25c] ;  /* 0x00025c00010e7983 */ /* 0x000f220000300800 */
[----:B--2---:R-:W-:-:S04]  /*cdd0*/  FMUL.FTZ R36, R25, R15 ;  /* 0x0000000f19247220 */ /* 0x004fc80000410000 */
[----:B------:R-:W-:Y:S01]  /*cde0*/  FADD.FTZ R37, R36, R37 ;  /* 0x0000002524257221 */ /* 0x000fe20000010000 */
[----:B---3--:R-:W-:Y:S02]  /*cdf0*/  FFMA.FTZ R34, R30, R36, R34 ;  /* 0x000000241e227223 */ /* 0x008fe40000010022 */
[----:B------:R-:W2:Y:S01]  /*ce00*/  LDL.LU R36, [R1+0x358] ;  /* 0x0003580001247983 */ /* 0x000ea20000300800 */
[----:B------:R-:W-:-:S03]  /*ce10*/  FFMA.FTZ R32, R16, R22, R32 ;  /* 0x0000001610207223 */ /* 0x000fc60000010020 */
[----:B------:R-:W3:Y:S01]  /*ce20*/  LDL.LU R16, [R1+0x268] ;  /* 0x0002680001107983 */ /* 0x000ee20000300800 */
[----:B------:R-:W-:Y:S01]  /*ce30*/  FFMA.FTZ R32, R18, R17, R32 ;  /* 0x0000001112207223 */ /* 0x000fe20000010020 */
[----:B------:R-:W-:Y:S02]  /*ce40*/  FFMA.FTZ R35, R11, R8, R35 ;  /* 0x000000080b237223 */ /* 0x000fe40000010023 */
[----:B------:R-:W3:Y:S01]  /*ce50*/  LDL.LU R11, [R1+0x258] ;  /* 0x00025800010b7983 */ /* 0x000ee20000300800 */
[----:B------:R-:W-:Y:S01]  /*ce60*/  FFMA.FTZ R32, R30, R15, R32 ;  /* 0x0000000f1e207223 */ /* 0x000fe20000010020 */
[----:B----4-:R-:W-:Y:S02]  /*ce70*/  FMUL.FTZ R30, R24, R14 ;  /* 0x0000000e181e7220 */ /* 0x010fe40000410000 */
[----:B------:R-:W4:Y:S02]  /*ce80*/  LDL.LU R18, [R1+0x254] ;  /* 0x0002540001127983 */ /* 0x000f240000300800 */
[----:B------:R-:W-:Y:S01]  /*ce90*/  FADD.FTZ R37, R37, R30 ;  /* 0x0000001e25257221 */ /* 0x000fe20000010000 */
[----:B--2---:R-:W-:-:S02]  /*cea0*/  FFMA.FTZ R34, R36, R30, R34 ;  /* 0x0000001e24227223 */ /* 0x004fc40000010022 */
[----:B------:R-:W2:Y:S01]  /*ceb0*/  LDL.LU R30, [R1+0x354] ;  /* 0x00035400011e7983 */ /* 0x000ea20000300800 */
[----:B------:R-:W-:-:S03]  /*cec0*/  FFMA.FTZ R35, R13, R10, R35 ;  /* 0x0000000a0d237223 */ /* 0x000fc60000010023 */
[----:B------:R-:W4:Y:S01]  /*ced0*/  LDL.LU R13, [R1+0x250] ;  /* 0x00025000010d7983 */ /* 0x000f220000300800 */
[----:B------:R-:W-:Y:S01]  /*cee0*/  FFMA.FTZ R35, R36, R14, R35 ;  /* 0x0000000e24237223 */ /* 0x000fe20000010023 */
[----:B---3--:R-:W-:-:S04]  /*cef0*/  FMUL.FTZ R36, R25, R16 ;  /* 0x0000001019247220 */ /* 0x008fc80000410000 */
[----:B------:R-:W-:Y:S01]  /*cf00*/  FADD.FTZ R37, R36, R37 ;  /* 0x0000002524257221 */ /* 0x000fe20000010000 */
[C---:B--2---:R-:W-:Y:S02]  /*cf10*/  FFMA.FTZ R34, R30.reuse, R36, R34 ;  /* 0x000000241e227223 */ /* 0x044fe40000010022 */
[----:B------:R-:W2:Y:S01]  /*cf20*/  LDL.LU R36, [R1+0x350] ;  /* 0x0003500001247983 */ /* 0x000ea20000300800 */
[----:B------:R-:W-:Y:S01]  /*cf30*/  FFMA.FTZ R32, R30, R16, R32 ;  /* 0x000000101e207223 */ /* 0x000fe20000010020 */
[----:B------:R-:W-:-:S04]  /*cf40*/  FMUL.FTZ R30, R24, R11 ;  /* 0x0000000b181e7220 */ /* 0x000fc80000410000 */
[----:B------:R-:W-:Y:S01]  /*cf50*/  FADD.FTZ R37, R37, R30 ;  /* 0x0000001e25257221 */ /* 0x000fe20000010000 */
[C---:B--2---:R-:W-:Y:S02]  /*cf60*/  FFMA.FTZ R34, R36.reuse, R30, R34 ;  /* 0x0000001e24227223 */ /* 0x044fe40000010022 */
[----:B------:R-:W2:Y:S01]  /*cf70*/  LDL.LU R30, [R1+0x34c] ;  /* 0x00034c00011e7983 */ /* 0x000ea20000300800 */
[----:B------:R-:W-:Y:S01]  /*cf80*/  FFMA.FTZ R35, R36, R11, R35 ;  /* 0x0000000b24237223 */ /* 0x000fe20000010023 */
[----:B----4-:R-:W-:-:S04]  /*cf90*/  FMUL.FTZ R36, R25, R18 ;  /* 0x0000001219247220 */ /* 0x010fc80000410000 */
[----:B------:R-:W-:Y:S01]  /*cfa0*/  FADD.FTZ R37, R36, R37 ;  /* 0x0000002524257221 */ /* 0x000fe20000010000 */
[----:B------:R-:W-:Y:S01]  /*cfb0*/  FADD.FTZ R31, R31, R29 ;  /* 0x0000001d1f1f7221 */ /* 0x000fe20000010000 */
[----:B------:R-:W-:Y:S01]  /*cfc0*/  FADD.FTZ R33, R33, R20 ;  /* 0x0000001421217221 */ /* 0x000fe20000010000 */
[----:B------:R-:W3:Y:S01]  /*cfd0*/  LDL.LU R29, [R1+0x4e8] ;  /* 0x0004e800011d7983 */ /* 0x000ee20000300800 */
[C---:B--2---:R-:W-:Y:S01]  /*cfe0*/  FFMA.FTZ R34, R30.reuse, R36, R34 ;  /* 0x000000241e227223 */ /* 0x044fe20000010022 */
[----:B------:R-:W-:Y:S02]  /*cff0*/  FADD.FTZ R31, R31, R8 ;  /* 0x000000081f1f7221 */ /* 0x000fe40000010000 */
[----:B------:R-:W2:Y:S01]  /*d000*/  LDL.LU R36, [R1+0x348] ;  /* 0x0003480001247983 */ /* 0x000ea20000300800 */
[----:B------:R-:W-:Y:S01]  /*d010*/  FFMA.FTZ R32, R30, R18, R32 ;  /* 0x000000121e207223 */ /* 0x000fe20000010020 */
[----:B------:R-:W-:Y:S01]  /*d020*/  FMUL.FTZ R30, R24, R13 ;  /* 0x0000000d181e7220 */ /* 0x000fe20000410000 */
[----:B------:R-:W-:Y:S01]  /*d030*/  FADD.FTZ R31, R31, R10 ;  /* 0x0000000a1f1f7221 */ /* 0x000fe20000010000 */
[----:B------:R-:W-:Y:S01]  /*d040*/  FADD.FTZ R33, R33, R22 ;  /* 0x0000001621217221 */ /* 0x000fe20000010000 */
[----:B------:R-:W4:Y:S01]  /*d050*/  LDL.LU R10, [R1+0x24c] ;  /* 0x00024c00010a7983 */ /* 0x000f220000300800 */
[----:B------:R-:W-:-:S02]  /*d060*/  FADD.FTZ R37, R37, R30 ;  /* 0x0000001e25257221 */ /* 0x000fc40000010000 */
[----:B------:R-:W-:Y:S01]  /*d070*/  FADD.FTZ R33, R33, R17 ;  /* 0x0000001121217221 */ /* 0x000fe20000010000 */
[----:B------:R-:W3:Y:S04]  /*d080*/  LDL.LU R8, [R1+0x4e0] ;  /* 0x0004e00001087983 */ /* 0x000ee80000300800 */
[----:B------:R-:W3:Y:S01]  /*d090*/  LDL.LU R20, [R1+0x4ec] ;  /* 0x0004ec0001147983 */ /* 0x000ee20000300800 */
[C---:B--2---:R-:W-:Y:S01]  /*d0a0*/  FFMA.FTZ R34, R36.reuse, R30, R34 ;  /* 0x0000001e24227223 */ /* 0x044fe20000010022 */
[----:B------:R-:W-:Y:S02]  /*d0b0*/  FFMA.FTZ R35, R36, R13, R35 ;  /* 0x0000000d24237223 */ /* 0x000fe40000010023 */
[----:B------:R-:W2:Y:S01]  /*d0c0*/  LDL.LU R30, [R1+0x344] ;  /* 0x00034400011e7983 */ /* 0x000ea20000300800 */
[----:B------:R-:W-:Y:S01]  /*d0d0*/  FADD.FTZ R33, R33, R15 ;  /* 0x0000000f21217221 */ /* 0x000fe20000010000 */
[----:B----4-:R-:W-:-:S02]  /*d0e0*/  FMUL.FTZ R36, R25, R10 ;  /* 0x0000000a19247220 */ /* 0x010fc40000410000 */
[----:B------:R-:W4:Y:S02]  /*d0f0*/  LDL.LU R15, [R1+0x248] ;  /* 0x00024800010f7983 */ /* 0x000f240000300800 */
[----:B------:R-:W-:Y:S01]  /*d100*/  FADD.FTZ R37, R36, R37 ;  /* 0x0000002524257221 */ /* 0x000fe20000010000 */
[----:B------:R-:W-:Y:S01]  /*d110*/  FADD.FTZ R31, R31, R14 ;  /* 0x0000000e1f1f7221 */ /* 0x000fe20000010000 */
[----:B------:R-:W3:Y:S04]  /*d120*/  LDL.LU R17, [R1+0x4dc] ;  /* 0x0004dc0001117983 */ /* 0x000ee80000300800 */
[----:B------:R-:W3:Y:S04]  /*d130*/  LDL.LU R14, [R1+0x244] ;  /* 0x00024400010e7983 */ /* 0x000ee80000300800 */
[----:B------:R-:W3:Y:S01]  /*d140*/  LDL.LU R22, [R1+0x4e4] ;  /* 0x0004e40001167983 */ /* 0x000ee20000300800 */
[----:B--2---:R-:W-:-:S03]  /*d150*/  FFMA.FTZ R34, R30, R36, R34 ;  /* 0x000000241e227223 */ /* 0x004fc60000010022 */
[----:B------:R-:W2:Y:S01]  /*d160*/  LDL.LU R36, [R1+0x340] ;  /* 0x0003400001247983 */ /* 0x000ea20000300800 */
[----:B------:R-:W-:Y:S01]  /*d170*/  FFMA.FTZ R32, R30, R10, R32 ;  /* 0x0000000a1e207223 */ /* 0x000fe20000010020 */
[----:B----4-:R-:W-:-:S04]  /*d180*/  FMUL.FTZ R30, R24, R15 ;  /* 0x0000000f181e7220 */ /* 0x010fc80000410000 */
[----:B------:R-:W-:Y:S01]  /*d190*/  FADD.FTZ R37, R37, R30 ;  /* 0x0000001e25257221 */ /* 0x000fe20000010000 */
[C---:B--2---:R-:W-:Y:S02]  /*d1a0*/  FFMA.FTZ R34, R36.reuse, R30, R34 ;  /* 0x0000001e24227223 */ /* 0x044fe40000010022 */
[----:B------:R-:W2:Y:S01]  /*d1b0*/  LDL.LU R30, [R1+0x33c] ;  /* 0x00033c00011e7983 */ /* 0x000ea20000300800 */
[----:B------:R-:W-:Y:S01]  /*d1c0*/  FFMA.FTZ R35, R36, R15, R35 ;  /* 0x0000000f24237223 */ /* 0x000fe20000010023 */
[----:B------:R-:W-:Y:S01]  /*d1d0*/  FADD.FTZ R33, R33, R16 ;  /* 0x0000001021217221 */ /* 0x000fe20000010000 */
[----:B---3--:R-:W-:Y:S01]  /*d1e0*/  FMUL.FTZ R36, R25, R14 ;  /* 0x0000000e19247220 */ /* 0x008fe20000410000 */
[----:B------:R-:W3:Y:S03]  /*d1f0*/  LDL.LU R16, [R1+0x240] ;  /* 0x0002400001107983 */ /* 0x000ee60000300800 */
[----:B------:R-:W-:Y:S01]  /*d200*/  FADD.FTZ R37, R36, R37 ;  /* 0x0000002524257221 */ /* 0x000fe20000010000 */
[----:B--2---:R-:W-:-:S02]  /*d210*/  FFMA.FTZ R34, R30, R36, R34 ;  /* 0x000000241e227223 */ /* 0x004fc40000010022 */
[----:B------:R-:W2:Y:S01]  /*d220*/  LDL.LU R36, [R1+0x334] ;  /* 0x0003340001247983 */ /* 0x000ea20000300800 */
[----:B------:R-:W-:Y:S01]  /*d230*/  FFMA.FTZ R32, R30, R14, R32 ;  /* 0x0000000e1e207223 */ /* 0x000fe20000010020 */
[----:B------:R-:W-:Y:S01]  /*d240*/  FADD.FTZ R31, R31, R11 ;  /* 0x0000000b1f1f7221 */ /* 0x000fe20000010000 */
[----:B---3--:R-:W-:Y:S01]  /*d250*/  FMUL.FTZ R30, R24, R16 ;  /* 0x00000010181e7220 */ /* 0x008fe20000410000 */
[----:B------:R-:W3:Y:S03]  /*d260*/  LDL.LU R11, [R1+0x234] ;  /* 0x00023400010b7983 */ /* 0x000ee60000300800 */
[----:B------:R-:W-:Y:S01]  /*d270*/  FADD.FTZ R37, R37, R30 ;  /* 0x0000001e25257221 */ /* 0x000fe20000010000 */
[C---:B--2---:R-:W-:Y:S02]  /*d280*/  FFMA.FTZ R34, R36.reuse, R30, R34 ;  /* 0x0000001e24227223 */ /* 0x044fe40000010022 */
[----:B------:R-:W2:Y:S01]  /*d290*/  LDL.LU R30, [R1+0x330] ;  /* 0x00033000011e7983 */ /* 0x000ea20000300800 */
[----:B------:R-:W-:Y:S01]  /*d2a0*/  FFMA.FTZ R35, R36, R16, R35 ;  /* 0x0000001024237223 */ /* 0x000fe20000010023 */
[----:B---3--:R-:W-:Y:S01]  /*d2b0*/  FMUL.FTZ R36, R25, R11 ;  /* 0x0000000b19247220 */ /* 0x008fe20000410000 */
[----:B------:R-:W-:Y:S01]  /*d2c0*/  FADD.FTZ R33, R33, R18 ;  /* 0x0000001221217221 */ /* 0x000fe20000010000 */
[----:B------:R-:W-:Y:S01]  /*d2d0*/  FADD.FTZ R31, R31, R13 ;  /* 0x0000000d1f1f7221 */ /* 0x000fe20000010000 */
[----:B------:R-:W3:Y:S01]  /*d2e0*/  LDL.LU R18, [R1+0x4d8] ;  /* 0x0004d80001127983 */ /* 0x000ee20000300800 */
[----:B------:R-:W-:Y:S01]  /*d2f0*/  FADD.FTZ R37, R36, R37 ;  /* 0x0000002524257221 */ /* 0x000fe20000010000 */
[----:B------:R-:W-:-:S02]  /*d300*/  FADD.FTZ R33, R33, R10 ;  /* 0x0000000a21217221 */ /* 0x000fc40000010000 */
[----:B------:R-:W4:Y:S01]  /*d310*/  LDL.LU R10, [R1+0x4d4] ;  /* 0x0004d400010a7983 */ /* 0x000f220000300800 */
[----:B--2---:R-:W-:-:S03]  /*d320*/  FFMA.FTZ R34, R30, R36, R34 ;  /* 0x000000241e227223 */ /* 0x004fc60000010022 */
[----:B------:R-:W2:Y:S04]  /*d330*/  LDL.LU R13, [R1+0x22c] ;  /* 0x00022c00010d7983 */ /* 0x000ea80000300800 */
[----:B------:R-:W3:Y:S01]  /*d340*/  LDL.LU R36, [R1+0x32c] ;  /* 0x00032c0001247983 */ /* 0x000ee20000300800 */
[----:B------:R-:W-:Y:S01]  /*d350*/  FADD.FTZ R31, R31, R15 ;  /* 0x0000000f1f1f7221 */ /* 0x000fe20000010000 */
[----:B------:R-:W-:Y:S01]  /*d360*/  FADD.FTZ R33, R33, R14 ;  /* 0x0000000e21217221 */ /* 0x000fe20000010000 */
[----:B------:R-:W-:Y:S01]  /*d370*/  FFMA.FTZ R32, R30, R11, R32 ;  /* 0x0000000b1e207223 */ /* 0x000fe20000010020 */
[----:B------:R-:W2:Y:S01]  /*d380*/  LDL.LU R15, [R1+0x224] ;  /* 0x00022400010f7983 */ /* 0x000ea20000300800 */
[----:B------:R-:W-:Y:S01]  /*d390*/  FADD.FTZ R31, R31, R16 ;  /* 0x000000101f1f7221 */ /* 0x000fe20000010000 */
[----:B----4-:R-:W-:Y:S01]  /*d3a0*/  FMUL.FTZ R30, R24, R10 ;  /* 0x0000000a181e7220 */ /* 0x010fe20000410000 */
[----:B------:R-:W-:Y:S01]  /*d3b0*/  FADD.FTZ R33, R33, R11 ;  /* 0x0000000b21217221 */ /* 0x000fe20000010000 */
[----:B------:R-:W4:Y:S01]  /*d3c0*/  LDL.LU R14, [R1+0x220] ;  /* 0x00022000010e7983 */ /* 0x000f220000300800 */
[----:B------:R-:W-:-:S03]  /*d3d0*/  FADD.FTZ R31, R31, R10 ;  /* 0x0000000a1f1f7221 */ /* 0x000fc60000010000 */
[----:B------:R-:W4:Y:S01]  /*d3e0*/  LDL.LU R11, [R1+0x4d0] ;  /* 0x0004d000010b7983 */ /* 0x000f220000300800 */
[----:B------:R-:W-:-:S03]  /*d3f0*/  FADD.FTZ R37, R37, R30 ;  /* 0x0000001e25257221 */ /* 0x000fc60000010000 */
[----:B------:R-:W4:Y:S01]  /*d400*/  LDL.LU R16, [R1+0x270] ;  /* 0x0002700001107983 */ /* 0x000f220000300800 */
[----:B---3--:R-:W-:-:S03]  /*d410*/  FFMA.FTZ R35, R36, R10, R35 ;  /* 0x0000000a24237223 */ /* 0x008fc60000010023 */
[----:B------:R-:W3:Y:S01]  /*d420*/  LDL.LU R10, [R1+0x324] ;  /* 0x00032400010a7983 */ /* 0x000ee20000300800 */
[----:B------:R-:W-:-:S03]  /*d430*/  FFMA.FTZ R34, R36, R30, R34 ;  /* 0x0000001e24227223 */ /* 0x000fc60000010022 */
[----:B------:R-:W3:Y:S01]  /*d440*/  LDL.LU R30, [R1+0x320] ;  /* 0x00032000011e7983 */ /* 0x000ee20000300800 */
[----:B--2---:R-:W-:-:S04]  /*d450*/  FMUL.FTZ R36, R25, R13 ;  /* 0x0000000d19247220 */ /* 0x004fc80000410000 */
[----:B------:R-:W-:Y:S01]  /*d460*/  FADD.FTZ R37, R36, R37 ;  /* 0x0000002524257221 */ /* 0x000fe20000010000 */
[----:B----4-:R-:W-:Y:S01]  /*d470*/  FADD.FTZ R31, R31, R11 ;  /* 0x0000000b1f1f7221 */ /* 0x010fe20000010000 */
[C---:B---3--:R-:W-:Y:S01]  /*d480*/  FFMA.FTZ R32, R10.reuse, R13, R32 ;  /* 0x0000000d0a207223 */ /* 0x048fe20000010020 */
[----:B------:R-:W-:Y:S01]  /*d490*/  FFMA.FTZ R34, R10, R36, R34 ;  /* 0x000000240a227223 */ /* 0x000fe20000010022 */
[-C--:B------:R-:W-:Y:S01]  /*d4a0*/  FMUL.FTZ R10, R24, R11.reuse ;  /* 0x0000000b180a7220 */ /* 0x080fe20000410000 */
[----:B------:R-:W2:Y:S03]  /*d4b0*/  LDL.LU R36, [R1+0x230] ;  /* 0x0002300001247983 */ /* 0x000ea60000300800 */
[C---:B------:R-:W-:Y:S01]  /*d4c0*/  FFMA.FTZ R34, R30.reuse, R10, R34 ;  /* 0x0000000a1e227223 */ /* 0x040fe20000010022 */
[----:B------:R-:W-:Y:S02]  /*d4d0*/  FADD.FTZ R37, R37, R10 ;  /* 0x0000000a25257221 */ /* 0x000fe40000010000 */
[----:B------:R-:W3:Y:S01]  /*d4e0*/  LDL.LU R10, [R1+0x31c] ;  /* 0x00031c00010a7983 */ /* 0x000ee20000300800 */
[----:B------:R-:W-:-:S03]  /*d4f0*/  FFMA.FTZ R35, R30, R11, R35 ;  /* 0x0000000b1e237223 */ /* 0x000fc60000010023 */
[----:B------:R-:W4:Y:S01]  /*d500*/  LDL.LU R11, [R1+0x30c] ;  /* 0x00030c00010b7983 */ /* 0x000f220000300800 */
[----:B------:R-:W-:-:S04]  /*d510*/  FMUL.FTZ R30, R25, R15 ;  /* 0x0000000f191e7220 */ /* 0x000fc80000410000 */
[----:B------:R-:W-:Y:S01]  /*d520*/  FADD.FTZ R37, R30, R37 ;  /* 0x000000251e257221 */ /* 0x000fe20000010000 */
[C---:B---3--:R-:W-:Y:S01]  /*d530*/  FFMA.FTZ R32, R10.reuse, R15, R32 ;  /* 0x0000000f0a207223 */ /* 0x048fe20000010020 */
[----:B------:R-:W-:Y:S01]  /*d540*/  FFMA.FTZ R34, R10, R30, R34 ;  /* 0x0000001e0a227223 */ /* 0x000fe20000010022 */
[----:B------:R-:W-:Y:S01]  /*d550*/  FMUL.FTZ R10, R24, R14 ;  /* 0x0000000e180a7220 */ /* 0x000fe20000410000 */
[----:B------:R-:W3:Y:S03]  /*d560*/  LDL.LU R30, [R1+0x228] ;  /* 0x00022800011e7983 */ /* 0x000ee60000300800 */
[----:B----4-:R-:W-:Y:S01]  /*d570*/  FFMA.FTZ R34, R11, R10, R34 ;  /* 0x0000000a0b227223 */ /* 0x010fe20000010022 */
[----:B------:R-:W-:Y:S02]  /*d580*/  FADD.FTZ R37, R37, R10 ;  /* 0x0000000a25257221 */ /* 0x000fe40000010000 */
[----:B------:R-:W4:Y:S01]  /*d590*/  LDL.LU R10, [R1+0x308] ;  /* 0x00030800010a7983 */ /* 0x000f220000300800 */
[----:B------:R-:W-:Y:S01]  /*d5a0*/  FFMA.FTZ R35, R11, R14, R35 ;  /* 0x0000000e0b237223 */ /* 0x000fe20000010023 */
[----:B------:R-:W-:-:S04]  /*d5b0*/  FMUL.FTZ R11, R25, R16 ;  /* 0x00000010190b7220 */ /* 0x000fc80000410000 */
[----:B------:R-:W-:Y:S01]  /*d5c0*/  FADD.FTZ R37, R11, R37 ;  /* 0x000000250b257221 */ /* 0x000fe20000010000 */
[C---:B----4-:R-:W-:Y:S02]  /*d5d0*/  FFMA.FTZ R34, R10.reuse, R11, R34 ;  /* 0x0000000b0a227223 */ /* 0x050fe40000010022 */
[----:B------:R-:W4:Y:S01]  /*d5e0*/  LDL.LU R11, [R1+0x2f8] ;  /* 0x0002f800010b7983 */ /* 0x000f220000300800 */
[----:B------:R-:W-:Y:S01]  /*d5f0*/  FFMA.FTZ R32, R10, R16, R32 ;  /* 0x000000100a207223 */ /* 0x000fe20000010020 */
[----:B---3--:R-:W-:-:S04]  /*d600*/  FMUL.FTZ R10, R24, R30 ;  /* 0x0000001e180a7220 */ /* 0x008fc80000410000 */
[----:B------:R-:W-:Y:S01]  /*d610*/  FADD.FTZ R37, R37, R10 ;  /* 0x0000000a25257221 */ /* 0x000fe20000010000 */
[----:B------:R-:W-:Y:S01]  /*d620*/  FADD.FTZ R33, R33, R13 ;  /* 0x0000000d21217221 */ /* 0x000fe20000010000 */
[----:B------:R-:W-:Y:S01]  /*d630*/  FADD.FTZ R31, R31, R14 ;  /* 0x0000000e1f1f7221 */ /* 0x000fe20000010000 */
[----:B------:R-:W3:Y:S01]  /*d640*/  LDL.LU R13, [R1+0x4cc] ;  /* 0x0004cc00010d7983 */ /* 0x000ee20000300800 */
[----:B----4-:R-:W-:Y:S01]  /*d650*/  FFMA.FTZ R34, R11, R10, R34 ;  /* 0x0000000a0b227223 */ /* 0x010fe20000010022 */
[----:B------:R-:W-:Y:S02]  /*d660*/  FADD.FTZ R33, R33, R15 ;  /* 0x0000000f21217221 */ /* 0x000fe40000010000 */
[----:B------:R-:W4:Y:S01]  /*d670*/  LDL.LU R10, [R1+0x2f0] ;  /* 0x0002f000010a7983 */ /* 0x000f220000300800 */
[----:B------:R-:W-:Y:S01]  /*d680*/  FFMA.FTZ R35, R11, R30, R35 ;  /* 0x0000001e0b237223 */ /* 0x000fe20000010023 */
[----:B--2---:R-:W-:Y:S01]  /*d690*/  FMUL.FTZ R11, R25, R36 ;  /* 0x00000024190b7220 */ /* 0x004fe20000410000 */
[----:B------:R-:W-:Y:S01]  /*d6a0*/  FADD.FTZ R33, R33, R16 ;  /* 0x0000001021217221 */ /* 0x000fe20000010000 */
[----:B------:R-:W2:Y:S04]  /*d6b0*/  LDL.LU R14, [R1+0x4c4] ;  /* 0x0004c400010e7983 */ /* 0x000ea80000300800 */
[----:B------:R-:W3:Y:S01]  /*d6c0*/  LDL.LU R16, [R1+0x4c0] ;  /* 0x0004c00001107983 */ /* 0x000ee20000300800 */
[----:B------:R-:W-:-:S03]  /*d6d0*/  FADD.FTZ R37, R11, R37 ;  /* 0x000000250b257221 */ /* 0x000fc60000010000 */
[----:B------:R-:W2:Y:S01]  /*d6e0*/  LDL.LU R15, [R1+0x4c8] ;  /* 0x0004c800010f7983 */ /* 0x000ea20000300800 */
[----:B----4-:R-:W-:-:S03]  /*d6f0*/  FFMA.FTZ R34, R10, R11, R34 ;  /* 0x0000000b0a227223 */ /* 0x010fc60000010022 */
[----:B------:R-:W4:Y:S01]  /*d700*/  LDL.LU R11, [R1+0x2e4] ;  /* 0x0002e400010b7983 */ /* 0x000f220000300800 */
[----:B------:R-:W-:Y:S01]  /*d710*/  FFMA.FTZ R32, R10, R36, R32 ;  /* 0x000000240a207223 */ /* 0x000fe20000010020 */
[----:B---3--:R-:W-:-:S04]  /*d720*/  FMUL.FTZ R10, R24, R16 ;  /* 0x00000010180a7220 */ /* 0x008fc80000410000 */
[----:B------:R-:W-:Y:S01]  /*d730*/  FADD.FTZ R37, R37, R10 ;  /* 0x0000000a25257221 */ /* 0x000fe20000010000 */
[----:B----4-:R-:W-:Y:S02]  /*d740*/  FFMA.FTZ R34, R11, R10, R34 ;  /* 0x0000000a0b227223 */ /* 0x010fe40000010022 */
[----:B------:R-:W3:Y:S01]  /*d750*/  LDL.LU R10, [R1+0x2e0] ;  /* 0x0002e000010a7983 */ /* 0x000ee20000300800 */
[----:B------:R-:W-:Y:S01]  /*d760*/  FADD.FTZ R33, R33, R36 ;  /* 0x0000002421217221 */ /* 0x000fe20000010000 */
[----:B------:R-:W-:Y:S01]  /*d770*/  FFMA.FTZ R35, R11, R16, R35 ;  /* 0x000000100b237223 */ /* 0x000fe20000010023 */
[----:B--2---:R-:W-:Y:S01]  /*d780*/  FMUL.FTZ R11, R25, R14 ;  /* 0x0000000e190b7220 */ /* 0x004fe20000410000 */
[----:B------:R-:W-:Y:S01]  /*d790*/  FADD.FTZ R31, R31, R30 ;  /* 0x0000001e1f1f7221 */ /* 0x000fe20000010000 */
[----:B------:R-:W-:Y:S01]  /*d7a0*/  FADD.FTZ R33, R33, R14 ;  /* 0x0000000e21217221 */ /* 0x000fe20000010000 */
[----:B------:R-:W2:Y:S02]  /*d7b0*/  LDL.LU R30, [R1+0x2cc] ;  /* 0x0002cc00011e7983 */ /* 0x000ea40000300800 */
[----:B------:R-:W-:-:S02]  /*d7c0*/  FADD.FTZ R31, R31, R16 ;  /* 0x000000101f1f7221 */ /* 0x000fc40000010000 */
[----:B------:R-:W4:Y:S04]  /*d7d0*/  LDL.LU R16, [R1+0x2d4] ;  /* 0x0002d40001107983 */ /* 0x000f280000300800 */
[----:B------:R-:W2:Y:S01]  /*d7e0*/  LDL.LU R36, [R1+0x2bc] ;  /* 0x0002bc0001247983 */ /* 0x000ea20000300800 */
[----:B---3--:R-:W-:-:S03]  /*d7f0*/  FFMA.FTZ R32, R10, R14, R32 ;  /* 0x0000000e0a207223 */ /* 0x008fc60000010020 */
[----:B------:R-:W3:Y:S01]  /*d800*/  LDL.LU R14, [R1+0x2dc] ;  /* 0x0002dc00010e7983 */ /* 0x000ee20000300800 */
[----:B------:R-:W-:Y:S01]  /*d810*/  FFMA.FTZ R34, R10, R11, R34 ;  /* 0x0000000b0a227223 */ /* 0x000fe20000010022 */
[----:B------:R-:W-:Y:S01]  /*d820*/  FMUL.FTZ R10, R24, R15 ;  /* 0x0000000f180a7220 */ /* 0x000fe20000410000 */
[----:B------:R-:W-:Y:S01]  /*d830*/  FADD.FTZ R37, R11, R37 ;  /* 0x000000250b257221 */ /* 0x000fe20000010000 */
[----:B------:R-:W-:-:S03]  /*d840*/  FADD.FTZ R31, R31, R15 ;  /* 0x0000000f1f1f7221 */ /* 0x000fc60000010000 */
[----:B------:R-:W-:Y:S01]  /*d850*/  FADD.FTZ R37, R37, R10 ;  /* 0x0000000a25257221 */ /* 0x000fe20000010000 */
[----:B------:R-:W-:Y:S01]  /*d860*/  FADD.FTZ R31, R31, R18 ;  /* 0x000000121f1f7221 */ /* 0x000fe20000010000 */
[-C--:B------:R-:W-:Y:S01]  /*d870*/  FMUL.FTZ R11, R25, R13.reuse ;  /* 0x0000000d190b7220 */ /* 0x080fe20000410000 */
[----:B----4-:R-:W-:Y:S01]  /*d880*/  FFMA.FTZ R32, R16, R13, R32 ;  /* 0x0000000d10207223 */ /* 0x010fe20000010020 */
[----:B------:R-:W-:Y:S02]  /*d890*/  FADD.FTZ R33, R33, R13 ;  /* 0x0000000d21217221 */ /* 0x000fe40000010000 */
[----:B------:R-:W4:Y:S01]  /*d8a0*/  LDL.LU R13, [R1+0x2ac] ;  /* 0x0002ac00010d7983 */ /* 0x000f220000300800 */
[----:B------:R-:W-:Y:S01]  /*d8b0*/  FADD.FTZ R37, R11, R37 ;  /* 0x000000250b257221 */ /* 0x000fe20000010000 */
[----:B--2---:R-:W-:Y:S01]  /*d8c0*/  FFMA.FTZ R32, R36, R17, R32 ;  /* 0x0000001124207223 */ /* 0x004fe20000010020 */
[C---:B---3--:R-:W-:Y:S01]  /*d8d0*/  FFMA.FTZ R35, R14.reuse, R15, R35 ;  /* 0x0000000f0e237223 */ /* 0x048fe20000010023 */
[----:B------:R-:W-:Y:S01]  /*d8e0*/  FFMA.FTZ R34, R14, R10, R34 ;  /* 0x0000000a0e227223 */ /* 0x000fe20000010022 */
[-C--:B------:R-:W-:Y:S01]  /*d8f0*/  FMUL.FTZ R10, R24, R18.reuse ;  /* 0x00000012180a7220 */ /* 0x080fe20000410000 */
[----:B------:R-:W2:Y:S01]  /*d900*/  LDL.LU R15, [R1+0x2a0] ;  /* 0x0002a000010f7983 */ /* 0x000ea20000300800 */
[----:B------:R-:W-:-:S03]  /*d910*/  FFMA.FTZ R35, R30, R18, R35 ;  /* 0x000000121e237223 */ /* 0x000fc60000010023 */
[----:B------:R-:W3:Y:S01]  /*d920*/  LDL.LU R18, [R1+0x2b4] ;  /* 0x0002b40001127983 */ /* 0x000ee20000300800 */
[----:B------:R-:W-:-:S03]  /*d930*/  FFMA.FTZ R34, R16, R11, R34 ;  /* 0x0000000b10227223 */ /* 0x000fc60000010022 */
[----:B------:R-:W2:Y:S04]  /*d940*/  LDL.LU R14, [R1+0x28c] ;  /* 0x00028c00010e7983 */ /* 0x000ea80000300800 */
[----:B------:R-:W2:Y:S01]  /*d950*/  LDL.LU R16, [R1+0x284] ;  /* 0x0002840001107983 */ /* 0x000ea20000300800 */
[----:B------:R-:W-:Y:S01]  /*d960*/  FFMA.FTZ R34, R30, R10, R34 ;  /* 0x0000000a1e227223 */ /* 0x000fe20000010022 */
[----:B------:R-:W-:Y:S02]  /*d970*/  FMUL.FTZ R11, R25, R17 ;  /* 0x00000011190b7220 */ /* 0x000fe40000410000 */
[----:B------:R-:W2:Y:S02]  /*d980*/  LDL.LU R30, [R1+0x280] ;  /* 0x00028000011e7983 */ /* 0x000ea40000300800 */
[----:B------:R-:W-:-:S02]  /*d990*/  FFMA.FTZ R34, R36, R11, R34 ;  /* 0x0000000b24227223 */ /* 0x000fc40000010022 */
[----:B------:R-:W2:Y:S01]  /*d9a0*/  LDL.LU R36, [R1+0x27c] ;  /* 0x00027c0001247983 */ /* 0x000ea20000300800 */
[----:B------:R-:W-:Y:S01]  /*d9b0*/  FADD.FTZ R37, R37, R10 ;  /* 0x0000000a25257221 */ /* 0x000fe20000010000 */
[----:B------:R-:W-:-:S03]  /*d9c0*/  FMUL.FTZ R10, R24, R8 ;  /* 0x00000008180a7220 */ /* 0x000fc60000410000 */
[----:B------:R-:W-:Y:S01]  /*d9d0*/  FADD.FTZ R37, R11, R37 ;  /* 0x000000250b257221 */ /* 0x000fe20000010000 */
[----:B------:R-:W-:Y:S01]  /*d9e0*/  FMUL.FTZ R11, R25, R22 ;  /* 0x00000016190b7220 */ /* 0x000fe20000410000 */
[----:B------:R-:W-:Y:S02]  /*d9f0*/  FADD.FTZ R31, R31, R8 ;  /* 0x000000081f1f7221 */ /* 0x000fe40000010000 */
[----:B------:R-:W-:-:S04]  /*da00*/  FADD.FTZ R37, R37, R10 ;  /* 0x0000000a25257221 */ /* 0x000fc80000010000 */
[----:B------:R-:W-:Y:S01]  /*da10*/  FADD.FTZ R37, R11, R37 ;  /* 0x000000250b257221 */ /* 0x000fe20000010000 */
[----:B----4-:R-:W-:Y:S01]  /*da20*/  FFMA.FTZ R32, R13, R22, R32 ;  /* 0x000000160d207223 */ /* 0x010fe20000010020 */
[----:B------:R-:W-:Y:S01]  /*da30*/  FADD.FTZ R31, R31, R29 ;  /* 0x0000001d1f1f7221 */ /* 0x000fe20000010000 */
[C---:B---3--:R-:W-:Y:S01]  /*da40*/  FFMA.FTZ R34, R18.reuse, R10, R34 ;  /* 0x0000000a12227223 */ /* 0x048fe20000010022 */
[----:B------:R-:W-:Y:S01]  /*da50*/  FFMA.FTZ R35, R18, R8, R35 ;  /* 0x0000000812237223 */ /* 0x000fe20000010023 */
[----:B------:R-:W-:Y:S02]  /*da60*/  FMUL.FTZ R8, R24, R29 ;  /* 0x0000001d18087220 */ /* 0x000fe40000410000 */
[----:B------:R-:W-:Y:S01]  /*da70*/  FFMA.FTZ R34, R13, R11, R34 ;  /* 0x0000000b0d227223 */ /* 0x000fe20000010022 */
[----:B------:R-:W-:-:S03]  /*da80*/  FMUL.FTZ R10, R25, R20 ;  /* 0x00000014190a7220 */ /* 0x000fc60000410000 */
[----:B--2---:R-:W-:Y:S01]  /*da90*/  FFMA.FTZ R34, R15, R8, R34 ;  /* 0x000000080f227223 */ /* 0x004fe20000010022 */
[----:B------:R-:W-:Y:S01]  /*daa0*/  FADD.FTZ R37, R37, R8 ;  /* 0x0000000825257221 */ /* 0x000fe20000010000 */
[----:B------:R-:W-:Y:S02]  /*dab0*/  FMUL.FTZ R8, R24, R28 ;  /* 0x0000001c18087220 */ /* 0x000fe40000410000 */
[C---:B------:R-:W-:Y:S01]  /*dac0*/  FFMA.FTZ R11, R14.reuse, R10, R34 ;  /* 0x0000000a0e0b7223 */ /* 0x040fe20000010022 */
[----:B------:R-:W-:Y:S01]  /*dad0*/  FFMA.FTZ R35, R15, R29, R35 ;  /* 0x0000001d0f237223 */ /* 0x000fe20000010023 */
[----:B------:R-:W-:Y:S01]  /*dae0*/  FFMA.FTZ R32, R14, R20, R32 ;  /* 0x000000140e207223 */ /* 0x000fe20000010020 */
[----:B------:R-:W-:Y:S01]  /*daf0*/  FADD.FTZ R37, R10, R37 ;  /* 0x000000250a257221 */ /* 0x000fe20000010000 */
[C---:B------:R-:W-:Y:S01]  /*db00*/  FFMA.FTZ R14, R16.reuse, R8, R11 ;  /* 0x00000008100e7223 */ /* 0x040fe2000001000b */
[----:B------:R-:W-:Y:S01]  /*db10*/  FMUL.FTZ R11, R25, R27 ;  /* 0x0000001b190b7220 */ /* 0x000fe20000410000 */
[----:B------:R-:W-:Y:S01]  /*db20*/  FFMA.FTZ R10, R16, R28, R35 ;  /* 0x0000001c100a7223 */ /* 0x000fe20000010023 */
[----:B------:R-:W-:Y:S01]  /*db30*/  FADD.FTZ R16, R37, R8 ;  /* 0x0000000825107221 */ /* 0x000fe20000010000 */
[----:B------:R-:W-:Y:S01]  /*db40*/  FMUL.FTZ R8, R24, R19 ;  /* 0x0000001318087220 */ /* 0x000fe20000410000 */
[----:B------:R-:W-:Y:S01]  /*db50*/  FFMA.FTZ R15, R30, R11, R14 ;  /* 0x0000000b1e0f7223 */ /* 0x000fe2000001000e */
[----:B------:R-:W-:Y:S01]  /*db60*/  FMUL.FTZ R14, R25, R26 ;  /* 0x0000001a190e7220 */ /* 0x000fe20000410000 */
[----:B------:R-:W-:-:S02]  /*db70*/  FADD.FTZ R11, R11, R16 ;  /* 0x000000100b0b7221 */ /* 0x000fc40000010000 */
[----:B------:R-:W-:Y:S01]  /*db80*/  FFMA.FTZ R15, R36, R8, R15 ;  /* 0x00000008240f7223 */ /* 0x000fe2000001000f */
[----:B------:R-:W-:Y:S01]  /*db90*/  FFMA.FTZ R13, R30, R27, R32 ;  /* 0x0000001b1e0d7223 */ /* 0x000fe20000010020 */
[----:B------:R-:W-:Y:S01]  /*dba0*/  FADD.FTZ R11, R11, R8 ;  /* 0x000000080b0b7221 */ /* 0x000fe20000010000 */
[----:B------:R-:W-:Y:S01]  /*dbb0*/  FMUL.FTZ R16, R24, R23 ;  /* 0x0000001718107220 */ /* 0x000fe20000410000 */
[----:B------:R-:W-:Y:S01]  /*dbc0*/  FFMA.FTZ R15, R5, R14, R15 ;  /* 0x0000000e050f7223 */ /* 0x000fe2000001000f */
[----:B------:R-:W-:Y:S01]  /*dbd0*/  FADD.FTZ R28, R31, R28 ;  /* 0x0000001c1f1c7221 */ /* 0x000fe20000010000 */
[----:B------:R-:W-:Y:S01]  /*dbe0*/  FFMA.FTZ R8, R5, R26, R13 ;  /* 0x0000001a05087223 */ /* 0x000fe2000001000d */
[----:B------:R-:W-:Y:S01]  /*dbf0*/  FADD.FTZ R11, R14, R11 ;  /* 0x0000000b0e0b7221 */ /* 0x000fe20000010000 */
[----:B------:R-:W-:Y:S01]  /*dc00*/  FMUL.FTZ R13, R25, R21 ;  /* 0x00000015190d7220 */ /* 0x000fe20000410000 */
[----:B------:R-:W-:Y:S01]  /*dc10*/  FFMA.FTZ R14, R4, R16, R15 ;  /* 0x00000010040e7223 */ /* 0x000fe2000001000f */
[----:B------:R-:W-:Y:S01]  /*dc20*/  FFMA.FTZ R10, R36, R19, R10 ;  /* 0x00000013240a7223 */ /* 0x000fe2000001000a */
[----:B------:R-:W-:Y:S01]  /*dc30*/  FADD.FTZ R28, R28, R19 ;  /* 0x000000131c1c7221 */ /* 0x000fe20000010000 */
[----:B------:R-:W-:Y:S01]  /*dc40*/  FADD.FTZ R16, R11, R16 ;  /* 0x000000100b107221 */ /* 0x000fe20000010000 */
[----:B------:R-:W-:Y:S01]  /*dc50*/  FMUL.FTZ R11, R24, R9 ;  /* 0x00000009180b7220 */ /* 0x000fe20000410000 */
[----:B------:R-:W-:Y:S01]  /*dc60*/  FFMA.FTZ R14, R3, R13, R14 ;  /* 0x0000000d030e7223 */ /* 0x000fe2000001000e */
[----:B------:R-:W-:Y:S01]  /*dc70*/  FFMA.FTZ R10, R4, R23, R10 ;  /* 0x00000017040a7223 */ /* 0x000fe2000001000a */
[----:B------:R-:W-:Y:S01]  /*dc80*/  FADD.FTZ R16, R13, R16 ;  /* 0x000000100d107221 */ /* 0x000fe20000010000 */
[----:B------:R-:W-:Y:S01]  /*dc90*/  FADD.FTZ R28, R28, R23 ;  /* 0x000000171c1c7221 */ /* 0x000fe20000010000 */
[----:B------:R-:W-:Y:S01]  /*dca0*/  FMUL.FTZ R18, R25, R12 ;  /* 0x0000000c19127220 */ /* 0x000fe20000410000 */
[C---:B------:R-:W-:Y:S01]  /*dcb0*/  FFMA.FTZ R15, R2.reuse, R11, R14 ;  /* 0x0000000b020f7223 */ /* 0x040fe2000001000e */
[----:B------:R-:W-:Y:S01]  /*dcc0*/  FFMA.FTZ R13, R3, R21, R8 ;  /* 0x00000015030d7223 */ /* 0x000fe20000010008 */
[----:B------:R-:W-:Y:S01]  /*dcd0*/  FFMA.FTZ R8, R2, R9, R10 ;  /* 0x0000000902087223 */ /* 0x000fe2000001000a */
[----:B------:R-:W-:Y:S01]  /*dce0*/  FADD.FTZ R10, R28, R9 ;  /* 0x000000091c0a7221 */ /* 0x000fe20000010000 */
[C---:B------:R-:W-:Y:S01]  /*dcf0*/  FFMA.FTZ R15, R0.reuse, R18, R15 ;  /* 0x00000012000f7223 */ /* 0x040fe2000001000f */
[----:B------:R-:W-:Y:S01]  /*dd00*/  FFMA.FTZ R9, R0, R12, R13 ;  /* 0x0000000c00097223 */ /* 0x000fe2000001000d */
[----:B------:R0:W5:Y:S04]  /*dd10*/  LDL.LU R5, [R1+0x4bc] ;  /* 0x0004bc0001057983 */ /* 0x0001680000300800 */
[----:B------:R0:W5:Y:S04]  /*dd20*/  LDL.LU R4, [R1+0x4b8] ;  /* 0x0004b80001047983 */ /* 0x0001680000300800 */
[----:B------:R0:W5:Y:S04]  /*dd30*/  LDL.LU R3, [R1+0x4b4] ;  /* 0x0004b40001037983 */ /* 0x0001680000300800 */
[----:B------:R0:W5:Y:S04]  /*dd40*/  LDL.LU R2, [R1+0x4b0] ;  /* 0x0004b00001027983 */ /* 0x0001680000300800 */
[----:B------:R0:W5:Y:S01]  /*dd50*/  LDL.LU R0, [R1+0x4ac] ;  /* 0x0004ac0001007983 */ /* 0x0001620000300800 */
[----:B------:R-:W-:-:S04]  /*dd60*/  FADD.FTZ R33, R33, R17 ;  /* 0x0000001121217221 */ /* 0x000fc80000010000 */
[----:B------:R-:W-:-:S04]  /*dd70*/  FADD.FTZ R33, R33, R22 ;  /* 0x0000001621217221 */ /* 0x000fc80000010000 */
[----:B------:R-:W-:-:S04]  /*dd80*/  FADD.FTZ R20, R33, R20 ;  /* 0x0000001421147221 */ /* 0x000fc80000010000 */
[----:B------:R-:W-:Y:S01]  /*dd90*/  FADD.FTZ R27, R20, R27 ;  /* 0x0000001b141b7221 */ /* 0x000fe20000010000 */
[----:B------:R-:W-:-:S03]  /*dda0*/  FADD.FTZ R17, R16, R11 ;  /* 0x0000000b10117221 */ /* 0x000fc60000010000 */
[----:B------:R-:W-:-:S04]  /*ddb0*/  FADD.FTZ R26, R27, R26 ;  /* 0x0000001a1b1a7221 */ /* 0x000fc80000010000 */
[----:B------:R-:W-:Y:S01]  /*ddc0*/  FADD.FTZ R11, R26, R21 ;  /* 0x000000151a0b7221 */ /* 0x000fe20000010000 */
[----:B------:R-:W-:-:S03]  /*ddd0*/  FADD.FTZ R18, R18, R17 ;  /* 0x0000001112127221 */ /* 0x000fc60000010000 */
[----:B0-----:R-:W-:-:S07]  /*dde0*/  FADD.FTZ R11, R11, R12 ;  /* 0x0000000c0b0b7221 */ /* 0x001fce0000010000 */
.L_x_1416:
        /* <DEDUP_REMOVED lines=9> */
[----:B------:R-:W2:Y:S01]  /*de80*/  S2R R37, SR_TID.X ;  /* 0x0000000000257919 */ /* 0x000ea20000002100 */
[----:B-1----:R-:W-:Y:S01]  /*de90*/  ULEA UR5, UR7, UR5, 0x18 ;  /* 0x0000000507057291 */ /* 0x002fe2000f8ec0ff */
[----:B0-----:R-:W-:-:S02]  /*dea0*/  ISETP.GT.AND P0, PT, R17, 0x1e, PT ;  /* 0x0000001e1100780c */ /* 0x001fc40003f04270 */
[C---:B------:R-:W-:Y:S02]  /*deb0*/  ISETP.GT.AND P2, PT, R17.reuse, 0xf, PT ;  /* 0x0000000f1100780c */ /* 0x040fe40003f44270 */
[----:B------:R-:W-:Y:S02]  /*dec0*/  ISETP.GT.AND P1, PT, R17, 0x17, PT ;  /* 0x000000171100780c */ /* 0x000fe40003f24270 */
[----:B--2---:R-:W-:-:S07]  /*ded0*/  LEA R26, R37, UR5, 0x4 ;  /* 0x00000005251a7c11 */ /* 0x004fce000f8e20ff */
        /* <DEDUP_REMOVED lines=32> */
.L_x_1418:
[----:B------:R-:W-:Y:S05]  /*e0e0*/  BSYNC.RECONVERGENT B0 ;  /* 0x0000000000007941 */ /* 0x000fea0003800200 */
.L_x_1417:
[----:B------:R-:W-:Y:S06]  /*e0f0*/  BAR.SYNC.DEFER_BLOCKING 0x0 ;  /* 0x0000000000007b1d */ /* 0x000fec0000010000 */
[----:B------:R-:W-:Y:S04]  /*e100*/  BSSY.RECONVERGENT B0, `(.L_x_1419) ;  /* 0x0000053000007945 */ /* 0x000fe80003800200 */
[----:B------:R-:W-:Y:S05]  /*e110*/  @P0 BRA `(.L_x_1420) ;  /* 0x0000000400440947 */ /* 0x000fea0003800000 */
[----:B------:R-:W-:Y:S01]  /*e120*/  ULEA UR5, UR7, UR6, 0x18 ;  /* 0x0000000607057291 */ /* 0x000fe2000f8ec0ff */
[----:B-----5:R-:W-:Y:S04]  /*e130*/  STL.128 [R1+0x4c0], R4 ;  /* 0x0004c00401007387 */ /* 0x020fe80000100c00 */
[----:B------:R-:W-:Y:S04]  /*e140*/  STL [R1+0x4ac], R0 ;  /* 0x0004ac0001007387 */ /* 0x000fe80000100800 */
[----:B------:R-:W4:Y:S04]  /*e150*/  LDS.128 R4, [UR5+0x50] ;  /* 0x00005005ff047984 */ /* 0x000f280008000c00 */
[----:B--2---:R-:W2:Y:S04]  /*e160*/  LDS.128 R16, [UR5+0x20] ;  /* 0x00002005ff107984 */ /* 0x004ea80008000c00 */
[----:B-1-3--:R-:W1:Y:S04]  /*e170*/  LDS.128 R12, [UR5+0x30] ;  /* 0x00003005ff0c7984 */ /* 0x00ae680008000c00 */
[----:B------:R-:W3:Y:S04]  /*e180*/  LDS.128 R32, [UR5+0x40] ;  /* 0x00004005ff207984 */ /* 0x000ee80008000c00 */
[----:B------:R-:W-:Y:S01]  /*e190*/  STL [R1+0x4b0], R2 ;  /* 0x0004b00201007387 */ /* 0x000fe20000100800 */
[----:B----4-:R-:W-:-:S02]  /*e1a0*/  MOV R31, R6 ;  /* 0x00000006001f7202 */ /* 0x010fc40000000f00 */
[----:B------:R-:W-:Y:S02]  /*e1b0*/  MOV R30, R4 ;  /* 0x00000004001e7202 */ /* 0x000fe40000000f00 */
[----:B------:R-:W-:Y:S01]  /*e1c0*/  MOV R21, R5 ;  /* 0x0000000500157202 */ /* 0x000fe20000000f00 */
[----:B--2---:R-:W-:Y:S01]  /*e1d0*/  FADD.FTZ R16, R22, R16 ;  /* 0x0000001016107221 */ /* 0x004fe20000010000 */
[----:B------:R-:W-:Y:S02]  /*e1e0*/  MOV R27, R7 ;  /* 0x00000007001b7202 */ /* 0x000fe40000000f00 */
[----:B------:R-:W2:Y:S01]  /*e1f0*/  LDS.128 R4, [UR5+0x60] ;  /* 0x00006005ff047984 */ /* 0x000ea20008000c00 */
[----:B------:R-:W-:Y:S01]  /*e200*/  FADD.FTZ R17, R23, R17 ;  /* 0x0000001117117221 */ /* 0x000fe20000010000 */
[----:B------:R-:W-:-:S03]  /*e210*/  FADD.FTZ R16, R16, R18 ;  /* 0x0000001210107221 */ /* 0x000fc60000010000 */
[----:B------:R-:W-:Y:S01]  /*e220*/  FADD.FTZ R17, R17, R19 ;  /* 0x0000001311117221 */ /* 0x000fe20000010000 */
[----:B-1----:R-:W-:-:S03]  /*e230*/  FADD.FTZ R12, R16, R12 ;  /* 0x0000000c100c7221 */ /* 0x002fc60000010000 */
[----:B------:R-:W-:Y:S01]  /*e240*/  FADD.FTZ R13, R17, R13 ;  /* 0x0000000d110d7221 */ /* 0x000fe20000010000 */
[----:B------:R-:W-:-:S04]  /*e250*/  FADD.FTZ R12, R12, R14 ;  /* 0x0000000e0c0c7221 */ /* 0x000fc80000010000 */
[----:B---3--:R-:W-:Y:S01]  /*e260*/  FADD.FTZ R32, R12, R32 ;  /* 0x000000200c207221 */ /* 0x008fe20000010000 */
[----:B------:R-:W-:Y:S02]  /*e270*/  MOV R18, R30 ;  /* 0x0000001e00127202 */ /* 0x000fe40000000f00 */
[----:B--2---:R-:W-:Y:S02]  /*e280*/  MOV R0, R4 ;  /* 0x0000000400007202 */ /* 0x004fe40000000f00 */
[----:B------:R-:W-:Y:S02]  /*e290*/  MOV R29, R6 ;  /* 0x00000006001d7202 */ /* 0x000fe40000000f00 */
[----:B------:R-:W-:Y:S02]  /*e2a0*/  MOV R28, R5 ;  /* 0x00000005001c7202 */ /* 0x000fe40000000f00 */
[----:B------:R-:W-:Y:S02]  /*e2b0*/  MOV R20, R7 ;  /* 0x0000000700147202 */ /* 0x000fe40000000f00 */
[----:B------:R-:W1:Y:S01]  /*e2c0*/  LDS.128 R4, [UR5+0x70] ;  /* 0x00007005ff047984 */ /* 0x000e620008000c00 */
[----:B------:R-:W-:-:S02]  /*e2d0*/  MOV R16, R28 ;  /* 0x0000001c00107202 */ /* 0x000fc40000000f00 */
[----:B0-----:R-:W-:Y:S02]  /*e2e0*/  MOV R23, R31 ;  /* 0x0000001f00177202 */ /* 0x001fe40000000f00 */
        /* <DEDUP_REMOVED lines=15> */
[----:B------:R-:W0:Y:S02]  /*e3e0*/  LDS.128 R28, [UR5+0x80] ;  /* 0x00008005ff1c7984 */ /* 0x000e240008000c00 */
        /* <DEDUP_REMOVED lines=8> */
[----:B-1----:R-:W-:-:S02]  /*e470*/  MOV R2, R4 ;  /* 0x0000000400027202 */ /* 0x002fc40000000f00 */
        /* <DEDUP_REMOVED lines=10> */
[----:B------:R-:W1:Y:S02]  /*e520*/  S2R R37, SR_TID.X ;  /* 0x0000000000257919 */ /* 0x000e640000002100 */
[----:B0-----:R-:W-:Y:S01]  /*e530*/  FADD.FTZ R33, R33, R28 ;  /* 0x0000001c21217221 */ /* 0x001fe20000010000 */
        /* <DEDUP_REMOVED lines=14> */
[----:B-1--4-:R-:W-:-:S07]  /*e620*/  FADD.FTZ R23, R32, R23 ;  /* 0x0000001720177221 */ /* 0x012fce0000010000 */
.L_x_1420:
[----:B------:R-:W-:Y:S05]  /*e630*/  BSYNC.RECONVERGENT B0 ;  /* 0x0000000000007941 */ /* 0x000fea0003800200 */
.L_x_1419:
        /* <DEDUP_REMOVED lines=13> */
[----:B-1-3--:R-:W-:Y:S04]  /*e710*/  LDS.128 R12, [R26+0x2a0] ;  /* 0x0002a0001a0c7984 */ /* 0x00afe80000000c00 */
[----:B--2---:R-:W-:Y:S04]  /*e720*/  LDS.128 R16, [R26+0x540] ;  /* 0x000540001a107984 */ /* 0x004fe80000000c00 */
        /* <DEDUP_REMOVED lines=145> */
.L_x_1422:
[----:B------:R-:W-:Y:S05]  /*f040*/  BSYNC.RECONVERGENT B0 ;  /* 0x0000000000007941 */ /* 0x000fea0003800200 */
.L_x_1421:
[----:B------:R-:W-:Y:S04]  /*f050*/  BSSY.RECONVERGENT B0, `(.L_x_1423) ;  /* 0x000001e000007945 */ /* 0x000fe80003800200 */
[----:B------:R-:W-:Y:S05]  /*f060*/  @P3 BRA `(.L_x_1424) ;  /* 0x0000000000703947 */ /* 0x000fea0003800000 */
[----:B-1----:R-:W2:Y:S01]  /*f070*/  LDC.64 R14, c[0x0][0x3f8] ;  /* 0x0000fe00ff0e7b82 */ /* 0x002ea20000000a00 */
[----:B------:R-:W-:-:S05]  /*f080*/  MOV R18, UR13 ;  /* 0x0000000d00127c02 */ /* 0x000fca0008000f00 */
[----:B----4-:R-:W-:Y:S02]  /*f090*/  IMAD R19, R18, 0x2a, R37 ;  /* 0x0000002a12137824 */ /* 0x010fe400078e0225 */
[----:B---3--:R-:W1:Y:S01]  /*f0a0*/  LDC.64 R12, c[0x0][0x3d8] ;  /* 0x0000f600ff0c7b82 */ /* 0x008e620000000a00 */
        /* <DEDUP_REMOVED lines=24> */
.L_x_1424:
[----:B------:R-:W-:Y:S05]  /*f230*/  BSYNC.RECONVERGENT B0 ;  /* 0x0000000000007941 */ /* 0x000fea0003800200 */
.L_x_1423:
        /* <DEDUP_REMOVED lines=17> */
[----:B------:R-:W-:Y:S02]  /*f350*/  MOV R15, UR7 ;  /* 0x00000007000f7c02 */ /* 0x000fe40008000f00 */
        /* <DEDUP_REMOVED lines=16> */
.L_x_1428:
[----:B------:R-:W3:Y:S04]  /*f460*/  LDG.E.STRONG.GPU R8, desc[UR10][R14.64] ;  /* 0x0000000a0e087981 */ /* 0x000ee8000c1ef900 */
[----:B---3--:R-:W-:Y:S04]  /*f470*/  CCTL.IVALL ;  /* 0x00000000ff00798f */ /* 0x008fe80002000000 */
[----:B------:R0:W-:Y:S01]  /*f480*/  STL [R1], R8 ;  /* 0x0000000801007387 */ /* 0x0001e20000100800 */
[----:B------:R-:W-:-:S13]  /*f490*/  ISETP.NE.AND P0, PT, R8, UR5, PT ;  /* 0x0000000508007c0c */ /* 0x000fda000bf05270 */
[----:B0-----:R-:W-:Y:S05]  /*f4a0*/  @P0 BRA `(.L_x_1428) ;  /* 0xfffffffc00ec0947 */ /* 0x001fea000383ffff */
.L_x_1427:
[----:B------:R-:W-:Y:S05]  /*f4b0*/  BSYNC.RECONVERGENT B0 ;  /* 0x0000000000007941 */ /* 0x000fea0003800200 */
.L_x_1426:
        /* <DEDUP_REMOVED lines=15> */
.L_x_1430:
        /* <DEDUP_REMOVED lines=30> */
[----:B--2---:R-:W-:Y:S01]  /*f790*/  @!P2 IMAD.WIDE.U32 R16, R17, 0x8, R10 ;  /* 0x000000081110a825 */ /* 0x004fe200078e000a */
        /* <DEDUP_REMOVED lines=46> */
.L_x_1429:
        /* <DEDUP_REMOVED lines=35> */
[----:B------:R-:W-:-:S04]  /*fcb0*/  MOV R15, UR7 ;  /* 0x00000007000f7c02 */ /* 0x000fc80008000f00 */
[----:B------:R-:W4:Y:S01]  /*fcc0*/  @!P0 LDG.E.64 R8, desc[UR10][R8.64] ;  /* 0x0000000a08088981 */ /* 0x000f22000c1e1b00 */
[----:B------:R-:W-:-:S04]  /*fcd0*/  @!P2 IMAD.WIDE.U32 R14, R15, 0x8, R10 ;  /* 0x000000080f0ea825 */ /* 0x000fc800078e000a */
[----:B--2---:R-:W-:Y:S02]  /*fce0*/  @!P3 IMAD.WIDE.U32 R16, R17, 0x8, R10 ;  /* 0x000000081110b825 */ /* 0x004fe400078e000a */
[----:B------:R-:W2:Y:S04]  /*fcf0*/  @!P2 LDG.E.64 R14, desc[UR10][R14.64] ;  /* 0x0000000a0e0ea981 */ /* 0x000ea8000c1e1b00 */
[----:B------:R-:W2:Y:S01]  /*fd00*/  @!P3 LDG.E.64 R16, desc[UR10][R16.64] ;  /* 0x0000000a1010b981 */ /* 0x000ea2000c1e1b00 */
[----:B------:R-:W-:-:S04]  /*fd10*/  MOV R18, UR5 ;  /* 0x0000000500127c02 */ /* 0x000fc80008000f00 */
[----:B------:R-:W-:-:S04]  /*fd20*/  IADD3 R18, PT, PT, R18, 0x4, RZ ;  /* 0x0000000412127810 */ /* 0x000fc80007ffe0ff */
[----:B------:R-:W-:Y:S01]  /*fd30*/  R2UR UR5, R18 ;  /* 0x00000000120572ca */ /* 0x000fe200000e0000 */
[----:B----45:R-:W-:Y:S01]  /*fd40*/  @!P0 FADD.FTZ R22, R22, R8 ;  /* 0x0000000816168221 */ /* 0x030fe20000010000 */
[----:B------:R-:W-:-:S03]  /*fd50*/  @!P0 FADD.FTZ R23, R23, R9 ;  /* 0x0000000917178221 */ /* 0x000fc60000010000 */
[----:B---3--:R-:W-:Y:S01]  /*fd60*/  @!P1 FADD.FTZ R22, R22, R12 ;  /* 0x0000000c16169221 */ /* 0x008fe20000010000 */
[----:B------:R-:W-:-:S03]  /*fd70*/  @!P1 FADD.FTZ R23, R23, R13 ;  /* 0x0000000d17179221 */ /* 0x000fc60000010000 */
[----:B--2---:R-:W-:Y:S01]  /*fd80*/  @!P2 FADD.FTZ R22, R22, R14 ;  /* 0x0000000e1616a221 */ /* 0x004fe20000010000 */
[----:B------:R-:W-:-:S03]  /*fd90*/  @!P2 FADD.FTZ R23, R23, R15 ;  /* 0x0000000f1717a221 */ /* 0x000fc60000010000 */
[----:B------:R-:W-:Y:S01]  /*fda0*/  @!P3 FADD.FTZ R22, R22, R16 ;  /* 0x000000101616b221 */ /* 0x000fe20000010000 */
[----:B------:R-:W-:-:S07]  /*fdb0*/  @!P3 FADD.FTZ R23, R23, R17 ;  /* 0x000000111717b221 */ /* 0x000fce0000010000 */
.L_x_1431:
        /* <DEDUP_REMOVED lines=27> */
.L_x_1432:
        /* <DEDUP_REMOVED lines=12> */
.L_x_1433:
[----:B------:R-:W-:Y:S05]  /*10030*/  BSYNC.RECONVERGENT B0 ;  /* 0x0000000000007941 */ /* 0x000fea0003800200 */
.L_x_1425:
        /* <DEDUP_REMOVED lines=16> */
[----:B012---:R-:W-:-:S07]  /*10140*/  FMUL.FTZ R16, R9, UR5 ;  /* 0x0000000509107c20 */ /* 0x007fce0008410000 */
.L_x_1439:
[----:B------:R-:W-:-:S05]  /*10150*/  LEA R21, R17, UR15, 0x3 ;  /* 0x0000000f11157c11 */ /* 0x000fca000f8e18ff */
[----:B0-----:R-:W2:Y:S04]  /*10160*/  LDL.128 R8, [R21+0x10] ;  /* 0x0000100015087983 */ /* 0x001ea80000100c00 */
[----:B---3--:R0:W3:Y:S01]  /*10170*/  LDL.128 R12, [R21+0x110] ;  /* 0x00011000150c7983 */ /* 0x0080e20000100c00 */
[----:B------:R-:W-:Y:S01]  /*10180*/  BSSY.RECONVERGENT B0, `(.L_x_1434) ;  /* 0x0000037000007945 */ /* 0x000fe20003800200 */
[----:B--2---:R-:W-:Y:S01]  /*10190*/  FADD.FTZ R8, R8, -UR28 ;  /* 0x8000001c08087e21 */ /* 0x004fe20008010000 */
[----:B------:R-:W-:Y:S01]  /*101a0*/  FADD.FTZ R10, R10, -UR28 ;  /* 0x8000001c0a0a7e21 */ /* 0x000fe20008010000 */
[----:B------:R-:W-:Y:S02]  /*101b0*/  FADD.FTZ R11, R11, -UR28 ;  /* 0x8000001c0b0b7e21 */ /* 0x000fe40008010000 */
[----:B------:R-:W-:Y:S01]  /*101c0*/  FMUL.FTZ R23, R8, UR16 ;  /* 0x0000001008177c20 */ /* 0x000fe20008410000 */
[----:B------:R-:W-:-:S03]  /*101d0*/  FADD.FTZ R8, R9, -UR28 ;  /* 0x8000001c09087e21 */ /* 0x000fc60008010000 */
[-C--:B------:R-:W-:Y:S01]  /*101e0*/  @P2 FFMA.FTZ R18, R24, R23.reuse, R6 ;  /* 0x0000001718122223 */ /* 0x080fe20000010006 */
[----:B------:R-:W-:Y:S01]  /*101f0*/  FMUL.FTZ R8, R8, UR16 ;  /* 0x0000001008087c20 */ /* 0x000fe20008410000 */
[--C-:B------:R-:W-:Y:S02]  /*10200*/  FFMA.FTZ R23, R19, R23, R16.reuse ;  /* 0x0000001713177223 */ /* 0x100fe40000010010 */
[----:B------:R-:W-:Y:S01]  /*10210*/  @P2 FMUL.FTZ R20, R18, -1.4426950216293334961 ;  /* 0xbfb8aa3b12142820 */ /* 0x000fe20000410000 */
[-C--:B------:R-:W-:Y:S01]  /*10220*/  @P2 FFMA.FTZ R9, R25, R8.reuse, R7 ;  /* 0x0000000819092223 */ /* 0x080fe20000010007 */
[----:B------:R-:W-:-:S03]  /*10230*/  FFMA.FTZ R8, R19, R8, R16 ;  /* 0x0000000813087223 */ /* 0x000fc60000010010 */
[----:B------:R-:W-:Y:S01]  /*10240*/  @P2 FMUL.FTZ R26, R9, -1.4426950216293334961 ;  /* 0xbfb8aa3b091a2820 */ /* 0x000fe20000410000 */
[----:B------:R-:W1:Y:S08]  /*10250*/  @P2 MUFU.EX2 R20, R20 ;  /* 0x0000001400142308 */ /* 0x000e700000000800 */
[----:B------:R-:W2:Y:S01]  /*10260*/  @P2 MUFU.EX2 R26, R26 ;  /* 0x0000001a001a2308 */ /* 0x000ea20000000800 */
[----:B-1----:R-:W-:-:S07]  /*10270*/  @P2 FADD.FTZ R22, R20, 1 ;  /* 0x3f80000014162421 */ /* 0x002fce0000010000 */
[----:B0-----:R0:W1:Y:S01]  /*10280*/  @P2 MUFU.RCP R21, R22 ;  /* 0x0000001600152308 */ /* 0x0010620000001000 */
[----:B--2---:R-:W-:-:S07]  /*10290*/  @P2 FADD.FTZ R27, R26, 1 ;  /* 0x3f8000001a1b2421 */ /* 0x004fce0000010000 */
[----:B------:R2:W4:Y:S01]  /*102a0*/  @P2 MUFU.RCP R28, R27 ;  /* 0x0000001b001c2308 */ /* 0x0005220000001000 */
[----:B0-----:R-:W-:-:S04]  /*102b0*/  FMUL.FTZ R22, R11, UR16 ;  /* 0x000000100b167c20 */ /* 0x001fc80008410000 */
[----:B------:R-:W-:Y:S01]  /*102c0*/  FFMA.FTZ R26, R19, R22, R16 ;  /* 0x00000016131a7223 */ /* 0x000fe20000010010 */
[----:B-1----:R-:W-:Y:S01]  /*102d0*/  @P2 FADD.FTZ R31, -R21, 1 ;  /* 0x3f800000151f2421 */ /* 0x002fe20000010100 */
[----:B---3--:R-:W-:Y:S01]  /*102e0*/  @P2 FMUL.FTZ R29, R12, R21 ;  /* 0x000000150c1d2220 */ /* 0x008fe20000410000 */
[----:B------:R-:W-:Y:S01]  /*102f0*/  LEA R21, R17, R0, 0x4 ;  /* 0x0000000011157211 */ /* 0x000fe200078e20ff */
[----:B--2---:R-:W-:Y:S01]  /*10300*/  FMUL.FTZ R27, R10, UR16 ;  /* 0x000000100a1b7c20 */ /* 0x004fe20008410000 */
[----:B------:R-:W-:Y:S02]  /*10310*/  @P2 FFMA.FTZ R18, R18, R31, 1 ;  /* 0x3f80000012122423 */ /* 0x000fe4000001001f */
[----:B------:R-:W-:Y:S02]  /*10320*/  ISETP.GE.U32.AND P0, PT, R21, UR18, PT ;  /* 0x0000001215007c0c */ /* 0x000fe4000bf06070 */
[----:B------:R-:W-:Y:S01]  /*10330*/  @P2 FMUL.FTZ R12, R29, R18 ;  /* 0x000000121d0c2220 */ /* 0x000fe20000410000 */
[----:B------:R-:W-:Y:S01]  /*10340*/  SHF.R.S32.HI R29, RZ, 0x1f, R21 ;  /* 0x0000001fff1d7819 */ /* 0x000fe20000011415 */
[----:B----4-:R-:W-:Y:S01]  /*10350*/  @P2 FADD.FTZ R20, -R28, 1 ;  /* 0x3f8000001c142421 */ /* 0x010fe20000010100 */
[----:B------:R-:W-:Y:S01]  /*10360*/  IADD3 R18, PT, PT, R21, 0x10, RZ ;  /* 0x0000001015127810 */ /* 0x000fe20007ffe0ff */
[----:B------:R-:W-:Y:S01]  /*10370*/  @P2 FMUL.FTZ R28, R13, R28 ;  /* 0x0000001c0d1c2220 */ /* 0x000fe20000410000 */
[----:B------:R-:W-:Y:S01]  /*10380*/  ISETP.GE.AND.EX P0, PT, R29, UR19, PT, P0 ;  /* 0x000000131d007c0c */ /* 0x000fe2000bf06300 */
[----:B------:R-:W-:Y:S01]  /*10390*/  @P2 FFMA.FTZ R9, R9, R20, 1 ;  /* 0x3f80000009092423 */ /* 0x000fe20000010014 */
[----:B------:R-:W-:Y:S01]  /*103a0*/  ISETP.GE.U32.AND P1, PT, R18, UR18, PT ;  /* 0x0000001212007c0c */ /* 0x000fe2000bf26070 */
[----:B------:R-:W-:Y:S01]  /*103b0*/  FFMA.FTZ R12, R24, R12, -R23 ;  /* 0x0000000c180c7223 */ /* 0x000fe20000010817 */
[----:B------:R-:W-:Y:S01]  /*103c0*/  SHF.R.S32.HI R20, RZ, 0x1f, R18 ;  /* 0x0000001fff147819 */ /* 0x000fe20000011412 */
[----:B------:R-:W-:Y:S01]  /*103d0*/  @P2 FMUL.FTZ R13, R28, R9 ;  /* 0x000000091c0d2220 */ /* 0x000fe20000410000 */
[----:B------:R-:W-:Y:S01]  /*103e0*/  MOV R23, R15 ;  /* 0x0000000f00177202 */ /* 0x000fe20000000f00 */
[----:B------:R-:W-:Y:S01]  /*103f0*/  FFMA.FTZ R15, R19, R27, R16 ;  /* 0x0000001b130f7223 */ /* 0x000fe20000010010 */
[----:B------:R-:W-:Y:S01]  /*10400*/  ISETP.GE.AND.EX P1, PT, R20, UR19, PT, P1 ;  /* 0x0000001314007c0c */ /* 0x000fe2000bf26310 */
[----:B------:R-:W-:Y:S01]  /*10410*/  FFMA.FTZ R13, R25, R13, -R8 ;  /* 0x0000000d190d7223 */ /* 0x000fe20000010808 */
[----:B------:R-:W-:-:S03]  /*10420*/  ISETP.NE.AND P2, PT, RZ, UR12, PT ;  /* 0x0000000cff007c0c */ /* 0x000fc6000bf45270 */
[----:B------:R-:W-:Y:S10]  /*10430*/  @P0 BRA `(.L_x_1435) ;  /* 0x00000000002c0947 */ /* 0x000ff40003800000 */
        /* <DEDUP_REMOVED lines=9> */
[----:B------:R-:W-:-:S05]  /*104d0*/  LEA.HI.X R11, R8, UR7, R9, 0x2, P0 ;  /* 0x00000007080b7c11 */ /* 0x000fca00080f1409 */
[----:B------:R0:W-:Y:S04]  /*104e0*/  STG.E.64 desc[UR10][R10.64], R12 ;  /* 0x0000000c0a007986 */ /* 0x0001e8000c101b0a */
.L_x_1435:
[----:B------:R-:W-:Y:S05]  /*104f0*/  BSYNC.RECONVERGENT B0 ;  /* 0x0000000000007941 */ /* 0x000fea0003800200 */
.L_x_1434:
        /* <DEDUP_REMOVED lines=19> */
.L_x_1436:
[----:B------:R-:W-:Y:S01]  /*10630*/  BSSY.RECONVERGENT B0, `(.L_x_1437) ;  /* 0x000000f000007945 */ /* 0x000fe20003800200 */
[----:B------:R-:W-:Y:S01]  /*10640*/  FFMA.FTZ R15, R24, R14, -R15 ;  /* 0x0000000e180f7223 */ /* 0x000fe2000001080f */
[----:B0-----:R-:W-:Y:S02]  /*10650*/  FFMA.FTZ R13, R25, R23, -R26 ;  /* 0x00000017190d7223 */ /* 0x001fe4000001081a */
[----:B------:R-:W-:Y:S05]  /*10660*/  @P1 BRA `(.L_x_1438) ;  /* 0x00000000002c1947 */ /* 0x000fea0003800000 */
        /* <DEDUP_REMOVED lines=11> */
.L_x_1438:
[----:B------:R-:W-:Y:S05]  /*10720*/  BSYNC.RECONVERGENT B0 ;  /* 0x0000000000007941 */ /* 0x000fea0003800200 */
.L_x_1437:
        /* <DEDUP_REMOVED lines=10> */
.L_x_1414:
        /* <DEDUP_REMOVED lines=16> */
.L_x_1442:
[----:B------:R-:W-:Y:S05]  /*108d0*/  BSYNC.RECONVERGENT B0 ;  /* 0x0000000000007941 */ /* 0x000fea0003800200 */
.L_x_1441:
        /* <DEDUP_REMOVED lines=11> */
.L_x_1444:
[----:B------:R-:W2:Y:S04]  /*10990*/  LDG.E.STRONG.GPU R5, desc[UR10][R2.64] ;  /* 0x0000000a02057981 */ /* 0x000ea8000c1ef900 */
[----:B--2---:R-:W-:Y:S01]  /*109a0*/  CCTL.IVALL ;  /* 0x00000000ff00798f */ /* 0x004fe20002000000 */
[----:B------:R-:W-:Y:S05]  /*109b0*/  YIELD ;  /* 0x0000000000007946 */ /* 0x000fea0003800000 */
[----:B------:R-:W-:-:S13]  /*109c0*/  ISETP.NE.AND P0, PT, R5, R0, PT ;  /* 0x000000000500720c */ /* 0x000fda0003f05270 */
[----:B------:R-:W-:Y:S05]  /*109d0*/  @P0 BRA `(.L_x_1444) ;  /* 0xfffffffc00ec0947 */ /* 0x000fea000383ffff */
.L_x_1443:
        /* <DEDUP_REMOVED lines=75> */
.L_x_1447:
        /* <DEDUP_REMOVED lines=27> */
.L_x_1446:
[----:B------:R-:W-:Y:S05]  /*11040*/  BSYNC.RECONVERGENT B0 ;  /* 0x0000000000007941 */ /* 0x000fea0003800200 */
.L_x_1445:
        /* <DEDUP_REMOVED lines=10> */
.L_x_1448:
        /* <DEDUP_REMOVED lines=82> */
.L_x_1449:
        /* <DEDUP_REMOVED lines=15> */
.L_x_4520:


//--------------------- .text._Z35group_norm_nhwc_bwd_one_pass_kernelI11Fp32IOBf16WLi64ELi84ELi672EEv26Group_norm_nhwc_bwd_params --------------------------
	.section	.text._Z35group_norm_nhwc_bwd_one_pass_kernelI11Fp32IOBf16WLi64ELi84ELi672EEv26Group_norm_nhwc_bwd_params,"ax",@progbits
	.align	128
        .global         _Z35group_norm_nhwc_bwd_one_pass_kernelI11Fp32IOBf16WLi64ELi84ELi672EEv26Group_norm_nhwc_bwd_params
        .type           _Z35group_norm_nhwc_bwd_one_pass_kernelI11Fp32IOBf16WLi64ELi84ELi672EEv26Group_norm_nhwc_bwd_params,@function
        .size           _Z35group_norm_nhwc_bwd_one_pass_kernelI11Fp32IOBf16WLi64ELi84ELi672EEv26Group_norm_nhwc_bwd_params,(.L_x_4521 - _Z35group_norm_nhwc_bwd_one_pass_kernelI11Fp32IOBf16WLi64ELi84ELi672EEv26Group_norm_nhwc_bwd_params)
        .other          _Z35group_norm_nhwc_bwd_one_pass_kernelI11Fp32IOBf16WLi64ELi84ELi672EEv26Group_norm_nhwc_bwd_params,@"STO_CUDA_ENTRY STV_DEFAULT"
_Z35group_norm_nhwc_bwd_one_pass_kernelI11Fp32IOBf16WLi64ELi84ELi672EEv26Group_norm_nhwc_bwd_params:
.text._Z35group_norm_nhwc_bwd_one_pass_kernelI11Fp32IOBf16WLi64ELi84ELi672EEv26Group_norm_nhwc_bwd_params:
        /* <DEDUP_REMOVED lines=21> */
.L_x_1481:
[----:B0-----:R-:W0:Y:S01]  /*0150*/  LDC R8, c[0x0][0x410] ;  /* 0x00010400ff087b82 */ /* 0x001e220000000800 */
[----:B-1----:R-:W1:Y:S01]  /*0160*/  LDCU.128 UR8, c[0x0][0x400] ;  /* 0x00008000ff0877ac */ /* 0x002e620008000c00 */
[----:B------:R-:W-:Y:S01]  /*0170*/  ISETP.LE.AND P1, PT, RZ, UR5, PT ;  /* 0x00000005ff007c0c */ /* 0x000fe2000bf23270 */
[----:B--2---:R-:W2:Y:S05]  /*0180*/  LDCU.64 UR6, c[0x0][0x3b8] ;  /* 0x00007700ff0677ac */ /* 0x004eaa0008000a00 */
[----:B---3--:R-:W3:Y:S08]  /*0190*/  S2UR UR12, SR_CTAID.X ;  /* 0x00000000000c79c3 */ /* 0x008ef00000002500 */
[----:B------:R-:W3:Y:S01]  /*01a0*/  LDC R11, c[0x0][0x41c] ;  /* 0x00010700ff0b7b82 */ /* 0x000ee20000000800 */
[----:B--2---:R-:W-:Y:S01]  /*01b0*/  UIMAD.WIDE UR6, UR5, 0x8, UR6 ;  /* 0x00000008050678a5 */ /* 0x004fe2000f8e0206 */
[----:B0-----:R-:W-:-:S02]  /*01c0*/  IABS R7, R8 ;  /* 0x0000000800077213 */ /* 0x001fc40000000000 */
[----:B------:R-:W-:Y:S02]  /*01d0*/  ISETP.NE.AND P2, PT, R8, RZ, PT ;  /* 0x000000ff0800720c */ /* 0x000fe40003f45270 */
[----:B------:R-:W0:Y:S01]  /*01e0*/  I2F.RP R0, R7 ;  /* 0x0000000700007306 */ /* 0x000e220000209400 */
[----:B---3--:R-:W-:-:S07]  /*01f0*/  IMAD R11, R11, UR12, R40 ;  /* 0x0000000c0b0b7c24 */ /* 0x008fce000f8e0228 */
[----:B0-----:R-:W0:Y:S01]  /*0200*/  MUFU.RCP R0, R0 ;  /* 0x0000000000007308 */ /* 0x001e220000001000 */
[----:B------:R-:W-:Y:S02]  /*0210*/  SHF.R.S32.HI R13, RZ, 0x1f, R11 ;  /* 0x0000001fff0d7819 */ /* 0x000fe4000001140b */
[----:B------:R-:W-:-:S04]  /*0220*/  IADD3 R15, PT, PT, R11, 0x10, RZ ;  /* 0x000000100b0f7810 */ /* 0x000fc80007ffe0ff */
[----:B------:R-:W-:Y:S02]  /*0230*/  SHF.R.S32.HI R17, RZ, 0x1f, R15 ;  /* 0x0000001fff117819 */ /* 0x000fe4000001140f */
[----:B0-----:R-:W-:-:S04]  /*0240*/  IADD3 R2, PT, PT, R0, 0xffffffe, RZ ;  /* 0x0ffffffe00027810 */ /* 0x001fc80007ffe0ff */
[----:B------:R0:W2:Y:S02]  /*0250*/  F2I.FTZ.U32.TRUNC.NTZ R3, R2 ;  /* 0x0000000200037305 */ /* 0x0000a4000021f000 */
[----:B0-----:R-:W-:Y:S01]  /*0260*/  HFMA2 R2, -RZ, RZ, 0, 0 ;  /* 0x00000000ff027431 */ /* 0x001fe200000001ff */
[----:B--2---:R-:W-:-:S05]  /*0270*/  IADD3 R6, PT, PT, RZ, -R3, RZ ;  /* 0x80000003ff067210 */ /* 0x004fca0007ffe0ff */
[----:B------:R-:W-:Y:S01]  /*0280*/  IMAD R9, R6, R7, RZ ;  /* 0x0000000706097224 */ /* 0x000fe200078e02ff */
[----:B------:R-:W-:-:S03]  /*0290*/  IABS R6, UR5 ;  /* 0x0000000500067c13 */ /* 0x000fc60008000000 */
[----:B------:R-:W-:Y:S01]  /*02a0*/  IMAD.HI.U32 R3, R3, R9, R2 ;  /* 0x0000000903037227 */ /* 0x000fe200078e0002 */
[----:B------:R-:W-:Y:S02]  /*02b0*/  LOP3.LUT R2, R8, UR5, RZ, 0x3c, !PT ;  /* 0x0000000508027c12 */ /* 0x000fe4000f8e3cff */
[----:B------:R-:W-:Y:S02]  /*02c0*/  MOV R9, UR7 ;  /* 0x0000000700097c02 */ /* 0x000fe40008000f00 */
        /* <DEDUP_REMOVED lines=9> */
[----:B------:R-:W-:-:S04]  /*0360*/  IADD3 R7, PT, PT, R0, -R7, RZ ;  /* 0x8000000700077210 */ /* 0x000fc80007ffe0ff */
[----:B------:R-:W-:Y:S02]  /*0370*/  SEL R0, R7, R0, !P0 ;  /* 0x0000000007007207 */ /* 0x000fe40004000000 */
[----:B-1----:R-:W-:Y:S02]  /*0380*/  ISETP.GE.U32.AND P0, PT, R11, UR8, PT ;  /* 0x000000080b007c0c */ /* 0x002fe4000bf06070 */
[----:B------:R-:W-:Y:S02]  /*0390*/  LOP3.LUT R7, RZ, R8, RZ, 0x33, !PT ;  /* 0x00000008ff077212 */ /* 0x000fe400078e33ff */
[----:B------:R-:W-:Y:S02]  /*03a0*/  ISETP.GE.AND.EX P0, PT, R13, UR9, PT, P0 ;  /* 0x000000090d007c0c */ /* 0x000fe4000bf06300 */
[----:B------:R-:W-:Y:S02]  /*03b0*/  @P4 IADD3 R3, PT, PT, R3, 0x1, RZ ;  /* 0x0000000103034810 */ /* 0x000fe40007ffe0ff */
[----:B------:R-:W-:-:S02]  /*03c0*/  @!P1 IADD3 R0, PT, PT, -R0, RZ, RZ ;  /* 0x000000ff00009210 */ /* 0x000fc40007ffe1ff */
[----:B------:R-:W-:Y:S02]  /*03d0*/  @!P3 IADD3 R3, PT, PT, -R3, RZ, RZ ;  /* 0x000000ff0303b210 */ /* 0x000fe40007ffe1ff */
[----:B------:R-:W-:Y:S02]  /*03e0*/  ISETP.GE.U32.AND P1, PT, R15, UR8, PT ;  /* 0x000000080f007c0c */ /* 0x000fe4000bf26070 */
[----:B------:R-:W-:Y:S02]  /*03f0*/  MOV R8, UR6 ;  /* 0x0000000600087c02 */ /* 0x000fe40008000f00 */
[C---:B------:R-:W-:Y:S01]  /*0400*/  SEL R6, R7.reuse, R0, !P2 ;  /* 0x0000000007067207 */ /* 0x040fe20005000000 */
[----:B------:R-:W0:Y:S01]  /*0410*/  @!P0 LDC.64 R18, c[0x0][0x3f8] ;  /* 0x0000fe00ff128b82 */ /* 0x000e220000000a00 */
[----:B------:R-:W-:Y:S02]  /*0420*/  SEL R3, R7, R3, !P2 ;  /* 0x0000000307037207 */ /* 0x000fe40005000000 */
[----:B------:R-:W-:Y:S01]  /*0430*/  ISETP.GE.AND.EX P1, PT, R17, UR9, PT, P1 ;  /* 0x0000000911007c0c */ /* 0x000fe2000bf26310 */
[----:B------:R-:W2:Y:S01]  /*0440*/  LDG.E.64 R8, desc[UR14][R8.64] ;  /* 0x0000000e08087981 */ /* 0x000ea2000c1e1b00 */
[----:B------:R-:W-:Y:S01]  /*0450*/  IADD3 R7, PT, PT, R11, 0x20, RZ ;  /* 0x000000200b077810 */ /* 0x000fe20007ffe0ff */
[----:B------:R-:W-:Y:S01]  /*0460*/  IMAD R0, R6, 0x54, RZ ;  /* 0x0000005406007824 */ /* 0x000fe200078e02ff */
[----:B------:R-:W-:Y:S01]  /*0470*/  SHF.R.S32.HI R2, RZ, 0x1f, R3 ;  /* 0x0000001fff027819 */ /* 0x000fe20000011403 */
[----:B------:R-:W1:Y:S01]  /*0480*/  @!P0 LDC.64 R28, c[0x0][0x3a0] ;  /* 0x0000e800ff1c8b82 */ /* 0x000e620000000a00 */
[----:B------:R-:W-:-:S02]  /*0490*/  ISETP.GE.U32.AND P2, PT, R7, UR8, PT ;  /* 0x0000000807007c0c */ /* 0x000fc4000bf46070 */
[----:B------:R-:W-:Y:S01]  /*04a0*/  SHF.R.S32.HI R23, RZ, 0x1f, R7 ;  /* 0x0000001fff177819 */ /* 0x000fe20000011407 */
[----:B------:R-:W-:Y:S01]  /*04b0*/  IMAD R2, R2, UR10, RZ ;  /* 0x0000000a02027c24 */ /* 0x000fe2000f8e02ff */
[C---:B------:R-:W-:Y:S02]  /*04c0*/  IADD3 R42, P3, PT, R0.reuse, R5, RZ ;  /* 0x00000005002a7210 */ /* 0x040fe40007f7e0ff */
[----:B------:R-:W-:Y:S01]  /*04d0*/  ISETP.GE.AND.EX P2, PT, R23, UR9, PT, P2 ;  /* 0x0000000917007c0c */ /* 0x000fe2000bf46320 */
[----:B------:R-:W3:Y:S01]  /*04e0*/  @!P1 LDC.64 R32, c[0x0][0x3f8] ;  /* 0x0000fe00ff209b82 */ /* 0x000ee20000000a00 */
[----:B------:R-:W-:Y:S01]  /*04f0*/  LEA.HI.X.SX32 R43, R0, RZ, 0x1, P3 ;  /* 0x000000ff002b7211 */ /* 0x000fe200018f0eff */
[----:B------:R-:W-:Y:S01]  /*0500*/  IMAD R45, R3, UR11, R2 ;  /* 0x0000000b032d7c24 */ /* 0x000fe2000f8e0202 */
[----:B------:R-:W-:Y:S01]  /*0510*/  IADD3 R0, PT, PT, R11, 0x30, RZ ;  /* 0x000000300b007810 */ /* 0x000fe20007ffe0ff */
[----:B------:R-:W-:-:S03]  /*0520*/  IMAD.WIDE.U32 R42, R3, UR10, R42 ;  /* 0x0000000a032a7c25 */ /* 0x000fc6000f8e002a */
[----:B------:R-:W-:Y:S01]  /*0530*/  ISETP.GE.U32.AND P3, PT, R0, UR8, PT ;  /* 0x0000000800007c0c */ /* 0x000fe2000bf66070 */
[----:B------:R-:W4:Y:S01]  /*0540*/  LDCU.U8 UR10, c[0x0][0x414] ;  /* 0x00008280ff0a77ac */ /* 0x000f220008000000 */
[----:B------:R-:W-:Y:S01]  /*0550*/  SHF.R.S32.HI R5, RZ, 0x1f, R0 ;  /* 0x0000001fff057819 */ /* 0x000fe20000011400 */
[----:B0-----:R-:W-:Y:S01]  /*0560*/  @!P0 IMAD R10, R13, R18, RZ ;  /* 0x000000120d0a8224 */ /* 0x001fe200078e02ff */
[----:B------:R-:W-:Y:S01]  /*0570*/  IADD3 R45, PT, PT, R43, R45, RZ ;  /* 0x0000002d2b2d7210 */ /* 0x000fe20007ffe0ff */
[----:B------:R-:W0:Y:S01]  /*0580*/  @!P2 LDC.64 R2, c[0x0][0x3f8] ;  /* 0x0000fe00ff02ab82 */ /* 0x000e220000000a00 */
[----:B------:R-:W-:Y:S02]  /*0590*/  ISETP.GE.AND.EX P3, PT, R5, UR9, PT, P3 ;  /* 0x0000000905007c0c */ /* 0x000fe4000bf66330 */
[----:B------:R-:W-:Y:S01]  /*05a0*/  @!P0 MOV R44, R42 ;  /* 0x0000002a002c8202 */ /* 0x000fe20000000f00 */
[----:B------:R-:W-:-:S04]  /*05b0*/  @!P0 IMAD R13, R11, R19, R10 ;  /* 0x000000130b0d8224 */ /* 0x000fc800078e020a */
[----:B------:R-:W4:Y:S01]  /*05c0*/  @!P0 LDC.64 R20, c[0x0][0x398] ;  /* 0x0000e600ff148b82 */ /* 0x000f220000000a00 */
[----:B------:R-:W-:-:S05]  /*05d0*/  @!P0 IMAD.WIDE.U32 R10, R11, R18, R44 ;  /* 0x000000120b0a8225 */ /* 0x000fca00078e002c */
[----:B------:R-:W-:Y:S01]  /*05e0*/  @!P0 IADD3 R11, PT, PT, R11, R13, RZ ;  /* 0x0000000d0b0b8210 */ /* 0x000fe20007ffe0ff */
[----:B---3--:R-:W-:Y:S01]  /*05f0*/  @!P1 IMAD R16, R17, R32, RZ ;  /* 0x0000002011109224 */ /* 0x008fe200078e02ff */
[----:B------:R-:W3:Y:S01]  /*0600*/  @!P1 LDC.64 R26, c[0x0][0x3a0] ;  /* 0x0000e800ff1a9b82 */ /* 0x000ee20000000a00 */
[C---:B------:R-:W-:Y:S02]  /*0610*/  @!P0 SHF.L.U32 R17, R10.reuse, 0x2, RZ ;  /* 0x000000020a118819 */ /* 0x040fe400000006ff */
[----:B------:R-:W-:Y:S02]  /*0620*/  @!P0 SHF.L.U64.HI R14, R10, 0x2, R11 ;  /* 0x000000020a0e8819 */ /* 0x000fe4000001020b */
[----:B------:R-:W-:-:S03]  /*0630*/  @!P1 MOV R10, R42 ;  /* 0x0000002a000a9202 */ /* 0x000fc60000000f00 */
[----:B------:R-:W3:Y:S01]  /*0640*/  @!P1 LDC.64 R24, c[0x0][0x398] ;  /* 0x0000e600ff189b82 */ /* 0x000ee20000000a00 */
[----:B------:R-:W-:Y:S02]  /*0650*/  @!P1 MOV R11, R45 ;  /* 0x0000002d000b9202 */ /* 0x000fe40000000f00 */
[----:B-1----:R-:W-:-:S05]  /*0660*/  @!P0 IADD3 R18, P5, PT, R17, R28, RZ ;  /* 0x0000001c11128210 */ /* 0x002fca0007fbe0ff */
[----:B------:R-:W1:Y:S01]  /*0670*/  @!P3 LDC.64 R12, c[0x0][0x3f8] ;  /* 0x0000fe00ff0cbb82 */ /* 0x000e620000000a00 */
[C---:B------:R-:W-:Y:S01]  /*0680*/  @!P1 IMAD R33, R15.reuse, R33, R16 ;  /* 0x000000210f219224 */ /* 0x040fe200078e0210 */
[----:B------:R-:W-:Y:S01]  /*0690*/  @!P0 IADD3.X R19, PT, PT, R14, R29, RZ, P5, !PT ;  /* 0x0000001d0e138210 */ /* 0x000fe20002ffe4ff */
[----:B------:R-:W-:Y:S01]  /*06a0*/  @!P1 IMAD.WIDE.U32 R10, R15, R32, R10 ;  /* 0x000000200f0a9225 */ /* 0x000fe200078e000a */
[----:B------:R-:W-:-:S03]  /*06b0*/  @!P2 MOV R22, R42 ;  /* 0x0000002a0016a202 */ /* 0x000fc60000000f00 */
[----:B0-----:R-:W-:Y:S01]  /*06c0*/  @!P2 IMAD R16, R23, R2, RZ ;  /* 0x000000021710a224 */ /* 0x001fe200078e02ff */
[----:B------:R-:W-:Y:S01]  /*06d0*/  @!P2 MOV R23, R45 ;  /* 0x0000002d0017a202 */ /* 0x000fe20000000f00 */
[----:B------:R-:W0:Y:S01]  /*06e0*/  @!P2 LDC.64 R30, c[0x0][0x3a0] ;  /* 0x0000e800ff1eab82 */ /* 0x000e220000000a00 */
[----:B----4-:R-:W-:Y:S02]  /*06f0*/  ISETP.NE.AND P4, PT, RZ, UR10, PT ;  /* 0x0000000aff007c0c */ /* 0x010fe4000bf85270 */
[----:B------:R-:W-:Y:S01]  /*0700*/  @!P1 IADD3 R11, PT, PT, R11, R33, RZ ;  /* 0x000000210b0b9210 */ /* 0x000fe20007ffe0ff */
[----:B------:R-:W-:-:S04]  /*0710*/  @!P2 IMAD R33, R7, R3, R16 ;  /* 0x000000030721a224 */ /* 0x000fc800078e0210 */
[----:B------:R-:W4:Y:S01]  /*0720*/  @!P2 LDC.64 R28, c[0x0][0x398] ;  /* 0x0000e600ff1cab82 */ /* 0x000f220000000a00 */
[----:B------:R-:W-:Y:S01]  /*0730*/  @!P2 IMAD.WIDE.U32 R22, R7, R2, R22 ;  /* 0x000000020716a225 */ /* 0x000fe200078e0016 */
[----:B------:R-:W-:Y:S02]  /*0740*/  @!P0 IADD3 R20, P6, PT, R17, R20, RZ ;  /* 0x0000001411148210 */ /* 0x000fe40007fde0ff */
[----:B------:R-:W-:-:S04]  /*0750*/  @!P1 SHF.L.U32 R17, R10, 0x2, RZ ;  /* 0x000000020a119819 */ /* 0x000fc800000006ff */
[----:B------:R-:W4:Y:S01]  /*0760*/  @!P3 LDC.64 R2, c[0x0][0x3a0] ;  /* 0x0000e800ff02bb82 */ /* 0x000f220000000a00 */
[----:B------:R-:W-:Y:S02]  /*0770*/  @!P1 SHF.L.U64.HI R34, R10, 0x2, R11 ;  /* 0x000000020a229819 */ /* 0x000fe4000001020b */
[----:B------:R-:W-:-:S05]  /*0780*/  @!P2 IADD3 R23, PT, PT, R23, R33, RZ ;  /* 0x000000211717a210 */ /* 0x000fca0007ffe0ff */
[----:B------:R-:W4:Y:S01]  /*0790*/  @!P3 LDC.64 R10, c[0x0][0x398] ;  /* 0x0000e600ff0abb82 */ /* 0x000f220000000a00 */
[----:B------:R-:W-:Y:S01]  /*07a0*/  @!P0 IADD3.X R21, PT, PT, R14, R21, RZ, P6, !PT ;  /* 0x000000150e158210 */ /* 0x000fe200037fe4ff */
[----:B-1----:R-:W-:Y:S01]  /*07b0*/  @!P3 IMAD R5, R5, R12, RZ ;  /* 0x0000000c0505b224 */ /* 0x002fe200078e02ff */
[C---:B---3--:R-:W-:Y:S02]  /*07c0*/  @!P1 IADD3 R26, P6, PT, R17.reuse, R26, RZ ;  /* 0x0000001a111a9210 */ /* 0x048fe40007fde0ff */
[----:B------:R-:W-:Y:S02]  /*07d0*/  @!P1 IADD3 R24, P5, PT, R17, R24, RZ ;  /* 0x0000001811189210 */ /* 0x000fe40007fbe0ff */
[C---:B------:R-:W-:Y:S01]  /*07e0*/  @!P2 SHF.L.U32 R7, R22.reuse, 0x2, RZ ;  /* 0x000000021607a819 */ /* 0x040fe200000006ff */
[----:B------:R-:W1:Y:S01]  /*07f0*/  @P4 LDC.64 R14, c[0x0][0x3b0] ;  /* 0x0000ec00ff0e4b82 */ /* 0x000e620000000a00 */
[----:B------:R-:W-:Y:S02]  /*0800*/  @!P2 SHF.L.U64.HI R32, R22, 0x2, R23 ;  /* 0x000000021620a819 */ /* 0x000fe40000010217 */
[----:B------:R-:W-:-:S02]  /*0810*/  @!P3 MOV R22, R42 ;  /* 0x0000002a0016b202 */ /* 0x000fc40000000f00 */
[----:B------:R-:W-:-:S03]  /*0820*/  @!P3 MOV R23, R45 ;  /* 0x0000002d0017b202 */ /* 0x000fc60000000f00 */
[----:B------:R-:W3:Y:S01]  /*0830*/  LDC.64 R16, c[0x0][0x3a8] ;  /* 0x0000ea00ff107b82 */ /* 0x000ee20000000a00 */
[C---:B------:R-:W-:Y:S02]  /*0840*/  @!P3 IMAD R33, R0.reuse, R13, R5 ;  /* 0x0000000d0021b224 */ /* 0x040fe400078e0205 */
[----:B------:R-:W-:Y:S01]  /*0850*/  @!P3 IMAD.WIDE.U32 R12, R0, R12, R22 ;  /* 0x0000000c000cb225 */ /* 0x000fe200078e0016 */
[C---:B------:R-:W-:Y:S02]  /*0860*/  @!P1 IADD3.X R27, PT, PT, R34.reuse, R27, RZ, P6, !PT ;  /* 0x0000001b221b9210 */ /* 0x040fe400037fe4ff */
[----:B------:R-:W-:Y:S02]  /*0870*/  @!P1 IADD3.X R25, PT, PT, R34, R25, RZ, P5, !PT ;  /* 0x0000001922199210 */ /* 0x000fe40002ffe4ff */
[C---:B0-----:R-:W-:Y:S02]  /*0880*/  @!P2 IADD3 R30, P6, PT, R7.reuse, R30, RZ ;  /* 0x0000001e071ea210 */ /* 0x041fe40007fde0ff */
[----:B----4-:R-:W-:-:S02]  /*0890*/  @!P2 IADD3 R28, P5, PT, R7, R28, RZ ;  /* 0x0000001c071ca210 */ /* 0x010fc40007fbe0ff */
[----:B------:R-:W-:Y:S02]  /*08a0*/  @!P3 IADD3 R7, PT, PT, R13, R33, RZ ;  /* 0x000000210d07b210 */ /* 0x000fe40007ffe0ff */
[----:B------:R-:W-:Y:S02]  /*08b0*/  @!P3 SHF.L.U32 R35, R12, 0x2, RZ ;  /* 0x000000020c23b819 */ /* 0x000fe400000006ff */
[C---:B------:R-:W-:Y:S02]  /*08c0*/  @!P2 IADD3.X R31, PT, PT, R32.reuse, R31, RZ, P6, !PT ;  /* 0x0000001f201fa210 */ /* 0x040fe400037fe4ff */
[----:B------:R-:W-:Y:S02]  /*08d0*/  @!P2 IADD3.X R29, PT, PT, R32, R29, RZ, P5, !PT ;  /* 0x0000001d201da210 */ /* 0x000fe40002ffe4ff */
[----:B------:R-:W-:Y:S02]  /*08e0*/  LOP3.LUT R5, R39, 0xffff, RZ, 0xc0, !PT ;  /* 0x0000ffff27057812 */ /* 0x000fe400078ec0ff */
[----:B------:R-:W-:-:S02]  /*08f0*/  @!P3 SHF.L.U64.HI R12, R12, 0x2, R7 ;  /* 0x000000020c0cb819 */ /* 0x000fc40000010207 */
[C---:B------:R-:W-:Y:S01]  /*0900*/  @!P3 IADD3 R32, P5, PT, R35.reuse, R2, RZ ;  /* 0x000000022320b210 */ /* 0x040fe20007fbe0ff */
[----:B------:R-:W-:Y:S01]  /*0910*/  IMAD R23, R6, 0x54, R5 ;  /* 0x0000005406177824 */ /* 0x000fe200078e0205 */
[----:B------:R-:W-:Y:S02]  /*0920*/  @!P3 IADD3 R34, P6, PT, R35, R10, RZ ;  /* 0x0000000a2322b210 */ /* 0x000fe40007fde0ff */
[C---:B------:R-:W-:Y:S01]  /*0930*/  @!P3 IADD3.X R33, PT, PT, R12.reuse, R3, RZ, P5, !PT ;  /* 0x000000030c21b210 */ /* 0x040fe20002ffe4ff */
[----:B------:R-:W-:Y:S01]  /*0940*/  HFMA2 R3, -RZ, RZ, 0, 0 ;  /* 0x00000000ff037431 */ /* 0x000fe200000001ff */
[----:B------:R-:W-:Y:S01]  /*0950*/  @!P3 IADD3.X R35, PT, PT, R12, R11, RZ, P6, !PT ;  /* 0x0000000b0c23b210 */ /* 0x000fe200037fe4ff */
[C---:B-1----:R-:W-:Y:S01]  /*0960*/  @P4 IMAD.WIDE R14, R23.reuse, 0x2, R14 ;  /* 0x00000002170e4825 */ /* 0x042fe200078e020e */
[----:B------:R-:W-:Y:S02]  /*0970*/  CS2R R10, SRZ ;  /* 0x00000000000a7805 */ /* 0x000fe4000001ff00 */
[----:B------:R-:W-:Y:S01]  /*0980*/  MOV R2, RZ ;  /* 0x000000ff00027202 */ /* 0x000fe20000000f00 */
[----:B---3--:R-:W-:Y:S01]  /*0990*/  IMAD.WIDE R22, R23, 0x2, R16 ;  /* 0x0000000217167825 */ /* 0x008fe200078e0210 */
[----:B------:R-:W3:Y:S01]  /*09a0*/  @P4 LDG.E.U16 R46, desc[UR14][R14.64] ;  /* 0x0000000e0e2e4981 */ /* 0x000ee2000c1e1500 */
[----:B------:R-:W-:-:S02]  /*09b0*/  CS2R R12, SRZ ;  /* 0x00000000000c7805 */ /* 0x000fc4000001ff00 */
[----:B------:R-:W-:Y:S01]  /*09c0*/  CS2R R16, SRZ ;  /* 0x0000000000107805 */ /* 0x000fe2000001ff00 */
[----:B------:R0:W4:Y:S04]  /*09d0*/  @P4 LDG.E.U16 R41, desc[UR14][R14.64+0x2] ;  /* 0x0000020e0e294981 */ /* 0x000128000c1e1500 */
[----:B------:R-:W4:Y:S04]  /*09e0*/  LDG.E.U16 R36, desc[UR14][R22.64] ;  /* 0x0000000e16247981 */ /* 0x000f28000c1e1500 */
[----:B------:R1:W4:Y:S01]  /*09f0*/  LDG.E.U16 R37, desc[UR14][R22.64+0x2] ;  /* 0x0000020e16257981 */ /* 0x000322000c1e1500 */
[----:B0-----:R-:W-:-:S03]  /*0a00*/  CS2R R14, SRZ ;  /* 0x00000000000e7805 */ /* 0x001fc6000001ff00 */
[----:B------:R0:W5:Y:S04]  /*0a10*/  @!P0 LDG.E.64 R10, desc[UR14][R18.64] ;  /* 0x0000000e120a8981 */ /* 0x000168000c1e1b00 */
[----:B------:R0:W5:Y:S01]  /*0a20*/  @!P0 LDG.E.64 R2, desc[UR14][R20.64] ;  /* 0x0000000e14028981 */ /* 0x000162000c1e1b00 */
[----:B-1----:R-:W-:-:S03]  /*0a30*/  CS2R R22, SRZ ;  /* 0x0000000000167805 */ /* 0x002fc6000001ff00 */
[----:B------:R1:W5:Y:S01]  /*0a40*/  @!P1 LDG.E.64 R12, desc[UR14][R26.64] ;  /* 0x0000000e1a0c9981 */ /* 0x000362000c1e1b00 */
[----:B0-----:R-:W-:-:S03]  /*0a50*/  CS2R R18, SRZ ;  /* 0x0000000000127805 */ /* 0x001fc6000001ff00 */
[----:B------:R1:W5:Y:S01]  /*0a60*/  @!P1 LDG.E.64 R14, desc[UR14][R24.64] ;  /* 0x0000000e180e9981 */ /* 0x000362000c1e1b00 */
[----:B------:R-:W-:-:S03]  /*0a70*/  CS2R R20, SRZ ;  /* 0x0000000000147805 */ /* 0x000fc6000001ff00 */
[----:B------:R1:W5:Y:S04]  /*0a80*/  @!P2 LDG.E.64 R16, desc[UR14][R30.64] ;  /* 0x0000000e1e10a981 */ /* 0x000368000c1e1b00 */
[----:B------:R1:W5:Y:S04]  /*0a90*/  @!P2 LDG.E.64 R18, desc[UR14][R28.64] ;  /* 0x0000000e1c12a981 */ /* 0x000368000c1e1b00 */
[----:B------:R1:W5:Y:S04]  /*0aa0*/  @!P3 LDG.E.64 R20, desc[UR14][R32.64] ;  /* 0x0000000e2014b981 */ /* 0x000368000c1e1b00 */
[----:B------:R1:W5:Y:S01]  /*0ab0*/  @!P3 LDG.E.64 R22, desc[UR14][R34.64] ;  /* 0x0000000e2216b981 */ /* 0x000362000c1e1b00 */
[----:B------:R-:W-:Y:S01]  /*0ac0*/  UISETP.NE.AND UP1, UPT, UR10, URZ, UPT ;  /* 0x000000ff0a00728c */ /* 0x000fe2000bf25270 */
[----:B------:R-:W-:Y:S01]  /*0ad0*/  HFMA2 R38, -RZ, RZ, 0, 0 ;  /* 0x00000000ff267431 */ /* 0x000fe200000001ff */
[----:B------:R-:W-:Y:S01]  /*0ae0*/  MOV R7, RZ ;  /* 0x000000ff00077202 */ /* 0x000fe20000000f00 */
[----:B------:R-:W-:Y:S01]  /*0af0*/  UMOV UR16, 0x3f800000 ;  /* 0x3f80000000107882 */ /* 0x000fe20000000000 */
[----:B--2---:R-:W-:-:S13]  /*0b00*/  R2UR UR21, R8 ;  /* 0x00000000081572ca */ /* 0x004fda00000e0000 */
[----:B------:R-:W-:-:S05]  /*0b10*/  MOV R0, UR21 ;  /* 0x0000001500007c02 */ /* 0x000fca0008000f00 */
[----:B------:R-:W-:-:S05]  /*0b20*/  FFMA.FTZ R9, -R0, UR21, R9 ;  /* 0x0000001500097c23 */ /* 0x000fca0008010109 */
[----:B------:R-:W-:-:S13]  /*0b30*/  FSETP.GTU.FTZ.AND P0, PT, R9, RZ, PT ;  /* 0x000000ff0900720b */ /* 0x000fda0003f1c000 */
[----:B------:R-:W-:-:S05]  /*0b40*/  VOTEU.ANY UP0, P0 ;  /* 0x0000000000ff7886 */ /* 0x000fca0000000100 */
[----:B------:R-:W0:Y:S01]  /*0b50*/  @UP0 LDCU UR6, c[0x0][0x3c0] ;  /* 0x00007800ff0607ac */ /* 0x000e220008000800 */
[----:B------:R-:W-:-:S13]  /*0b60*/  PLOP3.LUT P0, PT, PT, PT, UP0, 0x80, 0x8 ;  /* 0x000000000008781c */ /* 0x000fda0003f0f008 */
[----:B0-----:R-:W-:-:S06]  /*0b70*/  @P0 FADD.FTZ R0, R9, UR6 ;  /* 0x0000000609000e21 */ /* 0x001fcc0008010000 */
[----:B------:R-:W0:Y:S02]  /*0b80*/  @P0 MUFU.RSQ R0, R0 ;  /* 0x0000000000000308 */ /* 0x000e240000001400 */
[----:B0-----:R-:W-:-:S13]  /*0b90*/  @P0 R2UR UR6, R0 ;  /* 0x00000000000602ca */ /* 0x001fda00000e0000 */
[----:B------:R-:W-:Y:S01]  /*0ba0*/  @UP0 UMOV UR16, UR6 ;  /* 0x0000000600100c82 */ /* 0x000fe20008000000 */
[----:B---3--:R-:W-:Y:S02]  /*0bb0*/  @P4 SHF.L.U32 R38, R46, 0x10, RZ ;  /* 0x000000102e264819 */ /* 0x008fe400000006ff */
[----:B----4-:R-:W-:Y:S02]  /*0bc0*/  @P4 SHF.L.U32 R7, R41, 0x10, RZ ;  /* 0x0000001029074819 */ /* 0x010fe400000006ff */
[----:B------:R-:W-:Y:S02]  /*0bd0*/  SHF.L.U32 R9, R36, 0x10, RZ ;  /* 0x0000001024097819 */ /* 0x000fe400000006ff */
[----:B------:R-:W-:Y:S01]  /*0be0*/  SHF.L.U32 R8, R37, 0x10, RZ ;  /* 0x0000001025087819 */ /* 0x000fe200000006ff */
[----:B-1----:R-:W-:Y:S06]  /*0bf0*/  BRA.U UP1, `(.L_x_1451) ;  /* 0x0000000101e47547 */ /* 0x002fec000b800000 */
        /* <DEDUP_REMOVED lines=28> */
[----:B------:R-:W-:Y:S01]  /*0dc0*/  FFMA.FTZ R0, R15, R24, R0 ;  /* 0x000000180f007223 */ /* 0x000fe20000010000 */
[----:B------:R-:W-:Y:S01]  /*0dd0*/  FMUL.FTZ R26, R19, R8 ;  /* 0x00000008131a7220 */ /* 0x000fe20000410000 */
[----:B------:R-:W-:Y:S01]  /*0de0*/  FADD.FTZ R24, R20, -UR21 ;  /* 0x8000001514187e21 */ /* 0x000fe20008010000 */
[----:B------:R-:W-:Y:S01]  /*0df0*/  FFMA.FTZ R30, R28, R31, R29 ;  /* 0x0000001f1c1e7223 */ /* 0x000fe2000001001d */
[----:B------:R-:W-:Y:S01]  /*0e00*/  FMUL.FTZ R27, R27, UR16 ;  /* 0x000000101b1b7c20 */ /* 0x000fe20008410000 */
[----:B------:R-:W-:Y:S01]  /*0e10*/  FADD.FTZ R33, R26, R33 ;  /* 0x000000211a217221 */ /* 0x000fe20000010000 */
[----:B------:R-:W-:Y:S01]  /*0e20*/  FMUL.FTZ R32, R22, R9 ;  /* 0x0000000916207220 */ /* 0x000fe20000410000 */
[----:B------:R-:W-:Y:S01]  /*0e30*/  FMUL.FTZ R31, R24, UR16 ;  /* 0x00000010181f7c20 */ /* 0x000fe20008410000 */
[----:B------:R-:W-:Y:S01]  /*0e40*/  FFMA.FTZ R30, R27, R26, R30 ;  /* 0x0000001a1b1e7223 */ /* 0x000fe2000001001e */
[----:B------:R-:W-:Y:S01]  /*0e50*/  FFMA.FTZ R29, R18, R28, R25 ;  /* 0x0000001c121d7223 */ /* 0x000fe20000010019 */
[----:B------:R-:W-:Y:S01]  /*0e60*/  FADD.FTZ R24, R21, -UR21 ;  /* 0x8000001515187e21 */ /* 0x000fe20008010000 */
[----:B------:R-:W-:Y:S01]  /*0e70*/  FFMA.FTZ R26, R19, R27, R0 ;  /* 0x0000001b131a7223 */ /* 0x000fe20000010000 */
[----:B------:R-:W-:Y:S01]  /*0e80*/  FADD.FTZ R25, RZ, R2 ;  /* 0x00000002ff197221 */ /* 0x000fe20000010000 */
[----:B------:R-:W-:Y:S01]  /*0e90*/  FADD.FTZ R0, RZ, R3 ;  /* 0x00000003ff007221 */ /* 0x000fe20000010000 */
[----:B------:R-:W-:Y:S01]  /*0ea0*/  FADD.FTZ R34, R33, R32 ;  /* 0x0000002021227221 */ /* 0x000fe20000010000 */
[----:B------:R-:W-:Y:S01]  /*0eb0*/  FFMA.FTZ R33, R31, R32, R30 ;  /* 0x000000201f217223 */ /* 0x000fe2000001001e */
[----:B------:R-:W-:Y:S01]  /*0ec0*/  FMUL.FTZ R27, R23, R8 ;  /* 0x00000008171b7220 */ /* 0x000fe20000410000 */
[----:B------:R-:W-:Y:S01]  /*0ed0*/  FMUL.FTZ R28, R24, UR16 ;  /* 0x00000010181c7c20 */ /* 0x000fe20008410000 */
        /* <DEDUP_REMOVED lines=11> */
.L_x_1451:
[----:B-----5:R-:W-:Y:S01]  /*0f90*/  FADD.FTZ R24, R10, -UR21 ;  /* 0x800000150a187e21 */ /* 0x020fe20008010000 */
[----:B------:R-:W-:Y:S01]  /*0fa0*/  FADD.FTZ R0, R11, -UR21 ;  /* 0x800000150b007e21 */ /* 0x000fe20008010000 */
[----:B------:R-:W-:Y:S02]  /*0fb0*/  FADD.FTZ R27, R12, -UR21 ;  /* 0x800000150c1b7e21 */ /* 0x000fe40008010000 */
[----:B------:R-:W-:Y:S01]  /*0fc0*/  FMUL.FTZ R24, R24, UR16 ;  /* 0x0000001018187c20 */ /* 0x000fe20008410000 */
[----:B------:R-:W-:Y:S01]  /*0fd0*/  FMUL.FTZ R0, R0, UR16 ;  /* 0x0000001000007c20 */ /* 0x000fe20008410000 */
[----:B------:R-:W-:Y:S02]  /*0fe0*/  FMUL.FTZ R27, R27, UR16 ;  /* 0x000000101b1b7c20 */ /* 0x000fe40008410000 */
        /* <DEDUP_REMOVED lines=13> */
[----:B------:R-:W-:Y:S01]  /*10c0*/  FADD.FTZ R25, R13, -UR21 ;  /* 0x800000150d197e21 */ /* 0x000fe20008010000 */
[----:B------:R-:W-:Y:S02]  /*10d0*/  FFMA.FTZ R34, R9, R27, R38 ;  /* 0x0000001b09227223 */ /* 0x000fe40000010026 */
[----:B------:R-:W-:Y:S01]  /*10e0*/  FMUL.FTZ R28, R28, R33 ;  /* 0x000000211c1c7220 */ /* 0x000fe20000410000 */
[----:B------:R-:W-:Y:S01]  /*10f0*/  FMUL.FTZ R25, R25, UR16 ;  /* 0x0000001019197c20 */ /* 0x000fe20008410000 */
[----:B------:R-:W-:Y:S01]  /*1100*/  FMUL.FTZ R35, R34, -1.4426950216293334961 ;  /* 0xbfb8aa3b22237820 */ /* 0x000fe20000410000 */
[----:B-1----:R-:W-:Y:S01]  /*1110*/  FADD.FTZ R29, -R32, 1 ;  /* 0x3f800000201d7421 */ /* 0x002fe20000010100 */
[----:B------:R-:W-:Y:S01]  /*1120*/  FADD.FTZ R33, R16, -UR21 ;  /* 0x8000001510217e21 */ /* 0x000fe20008010000 */
[----:B------:R-:W-:Y:S02]  /*1130*/  FFMA.FTZ R31, R8, R25, R7 ;  /* 0x00000019081f7223 */ /* 0x000fe40000010007 */
[----:B------:R-:W-:Y:S01]  /*1140*/  FFMA.FTZ R30, R26, R29, 1 ;  /* 0x3f8000001a1e7423 */ /* 0x000fe2000001001d */
[----:B------:R-:W0:Y:S01]  /*1150*/  MUFU.EX2 R35, R35 ;  /* 0x0000002300237308 */ /* 0x000e220000000800 */
[----:B------:R-:W-:Y:S01]  /*1160*/  FMUL.FTZ R36, R31, -1.4426950216293334961 ;  /* 0xbfb8aa3b1f247820 */ /* 0x000fe20000410000 */
[----:B------:R-:W-:Y:S01]  /*1170*/  FMUL.FTZ R26, R33, UR16 ;  /* 0x00000010211a7c20 */ /* 0x000fe20008410000 */
[----:B------:R-:W-:-:S03]  /*1180*/  FMUL.FTZ R29, R3, R32 ;  /* 0x00000020031d7220 */ /* 0x000fc60000410000 */
[----:B------:R-:W-:Y:S01]  /*1190*/  FFMA.FTZ R41, R9, R26, R38 ;  /* 0x0000001a09297223 */ /* 0x000fe20000010026 */
[----:B------:R-:W-:Y:S01]  /*11a0*/  FMUL.FTZ R29, R29, R30 ;  /* 0x0000001e1d1d7220 */ /* 0x000fe20000410000 */
[----:B------:R-:W1:Y:S02]  /*11b0*/  MUFU.EX2 R36, R36 ;  /* 0x0000002400247308 */ /* 0x000e640000000800 */
[----:B------:R-:W-:-:S06]  /*11c0*/  FMUL.FTZ R47, R41, -1.4426950216293334961 ;  /* 0xbfb8aa3b292f7820 */ /* 0x000fcc0000410000 */
[----:B------:R-:W2:Y:S01]  /*11d0*/  MUFU.EX2 R47, R47 ;  /* 0x0000002f002f7308 */ /* 0x000ea20000000800 */
[----:B0-----:R-:W-:-:S07]  /*11e0*/  FADD.FTZ R33, R35, 1 ;  /* 0x3f80000023217421 */ /* 0x001fce0000010000 */
[----:B------:R-:W0:Y:S01]  /*11f0*/  MUFU.RCP R33, R33 ;  /* 0x0000002100217308 */ /* 0x000e220000001000 */
[----:B-1----:R-:W-:-:S07]  /*1200*/  FADD.FTZ R35, R36, 1 ;  /* 0x3f80000024237421 */ /* 0x002fce0000010000 */
[----:B------:R-:W1:Y:S01]  /*1210*/  MUFU.RCP R46, R35 ;  /* 0x00000023002e7308 */ /* 0x000e620000001000 */
[----:B--2---:R-:W-:Y:S01]  /*1220*/  FADD.FTZ R36, R47, 1 ;  /* 0x3f8000002f247421 */ /* 0x004fe20000010000 */
[----:B0-----:R-:W-:Y:S01]  /*1230*/  FADD.FTZ R37, -R33, 1 ;  /* 0x3f80000021257421 */ /* 0x001fe20000010100 */
[----:B------:R-:W-:-:S03]  /*1240*/  FMUL.FTZ R33, R14, R33 ;  /* 0x000000210e217220 */ /* 0x000fc60000410000 */
[----:B------:R-:W-:Y:S02]  /*1250*/  FFMA.FTZ R34, R34, R37, 1 ;  /* 0x3f80000022227423 */ /* 0x000fe40000010025 */
[----:B------:R-:W0:Y:S01]  /*1260*/  MUFU.RCP R37, R36 ;  /* 0x0000002400257308 */ /* 0x000e220000001000 */
[----:B-1----:R-:W-:Y:S01]  /*1270*/  FADD.FTZ R30, -R46, 1 ;  /* 0x3f8000002e1e7421 */ /* 0x002fe20000010100 */
[----:B------:R-:W-:Y:S01]  /*1280*/  FMUL.FTZ R46, R15, R46 ;  /* 0x0000002e0f2e7220 */ /* 0x000fe20000410000 */
[----:B------:R-:W-:Y:S02]  /*1290*/  FMUL.FTZ R34, R33, R34 ;  /* 0x0000002221227220 */ /* 0x000fe40000410000 */
[----:B------:R-:W-:-:S04]  /*12a0*/  FFMA.FTZ R31, R31, R30, 1 ;  /* 0x3f8000001f1f7423 */ /* 0x000fc8000001001e */
[----:B------:R-:W-:Y:S01]  /*12b0*/  FMUL.FTZ R35, R46, R31 ;  /* 0x0000001f2e237220 */ /* 0x000fe20000410000 */
[----:B------:R-:W-:-:S04]  /*12c0*/  FMUL.FTZ R31, R9, R28 ;  /* 0x0000001c091f7220 */ /* 0x000fc80000410000 */
[----:B------:R-:W-:Y:S01]  /*12d0*/  FFMA.FTZ R33, R24, R31, RZ ;  /* 0x0000001f18217223 */ /* 0x000fe200000100ff */
[----:B------:R-:W-:Y:S01]  /*12e0*/  FADD.FTZ R30, RZ, R31 ;  /* 0x0000001fff1e7221 */ /* 0x000fe20000010000 */
[----:B------:R-:W-:Y:S01]  /*12f0*/  FMUL.FTZ R31, R8, R29 ;  /* 0x0000001d081f7220 */ /* 0x000fe20000410000 */
[----:B------:R-:W-:Y:S01]  /*1300*/  FFMA.FTZ R24, R24, R28, RZ ;  /* 0x0000001c18187223 */ /* 0x000fe200000100ff */
[----:B------:R-:W-:Y:S02]  /*1310*/  FADD.FTZ R28, RZ, R28 ;  /* 0x0000001cff1c7221 */ /* 0x000fe40000010000 */
[----:B------:R-:W-:Y:S01]  /*1320*/  FFMA.FTZ R32, R0, R31, R33 ;  /* 0x0000001f00207223 */ /* 0x000fe20000010021 */
[----:B------:R-:W-:Y:S01]  /*1330*/  FADD.FTZ R31, R31, R30 ;  /* 0x0000001e1f1f7221 */ /* 0x000fe20000010000 */
[----:B0-----:R-:W-:Y:S01]  /*1340*/  FADD.FTZ R30, -R37, 1 ;  /* 0x3f800000251e7421 */ /* 0x001fe20000010100 */
[----:B------:R-:W-:Y:S01]  /*1350*/  FADD.FTZ R33, R28, R34 ;  /* 0x000000221c217221 */ /* 0x000fe20000010000 */
[----:B------:R-:W-:Y:S01]  /*1360*/  FADD.FTZ R28, R17, -UR21 ;  /* 0x80000015111c7e21 */ /* 0x000fe20008010000 */
[----:B------:R-:W-:Y:S01]  /*1370*/  FFMA.FTZ R0, R0, R29, RZ ;  /* 0x0000001d00007223 */ /* 0x000fe200000100ff */
[----:B------:R-:W-:Y:S01]  /*1380*/  FFMA.FTZ R41, R41, R30, 1 ;  /* 0x3f80000029297423 */ /* 0x000fe2000001001e */
[----:B------:R-:W-:Y:S01]  /*1390*/  FMUL.FTZ R30, R18, R37 ;  /* 0x00000025121e7220 */ /* 0x000fe20000410000 */
[----:B------:R-:W-:Y:S01]  /*13a0*/  FFMA.FTZ R37, R27, R34, R24 ;  /* 0x000000221b257223 */ /* 0x000fe20000010018 */
[----:B------:R-:W-:-:S02]  /*13b0*/  FMUL.FTZ R24, R28, UR16 ;  /* 0x000000101c187c20 */ /* 0x000fc40008410000 */
[----:B------:R-:W-:Y:S01]  /*13c0*/  FMUL.FTZ R30, R30, R41 ;  /* 0x000000291e1e7220 */ /* 0x000fe20000410000 */
[----:B------:R-:W-:-:S03]  /*13d0*/  FMUL.FTZ R41, R9, R34 ;  /* 0x0000002209297220 */ /* 0x000fc60000410000 */
[----:B------:R-:W-:Y:S01]  /*13e0*/  FFMA.FTZ R37, R26, R30, R37 ;  /* 0x0000001e1a257223 */ /* 0x000fe20000010025 */
[----:B------:R-:W-:Y:S01]  /*13f0*/  FFMA.FTZ R47, R27, R41, R32 ;  /* 0x000000291b2f7223 */ /* 0x000fe20000010020 */
[----:B------:R-:W-:Y:S01]  /*1400*/  FFMA.FTZ R27, R8, R24, R7 ;  /* 0x00000018081b7223 */ /* 0x000fe20000010007 */
[----:B------:R-:W-:-:S03]  /*1410*/  FADD.FTZ R31, R31, R41 ;  /* 0x000000291f1f7221 */ /* 0x000fc60000010000 */
[----:B------:R-:W-:-:S06]  /*1420*/  FMUL.FTZ R32, R27, -1.4426950216293334961 ;  /* 0xbfb8aa3b1b207820 */ /* 0x000fcc0000410000 */
[----:B------:R-:W0:Y:S02]  /*1430*/  MUFU.EX2 R32, R32 ;  /* 0x0000002000207308 */ /* 0x000e240000000800 */
[----:B0-----:R-:W-:Y:S01]  /*1440*/  FADD.FTZ R34, R32, 1 ;  /* 0x3f80000020227421 */ /* 0x001fe20000010000 */
[----:B------:R-:W-:-:S04]  /*1450*/  FMUL.FTZ R32, R8, R35 ;  /* 0x0000002308207220 */ /* 0x000fc80000410000 */
[----:B------:R-:W-:Y:S01]  /*1460*/  FFMA.FTZ R47, R25, R32, R47 ;  /* 0x00000020192f7223 */ /* 0x000fe2000001002f */
[----:B------:R-:W0:Y:S01]  /*1470*/  MUFU.RCP R34, R34 ;  /* 0x0000002200227308 */ /* 0x000e220000001000 */
[----:B------:R-:W-:Y:S01]  /*1480*/  FADD.FTZ R31, R32, R31 ;  /* 0x0000001f201f7221 */ /* 0x000fe20000010000 */
[----:B0-----:R-:W-:-:S04]  /*1490*/  FADD.FTZ R28, -R34, 1 ;  /* 0x3f800000221c7421 */ /* 0x001fc80000010100 */
[----:B------:R-:W-:Y:S01]  /*14a0*/  FFMA.FTZ R36, R27, R28, 1 ;  /* 0x3f8000001b247423 */ /* 0x000fe2000001001c */
[----:B------:R-:W-:Y:S01]  /*14b0*/  FMUL.FTZ R27, R19, R34 ;  /* 0x00000022131b7220 */ /* 0x000fe20000410000 */
[----:B------:R-:W-:Y:S01]  /*14c0*/  FADD.FTZ R28, RZ, R29 ;  /* 0x0000001dff1c7221 */ /* 0x000fe20000010000 */
[----:B------:R-:W-:Y:S02]  /*14d0*/  FFMA.FTZ R29, R25, R35, R0 ;  /* 0x00000023191d7223 */ /* 0x000fe40000010000 */
[----:B------:R-:W-:Y:S01]  /*14e0*/  FMUL.FTZ R27, R27, R36 ;  /* 0x000000241b1b7220 */ /* 0x000fe20000410000 */
[----:B------:R-:W-:Y:S01]  /*14f0*/  FADD.FTZ R36, R20, -UR21 ;  /* 0x8000001514247e21 */ /* 0x000fe20008010000 */
[----:B------:R-:W-:Y:S02]  /*1500*/  FADD.FTZ R28, R28, R35 ;  /* 0x000000231c1c7221 */ /* 0x000fe40000010000 */
[----:B------:R-:W-:Y:S01]  /*1510*/  FFMA.FTZ R29, R24, R27, R29 ;  /* 0x0000001b181d7223 */ /* 0x000fe2000001001d */
[----:B------:R-:W-:-:S04]  /*1520*/  FMUL.FTZ R0, R36, UR16 ;  /* 0x0000001024007c20 */ /* 0x000fc80008410000 */
        /* <DEDUP_REMOVED lines=9> */
[----:B------:R-:W-:Y:S01]  /*15c0*/  FADD.FTZ R32, R21, -UR21 ;  /* 0x8000001515207e21 */ /* 0x000fe20008010000 */
[----:B------:R-:W-:Y:S01]  /*15d0*/  FADD.FTZ R25, R33, R30 ;  /* 0x0000001e21197221 */ /* 0x000fe20000010000 */
[----:B------:R-:W-:Y:S02]  /*15e0*/  FMUL.FTZ R30, R9, R30 ;  /* 0x0000001e091e7220 */ /* 0x000fe40000410000 */
[----:B------:R-:W-:Y:S02]  /*15f0*/  FMUL.FTZ R48, R32, UR16 ;  /* 0x0000001020307c20 */ /* 0x000fe40008410000 */
[----:B------:R-:W-:Y:S01]  /*1600*/  FFMA.FTZ R26, R26, R30, R47 ;  /* 0x0000001e1a1a7223 */ /* 0x000fe2000001002f */
[----:B------:R-:W-:Y:S01]  /*1610*/  FADD.FTZ R30, R31, R30 ;  /* 0x0000001e1f1e7221 */ /* 0x000fe20000010000 */
[C---:B------:R-:W-:Y:S01]  /*1620*/  FFMA.FTZ R32, R8.reuse, R48, R7 ;  /* 0x0000003008207223 */ /* 0x040fe20000010007 */
[----:B------:R-:W-:Y:S01]  /*1630*/  FMUL.FTZ R31, R8, R27 ;  /* 0x0000001b081f7220 */ /* 0x000fe20000410000 */
[----:B------:R-:W-:-:S02]  /*1640*/  FADD.FTZ R27, R28, R27 ;  /* 0x0000001b1c1b7221 */ /* 0x000fc40000010000 */
[----:B------:R-:W-:Y:S01]  /*1650*/  FMUL.FTZ R34, R32, -1.4426950216293334961 ;  /* 0xbfb8aa3b20227820 */ /* 0x000fe20000410000 */
[----:B------:R-:W-:Y:S01]  /*1660*/  FFMA.FTZ R33, R24, R31, R26 ;  /* 0x0000001f18217223 */ /* 0x000fe2000001001a */
[----:B------:R-:W-:Y:S01]  /*1670*/  FADD.FTZ R30, R31, R30 ;  /* 0x0000001e1f1e7221 */ /* 0x000fe20000010000 */
[-C--:B------:R-:W-:Y:S01]  /*1680*/  FMUL.FTZ R31, R9, R46.reuse ;  /* 0x0000002e091f7220 */ /* 0x080fe20000410000 */
[----:B------:R-:W-:Y:S01]  /*1690*/  FADD.FTZ R26, R25, R46 ;  /* 0x0000002e191a7221 */ /* 0x000fe20000010000 */
[C---:B------:R-:W-:Y:S01]  /*16a0*/  FFMA.FTZ R24, R0.reuse, R46, R37 ;  /* 0x0000002e00187223 */ /* 0x040fe20000010025 */
[----:B------:R-:W0:Y:S01]  /*16b0*/  MUFU.EX2 R34, R34 ;  /* 0x0000002200227308 */ /* 0x000e220000000800 */
[----:B------:R-:W-:Y:S01]  /*16c0*/  FFMA.FTZ R33, R0, R31, R33 ;  /* 0x0000001f00217223 */ /* 0x000fe20000010021 */
[----:B------:R-:W-:Y:S01]  /*16d0*/  FADD.FTZ R31, R30, R31 ;  /* 0x0000001f1e1f7221 */ /* 0x000fe20000010000 */
[----:B0-----:R-:W-:-:S05]  /*16e0*/  FADD.FTZ R35, R34, 1 ;  /* 0x3f80000022237421 */ /* 0x001fca0000010000 */
[----:B------:R-:W0:Y:S02]  /*16f0*/  MUFU.RCP R36, R35 ;  /* 0x0000002300247308 */ /* 0x000e240000001000 */
[----:B0-----:R-:W-:Y:S01]  /*1700*/  FADD.FTZ R41, -R36, 1 ;  /* 0x3f80000024297421 */ /* 0x001fe20000010100 */
[----:B------:R-:W-:-:S03]  /*1710*/  FMUL.FTZ R36, R23, R36 ;  /* 0x0000002417247220 */ /* 0x000fc60000410000 */
[----:B------:R-:W-:-:S04]  /*1720*/  FFMA.FTZ R41, R32, R41, 1 ;  /* 0x3f80000020297423 */ /* 0x000fc80000010029 */
[----:B------:R-:W-:-:S04]  /*1730*/  FMUL.FTZ R36, R36, R41 ;  /* 0x0000002924247220 */ /* 0x000fc80000410000 */
[-C--:B------:R-:W-:Y:S01]  /*1740*/  FMUL.FTZ R34, R8, R36.reuse ;  /* 0x0000002408227220 */ /* 0x080fe20000410000 */
[C---:B------:R-:W-:Y:S01]  /*1750*/  FFMA.FTZ R25, R48.reuse, R36, R29 ;  /* 0x0000002430197223 */ /* 0x040fe2000001001d */
[----:B------:R-:W-:Y:S02]  /*1760*/  FADD.FTZ R27, R27, R36 ;  /* 0x000000241b1b7221 */ /* 0x000fe40000010000 */
[----:B------:R-:W-:Y:S01]  /*1770*/  FFMA.FTZ R33, R48, R34, R33 ;  /* 0x0000002230217223 */ /* 0x000fe20000010021 */
[----:B------:R-:W-:-:S07]  /*1780*/  FADD.FTZ R34, R34, R31 ;  /* 0x0000001f22227221 */ /* 0x000fce0000010000 */
.L_x_1452:
        /* <DEDUP_REMOVED lines=45> */
.L_x_1454:
[----:B------:R-:W-:Y:S05]  /*1a60*/  BSYNC.RECONVERGENT B0 ;  /* 0x0000000000007941 */ /* 0x000fea0003800200 */
.L_x_1453:
        /* <DEDUP_REMOVED lines=14> */
[----:B------:R-:W-:-:S03]  /*1b50*/  FADD.FTZ R32, R32, R35 ;  /* 0x0000002320207221 */ /* 0x000fc60000010000 */
[----:B0-----:R-:W-:Y:S01]  /*1b60*/  FADD.FTZ R47, R47, R28 ;  /* 0x0000001c2f2f7221 */ /* 0x001fe20000010000 */
        /* <DEDUP_REMOVED lines=35> */
[----:B------:R-:W-:-:S03]  /*1da0*/  FADD.FTZ R28, R28, R33 ;  /* 0x000000211c1c7221 */ /* 0x000fc60000010000 */
[----:B--2---:R-:W-:Y:S01]  /*1db0*/  FADD.FTZ R36, R47, R34 ;  /* 0x000000222f247221 */ /* 0x004fe20000010000 */
[----:B------:R-:W-:-:S07]  /*1dc0*/  FADD.FTZ R37, R28, R35 ;  /* 0x000000231c257221 */ /* 0x000fce0000010000 */
.L_x_1456:
[----:B------:R-:W-:Y:S05]  /*1dd0*/  BSYNC.RECONVERGENT B0 ;  /* 0x0000000000007941 */ /* 0x000fea0003800200 */
.L_x_1455:
[----:B------:R-:W-:Y:S06]  /*1de0*/  BAR.SYNC.DEFER_BLOCKING 0x0 ;  /* 0x0000000000007b1d */ /* 0x000fec0000010000 */
[----:B------:R-:W-:Y:S04]  /*1df0*/  BSSY.RECONVERGENT B0, `(.L_x_1457) ;  /* 0x000004d000007945 */ /* 0x000fe80003800200 */
[----:B------:R-:W-:Y:S05]  /*1e00*/  @P3 BRA `(.L_x_1458) ;  /* 0x00000004002c3947 */ /* 0x000fea0003800000 */
[----:B0--3--:R-:W0:Y:S04]  /*1e10*/  LDS.128 R28, [R41+0x2a0] ;  /* 0x0002a000291c7984 */ /* 0x009e280000000c00 */
[----:B-1----:R-:W1:Y:S01]  /*1e20*/  LDS.128 R32, [R41+0x540] ;  /* 0x0005400029207984 */ /* 0x002e620000000c00 */
[----:B0-----:R-:W-:Y:S01]  /*1e30*/  FADD.FTZ R47, R24, R28 ;  /* 0x0000001c182f7221 */ /* 0x001fe20000010000 */
[----:B--2---:R-:W-:Y:S01]  /*1e40*/  FADD.FTZ R24, R25, R29 ;  /* 0x0000001d19187221 */ /* 0x004fe20000010000 */
[----:B------:R-:W-:Y:S01]  /*1e50*/  FADD.FTZ R29, R26, R30 ;  /* 0x0000001e1a1d7221 */ /* 0x000fe20000010000 */
[----:B------:R-:W-:Y:S01]  /*1e60*/  FADD.FTZ R28, R27, R31 ;  /* 0x0000001f1b1c7221 */ /* 0x000fe20000010000 */
[----:B-1----:R-:W-:Y:S01]  /*1e70*/  FADD.FTZ R47, R47, R32 ;  /* 0x000000202f2f7221 */ /* 0x002fe20000010000 */
        /* <DEDUP_REMOVED lines=68> */
.L_x_1458:
[----:B------:R-:W-:Y:S05]  /*22c0*/  BSYNC.RECONVERGENT B0 ;  /* 0x0000000000007941 */ /* 0x000fea0003800200 */
.L_x_1457:
[----:B------:R-:W-:Y:S04]  /*22d0*/  BSSY.RECONVERGENT B0, `(.L_x_1459) ;  /* 0x000001d000007945 */ /* 0x000fe80003800200 */
[----:B------:R-:W-:Y:S05]  /*22e0*/  @P3 BRA `(.L_x_1460) ;  /* 0x00000000006c3947 */ /* 0x000fea0003800000 */
[----:B---3--:R-:W3:Y:S01]  /*22f0*/  LDC.64 R28, c[0x0][0x3d8] ;  /* 0x0000f600ff1c7b82 */ /* 0x008ee20000000a00 */
[----:B0-----:R-:W-:-:S07]  /*2300*/  IMAD R31, R6, 0x2a, R0 ;  /* 0x0000002a061f7824 */ /* 0x001fce00078e0200 */
[----:B------:R-:W0:Y:S01]  /*2310*/  LDC.64 R46, c[0x0][0x3f8] ;  /* 0x0000fe00ff2e7b82 */ /* 0x000e220000000a00 */
[----:B---3--:R-:W-:-:S05]  /*2320*/  IMAD.WIDE R28, R31, 0x4, R28 ;  /* 0x000000041f1c7825 */ /* 0x008fca00078e021c */
[----:B------:R3:W-:Y:S01]  /*2330*/  REDG.E.ADD.F32.FTZ.RN.STRONG.GPU desc[UR14][R28.64], R24 ;  /* 0x000000181c0079a6 */ /* 0x0007e2000c12f30e */
[C---:B0-----:R-:W-:Y:S01]  /*2340*/  IMAD.WIDE.U32 R30, R46.reuse, 0x3, RZ ;  /* 0x000000032e1e7825 */ /* 0x041fe200078e00ff */
[C---:B------:R-:W-:Y:S02]  /*2350*/  LEA R35, R47.reuse, R47, 0x1 ;  /* 0x0000002f2f237211 */ /* 0x040fe400078e08ff */
[----:B--2---:R-:W-:Y:S02]  /*2360*/  LEA.HI R41, P1, R47, R46, RZ, 0x1 ;  /* 0x0000002e2f297211 */ /* 0x004fe400078308ff */
[----:B------:R-:W-:Y:S02]  /*2370*/  IADD3 R35, PT, PT, R31, R35, RZ ;  /* 0x000000231f237210 */ /* 0x000fe40007ffe0ff */
[----:B-1----:R-:W-:Y:S02]  /*2380*/  LEA R32, P2, R46, R28, 0x2 ;  /* 0x0000001c2e207211 */ /* 0x002fe400078410ff */
[----:B------:R-:W-:-:S02]  /*2390*/  LEA.HI R31, P3, R35, R30, RZ, 0x1 ;  /* 0x0000001e231f7211 */ /* 0x000fc400078708ff */
[----:B------:R-:W-:Y:S02]  /*23a0*/  IADD3.X R30, PT, PT, RZ, R47, RZ, P1, !PT ;  /* 0x0000002fff1e7210 */ /* 0x000fe40000ffe4ff */
[----:B------:R-:W-:Y:S02]  /*23b0*/  IADD3.X R6, PT, PT, RZ, R35, RZ, P3, !PT ;  /* 0x00000023ff067210 */ /* 0x000fe40001ffe4ff */
[----:B------:R-:W-:Y:S02]  /*23c0*/  LEA.HI.X R33, R46, R29, R47, 0x2, P2 ;  /* 0x0000001d2e217211 */ /* 0x000fe400010f142f */
[C---:B------:R-:W-:Y:S02]  /*23d0*/  SHF.L.U64.HI R47, R41.reuse, 0x1, R30 ;  /* 0x00000001292f7819 */ /* 0x040fe4000001021e */
[----:B------:R-:W-:Y:S02]  /*23e0*/  SHF.L.U32 R41, R41, 0x1, RZ ;  /* 0x0000000129297819 */ /* 0x000fe400000006ff */
[----:B------:R-:W-:-:S02]  /*23f0*/  SHF.L.U64.HI R35, R31, 0x1, R6 ;  /* 0x000000011f237819 */ /* 0x000fc40000010206 */
[----:B------:R-:W-:Y:S02]  /*2400*/  SHF.L.U32 R31, R31, 0x1, RZ ;  /* 0x000000011f1f7819 */ /* 0x000fe400000006ff */
[----:B------:R-:W-:Y:S02]  /*2410*/  LOP3.LUT R41, R41, 0xfffffffc, RZ, 0xc0, !PT ;  /* 0xfffffffc29297812 */ /* 0x000fe400078ec0ff */
[----:B------:R-:W-:Y:S02]  /*2420*/  LOP3.LUT R31, R31, 0xfffffffc, RZ, 0xc0, !PT ;  /* 0xfffffffc1f1f7812 */ /* 0x000fe400078ec0ff */
[C---:B------:R-:W-:Y:S02]  /*2430*/  IADD3 R30, P1, PT, R28.reuse, R41, RZ ;  /* 0x000000291c1e7210 */ /* 0x040fe40007f3e0ff */
[----:B---3--:R-:W-:Y:S02]  /*2440*/  IADD3 R28, P2, PT, R28, R31, RZ ;  /* 0x0000001f1c1c7210 */ /* 0x008fe40007f5e0ff */
[----:B------:R-:W-:-:S02]  /*2450*/  IADD3.X R31, PT, PT, R29, R47, RZ, P1, !PT ;  /* 0x0000002f1d1f7210 */ /* 0x000fc40000ffe4ff */
[----:B------:R-:W-:-:S03]  /*2460*/  IADD3.X R29, PT, PT, R29, R35, RZ, P2, !PT ;  /* 0x000000231d1d7210 */ /* 0x000fc600017fe4ff */
[----:B------:R4:W-:Y:S04]  /*2470*/  REDG.E.ADD.F32.FTZ.RN.STRONG.GPU desc[UR14][R30.64], R25 ;  /* 0x000000191e0079a6 */ /* 0x0009e8000c12f30e */
[----:B------:R4:W-:Y:S04]  /*2480*/  REDG.E.ADD.F32.FTZ.RN.STRONG.GPU desc[UR14][R32.64], R26 ;  /* 0x0000001a200079a6 */ /* 0x0009e8000c12f30e */
[----:B------:R4:W-:Y:S02]  /*2490*/  REDG.E.ADD.F32.FTZ.RN.STRONG.GPU desc[UR14][R28.64], R27 ;  /* 0x0000001b1c0079a6 */ /* 0x0009e4000c12f30e */
.L_x_1460:
[----:B------:R-:W-:Y:S05]  /*24a0*/  BSYNC.RECONVERGENT B0 ;  /* 0x0000000000007941 */ /* 0x000fea0003800200 */
.L_x_1459:
        /* <DEDUP_REMOVED lines=19> */
[----:B------:R-:W-:-:S03]  /*25e0*/  SEL R29, RZ, UR18, P0 ;  /* 0x00000012ff1d7c07 */ /* 0x000fc60008000000 */
[----:B------:R-:W-:Y:S02]  /*25f0*/  MOV R31, UR11 ;  /* 0x0000000b001f7c02 */ /* 0x000fe40008000f00 */
[----:B------:R-:W-:Y:S02]  /*2600*/  ISETP.NE.AND P0, PT, R29, -0x1, PT ;  /* 0xffffffff1d00780c */ /* 0x000fe40003f05270 */
[----:B------:R-:W-:Y:S01]  /*2610*/  MOV R26, UR6 ;  /* 0x00000006001a7c02 */ /* 0x000fe20008000f00 */
[----:B0-----:R-:W-:Y:S01]  /*2620*/  IMAD.WIDE.U32 R24, R27, 0x4, R24 ;  /* 0x000000041b187825 */ /* 0x001fe200078e0018 */
[----:B------:R-:W-:-:S05]  /*2630*/  MOV R27, UR7 ;  /* 0x00000007001b7c02 */ /* 0x000fca0008000f00 */
[----:B------:R0:W-:Y:S01]  /*2640*/  STG.E.64 desc[UR14][R26.64], R36 ;  /* 0x000000241a007986 */ /* 0x0001e2000c101b0e */
[----:B------:R-:W-:Y:S06]  /*2650*/  MEMBAR.ALL.GPU ;  /* 0x0000000000007992 */ /* 0x000fec000000a000 */
[----:B------:R-:W-:-:S00]  /*2660*/  ERRBAR ;  /* 0x00000000000079ab */ /* 0x000fc00000000000 */
[----:B------:R-:W-:Y:S06]  /*2670*/  CGAERRBAR ;  /* 0x00000000000075ab */ /* 0x000fec0000000000 */
[----:B------:R0:W-:Y:S01]  /*2680*/  REDG.E.ADD.S32.STRONG.GPU desc[UR14][R24.64], R31 ;  /* 0x0000001f1800798e */ /* 0x0001e2000c12e30e */
[----:B------:R-:W-:Y:S05]  /*2690*/  @!P0 BRA `(.L_x_1462) ;  /* 0x0000000000288947 */ /* 0x000fea0003800000 */
[----:B---3--:R-:W1:Y:S01]  /*26a0*/  LDC R28, c[0x0][0x2f8] ;  /* 0x0000be00ff1c7b82 */ /* 0x008e620000000800 */
[----:B------:R-:W-:-:S07]  /*26b0*/  MOV R6, 0xffffffff ;  /* 0xffffffff00067802 */ /* 0x000fce0000000f00 */
.L_x_1463:
[----:B0-----:R-:W2:Y:S04]  /*26c0*/  LDG.E.STRONG.GPU R27, desc[UR14][R24.64] ;  /* 0x0000000e181b7981 */ /* 0x001ea8000c1ef900 */
[----:B--2---:R-:W-:Y:S01]  /*26d0*/  CCTL.IVALL ;  /* 0x00000000ff00798f */ /* 0x004fe20002000000 */
[----:B-1----:R-:W-:Y:S01]  /*26e0*/  IADD3 R26, PT, PT, R28, -R28, RZ ;  /* 0x8000001c1c1a7210 */ /* 0x002fe20007ffe0ff */
[----:B------:R-:W-:Y:S05]  /*26f0*/  YIELD ;  /* 0x0000000000007946 */ /* 0x000fea0003800000 */
[----:B------:R-:W-:-:S13]  /*2700*/  ISETP.EQ.AND P0, PT, R26, RZ, PT ;  /* 0x000000ff1a00720c */ /* 0x000fda0003f02270 */
[----:B------:R-:W-:-:S04]  /*2710*/  @P0 MOV R6, R27 ;  /* 0x0000001b00060202 */ /* 0x000fc80000000f00 */
[----:B------:R-:W-:-:S13]  /*2720*/  ISETP.NE.AND P0, PT, R6, R29, PT ;  /* 0x0000001d0600720c */ /* 0x000fda0003f05270 */
[----:B------:R-:W-:Y:S05]  /*2730*/  @P0 BRA `(.L_x_1463) ;  /* 0xfffffffc00e00947 */ /* 0x000fea000383ffff */
.L_x_1462:
[----:B------:R-:W-:Y:S01]  /*2740*/  MOV R6, UR18 ;  /* 0x0000001200067c02 */ /* 0x000fe20008000f00 */
[----:B------:R-:W-:Y:S05]  /*2750*/  WARPSYNC.ALL ;  /* 0x0000000000007948 */ /* 0x000fea0003800000 */
[----:B------:R-:W-:Y:S01]  /*2760*/  ISETP.GE.U32.AND P0, PT, R6, 0x8, PT ;  /* 0x000000080600780c */ /* 0x000fe20003f06070 */
[----:B------:R-:W-:Y:S01]  /*2770*/  BAR.SYNC.DEFER_BLOCKING 0x0 ;  /* 0x0000000000007b1d */ /* 0x000fe20000010000 */
[----:B------:R-:W-:-:S11]  /*2780*/  HFMA2 R6, -RZ, RZ, 0, 0 ;  /* 0x00000000ff067431 */ /* 0x000fd600000001ff */
[----:B------:R-:W-:Y:S05]  /*2790*/  @!P0 BRA `(.L_x_1464) ;  /* 0x0000000800908947 */ /* 0x000fea0003800000 */
[----:B------:R-:W1:Y:S01]  /*27a0*/  S2R R6, SR_TID.X ;  /* 0x0000000000067919 */ /* 0x000e620000002100 */
[----:B------:R-:W1:Y:S01]  /*27b0*/  S2UR UR8, SR_CTAID.X ;  /* 0x00000000000879c3 */ /* 0x000e620000002500 */
[----:B0-2---:R-:W-:Y:S01]  /*27c0*/  MOV R24, RZ ;  /* 0x000000ff00187202 */ /* 0x005fe20000000f00 */
        /* <DEDUP_REMOVED lines=8> */
.L_x_1465:
[----:B------:R-:W-:Y:S01]  /*2850*/  ISETP.NE.AND P5, PT, RZ, UR13, PT ;  /* 0x0000000dff007c0c */ /* 0x000fe2000bfa5270 */
[----:B-1----:R-:W-:Y:S01]  /*2860*/  UMOV UR12, UR8 ;  /* 0x00000008000c7c82 */ /* 0x002fe20008000000 */
[----:B----4-:R-:W-:Y:S02]  /*2870*/  MOV R29, UR4 ;  /* 0x00000004001d7c02 */ /* 0x010fe40008000f00 */
[----:B------:R-:W-:-:S13]  /*2880*/  ISETP.NE.OR P5, PT, R0, RZ, !P5 ;  /* 0x000000ff0000720c */ /* 0x000fda0006fa5670 */
[----:B------:R-:W0:Y:S01]  /*2890*/  @!P5 LDC R0, c[0x0][0x374] ;  /* 0x0000dd00ff00db82 */ /* 0x000e220000000800 */
[----:B------:R-:W-:-:S07]  /*28a0*/  @!P5 LOP3.LUT R29, R29, 0x1, RZ, 0xc0, !PT ;  /* 0x000000011d1dd812 */ /* 0x000fce00078ec0ff */
[----:B------:R-:W1:Y:S08]  /*28b0*/  @!P5 LDC R25, c[0x0][0x370] ;  /* 0x0000dc00ff19db82 */ /* 0x000e700000000800 */
[----:B------:R-:W2:Y:S01]  /*28c0*/  @!P5 LDC.64 R26, c[0x0][0x3d0] ;  /* 0x0000f400ff1adb82 */ /* 0x000ea20000000a00 */
[----:B0-----:R-:W-:-:S04]  /*28d0*/  @!P5 IMAD R0, R0, R29, RZ ;  /* 0x0000001d0000d224 */ /* 0x001fc800078e02ff */
[----:B-1----:R-:W-:-:S05]  /*28e0*/  @!P5 IMAD R0, R0, R25, RZ ;  /* 0x000000190000d224 */ /* 0x002fca00078e02ff */
[----:B------:R-:W-:Y:S02]  /*28f0*/  @!P5 SHF.L.U32 R25, R0, 0x1, RZ ;  /* 0x000000010019d819 */ /* 0x000fe400000006ff */
[----:B------:R-:W-:-:S03]  /*2900*/  IADD3 R0, PT, PT, R24, 0x1, RZ ;  /* 0x0000000118007810 */ /* 0x000fc60007ffe0ff */
[----:B--2---:R-:W-:Y:S01]  /*2910*/  @!P5 IMAD.WIDE R26, R25, 0x4, R26 ;  /* 0x00000004191ad825 */ /* 0x004fe200078e021a */
[----:B------:R-:W-:Y:S02]  /*2920*/  MOV R25, UR10 ;  /* 0x0000000a00197c02 */ /* 0x000fe40008000f00 */
[----:B------:R-:W-:Y:S02]  /*2930*/  ISETP.NE.AND P4, PT, R0, UR12, PT ;  /* 0x0000000c00007c0c */ /* 0x000fe4000bf85270 */
[----:B------:R-:W-:Y:S01]  /*2940*/  MOV R0, R6 ;  /* 0x0000000600007202 */ /* 0x000fe20000000f00 */
        /* <DEDUP_REMOVED lines=137> */
.L_x_1464:
[----:B0-2-4-:R-:W3:Y:S02]  /*31e0*/  LDC R26, c[0x0][0x370] ;  /* 0x0000dc00ff1a7b82 */ /* 0x015ee40000000800 */
        /* <DEDUP_REMOVED lines=15> */
[----:B------:R-:W-:Y:S02]  /*32e0*/  ISETP.EQ.OR P1, PT, R6, UR12, P0 ;  /* 0x0000000c06007c0c */ /* 0x000fe40008722670 */
        /* <DEDUP_REMOVED lines=27> */
.L_x_1466:
        /* <DEDUP_REMOVED lines=20> */
.L_x_1467:
        /* <DEDUP_REMOVED lines=11> */
.L_x_1468:
[----:B0-----:R-:W-:Y:S05]  /*3690*/  BSYNC.RECONVERGENT B0 ;  /* 0x0000000000007941 */ /* 0x001fea0003800200 */
.L_x_1461:
        /* <DEDUP_REMOVED lines=8> */
[----:B------:R-:W2:Y:S01]  /*3720*/  LDC R27, c[0x0][0x41c] ;  /* 0x00010700ff1b7b82 */ /* 0x000ea20000000800 */
[----:B---3--:R-:W-:Y:S01]  /*3730*/  FADD.FTZ R28, R13, -UR21 ;  /* 0x800000150d1c7e21 */ /* 0x008fe20008010000 */
[----:B------:R-:W-:Y:S01]  /*3740*/  FADD.FTZ R33, R21, -UR21 ;  /* 0x8000001515217e21 */ /* 0x000fe20008010000 */
[----:B------:R-:W-:Y:S01]  /*3750*/  FADD.FTZ R16, R16, -UR21 ;  /* 0x8000001510107e21 */ /* 0x000fe20008010000 */
[----:B------:R-:W-:Y:S01]  /*3760*/  FADD.FTZ R17, R17, -UR21 ;  /* 0x8000001511117e21 */ /* 0x000fe20008010000 */
[----:B------:R-:W-:Y:S01]  /*3770*/  FMUL.FTZ R29, R29, UR16 ;  /* 0x000000101d1d7c20 */ /* 0x000fe20008410000 */
[----:B------:R-:W-:Y:S01]  /*3780*/  FMUL.FTZ R28, R28, UR16 ;  /* 0x000000101c1c7c20 */ /* 0x000fe20008410000 */
[----:B------:R-:W-:Y:S01]  /*3790*/  FMUL.FTZ R16, R16, UR16 ;  /* 0x0000001010107c20 */ /* 0x000fe20008410000 */
[----:B------:R-:W-:Y:S01]  /*37a0*/  FMUL.FTZ R17, R17, UR16 ;  /* 0x0000001011117c20 */ /* 0x000fe20008410000 */
[----:B-----5:R-:W-:Y:S01]  /*37b0*/  ULEA UR6, UR7, UR6, 0x18 ;  /* 0x0000000607067291 */ /* 0x020fe2000f8ec0ff */
[----:B------:R-:W3:Y:S01]  /*37c0*/  LDCU.U8 UR7, c[0x0][0x414] ;  /* 0x00008280ff0777ac */ /* 0x000ee20008000000 */
[----:B--2---:R-:W-:-:S07]  /*37d0*/  IMAD R30, R27, UR12, R40 ;  /* 0x0000000c1b1e7c24 */ /* 0x004fce000f8e0228 */
[----:B------:R2:W-:Y:S01]  /*37e0*/  @!P0 STS.64 [UR6+0xc8], R36 ;  /* 0x0000c824ff008988 */ /* 0x0005e20008000a06 */
[----:B------:R-:W-:Y:S01]  /*37f0*/  BAR.SYNC.DEFER_BLOCKING 0x0 ;  /* 0x0000000000007b1d */ /* 0x000fe20000010000 */
[C---:B------:R-:W-:Y:S02]  /*3800*/  IADD3 R20, PT, PT, R30.reuse, 0x10, RZ ;  /* 0x000000101e147810 */ /* 0x040fe40007ffe0ff */
[C---:B------:R-:W-:Y:S02]  /*3810*/  IADD3 R12, PT, PT, R30.reuse, 0x20, RZ ;  /* 0x000000201e0c7810 */ /* 0x040fe40007ffe0ff */
[----:B0-----:R-:W-:Y:S01]  /*3820*/  ISETP.GE.U32.AND P0, PT, R30, UR8, PT ;  /* 0x000000081e007c0c */ /* 0x001fe2000bf06070 */
[----:B--2---:R-:W-:Y:S01]  /*3830*/  FMUL.FTZ R36, R10, UR16 ;  /* 0x000000100a247c20 */ /* 0x004fe20008410000 */
[----:B---3--:R-:W-:Y:S01]  /*3840*/  UISETP.NE.AND UP0, UPT, UR7, URZ, UPT ;  /* 0x000000ff0700728c */ /* 0x008fe2000bf05270 */
[----:B------:R-:W-:Y:S01]  /*3850*/  SHF.R.S32.HI R41, RZ, 0x1f, R30 ;  /* 0x0000001fff297819 */ /* 0x000fe2000001141e */
[----:B------:R-:W-:Y:S01]  /*3860*/  FMUL.FTZ R10, R11, UR16 ;  /* 0x000000100b0a7c20 */ /* 0x000fe20008410000 */
[----:B------:R-:W-:Y:S01]  /*3870*/  IADD3 R6, PT, PT, R30, 0x30, RZ ;  /* 0x000000301e067810 */ /* 0x000fe20007ffe0ff */
[----:B------:R-:W-:Y:S01]  /*3880*/  FMUL.FTZ R11, R33, UR16 ;  /* 0x00000010210b7c20 */ /* 0x000fe20008410000 */
[----:B------:R-:W-:Y:S01]  /*3890*/  ISETP.GE.U32.AND P2, PT, R20, UR8, PT ;  /* 0x0000000814007c0c */ /* 0x000fe2000bf46070 */
[----:B------:R-:W-:Y:S01]  /*38a0*/  FMUL.FTZ R37, R26, UR16 ;  /* 0x000000101a257c20 */ /* 0x000fe20008410000 */
[----:B------:R-:W-:-:S02]  /*38b0*/  ISETP.GE.U32.AND P3, PT, R12, UR8, PT ;  /* 0x000000080c007c0c */ /* 0x000fc4000bf66070 */
[----:B------:R-:W-:Y:S02]  /*38c0*/  SHF.R.S32.HI R21, RZ, 0x1f, R20 ;  /* 0x0000001fff157819 */ /* 0x000fe40000011414 */
[----:B------:R-:W-:Y:S02]  /*38d0*/  SHF.R.S32.HI R13, RZ, 0x1f, R12 ;  /* 0x0000001fff0d7819 */ /* 0x000fe4000001140c */
[----:B------:R-:W-:Y:S02]  /*38e0*/  ISETP.GE.AND.EX P1, PT, R41, UR9, PT, P0 ;  /* 0x0000000929007c0c */ /* 0x000fe4000bf26300 */
[----:B------:R-:W-:Y:S01]  /*38f0*/  ISETP.GE.U32.AND P0, PT, R6, UR8, PT ;  /* 0x0000000806007c0c */ /* 0x000fe2000bf06070 */
[----:B------:R-:W0:Y:S01]  /*3900*/  LDS.64 R24, [UR6+0xc8] ;  /* 0x0000c806ff187984 */ /* 0x000e220008000a00 */
[----:B------:R-:W0:Y:S01]  /*3910*/  LDCU UR6, c[0x0][0x42c] ;  /* 0x00008580ff0677ac */ /* 0x000e220008000800 */
[----:B------:R-:W-:Y:S02]  /*3920*/  ISETP.GE.AND.EX P2, PT, R21, UR9, PT, P2 ;  /* 0x0000000915007c0c */ /* 0x000fe4000bf46320 */
[----:B------:R-:W-:Y:S01]  /*3930*/  ISETP.GE.AND.EX P3, PT, R13, UR9, PT, P3 ;  /* 0x000000090d007c0c */ /* 0x000fe2000bf66330 */
[----:B0-----:R-:W-:Y:S01]  /*3940*/  FMUL.FTZ R31, R24, UR6 ;  /* 0x00000006181f7c20 */ /* 0x001fe20008410000 */
[----:B-1----:R-:W-:Y:S01]  /*3950*/  FMUL.FTZ R32, R25, UR6 ;  /* 0x0000000619207c20 */ /* 0x002fe20008410000 */
        /* <DEDUP_REMOVED lines=15> */
[----:B------:R-:W-:-:S03]  /*3a50*/  FMUL.FTZ R2, R2, R27 ;  /* 0x0000001b02027220 */ /* 0x000fc60000410000 */
[----:B------:R-:W-:-:S04]  /*3a60*/  FFMA.FTZ R3, R24, R3, 1 ;  /* 0x3f80000018037423 */ /* 0x000fc80000010003 */
[----:B------:R-:W-:Y:S01]  /*3a70*/  FMUL.FTZ R2, R2, R3 ;  /* 0x0000000302027220 */ /* 0x000fe20000410000 */
[----:B------:R-:W-:-:S07]  /*3a80*/  FMUL.FTZ R3, R35, R26 ;  /* 0x0000001a23037220 */ /* 0x000fce0000410000 */
.L_x_1469:
        /* <DEDUP_REMOVED lines=25> */
.L_x_1471:
[----:B------:R-:W-:Y:S05]  /*3c20*/  BSYNC.RECONVERGENT B0 ;  /* 0x0000000000007941 */ /* 0x000fea0003800200 */
.L_x_1470:
        /* <DEDUP_REMOVED lines=19> */
.L_x_1472:
[----:B------:R-:W-:Y:S01]  /*3d60*/  BSSY.RECONVERGENT B0, `(.L_x_1473) ;  /* 0x0000011000007945 */ /* 0x000fe20003800200 */
[----:B------:R-:W-:Y:S01]  /*3d70*/  FFMA.FTZ R36, R9, R14, -R36 ;  /* 0x0000000e09247223 */ /* 0x000fe20000010824 */
[----:B------:R-:W-:Y:S02]  /*3d80*/  FFMA.FTZ R35, R8, R15, -R35 ;  /* 0x0000000f08237223 */ /* 0x000fe40000010823 */
[----:B------:R-:W-:Y:S05]  /*3d90*/  @P2 BRA `(.L_x_1474) ;  /* 0x0000000000342947 */ /* 0x000fea0003800000 */
[----:B------:R-:W1:Y:S01]  /*3da0*/  LDCU.64 UR6, c[0x0][0x3f8] ;  /* 0x00007f00ff0677ac */ /* 0x000e620008000a00 */
[----:B0-----:R-:W-:Y:S01]  /*3db0*/  MOV R2, R42 ;  /* 0x0000002a00027202 */ /* 0x001fe20000000f00 */
[----:B------:R-:W-:Y:S01]  /*3dc0*/  FMUL.FTZ R36, R36, UR16 ;  /* 0x0000001024247c20 */ /* 0x000fe20008410000 */
[----:B------:R-:W-:Y:S01]  /*3dd0*/  MOV R3, R45 ;  /* 0x0000002d00037202 */ /* 0x000fe20000000f00 */
[----:B------:R-:W0:Y:S01]  /*3de0*/  LDCU.64 UR10, c[0x0][0x380] ;  /* 0x00007000ff0a77ac */ /* 0x000e220008000a00 */
[----:B------:R-:W-:Y:S01]  /*3df0*/  FMUL.FTZ R37, R35, UR16 ;  /* 0x0000001023257c20 */ /* 0x000fe20008410000 */
[----:B-1----:R-:W-:Y:S02]  /*3e00*/  IMAD R21, R21, UR6, RZ ;  /* 0x0000000615157c24 */ /* 0x002fe4000f8e02ff */
[----:B------:R-:W-:-:S04]  /*3e10*/  IMAD.WIDE.U32 R14, R20, UR6, R2 ;  /* 0x00000006140e7c25 */ /* 0x000fc8000f8e0002 */
[----:B------:R-:W-:Y:S01]  /*3e20*/  IMAD R21, R20, UR7, R21 ;  /* 0x0000000714157c24 */ /* 0x000fe2000f8e0215 */
[----:B0-----:R-:W-:-:S04]  /*3e30*/  LEA R2, P1, R14, UR10, 0x2 ;  /* 0x0000000a0e027c11 */ /* 0x001fc8000f8210ff */
[----:B------:R-:W-:-:S04]  /*3e40*/  IADD3 R21, PT, PT, R15, R21, RZ ;  /* 0x000000150f157210 */ /* 0x000fc80007ffe0ff */
[----:B------:R-:W-:-:S05]  /*3e50*/  LEA.HI.X R3, R14, UR11, R21, 0x2, P1 ;  /* 0x0000000b0e037c11 */ /* 0x000fca00088f1415 */
[----:B------:R1:W-:Y:S02]  /*3e60*/  STG.E.64 desc[UR14][R2.64], R36 ;  /* 0x0000002402007986 */ /* 0x0003e4000c101b0e */
.L_x_1474:
[----:B------:R-:W-:Y:S05]  /*3e70*/  BSYNC.RECONVERGENT B0 ;  /* 0x0000000000007941 */ /* 0x000fea0003800200 */
.L_x_1473:
        /* <DEDUP_REMOVED lines=19> */
.L_x_1475:
[----:B------:R-:W-:Y:S01]  /*3fb0*/  BSSY.RECONVERGENT B0, `(.L_x_1476) ;  /* 0x0000012000007945 */ /* 0x000fe20003800200 */
[----:B------:R-:W-:Y:S01]  /*3fc0*/  FFMA.FTZ R26, R9, R18, -R26 ;  /* 0x00000012091a7223 */ /* 0x000fe2000001081a */
[----:B------:R-:W-:Y:S01]  /*3fd0*/  SHF.R.S32.HI R16, RZ, 0x1f, R6 ;  /* 0x0000001fff107819 */ /* 0x000fe20000011406 */
[----:B------:R-:W-:Y:S01]  /*3fe0*/  FFMA.FTZ R27, R8, R19, -R27 ;  /* 0x00000013081b7223 */ /* 0x000fe2000001081b */
[----:B------:R-:W-:Y:S06]  /*3ff0*/  @P3 BRA `(.L_x_1477) ;  /* 0x0000000000343947 */ /* 0x000fec0003800000 */
[----:B------:R-:W2:Y:S01]  /*4000*/  LDCU.64 UR6, c[0x0][0x3f8] ;  /* 0x00007f00ff0677ac */ /* 0x000ea20008000a00 */
[----:B01----:R-:W-:Y:S01]  /*4010*/  MOV R2, R42 ;  /* 0x0000002a00027202 */ /* 0x003fe20000000f00 */
[----:B------:R-:W-:Y:S01]  /*4020*/  FMUL.FTZ R26, R26, UR16 ;  /* 0x000000101a1a7c20 */ /* 0x000fe20008410000 */
[----:B------:R-:W-:Y:S01]  /*4030*/  MOV R3, R45 ;  /* 0x0000002d00037202 */ /* 0x000fe20000000f00 */
[----:B------:R-:W0:Y:S01]  /*4040*/  LDCU.64 UR10, c[0x0][0x380] ;  /* 0x00007000ff0a77ac */ /* 0x000e220008000a00 */
[----:B------:R-:W-:Y:S01]  /*4050*/  FMUL.FTZ R27, R27, UR16 ;  /* 0x000000101b1b7c20 */ /* 0x000fe20008410000 */
[----:B--2---:R-:W-:Y:S02]  /*4060*/  IMAD R13, R13, UR6, RZ ;  /* 0x000000060d0d7c24 */ /* 0x004fe4000f8e02ff */
[----:B------:R-:W-:-:S04]  /*4070*/  IMAD.WIDE.U32 R14, R12, UR6, R2 ;  /* 0x000000060c0e7c25 */ /* 0x000fc8000f8e0002 */
[----:B------:R-:W-:Y:S01]  /*4080*/  IMAD R13, R12, UR7, R13 ;  /* 0x000000070c0d7c24 */ /* 0x000fe2000f8e020d */
[----:B0-----:R-:W-:-:S04]  /*4090*/  LEA R2, P1, R14, UR10, 0x2 ;  /* 0x0000000a0e027c11 */ /* 0x001fc8000f8210ff */
[----:B------:R-:W-:-:S04]  /*40a0*/  IADD3 R13, PT, PT, R15, R13, RZ ;  /* 0x0000000d0f0d7210 */ /* 0x000fc80007ffe0ff */
[----:B------:R-:W-:-:S05]  /*40b0*/  LEA.HI.X R3, R14, UR11, R13, 0x2, P1 ;  /* 0x0000000b0e037c11 */ /* 0x000fca00088f140d */
[----:B------:R2:W-:Y:S02]  /*40c0*/  STG.E.64 desc[UR14][R2.64], R26 ;  /* 0x0000001a02007986 */ /* 0x0005e4000c101b0e */
.L_x_1477:
[----:B------:R-:W-:Y:S05]  /*40d0*/  BSYNC.RECONVERGENT B0 ;  /* 0x0000000000007941 */ /* 0x000fea0003800200 */
.L_x_1476:
        /* <DEDUP_REMOVED lines=19> */
.L_x_1478:
        /* <DEDUP_REMOVED lines=8> */
[----:B------:R-:W-:Y:S01]  /*4290*/  MOV R43, R45 ;  /* 0x0000002d002b7202 */ /* 0x000fe20000000f00 */
[----:B------:R-:W3:Y:S01]  /*42a0*/  LDCU.64 UR8, c[0x0][0x380] ;  /* 0x00007000ff0877ac */ /* 0x000ee20008000a00 */
[----:B012---:R-:W-:Y:S02]  /*42b0*/  IMAD R3, R16, UR6, RZ ;  /* 0x0000000610037c24 */ /* 0x007fe4000f8e02ff */
[----:B------:R-:W-:-:S04]  /*42c0*/  IMAD.WIDE.U32 R42, R6, UR6, R42 ;  /* 0x00000006062a7c25 */ /* 0x000fc8000f8e002a */
[----:B------:R-:W-:Y:S01]  /*42d0*/  IMAD R3, R6, UR7, R3 ;  /* 0x0000000706037c24 */ /* 0x000fe2000f8e0203 */
[----:B---3--:R-:W-:-:S04]  /*42e0*/  LEA R2, P0, R42, UR8, 0x2 ;  /* 0x000000082a027c11 */ /* 0x008fc8000f8010ff */
[----:B------:R-:W-:-:S04]  /*42f0*/  IADD3 R3, PT, PT, R43, R3, RZ ;  /* 0x000000032b037210 */ /* 0x000fc80007ffe0ff */
[----:B------:R-:W-:-:S05]  /*4300*/  LEA.HI.X R3, R42, UR9, R3, 0x2, P0 ;  /* 0x000000092a037c11 */ /* 0x000fca00080f1403 */
[----:B------:R3:W-:Y:S02]  /*4310*/  STG.E.64 desc[UR14][R2.64], R24 ;  /* 0x0000001802007986 */ /* 0x0007e4000c101b0e */
.L_x_1480:
[----:B------:R-:W-:Y:S05]  /*4320*/  BSYNC.RECONVERGENT B0 ;  /* 0x0000000000007941 */ /* 0x000fea0003800200 */
.L_x_1479:
        /* <DEDUP_REMOVED lines=8> */
.L_x_1450:
        /* <DEDUP_REMOVED lines=15> */
.L_x_1483:
[----:B------:R-:W-:Y:S05]  /*44a0*/  BSYNC.RECONVERGENT B0 ;  /* 0x0000000000007941 */ /* 0x000fea0003800200 */
.L_x_1482:
        /* <DEDUP_REMOVED lines=11> */
.L_x_1485:
[----:B------:R-:W2:Y:S04]  /*4560*/  LDG.E.STRONG.GPU R5, desc[UR14][R2.64] ;  /* 0x0000000e02057981 */ /* 0x000ea8000c1ef900 */
[----:B--2---:R-:W-:Y:S01]  /*4570*/  CCTL.IVALL ;  /* 0x00000000ff00798f */ /* 0x004fe20002000000 */
[----:B------:R-:W-:Y:S05]  /*4580*/  YIELD ;  /* 0x0000000000007946 */ /* 0x000fea0003800000 */
[----:B------:R-:W-:-:S13]  /*4590*/  ISETP.NE.AND P0, PT, R5, R4, PT ;  /* 0x000000040500720c */ /* 0x000fda0003f05270 */
[----:B------:R-:W-:Y:S05]  /*45a0*/  @P0 BRA `(.L_x_1485) ;  /* 0xfffffffc00ec0947 */ /* 0x000fea000383ffff */
.L_x_1484:
        /* <DEDUP_REMOVED lines=74> */
.L_x_1488:
        /* <DEDUP_REMOVED lines=31> */
.L_x_1487:
[----:B------:R-:W-:Y:S05]  /*4c40*/  BSYNC.RECONVERGENT B0 ;  /* 0x0000000000007941 */ /* 0x000fea0003800200 */
.L_x_1486:
        /* <DEDUP_REMOVED lines=10> */
.L_x_1489:
        /* <DEDUP_REMOVED lines=87> */
.L_x_1490:
        /* <DEDUP_REMOVED lines=10> */
.L_x_4521:


//--------------------- .text._Z35group_norm_nhwc_bwd_one_pass_kernelI11Fp32IOBf16WLi128ELi84ELi672EEv26Group_norm_nhwc_bwd_params --------------------------
	.section	.text._Z35group_norm_nhwc_bwd_one_pass_kernelI11Fp32IOBf16WLi128ELi84ELi672EEv26Group_norm_nhwc_bwd_params,"ax",@progbits
	.align	128
        .global         _Z35group_norm_nhwc_bwd_one_pass_kernelI11Fp32IOBf16WLi128ELi84ELi672EEv26Group_norm_nhwc_bwd_params
        .type           _Z35group_norm_nhwc_bwd_one_pass_kernelI11Fp32IOBf16WLi128ELi84ELi672EEv26Group_norm_nhwc_bwd_params,@function
        .size           _Z35group_norm_nhwc_bwd_one_pass_kernelI11Fp32IOBf16WLi128ELi84ELi672EEv26Group_norm_nhwc_bwd_params,(.L_x_4522 - _Z35group_norm_nhwc_bwd_one_pass_kernelI11Fp32IOBf16WLi128ELi84ELi672EEv26Group_norm_nhwc_bwd_params)
        .other          _Z35group_norm_nhwc_bwd_one_pass_kernelI11Fp32IOBf16WLi128ELi84ELi672EEv26Group_norm_nhwc_bwd_params,@"STO_CUDA_ENTRY STV_DEFAULT"
_Z35group_norm_nhwc_bwd_one_pass_kernelI11Fp32IOBf16WLi128ELi84ELi672EEv26Group_norm_nhwc_bwd_params:
.text._Z35group_norm_nhwc_bwd_one_pass_kernelI11Fp32IOBf16WLi128ELi84ELi672EEv26Group_norm_nhwc_bwd_params:
        /* <DEDUP_REMOVED lines=10> */
[----:B------:R-:W0:Y:S01]  /*00a0*/  S2UR UR7, SR_CgaCtaId ;  /* 0x00000000000779c3 */ /* 0x000e220000008800 */
[----:B------:R-:W-:Y:S01]  /*00b0*/  LOP3.LUT R0, R58, 0xffff, RZ, 0xc0, !PT ;  /* 0x0000ffff3a007812 */ /* 0x000fe200078ec0ff */
[----:B------:R-:W1:Y:S01]  /*00c0*/  S2R R55, SR_LANEID ;  /* 0x0000000000377919 */ /* 0x000e620000000000 */
[----:B------:R-:W-:Y:S01]  /*00d0*/  UMOV UR5, 0x400 ;  /* 0x0000040000057882 */ /* 0x000fe20000000000 */
[----:B------:R-:W-:Y:S01]  /*00e0*/  SHF.R.U32.HI R68, RZ, 0x2, R58 ;  /* 0x00000002ff447819 */ /* 0x000fe2000001163a */
[----:B------:R-:W-:Y:S01]  /*00f0*/  UIADD3 UR6, UPT, UPT, UR5, 0xd0, URZ ;  /* 0x000000d005067890 */ /* 0x000fe2000fffe0ff */
[----:B------:R-:W-:Y:S02]  /*0100*/  IMAD R0, R0, 0x619, RZ ;  /* 0x0000061900007824 */ /* 0x000fe400078e02ff */
[----:B------:R-:W-:Y:S01]  /*0110*/  HFMA2 R62, -RZ, RZ, 0, 0 ;  /* 0x00000000ff3e7431 */ /* 0x000fe200000001ff */
[----:B------:R-:W2:Y:S01]  /*0120*/  LDC R3, c[0x0][0x41c] ;  /* 0x00010700ff037b82 */ /* 0x000ea20000000800 */
[----:B------:R-:W-:Y:S01]  /*0130*/  MOV R61, R57 ;  /* 0x00000039003d7202 */ /* 0x000fe20000000f00 */
[----:B------:R-:W3:Y:S01]  /*0140*/  LDCU.U8 UR12, c[0x0][0x414] ;  /* 0x00008280ff0c77ac */ /* 0x000ee20008000000 */
[----:B------:R-:W-:-:S02]  /*0150*/  SHF.R.U32.HI R70, RZ, 0x10, R0 ;  /* 0x00000010ff467819 */ /* 0x000fc40000011600 */
[----:B------:R-:W-:-:S03]  /*0160*/  LOP3.LUT R68, R68, 0xf8, RZ, 0xc0, !PT ;  /* 0x000000f844447812 */ /* 0x000fc600078ec0ff */
[----:B------:R-:W4:Y:S08]  /*0170*/  LDC R56, c[0x0][0x374] ;  /* 0x0000dd00ff387b82 */ /* 0x000f300000000800 */
[----:B------:R-:W5:Y:S01]  /*0180*/  LDC R54, c[0x0][0x370] ;  /* 0x0000dc00ff367b82 */ /* 0x000f620000000800 */
[----:B0-----:R-:W-:Y:S02]  /*0190*/  ULEA UR6, UR7, UR6, 0x18 ;  /* 0x0000000607067291 */ /* 0x001fe4000f8ec0ff */
[----:B------:R-:W-:-:S04]  /*01a0*/  ULEA UR5, UR7, UR5, 0x18 ;  /* 0x0000000507057291 */ /* 0x000fc8000f8ec0ff */
[----:B------:R-:W-:Y:S01]  /*01b0*/  LEA R69, R58, UR6, 0x4 ;  /* 0x000000063a457c11 */ /* 0x000fe2000f8e20ff */
[----:B--2---:R-:W-:-:S05]  /*01c0*/  IMAD R70, R3, UR11, R70 ;  /* 0x0000000b03467c24 */ /* 0x004fca000f8e0246 */
[----:B------:R-:W-:Y:S01]  /*01d0*/  SHF.R.S32.HI R53, RZ, 0x1f, R70 ;  /* 0x0000001fff357819 */ /* 0x000fe20000011446 */
[C-C-:B----4-:R-:W-:Y:S01]  /*01e0*/  IMAD R67, R56.reuse, UR11, R57.reuse ;  /* 0x0000000b38437c24 */ /* 0x150fe2000f8e0239 */
[C---:B------:R-:W-:Y:S01]  /*01f0*/  LEA R64, R56.reuse, R57, 0x2 ;  /* 0x0000003938407211 */ /* 0x040fe200078e10ff */
[----:B------:R-:W-:Y:S01]  /*0200*/  IMAD R63, R56, 0x3, R57 ;  /* 0x00000003383f7824 */ /* 0x000fe200078e0239 */
[C---:B-----5:R-:W-:Y:S02]  /*0210*/  LOP3.LUT R66, R54.reuse, 0x7, RZ, 0xc0, !PT ;  /* 0x0000000736427812 */ /* 0x060fe400078ec0ff */
[----:B-1-3--:R-:W-:-:S07]  /*0220*/  LOP3.LUT R65, R54, 0x7ffffff8, RZ, 0xc0, !PT ;  /* 0x7ffffff836417812 */ /* 0x00afce00078ec0ff */
.L_x_1534:
[----:B0-----:R-:W0:Y:S01]  /*0230*/  LDC R6, c[0x0][0x410] ;  /* 0x00010400ff067b82 */ /* 0x001e220000000800 */
[----:B-1----:R-:W1:Y:S01]  /*0240*/  LDCU.128 UR16, c[0x0][0x400] ;  /* 0x00008000ff1077ac */ /* 0x002e620008000c00 */
[C---:B------:R-:W-:Y:S02]  /*0250*/  IADD3 R9, PT, PT, R70.reuse, 0x10, RZ ;  /* 0x0000001046097810 */ /* 0x040fe40007ffe0ff */
[C---:B------:R-:W-:Y:S02]  /*0260*/  IADD3 R19, PT, PT, R70.reuse, 0x30, RZ ;  /* 0x0000003046137810 */ /* 0x040fe40007ffe0ff */
[----:B------:R-:W-:Y:S02]  /*0270*/  SHF.R.S32.HI R15, RZ, 0x1f, R9 ;  /* 0x0000001fff0f7819 */ /* 0x000fe40000011409 */
[----:B------:R-:W-:Y:S02]  /*0280*/  SHF.R.S32.HI R21, RZ, 0x1f, R19 ;  /* 0x0000001fff157819 */ /* 0x000fe40000011413 */
[----:B------:R-:W-:-:S02]  /*0290*/  IADD3 R23, PT, PT, R70, 0x40, RZ ;  /* 0x0000004046177810 */ /* 0x000fc40007ffe0ff */
[----:B------:R-:W-:Y:S02]  /*02a0*/  IADD3 R30, PT, PT, R70, 0x20, RZ ;  /* 0x00000020461e7810 */ /* 0x000fe40007ffe0ff */
[----:B------:R-:W-:Y:S02]  /*02b0*/  SHF.R.S32.HI R33, RZ, 0x1f, R23 ;  /* 0x0000001fff217819 */ /* 0x000fe40000011417 */
[----:B-1----:R-:W-:Y:S02]  /*02c0*/  ISETP.GE.U32.AND P4, PT, R9, UR16, PT ;  /* 0x0000001009007c0c */ /* 0x002fe4000bf86070 */
[----:B------:R-:W-:Y:S02]  /*02d0*/  ISETP.GE.U32.AND P5, PT, R19, UR16, PT ;  /* 0x0000001013007c0c */ /* 0x000fe4000bfa6070 */
[----:B------:R-:W-:Y:S02]  /*02e0*/  ISETP.GE.AND.EX P4, PT, R15, UR17, PT, P4 ;  /* 0x000000110f007c0c */ /* 0x000fe4000bf86340 */
[----:B0-----:R-:W-:-:S02]  /*02f0*/  IABS R7, R6 ;  /* 0x0000000600077213 */ /* 0x001fc40000000000 */
[----:B------:R-:W-:Y:S02]  /*0300*/  ISETP.GE.AND.EX P5, PT, R21, UR17, PT, P5 ;  /* 0x0000001115007c0c */ /* 0x000fe4000bfa6350 */
[----:B------:R-:W0:Y:S07]  /*0310*/  I2F.RP R0, R7 ;  /* 0x0000000700007306 */ /* 0x000e2e0000209400 */
[----:B------:R-:W1:Y:S01]  /*0320*/  @!P4 LDC.64 R12, c[0x0][0x3f8] ;  /* 0x0000fe00ff0ccb82 */ /* 0x000e620000000a00 */
[----:B0-----:R-:W0:Y:S07]  /*0330*/  MUFU.RCP R0, R0 ;  /* 0x0000000000007308 */ /* 0x001e2e0000001000 */
[----:B------:R-:W2:Y:S08]  /*0340*/  @!P5 LDC.64 R10, c[0x0][0x3f8] ;  /* 0x0000fe00ff0adb82 */ /* 0x000eb00000000a00 */
[----:B---3--:R-:W3:Y:S01]  /*0350*/  @!P4 LDC.64 R28, c[0x0][0x3a0] ;  /* 0x0000e800ff1ccb82 */ /* 0x008ee20000000a00 */
[----:B0-----:R-:W-:-:S07]  /*0360*/  IADD3 R2, PT, PT, R0, 0xffffffe, RZ ;  /* 0x0ffffffe00027810 */ /* 0x001fce0007ffe0ff */
[----:B------:R-:W0:Y:S01]  /*0370*/  @!P4 LDC.64 R26, c[0x0][0x398] ;  /* 0x0000e600ff1acb82 */ /* 0x000e220000000a00 */
[----:B------:R4:W1:Y:S02]  /*0380*/  F2I.FTZ.U32.TRUNC.NTZ R3, R2 ;  /* 0x0000000200037305 */ /* 0x000864000021f000 */
[----:B----4-:R-:W-:Y:S02]  /*0390*/  MOV R2, RZ ;  /* 0x000000ff00027202 */ /* 0x010fe40000000f00 */
[----:B-1----:R-:W-:-:S05]  /*03a0*/  IADD3 R4, PT, PT, RZ, -R3, RZ ;  /* 0x80000003ff047210 */ /* 0x002fca0007ffe0ff */
[----:B------:R-:W-:Y:S01]  /*03b0*/  IMAD R5, R4, R7, RZ ;  /* 0x0000000704057224 */ /* 0x000fe200078e02ff */
[----:B------:R-:W-:-:S03]  /*03c0*/  IABS R4, R61 ;  /* 0x0000003d00047213 */ /* 0x000fc60000000000 */
[----:B------:R-:W-:Y:S01]  /*03d0*/  IMAD.HI.U32 R3, R3, R5, R2 ;  /* 0x0000000503037227 */ /* 0x000fe200078e0002 */
[----:B------:R-:W-:-:S05]  /*03e0*/  LOP3.LUT R2, R58, 0xffff, RZ, 0xc0, !PT ;  /* 0x0000ffff3a027812 */ /* 0x000fca00078ec0ff */
[----:B------:R-:W-:-:S04]  /*03f0*/  IMAD.HI.U32 R3, R3, R4, RZ ;  /* 0x0000000403037227 */ /* 0x000fc800078e00ff */
[----:B------:R-:W-:Y:S01]  /*0400*/  IMAD R2, R2, 0x619, RZ ;  /* 0x0000061902027824 */ /* 0x000fe200078e02ff */
[----:B------:R-:W-:-:S04]  /*0410*/  IADD3 R0, PT, PT, -R3, RZ, RZ ;  /* 0x000000ff03007210 */ /* 0x000fc80007ffe1ff */
[----:B------:R-:W-:Y:S01]  /*0420*/  SHF.R.U32.HI R2, RZ, 0x10, R2 ;  /* 0x00000010ff027819 */ /* 0x000fe20000011602 */
[----:B------:R-:W-:Y:S01]  /*0430*/  IMAD R0, R7, R0, R4 ;  /* 0x0000000007007224 */ /* 0x000fe200078e0204 */
[----:B------:R-:W-:Y:S02]  /*0440*/  LOP3.LUT R4, R61, R6, RZ, 0x3c, !PT ;  /* 0x000000063d047212 */ /* 0x000fe400078e3cff */
[----:B------:R-:W-:Y:S02]  /*0450*/  PRMT R2, R2, 0x9910, RZ ;  /* 0x0000991002027816 */ /* 0x000fe400000000ff */
[----:B------:R-:W-:Y:S02]  /*0460*/  ISETP.GT.U32.AND P3, PT, R7, R0, PT ;  /* 0x000000000700720c */ /* 0x000fe40003f64070 */
[----:B------:R-:W-:Y:S01]  /*0470*/  ISETP.GE.AND P1, PT, R4, RZ, PT ;  /* 0x000000ff0400720c */ /* 0x000fe20003f26270 */
[----:B------:R-:W-:-:S05]  /*0480*/  IMAD R2, R2, 0x2a, RZ ;  /* 0x0000002a02027824 */ /* 0x000fca00078e02ff */
[----:B------:R-:W-:-:S05]  /*0490*/  IADD3 R2, PT, PT, RZ, -R2, RZ ;  /* 0x80000002ff027210 */ /* 0x000fca0007ffe0ff */
[-C--:B------:R-:W-:Y:S02]  /*04a0*/  @!P3 IADD3 R0, PT, PT, R0, -R7.reuse, RZ ;  /* 0x800000070000b210 */ /* 0x080fe40007ffe0ff */
[----:B------:R-:W-:Y:S02]  /*04b0*/  @!P3 IADD3 R3, PT, PT, R3, 0x1, RZ ;  /* 0x000000010303b810 */ /* 0x000fe40007ffe0ff */
[-C--:B------:R-:W-:Y:S02]  /*04c0*/  ISETP.GT.U32.AND P0, PT, R7, R0.reuse, PT ;  /* 0x000000000700720c */ /* 0x080fe40003f04070 */
[CC--:B------:R-:W-:Y:S02]  /*04d0*/  IADD3 R5, PT, PT, R0.reuse, -R7.reuse, RZ ;  /* 0x8000000700057210 */ /* 0x0c0fe40007ffe0ff */
[----:B------:R-:W-:Y:S02]  /*04e0*/  ISETP.GE.U32.AND P2, PT, R0, R7, PT ;  /* 0x000000070000720c */ /* 0x000fe40003f46070 */
[----:B------:R-:W-:-:S02]  /*04f0*/  SEL R0, R5, R0, !P0 ;  /* 0x0000000005007207 */ /* 0x000fc40004000000 */
[----:B------:R-:W-:Y:S02]  /*0500*/  ISETP.GE.AND P0, PT, R61, RZ, PT ;  /* 0x000000ff3d00720c */ /* 0x000fe40003f06270 */
[----:B------:R-:W-:Y:S02]  /*0510*/  PRMT R7, R2, 0x7710, RZ ;  /* 0x0000771002077816 */ /* 0x000fe400000000ff */
[----:B------:R-:W-:Y:S02]  /*0520*/  ISETP.NE.AND P3, PT, R6, RZ, PT ;  /* 0x000000ff0600720c */ /* 0x000fe40003f65270 */
[----:B------:R-:W-:Y:S02]  /*0530*/  LOP3.LUT R5, RZ, R6, RZ, 0x33, !PT ;  /* 0x00000006ff057212 */ /* 0x000fe400078e33ff */
[----:B------:R-:W-:Y:S02]  /*0540*/  IADD3 R7, PT, PT, R7, R58, RZ ;  /* 0x0000003a07077210 */ /* 0x000fe40007ffe0ff */
[----:B------:R-:W-:-:S02]  /*0550*/  @P2 IADD3 R3, PT, PT, R3, 0x1, RZ ;  /* 0x0000000103032810 */ /* 0x000fc40007ffe0ff */
[----:B------:R-:W-:Y:S02]  /*0560*/  ISETP.GE.U32.AND P2, PT, R23, UR16, PT ;  /* 0x0000001017007c0c */ /* 0x000fe4000bf46070 */
[----:B------:R-:W-:Y:S02]  /*0570*/  @!P0 IADD3 R0, PT, PT, -R0, RZ, RZ ;  /* 0x000000ff00008210 */ /* 0x000fe40007ffe1ff */
[----:B------:R-:W-:Y:S02]  /*0580*/  @!P1 IADD3 R3, PT, PT, -R3, RZ, RZ ;  /* 0x000000ff03039210 */ /* 0x000fe40007ffe1ff */
[----:B------:R-:W-:Y:S02]  /*0590*/  SEL R71, R5, R0, !P3 ;  /* 0x0000000005477207 */ /* 0x000fe40005800000 */
[----:B------:R-:W-:Y:S02]  /*05a0*/  SHF.L.U32 R0, R7, 0x1, RZ ;  /* 0x0000000107007819 */ /* 0x000fe400000006ff */
[----:B------:R-:W-:Y:S01]  /*05b0*/  SEL R3, R5, R3, !P3 ;  /* 0x0000000305037207 */ /* 0x000fe20005800000 */
[----:B------:R-:W-:Y:S01]  /*05c0*/  IMAD R5, R71, 0x54, RZ ;  /* 0x0000005447057824 */ /* 0x000fe200078e02ff */
[----:B------:R-:W-:-:S02]  /*05d0*/  LOP3.LUT R0, R0, 0xffff, RZ, 0xc0, !PT ;  /* 0x0000ffff00007812 */ /* 0x000fc400078ec0ff */
[----:B------:R-:W-:Y:S02]  /*05e0*/  ISETP.GE.AND.EX P2, PT, R33, UR17, PT, P2 ;  /* 0x0000001121007c0c */ /* 0x000fe4000bf46320 */
[----:B------:R-:W-:Y:S02]  /*05f0*/  SHF.R.S32.HI R2, RZ, 0x1f, R3 ;  /* 0x0000001fff027819 */ /* 0x000fe40000011403 */
[C---:B------:R-:W-:Y:S02]  /*0600*/  IADD3 R74, P0, PT, R5.reuse, R0, RZ ;  /* 0x00000000054a7210 */ /* 0x040fe40007f1e0ff */
[----:B------:R-:W-:Y:S01]  /*0610*/  IADD3 R7, PT, PT, R70, 0x50, RZ ;  /* 0x0000005046077810 */ /* 0x000fe20007ffe0ff */
[----:B------:R-:W-:Y:S01]  /*0620*/  IMAD R2, R2, UR18, RZ ;  /* 0x0000001202027c24 */ /* 0x000fe2000f8e02ff */
[----:B------:R-:W-:Y:S02]  /*0630*/  LEA.HI.X.SX32 R75, R5, RZ, 0x1, P0 ;  /* 0x000000ff054b7211 */ /* 0x000fe400000f0eff */
[----:B------:R-:W-:Y:S01]  /*0640*/  ISETP.GE.U32.AND P1, PT, R7, UR16, PT ;  /* 0x0000001007007c0c */ /* 0x000fe2000bf26070 */
[----:B------:R-:W-:Y:S01]  /*0650*/  IMAD R73, R3, UR19, R2 ;  /* 0x0000001303497c24 */ /* 0x000fe2000f8e0202 */
[----:B------:R-:W-:Y:S01]  /*0660*/  SHF.R.S32.HI R17, RZ, 0x1f, R7 ;  /* 0x0000001fff117819 */ /* 0x000fe20000011407 */
[----:B------:R-:W-:Y:S01]  /*0670*/  @!P4 IMAD R2, R15, R12, RZ ;  /* 0x0000000c0f02c224 */ /* 0x000fe200078e02ff */
[----:B------:R-:W1:Y:S01]  /*0680*/  @!P2 LDC.64 R4, c[0x0][0x3f8] ;  /* 0x0000fe00ff04ab82 */ /* 0x000e620000000a00 */
[----:B------:R-:W-:Y:S01]  /*0690*/  IMAD.WIDE.U32 R74, R3, UR18, R74 ;  /* 0x00000012034a7c25 */ /* 0x000fe2000f8e004a */
[----:B------:R-:W-:-:S02]  /*06a0*/  ISETP.GE.AND.EX P1, PT, R17, UR17, PT, P1 ;  /* 0x0000001111007c0c */ /* 0x000fc4000bf26310 */
[----:B------:R-:W-:Y:S01]  /*06b0*/  IADD3 R6, PT, PT, R70, 0x60, RZ ;  /* 0x0000006046067810 */ /* 0x000fe20007ffe0ff */
[----:B------:R-:W-:Y:S01]  /*06c0*/  @!P4 IMAD R25, R9, R13, R2 ;  /* 0x0000000d0919c224 */ /* 0x000fe200078e0202 */
[----:B------:R-:W-:Y:S01]  /*06d0*/  IADD3 R73, PT, PT, R75, R73, RZ ;  /* 0x000000494b497210 */ /* 0x000fe20007ffe0ff */
[----:B--2---:R-:W-:Y:S01]  /*06e0*/  @!P5 IMAD R2, R21, R10, RZ ;  /* 0x0000000a1502d224 */ /* 0x004fe200078e02ff */
[-C--:B------:R-:W-:Y:S01]  /*06f0*/  @!P4 MOV R72, R74.reuse ;  /* 0x0000004a0048c202 */ /* 0x080fe20000000f00 */
[----:B------:R-:W2:Y:S01]  /*0700*/  @!P5 LDC.64 R20, c[0x0][0x3a0] ;  /* 0x0000e800ff14db82 */ /* 0x000ea20000000a00 */
[----:B------:R-:W-:Y:S01]  /*0710*/  @!P5 MOV R3, R73 ;  /* 0x000000490003d202 */ /* 0x000fe20000000f00 */
[----:B------:R-:W-:Y:S01]  /*0720*/  @!P5 IMAD R31, R19, R11, R2 ;  /* 0x0000000b131fd224 */ /* 0x000fe200078e0202 */
[----:B------:R-:W-:Y:S01]  /*0730*/  @!P5 MOV R2, R74 ;  /* 0x0000004a0002d202 */ /* 0x000fe20000000f00 */
[----:B------:R-:W-:Y:S01]  /*0740*/  @!P4 IMAD.WIDE.U32 R12, R9, R12, R72 ;  /* 0x0000000c090cc225 */ /* 0x000fe200078e0048 */
[----:B------:R-:W-:-:S02]  /*0750*/  ISETP.GE.U32.AND P3, PT, R6, UR16, PT ;  /* 0x0000001006007c0c */ /* 0x000fc4000bf66070 */
[----:B------:R-:W-:Y:S01]  /*0760*/  SHF.R.S32.HI R9, RZ, 0x1f, R6 ;  /* 0x0000001fff097819 */ /* 0x000fe20000011406 */
[----:B------:R-:W4:Y:S01]  /*0770*/  @!P5 LDC.64 R14, c[0x0][0x398] ;  /* 0x0000e600ff0edb82 */ /* 0x000f220000000a00 */
[----:B------:R-:W-:Y:S01]  /*0780*/  @!P5 IMAD.WIDE.U32 R10, R19, R10, R2 ;  /* 0x0000000a130ad225 */ /* 0x000fe200078e0002 */
[----:B------:R-:W-:Y:S02]  /*0790*/  @!P4 IADD3 R25, PT, PT, R13, R25, RZ ;  /* 0x000000190d19c210 */ /* 0x000fe40007ffe0ff */
[----:B------:R-:W-:Y:S02]  /*07a0*/  ISETP.GE.AND.EX P3, PT, R9, UR17, PT, P3 ;  /* 0x0000001109007c0c */ /* 0x000fe4000bf66330 */
[----:B------:R-:W-:Y:S02]  /*07b0*/  @!P5 IADD3 R11, PT, PT, R11, R31, RZ ;  /* 0x0000001f0b0bd210 */ /* 0x000fe40007ffe0ff */
[----:B------:R-:W4:Y:S01]  /*07c0*/  @!P2 LDC.64 R34, c[0x0][0x3a0] ;  /* 0x0000e800ff22ab82 */ /* 0x000f220000000a00 */
[----:B------:R-:W-:-:S02]  /*07d0*/  @!P4 SHF.L.U64.HI R16, R12, 0x2, R25 ;  /* 0x000000020c10c819 */ /* 0x000fc40000010219 */
[----:B------:R-:W-:Y:S01]  /*07e0*/  @!P4 SHF.L.U32 R13, R12, 0x2, RZ ;  /* 0x000000020c0dc819 */ /* 0x000fe200000006ff */
[----:B-1----:R-:W-:Y:S01]  /*07f0*/  @!P2 IMAD R12, R33, R4, RZ ;  /* 0x00000004210ca224 */ /* 0x002fe200078e02ff */
[C---:B------:R-:W-:Y:S02]  /*0800*/  @!P5 SHF.L.U32 R25, R10.reuse, 0x2, RZ ;  /* 0x000000020a19d819 */ /* 0x040fe400000006ff */
[----:B------:R-:W-:Y:S01]  /*0810*/  @!P5 SHF.L.U64.HI R8, R10, 0x2, R11 ;  /* 0x000000020a08d819 */ /* 0x000fe2000001020b */
[----:B------:R-:W1:Y:S01]  /*0820*/  @!P2 LDC.64 R18, c[0x0][0x398] ;  /* 0x0000e600ff12ab82 */ /* 0x000e620000000a00 */
[----:B------:R-:W-:Y:S01]  /*0830*/  @!P2 MOV R10, R74 ;  /* 0x0000004a000aa202 */ /* 0x000fe20000000f00 */
[----:B------:R-:W-:Y:S01]  /*0840*/  @!P2 IMAD R31, R23, R5, R12 ;  /* 0x00000005171fa224 */ /* 0x000fe200078e020c */
[----:B------:R-:W-:Y:S02]  /*0850*/  @!P2 MOV R11, R73 ;  /* 0x00000049000ba202 */ /* 0x000fe40000000f00 */
[----:B---3--:R-:W-:-:S02]  /*0860*/  @!P4 IADD3 R28, P6, PT, R13, R28, RZ ;  /* 0x0000001c0d1cc210 */ /* 0x008fc40007fde0ff */
[----:B0-----:R-:W-:Y:S01]  /*0870*/  @!P4 IADD3 R26, P0, PT, R13, R26, RZ ;  /* 0x0000001a0d1ac210 */ /* 0x001fe20007f1e0ff */
[----:B------:R-:W0:Y:S01]  /*0880*/  @!P1 LDC.64 R2, c[0x0][0x3f8] ;  /* 0x0000fe00ff029b82 */ /* 0x000e220000000a00 */
[----:B------:R-:W-:Y:S01]  /*0890*/  @!P2 IMAD.WIDE.U32 R4, R23, R4, R10 ;  /* 0x000000041704a225 */ /* 0x000fe200078e000a */
[C---:B------:R-:W-:Y:S02]  /*08a0*/  @!P4 IADD3.X R29, PT, PT, R16.reuse, R29, RZ, P6, !PT ;  /* 0x0000001d101dc210 */ /* 0x040fe400037fe4ff */
[----:B------:R-:W-:Y:S02]  /*08b0*/  @!P4 IADD3.X R27, PT, PT, R16, R27, RZ, P0, !PT ;  /* 0x0000001b101bc210 */ /* 0x000fe400007fe4ff */
[C---:B--2---:R-:W-:Y:S02]  /*08c0*/  @!P5 IADD3 R20, P6, PT, R25.reuse, R20, RZ ;  /* 0x000000141914d210 */ /* 0x044fe40007fde0ff */
[----:B------:R-:W2:Y:S01]  /*08d0*/  @!P3 LDC.64 R12, c[0x0][0x3f8] ;  /* 0x0000fe00ff0cbb82 */ /* 0x000ea20000000a00 */
[----:B----4-:R-:W-:-:S02]  /*08e0*/  @!P5 IADD3 R14, P0, PT, R25, R14, RZ ;  /* 0x0000000e190ed210 */ /* 0x010fc40007f1e0ff */
[----:B------:R-:W-:Y:S02]  /*08f0*/  @!P2 IADD3 R11, PT, PT, R5, R31, RZ ;  /* 0x0000001f050ba210 */ /* 0x000fe40007ffe0ff */
[----:B------:R-:W-:Y:S02]  /*0900*/  @!P2 SHF.L.U32 R5, R4, 0x2, RZ ;  /* 0x000000020405a819 */ /* 0x000fe400000006ff */
[C---:B------:R-:W-:Y:S01]  /*0910*/  @!P5 IADD3.X R21, PT, PT, R8.reuse, R21, RZ, P6, !PT ;  /* 0x000000150815d210 */ /* 0x040fe200037fe4ff */
[----:B------:R-:W3:Y:S01]  /*0920*/  LDC.64 R32, c[0x0][0x3b8] ;  /* 0x0000ee00ff207b82 */ /* 0x000ee20000000a00 */
[----:B------:R-:W-:Y:S02]  /*0930*/  @!P5 IADD3.X R15, PT, PT, R8, R15, RZ, P0, !PT ;  /* 0x0000000f080fd210 */ /* 0x000fe400007fe4ff */
[----:B------:R-:W-:Y:S02]  /*0940*/  @!P2 SHF.L.U64.HI R8, R4, 0x2, R11 ;  /* 0x000000020408a819 */ /* 0x000fe4000001020b */
[----:B------:R-:W-:-:S02]  /*0950*/  @!P2 IADD3 R34, P0, PT, R5, R34, RZ ;  /* 0x000000220522a210 */ /* 0x000fc40007f1e0ff */
[----:B-1----:R-:W-:Y:S01]  /*0960*/  @!P2 IADD3 R18, P6, PT, R5, R18, RZ ;  /* 0x000000120512a210 */ /* 0x002fe20007fde0ff */
[----:B0-----:R-:W-:Y:S01]  /*0970*/  @!P1 IMAD R10, R17, R2, RZ ;  /* 0x00000002110a9224 */ /* 0x001fe200078e02ff */
[----:B------:R-:W-:Y:S01]  /*0980*/  @!P1 MOV R4, R74 ;  /* 0x0000004a00049202 */ /* 0x000fe20000000f00 */
[----:B------:R-:W0:Y:S01]  /*0990*/  @!P1 LDC.64 R16, c[0x0][0x3a0] ;  /* 0x0000e800ff109b82 */ /* 0x000e220000000a00 */
[----:B------:R-:W-:Y:S01]  /*09a0*/  @!P1 MOV R5, R73 ;  /* 0x0000004900059202 */ /* 0x000fe20000000f00 */
[C---:B------:R-:W-:Y:S01]  /*09b0*/  @!P1 IMAD R11, R7.reuse, R3, R10 ;  /* 0x00000003070b9224 */ /* 0x040fe200078e020a */
[----:B------:R-:W-:Y:S02]  /*09c0*/  @!P2 IADD3.X R35, PT, PT, R8, R35, RZ, P0, !PT ;  /* 0x000000230823a210 */ /* 0x000fe400007fe4ff */
[----:B------:R-:W-:Y:S01]  /*09d0*/  ISETP.GE.U32.AND P0, PT, R30, UR16, PT ;  /* 0x000000101e007c0c */ /* 0x000fe2000bf06070 */
[----:B------:R-:W-:Y:S01]  /*09e0*/  @!P1 IMAD.WIDE.U32 R2, R7, R2, R4 ;  /* 0x0000000207029225 */ /* 0x000fe200078e0004 */
[----:B------:R-:W-:-:S02]  /*09f0*/  SHF.R.S32.HI R31, RZ, 0x1f, R30 ;  /* 0x0000001fff1f7819 */ /* 0x000fc4000001141e */
[----:B------:R-:W-:Y:S01]  /*0a00*/  CS2R R4, SRZ ;  /* 0x0000000000047805 */ /* 0x000fe2000001ff00 */
[----:B------:R-:W1:Y:S01]  /*0a10*/  @!P1 LDC.64 R42, c[0x0][0x398] ;  /* 0x0000e600ff2a9b82 */ /* 0x000e620000000a00 */
[----:B--2---:R-:W-:Y:S01]  /*0a20*/  @!P3 IMAD R9, R9, R12, RZ ;  /* 0x0000000c0909b224 */ /* 0x004fe200078e02ff */
[----:B------:R-:W-:Y:S02]  /*0a30*/  @!P1 IADD3 R3, PT, PT, R3, R11, RZ ;  /* 0x0000000b03039210 */ /* 0x000fe40007ffe0ff */
[----:B------:R-:W-:Y:S01]  /*0a40*/  ISETP.GE.AND.EX P0, PT, R31, UR17, PT, P0 ;  /* 0x000000111f007c0c */ /* 0x000fe2000bf06300 */
[----:B------:R-:W-:Y:S01]  /*0a50*/  @!P3 IMAD R39, R6, R13, R9 ;  /* 0x0000000d0627b224 */ /* 0x000fe200078e0209 */
[C---:B------:R-:W-:Y:S01]  /*0a60*/  @!P1 SHF.L.U32 R37, R2.reuse, 0x2, RZ ;  /* 0x0000000202259819 */ /* 0x040fe200000006ff */
[----:B------:R2:W5:Y:S01]  /*0a70*/  @!P4 LDG.E.64 R4, desc[UR8][R26.64] ;  /* 0x000000081a04c981 */ /* 0x000562000c1e1b00 */
[----:B------:R-:W-:Y:S01]  /*0a80*/  @!P1 SHF.L.U64.HI R36, R2, 0x2, R3 ;  /* 0x0000000202249819 */ /* 0x000fe20000010203 */
[----:B------:R-:W4:Y:S01]  /*0a90*/  @!P3 LDC.64 R24, c[0x0][0x3a0] ;  /* 0x0000e800ff18bb82 */ /* 0x000f220000000a00 */
[----:B------:R-:W-:-:S02]  /*0aa0*/  @!P3 MOV R2, R74 ;  /* 0x0000004a0002b202 */ /* 0x000fc40000000f00 */
[----:B------:R-:W-:Y:S01]  /*0ab0*/  @!P3 MOV R3, R73 ;  /* 0x000000490003b202 */ /* 0x000fe20000000f00 */
[----:B---3--:R-:W-:Y:S01]  /*0ac0*/  IMAD.WIDE R32, R61, 0x8, R32 ;  /* 0x000000083d207825 */ /* 0x008fe200078e0220 */
[----:B------:R-:W-:-:S03]  /*0ad0*/  @!P2 IADD3.X R19, PT, PT, R8, R19, RZ, P6, !PT ;  /* 0x000000130813a210 */ /* 0x000fc600037fe4ff */
[----:B------:R-:W-:Y:S01]  /*0ae0*/  @!P3 IMAD.WIDE.U32 R12, R6, R12, R2 ;  /* 0x0000000c060cb225 */ /* 0x000fe200078e0002 */
[----:B------:R-:W-:Y:S01]  /*0af0*/  MOV R3, RZ ;  /* 0x000000ff00037202 */ /* 0x000fe20000000f00 */
[----:B------:R-:W3:Y:S01]  /*0b00*/  @!P0 LDC.64 R10, c[0x0][0x3f8] ;  /* 0x0000fe00ff0a8b82 */ /* 0x000ee20000000a00 */
[----:B------:R-:W-:Y:S01]  /*0b10*/  MOV R2, RZ ;  /* 0x000000ff00027202 */ /* 0x000fe20000000f00 */
[----:B------:R-:W4:Y:S05]  /*0b20*/  LDG.E.64 R32, desc[UR8][R32.64] ;  /* 0x0000000820207981 */ /* 0x000f2a000c1e1b00 */
[----:B------:R-:W5:Y:S01]  /*0b30*/  @!P4 LDG.E.64 R2, desc[UR8][R28.64] ;  /* 0x000000081c02c981 */ /* 0x000f62000c1e1b00 */
[----:B------:R-:W-:Y:S01]  /*0b40*/  ISETP.GE.U32.AND P4, PT, R70, UR16, PT ;  /* 0x0000001046007c0c */ /* 0x000fe2000bf86070 */
[----:B------:R-:W4:Y:S03]  /*0b50*/  @!P3 LDC.64 R22, c[0x0][0x398] ;  /* 0x0000e600ff16bb82 */ /* 0x000f260000000a00 */
[----:B------:R-:W-:-:S02]  /*0b60*/  ISETP.GE.AND.EX P4, PT, R53, UR17, PT, P4 ;  /* 0x0000001135007c0c */ /* 0x000fc4000bf86340 */
[----:B------:R-:W-:Y:S02]  /*0b70*/  CS2R R6, SRZ ;  /* 0x0000000000067805 */ /* 0x000fe4000001ff00 */
[----:B------:R-:W-:Y:S02]  /*0b80*/  CS2R R8, SRZ ;  /* 0x0000000000087805 */ /* 0x000fe4000001ff00 */
[----:B------:R-:W-:Y:S02]  /*0b90*/  IADD3 R45, PT, PT, R70, 0x70, RZ ;  /* 0x00000070462d7810 */ /* 0x000fe40007ffe0ff */
[----:B0-----:R-:W-:Y:S01]  /*0ba0*/  @!P1 IADD3 R16, P6, PT, R37, R16, RZ ;  /* 0x0000001025109210 */ /* 0x001fe20007fde0ff */
[----:B--2---:R-:W0:Y:S01]  /*0bb0*/  @!P0 LDC.64 R26, c[0x0][0x3a0] ;  /* 0x0000e800ff1a8b82 */ /* 0x004e220000000a00 */
[----:B------:R2:W5:Y:S01]  /*0bc0*/  @!P5 LDG.E.64 R6, desc[UR8][R20.64] ;  /* 0x000000081406d981 */ /* 0x000562000c1e1b00 */
[----:B------:R-:W-:-:S03]  /*0bd0*/  SHF.R.S32.HI R41, RZ, 0x1f, R45 ;  /* 0x0000001fff297819 */ /* 0x000fc6000001142d */
[----:B------:R1:W5:Y:S01]  /*0be0*/  @!P5 LDG.E.64 R8, desc[UR8][R14.64] ;  /* 0x000000080e08d981 */ /* 0x000362000c1e1b00 */
[----:B------:R-:W-:Y:S02]  /*0bf0*/  ISETP.GE.U32.AND P5, PT, R45, UR16, PT ;  /* 0x000000102d007c0c */ /* 0x000fe4000bfa6070 */
[----:B------:R-:W-:Y:S02]  /*0c00*/  @!P1 IADD3.X R17, PT, PT, R36, R17, RZ, P6, !PT ;  /* 0x0000001124119210 */ /* 0x000fe400037fe4ff */
[----:B------:R-:W-:Y:S01]  /*0c10*/  @!P3 IADD3 R13, PT, PT, R13, R39, RZ ;  /* 0x000000270d0db210 */ /* 0x000fe20007ffe0ff */
[----:B--2---:R-:W2:Y:S01]  /*0c20*/  @!P4 LDC.64 R20, c[0x0][0x3f8] ;  /* 0x0000fe00ff14cb82 */ /* 0x004ea20000000a00 */
[----:B-1----:R-:W-:Y:S02]  /*0c30*/  @!P1 IADD3 R42, P6, PT, R37, R42, RZ ;  /* 0x0000002a252a9210 */ /* 0x002fe40007fde0ff */
[----:B------:R-:W-:Y:S02]  /*0c40*/  ISETP.GE.AND.EX P5, PT, R41, UR17, PT, P5 ;  /* 0x0000001129007c0c */ /* 0x000fe4000bfa6350 */
[----:B------:R-:W-:Y:S01]  /*0c50*/  @!P3 SHF.L.U32 R15, R12, 0x2, RZ ;  /* 0x000000020c0fb819 */ /* 0x000fe200000006ff */
[----:B---3--:R-:W-:Y:S01]  /*0c60*/  @!P0 IMAD R31, R31, R10, RZ ;  /* 0x0000000a1f1f8224 */ /* 0x008fe200078e02ff */
[----:B------:R-:W-:Y:S01]  /*0c70*/  @!P1 IADD3.X R43, PT, PT, R36, R43, RZ, P6, !PT ;  /* 0x0000002b242b9210 */ /* 0x000fe200037fe4ff */
[----:B------:R-:W1:Y:S01]  /*0c80*/  @!P0 LDC.64 R28, c[0x0][0x398] ;  /* 0x0000e600ff1c8b82 */ /* 0x000e620000000a00 */
[----:B------:R-:W-:-:S02]  /*0c90*/  @!P3 SHF.L.U64.HI R14, R12, 0x2, R13 ;  /* 0x000000020c0eb819 */ /* 0x000fc4000001020d */
[C---:B----4-:R-:W-:Y:S02]  /*0ca0*/  @!P3 IADD3 R24, P6, PT, R15.reuse, R24, RZ ;  /* 0x000000180f18b210 */ /* 0x050fe40007fde0ff */
[----:B------:R-:W-:Y:S02]  /*0cb0*/  @!P0 MOV R12, R74 ;  /* 0x0000004a000c8202 */ /* 0x000fe40000000f00 */
[----:B------:R-:W-:Y:S01]  /*0cc0*/  @!P0 MOV R13, R73 ;  /* 0x00000049000d8202 */ /* 0x000fe20000000f00 */
[----:B------:R-:W-:Y:S01]  /*0cd0*/  @!P0 IMAD R31, R30, R11, R31 ;  /* 0x0000000b1e1f8224 */ /* 0x000fe200078e021f */
[----:B------:R-:W-:Y:S01]  /*0ce0*/  @!P3 IADD3.X R25, PT, PT, R14, R25, RZ, P6, !PT ;  /* 0x000000190e19b210 */ /* 0x000fe200037fe4ff */
[----:B------:R-:W3:Y:S01]  /*0cf0*/  @!P4 LDC.64 R38, c[0x0][0x398] ;  /* 0x0000e600ff26cb82 */ /* 0x000ee20000000a00 */
[----:B------:R-:W-:Y:S01]  /*0d00*/  @!P3 IADD3 R22, P6, PT, R15, R22, RZ ;  /* 0x000000160f16b210 */ /* 0x000fe20007fde0ff */
[----:B------:R-:W-:-:S03]  /*0d10*/  @!P0 IMAD.WIDE.U32 R10, R30, R10, R12 ;  /* 0x0000000a1e0a8225 */ /* 0x000fc600078e000c */
[----:B------:R-:W-:Y:S02]  /*0d20*/  @!P3 IADD3.X R23, PT, PT, R14, R23, RZ, P6, !PT ;  /* 0x000000170e17b210 */ /* 0x000fe400037fe4ff */
[----:B------:R-:W-:Y:S01]  /*0d30*/  @!P0 IADD3 R11, PT, PT, R11, R31, RZ ;  /* 0x0000001f0b0b8210 */ /* 0x000fe20007ffe0ff */
[----:B------:R-:W4:Y:S01]  /*0d40*/  @!P5 LDC.64 R14, c[0x0][0x3f8] ;  /* 0x0000fe00ff0edb82 */ /* 0x000f220000000a00 */
[----:B------:R-:W-:Y:S02]  /*0d50*/  CS2R R12, SRZ ;  /* 0x00000000000c7805 */ /* 0x000fe4000001ff00 */
[C---:B------:R-:W-:Y:S02]  /*0d60*/  @!P0 SHF.L.U32 R37, R10.reuse, 0x2, RZ ;  /* 0x000000020a258819 */ /* 0x040fe400000006ff */
[----:B------:R-:W-:Y:S02]  /*0d70*/  @!P0 SHF.L.U64.HI R36, R10, 0x2, R11 ;  /* 0x000000020a248819 */ /* 0x000fe4000001020b */
[----:B------:R-:W-:Y:S01]  /*0d80*/  CS2R R10, SRZ ;  /* 0x00000000000a7805 */ /* 0x000fe2000001ff00 */
[----:B--2---:R-:W-:Y:S01]  /*0d90*/  @!P4 IMAD R40, R53, R20, RZ ;  /* 0x000000143528c224 */ /* 0x004fe200078e02ff */
[----:B------:R2:W5:Y:S01]  /*0da0*/  @!P2 LDG.E.64 R12, desc[UR8][R18.64] ;  /* 0x00000008120ca981 */ /* 0x000562000c1e1b00 */
[----:B------:R-:W3:Y:S03]  /*0db0*/  @!P4 LDC.64 R30, c[0x0][0x3a0] ;  /* 0x0000e800ff1ecb82 */ /* 0x000ee60000000a00 */
[----:B------:R0:W5:Y:S01]  /*0dc0*/  @!P2 LDG.E.64 R10, desc[UR8][R34.64] ;  /* 0x00000008220aa981 */ /* 0x000162000c1e1b00 */
[----:B------:R-:W-:Y:S01]  /*0dd0*/  ISETP.NE.AND P2, PT, RZ, UR12, PT ;  /* 0x0000000cff007c0c */ /* 0x000fe2000bf45270 */
[----:B------:R-:W-:Y:S01]  /*0de0*/  @!P4 IMAD R47, R70, R21, R40 ;  /* 0x00000015462fc224 */ /* 0x000fe200078e0228 */
[----:B--2---:R-:W-:-:S02]  /*0df0*/  @!P4 MOV R18, R74 ;  /* 0x0000004a0012c202 */ /* 0x004fc40000000f00 */
[----:B------:R-:W-:Y:S02]  /*0e00*/  @!P4 MOV R19, R73 ;  /* 0x000000490013c202 */ /* 0x000fe40000000f00 */
[C---:B0-----:R-:W-:Y:S01]  /*0e10*/  @!P0 IADD3 R26, P6, PT, R37.reuse, R26, RZ ;  /* 0x0000001a251a8210 */ /* 0x041fe20007fde0ff */
[----:B------:R-:W0:Y:S01]  /*0e20*/  @!P5 LDC.64 R34, c[0x0][0x3a0] ;  /* 0x0000e800ff22db82 */ /* 0x000e220000000a00 */
[----:B------:R-:W-:Y:S02]  /*0e30*/  @!P4 IMAD.WIDE.U32 R20, R70, R20, R18 ;  /* 0x000000144614c225 */ /* 0x000fe400078e0012 */
[C---:B------:R-:W-:Y:S02]  /*0e40*/  @!P0 IADD3.X R27, PT, PT, R36.reuse, R27, RZ, P6, !PT ;  /* 0x0000001b241b8210 */ /* 0x040fe400037fe4ff */
[----:B-1----:R-:W-:Y:S02]  /*0e50*/  @!P0 IADD3 R28, P6, PT, R37, R28, RZ ;  /* 0x0000001c251c8210 */ /* 0x002fe40007fde0ff */
[----:B------:R-:W-:Y:S01]  /*0e60*/  @!P4 IADD3 R21, PT, PT, R21, R47, RZ ;  /* 0x0000002f1515c210 */ /* 0x000fe20007ffe0ff */
[----:B----4-:R-:W-:Y:S01]  /*0e70*/  @!P5 IMAD R40, R41, R14, RZ ;  /* 0x0000000e2928d224 */ /* 0x010fe200078e02ff */
[----:B------:R-:W-:Y:S01]  /*0e80*/  @!P0 IADD3.X R29, PT, PT, R36, R29, RZ, P6, !PT ;  /* 0x0000001d241d8210 */ /* 0x000fe200037fe4ff */
[----:B------:R-:W1:Y:S01]  /*0e90*/  @P2 LDC.64 R18, c[0x0][0x3b0] ;  /* 0x0000ec00ff122b82 */ /* 0x000e620000000a00 */
[----:B------:R-:W-:-:S02]  /*0ea0*/  @!P4 SHF.L.U32 R47, R20, 0x2, RZ ;  /* 0x00000002142fc819 */ /* 0x000fc400000006ff */
[----:B------:R-:W-:Y:S01]  /*0eb0*/  @!P4 SHF.L.U64.HI R44, R20, 0x2, R21 ;  /* 0x00000002142cc819 */ /* 0x000fe20000010215 */
[----:B------:R-:W-:-:S04]  /*0ec0*/  @!P5 IMAD R15, R45, R15, R40 ;  /* 0x0000000f2d0fd224 */ /* 0x000fc800078e0228 */
[----:B------:R-:W2:Y:S01]  /*0ed0*/  @!P5 LDC.64 R36, c[0x0][0x398] ;  /* 0x0000e600ff24db82 */ /* 0x000ea20000000a00 */
[----:B------:R-:W-:Y:S02]  /*0ee0*/  @!P5 MOV R40, R74 ;  /* 0x0000004a0028d202 */ /* 0x000fe40000000f00 */
[----:B------:R-:W-:-:S05]  /*0ef0*/  @!P5 MOV R41, R73 ;  /* 0x000000490029d202 */ /* 0x000fca0000000f00 */
[----:B------:R-:W4:Y:S01]  /*0f00*/  LDC.64 R20, c[0x0][0x3a8] ;  /* 0x0000ea00ff147b82 */ /* 0x000f220000000a00 */
[----:B---3--:R-:W-:Y:S01]  /*0f10*/  @!P4 IADD3 R30, P6, PT, R47, R30, RZ ;  /* 0x0000001e2f1ec210 */ /* 0x008fe20007fde0ff */
[----:B------:R-:W-:-:S03]  /*0f20*/  @!P5 IMAD.WIDE.U32 R40, R45, R14, R40 ;  /* 0x0000000e2d28d225 */ /* 0x000fc600078e0028 */
[----:B------:R-:W-:Y:S01]  /*0f30*/  @!P4 IADD3.X R31, PT, PT, R44, R31, RZ, P6, !PT ;  /* 0x0000001f2c1fc210 */ /* 0x000fe200037fe4ff */
[----:B------:R-:W-:Y:S01]  /*0f40*/  IMAD R45, R71, 0x54, RZ ;  /* 0x00000054472d7824 */ /* 0x000fe200078e02ff */
[----:B------:R-:W-:Y:S02]  /*0f50*/  @!P4 IADD3 R38, P6, PT, R47, R38, RZ ;  /* 0x000000262f26c210 */ /* 0x000fe40007fde0ff */
[----:B------:R-:W-:Y:S02]  /*0f60*/  @!P5 IADD3 R41, PT, PT, R41, R15, RZ ;  /* 0x0000000f2929d210 */ /* 0x000fe40007ffe0ff */
[----:B------:R-:W-:Y:S02]  /*0f70*/  @!P5 SHF.L.U32 R15, R40, 0x2, RZ ;  /* 0x00000002280fd819 */ /* 0x000fe400000006ff */
[----:B------:R-:W-:Y:S02]  /*0f80*/  @!P4 IADD3.X R39, PT, PT, R44, R39, RZ, P6, !PT ;  /* 0x000000272c27c210 */ /* 0x000fe400037fe4ff */
[----:B------:R-:W-:-:S02]  /*0f90*/  @!P5 SHF.L.U64.HI R40, R40, 0x2, R41 ;  /* 0x000000022828d819 */ /* 0x000fc40000010229 */
[----:B0-----:R-:W-:Y:S02]  /*0fa0*/  @!P5 IADD3 R34, P6, PT, R15, R34, RZ ;  /* 0x000000220f22d210 */ /* 0x001fe40007fde0ff */
[----:B------:R-:W-:Y:S02]  /*0fb0*/  IADD3 R41, PT, PT, R45, R0, RZ ;  /* 0x000000002d297210 */ /* 0x000fe40007ffe0ff */
[----:B------:R-:W-:Y:S02]  /*0fc0*/  @!P5 IADD3.X R35, PT, PT, R40, R35, RZ, P6, !PT ;  /* 0x000000232823d210 */ /* 0x000fe400037fe4ff */
[----:B--2---:R-:W-:Y:S01]  /*0fd0*/  @!P5 IADD3 R36, P6, PT, R15, R36, RZ ;  /* 0x000000240f24d210 */ /* 0x004fe20007fde0ff */
[----:B-1----:R-:W-:-:S04]  /*0fe0*/  @P2 IMAD.WIDE R18, R41, 0x2, R18 ;  /* 0x0000000229122825 */ /* 0x002fc800078e0212 */
[----:B----4-:R-:W-:Y:S01]  /*0ff0*/  IMAD.WIDE R20, R41, 0x2, R20 ;  /* 0x0000000229147825 */ /* 0x010fe200078e0214 */
[----:B------:R-:W-:Y:S01]  /*1000*/  @!P5 IADD3.X R37, PT, PT, R40, R37, RZ, P6, !PT ;  /* 0x000000252825d210 */ /* 0x000fe200037fe4ff */
[----:B------:R-:W2:Y:S04]  /*1010*/  @P2 LDG.E.U16 R41, desc[UR8][R18.64+0x2] ;  /* 0x0000020812292981 */ /* 0x000ea8000c1e1500 */
[----:B------:R0:W3:Y:S04]  /*1020*/  @P2 LDG.E.U16 R40, desc[UR8][R18.64] ;  /* 0x0000000812282981 */ /* 0x0000e8000c1e1500 */
[----:B------:R-:W4:Y:S04]  /*1030*/  LDG.E.U16 R52, desc[UR8][R20.64] ;  /* 0x0000000814347981 */ /* 0x000f28000c1e1500 */
[----:B------:R1:W4:Y:S01]  /*1040*/  LDG.E.U16 R0, desc[UR8][R20.64+0x2] ;  /* 0x0000020814007981 */ /* 0x000322000c1e1500 */
[----:B0-----:R-:W-:-:S02]  /*1050*/  CS2R R18, SRZ ;  /* 0x0000000000127805 */ /* 0x001fc4000001ff00 */
[----:B------:R-:W-:-:S04]  /*1060*/  CS2R R48, SRZ ;  /* 0x0000000000307805 */ /* 0x000fc8000001ff00 */
[----:B------:R0:W5:Y:S01]  /*1070*/  @!P3 LDG.E.64 R18, desc[UR8][R24.64] ;  /* 0x000000081812b981 */ /* 0x000162000c1e1b00 */
[----:B-1----:R-:W-:-:S03]  /*1080*/  CS2R R20, SRZ ;  /* 0x0000000000147805 */ /* 0x002fc6000001ff00 */
[----:B------:R1:W5:Y:S04]  /*1090*/  @!P4 LDG.E.64 R48, desc[UR8][R30.64] ;  /* 0x000000081e30c981 */ /* 0x000368000c1e1b00 */
[----:B------:R1:W5:Y:S01]  /*10a0*/  @!P3 LDG.E.64 R20, desc[UR8][R22.64] ;  /* 0x000000081614b981 */ /* 0x000362000c1e1b00 */
[----:B0-----:R-:W-:Y:S02]  /*10b0*/  CS2R R24, SRZ ;  /* 0x0000000000187805 */ /* 0x001fe4000001ff00 */
[----:B-1----:R-:W-:-:S04]  /*10c0*/  CS2R R30, SRZ ;  /* 0x00000000001e7805 */ /* 0x002fc8000001ff00 */
[----:B------:R0:W5:Y:S01]  /*10d0*/  @!P0 LDG.E.64 R24, desc[UR8][R28.64] ;  /* 0x000000081c188981 */ /* 0x000162000c1e1b00 */
[----:B------:R-:W-:-:S03]  /*10e0*/  CS2R R22, SRZ ;  /* 0x0000000000167805 */ /* 0x000fc6000001ff00 */
[----:B------:R-:W5:Y:S04]  /*10f0*/  @!P4 LDG.E.64 R30, desc[UR8][R38.64] ;  /* 0x00000008261ec981 */ /* 0x000f68000c1e1b00 */
[----:B------:R1:W5:Y:S01]  /*1100*/  @!P0 LDG.E.64 R22, desc[UR8][R26.64] ;  /* 0x000000081a168981 */ /* 0x000362000c1e1b00 */
[----:B0-----:R-:W-:-:S06]  /*1110*/  CS2R R28, SRZ ;  /* 0x00000000001c7805 */ /* 0x001fcc000001ff00 */
[----:B------:R-:W5:Y:S01]  /*1120*/  @!P5 LDG.E.64 R28, desc[UR8][R36.64] ;  /* 0x00000008241cd981 */ /* 0x000f62000c1e1b00 */
[----:B-1----:R-:W-:-:S06]  /*1130*/  CS2R R26, SRZ ;  /* 0x00000000001a7805 */ /* 0x002fcc000001ff00 */
[----:B------:R-:W5:Y:S01]  /*1140*/  @!P5 LDG.E.64 R26, desc[UR8][R34.64] ;  /* 0x00000008221ad981 */ /* 0x000f62000c1e1b00 */
[----:B------:R-:W-:-:S06]  /*1150*/  CS2R R14, SRZ ;  /* 0x00000000000e7805 */ /* 0x000fcc000001ff00 */
[----:B------:R0:W5:Y:S02]  /*1160*/  @!P1 LDG.E.64 R14, desc[UR8][R16.64] ;  /* 0x00000008100e9981 */ /* 0x000164000c1e1b00 */
[----:B0-----:R-:W-:-:S06]  /*1170*/  CS2R R16, SRZ ;  /* 0x0000000000107805 */ /* 0x001fcc000001ff00 */
[----:B------:R0:W5:Y:S01]  /*1180*/  @!P1 LDG.E.64 R16, desc[UR8][R42.64] ;  /* 0x000000082a109981 */ /* 0x000162000c1e1b00 */
[----:B------:R-:W-:Y:S01]  /*1190*/  UISETP.NE.AND UP1, UPT, UR12, URZ, UPT ;  /* 0x000000ff0c00728c */ /* 0x000fe2000bf25270 */
        /* <DEDUP_REMOVED lines=9> */
[----:B------:R-:W-:Y:S02]  /*1230*/  MOV R60, RZ ;  /* 0x000000ff003c7202 */ /* 0x000fe40000000f00 */
[----:B------:R-:W-:Y:S01]  /*1240*/  MOV R59, RZ ;  /* 0x000000ff003b7202 */ /* 0x000fe20000000f00 */
[----:B------:R-:W-:Y:S01]  /*1250*/  UMOV UR10, 0x3f800000 ;  /* 0x3f800000000a7882 */ /* 0x000fe20000000000 */
[----:B-1----:R-:W-:-:S13]  /*1260*/  @P1 R2UR UR6, R32 ;  /* 0x00000000200612ca */ /* 0x002fda00000e0000 */
[----:B------:R-:W-:Y:S01]  /*1270*/  @UP0 UMOV UR10, UR6 ;  /* 0x00000006000a0c82 */ /* 0x000fe20008000000 */
[----:B--2---:R-:W-:Y:S02]  /*1280*/  @P2 SHF.L.U32 R59, R41, 0x10, RZ ;  /* 0x00000010293b2819 */ /* 0x004fe400000006ff */
[----:B---3--:R-:W-:Y:S02]  /*1290*/  @P2 SHF.L.U32 R60, R40, 0x10, RZ ;  /* 0x00000010283c2819 */ /* 0x008fe400000006ff */
[----:B----4-:R-:W-:Y:S02]  /*12a0*/  SHF.L.U32 R52, R52, 0x10, RZ ;  /* 0x0000001034347819 */ /* 0x010fe400000006ff */
[----:B------:R-:W-:Y:S01]  /*12b0*/  SHF.L.U32 R0, R0, 0x10, RZ ;  /* 0x0000001000007819 */ /* 0x000fe200000006ff */
[----:B0-----:R-:W-:Y:S06]  /*12c0*/  BRA.U UP1, `(.L_x_1492) ;  /* 0x0000000501c47547 */ /* 0x001fec000b800000 */
[----:B-----5:R-:W-:Y:S01]  /*12d0*/  FADD.FTZ R33, R48, -UR13 ;  /* 0x8000000d30217e21 */ /* 0x020fe20008010000 */
[----:B------:R-:W-:Y:S01]  /*12e0*/  FMUL.FTZ R34, R30, R52 ;  /* 0x000000341e227220 */ /* 0x000fe20000410000 */
[----:B------:R-:W-:Y:S01]  /*12f0*/  FADD.FTZ R32, R49, -UR13 ;  /* 0x8000000d31207e21 */ /* 0x000fe20008010000 */
[----:B------:R-:W-:Y:S01]  /*1300*/  FMUL.FTZ R35, R31, R0 ;  /* 0x000000001f237220 */ /* 0x000fe20000410000 */
[----:B------:R-:W-:Y:S01]  /*1310*/  FMUL.FTZ R33, R33, UR10 ;  /* 0x0000000a21217c20 */ /* 0x000fe20008410000 */
[----:B------:R-:W-:Y:S01]  /*1320*/  FADD.FTZ R38, R2, -UR13 ;  /* 0x8000000d02267e21 */ /* 0x000fe20008010000 */
[----:B------:R-:W-:Y:S01]  /*1330*/  FMUL.FTZ R32, R32, UR10 ;  /* 0x0000000a20207c20 */ /* 0x000fe20008410000 */
[----:B------:R-:W-:Y:S01]  /*1340*/  FADD.FTZ R36, RZ, R34 ;  /* 0x00000022ff247221 */ /* 0x000fe20000010000 */
[----:B------:R-:W-:Y:S01]  /*1350*/  FFMA.FTZ R37, R33, R34, RZ ;  /* 0x0000002221257223 */ /* 0x000fe200000100ff */
[----:B------:R-:W-:Y:S01]  /*1360*/  FFMA.FTZ R39, R30, R33, RZ ;  /* 0x000000211e277223 */ /* 0x000fe200000100ff */
[----:B------:R-:W-:Y:S01]  /*1370*/  FADD.FTZ R33, R3, -UR13 ;  /* 0x8000000d03217e21 */ /* 0x000fe20008010000 */
[----:B------:R-:W-:Y:S01]  /*1380*/  FMUL.FTZ R41, R4, R52 ;  /* 0x0000003404297220 */ /* 0x000fe20000410000 */
[----:B------:R-:W-:Y:S01]  /*1390*/  FMUL.FTZ R38, R38, UR10 ;  /* 0x0000000a26267c20 */ /* 0x000fe20008410000 */
[----:B------:R-:W-:Y:S01]  /*13a0*/  FADD.FTZ R36, R35, R36 ;  /* 0x0000002423247221 */ /* 0x000fe20000010000 */
[----:B------:R-:W-:Y:S01]  /*13b0*/  FFMA.FTZ R37, R32, R35, R37 ;  /* 0x0000002320257223 */ /* 0x000fe20000010025 */
[----:B------:R-:W-:Y:S01]  /*13c0*/  FMUL.FTZ R34, R33, UR10 ;  /* 0x0000000a21227c20 */ /* 0x000fe20008410000 */
[----:B------:R-:W-:Y:S01]  /*13d0*/  FADD.FTZ R35, R22, -UR13 ;  /* 0x8000000d16237e21 */ /* 0x000fe20008010000 */
[----:B------:R-:W-:Y:S01]  /*13e0*/  FADD.FTZ R36, R36, R41 ;  /* 0x0000002924247221 */ /* 0x000fe20000010000 */
[----:B------:R-:W-:Y:S01]  /*13f0*/  FFMA.FTZ R37, R38, R41, R37 ;  /* 0x0000002926257223 */ /* 0x000fe20000010025 */
[----:B------:R-:W-:Y:S01]  /*1400*/  FMUL.FTZ R33, R5, R0 ;  /* 0x0000000005217220 */ /* 0x000fe20000410000 */
[----:B------:R-:W-:Y:S01]  /*1410*/  FFMA.FTZ R39, R4, R38, R39 ;  /* 0x0000002604277223 */ /* 0x000fe20000010027 */
[----:B------:R-:W-:Y:S01]  /*1420*/  FFMA.FTZ R32, R31, R32, RZ ;  /* 0x000000201f207223 */ /* 0x000fe200000100ff */
[----:B------:R-:W-:Y:S01]  /*1430*/  FMUL.FTZ R41, R24, R52 ;  /* 0x0000003418297220 */ /* 0x000fe20000410000 */
[----:B------:R-:W-:Y:S01]  /*1440*/  FMUL.FTZ R38, R35, UR10 ;  /* 0x0000000a23267c20 */ /* 0x000fe20008410000 */
[----:B------:R-:W-:Y:S01]  /*1450*/  FADD.FTZ R36, R33, R36 ;  /* 0x0000002421247221 */ /* 0x000fe20000010000 */
[----:B------:R-:W-:Y:S01]  /*1460*/  FFMA.FTZ R37, R34, R33, R37 ;  /* 0x0000002122257223 */ /* 0x000fe20000010025 */
[----:B------:R-:W-:Y:S01]  /*1470*/  FADD.FTZ R33, R23, -UR13 ;  /* 0x8000000d17217e21 */ /* 0x000fe20008010000 */
[----:B------:R-:W-:Y:S01]  /*1480*/  FFMA.FTZ R32, R5, R34, R32 ;  /* 0x0000002205207223 */ /* 0x000fe20000010020 */
[----:B------:R-:W-:Y:S01]  /*1490*/  FFMA.FTZ R39, R24, R38, R39 ;  /* 0x0000002618277223 */ /* 0x000fe20000010027 */
[----:B------:R-:W-:Y:S01]  /*14a0*/  FADD.FTZ R35, R36, R41 ;  /* 0x0000002924237221 */ /* 0x000fe20000010000 */
[----:B------:R-:W-:Y:S01]  /*14b0*/  FMUL.FTZ R34, R25, R0 ;  /* 0x0000000019227220 */ /* 0x000fe20000410000 */
[----:B------:R-:W-:Y:S01]  /*14c0*/  FFMA.FTZ R38, R38, R41, R37 ;  /* 0x0000002926267223 */ /* 0x000fe20000010025 */
[----:B------:R-:W-:Y:S01]  /*14d0*/  FMUL.FTZ R33, R33, UR10 ;  /* 0x0000000a21217c20 */ /* 0x000fe20008410000 */
[----:B------:R-:W-:Y:S01]  /*14e0*/  FADD.FTZ R36, R6, -UR13 ;  /* 0x8000000d06247e21 */ /* 0x000fe20008010000 */
[----:B------:R-:W-:Y:S01]  /*14f0*/  FMUL.FTZ R40, R8, R52 ;  /* 0x0000003408287220 */ /* 0x000fe20000410000 */
[----:B------:R-:W-:Y:S01]  /*1500*/  FADD.FTZ R35, R34, R35 ;  /* 0x0000002322237221 */ /* 0x000fe20000010000 */
[----:B------:R-:W-:Y:S01]  /*1510*/  FFMA.FTZ R32, R25, R33, R32 ;  /* 0x0000002119207223 */ /* 0x000fe20000010020 */
[----:B------:R-:W-:Y:S01]  /*1520*/  FFMA.FTZ R38, R33, R34, R38 ;  /* 0x0000002221267223 */ /* 0x000fe20000010026 */
[----:B------:R-:W-:Y:S01]  /*1530*/  FMUL.FTZ R37, R36, UR10 ;  /* 0x0000000a24257c20 */ /* 0x000fe20008410000 */
[----:B------:R-:W-:Y:S01]  /*1540*/  FADD.FTZ R33, R7, -UR13 ;  /* 0x8000000d07217e21 */ /* 0x000fe20008010000 */
        /* <DEDUP_REMOVED lines=9> */
[----:B------:R-:W-:Y:S01]  /*15e0*/  FFMA.FTZ R38, R33, R34, R38 ;  /* 0x0000002221267223 */ /* 0x000fe20000010026 */
[----:B------:R-:W-:Y:S01]  /*15f0*/  FMUL.FTZ R37, R36, UR10 ;  /* 0x0000000a24257c20 */ /* 0x000fe20008410000 */
[----:B------:R-:W-:Y:S01]  /*1600*/  FADD.FTZ R33, R11, -UR13 ;  /* 0x8000000d0b217e21 */ /* 0x000fe20008010000 */
[----:B------:R-:W-:Y:S01]  /*1610*/  FADD.FTZ R35, R35, R40 ;  /* 0x0000002823237221 */ /* 0x000fe20000010000 */
[----:B------:R-:W-:Y:S01]  /*1620*/  FMUL.FTZ R34, R13, R0 ;  /* 0x000000000d227220 */ /* 0x000fe20000410000 */
[----:B------:R-:W-:Y:S01]  /*1630*/  FFMA.FTZ R38, R37, R40, R38 ;  /* 0x0000002825267223 */ /* 0x000fe20000010026 */
[----:B------:R-:W-:Y:S01]  /*1640*/  FADD.FTZ R36, R14, -UR13 ;  /* 0x8000000d0e247e21 */ /* 0x000fe20008010000 */
[----:B------:R-:W-:Y:S01]  /*1650*/  FMUL.FTZ R33, R33, UR10 ;  /* 0x0000000a21217c20 */ /* 0x000fe20008410000 */
[----:B------:R-:W-:Y:S01]  /*1660*/  FMUL.FTZ R40, R16, R52 ;  /* 0x0000003410287220 */ /* 0x000fe20000410000 */
[----:B------:R-:W-:Y:S01]  /*1670*/  FADD.FTZ R35, R34, R35 ;  /* 0x0000002322237221 */ /* 0x000fe20000010000 */
[----:B------:R-:W-:Y:S01]  /*1680*/  FFMA.FTZ R39, R12, R37, R39 ;  /* 0x000000250c277223 */ /* 0x000fe20000010027 */
[----:B------:R-:W-:Y:S01]  /*1690*/  FMUL.FTZ R37, R36, UR10 ;  /* 0x0000000a24257c20 */ /* 0x000fe20008410000 */
[----:B------:R-:W-:Y:S01]  /*16a0*/  FFMA.FTZ R32, R13, R33, R32 ;  /* 0x000000210d207223 */ /* 0x000fe20000010020 */
[----:B------:R-:W-:Y:S01]  /*16b0*/  FFMA.FTZ R38, R33, R34, R38 ;  /* 0x0000002221267223 */ /* 0x000fe20000010026 */
        /* <DEDUP_REMOVED lines=11> */
[----:B------:R-:W-:Y:S01]  /*1770*/  FADD.FTZ R42, R35, R40 ;  /* 0x00000028232a7221 */ /* 0x000fe20000010000 */
[----:B------:R-:W-:Y:S01]  /*1780*/  FFMA.FTZ R34, R17, R33, R32 ;  /* 0x0000002111227223 */ /* 0x000fe20000010020 */
[----:B------:R-:W-:Y:S01]  /*1790*/  FADD.FTZ R36, R19, -UR13 ;  /* 0x8000000d13247e21 */ /* 0x000fe20008010000 */
[----:B------:R-:W-:Y:S01]  /*17a0*/  FADD.FTZ R35, RZ, R30 ;  /* 0x0000001eff237221 */ /* 0x000fe20000010000 */
[----:B------:R-:W-:Y:S01]  /*17b0*/  FADD.FTZ R32, RZ, R31 ;  /* 0x0000001fff207221 */ /* 0x000fe20000010000 */
[----:B------:R-:W-:Y:S01]  /*17c0*/  FFMA.FTZ R33, R20, R37, R39 ;  /* 0x0000002514217223 */ /* 0x000fe20000010027 */
[----:B------:R-:W-:Y:S01]  /*17d0*/  FFMA.FTZ R39, R37, R40, R38 ;  /* 0x0000002825277223 */ /* 0x000fe20000010026 */
[----:B------:R-:W-:Y:S01]  /*17e0*/  FMUL.FTZ R36, R36, UR10 ;  /* 0x0000000a24247c20 */ /* 0x000fe20008410000 */
[----:B------:R-:W-:Y:S01]  /*17f0*/  FMUL.FTZ R37, R21, R0 ;  /* 0x0000000015257220 */ /* 0x000fe20000410000 */
[----:B------:R-:W-:Y:S01]  /*1800*/  FADD.FTZ R35, R4, R35 ;  /* 0x0000002304237221 */ /* 0x000fe20000010000 */
[----:B------:R-:W-:Y:S01]  /*1810*/  FADD.FTZ R32, R5, R32 ;  /* 0x0000002005207221 */ /* 0x000fe20000010000 */
[----:B------:R-:W-:Y:S01]  /*1820*/  FFMA.FTZ R34, R21, R36, R34 ;  /* 0x0000002415227223 */ /* 0x000fe20000010022 */
[----:B------:R-:W-:Y:S01]  /*1830*/  FFMA.FTZ R39, R36, R37, R39 ;  /* 0x0000002524277223 */ /* 0x000fe20000010027 */
[----:B------:R-:W-:Y:S01]  /*1840*/  FADD.FTZ R35, R24, R35 ;  /* 0x0000002318237221 */ /* 0x000fe20000010000 */
[----:B------:R-:W-:Y:S01]  /*1850*/  FADD.FTZ R36, R25, R32 ;  /* 0x0000002019247221 */ /* 0x000fe20000010000 */
[----:B------:R-:W-:Y:S01]  /*1860*/  FADD.FTZ R42, R37, R42 ;  /* 0x0000002a252a7221 */ /* 0x000fe20000010000 */
[----:B------:R-:W-:Y:S01]  /*1870*/  FADD.FTZ R37, R26, -UR13 ;  /* 0x8000000d1a257e21 */ /* 0x000fe20008010000 */
[----:B------:R-:W-:Y:S01]  /*1880*/  FADD.FTZ R35, R8, R35 ;  /* 0x0000002308237221 */ /* 0x000fe20000010000 */
[----:B------:R-:W-:Y:S01]  /*1890*/  FADD.FTZ R36, R9, R36 ;  /* 0x0000002409247221 */ /* 0x000fe20000010000 */
[----:B------:R-:W-:Y:S01]  /*18a0*/  FMUL.FTZ R41, R28, R52 ;  /* 0x000000341c297220 */ /* 0x000fe20000410000 */
[----:B------:R-:W-:Y:S01]  /*18b0*/  FMUL.FTZ R32, R37, UR10 ;  /* 0x0000000a25207c20 */ /* 0x000fe20008410000 */
[----:B------:R-:W-:Y:S01]  /*18c0*/  FADD.FTZ R35, R12, R35 ;  /* 0x000000230c237221 */ /* 0x000fe20000010000 */
[----:B------:R-:W-:Y:S01]  /*18d0*/  FADD.FTZ R36, R13, R36 ;  /* 0x000000240d247221 */ /* 0x000fe20000010000 */
[----:B------:R-:W-:Y:S01]  /*18e0*/  FADD.FTZ R37, R27, -UR13 ;  /* 0x8000000d1b257e21 */ /* 0x000fe20008010000 */
[----:B------:R-:W-:Y:S01]  /*18f0*/  FADD.FTZ R43, R42, R41 ;  /* 0x000000292a2b7221 */ /* 0x000fe20000010000 */
[----:B------:R-:W-:Y:S01]  /*1900*/  FADD.FTZ R35, R16, R35 ;  /* 0x0000002310237221 */ /* 0x000fe20000010000 */
[----:B------:R-:W-:Y:S01]  /*1910*/  FADD.FTZ R38, R17, R36 ;  /* 0x0000002411267221 */ /* 0x000fe20000010000 */
[----:B------:R-:W-:Y:S01]  /*1920*/  FMUL.FTZ R37, R37, UR10 ;  /* 0x0000000a25257c20 */ /* 0x000fe20008410000 */
[----:B------:R-:W-:Y:S01]  /*1930*/  FFMA.FTZ R42, R32, R41, R39 ;  /* 0x00000029202a7223 */ /* 0x000fe20000010027 */
[----:B------:R-:W-:Y:S01]  /*1940*/  FADD.FTZ R35, R20, R35 ;  /* 0x0000002314237221 */ /* 0x000fe20000010000 */
[----:B------:R-:W-:Y:S01]  /*1950*/  FMUL.FTZ R40, R29, R0 ;  /* 0x000000001d287220 */ /* 0x000fe20000410000 */
[----:B------:R-:W-:Y:S01]  /*1960*/  FADD.FTZ R38, R21, R38 ;  /* 0x0000002615267221 */ /* 0x000fe20000010000 */
[C---:B------:R-:W-:Y:S01]  /*1970*/  FFMA.FTZ R32, R28.reuse, R32, R33 ;  /* 0x000000201c207223 */ /* 0x040fe20000010021 */
[----:B------:R-:W-:Y:S01]  /*1980*/  FFMA.FTZ R33, R29, R37, R34 ;  /* 0x000000251d217223 */ /* 0x000fe20000010022 */
[----:B------:R-:W-:Y:S01]  /*1990*/  FADD.FTZ R34, R28, R35 ;  /* 0x000000231c227221 */ /* 0x000fe20000010000 */
[----:B------:R-:W-:Y:S01]  /*19a0*/  FADD.FTZ R36, R40, R43 ;  /* 0x0000002b28247221 */ /* 0x000fe20000010000 */
[----:B------:R-:W-:Y:S01]  /*19b0*/  FFMA.FTZ R39, R37, R40, R42 ;  /* 0x0000002825277223 */ /* 0x000fe2000001002a */
[----:B------:R-:W-:Y:S01]  /*19c0*/  FADD.FTZ R35, R29, R38 ;  /* 0x000000261d237221 */ /* 0x000fe20000010000 */
[----:B------:R-:W-:Y:S06]  /*19d0*/  BRA `(.L_x_1493) ;  /* 0x0000001000007947 */ /* 0x000fec0003800000 */
.L_x_1492:
[----:B-----5:R-:W-:Y:S01]  /*19e0*/  FADD.FTZ R33, R48, -UR13 ;  /* 0x8000000d30217e21 */ /* 0x020fe20008010000 */
[----:B------:R-:W-:Y:S01]  /*19f0*/  FADD.FTZ R32, R49, -UR13 ;  /* 0x8000000d31207e21 */ /* 0x000fe20008010000 */
[----:B------:R-:W-:Y:S01]  /*1a00*/  FADD.FTZ R45, R2, -UR13 ;  /* 0x8000000d022d7e21 */ /* 0x000fe20008010000 */
[----:B------:R-:W-:Y:S01]  /*1a10*/  FADD.FTZ R36, R3, -UR13 ;  /* 0x8000000d03247e21 */ /* 0x000fe20008010000 */
[----:B------:R-:W-:Y:S01]  /*1a20*/  FMUL.FTZ R33, R33, UR10 ;  /* 0x0000000a21217c20 */ /* 0x000fe20008410000 */
[----:B------:R-:W-:Y:S01]  /*1a30*/  FMUL.FTZ R32, R32, UR10 ;  /* 0x0000000a20207c20 */ /* 0x000fe20008410000 */
[----:B------:R-:W-:Y:S01]  /*1a40*/  FMUL.FTZ R45, R45, UR10 ;  /* 0x0000000a2d2d7c20 */ /* 0x000fe20008410000 */
[----:B------:R-:W-:Y:S01]  /*1a50*/  FMUL.FTZ R36, R36, UR10 ;  /* 0x0000000a24247c20 */ /* 0x000fe20008410000 */
[--C-:B------:R-:W-:Y:S01]  /*1a60*/  FFMA.FTZ R38, R52, R33, R60.reuse ;  /* 0x0000002134267223 */ /* 0x100fe2000001003c */
[--C-:B------:R-:W-:Y:S01]  /*1a70*/  FFMA.FTZ R37, R0, R32, R59.reuse ;  /* 0x0000002000257223 */ /* 0x100fe2000001003b */
[----:B------:R-:W-:Y:S01]  /*1a80*/  FFMA.FTZ R34, R52, R45, R60 ;  /* 0x0000002d34227223 */ /* 0x000fe2000001003c */
[----:B------:R-:W-:Y:S01]  /*1a90*/  FFMA.FTZ R35, R0, R36, R59 ;  /* 0x0000002400237223 */ /* 0x000fe2000001003b */
[----:B------:R-:W-:Y:S01]  /*1aa0*/  FMUL.FTZ R39, R38, -1.4426950216293334961 ;  /* 0xbfb8aa3b26277820 */ /* 0x000fe20000410000 */
[----:B------:R-:W-:Y:S01]  /*1ab0*/  FMUL.FTZ R40, R37, -1.4426950216293334961 ;  /* 0xbfb8aa3b25287820 */ /* 0x000fe20000410000 */
[----:B------:R-:W-:Y:S01]  /*1ac0*/  FMUL.FTZ R44, R34, -1.4426950216293334961 ;  /* 0xbfb8aa3b222c7820 */ /* 0x000fe20000410000 */
[----:B------:R-:W-:-:S03]  /*1ad0*/  FMUL.FTZ R46, R35, -1.4426950216293334961 ;  /* 0xbfb8aa3b232e7820 */ /* 0x000fc60000410000 */
[----:B------:R-:W0:Y:S08]  /*1ae0*/  MUFU.EX2 R39, R39 ;  /* 0x0000002700277308 */ /* 0x000e300000000800 */
[----:B------:R-:W1:Y:S08]  /*1af0*/  MUFU.EX2 R40, R40 ;  /* 0x0000002800287308 */ /* 0x000e700000000800 */
[----:B------:R-:W2:Y:S01]  /*1b00*/  MUFU.EX2 R44, R44 ;  /* 0x0000002c002c7308 */ /* 0x000ea20000000800 */
[----:B0-----:R-:W-:-:S07]  /*1b10*/  FADD.FTZ R39, R39, 1 ;  /* 0x3f80000027277421 */ /* 0x001fce0000010000 */
[----:B------:R-:W0:Y:S01]  /*1b20*/  MUFU.RCP R39, R39 ;  /* 0x0000002700277308 */ /* 0x000e220000001000 */
[----:B-1----:R-:W-:-:S07]  /*1b30*/  FADD.FTZ R42, R40, 1 ;  /* 0x3f800000282a7421 */ /* 0x002fce0000010000 */
[----:B------:R-:W1:Y:S01]  /*1b40*/  MUFU.RCP R42, R42 ;  /* 0x0000002a002a7308 */ /* 0x000e620000001000 */
[----:B--2---:R-:W-:-:S07]  /*1b50*/  FADD.FTZ R43, R44, 1 ;  /* 0x3f8000002c2b7421 */ /* 0x004fce0000010000 */
[----:B------:R-:W2:Y:S01]  /*1b60*/  MUFU.RCP R43, R43 ;  /* 0x0000002b002b7308 */ /* 0x000ea20000001000 */
[----:B0-----:R-:W-:Y:S01]  /*1b70*/  FADD.FTZ R41, -R39, 1 ;  /* 0x3f80000027297421 */ /* 0x001fe20000010100 */
[----:B------:R-:W-:-:S03]  /*1b80*/  FMUL.FTZ R39, R30, R39 ;  /* 0x000000271e277220 */ /* 0x000fc60000410000 */
[----:B------:R-:W-:-:S03]  /*1b90*/  FFMA.FTZ R38, R38, R41, 1 ;  /* 0x3f80000026267423 */ /* 0x000fc60000010029 */
[----:B------:R-:W0:Y:S01]  /*1ba0*/  MUFU.EX2 R46, R46 ;  /* 0x0000002e002e7308 */ /* 0x000e220000000800 */
[----:B-1----:R-:W-:Y:S01]  /*1bb0*/  FADD.FTZ R44, -R42, 1 ;  /* 0x3f8000002a2c7421 */ /* 0x002fe20000010100 */
[----:B------:R-:W-:-:S03]  /*1bc0*/  FMUL.FTZ R47, R31, R42 ;  /* 0x0000002a1f2f7220 */ /* 0x000fc60000410000 */
[----:B------:R-:W-:Y:S01]  /*1bd0*/  FFMA.FTZ R44, R37, R44, 1 ;  /* 0x3f800000252c7423 */ /* 0x000fe2000001002c */
[----:B------:R-:W-:Y:S01]  /*1be0*/  FADD.FTZ R37, R22, -UR13 ;  /* 0x8000000d16257e21 */ /* 0x000fe20008010000 */
[----:B--2---:R-:W-:Y:S02]  /*1bf0*/  FADD.FTZ R41, -R43, 1 ;  /* 0x3f8000002b297421 */ /* 0x004fe40000010100 */
[----:B------:R-:W-:Y:S01]  /*1c00*/  FMUL.FTZ R47, R47, R44 ;  /* 0x0000002c2f2f7220 */ /* 0x000fe20000410000 */
[----:B0-----:R-:W-:Y:S01]  /*1c10*/  FADD.FTZ R40, R46, 1 ;  /* 0x3f8000002e287421 */ /* 0x001fe20000010000 */
[----:B------:R-:W-:Y:S01]  /*1c20*/  FFMA.FTZ R46, R34, R41, 1 ;  /* 0x3f800000222e7423 */ /* 0x000fe20000010029 */
[----:B------:R-:W-:Y:S01]  /*1c30*/  FMUL.FTZ R41, R37, UR10 ;  /* 0x0000000a25297c20 */ /* 0x000fe20008410000 */
[----:B------:R-:W-:Y:S01]  /*1c40*/  FMUL.FTZ R34, R39, R38 ;  /* 0x0000002627227220 */ /* 0x000fe20000410000 */
[----:B------:R-:W-:Y:S01]  /*1c50*/  FADD.FTZ R38, R23, -UR13 ;  /* 0x8000000d17267e21 */ /* 0x000fe20008010000 */
[----:B------:R-:W-:Y:S01]  /*1c60*/  FMUL.FTZ R37, R4, R43 ;  /* 0x0000002b04257220 */ /* 0x000fe20000410000 */
[----:B------:R-:W0:Y:S01]  /*1c70*/  MUFU.RCP R40, R40 ;  /* 0x0000002800287308 */ /* 0x000e220000001000 */
[----:B------:R-:W-:Y:S01]  /*1c80*/  FFMA.FTZ R43, R52, R41, R60 ;  /* 0x00000029342b7223 */ /* 0x000fe2000001003c */
[----:B------:R-:W-:Y:S01]  /*1c90*/  FMUL.FTZ R38, R38, UR10 ;  /* 0x0000000a26267c20 */ /* 0x000fe20008410000 */
[----:B------:R-:W-:-:S02]  /*1ca0*/  FMUL.FTZ R44, R37, R46 ;  /* 0x0000002e252c7220 */ /* 0x000fc40000410000 */
[----:B------:R-:W-:Y:S01]  /*1cb0*/  FMUL.FTZ R76, R43, -1.4426950216293334961 ;  /* 0xbfb8aa3b2b4c7820 */ /* 0x000fe20000410000 */
[----:B------:R-:W-:-:S03]  /*1cc0*/  FFMA.FTZ R50, R0, R38, R59 ;  /* 0x0000002600327223 */ /* 0x000fc6000001003b */
[----:B------:R-:W1:Y:S01]  /*1cd0*/  MUFU.EX2 R39, R76 ;  /* 0x0000004c00277308 */ /* 0x000e620000000800 */
[----:B------:R-:W-:-:S07]  /*1ce0*/  FMUL.FTZ R77, R50, -1.4426950216293334961 ;  /* 0xbfb8aa3b324d7820 */ /* 0x000fce0000410000 */
[----:B------:R-:W2:Y:S01]  /*1cf0*/  MUFU.EX2 R46, R77 ;  /* 0x0000004d002e7308 */ /* 0x000ea20000000800 */
[----:B0-----:R-:W-:Y:S01]  /*1d00*/  FADD.FTZ R42, -R40, 1 ;  /* 0x3f800000282a7421 */ /* 0x001fe20000010100 */
[----:B------:R-:W-:-:S03]  /*1d10*/  FMUL.FTZ R40, R5, R40 ;  /* 0x0000002805287220 */ /* 0x000fc60000410000 */
[----:B------:R-:W-:Y:S01]  /*1d20*/  FFMA.FTZ R37, R35, R42, 1 ;  /* 0x3f80000023257423 */ /* 0x000fe2000001002a */
[----:B------:R-:W-:Y:S01]  /*1d30*/  FADD.FTZ R35, R6, -UR13 ;  /* 0x8000000d06237e21 */ /* 0x000fe20008010000 */
[----:B-1----:R-:W-:-:S03]  /*1d40*/  FADD.FTZ R39, R39, 1 ;  /* 0x3f80000027277421 */ /* 0x002fc60000010000 */
[----:B------:R-:W-:Y:S01]  /*1d50*/  FMUL.FTZ R35, R35, UR10 ;  /* 0x0000000a23237c20 */ /* 0x000fe20008410000 */
[----:B------:R-:W-:-:S03]  /*1d60*/  FMUL.FTZ R37, R40, R37 ;  /* 0x0000002528257220 */ /* 0x000fc60000410000 */
[----:B------:R-:W-:Y:S01]  /*1d70*/  FFMA.FTZ R42, R52, R35, R60 ;  /* 0x00000023342a7223 */ /* 0x000fe2000001003c */
[----:B------:R-:W0:Y:S01]  /*1d80*/  MUFU.RCP R39, R39 ;  /* 0x0000002700277308 */ /* 0x000e220000001000 */
[----:B--2---:R-:W-:Y:S02]  /*1d90*/  FADD.FTZ R46, R46, 1 ;  /* 0x3f8000002e2e7421 */ /* 0x004fe40000010000 */
[----:B------:R-:W-:-:S05]  /*1da0*/  FMUL.FTZ R51, R42, -1.4426950216293334961 ;  /* 0xbfb8aa3b2a337820 */ /* 0x000fca0000410000 */
[----:B------:R-:W1:Y:S08]  /*1db0*/  MUFU.RCP R46, R46 ;  /* 0x0000002e002e7308 */ /* 0x000e700000001000 */
[----:B------:R-:W2:Y:S01]  /*1dc0*/  MUFU.EX2 R51, R51 ;  /* 0x0000003300337308 */ /* 0x000ea20000000800 */
[----:B0-----:R-:W-:Y:S01]  /*1dd0*/  FADD.FTZ R40, -R39, 1 ;  /* 0x3f80000027287421 */ /* 0x001fe20000010100 */
[----:B------:R-:W-:-:S03]  /*1de0*/  FMUL.FTZ R39, R24, R39 ;  /* 0x0000002718277220 */ /* 0x000fc60000410000 */
[----:B------:R-:W-:Y:S01]  /*1df0*/  FFMA.FTZ R40, R43, R40, 1 ;  /* 0x3f8000002b287423 */ /* 0x000fe20000010028 */
[----:B-1----:R-:W-:-:S03]  /*1e00*/  FADD.FTZ R43, -R46, 1 ;  /* 0x3f8000002e2b7421 */ /* 0x002fc60000010100 */
[----:B------:R-:W-:Y:S01]  /*1e10*/  FMUL.FTZ R40, R39, R40 ;  /* 0x0000002827287220 */ /* 0x000fe20000410000 */
[----:B------:R-:W-:Y:S01]  /*1e20*/  FFMA.FTZ R50, R50, R43, 1 ;  /* 0x3f80000032327423 */ /* 0x000fe2000001002b */
[----:B--2---:R-:W-:Y:S01]  /*1e30*/  FADD.FTZ R76, R51, 1 ;  /* 0x3f800000334c7421 */ /* 0x004fe20000010000 */
[----:B------:R-:W-:Y:S01]  /*1e40*/  FMUL.FTZ R51, R25, R46 ;  /* 0x0000002e19337220 */ /* 0x000fe20000410000 */
[----:B------:R-:W-:Y:S02]  /*1e50*/  FMUL.FTZ R46, R52, R34 ;  /* 0x00000022342e7220 */ /* 0x000fe40000410000 */
[----:B------:R-:W0:Y:S01]  /*1e60*/  MUFU.RCP R43, R76 ;  /* 0x0000004c002b7308 */ /* 0x000e220000001000 */
[----:B------:R-:W-:Y:S01]  /*1e70*/  FMUL.FTZ R39, R51, R50 ;  /* 0x0000003233277220 */ /* 0x000fe20000410000 */
[----:B------:R-:W-:Y:S01]  /*1e80*/  FFMA.FTZ R77, R33, R46, RZ ;  /* 0x0000002e214d7223 */ /* 0x000fe200000100ff */
[----:B------:R-:W-:Y:S01]  /*1e90*/  FADD.FTZ R50, RZ, R46 ;  /* 0x0000002eff327221 */ /* 0x000fe20000010000 */
[----:B------:R-:W-:-:S04]  /*1ea0*/  FMUL.FTZ R51, R0, R47 ;  /* 0x0000002f00337220 */ /* 0x000fc80000410000 */
[----:B------:R-:W-:Y:S01]  /*1eb0*/  FFMA.FTZ R46, R32, R51, R77 ;  /* 0x00000033202e7223 */ /* 0x000fe2000001004d */
[----:B------:R-:W-:Y:S01]  /*1ec0*/  FADD.FTZ R50, R51, R50 ;  /* 0x0000003233327221 */ /* 0x000fe20000010000 */
[----:B------:R-:W-:-:S04]  /*1ed0*/  FMUL.FTZ R77, R52, R44 ;  /* 0x0000002c344d7220 */ /* 0x000fc80000410000 */
[----:B------:R-:W-:Y:S01]  /*1ee0*/  FADD.FTZ R50, R50, R77 ;  /* 0x0000004d32327221 */ /* 0x000fe20000010000 */
[----:B0-----:R-:W-:-:S04]  /*1ef0*/  FADD.FTZ R51, -R43, 1 ;  /* 0x3f8000002b337421 */ /* 0x001fc80000010100 */
[----:B------:R-:W-:Y:S01]  /*1f00*/  FFMA.FTZ R76, R42, R51, 1 ;  /* 0x3f8000002a4c7423 */ /* 0x000fe20000010033 */
[----:B------:R-:W-:Y:S01]  /*1f10*/  FFMA.FTZ R42, R33, R34, RZ ;  /* 0x00000022212a7223 */ /* 0x000fe200000100ff */
[----:B------:R-:W-:Y:S01]  /*1f20*/  FADD.FTZ R33, R7, -UR13 ;  /* 0x8000000d07217e21 */ /* 0x000fe20008010000 */
[----:B------:R-:W-:Y:S01]  /*1f30*/  FMUL.FTZ R51, R8, R43 ;  /* 0x0000002b08337220 */ /* 0x000fe20000410000 */
[----:B------:R-:W-:Y:S01]  /*1f40*/  FADD.FTZ R43, RZ, R34 ;  /* 0x00000022ff2b7221 */ /* 0x000fe20000010000 */
[----:B------:R-:W-:Y:S01]  /*1f50*/  FFMA.FTZ R42, R45, R44, R42 ;  /* 0x0000002c2d2a7223 */ /* 0x000fe2000001002a */
[----:B------:R-:W-:Y:S01]  /*1f60*/  FMUL.FTZ R33, R33, UR10 ;  /* 0x0000000a21217c20 */ /* 0x000fe20008410000 */
[----:B------:R-:W-:Y:S01]  /*1f70*/  FMUL.FTZ R34, R51, R76 ;  /* 0x0000004c33227220 */ /* 0x000fe20000410000 */
[----:B------:R-:W-:Y:S01]  /*1f80*/  FADD.FTZ R43, R43, R44 ;  /* 0x0000002c2b2b7221 */ /* 0x000fe20000010000 */
[----:B------:R-:W-:Y:S01]  /*1f90*/  FFMA.FTZ R51, R45, R77, R46 ;  /* 0x0000004d2d337223 */ /* 0x000fe2000001002e */
        /* <DEDUP_REMOVED lines=8> */
[----:B------:R-:W-:Y:S01]  /*2020*/  FFMA.FTZ R45, R32, R47, RZ ;  /* 0x0000002f202d7223 */ /* 0x000fe200000100ff */
[----:B------:R-:W-:Y:S01]  /*2030*/  FADD.FTZ R46, RZ, R47 ;  /* 0x0000002fff2e7221 */ /* 0x000fe20000010000 */
[----:B------:R-:W-:Y:S01]  /*2040*/  FADD.FTZ R47, R10, -UR13 ;  /* 0x8000000d0a2f7e21 */ /* 0x000fe20008010000 */
[----:B------:R-:W-:Y:S01]  /*2050*/  FMUL.FTZ R32, R44, R77 ;  /* 0x0000004d2c207220 */ /* 0x000fe20000410000 */
[-C--:B------:R-:W-:Y:S01]  /*2060*/  FFMA.FTZ R45, R36, R37.reuse, R45 ;  /* 0x00000025242d7223 */ /* 0x080fe2000001002d */
[----:B------:R-:W-:Y:S01]  /*2070*/  FADD.FTZ R46, R46, R37 ;  /* 0x000000252e2e7221 */ /* 0x000fe20000010000 */
[----:B------:R-:W-:Y:S01]  /*2080*/  FMUL.FTZ R44, R0, R37 ;  /* 0x00000025002c7220 */ /* 0x000fe20000410000 */
[----:B------:R-:W-:-:S03]  /*2090*/  FMUL.FTZ R37, R47, UR10 ;  /* 0x0000000a2f257c20 */ /* 0x000fc60008410000 */
[----:B------:R-:W-:Y:S01]  /*20a0*/  FFMA.FTZ R76, R36, R44, R51 ;  /* 0x0000002c244c7223 */ /* 0x000fe20000010033 */
[----:B------:R-:W-:Y:S01]  /*20b0*/  FFMA.FTZ R36, R52, R37, R60 ;  /* 0x0000002534247223 */ /* 0x000fe2000001003c */
[----:B------:R-:W-:-:S03]  /*20c0*/  FADD.FTZ R50, R44, R50 ;  /* 0x000000322c327221 */ /* 0x000fc60000010000 */
[----:B------:R-:W-:-:S06]  /*20d0*/  FMUL.FTZ R51, R36, -1.4426950216293334961 ;  /* 0xbfb8aa3b24337820 */ /* 0x000fcc0000410000 */
[----:B------:R-:W0:Y:S02]  /*20e0*/  MUFU.EX2 R51, R51 ;  /* 0x0000003300337308 */ /* 0x000e240000000800 */
[----:B0-----:R-:W-:Y:S01]  /*20f0*/  FADD.FTZ R77, R51, 1 ;  /* 0x3f800000334d7421 */ /* 0x001fe20000010000 */
[----:B------:R-:W-:-:S05]  /*2100*/  FADD.FTZ R51, R11, -UR13 ;  /* 0x8000000d0b337e21 */ /* 0x000fca0008010000 */
[----:B------:R-:W0:Y:S02]  /*2110*/  MUFU.RCP R47, R77 ;  /* 0x0000004d002f7308 */ /* 0x000e240000001000 */
[----:B0-----:R-:W-:-:S04]  /*2120*/  FADD.FTZ R44, -R47, 1 ;  /* 0x3f8000002f2c7421 */ /* 0x001fc80000010100 */
[----:B------:R-:W-:Y:S01]  /*2130*/  FFMA.FTZ R44, R36, R44, 1 ;  /* 0x3f800000242c7423 */ /* 0x000fe2000001002c */
[----:B------:R-:W-:Y:S01]  /*2140*/  FMUL.FTZ R36, R12, R47 ;  /* 0x0000002f0c247220 */ /* 0x000fe20000410000 */
[----:B------:R-:W-:Y:S01]  /*2150*/  FADD.FTZ R47, R43, R40 ;  /* 0x000000282b2f7221 */ /* 0x000fe20000010000 */
[----:B------:R-:W-:Y:S02]  /*2160*/  FMUL.FTZ R43, R52, R40 ;  /* 0x00000028342b7220 */ /* 0x000fe40000410000 */
[----:B------:R-:W-:Y:S01]  /*2170*/  FMUL.FTZ R36, R36, R44 ;  /* 0x0000002c24247220 */ /* 0x000fe20000410000 */
[----:B------:R-:W-:Y:S01]  /*2180*/  FFMA.FTZ R44, R41, R40, R42 ;  /* 0x00000028292c7223 */ /* 0x000fe2000001002a */
[----:B------:R-:W-:Y:S01]  /*2190*/  FMUL.FTZ R40, R51, UR10 ;  /* 0x0000000a33287c20 */ /* 0x000fe20008410000 */
[----:B------:R-:W-:Y:S01]  /*21a0*/  FFMA.FTZ R51, R41, R43, R76 ;  /* 0x0000002b29337223 */ /* 0x000fe2000001004c */
[----:B------:R-:W-:Y:S01]  /*21b0*/  FADD.FTZ R50, R50, R43 ;  /* 0x0000002b32327221 */ /* 0x000fe20000010000 */
[----:B------:R-:W-:Y:S01]  /*21c0*/  FFMA.FTZ R44, R35, R34, R44 ;  /* 0x00000022232c7223 */ /* 0x000fe2000001002c */
[----:B------:R-:W-:-:S03]  /*21d0*/  FFMA.FTZ R41, R0, R40, R59 ;  /* 0x0000002800297223 */ /* 0x000fc6000001003b */
[----:B------:R-:W-:Y:S01]  /*21e0*/  FFMA.FTZ R44, R37, R36, R44 ;  /* 0x00000024252c7223 */ /* 0x000fe2000001002c */
[----:B------:R-:W-:-:S06]  /*21f0*/  FMUL.FTZ R76, R41, -1.4426950216293334961 ;  /* 0xbfb8aa3b294c7820 */ /* 0x000fcc0000410000 */
[----:B------:R-:W0:Y:S02]  /*2200*/  MUFU.EX2 R76, R76 ;  /* 0x0000004c004c7308 */ /* 0x000e240000000800 */
[----:B0-----:R-:W-:Y:S01]  /*2210*/  FADD.FTZ R77, R76, 1 ;  /* 0x3f8000004c4d7421 */ /* 0x001fe20000010000 */
[----:B------:R-:W-:-:S05]  /*2220*/  FMUL.FTZ R76, R0, R39 ;  /* 0x00000027004c7220 */ /* 0x000fca0000410000 */
[----:B------:R-:W0:Y:S01]  /*2230*/  MUFU.RCP R42, R77 ;  /* 0x0000004d002a7308 */ /* 0x000e220000001000 */
[----:B------:R-:W-:Y:S01]  /*2240*/  FADD.FTZ R50, R76, R50 ;  /* 0x000000324c327221 */ /* 0x000fe20000010000 */
[----:B0-----:R-:W-:-:S04]  /*2250*/  FADD.FTZ R43, -R42, 1 ;  /* 0x3f8000002a2b7421 */ /* 0x001fc80000010100 */
[----:B------:R-:W-:Y:S01]  /*2260*/  FFMA.FTZ R43, R41, R43, 1 ;  /* 0x3f800000292b7423 */ /* 0x000fe2000001002b */
[----:B------:R-:W-:Y:S01]  /*2270*/  FMUL.FTZ R41, R13, R42 ;  /* 0x0000002a0d297220 */ /* 0x000fe20000410000 */
[----:B------:R-:W-:-:S03]  /*2280*/  FFMA.FTZ R42, R38, R39, R45 ;  /* 0x00000027262a7223 */ /* 0x000fc6000001002d */
[----:B------:R-:W-:Y:S01]  /*2290*/  FMUL.FTZ R41, R41, R43 ;  /* 0x0000002b29297220 */ /* 0x000fe20000410000 */
[----:B------:R-:W-:Y:S01]  /*22a0*/  FADD.FTZ R43, R46, R39 ;  /* 0x000000272e2b7221 */ /* 0x000fe20000010000 */
[----:B------:R-:W-:-:S04]  /*22b0*/  FADD.FTZ R46, R14, -UR13 ;  /* 0x8000000d0e2e7e21 */ /* 0x000fc80008010000 */
[----:B------:R-:W-:Y:S01]  /*22c0*/  FMUL.FTZ R39, R46, UR10 ;  /* 0x0000000a2e277c20 */ /* 0x000fe20008410000 */
[----:B------:R-:W-:-:S03]  /*22d0*/  FFMA.FTZ R46, R38, R76, R51 ;  /* 0x0000004c262e7223 */ /* 0x000fc60000010033 */
        /* <DEDUP_REMOVED lines=8> */
[----:B------:R-:W-:Y:S01]  /*2360*/  FADD.FTZ R45, R47, R34 ;  /* 0x000000222f2d7221 */ /* 0x000fe20000010000 */
[----:B------:R-:W-:Y:S02]  /*2370*/  FMUL.FTZ R47, R52, R34 ;  /* 0x00000022342f7220 */ /* 0x000fe40000410000 */
[----:B------:R-:W-:Y:S01]  /*2380*/  FMUL.FTZ R38, R38, R76 ;  /* 0x0000004c26267220 */ /* 0x000fe20000410000 */
[----:B------:R-:W-:Y:S01]  /*2390*/  FADD.FTZ R76, R15, -UR13 ;  /* 0x8000000d0f4c7e21 */ /* 0x000fe20008010000 */
[----:B------:R-:W-:Y:S01]  /*23a0*/  FADD.FTZ R50, R50, R47 ;  /* 0x0000002f32327221 */ /* 0x000fe20000010000 */
[----:B------:R-:W-:Y:S01]  /*23b0*/  FADD.FTZ R45, R45, R36 ;  /* 0x000000242d2d7221 */ /* 0x000fe20000010000 */
[----:B------:R-:W-:Y:S01]  /*23c0*/  FFMA.FTZ R44, R39, R38, R44 ;  /* 0x00000026272c7223 */ /* 0x000fe2000001002c */
[----:B------:R-:W-:Y:S01]  /*23d0*/  FMUL.FTZ R34, R76, UR10 ;  /* 0x0000000a4c227c20 */ /* 0x000fe20008410000 */
[----:B------:R-:W-:Y:S01]  /*23e0*/  FFMA.FTZ R76, R35, R47, R46 ;  /* 0x0000002f234c7223 */ /* 0x000fe2000001002e */
[----:B------:R-:W-:-:S02]  /*23f0*/  FADD.FTZ R45, R45, R38 ;  /* 0x000000262d2d7221 */ /* 0x000fc40000010000 */
[----:B------:R-:W-:-:S04]  /*2400*/  FFMA.FTZ R35, R0, R34, R59 ;  /* 0x0000002200237223 */ /* 0x000fc8000001003b */
[----:B------:R-:W-:-:S06]  /*2410*/  FMUL.FTZ R51, R35, -1.4426950216293334961 ;  /* 0xbfb8aa3b23337820 */ /* 0x000fcc0000410000 */
[----:B------:R-:W0:Y:S02]  /*2420*/  MUFU.EX2 R51, R51 ;  /* 0x0000003300337308 */ /* 0x000e240000000800 */
[----:B0-----:R-:W-:Y:S01]  /*2430*/  FADD.FTZ R77, R51, 1 ;  /* 0x3f800000334d7421 */ /* 0x001fe20000010000 */
[----:B------:R-:W-:-:S05]  /*2440*/  FMUL.FTZ R51, R0, R32 ;  /* 0x0000002000337220 */ /* 0x000fca0000410000 */
[----:B------:R0:W1:Y:S01]  /*2450*/  MUFU.RCP R46, R77 ;  /* 0x0000004d002e7308 */ /* 0x0000620000001000 */
[----:B------:R-:W-:Y:S01]  /*2460*/  FFMA.FTZ R76, R33, R51, R76 ;  /* 0x00000033214c7223 */ /* 0x000fe2000001004c */
[----:B------:R-:W-:Y:S01]  /*2470*/  FADD.FTZ R50, R51, R50 ;  /* 0x0000003233327221 */ /* 0x000fe20000010000 */
[----:B0-----:R-:W-:-:S04]  /*2480*/  FMUL.FTZ R77, R52, R36 ;  /* 0x00000024344d7220 */ /* 0x001fc80000410000 */
[----:B------:R-:W-:Y:S01]  /*2490*/  FADD.FTZ R50, R50, R77 ;  /* 0x0000004d32327221 */ /* 0x000fe20000010000 */
[----:B-1----:R-:W-:-:S04]  /*24a0*/  FADD.FTZ R47, -R46, 1 ;  /* 0x3f8000002e2f7421 */ /* 0x002fc80000010100 */
[----:B------:R-:W-:Y:S01]  /*24b0*/  FFMA.FTZ R47, R35, R47, 1 ;  /* 0x3f800000232f7423 */ /* 0x000fe2000001002f */
[----:B------:R-:W-:Y:S01]  /*24c0*/  FMUL.FTZ R35, R17, R46 ;  /* 0x0000002e11237220 */ /* 0x000fe20000410000 */
[----:B------:R-:W-:Y:S01]  /*24d0*/  FADD.FTZ R46, R43, R32 ;  /* 0x000000202b2e7221 */ /* 0x000fe20000010000 */
[----:B------:R-:W-:Y:S02]  /*24e0*/  FFMA.FTZ R43, R33, R32, R42 ;  /* 0x00000020212b7223 */ /* 0x000fe4000001002a */
[----:B------:R-:W-:Y:S01]  /*24f0*/  FMUL.FTZ R35, R35, R47 ;  /* 0x0000002f23237220 */ /* 0x000fe20000410000 */
[----:B------:R-:W-:Y:S01]  /*2500*/  FADD.FTZ R47, R18, -UR13 ;  /* 0x8000000d122f7e21 */ /* 0x000fe20008010000 */
[----:B------:R-:W-:Y:S01]  /*2510*/  FFMA.FTZ R43, R40, R41, R43 ;  /* 0x00000029282b7223 */ /* 0x000fe2000001002b */
[----:B------:R-:W-:Y:S02]  /*2520*/  FADD.FTZ R46, R46, R41 ;  /* 0x000000292e2e7221 */ /* 0x000fe40000010000 */
        /* <DEDUP_REMOVED lines=10> */
[----:B------:R-:W-:-:S03]  /*25d0*/  FADD.FTZ R51, R19, -UR13 ;  /* 0x8000000d13337e21 */ /* 0x000fc60008010000 */
[----:B------:R-:W-:Y:S01]  /*25e0*/  FFMA.FTZ R44, R47, R32, R44 ;  /* 0x000000202f2c7223 */ /* 0x000fe2000001002c */
[----:B------:R-:W-:Y:S01]  /*25f0*/  FMUL.FTZ R33, R51, UR10 ;  /* 0x0000000a33217c20 */ /* 0x000fe20008410000 */
[----:B------:R-:W-:Y:S01]  /*2600*/  FFMA.FTZ R51, R37, R77, R76 ;  /* 0x0000004d25337223 */ /* 0x000fe2000001004c */
[C---:B------:R-:W-:Y:S01]  /*2610*/  FMUL.FTZ R76, R0.reuse, R41 ;  /* 0x00000029004c7220 */ /* 0x040fe20000410000 */
[----:B------:R-:W-:Y:S01]  /*2620*/  FADD.FTZ R45, R45, R32 ;  /* 0x000000202d2d7221 */ /* 0x000fe20000010000 */
[----:B------:R-:W-:Y:S02]  /*2630*/  FFMA.FTZ R36, R0, R33, R59 ;  /* 0x0000002100247223 */ /* 0x000fe4000001003b */
[----:B------:R-:W-:Y:S02]  /*2640*/  FADD.FTZ R50, R76, R50 ;  /* 0x000000324c327221 */ /* 0x000fe40000010000 */
[----:B------:R-:W-:-:S06]  /*2650*/  FMUL.FTZ R37, R36, -1.4426950216293334961 ;  /* 0xbfb8aa3b24257820 */ /* 0x000fcc0000410000 */
[----:B------:R-:W0:Y:S02]  /*2660*/  MUFU.EX2 R37, R37 ;  /* 0x0000002500257308 */ /* 0x000e240000000800 */
[----:B0-----:R-:W-:-:S06]  /*2670*/  FADD.FTZ R42, R37, 1 ;  /* 0x3f800000252a7421 */ /* 0x001fcc0000010000 */
[----:B------:R-:W0:Y:S02]  /*2680*/  MUFU.RCP R42, R42 ;  /* 0x0000002a002a7308 */ /* 0x000e240000001000 */
[----:B0-----:R-:W-:-:S04]  /*2690*/  FADD.FTZ R77, -R42, 1 ;  /* 0x3f8000002a4d7421 */ /* 0x001fc80000010100 */
[----:B------:R-:W-:Y:S01]  /*26a0*/  FFMA.FTZ R77, R36, R77, 1 ;  /* 0x3f800000244d7423 */ /* 0x000fe2000001004d */
[----:B------:R-:W-:Y:S01]  /*26b0*/  FMUL.FTZ R36, R21, R42 ;  /* 0x0000002a15247220 */ /* 0x000fe20000410000 */
[----:B------:R-:W-:-:S03]  /*26c0*/  FFMA.FTZ R42, R40, R76, R51 ;  /* 0x0000004c282a7223 */ /* 0x000fc60000010033 */
[----:B------:R-:W-:Y:S01]  /*26d0*/  FMUL.FTZ R36, R36, R77 ;  /* 0x0000004d24247220 */ /* 0x000fe20000410000 */
        /* <DEDUP_REMOVED lines=10> */
[----:B------:R-:W-:-:S03]  /*2780*/  FMUL.FTZ R41, R52, R38 ;  /* 0x0000002634297220 */ /* 0x000fc60000410000 */
[----:B------:R-:W-:Y:S01]  /*2790*/  FMUL.FTZ R40, R40, R76 ;  /* 0x0000004c28287220 */ /* 0x000fe20000410000 */
[----:B------:R-:W-:Y:S01]  /*27a0*/  FADD.FTZ R76, R27, -UR13 ;  /* 0x8000000d1b4c7e21 */ /* 0x000fe20008010000 */
[----:B------:R-:W-:Y:S01]  /*27b0*/  FFMA.FTZ R39, R39, R41, R42 ;  /* 0x0000002927277223 */ /* 0x000fe2000001002a */
[----:B------:R-:W-:Y:S01]  /*27c0*/  FADD.FTZ R50, R50, R41 ;  /* 0x0000002932327221 */ /* 0x000fe20000010000 */
[----:B------:R-:W-:Y:S01]  /*27d0*/  FADD.FTZ R41, R46, R35 ;  /* 0x000000232e297221 */ /* 0x000fe20000010000 */
[----:B------:R-:W-:Y:S01]  /*27e0*/  FMUL.FTZ R38, R76, UR10 ;  /* 0x0000000a4c267c20 */ /* 0x000fe20008410000 */
[----:B------:R-:W-:-:S03]  /*27f0*/  FMUL.FTZ R46, R0, R35 ;  /* 0x00000023002e7220 */ /* 0x000fc60000410000 */
        /* <DEDUP_REMOVED lines=9> */
[C---:B------:R-:W-:Y:S01]  /*2890*/  FFMA.FTZ R42, R34.reuse, R35, R43 ;  /* 0x00000023222a7223 */ /* 0x040fe2000001002b */
[----:B------:R-:W-:Y:S01]  /*28a0*/  FFMA.FTZ R34, R34, R46, R39 ;  /* 0x0000002e22227223 */ /* 0x000fe20000010027 */
[----:B------:R-:W-:Y:S01]  /*28b0*/  FMUL.FTZ R39, R52, R32 ;  /* 0x0000002034277220 */ /* 0x000fe20000410000 */
[----:B------:R-:W-:Y:S01]  /*28c0*/  FMUL.FTZ R35, R76, R51 ;  /* 0x000000334c237220 */ /* 0x000fe20000410000 */
[----:B------:R-:W-:Y:S02]  /*28d0*/  FFMA.FTZ R32, R37, R40, R44 ;  /* 0x0000002825207223 */ /* 0x000fe4000001002c */
[----:B------:R-:W-:Y:S01]  /*28e0*/  FFMA.FTZ R46, R47, R39, R34 ;  /* 0x000000272f2e7223 */ /* 0x000fe20000010022 */
[----:B------:R-:W-:Y:S01]  /*28f0*/  FADD.FTZ R39, R50, R39 ;  /* 0x0000002732277221 */ /* 0x000fe20000010000 */
[C---:B------:R-:W-:Y:S01]  /*2900*/  FMUL.FTZ R34, R0.reuse, R36 ;  /* 0x0000002400227220 */ /* 0x040fe20000410000 */
[----:B------:R-:W-:-:S03]  /*2910*/  FMUL.FTZ R43, R0, R35 ;  /* 0x00000023002b7220 */ /* 0x000fc60000410000 */
[C---:B------:R-:W-:Y:S01]  /*2920*/  FFMA.FTZ R46, R33.reuse, R34, R46 ;  /* 0x00000022212e7223 */ /* 0x040fe2000001002e */
[----:B------:R-:W-:Y:S01]  /*2930*/  FADD.FTZ R39, R34, R39 ;  /* 0x0000002722277221 */ /* 0x000fe20000010000 */
[----:B------:R-:W-:Y:S01]  /*2940*/  FMUL.FTZ R34, R52, R40 ;  /* 0x0000002834227220 */ /* 0x000fe20000410000 */
[----:B------:R-:W-:Y:S01]  /*2950*/  FFMA.FTZ R33, R33, R36, R42 ;  /* 0x0000002421217223 */ /* 0x000fe2000001002a */
[----:B------:R-:W-:Y:S02]  /*2960*/  FADD.FTZ R42, R41, R36 ;  /* 0x00000024292a7221 */ /* 0x000fe40000010000 */
[----:B------:R-:W-:Y:S01]  /*2970*/  FFMA.FTZ R47, R37, R34, R46 ;  /* 0x00000022252f7223 */ /* 0x000fe2000001002e */
[----:B------:R-:W-:Y:S01]  /*2980*/  FADD.FTZ R34, R39, R34 ;  /* 0x0000002227227221 */ /* 0x000fe20000010000 */
[----:B------:R-:W-:Y:S01]  /*2990*/  FFMA.FTZ R33, R38, R35, R33 ;  /* 0x0000002326217223 */ /* 0x000fe20000010021 */
[----:B------:R-:W-:Y:S01]  /*29a0*/  FADD.FTZ R35, R42, R35 ;  /* 0x000000232a237221 */ /* 0x000fe20000010000 */
[----:B------:R-:W-:Y:S01]  /*29b0*/  FFMA.FTZ R39, R38, R43, R47 ;  /* 0x0000002b26277223 */ /* 0x000fe2000001002f */
[----:B------:R-:W-:Y:S01]  /*29c0*/  FADD.FTZ R36, R43, R34 ;  /* 0x000000222b247221 */ /* 0x000fe20000010000 */
[----:B------:R-:W-:-:S07]  /*29d0*/  FADD.FTZ R34, R45, R40 ;  /* 0x000000282d227221 */ /* 0x000fce0000010000 */
.L_x_1493:
[----:B------:R-:W-:Y:S01]  /*29e0*/  MOV R38, R36 ;  /* 0x0000002400267202 */ /* 0x000fe20000000f00 */
[----:B------:R-:W-:Y:S01]  /*29f0*/  STS.128 [R69], R32 ;  /* 0x0000002045007388 */ /* 0x000fe20000000c00 */
[C---:B------:R-:W-:Y:S01]  /*2a00*/  ISETP.GT.AND P1, PT, R55.reuse, 0x1e, PT ;  /* 0x0000001e3700780c */ /* 0x040fe20003f24270 */
[----:B------:R-:W-:Y:S01]  /*2a10*/  BSSY.RECONVERGENT B0, `(.L_x_1494) ;  /* 0x0000021000007945 */ /* 0x000fe20003800200 */
[C---:B------:R-:W-:Y:S01]  /*2a20*/  ISETP.GT.AND P6, PT, R55.reuse, 0xf, PT ;  /* 0x0000000f3700780c */ /* 0x040fe20003fc4270 */
[----:B------:R-:W0:Y:S01]  /*2a30*/  SHFL.DOWN PT, R36, R39, 0x1, 0x1f ;  /* 0x08201f0027247f89 */ /* 0x000e2200000e0000 */
[----:B------:R-:W-:Y:S02]  /*2a40*/  ISETP.GT.AND P5, PT, R55, 0x17, PT ;  /* 0x000000173700780c */ /* 0x000fe40003fa4270 */
[----:B------:R-:W-:Y:S01]  /*2a50*/  ISETP.NE.AND P3, PT, R58, RZ, PT ;  /* 0x000000ff3a00720c */ /* 0x000fe20003f65270 */
[----:B------:R-:W1:Y:S01]  /*2a60*/  SHFL.DOWN PT, R37, R38, 0x1, 0x1f ;  /* 0x08201f0026257f89 */ /* 0x000e6200000e0000 */
        /* <DEDUP_REMOVED lines=27> */
.L_x_1495:
[----:B------:R-:W-:Y:S05]  /*2c20*/  BSYNC.RECONVERGENT B0 ;  /* 0x0000000000007941 */ /* 0x000fea0003800200 */
.L_x_1494:
[----:B------:R-:W-:Y:S06]  /*2c30*/  BAR.SYNC.DEFER_BLOCKING 0x0 ;  /* 0x0000000000007b1d */ /* 0x000fec0000010000 */
[----:B------:R-:W-:Y:S04]  /*2c40*/  BSSY.RECONVERGENT B0, `(.L_x_1496) ;  /* 0x0000037000007945 */ /* 0x000fe80003800200 */
[----:B------:R-:W-:Y:S05]  /*2c50*/  @P3 BRA `(.L_x_1497) ;  /* 0x0000000000d43947 */ /* 0x000fea0003800000 */
[----:B------:R-:W4:Y:S01]  /*2c60*/  S2UR UR7, SR_CgaCtaId ;  /* 0x00000000000779c3 */ /* 0x000f220000008800 */
[----:B------:R-:W-:Y:S02]  /*2c70*/  UMOV UR6, 0x400 ;  /* 0x0000040000067882 */ /* 0x000fe40000000000 */
[----:B----4-:R-:W-:-:S09]  /*2c80*/  ULEA UR6, UR7, UR6, 0x18 ;  /* 0x0000000607067291 */ /* 0x010fd2000f8ec0ff */
[----:B------:R-:W4:Y:S04]  /*2c90*/  LDS.128 R44, [UR6+0x20] ;  /* 0x00002006ff2c7984 */ /* 0x000f280008000c00 */
[----:B------:R-:W5:Y:S04]  /*2ca0*/  LDS.128 R40, [UR6+0x30] ;  /* 0x00003006ff287984 */ /* 0x000f680008000c00 */
[----:B-12---:R-:W1:Y:S01]  /*2cb0*/  LDS.128 R36, [UR6+0x40] ;  /* 0x00004006ff247984 */ /* 0x006e620008000c00 */
[----:B----4-:R-:W-:Y:S01]  /*2cc0*/  FADD.FTZ R77, R50, R44 ;  /* 0x0000002c324d7221 */ /* 0x010fe20000010000 */
[----:B------:R-:W-:-:S03]  /*2cd0*/  FADD.FTZ R44, R51, R45 ;  /* 0x0000002d332c7221 */ /* 0x000fc60000010000 */
[----:B------:R-:W-:Y:S01]  /*2ce0*/  FADD.FTZ R77, R77, R46 ;  /* 0x0000002e4d4d7221 */ /* 0x000fe20000010000 */
[----:B0--3--:R-:W-:Y:S02]  /*2cf0*/  FADD.FTZ R50, R44, R47 ;  /* 0x0000002f2c327221 */ /* 0x009fe40000010000 */
[----:B------:R-:W0:Y:S01]  /*2d00*/  LDS.128 R44, [UR6+0x50] ;  /* 0x00005006ff2c7984 */ /* 0x000e220008000c00 */
[----:B-----5:R-:W-:Y:S01]  /*2d10*/  FADD.FTZ R77, R77, R40 ;  /* 0x000000284d4d7221 */ /* 0x020fe20000010000 */
[----:B------:R-:W-:-:S03]  /*2d20*/  FADD.FTZ R50, R50, R41 ;  /* 0x0000002932327221 */ /* 0x000fc60000010000 */
[----:B------:R-:W-:Y:S01]  /*2d30*/  FADD.FTZ R77, R77, R42 ;  /* 0x0000002a4d4d7221 */ /* 0x000fe20000010000 */
[----:B------:R-:W-:Y:S02]  /*2d40*/  FADD.FTZ R50, R50, R43 ;  /* 0x0000002b32327221 */ /* 0x000fe40000010000 */
[----:B------:R-:W2:Y:S01]  /*2d50*/  LDS.128 R40, [UR6+0x60] ;  /* 0x00006006ff287984 */ /* 0x000ea20008000c00 */
        /* <DEDUP_REMOVED lines=10> */
[----:B--2---:R-:W-:Y:S01]  /*2e00*/  FADD.FTZ R77, R77, R40 ;  /* 0x000000284d4d7221 */ /* 0x004fe20000010000 */
        /* <DEDUP_REMOVED lines=26> */
.L_x_1497:
[----:B------:R-:W-:Y:S05]  /*2fb0*/  BSYNC.RECONVERGENT B0 ;  /* 0x0000000000007941 */ /* 0x000fea0003800200 */
.L_x_1496:
        /* <DEDUP_REMOVED lines=11> */
[----:B------:R-:W-:Y:S01]  /*3070*/  FADD.FTZ R36, R32, R41 ;  /* 0x0000002920247221 */ /* 0x000fe20000010000 */
[----:B------:R-:W-:Y:S01]  /*3080*/  FADD.FTZ R37, R33, R42 ;  /* 0x0000002a21257221 */ /* 0x000fe20000010000 */
[----:B------:R-:W-:Y:S01]  /*3090*/  FADD.FTZ R38, R34, R43 ;  /* 0x0000002b22267221 */ /* 0x000fe20000010000 */
[----:B----4-:R-:W-:Y:S01]  /*30a0*/  FADD.FTZ R77, R77, R44 ;  /* 0x0000002c4d4d7221 */ /* 0x010fe20000010000 */
[----:B------:R-:W1:Y:S01]  /*30b0*/  LDS.128 R32, [R69+0xa80] ;  /* 0x000a800045207984 */ /* 0x000e620000000c00 */
[----:B------:R-:W-:Y:S01]  /*30c0*/  FADD.FTZ R44, R36, R45 ;  /* 0x0000002d242c7221 */ /* 0x000fe20000010000 */
[----:B------:R-:W-:Y:S01]  /*30d0*/  FADD.FTZ R45, R37, R46 ;  /* 0x0000002e252d7221 */ /* 0x000fe20000010000 */
[----:B------:R-:W-:Y:S01]  /*30e0*/  FADD.FTZ R46, R38, R47 ;  /* 0x0000002f262e7221 */ /* 0x000fe20000010000 */
        /* <DEDUP_REMOVED lines=12> */
[----:B------:R-:W2:Y:S01]  /*31b0*/  LDS.128 R40, [R69+0x1500] ;  /* 0x0015000045287984 */ /* 0x000ea20000000c00 */
[----:B------:R-:W-:Y:S01]  /*31c0*/  FADD.FTZ R44, R44, R37 ;  /* 0x000000252c2c7221 */ /* 0x000fe20000010000 */
[----:B------:R-:W-:Y:S01]  /*31d0*/  FADD.FTZ R47, R47, R38 ;  /* 0x000000262f2f7221 */ /* 0x000fe20000010000 */
[----:B------:R-:W-:-:S02]  /*31e0*/  FADD.FTZ R46, R46, R39 ;  /* 0x000000272e2e7221 */ /* 0x000fc40000010000 */
[----:B------:R-:W4:Y:S01]  /*31f0*/  LDS.128 R36, [R69+0x17a0] ;  /* 0x0017a00045247984 */ /* 0x000f220000000c00 */
        /* <DEDUP_REMOVED lines=25> */
[----:B------:R-:W-:Y:S01]  /*3390*/  FADD.FTZ R44, R44, R37 ;  /* 0x000000252c2c7221 */ /* 0x000fe20000010000 */
[----:B------:R-:W-:Y:S01]  /*33a0*/  FADD.FTZ R47, R47, R38 ;  /* 0x000000262f2f7221 */ /* 0x000fe20000010000 */
[----:B------:R-:W-:Y:S01]  /*33b0*/  FADD.FTZ R46, R46, R39 ;  /* 0x000000272e2e7221 */ /* 0x000fe20000010000 */
[----:B------:R-:W-:Y:S04]  /*33c0*/  LDS.128 R40, [R69+0x2760] ;  /* 0x0027600045287984 */ /* 0x000fe80000000c00 */
        /* <DEDUP_REMOVED lines=9> */
[----:B------:R-:W-:Y:S01]  /*3460*/  FADD.FTZ R32, R45, R40 ;  /* 0x000000282d207221 */ /* 0x000fe20000010000 */
[----:B------:R-:W-:Y:S01]  /*3470*/  FADD.FTZ R33, R44, R41 ;  /* 0x000000292c217221 */ /* 0x000fe20000010000 */
[----:B------:R-:W-:Y:S01]  /*3480*/  FADD.FTZ R34, R47, R42 ;  /* 0x0000002a2f227221 */ /* 0x000fe20000010000 */
[----:B------:R-:W-:-:S07]  /*3490*/  FADD.FTZ R35, R46, R43 ;  /* 0x0000002b2e237221 */ /* 0x000fce0000010000 */
.L_x_1499:
[----:B------:R-:W-:Y:S05]  /*34a0*/  BSYNC.RECONVERGENT B0 ;  /* 0x0000000000007941 */ /* 0x000fea0003800200 */
.L_x_1498:
[----:B------:R-:W-:Y:S04]  /*34b0*/  BSSY.RECONVERGENT B0, `(.L_x_1500) ;  /* 0x000001d000007945 */ /* 0x000fe80003800200 */
[----:B------:R-:W-:Y:S05]  /*34c0*/  @P1 BRA `(.L_x_1501) ;  /* 0x00000000006c1947 */ /* 0x000fea0003800000 */
[----:B------:R-:W1:Y:S01]  /*34d0*/  LDC.64 R36, c[0x0][0x3f8] ;  /* 0x0000fe00ff247b82 */ /* 0x000e620000000a00 */
[----:B------:R-:W-:-:S07]  /*34e0*/  IMAD R71, R71, 0x2a, R58 ;  /* 0x0000002a47477824 */ /* 0x000fce00078e023a */
[----:B------:R-:W4:Y:S01]  /*34f0*/  LDC.64 R42, c[0x0][0x3d8] ;  /* 0x0000f600ff2a7b82 */ /* 0x000f220000000a00 */
[----:B-12---:R-:W-:Y:S01]  /*3500*/  IMAD.WIDE.U32 R38, R36, 0x3, RZ ;  /* 0x0000000324267825 */ /* 0x006fe200078e00ff */
[----:B------:R-:W-:-:S04]  /*3510*/  LEA R41, R37, R37, 0x1 ;  /* 0x0000002525297211 */ /* 0x000fc800078e08ff */
[----:B------:R-:W-:Y:S01]  /*3520*/  IADD3 R41, PT, PT, R39, R41, RZ ;  /* 0x0000002927297210 */ /* 0x000fe20007ffe0ff */
[----:B----4-:R-:W-:-:S03]  /*3530*/  IMAD.WIDE R42, R71, 0x4, R42 ;  /* 0x00000004472a7825 */ /* 0x010fc600078e022a */
[----:B------:R-:W-:Y:S02]  /*3540*/  LEA.HI R39, P5, R41, R38, RZ, 0x1 ;  /* 0x0000002629277211 */ /* 0x000fe400078b08ff */
[----:B------:R-:W-:Y:S02]  /*3550*/  LEA.HI R38, P1, R37, R36, RZ, 0x1 ;  /* 0x0000002425267211 */ /* 0x000fe400078308ff */
[----:B------:R-:W-:Y:S01]  /*3560*/  IADD3.X R40, PT, PT, RZ, R41, RZ, P5, !PT ;  /* 0x00000029ff287210 */ /* 0x000fe20002ffe4ff */
[----:B------:R4:W-:Y:S01]  /*3570*/  REDG.E.ADD.F32.FTZ.RN.STRONG.GPU desc[UR8][R42.64], R32 ;  /* 0x000000202a0079a6 */ /* 0x0009e2000c12f308 */
[----:B------:R-:W-:Y:S02]  /*3580*/  SHF.L.U32 R44, R38, 0x1, RZ ;  /* 0x00000001262c7819 */ /* 0x000fe400000006ff */
[----:B------:R-:W-:Y:S02]  /*3590*/  IADD3.X R47, PT, PT, RZ, R37, RZ, P1, !PT ;  /* 0x00000025ff2f7210 */ /* 0x000fe40000ffe4ff */
[----:B------:R-:W-:-:S02]  /*35a0*/  SHF.L.U32 R41, R39, 0x1, RZ ;  /* 0x0000000127297819 */ /* 0x000fc400000006ff */
[----:B------:R-:W-:Y:S02]  /*35b0*/  SHF.L.U64.HI R45, R39, 0x1, R40 ;  /* 0x00000001272d7819 */ /* 0x000fe40000010228 */
[----:B------:R-:W-:Y:S02]  /*35c0*/  LOP3.LUT R39, R44, 0xfffffffc, RZ, 0xc0, !PT ;  /* 0xfffffffc2c277812 */ /* 0x000fe400078ec0ff */
[----:B------:R-:W-:Y:S02]  /*35d0*/  SHF.L.U64.HI R47, R38, 0x1, R47 ;  /* 0x00000001262f7819 */ /* 0x000fe4000001022f */
[----:B------:R-:W-:Y:S02]  /*35e0*/  LEA R38, P5, R36, R42, 0x2 ;  /* 0x0000002a24267211 */ /* 0x000fe400078a10ff */
[----:B------:R-:W-:Y:S02]  /*35f0*/  LOP3.LUT R41, R41, 0xfffffffc, RZ, 0xc0, !PT ;  /* 0xfffffffc29297812 */ /* 0x000fe400078ec0ff */
[----:B------:R-:W-:-:S02]  /*3600*/  IADD3 R40, P1, PT, R42, R39, RZ ;  /* 0x000000272a287210 */ /* 0x000fc40007f3e0ff */
[----:B------:R-:W-:Y:S02]  /*3610*/  LEA.HI.X R39, R36, R43, R37, 0x2, P5 ;  /* 0x0000002b24277211 */ /* 0x000fe400028f1425 */
[----:B------:R-:W-:Y:S02]  /*3620*/  IADD3 R36, P5, PT, R42, R41, RZ ;  /* 0x000000292a247210 */ /* 0x000fe40007fbe0ff */
[C---:B------:R-:W-:Y:S02]  /*3630*/  IADD3.X R41, PT, PT, R43.reuse, R47, RZ, P1, !PT ;  /* 0x0000002f2b297210 */ /* 0x040fe40000ffe4ff */
[----:B------:R-:W-:-:S03]  /*3640*/  IADD3.X R37, PT, PT, R43, R45, RZ, P5, !PT ;  /* 0x0000002d2b257210 */ /* 0x000fc60002ffe4ff */
[----:B------:R4:W-:Y:S04]  /*3650*/  REDG.E.ADD.F32.FTZ.RN.STRONG.GPU desc[UR8][R40.64], R33 ;  /* 0x00000021280079a6 */ /* 0x0009e8000c12f308 */
[----:B------:R4:W-:Y:S04]  /*3660*/  REDG.E.ADD.F32.FTZ.RN.STRONG.GPU desc[UR8][R38.64], R34 ;  /* 0x00000022260079a6 */ /* 0x0009e8000c12f308 */
[----:B------:R4:W-:Y:S02]  /*3670*/  REDG.E.ADD.F32.FTZ.RN.STRONG.GPU desc[UR8][R36.64], R35 ;  /* 0x00000023240079a6 */ /* 0x0009e4000c12f308 */
.L_x_1501:
[----:B------:R-:W-:Y:S05]  /*3680*/  BSYNC.RECONVERGENT B0 ;  /* 0x0000000000007941 */ /* 0x000fea0003800200 */
.L_x_1500:
[----:B------:R-:W-:Y:S05]  /*3690*/  @!P4 BRA `(.L_x_1502) ;  /* 0x00000008008cc947 */ /* 0x000fea0003800000 */
[----:B------:R-:W5:Y:S01]  /*36a0*/  LDC.64 R76, c[0x0][0x3d0] ;  /* 0x0000f400ff4c7b82 */ /* 0x000f620000000a00 */
[----:B----4-:R-:W-:Y:S02]  /*36b0*/  LOP3.LUT R33, R62, 0x1, RZ, 0xc0, !PT ;  /* 0x000000013e217812 */ /* 0x010fe400078ec0ff */
[----:B------:R-:W-:-:S03]  /*36c0*/  ISETP.GE.U32.AND P4, PT, R54, 0x8, PT ;  /* 0x000000083600780c */ /* 0x000fc60003f86070 */
[----:B------:R-:W-:-:S04]  /*36d0*/  IMAD R37, R33, R56, RZ ;  /* 0x0000003821257224 */ /* 0x000fc800078e02ff */
[----:B------:R-:W-:-:S05]  /*36e0*/  IMAD R32, R37, R54, RZ ;  /* 0x0000003625207224 */ /* 0x000fca00078e02ff */
[----:B------:R-:W-:-:S05]  /*36f0*/  SHF.L.U32 R33, R32, 0x1, RZ ;  /* 0x0000000120217819 */ /* 0x000fca00000006ff */
[----:B-----5:R-:W-:Y:S01]  /*3700*/  IMAD.WIDE R76, R33, 0x4, R76 ;  /* 0x00000004214c7825 */ /* 0x020fe200078e024c */
        /* <DEDUP_REMOVED lines=15> */
.L_x_1504:
[----:B-1----:R-:W4:Y:S04]  /*3800*/  LDG.E.STRONG.GPU R34, desc[UR8][R32.64] ;  /* 0x0000000820227981 */ /* 0x002f28000c1ef900 */
[----:B----4-:R-:W-:Y:S01]  /*3810*/  CCTL.IVALL ;  /* 0x00000000ff00798f */ /* 0x010fe20002000000 */
[----:B------:R-:W-:Y:S05]  /*3820*/  YIELD ;  /* 0x0000000000007946 */ /* 0x000fea0003800000 */
[----:B------:R-:W-:-:S13]  /*3830*/  ISETP.NE.AND P1, PT, R34, R39, PT ;  /* 0x000000272200720c */ /* 0x000fda0003f25270 */
[----:B------:R-:W-:Y:S05]  /*3840*/  @P1 BRA `(.L_x_1504) ;  /* 0xfffffffc00ec1947 */ /* 0x000fea000383ffff */
.L_x_1503:
[----:B------:R-:W-:Y:S05]  /*3850*/  WARPSYNC.ALL ;  /* 0x0000000000007948 */ /* 0x000fea0003800000 */
[----:B------:R-:W-:Y:S01]  /*3860*/  BAR.SYNC.DEFER_BLOCKING 0x0 ;  /* 0x0000000000007b1d */ /* 0x000fe20000010000 */
[----:B--2---:R-:W-:-:S05]  /*3870*/  HFMA2 R38, -RZ, RZ, 0, 0 ;  /* 0x00000000ff267431 */ /* 0x004fca00000001ff */
        /* <DEDUP_REMOVED lines=9> */
[----:B-1----:R-:W-:Y:S02]  /*3910*/  MOV R39, R63 ;  /* 0x0000003f00277202 */ /* 0x002fe40000000f00 */
[----:B------:R-:W-:-:S09]  /*3920*/  MOV R40, R64 ;  /* 0x0000004000287202 */ /* 0x000fd20000000f00 */
.L_x_1506:
[----:B------:R-:W-:Y:S02]  /*3930*/  ISETP.EQ.OR P1, PT, RZ, UR6, P3 ;  /* 0x00000006ff007c0c */ /* 0x000fe40009f22670 */
[----:B------:R-:W-:-:S04]  /*3940*/  IADD3 R32, PT, PT, R41, 0x1, RZ ;  /* 0x0000000129207810 */ /* 0x000fc80007ffe0ff */
[----:B------:R-:W-:-:S07]  /*3950*/  ISETP.EQ.OR P5, PT, R32, UR11, P3 ;  /* 0x0000000b20007c0c */ /* 0x000fce0009fa2670 */
[----:B------:R-:W-:-:S06]  /*3960*/  @!P1 IMAD.WIDE.U32 R32, R38, 0x8, R76 ;  /* 0x0000000826209825 */ /* 0x000fcc00078e004c */
[----:B------:R-:W0:Y:S01]  /*3970*/  @!P1 LDG.E.64 R32, desc[UR8][R32.64] ;  /* 0x0000000820209981 */ /* 0x000e22000c1e1b00 */
[----:B------:R-:W-:-:S06]  /*3980*/  @!P5 IMAD.WIDE.U32 R36, R42, 0x8, R76 ;  /* 0x000000082a24d825 */ /* 0x000fcc00078e004c */
[----:B------:R-:W2:Y:S01]  /*3990*/  @!P5 LDG.E.64 R36, desc[UR8][R36.64] ;  /* 0x000000082424d981 */ /* 0x000ea2000c1e1b00 */
[----:B------:R-:W-:-:S04]  /*39a0*/  IADD3 R34, PT, PT, R41, 0x2, RZ ;  /* 0x0000000229227810 */ /* 0x000fc80007ffe0ff */
[----:B------:R-:W-:Y:S02]  /*39b0*/  ISETP.EQ.OR P6, PT, R34, UR11, P3 ;  /* 0x0000000b22007c0c */ /* 0x000fe40009fc2670 */
[----:B------:R-:W-:-:S04]  /*39c0*/  IADD3 R34, PT, PT, R41, 0x3, RZ ;  /* 0x0000000329227810 */ /* 0x000fc80007ffe0ff */
[----:B------:R-:W-:Y:S02]  /*39d0*/  ISETP.EQ.OR P4, PT, R34, UR11, P3 ;  /* 0x0000000b22007c0c */ /* 0x000fe40009f82670 */
[----:B------:R-:W-:Y:S01]  /*39e0*/  IADD3 R34, PT, PT, R41, 0x4, RZ ;  /* 0x0000000429227810 */ /* 0x000fe20007ffe0ff */
[----:B0--3--:R-:W-:Y:S01]  /*39f0*/  @!P1 FADD.FTZ R50, R50, R32 ;  /* 0x0000002032329221 */ /* 0x009fe20000010000 */
[----:B------:R-:W-:Y:S02]  /*3a00*/  @!P1 FADD.FTZ R51, R51, R33 ;  /* 0x0000002133339221 */ /* 0x000fe40000010000 */
[----:B------:R-:W-:Y:S01]  /*3a10*/  ISETP.EQ.OR P1, PT, R34, UR11, P3 ;  /* 0x0000000b22007c0c */ /* 0x000fe20009f22670 */
[----:B------:R-:W-:-:S06]  /*3a20*/  @!P6 IMAD.WIDE.U32 R34, R46, 0x8, R76 ;  /* 0x000000082e22e825 */ /* 0x000fcc00078e004c */
[----:B------:R-:W-:-:S04]  /*3a30*/  @!P4 IMAD.WIDE.U32 R32, R39, 0x8, R76 ;  /* 0x000000082720c825 */ /* 0x000fc800078e004c */
[----:B--2---:R-:W-:Y:S01]  /*3a40*/  @!P5 FADD.FTZ R50, R50, R36 ;  /* 0x000000243232d221 */ /* 0x004fe20000010000 */
[----:B------:R-:W2:Y:S04]  /*3a50*/  @!P6 LDG.E.64 R34, desc[UR8][R34.64] ;  /* 0x000000082222e981 */ /* 0x000ea8000c1e1b00 */
[----:B------:R-:W3:Y:S01]  /*3a60*/  @!P4 LDG.E.64 R32, desc[UR8][R32.64] ;  /* 0x000000082020c981 */ /* 0x000ee2000c1e1b00 */
[----:B------:R-:W-:Y:S01]  /*3a70*/  @!P5 FADD.FTZ R51, R51, R37 ;  /* 0x000000253333d221 */ /* 0x000fe20000010000 */
[----:B------:R-:W-:-:S06]  /*3a80*/  @!P1 IMAD.WIDE.U32 R36, R40, 0x8, R76 ;  /* 0x0000000828249825 */ /* 0x000fcc00078e004c */
[----:B------:R-:W4:Y:S01]  /*3a90*/  @!P1 LDG.E.64 R36, desc[UR8][R36.64] ;  /* 0x0000000824249981 */ /* 0x000f22000c1e1b00 */
[----:B------:R-:W-:-:S04]  /*3aa0*/  IADD3 R47, PT, PT, R41, 0x5, RZ ;  /* 0x00000005292f7810 */ /* 0x000fc80007ffe0ff */
[----:B------:R-:W-:Y:S01]  /*3ab0*/  ISETP.EQ.OR P5, PT, R47, UR11, P3 ;  /* 0x0000000b2f007c0c */ /* 0x000fe20009fa2670 */
[----:B--2---:R-:W-:Y:S01]  /*3ac0*/  @!P6 FADD.FTZ R50, R50, R34 ;  /* 0x000000223232e221 */ /* 0x004fe20000010000 */
[----:B------:R-:W-:Y:S01]  /*3ad0*/  @!P6 FADD.FTZ R51, R51, R35 ;  /* 0x000000233333e221 */ /* 0x000fe20000010000 */
[----:B------:R-:W-:Y:S02]  /*3ae0*/  IADD3 R34, PT, PT, R41, 0x6, RZ ;  /* 0x0000000629227810 */ /* 0x000fe40007ffe0ff */
[----:B---3--:R-:W-:Y:S01]  /*3af0*/  @!P4 FADD.FTZ R50, R50, R32 ;  /* 0x000000203232c221 */ /* 0x008fe20000010000 */
[----:B------:R-:W-:Y:S01]  /*3b00*/  @!P4 FADD.FTZ R51, R51, R33 ;  /* 0x000000213333c221 */ /* 0x000fe20000010000 */
[----:B------:R-:W-:Y:S02]  /*3b10*/  ISETP.EQ.OR P4, PT, R34, UR11, P3 ;  /* 0x0000000b22007c0c */ /* 0x000fe40009f82670 */
[----:B------:R-:W-:-:S04]  /*3b20*/  IADD3 R32, PT, PT, R41, 0x7, RZ ;  /* 0x0000000729207810 */ /* 0x000fc80007ffe0ff */
[----:B------:R-:W-:Y:S01]  /*3b30*/  ISETP.EQ.OR P6, PT, R32, UR11, P3 ;  /* 0x0000000b20007c0c */ /* 0x000fe20009fc2670 */
[----:B------:R-:W-:-:S04]  /*3b40*/  @!P5 IMAD.WIDE.U32 R32, R43, 0x8, R76 ;  /* 0x000000082b20d825 */ /* 0x000fc800078e004c */
[----:B----4-:R-:W-:Y:S01]  /*3b50*/  @!P1 FADD.FTZ R50, R50, R36 ;  /* 0x0000002432329221 */ /* 0x010fe20000010000 */
[----:B------:R-:W-:Y:S01]  /*3b60*/  @!P1 FADD.FTZ R51, R51, R37 ;  /* 0x0000002533339221 */ /* 0x000fe20000010000 */
[--C-:B------:R-:W-:Y:S01]  /*3b70*/  @!P4 IMAD.WIDE.U32 R34, R45, 0x8, R76.reuse ;  /* 0x000000082d22c825 */ /* 0x100fe200078e004c */
[----:B------:R-:W2:Y:S05]  /*3b80*/  @!P5 LDG.E.64 R32, desc[UR8][R32.64] ;  /* 0x000000082020d981 */ /* 0x000eaa000c1e1b00 */
[----:B------:R-:W-:Y:S01]  /*3b90*/  @!P6 IMAD.WIDE.U32 R36, R44, 0x8, R76 ;  /* 0x000000082c24e825 */ /* 0x000fe200078e004c */
[----:B------:R-:W3:Y:S05]  /*3ba0*/  @!P4 LDG.E.64 R34, desc[UR8][R34.64] ;  /* 0x000000082222c981 */ /* 0x000eea000c1e1b00 */
[----:B------:R-:W4:Y:S01]  /*3bb0*/  @!P6 LDG.E.64 R36, desc[UR8][R36.64] ;  /* 0x000000082424e981 */ /* 0x000f22000c1e1b00 */
[----:B------:R-:W-:Y:S01]  /*3bc0*/  IADD3 R41, PT, PT, R41, 0x8, RZ ;  /* 0x0000000829297810 */ /* 0x000fe20007ffe0ff */
[----:B------:R-:W-:Y:S01]  /*3bd0*/  UIADD3 UR6, UPT, UPT, UR6, 0x8, URZ ;  /* 0x0000000806067890 */ /* 0x000fe2000fffe0ff */
[----:B------:R-:W-:-:S02]  /*3be0*/  LEA R38, R56, R38, 0x3 ;  /* 0x0000002638267211 */ /* 0x000fc400078e18ff */
[----:B------:R-:W-:Y:S02]  /*3bf0*/  ISETP.NE.AND P1, PT, R41, R65, PT ;  /* 0x000000412900720c */ /* 0x000fe40003f25270 */
[C---:B------:R-:W-:Y:S02]  /*3c00*/  LEA R42, R56.reuse, R42, 0x3 ;  /* 0x0000002a382a7211 */ /* 0x040fe400078e18ff */
[C---:B------:R-:W-:Y:S02]  /*3c10*/  LEA R46, R56.reuse, R46, 0x3 ;  /* 0x0000002e382e7211 */ /* 0x040fe400078e18ff */
[C---:B------:R-:W-:Y:S02]  /*3c20*/  LEA R39, R56.reuse, R39, 0x3 ;  /* 0x0000002738277211 */ /* 0x040fe400078e18ff */
[C---:B------:R-:W-:Y:S02]  /*3c30*/  LEA R40, R56.reuse, R40, 0x3 ;  /* 0x0000002838287211 */ /* 0x040fe400078e18ff */
[----:B------:R-:W-:-:S02]  /*3c40*/  LEA R43, R56, R43, 0x3 ;  /* 0x0000002b382b7211 */ /* 0x000fc400078e18ff */
[C---:B------:R-:W-:Y:S02]  /*3c50*/  LEA R45, R56.reuse, R45, 0x3 ;  /* 0x0000002d382d7211 */ /* 0x040fe400078e18ff */
[----:B------:R-:W-:Y:S01]  /*3c60*/  LEA R44, R56, R44, 0x3 ;  /* 0x0000002c382c7211 */ /* 0x000fe200078e18ff */
[----:B--2---:R-:W-:Y:S01]  /*3c70*/  @!P5 FADD.FTZ R50, R50, R32 ;  /* 0x000000203232d221 */ /* 0x004fe20000010000 */
[----:B------:R-:W-:-:S03]  /*3c80*/  @!P5 FADD.FTZ R51, R51, R33 ;  /* 0x000000213333d221 */ /* 0x000fc60000010000 */
[----:B---3--:R-:W-:Y:S01]  /*3c90*/  @!P4 FADD.FTZ R50, R50, R34 ;  /* 0x000000223232c221 */ /* 0x008fe20000010000 */
[----:B------:R-:W-:-:S03]  /*3ca0*/  @!P4 FADD.FTZ R51, R51, R35 ;  /* 0x000000233333c221 */ /* 0x000fc60000010000 */
[----:B----4-:R-:W-:Y:S01]  /*3cb0*/  @!P6 FADD.FTZ R50, R50, R36 ;  /* 0x000000243232e221 */ /* 0x010fe20000010000 */
[----:B------:R-:W-:Y:S01]  /*3cc0*/  @!P6 FADD.FTZ R51, R51, R37 ;  /* 0x000000253333e221 */ /* 0x000fe20000010000 */
[----:B------:R-:W-:Y:S06]  /*3cd0*/  @P1 BRA `(.L_x_1506) ;  /* 0xfffffffc00141947 */ /* 0x000fec000383ffff */
[----:B------:R-:W-:-:S07]  /*3ce0*/  MOV R38, R65 ;  /* 0x0000004100267202 */ /* 0x000fce0000000f00 */
.L_x_1505:
[----:B------:R-:W-:-:S13]  /*3cf0*/  ISETP.NE.AND P1, PT, R66, RZ, PT ;  /* 0x000000ff4200720c */ /* 0x000fda0003f25270 */
[----:B------:R-:W-:Y:S05]  /*3d00*/  @!P1 BRA `(.L_x_1502) ;  /* 0x0000000000f09947 */ /* 0x000fea0003800000 */
[----:B-1----:R-:W-:Y:S02]  /*3d10*/  IADD3 R32, PT, PT, R66, -0x1, RZ ;  /* 0xffffffff42207810 */ /* 0x002fe40007ffe0ff */
        /* <DEDUP_REMOVED lines=18> */
[----:B------:R-:W-:Y:S02]  /*3e40*/  @!P4 IMAD.WIDE.U32 R34, R37, 0x8, R76 ;  /* 0x000000082522c825 */ /* 0x000fe400078e004c */
        /* <DEDUP_REMOVED lines=12> */
.L_x_1507:
        /* <DEDUP_REMOVED lines=18> */
.L_x_1508:
        /* <DEDUP_REMOVED lines=9> */
.L_x_1509:
[----:B------:R-:W-:Y:S05]  /*40c0*/  BSYNC.RECONVERGENT B0 ;  /* 0x0000000000007941 */ /* 0x000fea0003800200 */
.L_x_1502:
[----:B------:R-:W5:Y:S01]  /*40d0*/  S2UR UR7, SR_CgaCtaId ;  /* 0x00000000000779c3 */ /* 0x000f620000008800 */
[----:B------:R-:W-:Y:S01]  /*40e0*/  UMOV UR6, 0x400 ;  /* 0x0000040000067882 */ /* 0x000fe20000000000 */
[----:B------:R-:W0:Y:S01]  /*40f0*/  LDCU.64 UR14, c[0x0][0x400] ;  /* 0x00008000ff0e77ac */ /* 0x000e220008000a00 */
[----:B----4-:R-:W-:Y:S01]  /*4100*/  IADD3 R36, PT, PT, R70, 0x10, RZ ;  /* 0x0000001046247810 */ /* 0x010fe20007ffe0ff */
[----:B------:R-:W-:-:S03]  /*4110*/  FADD.FTZ R48, R48, -UR13 ;  /* 0x8000000d30307e21 */ /* 0x000fc60008010000 */
[----:B-1----:R-:W-:Y:S01]  /*4120*/  SHF.R.S32.HI R37, RZ, 0x1f, R36 ;  /* 0x0000001fff257819 */ /* 0x002fe20000011424 */
[----:B------:R-:W-:Y:S01]  /*4130*/  FMUL.FTZ R39, R48, UR10 ;  /* 0x0000000a30277c20 */ /* 0x000fe20008410000 */
[----:B0-----:R-:W-:Y:S01]  /*4140*/  ISETP.GE.U32.AND P1, PT, R70, UR14, PT ;  /* 0x0000000e46007c0c */ /* 0x001fe2000bf26070 */
[----:B-----5:R-:W-:-:S03]  /*4150*/  ULEA UR6, UR7, UR6, 0x18 ;  /* 0x0000000607067291 */ /* 0x020fc6000f8ec0ff */
[----:B------:R-:W-:-:S06]  /*4160*/  ISETP.GE.AND.EX P1, PT, R53, UR15, PT, P1 ;  /* 0x0000000f35007c0c */ /* 0x000fcc000bf26310 */
        /* <DEDUP_REMOVED lines=8> */
[----:B------:R-:W-:-:S03]  /*41f0*/  FADD.FTZ R32, R49, -UR13 ;  /* 0x8000000d31207e21 */ /* 0x000fc60008010000 */
[----:B------:R-:W-:Y:S01]  /*4200*/  FFMA.FTZ R33, R34, R39, R35 ;  /* 0x0000002722217223 */ /* 0x000fe20000010023 */
[----:B------:R-:W-:Y:S01]  /*4210*/  FMUL.FTZ R32, R32, UR10 ;  /* 0x0000000a20207c20 */ /* 0x000fe20008410000 */
[----:B------:R-:W-:Y:S06]  /*4220*/  @!P2 BRA `(.L_x_1510) ;  /* 0x000000000048a947 */ /* 0x000fec0003800000 */
[----:B--2---:R-:W-:Y:S01]  /*4230*/  FFMA.FTZ R38, R52, R39, R60 ;  /* 0x0000002734267223 */ /* 0x004fe2000001003c */
        /* <DEDUP_REMOVED lines=17> */
.L_x_1510:
[----:B------:R-:W-:Y:S01]  /*4350*/  FADD.FTZ R2, R2, -UR13 ;  /* 0x8000000d02027e21 */ /* 0x000fe20008010000 */
[----:B------:R-:W-:Y:S01]  /*4360*/  FFMA.FTZ R39, R34, R32, R35 ;  /* 0x0000002022277223 */ /* 0x000fe20000010023 */
[----:B------:R-:W-:Y:S01]  /*4370*/  BSSY.RECONVERGENT B0, `(.L_x_1511) ;  /* 0x0000013000007945 */ /* 0x000fe20003800200 */
[----:B------:R-:W-:Y:S01]  /*4380*/  FFMA.FTZ R32, R52, R30, -R33 ;  /* 0x0000001e34207223 */ /* 0x000fe20000010821 */
[----:B--2---:R-:W-:Y:S01]  /*4390*/  FADD.FTZ R38, R3, -UR13 ;  /* 0x8000000d03267e21 */ /* 0x004fe20008010000 */
        /* <DEDUP_REMOVED lines=13> */
[----:B------:R-:W-:-:S04]  /*4470*/  IADD3 R31, PT, PT, R3, R31, RZ ;  /* 0x0000001f031f7210 */ /* 0x000fc80007ffe0ff */
[----:B------:R-:W-:-:S05]  /*4480*/  LEA.HI.X R31, R2, UR7, R31, 0x2, P1 ;  /* 0x00000007021f7c11 */ /* 0x000fca00088f141f */
[----:B------:R0:W-:Y:S02]  /*4490*/  STG.E.64 desc[UR8][R30.64], R32 ;  /* 0x000000201e007986 */ /* 0x0001e4000c101b08 */
.L_x_1512:
[----:B------:R-:W-:Y:S05]  /*44a0*/  BSYNC.RECONVERGENT B0 ;  /* 0x0000000000007941 */ /* 0x000fea0003800200 */
.L_x_1511:
[----:B------:R-:W-:Y:S01]  /*44b0*/  FFMA.FTZ R41, R34, R43, R35 ;  /* 0x0000002b22297223 */ /* 0x000fe20000010023 */
[----:B------:R-:W-:Y:S01]  /*44c0*/  FMUL.FTZ R42, R38, UR10 ;  /* 0x0000000a262a7c20 */ /* 0x000fe20008410000 */
        /* <DEDUP_REMOVED lines=19> */
.L_x_1513:
[----:B------:R-:W-:Y:S01]  /*4600*/  FFMA.FTZ R3, R34, R42, R35 ;  /* 0x0000002a22037223 */ /* 0x000fe20000010023 */
[----:B------:R-:W-:Y:S01]  /*4610*/  BSSY.RECONVERGENT B0, `(.L_x_1514) ;  /* 0x0000013000007945 */ /* 0x000fe20003800200 */
[----:B0-----:R-:W-:Y:S01]  /*4620*/  FADD.FTZ R31, R23, -UR13 ;  /* 0x8000000d171f7e21 */ /* 0x001fe20008010000 */
[----:B------:R-:W-:Y:S01]  /*4630*/  FFMA.FTZ R41, R52, R4, -R41 ;  /* 0x0000000434297223 */ /* 0x000fe20000010829 */
        /* <DEDUP_REMOVED lines=16> */
.L_x_1515:
[----:B------:R-:W-:Y:S05]  /*4740*/  BSYNC.RECONVERGENT B0 ;  /* 0x0000000000007941 */ /* 0x000fea0003800200 */
.L_x_1514:
[----:B------:R-:W-:Y:S01]  /*4750*/  FADD.FTZ R6, R6, -UR13 ;  /* 0x8000000d06067e21 */ /* 0x000fe20008010000 */
[----:B------:R-:W-:Y:S01]  /*4760*/  FADD.FTZ R7, R7, -UR13 ;  /* 0x8000000d07077e21 */ /* 0x000fe20008010000 */
[----:B------:R-:W-:Y:S01]  /*4770*/  FMUL.FTZ R33, R30, UR10 ;  /* 0x0000000a1e217c20 */ /* 0x000fe20008410000 */
        /* <DEDUP_REMOVED lines=20> */
.L_x_1516:
[----:B------:R-:W-:Y:S04]  /*48c0*/  BSSY.RECONVERGENT B0, `(.L_x_1517) ;  /* 0x0000015000007945 */ /* 0x000fe80003800200 */
[----:B------:R-:W-:Y:S05]  /*48d0*/  @P0 BRA `(.L_x_1518) ;  /* 0x00000000004c0947 */ /* 0x000fea0003800000 */
[----:B------:R-:W1:Y:S01]  /*48e0*/  LDCU.64 UR6, c[0x0][0x3f8] ;  /* 0x00007f00ff0677ac */ /* 0x000e620008000a00 */
[----:B------:R-:W-:Y:S01]  /*48f0*/  IADD3 R31, PT, PT, R70, 0x20, RZ ;  /* 0x00000020461f7810 */ /* 0x000fe20007ffe0ff */
[C---:B------:R-:W-:Y:S01]  /*4900*/  FFMA.FTZ R3, R34.reuse, R33, R35 ;  /* 0x0000002122037223 */ /* 0x040fe20000010023 */
[----:B0-----:R-:W-:Y:S01]  /*4910*/  MOV R4, R74 ;  /* 0x0000004a00047202 */ /* 0x001fe20000000f00 */
[----:B------:R-:W0:Y:S01]  /*4920*/  LDCU.64 UR16, c[0x0][0x380] ;  /* 0x00007000ff1077ac */ /* 0x000e220008000a00 */
[----:B------:R-:W-:Y:S01]  /*4930*/  SHF.R.S32.HI R2, RZ, 0x1f, R31 ;  /* 0x0000001fff027819 */ /* 0x000fe2000001141f */
[----:B------:R-:W-:Y:S01]  /*4940*/  FFMA.FTZ R23, R34, R36, R35 ;  /* 0x0000002422177223 */ /* 0x000fe20000010023 */
[----:B------:R-:W-:Y:S01]  /*4950*/  MOV R5, R73 ;  /* 0x0000004900057202 */ /* 0x000fe20000000f00 */
[----:B------:R-:W-:Y:S02]  /*4960*/  FFMA.FTZ R3, R52, R24, -R3 ;  /* 0x0000001834037223 */ /* 0x000fe40000010803 */
[----:B------:R-:W-:-:S02]  /*4970*/  FFMA.FTZ R23, R0, R25, -R23 ;  /* 0x0000001900177223 */ /* 0x000fc40000010817 */
[----:B------:R-:W-:Y:S02]  /*4980*/  FMUL.FTZ R22, R3, UR10 ;  /* 0x0000000a03167c20 */ /* 0x000fe40008410000 */
        /* <DEDUP_REMOVED lines=8> */
.L_x_1518:
[----:B------:R-:W-:Y:S05]  /*4a10*/  BSYNC.RECONVERGENT B0 ;  /* 0x0000000000007941 */ /* 0x000fea0003800200 */
.L_x_1517:
[----:B------:R-:W-:Y:S01]  /*4a20*/  FADD.FTZ R15, R15, -UR13 ;  /* 0x8000000d0f0f7e21 */ /* 0x000fe20008010000 */
[----:B------:R-:W-:Y:S01]  /*4a30*/  FADD.FTZ R18, R18, -UR13 ;  /* 0x8000000d12127e21 */ /* 0x000fe20008010000 */
[----:B------:R-:W-:Y:S01]  /*4a40*/  UISETP.NE.AND UP0, UPT, UR12, URZ, UPT ;  /* 0x000000ff0c00728c */ /* 0x000fe2000bf05270 */
[----:B------:R-:W-:Y:S01]  /*4a50*/  FADD.FTZ R19, R19, -UR13 ;  /* 0x8000000d13137e21 */ /* 0x000fe20008010000 */
[----:B------:R-:W-:Y:S01]  /*4a60*/  FADD.FTZ R32, R10, -UR13 ;  /* 0x8000000d0a207e21 */ /* 0x000fe20008010000 */
[----:B------:R-:W-:Y:S01]  /*4a70*/  FADD.FTZ R36, R11, -UR13 ;  /* 0x8000000d0b247e21 */ /* 0x000fe20008010000 */
[----:B------:R-:W-:Y:S01]  /*4a80*/  FADD.FTZ R30, R14, -UR13 ;  /* 0x8000000d0e1e7e21 */ /* 0x000fe20008010000 */
[----:B-1----:R-:W-:Y:S01]  /*4a90*/  FADD.FTZ R2, R26, -UR13 ;  /* 0x8000000d1a027e21 */ /* 0x002fe20008010000 */
[----:B0-----:R-:W-:Y:S01]  /*4aa0*/  FADD.FTZ R22, R27, -UR13 ;  /* 0x8000000d1b167e21 */ /* 0x001fe20008010000 */
[C---:B------:R-:W-:Y:S01]  /*4ab0*/  IADD3 R5, PT, PT, R70.reuse, 0x30, RZ ;  /* 0x0000003046057810 */ /* 0x040fe20007ffe0ff */
[----:B------:R-:W-:Y:S01]  /*4ac0*/  FMUL.FTZ R26, R15, UR10 ;  /* 0x0000000a0f1a7c20 */ /* 0x000fe20008410000 */
[----:B------:R-:W-:Y:S01]  /*4ad0*/  IADD3 R39, PT, PT, R70, 0x40, RZ ;  /* 0x0000004046277810 */ /* 0x000fe20007ffe0ff */
[----:B------:R-:W-:Y:S01]  /*4ae0*/  FMUL.FTZ R15, R18, UR10 ;  /* 0x0000000a120f7c20 */ /* 0x000fe20008410000 */
[----:B------:R-:W-:Y:S01]  /*4af0*/  IADD3 R14, PT, PT, R70, 0x50, RZ ;  /* 0x00000050460e7810 */ /* 0x000fe20007ffe0ff */
[----:B------:R-:W-:Y:S01]  /*4b00*/  FMUL.FTZ R45, R6, UR10 ;  /* 0x0000000a062d7c20 */ /* 0x000fe20008410000 */
[----:B------:R-:W-:Y:S01]  /*4b10*/  IADD3 R11, PT, PT, R70, 0x60, RZ ;  /* 0x00000060460b7810 */ /* 0x000fe20007ffe0ff */
[----:B------:R-:W-:Y:S01]  /*4b20*/  FMUL.FTZ R18, R19, UR10 ;  /* 0x0000000a13127c20 */ /* 0x000fe20008410000 */
[----:B------:R-:W-:Y:S01]  /*4b30*/  FMUL.FTZ R6, R7, UR10 ;  /* 0x0000000a07067c20 */ /* 0x000fe20008410000 */
[----:B------:R-:W-:Y:S01]  /*4b40*/  FMUL.FTZ R32, R32, UR10 ;  /* 0x0000000a20207c20 */ /* 0x000fe20008410000 */
[----:B------:R-:W-:Y:S01]  /*4b50*/  FMUL.FTZ R36, R36, UR10 ;  /* 0x0000000a24247c20 */ /* 0x000fe20008410000 */
[----:B------:R-:W-:Y:S01]  /*4b60*/  FMUL.FTZ R30, R30, UR10 ;  /* 0x0000000a1e1e7c20 */ /* 0x000fe20008410000 */
[----:B------:R-:W-:Y:S01]  /*4b70*/  FMUL.FTZ R19, R2, UR10 ;  /* 0x0000000a02137c20 */ /* 0x000fe20008410000 */
[----:B------:R-:W-:Y:S01]  /*4b80*/  IADD3 R10, PT, PT, R70, 0x70, RZ ;  /* 0x00000070460a7810 */ /* 0x000fe20007ffe0ff */
[----:B------:R-:W-:Y:S01]  /*4b90*/  FMUL.FTZ R22, R22, UR10 ;  /* 0x0000000a16167c20 */ /* 0x000fe20008410000 */
[----:B------:R-:W-:Y:S01]  /*4ba0*/  ISETP.GE.U32.AND P1, PT, R5, UR14, PT ;  /* 0x0000000e05007c0c */ /* 0x000fe2000bf26070 */
[C-C-:B------:R-:W-:Y:S01]  /*4bb0*/  FFMA.FTZ R3, R34.reuse, R45, R35.reuse ;  /* 0x0000002d22037223 */ /* 0x140fe20000010023 */
[----:B------:R-:W-:Y:S01]  /*4bc0*/  ISETP.GE.U32.AND P3, PT, R39, UR14, PT ;  /* 0x0000000e27007c0c */ /* 0x000fe2000bf66070 */
[--C-:B------:R-:W-:Y:S01]  /*4bd0*/  FFMA.FTZ R7, R34, R6, R35.reuse ;  /* 0x0000000622077223 */ /* 0x100fe20000010023 */
[----:B------:R-:W-:Y:S01]  /*4be0*/  ISETP.GE.U32.AND P4, PT, R14, UR14, PT ;  /* 0x0000000e0e007c0c */ /* 0x000fe2000bf86070 */
[C-C-:B------:R-:W-:Y:S01]  /*4bf0*/  FFMA.FTZ R41, R34.reuse, R32, R35.reuse ;  /* 0x0000002022297223 */ /* 0x140fe20000010023 */
[----:B------:R-:W-:Y:S01]  /*4c00*/  ISETP.GE.U32.AND P2, PT, R11, UR14, PT ;  /* 0x0000000e0b007c0c */ /* 0x000fe2000bf46070 */
[C---:B------:R-:W-:Y:S01]  /*4c10*/  FFMA.FTZ R43, R34.reuse, R36, R35 ;  /* 0x00000024222b7223 */ /* 0x040fe20000010023 */
[----:B------:R-:W-:Y:S01]  /*4c20*/  SHF.R.S32.HI R2, RZ, 0x1f, R5 ;  /* 0x0000001fff027819 */ /* 0x000fe20000011405 */
[C---:B------:R-:W-:Y:S01]  /*4c30*/  FFMA.FTZ R33, R34.reuse, R30, R35 ;  /* 0x0000001e22217223 */ /* 0x040fe20000010023 */
[----:B------:R-:W-:Y:S01]  /*4c40*/  SHF.R.S32.HI R38, RZ, 0x1f, R39 ;  /* 0x0000001fff267819 */ /* 0x000fe20000011427 */
[C-C-:B------:R-:W-:Y:S01]  /*4c50*/  FFMA.FTZ R37, R34.reuse, R26, R35.reuse ;  /* 0x0000001a22257223 */ /* 0x140fe20000010023 */
[----:B------:R-:W-:Y:S01]  /*4c60*/  SHF.R.S32.HI R24, RZ, 0x1f, R14 ;  /* 0x0000001fff187819 */ /* 0x000fe2000001140e */
[C---:B------:R-:W-:Y:S01]  /*4c70*/  FFMA.FTZ R25, R34.reuse, R15, R35 ;  /* 0x0000000f22197223 */ /* 0x040fe20000010023 */
[----:B------:R-:W-:Y:S01]  /*4c80*/  SHF.R.S32.HI R23, RZ, 0x1f, R11 ;  /* 0x0000001fff177819 */ /* 0x000fe2000001140b */
[C-C-:B------:R-:W-:Y:S01]  /*4c90*/  FFMA.FTZ R27, R34.reuse, R18, R35.reuse ;  /* 0x00000012221b7223 */ /* 0x140fe20000010023 */
[--C-:B------:R-:W-:Y:S01]  /*4ca0*/  FFMA.FTZ R31, R34, R19, R35.reuse ;  /* 0x00000013221f7223 */ /* 0x100fe20000010023 */
        /* <DEDUP_REMOVED lines=25> */
.L_x_1519:
[----:B------:R-:W-:Y:S01]  /*4e40*/  BSSY.RECONVERGENT B0, `(.L_x_1520) ;  /* 0x0000011000007945 */ /* 0x000fe20003800200 */
[----:B------:R-:W-:Y:S01]  /*4e50*/  FFMA.FTZ R6, R52, R8, -R3 ;  /* 0x0000000834067223 */ /* 0x000fe20000010803 */
[----:B------:R-:W-:Y:S02]  /*4e60*/  FFMA.FTZ R7, R0, R9, -R7 ;  /* 0x0000000900077223 */ /* 0x000fe40000010807 */
[----:B------:R-:W-:Y:S05]  /*4e70*/  @P1 BRA `(.L_x_1521) ;  /* 0x0000000000341947 */ /* 0x000fea0003800000 */
        /* <DEDUP_REMOVED lines=13> */
.L_x_1521:
[----:B------:R-:W-:Y:S05]  /*4f50*/  BSYNC.RECONVERGENT B0 ;  /* 0x0000000000007941 */ /* 0x000fea0003800200 */
.L_x_1520:
        /* <DEDUP_REMOVED lines=19> */
.L_x_1522:
[----:B------:R-:W-:Y:S01]  /*5090*/  BSSY.RECONVERGENT B0, `(.L_x_1523) ;  /* 0x0000011000007945 */ /* 0x000fe20003800200 */
[----:B0-----:R-:W-:Y:S01]  /*50a0*/  FFMA.FTZ R6, R52, R12, -R41 ;  /* 0x0000000c34067223 */ /* 0x001fe20000010829 */
[----:B------:R-:W-:Y:S02]  /*50b0*/  FFMA.FTZ R7, R0, R13, -R43 ;  /* 0x0000000d00077223 */ /* 0x000fe4000001082b */
[----:B------:R-:W-:Y:S05]  /*50c0*/  @P3 BRA `(.L_x_1524) ;  /* 0x0000000000343947 */ /* 0x000fea0003800000 */
        /* <DEDUP_REMOVED lines=13> */
.L_x_1524:
[----:B------:R-:W-:Y:S05]  /*51a0*/  BSYNC.RECONVERGENT B0 ;  /* 0x0000000000007941 */ /* 0x000fea0003800200 */
.L_x_1523:
        /* <DEDUP_REMOVED lines=19> */
.L_x_1525:
        /* <DEDUP_REMOVED lines=17> */
.L_x_1527:
[----:B------:R-:W-:Y:S05]  /*53f0*/  BSYNC.RECONVERGENT B0 ;  /* 0x0000000000007941 */ /* 0x000fea0003800200 */
.L_x_1526:
        /* <DEDUP_REMOVED lines=19> */
.L_x_1528:
[----:B------:R-:W-:Y:S01]  /*5530*/  BSSY.RECONVERGENT B0, `(.L_x_1529) ;  /* 0x0000012000007945 */ /* 0x000fe20003800200 */
[----:B------:R-:W-:Y:S01]  /*5540*/  FFMA.FTZ R25, R52, R20, -R25 ;  /* 0x0000001434197223 */ /* 0x000fe20000010819 */
[----:B------:R-:W-:Y:S01]  /*5550*/  SHF.R.S32.HI R9, RZ, 0x1f, R10 ;  /* 0x0000001fff097819 */ /* 0x000fe2000001140a */
[----:B0-----:R-:W-:Y:S01]  /*5560*/  FFMA.FTZ R7, R0, R21, -R27 ;  /* 0x0000001500077223 */ /* 0x001fe2000001081b */
        /* <DEDUP_REMOVED lines=8> */
[----:B------:R-:W-:Y:S01]  /*55f0*/  IMAD R11, R11, UR7, R6 ;  /* 0x000000070b0b7c24 */ /* 0x000fe2000f8e0206 */
[----:B-1----:R-:W-:Y:S01]  /*5600*/  LEA R2, P1, R4, UR16, 0x2 ;  /* 0x0000001004027c11 */ /* 0x002fe2000f8210ff */
[----:B------:R-:W-:-:S03]  /*5610*/  FMUL.FTZ R6, R25, UR10 ;  /* 0x0000000a19067c20 */ /* 0x000fc60008410000 */
[----:B------:R-:W-:-:S04]  /*5620*/  IADD3 R11, PT, PT, R5, R11, RZ ;  /* 0x0000000b050b7210 */ /* 0x000fc80007ffe0ff */
[----:B------:R-:W-:-:S05]  /*5630*/  LEA.HI.X R3, R4, UR17, R11, 0x2, P1 ;  /* 0x0000001104037c11 */ /* 0x000fca00088f140b */
[----:B------:R0:W-:Y:S02]  /*5640*/  STG.E.64 desc[UR8][R2.64], R6 ;  /* 0x0000000602007986 */ /* 0x0001e4000c101b08 */
.L_x_1530:
[----:B------:R-:W-:Y:S05]  /*5650*/  BSYNC.RECONVERGENT B0 ;  /* 0x0000000000007941 */ /* 0x000fea0003800200 */
.L_x_1529:
        /* <DEDUP_REMOVED lines=19> */
.L_x_1531:
        /* <DEDUP_REMOVED lines=9> */
[----:B------:R-:W1:Y:S01]  /*5820*/  LDCU.64 UR14, c[0x0][0x380] ;  /* 0x00007000ff0e77ac */ /* 0x000e620008000a00 */
[----:B0-----:R-:W-:-:S03]  /*5830*/  IMAD R3, R9, UR6, RZ ;  /* 0x0000000609037c24 */ /* 0x001fc6000f8e02ff */
[----:B------:R-:W-:-:S04]  /*5840*/  IMAD.WIDE.U32 R72, R10, UR6, R72 ;  /* 0x000000060a487c25 */ /* 0x000fc8000f8e0048 */
[----:B------:R-:W-:Y:S01]  /*5850*/  IMAD R3, R10, UR7, R3 ;  /* 0x000000070a037c24 */ /* 0x000fe2000f8e0203 */
[----:B-1----:R-:W-:-:S04]  /*5860*/  LEA R2, P0, R72, UR14, 0x2 ;  /* 0x0000000e48027c11 */ /* 0x002fc8000f8010ff */
[----:B------:R-:W-:-:S04]  /*5870*/  IADD3 R3, PT, PT, R73, R3, RZ ;  /* 0x0000000349037210 */ /* 0x000fc80007ffe0ff */
[----:B------:R-:W-:-:S05]  /*5880*/  LEA.HI.X R3, R72, UR15, R3, 0x2, P0 ;  /* 0x0000000f48037c11 */ /* 0x000fca00080f1403 */
[----:B------:R1:W-:Y:S02]  /*5890*/  STG.E.64 desc[UR8][R2.64], R34 ;  /* 0x0000002202007986 */ /* 0x0003e4000c101b08 */
.L_x_1533:
[----:B------:R-:W-:Y:S05]  /*58a0*/  BSYNC.RECONVERGENT B0 ;  /* 0x0000000000007941 */ /* 0x000fea0003800200 */
.L_x_1532:
[----:B------:R-:W-:Y:S02]  /*58b0*/  IADD3 R61, PT, PT, R56, R61, RZ ;  /* 0x0000003d383d7210 */ /* 0x000fe40007ffe0ff */
[----:B------:R-:W-:Y:S02]  /*58c0*/  IADD3 R62, PT, PT, R62, 0x1, RZ ;  /* 0x000000013e3e7810 */ /* 0x000fe40007ffe0ff */
[----:B------:R-:W-:-:S13]  /*58d0*/  ISETP.GE.AND P0, PT, R61, UR4, PT ;  /* 0x000000043d007c0c */ /* 0x000fda000bf06270 */
[----:B------:R-:W-:Y:S05]  /*58e0*/  @!P0 BRA `(.L_x_1534) ;  /* 0xffffffa800508947 */ /* 0x000fea000383ffff */
.L_x_1491:
[----:B------:R-:W2:Y:S01]  /*58f0*/  LDC R4, c[0x0][0x370] ;  /* 0x0000dc00ff047b82 */ /* 0x000ea20000000800 */
[----:B------:R-:W-:Y:S01]  /*5900*/  ISETP.NE.AND P2, PT, R58, RZ, PT ;  /* 0x000000ff3a00720c */ /* 0x000fe20003f45270 */
[----:B------:R-:W-:Y:S06]  /*5910*/  BSSY.RECONVERGENT B0, `(.L_x_1535) ;  /* 0x0000011000007945 */ /* 0x000fec0003800200 */
[----:B0-----:R-:W0:Y:S08]  /*5920*/  LDC R7, c[0x0][0x374] ;  /* 0x0000dd00ff077b82 */ /* 0x001e300000000800 */
[----:B-1----:R-:W1:Y:S01]  /*5930*/  LDC.64 R2, c[0x0][0x3c8] ;  /* 0x0000f200ff027b82 */ /* 0x002e620000000a00 */
[----:B--2---:R-:W-:-:S02]  /*5940*/  IADD3 R5, PT, PT, R4, -0x1, RZ ;  /* 0xffffffff04057810 */ /* 0x004fc40007ffe0ff */
[----:B------:R-:W-:Y:S02]  /*5950*/  ISETP.NE.AND P1, PT, R4, 0x1, PT ;  /* 0x000000010400780c */ /* 0x000fe40003f25270 */
[----:B0-----:R-:W-:-:S04]  /*5960*/  IADD3 R0, PT, PT, R7, -0x1, RZ ;  /* 0xffffffff07007810 */ /* 0x001fc80007ffe0ff */
[----:B------:R-:W-:Y:S02]  /*5970*/  ISETP.NE.AND P0, PT, R57, R0, PT ;  /* 0x000000003900720c */ /* 0x000fe40003f05270 */
[----:B------:R-:W-:Y:S02]  /*5980*/  SHF.L.U32 R0, R7, 0x1, RZ ;  /* 0x0000000107007819 */ /* 0x000fe400000006ff */
[----:B------:R-:W-:Y:S02]  /*5990*/  ISETP.NE.OR P0, PT, R5, UR11, P0 ;  /* 0x0000000b05007c0c */ /* 0x000fe40008705670 */
        /* <DEDUP_REMOVED lines=8> */
.L_x_1536:
[----:B------:R-:W-:Y:S05]  /*5a20*/  BSYNC.RECONVERGENT B0 ;  /* 0x0000000000007941 */ /* 0x000fea0003800200 */
.L_x_1535:
[----:B------:R-:W-:Y:S05]  /*5a30*/  @P0 EXIT ;  /* 0x000000000000094d */ /* 0x000fea0003800000 */
[----:B------:R-:W-:Y:S05]  /*5a40*/  @P2 BRA `(.L_x_1537) ;  /* 0x0000000000202947 */ /* 0x000fea0003800000 */
[----:B------:R-:W-:-:S05]  /*5a50*/  IMAD R0, R4, R7, RZ ;  /* 0x0000000704007224 */ /* 0x000fca00078e02ff */
[----:B------:R-:W-:-:S13]  /*5a60*/  ISETP.NE.AND P0, PT, R0, -0x1, PT ;  /* 0xffffffff0000780c */ /* 0x000fda0003f05270 */
[----:B------:R-:W-:Y:S05]  /*5a70*/  @!P0 BRA `(.L_x_1537) ;  /* 0x0000000000148947 */ /* 0x000fea0003800000 */
.L_x_1538:
[----:B0-----:R-:W2:Y:S04]  /*5a80*/  LDG.E.STRONG.GPU R5, desc[UR8][R2.64] ;  /* 0x0000000802057981 */ /* 0x001ea8000c1ef900 */
[----:B--2---:R-:W-:Y:S01]  /*5a90*/  CCTL.IVALL ;  /* 0x00000000ff00798f */ /* 0x004fe20002000000 */
[----:B------:R-:W-:Y:S05]  /*5aa0*/  YIELD ;  /* 0x0000000000007946 */ /* 0x000fea0003800000 */
[----:B------:R-:W-:-:S13]  /*5ab0*/  ISETP.NE.AND P0, PT, R5, R0, PT ;  /* 0x000000000500720c */ /* 0x000fda0003f05270 */
[----:B------:R-:W-:Y:S05]  /*5ac0*/  @P0 BRA `(.L_x_1538) ;  /* 0xfffffffc00ec0947 */ /* 0x000fea000383ffff */
.L_x_1537:
        /* <DEDUP_REMOVED lines=73> */
.L_x_1541:
        /* <DEDUP_REMOVED lines=10> */
[----:B------:R-:W4:Y:S04]  /*6000*/  LDG.E R12, desc[UR8][R12.64] ;  /* 0x000000080c0c7981 */ /* 0x000f28000c1e1900 */
[----:B------:R-:W4:Y:S01]  /*6010*/  LDG.E R15, desc[UR8][R14.64] ;  /* 0x000000080e0f7981 */ /* 0x000f22000c1e1900 */
        /* <DEDUP_REMOVED lines=14> */
[----:B----4-:R-:W-:Y:S01]  /*6100*/  F2FP.BF16.F32.PACK_AB R19, R15, R12 ;  /* 0x0000000c0f13723e */ /* 0x010fe200000010ff */
[----:B------:R0:W-:Y:S04]  /*6110*/  STG.E desc[UR8][R6.64], R17 ;  /* 0x0000001106007986 */ /* 0x0001e8000c101908 */
[----:B------:R0:W-:Y:S01]  /*6120*/  STG.E desc[UR8][R8.64], R19 ;  /* 0x0000001308007986 */ /* 0x0001e2000c101908 */
[----:B------:R-:W-:Y:S01]  /*6130*/  IADD3.X R23, PT, PT, RZ, R23, RZ, P3, !PT ;  /* 0x00000017ff177210 */ /* 0x000fe20001ffe4ff */
[----:B------:R-:W-:Y:S06]  /*6140*/  @P1 BRA `(.L_x_1541) ;  /* 0xfffffffc00841947 */ /* 0x000fec000383ffff */
.L_x_1540:
[----:B------:R-:W-:Y:S05]  /*6150*/  BSYNC.RECONVERGENT B0 ;  /* 0x0000000000007941 */ /* 0x000fea0003800200 */
.L_x_1539:
        /* <DEDUP_REMOVED lines=10> */
.L_x_1542:
        /* <DEDUP_REMOVED lines=9> */
[----:B------:R-:W-:-:S02]  /*6290*/  IADD3.X R25, PT, PT, R5, R21, RZ, P2, !PT ;  /* 0x0000001505197210 */ /* 0x000fc400017fe4ff */
[----:B------:R-:W-:Y:S01]  /*62a0*/  IADD3.X R13, PT, PT, R5, R11, RZ, P1, !PT ;  /* 0x0000000b050d7210 */ /* 0x000fe20000ffe4ff */
[----:B------:R-:W4:Y:S04]  /*62b0*/  LDG.E R7, desc[UR8][R6.64] ;  /* 0x0000000806077981 */ /* 0x000f28000c1e1900 */
[----:B------:R-:W5:Y:S04]  /*62c0*/  LDG.E R12, desc[UR8][R12.64] ;  /* 0x000000080c0c7981 */ /* 0x000f68000c1e1900 */
[----:B------:R-:W5:Y:S01]  /*62d0*/  LDG.E R25, desc[UR8][R24.64] ;  /* 0x0000000818197981 */ /* 0x000f62000c1e1900 */
        /* <DEDUP_REMOVED lines=8> */
[----:B----4-:R-:W-:-:S02]  /*6360*/  F2FP.BF16.F32.PACK_AB R31, R7, R2 ;  /* 0x00000002071f723e */ /* 0x010fc400000010ff */
[----:B------:R-:W-:-:S04]  /*6370*/  LOP3.LUT R2, R59, 0x3, RZ, 0xc0, !PT ;  /* 0x000000033b027812 */ /* 0x000fc800078ec0ff */
[----:B------:R-:W-:Y:S02]  /*6380*/  IADD3.X R9, PT, PT, R2, UR5, RZ, P1, !PT ;  /* 0x0000000502097c10 */ /* 0x000fe40008ffe4ff */
[----:B-----5:R-:W-:Y:S02]  /*6390*/  F2FP.BF16.F32.PACK_AB R33, R25, R12 ;  /* 0x0000000c1921723e */ /* 0x020fe400000010ff */
        /* <DEDUP_REMOVED lines=9> */
[----:B------:R-:W4:Y:S04]  /*6430*/  LDG.E R10, desc[UR8][R6.64+0xa80] ;  /* 0x000a8008060a7981 */ /* 0x000f28000c1e1900 */
[----:B------:R-:W4:Y:S01]  /*6440*/  LDG.E R35, desc[UR8][R4.64+0xa80] ;  /* 0x000a800804237981 */ /* 0x000f22000c1e1900 */
        /* <DEDUP_REMOVED lines=9> */
[----:B----4-:R-:W-:-:S03]  /*64e0*/  F2FP.BF16.F32.PACK_AB R35, R35, R10 ;  /* 0x0000000a2323723e */ /* 0x010fc600000010ff */
[----:B------:R0:W-:Y:S04]  /*64f0*/  STG.E desc[UR8][R24.64], R31 ;  /* 0x0000001f18007986 */ /* 0x0001e8000c101908 */
[----:B------:R2:W-:Y:S04]  /*6500*/  STG.E desc[UR8][R26.64], R35 ;  /* 0x000000231a007986 */ /* 0x0005e8000c101908 */
[----:B------:R-:W4:Y:S04]  /*6510*/  LDG.E R2, desc[UR8][R8.64+0x1500] ;  /* 0x0015000808027981 */ /* 0x000f28000c1e1900 */
[----:B-1----:R-:W4:Y:S04]  /*6520*/  LDG.E R33, desc[UR8][R12.64+0x1500] ;  /* 0x001500080c217981 */ /* 0x002f28000c1e1900 */
[----:B------:R-:W5:Y:S04]  /*6530*/  LDG.E R10, desc[UR8][R6.64+0x1500] ;  /* 0x00150008060a7981 */ /* 0x000f68000c1e1900 */
[----:B------:R-:W5:Y:S01]  /*6540*/  LDG.E R37, desc[UR8][R4.64+0x1500] ;  /* 0x0015000804257981 */ /* 0x000f62000c1e1900 */
        /* <DEDUP_REMOVED lines=8> */
[----:B----4-:R-:W-:Y:S02]  /*65d0*/  F2FP.BF16.F32.PACK_AB R33, R33, R2 ;  /* 0x000000022121723e */ /* 0x010fe400000010ff */
[----:B-----5:R-:W-:-:S03]  /*65e0*/  F2FP.BF16.F32.PACK_AB R37, R37, R10 ;  /* 0x0000000a2525723e */ /* 0x020fc600000010ff */
[----:B------:R0:W-:Y:S04]  /*65f0*/  STG.E desc[UR8][R28.64], R33 ;  /* 0x000000211c007986 */ /* 0x0001e8000c101908 */
[----:B------:R4:W-:Y:S04]  /*6600*/  STG.E desc[UR8][R24.64], R37 ;  /* 0x0000002518007986 */ /* 0x0009e8000c101908 */
[----:B------:R-:W5:Y:S04]  /*6610*/  LDG.E R8, desc[UR8][R8.64+0x1f80] ;  /* 0x001f800808087981 */ /* 0x000f68000c1e1900 */
[----:B------:R-:W5:Y:S04]  /*6620*/  LDG.E R13, desc[UR8][R12.64+0x1f80] ;  /* 0x001f80080c0d7981 */ /* 0x000f68000c1e1900 */
[----:B------:R-:W3:Y:S04]  /*6630*/  LDG.E R6, desc[UR8][R6.64+0x1f80] ;  /* 0x001f800806067981 */ /* 0x000ee8000c1e1900 */
[----:B------:R-:W3:Y:S01]  /*6640*/  LDG.E R5, desc[UR8][R4.64+0x1f80] ;  /* 0x001f800804057981 */ /* 0x000ee2000c1e1900 */
        /* <DEDUP_REMOVED lines=12> */
[----:B-----5:R-:W-:Y:S02]  /*6710*/  F2FP.BF16.F32.PACK_AB R13, R13, R8 ;  /* 0x000000080d0d723e */ /* 0x020fe400000010ff */
[----:B---3--:R-:W-:-:S03]  /*6720*/  F2FP.BF16.F32.PACK_AB R7, R5, R6 ;  /* 0x000000060507723e */ /* 0x008fc600000010ff */
[----:B------:R4:W-:Y:S04]  /*6730*/  STG.E desc[UR8][R26.64], R13 ;  /* 0x0000000d1a007986 */ /* 0x0009e8000c101908 */
[----:B------:R4:W-:Y:S02]  /*6740*/  STG.E desc[UR8][R28.64], R7 ;  /* 0x000000071c007986 */ /* 0x0009e4000c101908 */
[----:B------:R-:W-:Y:S05]  /*6750*/  @P0 BRA `(.L_x_1542) ;  /* 0xfffffff800a80947 */ /* 0x000fea000383ffff */
[----:B------:R-:W-:Y:S05]  /*6760*/  EXIT ;  /* 0x000000000000794d */ /* 0x000fea0003800000 */
.L_x_1543:
        /* <DEDUP_REMOVED lines=9> */
.L_x_4522:


//--------------------- .text._Z35group_norm_nhwc_bwd_one_pass_kernelI11Fp32IOBf16WLi256ELi84ELi672EEv26Group_norm_nhwc_bwd_params --------------------------
	.section	.text._Z35group_norm_nhwc_bwd_one_pass_kernelI11Fp32IOBf16WLi256ELi84ELi672EEv26Group_norm_nhwc_bwd_params,"ax",@progbits
	.align	128
        .global         _Z35group_norm_nhwc_bwd_one_pass_kernelI11Fp32IOBf16WLi256ELi84ELi672EEv26Group_norm_nhwc_bwd_params
        .type           _Z35group_norm_nhwc_bwd_one_pass_kernelI11Fp32IOBf16WLi256ELi84ELi672EEv26Group_norm_nhwc_bwd_params,@function
        .size           _Z35group_norm_nhwc_bwd_one_pass_kernelI11Fp32IOBf16WLi256ELi84ELi672EEv26Group_norm_nhwc_bwd_params,(.L_x_4523 - _Z35group_norm_nhwc_bwd_one_pass_kernelI11Fp32IOBf16WLi256ELi84ELi672EEv26Group_norm_nhwc_bwd_params)
        .other          _Z35group_norm_nhwc_bwd_one_pass_kernelI11Fp32IOBf16WLi256ELi84ELi672EEv26Group_norm_nhwc_bwd_params,@"STO_CUDA_ENTRY STV_DEFAULT"
_Z35group_norm_nhwc_bwd_one_pass_kernelI11Fp32IOBf16WLi256ELi84ELi672EEv26Group_norm_nhwc_bwd_params:
.text._Z35group_norm_nhwc_bwd_one_pass_kernelI11Fp32IOBf16WLi256ELi84ELi672EEv26Group_norm_nhwc_bwd_params:
        /* <DEDUP_REMOVED lines=24> */
.L_x_1611:
[----:B--2---:R-:W2:Y:S01]  /*0180*/  LDL R5, [R1+0x2c] ;  /* 0x00002c0001057983 */ /* 0x004ea20000100800 */
[----:B-1----:R-:W1:Y:S01]  /*0190*/  LDCU UR15, c[0x0][0x410] ;  /* 0x00008200ff0f77ac */ /* 0x002e620008000800 */
[----:B---34-:R-:W-:Y:S01]  /*01a0*/  IABS R3, UR5 ;  /* 0x0000000500037c13 */ /* 0x018fe20008000000 */
[----:B------:R-:W-:Y:S01]  /*01b0*/  UMOV UR6, URZ ;  /* 0x000000ff00067c82 */ /* 0x000fe20008000000 */
[----:B------:R-:W3:Y:S02]  /*01c0*/  LDL.LU R6, [R1+0x28] ;  /* 0x0000280001067983 */ /* 0x000ee40000300800 */
[----:B------:R-:W-:Y:S01]  /*01d0*/  R2UR UR9, R3 ;  /* 0x00000000030972ca */ /* 0x000fe200000e0000 */
[----:B------:R-:W2:Y:S01]  /*01e0*/  S2UR UR10, SR_CTAID.X ;  /* 0x00000000000a79c3 */ /* 0x000ea20000002500 */
[----:B------:R-:W4:Y:S01]  /*01f0*/  LDCU.128 UR16, c[0x0][0x400] ;  /* 0x00008000ff1077ac */ /* 0x000f220008000c00 */
[----:B------:R-:W-:Y:S01]  /*0200*/  CS2R R34, SRZ ;  /* 0x0000000000227805 */ /* 0x000fe2000001ff00 */
[----:B------:R-:W-:-:S05]  /*0210*/  UISETP.GE.AND UP4, UPT, UR5, URZ, UPT ;  /* 0x000000ff0500728c */ /* 0x000fca000bf86270 */
[----:B0-----:R-:W2:Y:S01]  /*0220*/  LDC R4, c[0x0][0x41c] ;  /* 0x00010700ff047b82 */ /* 0x001ea20000000800 */
[----:B-1----:R-:W-:Y:S01]  /*0230*/  MOV R0, UR15 ;  /* 0x0000000f00007c02 */ /* 0x002fe20008000f00 */
[----:B------:R-:W-:Y:S02]  /*0240*/  ULOP3.LUT UR11, UR5, UR15, URZ, 0x3c, !UPT ;  /* 0x0000000f050b7292 */ /* 0x000fe4000f8e3cff */
[----:B------:R-:W-:Y:S01]  /*0250*/  UISETP.NE.AND UP0, UPT, UR15, URZ, UPT ;  /* 0x000000ff0f00728c */ /* 0x000fe2000bf05270 */
[----:B------:R-:W-:Y:S01]  /*0260*/  IABS R0, R0 ;  /* 0x0000000000007213 */ /* 0x000fe20000000000 */
[----:B------:R-:W-:-:S03]  /*0270*/  UISETP.GE.AND UP5, UPT, UR11, URZ, UPT ;  /* 0x000000ff0b00728c */ /* 0x000fc6000bfa6270 */
[----:B------:R-:W-:Y:S02]  /*0280*/  R2UR UR14, R0 ;  /* 0x00000000000e72ca */ /* 0x000fe400000e0000 */
[----:B----4-:R-:W-:-:S11]  /*0290*/  MOV R7, UR18 ;  /* 0x0000001200077c02 */ /* 0x010fd60008000f00 */
[----:B------:R-:W0:Y:S08]  /*02a0*/  I2F.RP R0, UR14 ;  /* 0x0000000e00007d06 */ /* 0x000e300008209400 */
[----:B0-----:R-:W0:Y:S02]  /*02b0*/  MUFU.RCP R0, R0 ;  /* 0x0000000000007308 */ /* 0x001e240000001000 */
[----:B0-----:R-:W-:-:S06]  /*02c0*/  IADD3 R2, PT, PT, R0, 0xffffffe, RZ ;  /* 0x0ffffffe00027810 */ /* 0x001fcc0007ffe0ff */
[----:B------:R-:W0:Y:S02]  /*02d0*/  F2I.FTZ.U32.TRUNC.NTZ R2, R2 ;  /* 0x0000000200027305 */ /* 0x000e24000021f000 */
[----:B0-----:R-:W-:-:S13]  /*02e0*/  R2UR UR7, R2 ;  /* 0x00000000020772ca */ /* 0x001fda00000e0000 */
        /* <DEDUP_REMOVED lines=19> */
[----:B------:R-:W-:Y:S01]  /*0420*/  MOV R0, UR6 ;  /* 0x0000000600007c02 */ /* 0x000fe20008000f00 */
[----:B------:R-:W-:Y:S01]  /*0430*/  USEL UR7, UR9, UR7, !UP0 ;  /* 0x0000000709077287 */ /* 0x000fe2000c000000 */
[----:B------:R-:W-:Y:S01]  /*0440*/  CS2R R36, SRZ ;  /* 0x0000000000247805 */ /* 0x000fe2000001ff00 */
[----:B--2---:R-:W-:-:S05]  /*0450*/  IMAD R4, R4, UR10, R5 ;  /* 0x0000000a04047c24 */ /* 0x004fca000f8e0205 */
[C---:B------:R-:W-:Y:S02]  /*0460*/  IADD3 R5, PT, PT, R4.reuse, 0x10, RZ ;  /* 0x0000001004057810 */ /* 0x040fe40007ffe0ff */
[----:B------:R-:W-:Y:S02]  /*0470*/  ISETP.GE.U32.AND P0, PT, R4, UR16, PT ;  /* 0x0000001004007c0c */ /* 0x000fe4000bf06070 */
[----:B------:R-:W-:Y:S02]  /*0480*/  SHF.R.S32.HI R3, RZ, 0x1f, R4 ;  /* 0x0000001fff037819 */ /* 0x000fe40000011404 */
[----:B------:R-:W-:Y:S02]  /*0490*/  ISETP.GE.U32.AND P1, PT, R5, UR16, PT ;  /* 0x0000001005007c0c */ /* 0x000fe4000bf26070 */
[----:B------:R-:W-:Y:S02]  /*04a0*/  SHF.R.S32.HI R15, RZ, 0x1f, R5 ;  /* 0x0000001fff0f7819 */ /* 0x000fe40000011405 */
[----:B------:R-:W-:-:S02]  /*04b0*/  ISETP.GE.AND.EX P0, PT, R3, UR17, PT, P0 ;  /* 0x0000001103007c0c */ /* 0x000fc4000bf06300 */
[----:B------:R-:W-:Y:S02]  /*04c0*/  ISETP.GE.AND.EX P1, PT, R15, UR17, PT, P1 ;  /* 0x000000110f007c0c */ /* 0x000fe4000bf26310 */
[----:B---3--:R-:W-:Y:S01]  /*04d0*/  IADD3 R42, P2, PT, R6, UR6, RZ ;  /* 0x00000006062a7c10 */ /* 0x008fe2000ff5e0ff */
[----:B------:R-:W-:Y:S01]  /*04e0*/  USHF.R.S32.HI UR6, URZ, 0x1f, UR7 ;  /* 0x0000001fff067899 */ /* 0x000fe20008011407 */
[----:B------:R-:W-:Y:S02]  /*04f0*/  IADD3 R21, PT, PT, R4, 0x20, RZ ;  /* 0x0000002004157810 */ /* 0x000fe40007ffe0ff */
[----:B------:R-:W-:Y:S01]  /*0500*/  LEA.HI.X.SX32 R43, R0, RZ, 0x1, P2 ;  /* 0x000000ff002b7211 */ /* 0x000fe200010f0eff */
[----:B------:R-:W-:Y:S01]  /*0510*/  UIMAD UR6, UR6, UR18, URZ ;  /* 0x00000012060672a4 */ /* 0x000fe2000f8e02ff */
[----:B------:R-:W-:Y:S02]  /*0520*/  ISETP.GE.U32.AND P3, PT, R21, UR16, PT ;  /* 0x0000001015007c0c */ /* 0x000fe4000bf66070 */
[----:B------:R-:W-:Y:S01]  /*0530*/  SHF.R.S32.HI R25, RZ, 0x1f, R21 ;  /* 0x0000001fff197819 */ /* 0x000fe20000011415 */
[----:B------:R-:W0:Y:S01]  /*0540*/  @!P0 LDC.64 R28, c[0x0][0x3f8] ;  /* 0x0000fe00ff1c8b82 */ /* 0x000e220000000a00 */
[----:B------:R-:W-:Y:S01]  /*0550*/  IMAD.WIDE.U32 R42, R7, UR7, R42 ;  /* 0x00000007072a7c25 */ /* 0x000fe2000f8e002a */
[----:B------:R-:W-:Y:S01]  /*0560*/  UIMAD UR6, UR7, UR19, UR6 ;  /* 0x00000013070672a4 */ /* 0x000fe2000f8e0206 */
[----:B------:R-:W-:-:S02]  /*0570*/  ISETP.GE.AND.EX P3, PT, R25, UR17, PT, P3 ;  /* 0x0000001119007c0c */ /* 0x000fc4000bf66330 */
[----:B------:R-:W-:Y:S02]  /*0580*/  IADD3 R23, PT, PT, R4, 0x30, RZ ;  /* 0x0000003004177810 */ /* 0x000fe40007ffe0ff */
[-C--:B------:R-:W-:Y:S01]  /*0590*/  @!P0 MOV R40, R42.reuse ;  /* 0x0000002a00288202 */ /* 0x080fe20000000f00 */
[----:B------:R-:W1:Y:S01]  /*05a0*/  @!P1 LDC.64 R30, c[0x0][0x3f8] ;  /* 0x0000fe00ff1e9b82 */ /* 0x000e620000000a00 */
[----:B------:R-:W-:Y:S02]  /*05b0*/  IADD3 R41, PT, PT, R43, UR6, RZ ;  /* 0x000000062b297c10 */ /* 0x000fe4000fffe0ff */
[----:B------:R-:W-:Y:S02]  /*05c0*/  @!P1 MOV R18, R42 ;  /* 0x0000002a00129202 */ /* 0x000fe40000000f00 */
[----:B------:R-:W-:Y:S02]  /*05d0*/  @!P1 MOV R19, R41 ;  /* 0x0000002900139202 */ /* 0x000fe40000000f00 */
[----:B------:R-:W-:-:S02]  /*05e0*/  CS2R R38, SRZ ;  /* 0x0000000000267805 */ /* 0x000fc4000001ff00 */
[----:B------:R-:W-:Y:S01]  /*05f0*/  ISETP.GE.U32.AND P5, PT, R23, UR16, PT ;  /* 0x0000001017007c0c */ /* 0x000fe2000bfa6070 */
[----:B------:R-:W2:Y:S01]  /*0600*/  @!P0 LDC.64 R6, c[0x0][0x3a0] ;  /* 0x0000e800ff068b82 */ /* 0x000ea20000000a00 */
[----:B------:R-:W-:Y:S02]  /*0610*/  SHF.R.S32.HI R27, RZ, 0x1f, R23 ;  /* 0x0000001fff1b7819 */ /* 0x000fe40000011417 */
[----:B------:R-:W-:Y:S02]  /*0620*/  CS2R R44, SRZ ;  /* 0x00000000002c7805 */ /* 0x000fe4000001ff00 */
[----:B------:R-:W-:Y:S02]  /*0630*/  IADD3 R26, PT, PT, R4, 0x50, RZ ;  /* 0x00000050041a7810 */ /* 0x000fe40007ffe0ff */
[----:B------:R-:W-:Y:S02]  /*0640*/  CS2R R74, SRZ ;  /* 0x00000000004a7805 */ /* 0x000fe4000001ff00 */
[----:B------:R-:W-:-:S02]  /*0650*/  ISETP.GE.AND.EX P5, PT, R27, UR17, PT, P5 ;  /* 0x000000111b007c0c */ /* 0x000fc4000bfa6350 */
[----:B------:R-:W-:Y:S02]  /*0660*/  CS2R R72, SRZ ;  /* 0x0000000000487805 */ /* 0x000fe4000001ff00 */
[----:B------:R-:W-:Y:S01]  /*0670*/  CS2R R70, SRZ ;  /* 0x0000000000467805 */ /* 0x000fe2000001ff00 */
[----:B0-----:R-:W-:Y:S01]  /*0680*/  @!P0 IMAD R3, R3, R28, RZ ;  /* 0x0000001c03038224 */ /* 0x001fe200078e02ff */
[----:B------:R-:W0:Y:S01]  /*0690*/  @!P0 LDC.64 R12, c[0x0][0x398] ;  /* 0x0000e600ff0c8b82 */ /* 0x000e220000000a00 */
[----:B------:R-:W-:Y:S02]  /*06a0*/  CS2R R68, SRZ ;  /* 0x0000000000447805 */ /* 0x000fe4000001ff00 */
[C---:B------:R-:W-:Y:S01]  /*06b0*/  IADD3 R56, PT, PT, R4.reuse, 0xe0, RZ ;  /* 0x000000e004387810 */ /* 0x040fe20007ffe0ff */
[C---:B------:R-:W-:Y:S01]  /*06c0*/  @!P0 IMAD R29, R4.reuse, R29, R3 ;  /* 0x0000001d041d8224 */ /* 0x040fe200078e0203 */
[----:B------:R-:W-:Y:S01]  /*06d0*/  CS2R R66, SRZ ;  /* 0x0000000000427805 */ /* 0x000fe2000001ff00 */
[----:B------:R-:W3:Y:S01]  /*06e0*/  LDCU.64 UR6, c[0x0][0x3b8] ;  /* 0x00007700ff0677ac */ /* 0x000ee20008000a00 */
[----:B-1----:R-:W-:Y:S01]  /*06f0*/  @!P1 IMAD R0, R15, R30, RZ ;  /* 0x0000001e0f009224 */ /* 0x002fe200078e02ff */
[----:B------:R-:W1:Y:S01]  /*0700*/  @!P1 LDC.64 R8, c[0x0][0x3a0] ;  /* 0x0000e800ff089b82 */ /* 0x000e620000000a00 */
[----:B------:R-:W-:-:S04]  /*0710*/  @!P0 IMAD.WIDE.U32 R14, R4, R28, R40 ;  /* 0x0000001c040e8225 */ /* 0x000fc800078e0028 */
[----:B------:R-:W-:Y:S01]  /*0720*/  @!P1 IMAD R31, R5, R31, R0 ;  /* 0x0000001f051f9224 */ /* 0x000fe200078e0200 */
[----:B------:R-:W-:Y:S01]  /*0730*/  @!P0 IADD3 R15, PT, PT, R15, R29, RZ ;  /* 0x0000001d0f0f8210 */ /* 0x000fe20007ffe0ff */
[----:B------:R-:W-:Y:S01]  /*0740*/  @!P1 IMAD.WIDE.U32 R18, R5, R30, R18 ;  /* 0x0000001e05129225 */ /* 0x000fe200078e0012 */
[C---:B------:R-:W-:Y:S01]  /*0750*/  @!P0 SHF.L.U32 R5, R14.reuse, 0x2, RZ ;  /* 0x000000020e058819 */ /* 0x040fe200000006ff */
[----:B------:R-:W4:Y:S01]  /*0760*/  @!P3 LDC.64 R16, c[0x0][0x3f8] ;  /* 0x0000fe00ff10bb82 */ /* 0x000f220000000a00 */
[----:B------:R-:W-:Y:S02]  /*0770*/  @!P0 SHF.L.U64.HI R20, R14, 0x2, R15 ;  /* 0x000000020e148819 */ /* 0x000fe4000001020f */
[----:B------:R-:W-:Y:S02]  /*0780*/  @!P1 IADD3 R15, PT, PT, R19, R31, RZ ;  /* 0x0000001f130f9210 */ /* 0x000fe40007ffe0ff */
[----:B--2---:R-:W-:Y:S02]  /*0790*/  @!P0 IADD3 R14, P4, PT, R5, R6, RZ ;  /* 0x00000006050e8210 */ /* 0x004fe40007f9e0ff */
[----:B------:R-:W-:Y:S01]  /*07a0*/  @!P1 SHF.L.U64.HI R0, R18, 0x2, R15 ;  /* 0x0000000212009819 */ /* 0x000fe2000001020f */
[----:B------:R-:W2:Y:S01]  /*07b0*/  @!P1 LDC.64 R10, c[0x0][0x398] ;  /* 0x0000e600ff0a9b82 */ /* 0x000ea20000000a00 */
[----:B------:R-:W-:-:S02]  /*07c0*/  @!P0 IADD3.X R15, PT, PT, R20, R7, RZ, P4, !PT ;  /* 0x00000007140f8210 */ /* 0x000fc400027fe4ff */
[----:B0-----:R-:W-:Y:S02]  /*07d0*/  @!P0 IADD3 R12, P6, PT, R5, R12, RZ ;  /* 0x0000000c050c8210 */ /* 0x001fe40007fde0ff */
[----:B------:R-:W-:Y:S01]  /*07e0*/  @!P1 SHF.L.U32 R5, R18, 0x2, RZ ;  /* 0x0000000212059819 */ /* 0x000fe200000006ff */
[----:B------:R0:W3:Y:S01]  /*07f0*/  @!P0 LDG.E.64 R34, desc[UR12][R14.64] ;  /* 0x0000000c0e228981 */ /* 0x0000e2000c1e1b00 */
[----:B------:R-:W-:Y:S01]  /*0800*/  @!P3 MOV R18, R42 ;  /* 0x0000002a0012b202 */ /* 0x000fe20000000f00 */
[----:B------:R-:W0:Y:S01]  /*0810*/  @!P5 LDC.64 R2, c[0x0][0x3f8] ;  /* 0x0000fe00ff02db82 */ /* 0x000e220000000a00 */
[----:B-1----:R-:W-:Y:S02]  /*0820*/  @!P1 IADD3 R6, P2, PT, R5, R8, RZ ;  /* 0x0000000805069210 */ /* 0x002fe40007f5e0ff */
[----:B------:R-:W-:Y:S02]  /*0830*/  @!P3 MOV R19, R41 ;  /* 0x000000290013b202 */ /* 0x000fe40000000f00 */
[----:B------:R-:W-:-:S02]  /*0840*/  @!P1 IADD3.X R7, PT, PT, R0, R9, RZ, P2, !PT ;  /* 0x0000000900079210 */ /* 0x000fc400017fe4ff */
[----:B------:R-:W-:Y:S01]  /*0850*/  @!P0 IADD3.X R13, PT, PT, R20, R13, RZ, P6, !PT ;  /* 0x0000000d140d8210 */ /* 0x000fe200037fe4ff */
[-C--:B----4-:R-:W-:Y:S01]  /*0860*/  @!P3 IMAD R22, R25, R16.reuse, RZ ;  /* 0x000000101916b224 */ /* 0x090fe200078e02ff */
[----:B------:R-:W1:Y:S01]  /*0870*/  @!P3 LDC.64 R32, c[0x0][0x398] ;  /* 0x0000e600ff20bb82 */ /* 0x000e620000000a00 */
[----:B------:R4:W3:Y:S01]  /*0880*/  @!P1 LDG.E.64 R36, desc[UR12][R6.64] ;  /* 0x0000000c06249981 */ /* 0x0008e2000c1e1b00 */
[----:B------:R-:W-:-:S04]  /*0890*/  @!P3 IMAD.WIDE.U32 R18, R21, R16, R18 ;  /* 0x000000101512b225 */ /* 0x000fc800078e0012 */
[----:B------:R-:W-:Y:S01]  /*08a0*/  @!P3 IMAD R17, R21, R17, R22 ;  /* 0x000000111511b224 */ /* 0x000fe200078e0216 */
[----:B--2---:R-:W-:Y:S02]  /*08b0*/  @!P1 IADD3 R16, P4, PT, R5, R10, RZ ;  /* 0x0000000a05109210 */ /* 0x004fe40007f9e0ff */
[----:B------:R-:W-:Y:S02]  /*08c0*/  @!P3 SHF.L.U32 R21, R18, 0x2, RZ ;  /* 0x000000021215b819 */ /* 0x000fe400000006ff */
[----:B------:R-:W-:Y:S02]  /*08d0*/  @!P3 IADD3 R5, PT, PT, R19, R17, RZ ;  /* 0x000000111305b210 */ /* 0x000fe40007ffe0ff */
[----:B------:R-:W-:Y:S01]  /*08e0*/  @!P1 IADD3.X R17, PT, PT, R0, R11, RZ, P4, !PT ;  /* 0x0000000b00119210 */ /* 0x000fe200027fe4ff */
[----:B0-----:R-:W-:Y:S01]  /*08f0*/  @!P5 IMAD R8, R27, R2, RZ ;  /* 0x000000021b08d224 */ /* 0x001fe200078e02ff */
[----:B------:R-:W-:Y:S02]  /*0900*/  IADD3 R27, PT, PT, R4, 0x40, RZ ;  /* 0x00000040041b7810 */ /* 0x000fe40007ffe0ff */
[----:B------:R-:W-:Y:S01]  /*0910*/  @!P3 SHF.L.U64.HI R0, R18, 0x2, R5 ;  /* 0x000000021200b819 */ /* 0x000fe20000010205 */
[----:B------:R-:W-:Y:S01]  /*0920*/  @!P5 IMAD R25, R23, R3, R8 ;  /* 0x000000031719d224 */ /* 0x000fe200078e0208 */
[----:B------:R-:W-:Y:S01]  /*0930*/  @!P5 MOV R18, R42 ;  /* 0x0000002a0012d202 */ /* 0x000fe20000000f00 */
[----:B------:R-:W0:Y:S01]  /*0940*/  @!P5 LDC.64 R8, c[0x0][0x398] ;  /* 0x0000e600ff08db82 */ /* 0x000e220000000a00 */
[----:B------:R-:W-:Y:S01]  /*0950*/  @!P5 MOV R19, R41 ;  /* 0x000000290013d202 */ /* 0x000fe20000000f00 */
[----:B------:R2:W5:Y:S01]  /*0960*/  @!P1 LDG.E.64 R38, desc[UR12][R16.64] ;  /* 0x0000000c10269981 */ /* 0x000562000c1e1b00 */
[----:B------:R-:W-:-:S02]  /*0970*/  ISETP.GE.U32.AND P4, PT, R27, UR16, PT ;  /* 0x000000101b007c0c */ /* 0x000fc4000bf86070 */
[----:B------:R-:W-:Y:S01]  /*0980*/  SHF.R.S32.HI R5, RZ, 0x1f, R27 ;  /* 0x0000001fff057819 */ /* 0x000fe2000001141b */
[----:B------:R-:W-:Y:S01]  /*0990*/  @!P5 IMAD.WIDE.U32 R18, R23, R2, R18 ;  /* 0x000000021712d225 */ /* 0x000fe200078e0012 */
[----:B------:R-:W-:Y:S02]  /*09a0*/  CS2R R2, SRZ ;  /* 0x0000000000027805 */ /* 0x000fe4000001ff00 */
[----:B------:R-:W-:Y:S01]  /*09b0*/  SHF.R.S32.HI R31, RZ, 0x1f, R26 ;  /* 0x0000001fff1f7819 */ /* 0x000fe2000001141a */
[----:B------:R-:W4:Y:S01]  /*09c0*/  @!P3 LDC.64 R22, c[0x0][0x3a0] ;  /* 0x0000e800ff16bb82 */ /* 0x000f220000000a00 */
[----:B------:R-:W-:Y:S02]  /*09d0*/  ISETP.GE.AND.EX P4, PT, R5, UR17, PT, P4 ;  /* 0x0000001105007c0c */ /* 0x000fe4000bf86340 */
[----:B------:R2:W5:Y:S01]  /*09e0*/  @!P0 LDG.E.64 R2, desc[UR12][R12.64] ;  /* 0x0000000c0c028981 */ /* 0x000562000c1e1b00 */
[----:B------:R-:W-:-:S04]  /*09f0*/  ISETP.GE.U32.AND P0, PT, R26, UR16, PT ;  /* 0x000000101a007c0c */ /* 0x000fc8000bf06070 */
[----:B------:R-:W-:-:S06]  /*0a00*/  ISETP.GE.AND.EX P0, PT, R31, UR17, PT, P0 ;  /* 0x000000111f007c0c */ /* 0x000fcc000bf06300 */
[----:B------:R-:W2:Y:S01]  /*0a10*/  @!P4 LDC.64 R10, c[0x0][0x3f8] ;  /* 0x0000fe00ff0acb82 */ /* 0x000ea20000000a00 */
[----:B------:R-:W-:Y:S02]  /*0a20*/  IADD3 R28, PT, PT, R4, 0x60, RZ ;  /* 0x00000060041c7810 */ /* 0x000fe40007ffe0ff */
[----:B------:R-:W-:Y:S02]  /*0a30*/  @!P5 IADD3 R15, PT, PT, R19, R25, RZ ;  /* 0x00000019130fd210 */ /* 0x000fe40007ffe0ff */
[----:B------:R-:W-:Y:S02]  /*0a40*/  ISETP.GE.U32.AND P1, PT, R28, UR16, PT ;  /* 0x000000101c007c0c */ /* 0x000fe4000bf26070 */
[----:B------:R-:W-:Y:S01]  /*0a50*/  SHF.R.S32.HI R29, RZ, 0x1f, R28 ;  /* 0x0000001fff1d7819 */ /* 0x000fe2000001141c */
[----:B------:R-:W0:Y:S03]  /*0a60*/  @!P0 LDC.64 R24, c[0x0][0x3f8] ;  /* 0x0000fe00ff188b82 */ /* 0x000e260000000a00 */
[----:B------:R-:W-:-:S02]  /*0a70*/  ISETP.GE.AND.EX P1, PT, R29, UR17, PT, P1 ;  /* 0x000000111d007c0c */ /* 0x000fc4000bf26310 */
[----:B----4-:R-:W-:-:S03]  /*0a80*/  @!P3 IADD3 R14, P2, PT, R21, R22, RZ ;  /* 0x00000016150eb210 */ /* 0x010fc60007f5e0ff */
[----:B------:R-:W4:Y:S01]  /*0a90*/  @!P4 LDC.64 R6, c[0x0][0x3a0] ;  /* 0x0000e800ff06cb82 */ /* 0x000f220000000a00 */
[----:B-1----:R-:W-:Y:S02]  /*0aa0*/  @!P3 IADD3 R22, P6, PT, R21, R32, RZ ;  /* 0x000000201516b210 */ /* 0x002fe40007fde0ff */
[----:B------:R-:W-:Y:S02]  /*0ab0*/  @!P5 SHF.L.U64.HI R30, R18, 0x2, R15 ;  /* 0x00000002121ed819 */ /* 0x000fe4000001020f */
[C---:B------:R-:W-:Y:S01]  /*0ac0*/  @!P3 IADD3.X R15, PT, PT, R0.reuse, R23, RZ, P2, !PT ;  /* 0x00000017000fb210 */ /* 0x040fe200017fe4ff */
[----:B--2---:R-:W-:Y:S02]  /*0ad0*/  @!P4 IMAD R20, R5, R10, RZ ;  /* 0x0000000a0514c224 */ /* 0x004fe400078e02ff */
[----:B------:R-:W1:Y:S01]  /*0ae0*/  @!P4 LDC.64 R16, c[0x0][0x398] ;  /* 0x0000e600ff10cb82 */ /* 0x000e620000000a00 */
[----:B------:R-:W-:Y:S01]  /*0af0*/  @!P3 IADD3.X R23, PT, PT, R0, R33, RZ, P6, !PT ;  /* 0x000000210017b210 */ /* 0x000fe200037fe4ff */
[----:B------:R-:W2:Y:S01]  /*0b00*/  @!P3 LDG.E.64 R44, desc[UR12][R14.64] ;  /* 0x0000000c0e2cb981 */ /* 0x000ea2000c1e1b00 */
[----:B------:R-:W-:Y:S01]  /*0b10*/  @!P5 SHF.L.U32 R13, R18, 0x2, RZ ;  /* 0x00000002120dd819 */ /* 0x000fe200000006ff */
[----:B------:R-:W-:Y:S01]  /*0b20*/  @!P4 IMAD R33, R27, R11, R20 ;  /* 0x0000000b1b21c224 */ /* 0x000fe200078e0214 */
[----:B------:R-:W-:-:S02]  /*0b30*/  @!P4 MOV R20, R42 ;  /* 0x0000002a0014c202 */ /* 0x000fc40000000f00 */
[----:B------:R-:W-:Y:S01]  /*0b40*/  @!P4 MOV R21, R41 ;  /* 0x000000290015c202 */ /* 0x000fe20000000f00 */
[----:B------:R-:W1:Y:S01]  /*0b50*/  @!P1 LDC.64 R18, c[0x0][0x3f8] ;  /* 0x0000fe00ff129b82 */ /* 0x000e620000000a00 */
[----:B0-----:R-:W-:Y:S01]  /*0b60*/  @!P5 IADD3 R8, P6, PT, R13, R8, RZ ;  /* 0x000000080d08d210 */ /* 0x001fe20007fde0ff */
[----:B------:R-:W-:Y:S02]  /*0b70*/  @!P0 IMAD R31, R31, R24, RZ ;  /* 0x000000181f1f8224 */ /* 0x000fe400078e02ff */
[----:B------:R-:W-:-:S04]  /*0b80*/  @!P4 IMAD.WIDE.U32 R20, R27, R10, R20 ;  /* 0x0000000a1b14c225 */ /* 0x000fc800078e0014 */
[----:B------:R-:W0:Y:S01]  /*0b90*/  @!P0 LDC.64 R10, c[0x0][0x3a0] ;  /* 0x0000e800ff0a8b82 */ /* 0x000e220000000a00 */
[----:B------:R-:W-:Y:S02]  /*0ba0*/  @!P5 IADD3.X R9, PT, PT, R30, R9, RZ, P6, !PT ;  /* 0x000000091e09d210 */ /* 0x000fe400037fe4ff */
[----:B------:R-:W-:Y:S02]  /*0bb0*/  @!P4 IADD3 R21, PT, PT, R21, R33, RZ ;  /* 0x000000211515c210 */ /* 0x000fe40007ffe0ff */
[----:B------:R-:W-:-:S03]  /*0bc0*/  @!P4 SHF.L.U32 R27, R20, 0x2, RZ ;  /* 0x00000002141bc819 */ /* 0x000fc600000006ff */
[----:B------:R-:W0:Y:S01]  /*0bd0*/  @!P0 LDC.64 R32, c[0x0][0x398] ;  /* 0x0000e600ff208b82 */ /* 0x000e220000000a00 */
[----:B----4-:R-:W-:Y:S01]  /*0be0*/  @!P4 IADD3 R6, P6, PT, R27, R6, RZ ;  /* 0x000000061b06c210 */ /* 0x010fe20007fde0ff */
[----:B---3--:R3:W-:Y:S06]  /*0bf0*/  STL.64 [R1+0x10], R34 ;  /* 0x0000102201007387 */ /* 0x0087ec0000100a00 */
[----:B---3--:R-:W3:Y:S01]  /*0c00*/  @!P5 LDC.64 R34, c[0x0][0x3a0] ;  /* 0x0000e800ff22db82 */ /* 0x008ee20000000a00 */
[----:B------:R4:W-:Y:S02]  /*0c10*/  STL.64 [R1+0x18], R36 ;  /* 0x0000182401007387 */ /* 0x0009e40000100a00 */
[----:B----4-:R-:W-:-:S06]  /*0c20*/  CS2R R36, SRZ ;  /* 0x0000000000247805 */ /* 0x010fcc000001ff00 */
[----:B------:R4:W5:Y:S01]  /*0c30*/  @!P3 LDG.E.64 R36, desc[UR12][R22.64] ;  /* 0x0000000c1624b981 */ /* 0x000962000c1e1b00 */
[----:B---3--:R-:W-:-:S04]  /*0c40*/  @!P5 IADD3 R12, P2, PT, R13, R34, RZ ;  /* 0x000000220d0cd210 */ /* 0x008fc80007f5e0ff */
[----:B------:R-:W-:Y:S01]  /*0c50*/  @!P5 IADD3.X R13, PT, PT, R30, R35, RZ, P2, !PT ;  /* 0x000000231e0dd210 */ /* 0x000fe200017fe4ff */
[----:B------:R-:W-:Y:S01]  /*0c60*/  @!P0 IMAD R35, R26, R25, R31 ;  /* 0x000000191a238224 */ /* 0x000fe200078e021f */
[----:B------:R-:W-:Y:S02]  /*0c70*/  @!P0 MOV R30, R42 ;  /* 0x0000002a001e8202 */ /* 0x000fe40000000f00 */
[----:B------:R-:W-:Y:S02]  /*0c80*/  @!P0 MOV R31, R41 ;  /* 0x00000029001f8202 */ /* 0x000fe40000000f00 */
[----:B------:R-:W-:Y:S02]  /*0c90*/  @!P4 SHF.L.U64.HI R34, R20, 0x2, R21 ;  /* 0x000000021422c819 */ /* 0x000fe40000010215 */
[----:B------:R-:W3:Y:S01]  /*0ca0*/  @!P1 LDC.64 R20, c[0x0][0x3a0] ;  /* 0x0000e800ff149b82 */ /* 0x000ee20000000a00 */
[----:B------:R-:W-:Y:S01]  /*0cb0*/  @!P0 IMAD.WIDE.U32 R30, R26, R24, R30 ;  /* 0x000000181a1e8225 */ /* 0x000fe200078e001e */
[----:B------:R-:W-:-:S02]  /*0cc0*/  @!P4 IADD3.X R7, PT, PT, R34, R7, RZ, P6, !PT ;  /* 0x000000072207c210 */ /* 0x000fc400037fe4ff */
[----:B----4-:R-:W-:Y:S02]  /*0cd0*/  CS2R R22, SRZ ;  /* 0x0000000000167805 */ /* 0x010fe4000001ff00 */
[----:B-1----:R-:W-:Y:S02]  /*0ce0*/  @!P4 IADD3 R16, P6, PT, R27, R16, RZ ;  /* 0x000000101b10c210 */ /* 0x002fe40007fde0ff */
[----:B------:R-:W-:Y:S01]  /*0cf0*/  @!P0 IADD3 R31, PT, PT, R31, R35, RZ ;  /* 0x000000231f1f8210 */ /* 0x000fe20007ffe0ff */
[----:B------:R-:W1:Y:S01]  /*0d00*/  @!P1 LDC.64 R26, c[0x0][0x398] ;  /* 0x0000e600ff1a9b82 */ /* 0x000e620000000a00 */
[----:B------:R-:W-:Y:S01]  /*0d10*/  @!P1 IMAD R35, R29, R18, RZ ;  /* 0x000000121d239224 */ /* 0x000fe200078e02ff */
[----:B------:R-:W-:Y:S01]  /*0d20*/  @!P4 IADD3.X R17, PT, PT, R34, R17, RZ, P6, !PT ;  /* 0x000000112211c210 */ /* 0x000fe200037fe4ff */
[----:B------:R-:W4:Y:S01]  /*0d30*/  @!P4 LDG.E.64 R22, desc[UR12][R6.64] ;  /* 0x0000000c0616c981 */ /* 0x000f22000c1e1b00 */
[C---:B------:R-:W-:Y:S02]  /*0d40*/  @!P0 SHF.L.U32 R29, R30.reuse, 0x2, RZ ;  /* 0x000000021e1d8819 */ /* 0x040fe400000006ff */
[----:B------:R-:W-:-:S02]  /*0d50*/  @!P0 SHF.L.U64.HI R34, R30, 0x2, R31 ;  /* 0x000000021e228819 */ /* 0x000fc4000001021f */
[----:B------:R-:W-:Y:S02]  /*0d60*/  @!P1 MOV R30, R42 ;  /* 0x0000002a001e9202 */ /* 0x000fe40000000f00 */
[----:B------:R-:W-:Y:S01]  /*0d70*/  @!P1 MOV R31, R41 ;  /* 0x00000029001f9202 */ /* 0x000fe20000000f00 */
[C---:B------:R-:W-:Y:S01]  /*0d80*/  @!P1 IMAD R35, R28.reuse, R19, R35 ;  /* 0x000000131c239224 */ /* 0x040fe200078e0223 */
[----:B0-----:R-:W-:Y:S01]  /*0d90*/  @!P0 IADD3 R10, P6, PT, R29, R10, RZ ;  /* 0x0000000a1d0a8210 */ /* 0x001fe20007fde0ff */
[----:B------:R-:W-:-:S03]  /*0da0*/  @!P1 IMAD.WIDE.U32 R18, R28, R18, R30 ;  /* 0x000000121c129225 */ /* 0x000fc600078e001e */
[----:B------:R-:W-:Y:S02]  /*0db0*/  @!P0 IADD3.X R11, PT, PT, R34, R11, RZ, P6, !PT ;  /* 0x0000000b220b8210 */ /* 0x000fe400037fe4ff */
[----:B------:R-:W-:Y:S02]  /*0dc0*/  @!P0 IADD3 R32, P6, PT, R29, R32, RZ ;  /* 0x000000201d208210 */ /* 0x000fe40007fde0ff */
[----:B------:R-:W-:Y:S01]  /*0dd0*/  @!P1 IADD3 R29, PT, PT, R19, R35, RZ ;  /* 0x00000023131d9210 */ /* 0x000fe20007ffe0ff */
[----:B------:R-:W5:Y:S01]  /*0de0*/  @!P0 LDG.E.64 R74, desc[UR12][R10.64] ;  /* 0x0000000c0a4a8981 */ /* 0x000f62000c1e1b00 */
[----:B------:R-:W-:Y:S02]  /*0df0*/  @!P1 SHF.L.U32 R19, R18, 0x2, RZ ;  /* 0x0000000212139819 */ /* 0x000fe400000006ff */
[----:B------:R-:W-:Y:S02]  /*0e00*/  @!P0 IADD3.X R33, PT, PT, R34, R33, RZ, P6, !PT ;  /* 0x0000002122218210 */ /* 0x000fe400037fe4ff */
[----:B------:R-:W-:-:S02]  /*0e10*/  @!P1 SHF.L.U64.HI R30, R18, 0x2, R29 ;  /* 0x00000002121e9819 */ /* 0x000fc4000001021d */
[----:B---3--:R-:W-:-:S04]  /*0e20*/  @!P1 IADD3 R20, P6, PT, R19, R20, RZ ;  /* 0x0000001413149210 */ /* 0x008fc80007fde0ff */
[----:B------:R-:W-:Y:S02]  /*0e30*/  @!P1 IADD3.X R21, PT, PT, R30, R21, RZ, P6, !PT ;  /* 0x000000151e159210 */ /* 0x000fe400037fe4ff */
[----:B-1----:R-:W-:Y:S02]  /*0e40*/  @!P1 IADD3 R18, P6, PT, R19, R26, RZ ;  /* 0x0000001a13129210 */ /* 0x002fe40007fde0ff */
[----:B------:R-:W-:Y:S01]  /*0e50*/  IADD3 R0, PT, PT, R4, 0x70, RZ ;  /* 0x0000007004007810 */ /* 0x000fe20007ffe0ff */
[----:B--2---:R0:W-:Y:S01]  /*0e60*/  STL.64 [R1+0x20], R44 ;  /* 0x0000202c01007387 */ /* 0x0041e20000100a00 */
[----:B------:R-:W-:Y:S02]  /*0e70*/  @!P1 IADD3.X R19, PT, PT, R30, R27, RZ, P6, !PT ;  /* 0x0000001b1e139210 */ /* 0x000fe400037fe4ff */
[----:B------:R-:W-:Y:S02]  /*0e80*/  CS2R R26, SRZ ;  /* 0x00000000001a7805 */ /* 0x000fe4000001ff00 */
[----:B------:R-:W-:Y:S01]  /*0e90*/  IADD3 R34, PT, PT, R4, 0x80, RZ ;  /* 0x0000008004227810 */ /* 0x000fe20007ffe0ff */
[----:B------:R-:W5:Y:S04]  /*0ea0*/  @!P1 LDG.E.64 R72, desc[UR12][R20.64] ;  /* 0x0000000c14489981 */ /* 0x000f68000c1e1b00 */
[----:B------:R1:W2:Y:S01]  /*0eb0*/  @!P5 LDG.E.64 R26, desc[UR12][R12.64] ;  /* 0x0000000c0c1ad981 */ /* 0x0002a2000c1e1b00 */
[----:B------:R-:W-:-:S02]  /*0ec0*/  ISETP.GE.U32.AND P2, PT, R0, UR16, PT ;  /* 0x0000001000007c0c */ /* 0x000fc4000bf46070 */
[----:B------:R-:W-:-:S04]  /*0ed0*/  SHF.R.S32.HI R5, RZ, 0x1f, R0 ;  /* 0x0000001fff057819 */ /* 0x000fc80000011400 */
[----:B------:R-:W-:-:S13]  /*0ee0*/  ISETP.GE.AND.EX P2, PT, R5, UR17, PT, P2 ;  /* 0x0000001105007c0c */ /* 0x000fda000bf46320 */
[----:B------:R-:W3:Y:S01]  /*0ef0*/  @!P2 LDC.64 R24, c[0x0][0x3f8] ;  /* 0x0000fe00ff18ab82 */ /* 0x000ee20000000a00 */
[----:B------:R-:W-:Y:S02]  /*0f00*/  @!P2 MOV R28, R42 ;  /* 0x0000002a001ca202 */ /* 0x000fe40000000f00 */
[----:B------:R-:W-:Y:S02]  /*0f10*/  @!P2 MOV R29, R41 ;  /* 0x00000029001da202 */ /* 0x000fe40000000f00 */
[----:B------:R-:W-:Y:S02]  /*0f20*/  ISETP.GE.U32.AND P3, PT, R34, UR16, PT ;  /* 0x0000001022007c0c */ /* 0x000fe4000bf66070 */
[----:B------:R-:W-:Y:S02]  /*0f30*/  SHF.R.S32.HI R47, RZ, 0x1f, R34 ;  /* 0x0000001fff2f7819 */ /* 0x000fe40000011422 */
[----:B------:R-:W-:Y:S01]  /*0f40*/  CS2R R30, SRZ ;  /* 0x00000000001e7805 */ /* 0x000fe2000001ff00 */
[----:B------:R-:W0:Y:S01]  /*0f50*/  @!P2 LDC.64 R14, c[0x0][0x3a0] ;  /* 0x0000e800ff0eab82 */ /* 0x000e220000000a00 */
[----:B------:R-:W-:-:S04]  /*0f60*/  ISETP.GE.AND.EX P3, PT, R47, UR17, PT, P3 ;  /* 0x000000112f007c0c */ /* 0x000fc8000bf66330 */
[----:B------:R-:W5:Y:S03]  /*0f70*/  @!P5 LDG.E.64 R30, desc[UR12][R8.64] ;  /* 0x0000000c081ed981 */ /* 0x000f66000c1e1b00 */
[----:B-1----:R-:W1:Y:S01]  /*0f80*/  @!P2 LDC.64 R12, c[0x0][0x398] ;  /* 0x0000e600ff0cab82 */ /* 0x002e620000000a00 */
[----:B---3--:R-:W-:-:S05]  /*0f90*/  @!P2 IMAD R5, R5, R24, RZ ;  /* 0x000000180505a224 */ /* 0x008fca00078e02ff */
[----:B------:R-:W-:Y:S02]  /*0fa0*/  @!P3 MOV R46, R42 ;  /* 0x0000002a002eb202 */ /* 0x000fe40000000f00 */
[----:B------:R-:W3:Y:S01]  /*0fb0*/  @!P3 LDC.64 R50, c[0x0][0x398] ;  /* 0x0000e600ff32bb82 */ /* 0x000ee20000000a00 */
[C---:B------:R-:W-:Y:S02]  /*0fc0*/  @!P2 IMAD R5, R0.reuse, R25, R5 ;  /* 0x000000190005a224 */ /* 0x040fe400078e0205 */
[----:B------:R-:W-:-:S05]  /*0fd0*/  @!P2 IMAD.WIDE.U32 R24, R0, R24, R28 ;  /* 0x000000180018a225 */ /* 0x000fca00078e001c */
[----:B------:R-:W-:Y:S02]  /*0fe0*/  @!P2 IADD3 R5, PT, PT, R25, R5, RZ ;  /* 0x000000051905a210 */ /* 0x000fe40007ffe0ff */
[C---:B------:R-:W-:Y:S02]  /*0ff0*/  @!P2 SHF.L.U32 R25, R24.reuse, 0x2, RZ ;  /* 0x000000021819a819 */ /* 0x040fe400000006ff */
[----:B------:R-:W-:Y:S02]  /*1000*/  @!P2 SHF.L.U64.HI R24, R24, 0x2, R5 ;  /* 0x000000021818a819 */ /* 0x000fe40000010205 */
[----:B------:R-:W-:Y:S02]  /*1010*/  IADD3 R5, PT, PT, R4, 0x90, RZ ;  /* 0x0000009004057810 */ /* 0x000fe40007ffe0ff */
[----:B------:R-:W-:Y:S02]  /*1020*/  CS2R R28, SRZ ;  /* 0x00000000001c7805 */ /* 0x000fe4000001ff00 */
[----:B------:R-:W-:-:S02]  /*1030*/  ISETP.GE.U32.AND P5, PT, R5, UR16, PT ;  /* 0x0000001005007c0c */ /* 0x000fc4000bfa6070 */
[----:B0-----:R-:W-:Y:S02]  /*1040*/  SHF.R.S32.HI R45, RZ, 0x1f, R5 ;  /* 0x0000001fff2d7819 */ /* 0x001fe40000011405 */
[----:B------:R0:W5:Y:S01]  /*1050*/  @!P4 LDG.E.64 R28, desc[UR12][R16.64] ;  /* 0x0000000c101cc981 */ /* 0x000162000c1e1b00 */
[----:B------:R-:W-:Y:S02]  /*1060*/  IADD3 R0, PT, PT, R4, 0xa0, RZ ;  /* 0x000000a004007810 */ /* 0x000fe40007ffe0ff */
[----:B------:R-:W-:Y:S02]  /*1070*/  ISETP.GE.AND.EX P5, PT, R45, UR17, PT, P5 ;  /* 0x000000112d007c0c */ /* 0x000fe4000bfa6350 */
[----:B------:R-:W-:Y:S02]  /*1080*/  ISETP.GE.U32.AND P4, PT, R0, UR16, PT ;  /* 0x0000001000007c0c */ /* 0x000fe4000bf86070 */
[----:B------:R-:W-:Y:S01]  /*1090*/  SHF.R.S32.HI R35, RZ, 0x1f, R0 ;  /* 0x0000001fff237819 */ /* 0x000fe20000011400 */
[----:B0-----:R-:W0:Y:S03]  /*10a0*/  @!P3 LDC.64 R16, c[0x0][0x3a0] ;  /* 0x0000e800ff10bb82 */ /* 0x001e260000000a00 */
[----:B------:R-:W-:-:S05]  /*10b0*/  ISETP.GE.AND.EX P4, PT, R35, UR17, PT, P4 ;  /* 0x0000001123007c0c */ /* 0x000fca000bf86340 */
[----:B------:R-:W3:Y:S01]  /*10c0*/  @!P5 LDC.64 R6, c[0x0][0x3f8] ;  /* 0x0000fe00ff06db82 */ /* 0x000ee20000000a00 */
[----:B------:R-:W-:Y:S02]  /*10d0*/  @!P2 IADD3 R14, P6, PT, R25, R14, RZ ;  /* 0x0000000e190ea210 */ /* 0x000fe40007fde0ff */
[----:B------:R-:W-:-:S05]  /*10e0*/  IADD3 R8, PT, PT, R4, 0xb0, RZ ;  /* 0x000000b004087810 */ /* 0x000fca0007ffe0ff */
[----:B------:R-:W0:Y:S01]  /*10f0*/  @!P4 LDC.64 R10, c[0x0][0x3f8] ;  /* 0x0000fe00ff0acb82 */ /* 0x000e220000000a00 */
[C---:B------:R-:W-:Y:S02]  /*1100*/  @!P2 IADD3.X R15, PT, PT, R24.reuse, R15, RZ, P6, !PT ;  /* 0x0000000f180fa210 */ /* 0x040fe400037fe4ff */
[----:B-1----:R-:W-:Y:S02]  /*1110*/  @!P2 IADD3 R12, P6, PT, R25, R12, RZ ;  /* 0x0000000c190ca210 */ /* 0x002fe40007fde0ff */
[----:B------:R-:W-:Y:S01]  /*1120*/  SHF.R.S32.HI R9, RZ, 0x1f, R8 ;  /* 0x0000001fff097819 */ /* 0x000fe20000011408 */
[----:B------:R1:W5:Y:S01]  /*1130*/  @!P2 LDG.E.64 R70, desc[UR12][R14.64] ;  /* 0x0000000c0e46a981 */ /* 0x000362000c1e1b00 */
[----:B------:R-:W-:Y:S01]  /*1140*/  @!P2 IADD3.X R13, PT, PT, R24, R13, RZ, P6, !PT ;  /* 0x0000000d180da210 */ /* 0x000fe200037fe4ff */
[----:B------:R-:W3:Y:S01]  /*1150*/  @!P4 LDC.64 R52, c[0x0][0x3a0] ;  /* 0x0000e800ff34cb82 */ /* 0x000ee20000000a00 */
[----:B------:R-:W-:-:S07]  /*1160*/  @!P5 MOV R44, R42 ;  /* 0x0000002a002cd202 */ /* 0x000fce0000000f00 */
[----:B------:R-:W3:Y:S01]  /*1170*/  @!P5 LDC.64 R24, c[0x0][0x398] ;  /* 0x0000e600ff18db82 */ /* 0x000ee20000000a00 */
[----:B0-----:R-:W-:-:S07]  /*1180*/  @!P4 IMAD R35, R35, R10, RZ ;  /* 0x0000000a2323c224 */ /* 0x001fce00078e02ff */
[----:B-1----:R-:W0:Y:S01]  /*1190*/  @!P4 LDC.64 R14, c[0x0][0x398] ;  /* 0x0000e600ff0ecb82 */ /* 0x002e220000000a00 */
[----:B------:R-:W-:Y:S01]  /*11a0*/  @!P4 IMAD R11, R0, R11, R35 ;  /* 0x0000000b000bc224 */ /* 0x000fe200078e0223 */
[----:B------:R-:W-:Y:S02]  /*11b0*/  @!P4 MOV R35, R41 ;  /* 0x000000290023c202 */ /* 0x000fe40000000f00 */
[----:B------:R-:W-:Y:S02]  /*11c0*/  CS2R R20, SRZ ;  /* 0x0000000000147805 */ /* 0x000fe4000001ff00 */
[----:B----4-:R-:W-:Y:S01]  /*11d0*/  MOV R77, R22 ;  /* 0x00000016004d7202 */ /* 0x010fe20000000f00 */
[----:B------:R1:W-:Y:S01]  /*11e0*/  STL.64 [R1], R22 ;  /* 0x0000001601007387 */ /* 0x0003e20000100a00 */
[----:B------:R-:W-:Y:S02]  /*11f0*/  MOV R76, R23 ;  /* 0x00000017004c7202 */ /* 0x000fe40000000f00 */
[----:B-1----:R-:W1:Y:S02]  /*1200*/  @!P3 LDC.64 R22, c[0x0][0x3f8] ;  /* 0x0000fe00ff16bb82 */ /* 0x002e640000000a00 */
[----:B-1----:R-:W-:-:S04]  /*1210*/  @!P3 IMAD R47, R47, R22, RZ ;  /* 0x000000162f2fb224 */ /* 0x002fc800078e02ff */
[----:B------:R-:W-:Y:S01]  /*1220*/  @!P3 IMAD R49, R34, R23, R47 ;  /* 0x000000172231b224 */ /* 0x000fe200078e022f */
[----:B--2---:R1:W-:Y:S01]  /*1230*/  STL.64 [R1+0x8], R26 ;  /* 0x0000081a01007387 */ /* 0x0043e20000100a00 */
[----:B------:R-:W-:-:S03]  /*1240*/  @!P3 MOV R47, R41 ;  /* 0x00000029002fb202 */ /* 0x000fc60000000f00 */
[----:B------:R-:W-:Y:S02]  /*1250*/  @!P3 IMAD.WIDE.U32 R46, R34, R22, R46 ;  /* 0x00000016222eb225 */ /* 0x000fe400078e002e */
[----:B------:R-:W2:Y:S01]  /*1260*/  @!P5 LDC.64 R22, c[0x0][0x3a0] ;  /* 0x0000e800ff16db82 */ /* 0x000ea20000000a00 */
[----:B-1----:R-:W-:-:S06]  /*1270*/  CS2R R26, SRZ ;  /* 0x00000000001a7805 */ /* 0x002fcc000001ff00 */
[----:B------:R1:W5:Y:S01]  /*1280*/  @!P0 LDG.E.64 R26, desc[UR12][R32.64] ;  /* 0x0000000c201a8981 */ /* 0x000362000c1e1b00 */
[----:B------:R-:W-:Y:S01]  /*1290*/  ISETP.GE.U32.AND P0, PT, R8, UR16, PT ;  /* 0x0000001008007c0c */ /* 0x000fe2000bf06070 */
[----:B---3--:R-:W-:Y:S01]  /*12a0*/  @!P5 IMAD R34, R45, R6, RZ ;  /* 0x000000062d22d224 */ /* 0x008fe200078e02ff */
[----:B------:R-:W-:Y:S02]  /*12b0*/  @!P3 IADD3 R49, PT, PT, R47, R49, RZ ;  /* 0x000000312f31b210 */ /* 0x000fe40007ffe0ff */
[----:B------:R-:W-:Y:S02]  /*12c0*/  ISETP.GE.AND.EX P0, PT, R9, UR17, PT, P0 ;  /* 0x0000001109007c0c */ /* 0x000fe4000bf06300 */
[----:B------:R-:W-:Y:S02]  /*12d0*/  @!P5 MOV R45, R41 ;  /* 0x00000029002dd202 */ /* 0x000fe40000000f00 */
[C---:B------:R-:W-:Y:S02]  /*12e0*/  @!P3 SHF.L.U32 R47, R46.reuse, 0x2, RZ ;  /* 0x000000022e2fb819 */ /* 0x040fe400000006ff */
[----:B------:R-:W-:Y:S01]  /*12f0*/  @!P3 SHF.L.U64.HI R46, R46, 0x2, R49 ;  /* 0x000000022e2eb819 */ /* 0x000fe20000010231 */
[----:B------:R-:W-:Y:S01]  /*1300*/  @!P5 IMAD R49, R5, R7, R34 ;  /* 0x000000070531d224 */ /* 0x000fe200078e0222 */
[----:B------:R-:W-:Y:S01]  /*1310*/  @!P3 IADD3 R16, P6, PT, R47, R16, RZ ;  /* 0x000000102f10b210 */ /* 0x000fe20007fde0ff */
[----:B------:R-:W-:-:S03]  /*1320*/  @!P5 IMAD.WIDE.U32 R6, R5, R6, R44 ;  /* 0x000000060506d225 */ /* 0x000fc600078e002c */
[----:B------:R-:W-:Y:S01]  /*1330*/  @!P3 IADD3.X R17, PT, PT, R46, R17, RZ, P6, !PT ;  /* 0x000000112e11b210 */ /* 0x000fe200037fe4ff */
[----:B-1----:R-:W1:Y:S01]  /*1340*/  @!P0 LDC.64 R32, c[0x0][0x3f8] ;  /* 0x0000fe00ff208b82 */ /* 0x002e620000000a00 */
[----:B------:R-:W-:Y:S02]  /*1350*/  @!P3 IADD3 R50, P6, PT, R47, R50, RZ ;  /* 0x000000322f32b210 */ /* 0x000fe40007fde0ff */
[----:B------:R-:W-:Y:S01]  /*1360*/  @!P5 IADD3 R7, PT, PT, R7, R49, RZ ;  /* 0x000000310707d210 */ /* 0x000fe20007ffe0ff */
[----:B------:R3:W5:Y:S01]  /*1370*/  @!P3 LDG.E.64 R68, desc[UR12][R16.64] ;  /* 0x0000000c1044b981 */ /* 0x000762000c1e1b00 */
[----:B------:R-:W-:Y:S02]  /*1380*/  @!P5 SHF.L.U32 R5, R6, 0x2, RZ ;  /* 0x000000020605d819 */ /* 0x000fe400000006ff */
[----:B------:R-:W-:Y:S02]  /*1390*/  @!P4 MOV R34, R42 ;  /* 0x0000002a0022c202 */ /* 0x000fe40000000f00 */
[----:B------:R-:W-:-:S02]  /*13a0*/  @!P3 IADD3.X R51, PT, PT, R46, R51, RZ, P6, !PT ;  /* 0x000000332e33b210 */ /* 0x000fc400037fe4ff */
[----:B------:R-:W-:Y:S01]  /*13b0*/  @!P5 SHF.L.U64.HI R44, R6, 0x2, R7 ;  /* 0x00000002062cd819 */ /* 0x000fe20000010207 */
[----:B------:R-:W-:Y:S01]  /*13c0*/  @!P4 IMAD.WIDE.U32 R34, R0, R10, R34 ;  /* 0x0000000a0022c225 */ /* 0x000fe200078e0022 */
[C---:B--2---:R-:W-:Y:S01]  /*13d0*/  @!P5 IADD3 R6, P6, PT, R5.reuse, R22, RZ ;  /* 0x000000160506d210 */ /* 0x044fe20007fde0ff */
[----:B------:R-:W2:Y:S01]  /*13e0*/  @!P0 LDC.64 R46, c[0x0][0x398] ;  /* 0x0000e600ff2e8b82 */ /* 0x000ea20000000a00 */
[----:B------:R-:W-:Y:S01]  /*13f0*/  IADD3 R45, PT, PT, R4, 0xd0, RZ ;  /* 0x000000d0042d7810 */ /* 0x000fe20007ffe0ff */
[----:B------:R-:W5:Y:S01]  /*1400*/  @!P3 LDG.E.64 R20, desc[UR12][R50.64] ;  /* 0x0000000c3214b981 */ /* 0x000f62000c1e1b00 */
[C---:B------:R-:W-:Y:S02]  /*1410*/  @!P5 IADD3.X R7, PT, PT, R44.reuse, R23, RZ, P6, !PT ;  /* 0x000000172c07d210 */ /* 0x040fe400037fe4ff */
[----:B------:R-:W-:Y:S02]  /*1420*/  @!P5 IADD3 R10, P6, PT, R5, R24, RZ ;  /* 0x00000018050ad210 */ /* 0x000fe40007fde0ff */
[----:B------:R-:W-:Y:S01]  /*1430*/  @!P4 IADD3 R35, PT, PT, R35, R11, RZ ;  /* 0x0000000b2323c210 */ /* 0x000fe20007ffe0ff */
[----:B------:R-:W5:Y:S01]  /*1440*/  @!P5 LDG.E.64 R66, desc[UR12][R6.64] ;  /* 0x0000000c0642d981 */ /* 0x000f62000c1e1b00 */
[----:B------:R-:W-:-:S02]  /*1450*/  @!P5 IADD3.X R11, PT, PT, R44, R25, RZ, P6, !PT ;  /* 0x000000192c0bd210 */ /* 0x000fc400037fe4ff */
[----:B------:R-:W-:Y:S02]  /*1460*/  CS2R R24, SRZ ;  /* 0x0000000000187805 */ /* 0x000fe4000001ff00 */
[C---:B------:R-:W-:Y:S02]  /*1470*/  @!P4 SHF.L.U32 R49, R34.reuse, 0x2, RZ ;  /* 0x000000022231c819 */ /* 0x040fe400000006ff */
[----:B------:R-:W-:Y:S02]  /*1480*/  @!P4 SHF.L.U64.HI R35, R34, 0x2, R35 ;  /* 0x000000022223c819 */ /* 0x000fe40000010223 */
[----:B------:R-:W-:Y:S01]  /*1490*/  IADD3 R34, PT, PT, R4, 0xc0, RZ ;  /* 0x000000c004227810 */ /* 0x000fe20007ffe0ff */
[----:B------:R-:W5:Y:S01]  /*14a0*/  @!P1 LDG.E.64 R24, desc[UR12][R18.64] ;  /* 0x0000000c12189981 */ /* 0x000f62000c1e1b00 */
[----:B-1----:R-:W-:Y:S02]  /*14b0*/  @!P0 IMAD R9, R9, R32, RZ ;  /* 0x0000002009098224 */ /* 0x002fe400078e02ff */
[----:B------:R-:W-:-:S02]  /*14c0*/  ISETP.GE.U32.AND P1, PT, R34, UR16, PT ;  /* 0x0000001022007c0c */ /* 0x000fc4000bf26070 */
[----:B------:R-:W-:Y:S02]  /*14d0*/  SHF.R.S32.HI R0, RZ, 0x1f, R34 ;  /* 0x0000001fff007819 */ /* 0x000fe40000011422 */
[----:B------:R-:W-:Y:S02]  /*14e0*/  @!P0 MOV R22, R42 ;  /* 0x0000002a00168202 */ /* 0x000fe40000000f00 */
[----:B------:R-:W-:Y:S02]  /*14f0*/  @!P0 MOV R23, R41 ;  /* 0x0000002900178202 */ /* 0x000fe40000000f00 */
[----:B------:R-:W-:Y:S01]  /*1500*/  ISETP.GE.AND.EX P1, PT, R0, UR17, PT, P1 ;  /* 0x0000001100007c0c */ /* 0x000fe2000bf26310 */
[C---:B------:R-:W-:Y:S02]  /*1510*/  @!P0 IMAD R33, R8.reuse, R33, R9 ;  /* 0x0000002108218224 */ /* 0x040fe400078e0209 */
[----:B------:R-:W-:Y:S01]  /*1520*/  @!P0 IMAD.WIDE.U32 R8, R8, R32, R22 ;  /* 0x0000002008088225 */ /* 0x000fe200078e0016 */
[----:B------:R-:W-:-:S02]  /*1530*/  CS2R R22, SRZ ;  /* 0x0000000000167805 */ /* 0x000fc4000001ff00 */
[----:B------:R-:W-:-:S04]  /*1540*/  SHF.R.S32.HI R32, RZ, 0x1f, R45 ;  /* 0x0000001fff207819 */ /* 0x000fc8000001142d */
[----:B------:R1:W5:Y:S01]  /*1550*/  @!P2 LDG.E.64 R22, desc[UR12][R12.64] ;  /* 0x0000000c0c16a981 */ /* 0x000362000c1e1b00 */
[----:B------:R-:W-:Y:S02]  /*1560*/  ISETP.GE.U32.AND P2, PT, R45, UR16, PT ;  /* 0x000000102d007c0c */ /* 0x000fe4000bf46070 */
[----:B---3--:R-:W3:Y:S02]  /*1570*/  @!P1 LDC.64 R16, c[0x0][0x3f8] ;  /* 0x0000fe00ff109b82 */ /* 0x008ee40000000a00 */
[----:B------:R-:W-:-:S06]  /*1580*/  ISETP.GE.AND.EX P2, PT, R32, UR17, PT, P2 ;  /* 0x0000001120007c0c */ /* 0x000fcc000bf46320 */
[----:B-1----:R-:W1:Y:S01]  /*1590*/  @!P0 LDC.64 R12, c[0x0][0x3a0] ;  /* 0x0000e800ff0c8b82 */ /* 0x002e620000000a00 */
[----:B------:R-:W-:Y:S02]  /*15a0*/  ISETP.GE.U32.AND P3, PT, R56, UR16, PT ;  /* 0x0000001038007c0c */ /* 0x000fe4000bf66070 */
[----:B------:R-:W-:Y:S02]  /*15b0*/  CS2R R18, SRZ ;  /* 0x0000000000127805 */ /* 0x000fe4000001ff00 */
[----:B------:R-:W-:-:S04]  /*15c0*/  SHF.R.S32.HI R5, RZ, 0x1f, R56 ;  /* 0x0000001fff057819 */ /* 0x000fc80000011438 */
[----:B------:R-:W-:Y:S01]  /*15d0*/  ISETP.GE.AND.EX P3, PT, R5, UR17, PT, P3 ;  /* 0x0000001105007c0c */ /* 0x000fe2000bf66330 */
[----:B------:R-:W4:Y:S01]  /*15e0*/  @!P2 LDC.64 R6, c[0x0][0x3f8] ;  /* 0x0000fe00ff06ab82 */ /* 0x000f220000000a00 */
[----:B------:R2:W5:Y:S01]  /*15f0*/  @!P5 LDG.E.64 R18, desc[UR12][R10.64] ;  /* 0x0000000c0a12d981 */ /* 0x000562000c1e1b00 */
[C---:B------:R-:W-:Y:S02]  /*1600*/  @!P4 IADD3 R52, P5, PT, R49.reuse, R52, RZ ;  /* 0x000000343134c210 */ /* 0x040fe40007fbe0ff */
[----:B0-----:R-:W-:Y:S02]  /*1610*/  @!P4 IADD3 R14, P6, PT, R49, R14, RZ ;  /* 0x0000000e310ec210 */ /* 0x001fe40007fde0ff */
[----:B------:R-:W-:Y:S02]  /*1620*/  @!P0 IADD3 R33, PT, PT, R9, R33, RZ ;  /* 0x0000002109218210 */ /* 0x000fe40007ffe0ff */
[----:B------:R-:W-:Y:S01]  /*1630*/  @!P0 SHF.L.U32 R9, R8, 0x2, RZ ;  /* 0x0000000208098819 */ /* 0x000fe200000006ff */
[----:B---3--:R-:W-:Y:S01]  /*1640*/  @!P1 IMAD R44, R0, R16, RZ ;  /* 0x00000010002c9224 */ /* 0x008fe200078e02ff */
[C---:B------:R-:W-:Y:S01]  /*1650*/  @!P4 IADD3.X R53, PT, PT, R35.reuse, R53, RZ, P5, !PT ;  /* 0x000000352335c210 */ /* 0x040fe20002ffe4ff */
[----:B--2---:R-:W0:Y:S01]  /*1660*/  @!P1 LDC.64 R10, c[0x0][0x3a0] ;  /* 0x0000e800ff0a9b82 */ /* 0x004e220000000a00 */
[----:B------:R-:W-:-:S02]  /*1670*/  @!P4 IADD3.X R15, PT, PT, R35, R15, RZ, P6, !PT ;  /* 0x0000000f230fc210 */ /* 0x000fc400037fe4ff */
[----:B------:R-:W-:Y:S02]  /*1680*/  @!P0 SHF.L.U64.HI R33, R8, 0x2, R33 ;  /* 0x0000000208218819 */ /* 0x000fe40000010221 */
[C---:B-1----:R-:W-:Y:S02]  /*1690*/  @!P0 IADD3 R12, P5, PT, R9.reuse, R12, RZ ;  /* 0x0000000c090c8210 */ /* 0x042fe40007fbe0ff */
[----:B------:R-:W-:Y:S01]  /*16a0*/  @!P0 IADD3 R46, P6, PT, R9, R46, RZ ;  /* 0x0000002e092e8210 */ /* 0x000fe20007fde0ff */
[----:B------:R-:W1:Y:S01]  /*16b0*/  @!P1 LDC.64 R48, c[0x0][0x398] ;  /* 0x0000e600ff309b82 */ /* 0x000e620000000a00 */
[----:B------:R-:W-:Y:S02]  /*16c0*/  @!P1 MOV R8, R42 ;  /* 0x0000002a00089202 */ /* 0x000fe40000000f00 */
[----:B------:R-:W-:Y:S01]  /*16d0*/  @!P1 MOV R9, R41 ;  /* 0x0000002900099202 */ /* 0x000fe20000000f00 */
[----:B------:R-:W-:-:S04]  /*16e0*/  @!P1 IMAD R44, R34, R17, R44 ;  /* 0x00000011222c9224 */ /* 0x000fc800078e022c */
[----:B------:R-:W2:Y:S01]  /*16f0*/  @!P3 LDC.64 R54, c[0x0][0x3f8] ;  /* 0x0000fe00ff36bb82 */ /* 0x000ea20000000a00 */
[----:B------:R-:W-:Y:S01]  /*1700*/  @!P1 IMAD.WIDE.U32 R16, R34, R16, R8 ;  /* 0x0000001022109225 */ /* 0x000fe200078e0008 */
[----:B------:R-:W-:-:S04]  /*1710*/  @!P0 IADD3.X R13, PT, PT, R33, R13, RZ, P5, !PT ;  /* 0x0000000d210d8210 */ /* 0x000fc80002ffe4ff */
[----:B------:R-:W-:Y:S02]  /*1720*/  @!P1 IADD3 R44, PT, PT, R17, R44, RZ ;  /* 0x0000002c112c9210 */ /* 0x000fe40007ffe0ff */
[----:B------:R-:W-:Y:S01]  /*1730*/  @!P0 IADD3.X R47, PT, PT, R33, R47, RZ, P6, !PT ;  /* 0x0000002f212f8210 */ /* 0x000fe200037fe4ff */
[----:B----4-:R-:W-:Y:S01]  /*1740*/  @!P2 IMAD R32, R32, R6, RZ ;  /* 0x000000062020a224 */ /* 0x010fe200078e02ff */
[C---:B------:R-:W-:Y:S02]  /*1750*/  @!P1 SHF.L.U32 R33, R16.reuse, 0x2, RZ ;  /* 0x0000000210219819 */ /* 0x040fe400000006ff */
[----:B------:R-:W-:Y:S02]  /*1760*/  CS2R R64, SRZ ;  /* 0x0000000000407805 */ /* 0x000fe4000001ff00 */
[----:B------:R-:W-:Y:S01]  /*1770*/  @!P1 SHF.L.U64.HI R44, R16, 0x2, R44 ;  /* 0x00000002102c9819 */ /* 0x000fe2000001022c */
[----:B------:R-:W-:Y:S01]  /*1780*/  UIMAD.WIDE UR6, UR5, 0x8, UR6 ;  /* 0x00000008050678a5 */ /* 0x000fe2000f8e0206 */
[----:B------:R-:W-:Y:S01]  /*1790*/  @!P2 MOV R16, R42 ;  /* 0x0000002a0010a202 */ /* 0x000fe20000000f00 */
[----:B------:R-:W3:Y:S01]  /*17a0*/  @!P2 LDC.64 R34, c[0x0][0x3a0] ;  /* 0x0000e800ff22ab82 */ /* 0x000ee20000000a00 */
[----:B------:R-:W-:Y:S01]  /*17b0*/  @!P2 MOV R17, R41 ;  /* 0x000000290011a202 */ /* 0x000fe20000000f00 */
[----:B------:R-:W-:Y:S01]  /*17c0*/  @!P2 IMAD R32, R45, R7, R32 ;  /* 0x000000072d20a224 */ /* 0x000fe200078e0220 */
[----:B0-----:R-:W-:Y:S01]  /*17d0*/  @!P1 IADD3 R10, P6, PT, R33, R10, RZ ;  /* 0x0000000a210a9210 */ /* 0x001fe20007fde0ff */
[----:B------:R-:W5:Y:S01]  /*17e0*/  @!P4 LDG.E.64 R64, desc[UR12][R52.64] ;  /* 0x0000000c3440c981 */ /* 0x000f62000c1e1b00 */
[----:B------:R-:W-:-:S02]  /*17f0*/  @!P2 IMAD.WIDE.U32 R6, R45, R6, R16 ;  /* 0x000000062d06a225 */ /* 0x000fc400078e0010 */
[----:B------:R-:W-:Y:S01]  /*1800*/  @!P1 IADD3.X R11, PT, PT, R44, R11, RZ, P6, !PT ;  /* 0x0000000b2c0b9210 */ /* 0x000fe200037fe4ff */
[----:B------:R-:W0:Y:S01]  /*1810*/  @!P2 LDC.64 R8, c[0x0][0x398] ;  /* 0x0000e600ff08ab82 */ /* 0x000e220000000a00 */
[----:B-1----:R-:W-:Y:S02]  /*1820*/  @!P1 IADD3 R48, P6, PT, R33, R48, RZ ;  /* 0x0000003021309210 */ /* 0x002fe40007fde0ff */
[----:B------:R-:W-:Y:S01]  /*1830*/  @!P2 IADD3 R7, PT, PT, R7, R32, RZ ;  /* 0x000000200707a210 */ /* 0x000fe20007ffe0ff */
[----:B------:R-:W4:Y:S01]  /*1840*/  LDL R53, [R1+0x30] ;  /* 0x0000300001357983 */ /* 0x000f220000100800 */
[----:B--2---:R-:W-:Y:S02]  /*1850*/  @!P3 IMAD R45, R5, R54, RZ ;  /* 0x00000036052db224 */ /* 0x004fe400078e02ff */
[C---:B------:R-:W-:Y:S01]  /*1860*/  @!P2 SHF.L.U64.HI R5, R6.reuse, 0x2, R7 ;  /* 0x000000020605a819 */ /* 0x040fe20000010207 */
[----:B------:R-:W1:Y:S01]  /*1870*/  @!P3 LDC.64 R16, c[0x0][0x3a0] ;  /* 0x0000e800ff10bb82 */ /* 0x000e620000000a00 */
[----:B------:R-:W-:Y:S01]  /*1880*/  @!P2 SHF.L.U32 R7, R6, 0x2, RZ ;  /* 0x000000020607a819 */ /* 0x000fe200000006ff */
[----:B------:R-:W-:Y:S01]  /*1890*/  @!P3 IMAD R6, R56, R55, R45 ;  /* 0x000000373806b224 */ /* 0x000fe200078e022d */
[----:B------:R-:W-:-:S02]  /*18a0*/  @!P1 IADD3.X R49, PT, PT, R44, R49, RZ, P6, !PT ;  /* 0x000000312c319210 */ /* 0x000fc400037fe4ff */
[----:B------:R-:W-:Y:S02]  /*18b0*/  @!P3 MOV R44, R42 ;  /* 0x0000002a002cb202 */ /* 0x000fe40000000f00 */
[----:B------:R-:W-:Y:S01]  /*18c0*/  @!P3 MOV R45, R41 ;  /* 0x00000029002db202 */ /* 0x000fe20000000f00 */
[----:B------:R-:W2:Y:S02]  /*18d0*/  @!P3 LDC.64 R32, c[0x0][0x398] ;  /* 0x0000e600ff20bb82 */ /* 0x000ea40000000a00 */
[----:B------:R-:W-:Y:S01]  /*18e0*/  @!P3 IMAD.WIDE.U32 R54, R56, R54, R44 ;  /* 0x000000363836b225 */ /* 0x000fe200078e002c */
[----:B------:R-:W-:Y:S02]  /*18f0*/  MOV R44, UR6 ;  /* 0x00000006002c7c02 */ /* 0x000fe40008000f00 */
[----:B------:R-:W-:Y:S01]  /*1900*/  MOV R45, UR7 ;  /* 0x00000007002d7c02 */ /* 0x000fe20008000f00 */
[----:B------:R-:W2:Y:S05]  /*1910*/  LDCU.U8 UR7, c[0x0][0x414] ;  /* 0x00008280ff0777ac */ /* 0x000eaa0008000000 */
[----:B------:R-:W4:Y:S01]  /*1920*/  LDG.E.64 R44, desc[UR12][R44.64] ;  /* 0x0000000c2c2c7981 */ /* 0x000f22000c1e1b00 */
[----:B------:R-:W-:-:S02]  /*1930*/  IADD3 R4, PT, PT, R4, 0xf0, RZ ;  /* 0x000000f004047810 */ /* 0x000fc40007ffe0ff */
[----:B---3--:R-:W-:Y:S02]  /*1940*/  @!P2 IADD3 R34, P6, PT, R7, R34, RZ ;  /* 0x000000220722a210 */ /* 0x008fe40007fde0ff */
[----:B------:R-:W-:Y:S02]  /*1950*/  ISETP.GE.U32.AND P5, PT, R4, UR16, PT ;  /* 0x0000001004007c0c */ /* 0x000fe4000bfa6070 */
[----:B------:R-:W-:Y:S02]  /*1960*/  SHF.R.S32.HI R0, RZ, 0x1f, R4 ;  /* 0x0000001fff007819 */ /* 0x000fe40000011404 */
[----:B------:R-:W-:Y:S02]  /*1970*/  @!P2 IADD3.X R35, PT, PT, R5, R35, RZ, P6, !PT ;  /* 0x000000230523a210 */ /* 0x000fe400037fe4ff */
[----:B0-----:R-:W-:Y:S02]  /*1980*/  @!P2 IADD3 R8, P6, PT, R7, R8, RZ ;  /* 0x000000080708a210 */ /* 0x001fe40007fde0ff */
[----:B------:R-:W-:-:S02]  /*1990*/  @!P3 IADD3 R6, PT, PT, R55, R6, RZ ;  /* 0x000000063706b210 */ /* 0x000fc40007ffe0ff */
[----:B------:R-:W-:Y:S02]  /*19a0*/  ISETP.GE.AND.EX P5, PT, R0, UR17, PT, P5 ;  /* 0x0000001100007c0c */ /* 0x000fe4000bfa6350 */
[C---:B------:R-:W-:Y:S02]  /*19b0*/  @!P3 SHF.L.U32 R55, R54.reuse, 0x2, RZ ;  /* 0x000000023637b819 */ /* 0x040fe400000006ff */
[----:B------:R-:W-:Y:S02]  /*19c0*/  @!P2 IADD3.X R9, PT, PT, R5, R9, RZ, P6, !PT ;  /* 0x000000090509a210 */ /* 0x000fe400037fe4ff */
[----:B------:R-:W-:Y:S02]  /*19d0*/  @!P3 SHF.L.U64.HI R54, R54, 0x2, R6 ;  /* 0x000000023636b819 */ /* 0x000fe40000010206 */
[----:B-1----:R-:W-:-:S04]  /*19e0*/  @!P3 IADD3 R6, P6, PT, R55, R16, RZ ;  /* 0x000000103706b210 */ /* 0x002fc80007fde0ff */
[----:B------:R-:W-:Y:S02]  /*19f0*/  @!P3 IADD3.X R7, PT, PT, R54, R17, RZ, P6, !PT ;  /* 0x000000113607b210 */ /* 0x000fe400037fe4ff */
[----:B------:R-:W-:Y:S01]  /*1a00*/  CS2R R16, SRZ ;  /* 0x0000000000107805 */ /* 0x000fe2000001ff00 */
[----:B------:R-:W0:Y:S01]  /*1a10*/  @!P5 LDC.64 R50, c[0x0][0x3f8] ;  /* 0x0000fe00ff32db82 */ /* 0x000e220000000a00 */
[----:B------:R-:W-:-:S04]  /*1a20*/  CS2R R62, SRZ ;  /* 0x00000000003e7805 */ /* 0x000fc8000001ff00 */
[----:B------:R1:W5:Y:S04]  /*1a30*/  @!P4 LDG.E.64 R16, desc[UR12][R14.64] ;  /* 0x0000000c0e10c981 */ /* 0x000368000c1e1b00 */
[----:B------:R3:W5:Y:S01]  /*1a40*/  @!P0 LDG.E.64 R62, desc[UR12][R12.64] ;  /* 0x0000000c0c3e8981 */ /* 0x000762000c1e1b00 */
[----:B-1----:R-:W-:-:S06]  /*1a50*/  CS2R R14, SRZ ;  /* 0x00000000000e7805 */ /* 0x002fcc000001ff00 */
[----:B------:R1:W5:Y:S01]  /*1a60*/  @!P0 LDG.E.64 R14, desc[UR12][R46.64] ;  /* 0x0000000c2e0e8981 */ /* 0x000362000c1e1b00 */
[----:B--2---:R-:W-:Y:S02]  /*1a70*/  ISETP.NE.AND P0, PT, RZ, UR7, PT ;  /* 0x00000007ff007c0c */ /* 0x004fe4000bf05270 */
[----:B------:R-:W-:Y:S02]  /*1a80*/  CS2R R56, SRZ ;  /* 0x0000000000387805 */ /* 0x000fe4000001ff00 */
[----:B---3--:R-:W-:Y:S02]  /*1a90*/  CS2R R12, SRZ ;  /* 0x00000000000c7805 */ /* 0x008fe4000001ff00 */
[----:B------:R-:W-:Y:S02]  /*1aa0*/  @!P3 IADD3 R32, P6, PT, R55, R32, RZ ;  /* 0x000000203720b210 */ /* 0x000fe40007fde0ff */
[----:B------:R-:W-:Y:S01]  /*1ab0*/  CS2R R58, SRZ ;  /* 0x00000000003a7805 */ /* 0x000fe2000001ff00 */
[----:B-1----:R-:W1:Y:S01]  /*1ac0*/  @!P5 LDC.64 R46, c[0x0][0x3a0] ;  /* 0x0000e800ff2edb82 */ /* 0x002e620000000a00 */
[----:B------:R2:W5:Y:S01]  /*1ad0*/  @!P3 LDG.E.64 R56, desc[UR12][R6.64] ;  /* 0x0000000c0638b981 */ /* 0x000562000c1e1b00 */
[----:B------:R-:W-:Y:S01]  /*1ae0*/  @!P3 IADD3.X R33, PT, PT, R54, R33, RZ, P6, !PT ;  /* 0x000000213621b210 */ /* 0x000fe200037fe4ff */
[----:B0-----:R-:W-:Y:S01]  /*1af0*/  @!P5 IMAD R0, R0, R50, RZ ;  /* 0x000000320000d224 */ /* 0x001fe200078e02ff */
[----:B------:R-:W-:Y:S01]  /*1b00*/  @!P5 MOV R54, R42 ;  /* 0x0000002a0036d202 */ /* 0x000fe20000000f00 */
[----:B------:R0:W5:Y:S01]  /*1b10*/  @!P1 LDG.E.64 R12, desc[UR12][R48.64] ;  /* 0x0000000c300c9981 */ /* 0x000162000c1e1b00 */
[----:B------:R-:W-:-:S02]  /*1b20*/  @!P5 MOV R55, R41 ;  /* 0x000000290037d202 */ /* 0x000fc40000000f00 */
[----:B------:R-:W-:Y:S01]  /*1b30*/  CS2R R60, SRZ ;  /* 0x00000000003c7805 */ /* 0x000fe2000001ff00 */
[----:B------:R3:W5:Y:S01]  /*1b40*/  @!P2 LDG.E.64 R58, desc[UR12][R34.64] ;  /* 0x0000000c223aa981 */ /* 0x000762000c1e1b00 */
[----:B--2---:R-:W2:Y:S01]  /*1b50*/  @P0 LDC.64 R6, c[0x0][0x3b0] ;  /* 0x0000ec00ff060b82 */ /* 0x004ea20000000a00 */
[----:B------:R-:W-:-:S03]  /*1b60*/  @!P5 IMAD R0, R4, R51, R0 ;  /* 0x000000330400d224 */ /* 0x000fc600078e0200 */
[----:B------:R3:W5:Y:S01]  /*1b70*/  @!P1 LDG.E.64 R60, desc[UR12][R10.64] ;  /* 0x0000000c0a3c9981 */ /* 0x000762000c1e1b00 */
[----:B------:R-:W-:-:S03]  /*1b80*/  @!P5 IMAD.WIDE.U32 R50, R4, R50, R54 ;  /* 0x000000320432d225 */ /* 0x000fc600078e0036 */
[----:B0-----:R-:W0:Y:S02]  /*1b90*/  LDC.64 R48, c[0x0][0x3a8] ;  /* 0x0000ea00ff307b82 */ /* 0x001e240000000a00 */
[----:B------:R-:W-:-:S06]  /*1ba0*/  @!P5 IADD3 R0, PT, PT, R51, R0, RZ ;  /* 0x000000003300d210 */ /* 0x000fcc0007ffe0ff */
[----:B---3--:R-:W3:Y:S01]  /*1bb0*/  @!P5 LDC.64 R34, c[0x0][0x398] ;  /* 0x0000e600ff22db82 */ /* 0x008ee20000000a00 */
[----:B------:R-:W-:Y:S02]  /*1bc0*/  CS2R R10, SRZ ;  /* 0x00000000000a7805 */ /* 0x000fe4000001ff00 */
[C---:B------:R-:W-:Y:S02]  /*1bd0*/  @!P5 SHF.L.U64.HI R4, R50.reuse, 0x2, R0 ;  /* 0x000000023204d819 */ /* 0x040fe40000010200 */
[----:B------:R-:W-:Y:S02]  /*1be0*/  MOV R5, UR8 ;  /* 0x0000000800057c02 */ /* 0x000fe40008000f00 */
[----:B------:R-:W-:Y:S01]  /*1bf0*/  @!P5 SHF.L.U32 R0, R50, 0x2, RZ ;  /* 0x000000023200d819 */ /* 0x000fe200000006ff */
[----:B------:R1:W5:Y:S03]  /*1c00*/  @!P2 LDG.E.64 R10, desc[UR12][R8.64] ;  /* 0x0000000c080aa981 */ /* 0x000366000c1e1b00 */
[----:B-1----:R-:W-:-:S02]  /*1c10*/  @!P5 IADD3 R46, P1, PT, R0, R46, RZ ;  /* 0x0000002e002ed210 */ /* 0x002fc40007f3e0ff */
[----:B------:R-:W-:Y:S02]  /*1c20*/  CS2R R54, SRZ ;  /* 0x0000000000367805 */ /* 0x000fe4000001ff00 */
[----:B------:R-:W-:Y:S02]  /*1c30*/  CS2R R8, SRZ ;  /* 0x0000000000087805 */ /* 0x000fe4000001ff00 */
[----:B------:R-:W-:-:S04]  /*1c40*/  @!P5 IADD3.X R47, PT, PT, R4, R47, RZ, P1, !PT ;  /* 0x0000002f042fd210 */ /* 0x000fc80000ffe4ff */
[----:B------:R2:W5:Y:S01]  /*1c50*/  @!P3 LDG.E.64 R8, desc[UR12][R32.64] ;  /* 0x0000000c2008b981 */ /* 0x000562000c1e1b00 */
[----:B---3--:R-:W-:-:S03]  /*1c60*/  @!P5 IADD3 R34, P1, PT, R0, R34, RZ ;  /* 0x000000220022d210 */ /* 0x008fc60007f3e0ff */
[----:B------:R-:W5:Y:S01]  /*1c70*/  @!P5 LDG.E.64 R54, desc[UR12][R46.64] ;  /* 0x0000000c2e36d981 */ /* 0x000f62000c1e1b00 */
[----:B------:R-:W-:Y:S02]  /*1c80*/  @!P5 IADD3.X R35, PT, PT, R4, R35, RZ, P1, !PT ;  /* 0x000000230423d210 */ /* 0x000fe40000ffe4ff */
[----:B----4-:R-:W-:-:S05]  /*1c90*/  LOP3.LUT R53, R53, 0xffff, RZ, 0xc0, !PT ;  /* 0x0000ffff35357812 */ /* 0x010fca00078ec0ff */
[----:B------:R-:W-:-:S04]  /*1ca0*/  IMAD R5, R5, 0x54, R53 ;  /* 0x0000005405057824 */ /* 0x000fc800078e0235 */
[----:B--2---:R-:W-:-:S04]  /*1cb0*/  @P0 IMAD.WIDE R32, R5, 0x2, R6 ;  /* 0x0000000205200825 */ /* 0x004fc800078e0206 */
[----:B0-----:R-:W-:Y:S01]  /*1cc0*/  IMAD.WIDE R6, R5, 0x2, R48 ;  /* 0x0000000205067825 */ /* 0x001fe200078e0230 */
[----:B------:R-:W2:Y:S04]  /*1cd0*/  @P0 LDG.E.U16 R0, desc[UR12][R32.64] ;  /* 0x0000000c20000981 */ /* 0x000ea8000c1e1500 */
[----:B------:R-:W3:Y:S04]  /*1ce0*/  LDG.E.U16 R47, desc[UR12][R6.64] ;  /* 0x0000000c062f7981 */ /* 0x000ee8000c1e1500 */
[----:B------:R0:W4:Y:S04]  /*1cf0*/  LDG.E.U16 R46, desc[UR12][R6.64+0x2] ;  /* 0x0000020c062e7981 */ /* 0x000128000c1e1500 */
[----:B------:R1:W4:Y:S01]  /*1d00*/  @P0 LDG.E.U16 R32, desc[UR12][R32.64+0x2] ;  /* 0x0000020c20200981 */ /* 0x000322000c1e1500 */
[----:B------:R-:W-:-:S02]  /*1d10*/  R2UR UR11, R44 ;  /* 0x000000002c0b72ca */ /* 0x000fc400000e0000 */
[----:B0-----:R-:W-:Y:S01]  /*1d20*/  CS2R R6, SRZ ;  /* 0x0000000000067805 */ /* 0x001fe2000001ff00 */
[----:B------:R0:W-:Y:S04]  /*1d30*/  STL [R1+0x28], R53 ;  /* 0x0000283501007387 */ /* 0x0001e80000100800 */
[----:B------:R0:W5:Y:S04]  /*1d40*/  LDL R50, [R1+0x18] ;  /* 0x0000180001327983 */ /* 0x0001680000100800 */
[----:B------:R0:W5:Y:S04]  /*1d50*/  LDL R51, [R1+0x24] ;  /* 0x0000240001337983 */ /* 0x0001680000100800 */
[----:B------:R1:W5:Y:S04]  /*1d60*/  LDL R52, [R1+0x8] ;  /* 0x0000080001347983 */ /* 0x0003680000100800 */
[----:B0-----:R0:W5:Y:S04]  /*1d70*/  LDL R53, [R1+0xc] ;  /* 0x00000c0001357983 */ /* 0x0011680000100800 */
[----:B------:R0:W5:Y:S04]  /*1d80*/  LDL R48, [R1+0x14] ;  /* 0x0000140001307983 */ /* 0x0001680000100800 */
[----:B------:R0:W5:Y:S04]  /*1d90*/  @!P5 LDG.E.64 R6, desc[UR12][R34.64] ;  /* 0x0000000c2206d981 */ /* 0x000168000c1e1b00 */
[----:B------:R0:W5:Y:S01]  /*1da0*/  LDL R44, [R1+0x10] ;  /* 0x00001000012c7983 */ /* 0x0001620000100800 */
        /* <DEDUP_REMOVED lines=9> */
[----:B------:R-:W-:Y:S01]  /*1e40*/  CS2R R4, SRZ ;  /* 0x0000000000047805 */ /* 0x000fe2000001ff00 */
[----:B------:R-:W-:Y:S01]  /*1e50*/  UMOV UR14, 0x3f800000 ;  /* 0x3f800000000e7882 */ /* 0x000fe20000000000 */
[----:B-1----:R-:W-:-:S13]  /*1e60*/  @P1 R2UR UR6, R33 ;  /* 0x00000000210612ca */ /* 0x002fda00000e0000 */
[----:B------:R-:W-:Y:S01]  /*1e70*/  @UP0 UMOV UR14, UR6 ;  /* 0x00000006000e0c82 */ /* 0x000fe20008000000 */
[----:B--2---:R-:W-:Y:S02]  /*1e80*/  @P0 SHF.L.U32 R4, R0, 0x10, RZ ;  /* 0x0000001000040819 */ /* 0x004fe400000006ff */
[----:B---3--:R-:W-:Y:S02]  /*1e90*/  SHF.L.U32 R47, R47, 0x10, RZ ;  /* 0x000000102f2f7819 */ /* 0x008fe400000006ff */
[----:B----4-:R-:W-:Y:S02]  /*1ea0*/  SHF.L.U32 R46, R46, 0x10, RZ ;  /* 0x000000102e2e7819 */ /* 0x010fe400000006ff */
[----:B------:R-:W-:Y:S01]  /*1eb0*/  @P0 SHF.L.U32 R5, R32, 0x10, RZ ;  /* 0x0000001020050819 */ /* 0x000fe200000006ff */
[----:B0-----:R-:W-:Y:S06]  /*1ec0*/  BRA.U UP1, `(.L_x_1545) ;  /* 0x0000000d01907547 */ /* 0x001fec000b800000 */
        /* <DEDUP_REMOVED lines=228> */
.L_x_1545:
        /* <DEDUP_REMOVED lines=495> */
[CC--:B------:R-:W-:Y:S01]  /*4c00*/  FFMA.FTZ R32, R48.reuse, R49.reuse, R32 ;  /* 0x0000003130207223 */ /* 0x0c0fe20000010020 */
        /* <DEDUP_REMOVED lines=18> */
.L_x_1546:
        /* <DEDUP_REMOVED lines=45> */
.L_x_1548:
[----:B------:R-:W-:Y:S05]  /*5000*/  BSYNC.RECONVERGENT B0 ;  /* 0x0000000000007941 */ /* 0x000fea0003800200 */
.L_x_1547:
        /* <DEDUP_REMOVED lines=56> */
.L_x_1550:
[----:B------:R-:W-:Y:S05]  /*5390*/  BSYNC.RECONVERGENT B0 ;  /* 0x0000000000007941 */ /* 0x000fea0003800200 */
.L_x_1549:
        /* <DEDUP_REMOVED lines=8> */
[----:B0-----:R-:W0:Y:S02]  /*5420*/  LDS.128 R32, [R52+0x540] ;  /* 0x0005400034207984 */ /* 0x001e240000000c00 */
        /* <DEDUP_REMOVED lines=69> */
.L_x_1552:
[----:B------:R-:W-:Y:S05]  /*5880*/  BSYNC.RECONVERGENT B0 ;  /* 0x0000000000007941 */ /* 0x000fea0003800200 */
.L_x_1551:
[----:B------:R-:W-:Y:S04]  /*5890*/  BSSY.RECONVERGENT B0, `(.L_x_1553) ;  /* 0x000001e000007945 */ /* 0x000fe80003800200 */
[----:B------:R-:W-:Y:S05]  /*58a0*/  @P1 BRA `(.L_x_1554) ;  /* 0x0000000000701947 */ /* 0x000fea0003800000 */
[----:B0-----:R-:W1:Y:S01]  /*58b0*/  LDC.64 R52, c[0x0][0x3d8] ;  /* 0x0000f600ff347b82 */ /* 0x001e620000000a00 */
[----:B--2---:R-:W-:-:S05]  /*58c0*/  MOV R50, UR8 ;  /* 0x0000000800327c02 */ /* 0x004fca0008000f00 */
[----:B------:R-:W-:Y:S02]  /*58d0*/  IMAD R50, R50, 0x2a, R0 ;  /* 0x0000002a32327824 */ /* 0x000fe400078e0200 */
[----:B---3--:R-:W0:Y:S02]  /*58e0*/  LDC.64 R48, c[0x0][0x3f8] ;  /* 0x0000fe00ff307b82 */ /* 0x008e240000000a00 */
[----:B-1----:R-:W-:-:S05]  /*58f0*/  IMAD.WIDE R50, R50, 0x4, R52 ;  /* 0x0000000432327825 */ /* 0x002fca00078e0234 */
[----:B------:R-:W-:Y:S01]  /*5900*/  REDG.E.ADD.F32.FTZ.RN.STRONG.GPU desc[UR12][R50.64], R32 ;  /* 0x00000020320079a6 */ /* 0x000fe2000c12f30c */
[----:B0-----:R-:W-:-:S04]  /*5910*/  LEA.HI R52, P1, R49, R48, RZ, 0x1 ;  /* 0x0000003031347211 */ /* 0x001fc800078308ff */
[----:B------:R-:W-:-:S04]  /*5920*/  IADD3.X R53, PT, PT, RZ, R49, RZ, P1, !PT ;  /* 0x00000031ff357210 */ /* 0x000fc80000ffe4ff */
[C---:B------:R-:W-:Y:S02]  /*5930*/  SHF.L.U64.HI R53, R52.reuse, 0x1, R53 ;  /* 0x0000000134357819 */ /* 0x040fe40000010235 */
[----:B------:R-:W-:-:S04]  /*5940*/  SHF.L.U32 R52, R52, 0x1, RZ ;  /* 0x0000000134347819 */ /* 0x000fc800000006ff */
[----:B------:R-:W-:-:S04]  /*5950*/  LOP3.LUT R52, R52, 0xfffffffc, RZ, 0xc0, !PT ;  /* 0xfffffffc34347812 */ /* 0x000fc800078ec0ff */
[----:B------:R-:W-:-:S04]  /*5960*/  IADD3 R52, P1, PT, R50, R52, RZ ;  /* 0x0000003432347210 */ /* 0x000fc80007f3e0ff */
[----:B------:R-:W-:-:S05]  /*5970*/  IADD3.X R53, PT, PT, R51, R53, RZ, P1, !PT ;  /* 0x0000003533357210 */ /* 0x000fca0000ffe4ff */
[----:B------:R0:W-:Y:S02]  /*5980*/  REDG.E.ADD.F32.FTZ.RN.STRONG.GPU desc[UR12][R52.64], R33 ;  /* 0x00000021340079a6 */ /* 0x0001e4000c12f30c */
[----:B0-----:R-:W-:Y:S01]  /*5990*/  IMAD.WIDE.U32 R32, R48, 0x3, RZ ;  /* 0x0000000330207825 */ /* 0x001fe200078e00ff */
[----:B------:R-:W-:-:S04]  /*59a0*/  LEA R52, R49, R49, 0x1 ;  /* 0x0000003131347211 */ /* 0x000fc800078e08ff */
[----:B------:R-:W-:-:S04]  /*59b0*/  IADD3 R33, PT, PT, R33, R52, RZ ;  /* 0x0000003421217210 */ /* 0x000fc80007ffe0ff */
[----:B------:R-:W-:-:S04]  /*59c0*/  LEA.HI R32, P1, R33, R32, RZ, 0x1 ;  /* 0x0000002021207211 */ /* 0x000fc800078308ff */
[----:B------:R-:W-:Y:S02]  /*59d0*/  SHF.L.U32 R52, R32, 0x1, RZ ;  /* 0x0000000120347819 */ /* 0x000fe400000006ff */
        /* <DEDUP_REMOVED lines=9> */
.L_x_1554:
[----:B------:R-:W-:Y:S05]  /*5a70*/  BSYNC.RECONVERGENT B0 ;  /* 0x0000000000007941 */ /* 0x000fea0003800200 */
.L_x_1553:
        /* <DEDUP_REMOVED lines=30> */
.L_x_1557:
        /* <DEDUP_REMOVED lines=10> */
.L_x_1556:
[----:B------:R-:W-:Y:S05]  /*5d00*/  WARPSYNC.ALL ;  /* 0x0000000000007948 */ /* 0x000fea0003800000 */
[----:B------:R-:W-:Y:S01]  /*5d10*/  ISETP.GE.U32.AND P0, PT, R34, 0x8, PT ;  /* 0x000000082200780c */ /* 0x000fe20003f06070 */
[----:B------:R-:W-:Y:S01]  /*5d20*/  BAR.SYNC.DEFER_BLOCKING 0x0 ;  /* 0x0000000000007b1d */ /* 0x000fe20000010000 */
[----:B0-----:R-:W-:-:S11]  /*5d30*/  HFMA2 R33, -RZ, RZ, 0, 0 ;  /* 0x00000000ff217431 */ /* 0x001fd600000001ff */
[----:B------:R-:W-:Y:S05]  /*5d40*/  @!P0 BRA `(.L_x_1558) ;  /* 0x0000000800948947 */ /* 0x000fea0003800000 */
[----:B------:R-:W0:Y:S01]  /*5d50*/  S2UR UR6, SR_CTAID.Y ;  /* 0x00000000000679c3 */ /* 0x000e220000002600 */
[----:B------:R-:W4:Y:S01]  /*5d60*/  S2R R77, SR_TID.X ;  /* 0x00000000004d7919 */ /* 0x000f220000002100 */
[----:B------:R-:W0:Y:S01]  /*5d70*/  LDCU UR7, c[0x0][0x374] ;  /* 0x00006e80ff0777ac */ /* 0x000e220008000800 */
[----:B------:R-:W-:Y:S01]  /*5d80*/  MOV R32, RZ ;  /* 0x000000ff00207202 */ /* 0x000fe20000000f00 */
[----:B------:R-:W-:-:S04]  /*5d90*/  UIADD3 UR21, UPT, UPT, -UR10, URZ, URZ ;  /* 0x000000ff0a157290 */ /* 0x000fc8000fffe1ff */
[----:B------:R-:W1:Y:S01]  /*5da0*/  S2UR UR9, SR_CTAID.X ;  /* 0x00000000000979c3 */ /* 0x000e620000002500 */
[----:B0-----:R-:W-:Y:S02]  /*5db0*/  UIMAD UR15, UR7, 0x3, UR6 ;  /* 0x00000003070f78a4 */ /* 0x001fe4000f8e0206 */
[----:B------:R-:W-:Y:S02]  /*5dc0*/  ULEA UR16, UR7, UR6, 0x1 ;  /* 0x0000000607107291 */ /* 0x000fe4000f8e08ff */
[----:B------:R-:W-:Y:S02]  /*5dd0*/  UIMAD UR17, UR7, 0x7, UR6 ;  /* 0x00000007071178a4 */ /* 0x000fe4000f8e0206 */
[----:B------:R-:W-:Y:S02]  /*5de0*/  UIMAD UR18, UR7, 0x6, UR6 ;  /* 0x00000006071278a4 */ /* 0x000fe4000f8e0206 */
[----:B------:R-:W-:Y:S02]  /*5df0*/  UIMAD UR19, UR7, 0x5, UR6 ;  /* 0x00000005071378a4 */ /* 0x000fe4000f8e0206 */
[----:B------:R-:W-:-:S02]  /*5e00*/  ULEA UR20, UR7, UR6, 0x2 ;  /* 0x0000000607147291 */ /* 0x000fc4000f8e10ff */
[----:B-1--4-:R-:W-:-:S12]  /*5e10*/  UIADD3 UR7, UPT, UPT, UR6, UR7, URZ ;  /* 0x0000000706077290 */ /* 0x012fd8000fffe0ff */
.L_x_1559:
[----:B------:R-:W-:Y:S01]  /*5e20*/  ISETP.NE.AND P2, PT, RZ, UR21, PT ;  /* 0x00000015ff007c0c */ /* 0x000fe2000bf45270 */
[----:B------:R-:W-:Y:S01]  /*5e30*/  UMOV UR10, UR9 ;  /* 0x00000009000a7c82 */ /* 0x000fe20008000000 */
[----:B------:R-:W-:Y:S02]  /*5e40*/  MOV R49, UR4 ;  /* 0x0000000400317c02 */ /* 0x000fe40008000f00 */
[----:B------:R-:W-:Y:S02]  /*5e50*/  ISETP.NE.OR P2, PT, R0, RZ, !P2 ;  /* 0x000000ff0000720c */ /* 0x000fe40005745670 */
[----:B------:R-:W-:Y:S02]  /*5e60*/  IADD3 R0, PT, PT, R32, 0x1, RZ ;  /* 0x0000000120007810 */ /* 0x000fe40007ffe0ff */
[----:B------:R-:W-:Y:S02]  /*5e70*/  MOV R51, UR4 ;  /* 0x0000000400337c02 */ /* 0x000fe40008000f00 */
[----:B------:R-:W-:-:S02]  /*5e80*/  ISETP.NE.AND P4, PT, R0, UR10, PT ;  /* 0x0000000a00007c0c */ /* 0x000fc4000bf85270 */
[----:B------:R-:W-:-:S04]  /*5e90*/  MOV R0, R77 ;  /* 0x0000004d00007202 */ /* 0x000fc80000000f00 */
[----:B------:R-:W-:Y:S01]  /*5ea0*/  ISETP.NE.OR P4, PT, R0, RZ, !P4 ;  /* 0x000000ff0000720c */ /* 0x000fe20006785670 */
[----:B---3--:R-:W0:Y:S01]  /*5eb0*/  @!P2 LDC R48, c[0x0][0x374] ;  /* 0x0000dd00ff30ab82 */ /* 0x008e220000000800 */
[----:B------:R-:W-:-:S07]  /*5ec0*/  @!P2 LOP3.LUT R49, R49, 0x1, RZ, 0xc0, !PT ;  /* 0x000000013131a812 */ /* 0x000fce00078ec0ff */
[----:B------:R-:W1:Y:S04]  /*5ed0*/  @!P2 LDC R33, c[0x0][0x370] ;  /* 0x0000dc00ff21ab82 */ /* 0x000e680000000800 */
[----:B------:R-:W-:-:S04]  /*5ee0*/  @!P4 LOP3.LUT R51, R51, 0x1, RZ, 0xc0, !PT ;  /* 0x000000013333c812 */ /* 0x000fc800078ec0ff */
[----:B------:R-:W3:Y:S01]  /*5ef0*/  @!P2 LDC.64 R34, c[0x0][0x3d0] ;  /* 0x0000f400ff22ab82 */ /* 0x000ee20000000a00 */
[----:B0-----:R-:W-:-:S07]  /*5f00*/  @!P2 IMAD R48, R49, R48, RZ ;  /* 0x000000303130a224 */ /* 0x001fce00078e02ff */
[----:B--2---:R-:W0:Y:S01]  /*5f10*/  @!P4 LDC R50, c[0x0][0x374] ;  /* 0x0000dd00ff32cb82 */ /* 0x004e220000000800 */
[----:B-1----:R-:W-:Y:S01]  /*5f20*/  @!P2 IMAD R33, R48, R33, RZ ;  /* 0x000000213021a224 */ /* 0x002fe200078e02ff */
[----:B------:R-:W-:-:S04]  /*5f30*/  MOV R48, UR6 ;  /* 0x0000000600307c02 */ /* 0x000fc80008000f00 */
[----:B------:R-:W-:-:S05]  /*5f40*/  @!P2 SHF.L.U32 R33, R33, 0x1, RZ ;  /* 0x000000012121a819 */ /* 0x000fca00000006ff */
[----:B---3--:R-:W-:Y:S02]  /*5f50*/  @!P2 IMAD.WIDE R34, R33, 0x4, R34 ;  /* 0x000000042122a825 */ /* 0x008fe400078e0222 */
[----:B------:R-:W1:Y:S02]  /*5f60*/  @!P4 LDC R33, c[0x0][0x370] ;  /* 0x0000dc00ff21cb82 */ /* 0x000e640000000800 */
[----:B------:R-:W-:-:S06]  /*5f70*/  @!P2 IMAD.WIDE.U32 R34, R48, 0x8, R34 ;  /* 0x000000083022a825 */ /* 0x000fcc00078e0022 */
[----:B------:R-:W2:Y:S01]  /*5f80*/  @!P4 LDC.64 R48, c[0x0][0x3d0] ;  /* 0x0000f400ff30cb82 */ /* 0x000ea20000000a00 */
[----:B0-----:R-:W-:Y:S01]  /*5f90*/  @!P4 IMAD R50, R51, R50, RZ ;  /* 0x000000323332c224 */ /* 0x001fe200078e02ff */
[----:B------:R-:W3:Y:S03]  /*5fa0*/  @!P2 LDG.E.64 R34, desc[UR12][R34.64] ;  /* 0x0000000c2222a981 */ /* 0x000ee6000c1e1b00 */
[----:B-1----:R-:W-:-:S05]  /*5fb0*/  @!P4 IMAD R33, R50, R33, RZ ;  /* 0x000000213221c224 */ /* 0x002fca00078e02ff */
[----:B------:R-:W-:-:S05]  /*5fc0*/  @!P4 SHF.L.U32 R33, R33, 0x1, RZ ;  /* 0x000000012121c819 */ /* 0x000fca00000006ff */
[----:B--2---:R-:W-:Y:S01]  /*5fd0*/  @!P4 IMAD.WIDE R48, R33, 0x4, R48 ;  /* 0x000000042130c825 */ /* 0x004fe200078e0230 */
[----:B------:R-:W-:-:S05]  /*5fe0*/  MOV R33, UR7 ;  /* 0x0000000700217c02 */ /* 0x000fca0008000f00 */
[----:B------:R-:W-:-:S06]  /*5ff0*/  @!P4 IMAD.WIDE.U32 R48, R33, 0x8, R48 ;  /* 0x000000082130c825 */ /* 0x000fcc00078e0030 */
[----:B------:R-:W2:Y:S01]  /*6000*/  @!P4 LDG.E.64 R48, desc[UR12][R48.64] ;  /* 0x0000000c3030c981 */ /* 0x000ea2000c1e1b00 */
[C---:B------:R-:W-:Y:S02]  /*6010*/  IADD3 R33, PT, PT, R32.reuse, 0x2, RZ ;  /* 0x0000000220217810 */ /* 0x040fe40007ffe0ff */
[----:B------:R-:W-:Y:S02]  /*6020*/  MOV R51, UR4 ;  /* 0x0000000400337c02 */ /* 0x000fe40008000f00 */
[----:B------:R-:W-:Y:S02]  /*6030*/  ISETP.NE.AND P3, PT, R33, UR10, PT ;  /* 0x0000000a21007c0c */ /* 0x000fe4000bf65270 */
[----:B------:R-:W-:Y:S02]  /*6040*/  IADD3 R33, PT, PT, R32, 0x3, RZ ;  /* 0x0000000320217810 */ /* 0x000fe40007ffe0ff */
[----:B------:R-:W-:Y:S02]  /*6050*/  ISETP.NE.OR P3, PT, R0, RZ, !P3 ;  /* 0x000000ff0000720c */ /* 0x000fe40005f65670 */
[----:B------:R-:W-:-:S04]  /*6060*/  ISETP.NE.AND P1, PT, R33, UR10, PT ;  /* 0x0000000a21007c0c */ /* 0x000fc8000bf25270 */
[----:B------:R-:W-:-:S07]  /*6070*/  ISETP.NE.OR P1, PT, R0, RZ, !P1 ;  /* 0x000000ff0000720c */ /* 0x000fce0004f25670 */
[----:B------:R-:W0:Y:S01]  /*6080*/  @!P3 LDC R50, c[0x0][0x374] ;  /* 0x0000dd00ff32bb82 */ /* 0x000e220000000800 */
[----:B------:R-:W-:-:S07]  /*6090*/  @!P3 LOP3.LUT R51, R51, 0x1, RZ, 0xc0, !PT ;  /* 0x000000013333b812 */ /* 0x000fce00078ec0ff */
[----:B------:R-:W1:Y:S08]  /*60a0*/  @!P3 LDC R52, c[0x0][0x370] ;  /* 0x0000dc00ff34bb82 */ /* 0x000e700000000800 */
[----:B------:R-:W4:Y:S01]  /*60b0*/  @!P1 LDC R33, c[0x0][0x374] ;  /* 0x0000dd00ff219b82 */ /* 0x000f220000000800 */
[----:B0-----:R-:W-:Y:S01]  /*60c0*/  @!P3 IMAD R50, R51, R50, RZ ;  /* 0x000000323332b224 */ /* 0x001fe200078e02ff */
[----:B------:R-:W-:-:S04]  /*60d0*/  MOV R51, UR4 ;  /* 0x0000000400337c02 */ /* 0x000fc80008000f00 */
[----:B------:R-:W-:Y:S01]  /*60e0*/  @!P1 LOP3.LUT R51, R51, 0x1, RZ, 0xc0, !PT ;  /* 0x0000000133339812 */ /* 0x000fe200078ec0ff */
[----:B-1----:R-:W-:Y:S02]  /*60f0*/  @!P3 IMAD R52, R50, R52, RZ ;  /* 0x000000343234b224 */ /* 0x002fe400078e02ff */
[----:B------:R-:W0:Y:S03]  /*6100*/  @!P1 LDC R50, c[0x0][0x370] ;  /* 0x0000dc00ff329b82 */ /* 0x000e260000000800 */
[----:B------:R-:W-:Y:S01]  /*6110*/  @!P3 SHF.L.U32 R52, R52, 0x1, RZ ;  /* 0x000000013434b819 */ /* 0x000fe200000006ff */
[----:B----4-:R-:W-:Y:S01]  /*6120*/  @!P1 IMAD R33, R51, R33, RZ ;  /* 0x0000002133219224 */ /* 0x010fe200078e02ff */
[----:B------:R-:W-:-:S04]  /*6130*/  IADD3 R51, PT, PT, R32, 0x4, RZ ;  /* 0x0000000420337810 */ /* 0x000fc80007ffe0ff */
[----:B------:R-:W-:-:S04]  /*6140*/  ISETP.NE.AND P0, PT, R51, UR10, PT ;  /* 0x0000000a33007c0c */ /* 0x000fc8000bf05270 */
[----:B------:R-:W-:Y:S01]  /*6150*/  ISETP.NE.OR P0, PT, R0, RZ, !P0 ;  /* 0x000000ff0000720c */ /* 0x000fe20004705670 */
[----:B0-----:R-:W-:Y:S02]  /*6160*/  @!P1 IMAD R33, R33, R50, RZ ;  /* 0x0000003221219224 */ /* 0x001fe400078e02ff */
[----:B------:R-:W0:Y:S02]  /*6170*/  @!P3 LDC.64 R50, c[0x0][0x3d0] ;  /* 0x0000f400ff32bb82 */ /* 0x000e240000000a00 */
[----:B0-----:R-:W-:Y:S01]  /*6180*/  @!P3 IMAD.WIDE R50, R52, 0x4, R50 ;  /* 0x000000043432b825 */ /* 0x001fe200078e0232 */
[----:B------:R-:W-:Y:S02]  /*6190*/  @!P1 SHF.L.U32 R33, R33, 0x1, RZ ;  /* 0x0000000121219819 */ /* 0x000fe400000006ff */
[----:B------:R-:W-:Y:S01]  /*61a0*/  MOV R53, UR15 ;  /* 0x0000000f00357c02 */ /* 0x000fe20008000f00 */
[----:B---3--:R-:W-:Y:S01]  /*61b0*/  @!P2 FADD.FTZ R44, R44, R34 ;  /* 0x000000222c2ca221 */ /* 0x008fe20000010000 */
[----:B------:R-:W-:-:S03]  /*61c0*/  @!P2 FADD.FTZ R45, R45, R35 ;  /* 0x000000232d2da221 */ /* 0x000fc60000010000 */
[----:B------:R-:W0:Y:S01]  /*61d0*/  @!P0 LDC R34, c[0x0][0x374] ;  /* 0x0000dd00ff228b82 */ /* 0x000e220000000800 */
[----:B------:R-:W-:-:S05]  /*61e0*/  MOV R35, UR16 ;  /* 0x0000001000237c02 */ /* 0x000fca0008000f00 */
[----:B------:R-:W-:Y:S02]  /*61f0*/  @!P3 IMAD.WIDE.U32 R50, R35, 0x8, R50 ;  /* 0x000000082332b825 */ /* 0x000fe400078e0032 */
[----:B------:R-:W1:Y:S04]  /*6200*/  @!P0 LDC R52, c[0x0][0x370] ;  /* 0x0000dc00ff348b82 */ /* 0x000e680000000800 */
[----:B------:R-:W3:Y:S01]  /*6210*/  @!P3 LDG.E.64 R50, desc[UR12][R50.64] ;  /* 0x0000000c3232b981 */ /* 0x000ee2000c1e1b00 */
[----:B--2---:R-:W-:Y:S01]  /*6220*/  @!P4 FADD.FTZ R44, R44, R48 ;  /* 0x000000302c2cc221 */ /* 0x004fe20000010000 */
[----:B------:R-:W-:-:S04]  /*6230*/  MOV R48, UR4 ;  /* 0x0000000400307c02 */ /* 0x000fc80008000f00 */
[----:B------:R-:W-:-:S05]  /*6240*/  @!P0 LOP3.LUT R48, R48, 0x1, RZ, 0xc0, !PT ;  /* 0x0000000130308812 */ /* 0x000fca00078ec0ff */
[----:B0-----:R-:W-:Y:S02]  /*6250*/  @!P0 IMAD R48, R48, R34, RZ ;  /* 0x0000002230308224 */ /* 0x001fe400078e02ff */
[----:B------:R-:W0:Y:S02]  /*6260*/  @!P1 LDC.64 R34, c[0x0][0x3d0] ;  /* 0x0000f400ff229b82 */ /* 0x000e240000000a00 */
[----:B-1----:R-:W-:Y:S02]  /*6270*/  @!P0 IMAD R48, R48, R52, RZ ;  /* 0x0000003430308224 */ /* 0x002fe400078e02ff */
[----:B0-----:R-:W-:-:S04]  /*6280*/  @!P1 IMAD.WIDE R34, R33, 0x4, R34 ;  /* 0x0000000421229825 */ /* 0x001fc800078e0222 */
[----:B------:R-:W-:Y:S02]  /*6290*/  @!P1 IMAD.WIDE.U32 R52, R53, 0x8, R34 ;  /* 0x0000000835349825 */ /* 0x000fe400078e0022 */
[----:B------:R-:W0:Y:S01]  /*62a0*/  @!P0 LDC.64 R34, c[0x0][0x3d0] ;  /* 0x0000f400ff228b82 */ /* 0x000e220000000a00 */
[----:B------:R-:W-:Y:S02]  /*62b0*/  @!P0 SHF.L.U32 R48, R48, 0x1, RZ ;  /* 0x0000000130308819 */ /* 0x000fe400000006ff */
[----:B------:R-:W-:Y:S01]  /*62c0*/  MOV R33, UR20 ;  /* 0x0000001400217c02 */ /* 0x000fe20008000f00 */
[----:B------:R-:W2:Y:S02]  /*62d0*/  @!P1 LDG.E.64 R52, desc[UR12][R52.64] ;  /* 0x0000000c34349981 */ /* 0x000ea4000c1e1b00 */
[----:B0-----:R-:W-:-:S04]  /*62e0*/  @!P0 IMAD.WIDE R34, R48, 0x4, R34 ;  /* 0x0000000430228825 */ /* 0x001fc800078e0222 */
[----:B------:R-:W-:-:S06]  /*62f0*/  @!P0 IMAD.WIDE.U32 R34, R33, 0x8, R34 ;  /* 0x0000000821228825 */ /* 0x000fcc00078e0022 */
[----:B------:R-:W4:Y:S01]  /*6300*/  @!P0 LDG.E.64 R34, desc[UR12][R34.64] ;  /* 0x0000000c22228981 */ /* 0x000f22000c1e1b00 */
[----:B------:R-:W-:-:S04]  /*6310*/  IADD3 R33, PT, PT, R32, 0x5, RZ ;  /* 0x0000000520217810 */ /* 0x000fc80007ffe0ff */
[----:B------:R-:W-:-:S04]  /*6320*/  ISETP.NE.AND P2, PT, R33, UR10, PT ;  /* 0x0000000a21007c0c */ /* 0x000fc8000bf45270 */
[----:B------:R-:W-:-:S13]  /*6330*/  ISETP.NE.OR P2, PT, R0, RZ, !P2 ;  /* 0x000000ff0000720c */ /* 0x000fda0005745670 */
[----:B------:R-:W0:Y:S08]  /*6340*/  @!P2 LDC R33, c[0x0][0x374] ;  /* 0x0000dd00ff21ab82 */ /* 0x000e300000000800 */
[----:B------:R-:W1:Y:S01]  /*6350*/  @!P2 LDC R76, c[0x0][0x370] ;  /* 0x0000dc00ff4cab82 */ /* 0x000e620000000800 */
[----:B------:R-:W-:-:S04]  /*6360*/  MOV R48, UR4 ;  /* 0x0000000400307c02 */ /* 0x000fc80008000f00 */
[----:B------:R-:W-:Y:S01]  /*6370*/  @!P2 LOP3.LUT R48, R48, 0x1, RZ, 0xc0, !PT ;  /* 0x000000013030a812 */ /* 0x000fe200078ec0ff */
[----:B------:R-:W-:-:S04]  /*6380*/  @!P4 FADD.FTZ R45, R45, R49 ;  /* 0x000000312d2dc221 */ /* 0x000fc80000010000 */
[----:B0-----:R-:W-:-:S04]  /*6390*/  @!P2 IMAD R33, R48, R33, RZ ;  /* 0x000000213021a224 */ /* 0x001fc800078e02ff */
[----:B-1----:R-:W-:Y:S01]  /*63a0*/  @!P2 IMAD R76, R33, R76, RZ ;  /* 0x0000004c214ca224 */ /* 0x002fe200078e02ff */
[----:B------:R-:W-:-:S04]  /*63b0*/  IADD3 R33, PT, PT, R32, 0x6, RZ ;  /* 0x0000000620217810 */ /* 0x000fc80007ffe0ff */
[----:B------:R-:W-:-:S04]  /*63c0*/  ISETP.NE.AND P4, PT, R33, UR10, PT ;  /* 0x0000000a21007c0c */ /* 0x000fc8000bf85270 */
[----:B------:R-:W-:-:S13]  /*63d0*/  ISETP.NE.OR P4, PT, R0, RZ, !P4 ;  /* 0x000000ff0000720c */ /* 0x000fda0006785670 */
[----:B------:R-:W0:Y:S01]  /*63e0*/  @!P4 LDC R33, c[0x0][0x374] ;  /* 0x0000dd00ff21cb82 */ /* 0x000e220000000800 */
[----:B------:R-:W-:-:S04]  /*63f0*/  MOV R48, UR4 ;  /* 0x0000000400307c02 */ /* 0x000fc80008000f00 */
[----:B------:R-:W-:Y:S02]  /*6400*/  @!P4 LOP3.LUT R48, R48, 0x1, RZ, 0xc0, !PT ;  /* 0x000000013030c812 */ /* 0x000fe400078ec0ff */
[----:B------:R-:W-:-:S03]  /*6410*/  IADD3 R49, PT, PT, R32, 0x7, RZ ;  /* 0x0000000720317810 */ /* 0x000fc60007ffe0ff */
[----:B0-----:R-:W-:Y:S02]  /*6420*/  @!P4 IMAD R33, R48, R33, RZ ;  /* 0x000000213021c224 */ /* 0x001fe400078e02ff */
[----:B------:R-:W0:Y:S01]  /*6430*/  @!P4 LDC R48, c[0x0][0x370] ;  /* 0x0000dc00ff30cb82 */ /* 0x000e220000000800 */
[----:B------:R-:W-:Y:S01]  /*6440*/  @!P2 SHF.L.U32 R76, R76, 0x1, RZ ;  /* 0x000000014c4ca819 */ /* 0x000fe200000006ff */
[----:B0-----:R-:W-:-:S05]  /*6450*/  @!P4 IMAD R33, R33, R48, RZ ;  /* 0x000000302121c224 */ /* 0x001fca00078e02ff */
[----:B------:R-:W-:Y:S01]  /*6460*/  @!P4 SHF.L.U32 R33, R33, 0x1, RZ ;  /* 0x000000012121c819 */ /* 0x000fe200000006ff */
[----:B---3--:R-:W-:Y:S01]  /*6470*/  @!P3 FADD.FTZ R44, R44, R50 ;  /* 0x000000322c2cb221 */ /* 0x008fe20000010000 */
[----:B------:R-:W-:Y:S01]  /*6480*/  @!P3 FADD.FTZ R45, R45, R51 ;  /* 0x000000332d2db221 */ /* 0x000fe20000010000 */
[----:B------:R-:W-:Y:S02]  /*6490*/  ISETP.NE.AND P3, PT, R49, UR10, PT ;  /* 0x0000000a31007c0c */ /* 0x000fe4000bf65270 */
[----:B------:R-:W0:Y:S02]  /*64a0*/  @!P2 LDC.64 R48, c[0x0][0x3d0] ;  /* 0x0000f400ff30ab82 */ /* 0x000e240000000a00 */
[----:B------:R-:W-:-:S13]  /*64b0*/  ISETP.NE.OR P3, PT, R0, RZ, !P3 ;  /* 0x000000ff0000720c */ /* 0x000fda0005f65670 */
[----:B------:R-:W1:Y:S01]  /*64c0*/  @!P3 LDC R50, c[0x0][0x374] ;  /* 0x0000dd00ff32bb82 */ /* 0x000e620000000800 */
[----:B0-----:R-:W-:Y:S01]  /*64d0*/  @!P2 IMAD.WIDE R48, R76, 0x4, R48 ;  /* 0x000000044c30a825 */ /* 0x001fe200078e0230 */
[----:B------:R-:W-:-:S03]  /*64e0*/  MOV R51, UR18 ;  /* 0x0000001200337c02 */ /* 0x000fc60008000f00 */
[----:B--2---:R-:W-:Y:S01]  /*64f0*/  @!P1 FADD.FTZ R44, R44, R52 ;  /* 0x000000342c2c9221 */ /* 0x004fe20000010000 */
[----:B------:R-:W-:Y:S01]  /*6500*/  MOV R52, UR19 ;  /* 0x0000001300347c02 */ /* 0x000fe20008000f00 */
[----:B------:R-:W-:-:S04]  /*6510*/  @!P1 FADD.FTZ R45, R45, R53 ;  /* 0x000000352d2d9221 */ /* 0x000fc80000010000 */
[----:B------:R-:W-:Y:S02]  /*6520*/  @!P2 IMAD.WIDE.U32 R52, R52, 0x8, R48 ;  /* 0x000000083434a825 */ /* 0x000fe400078e0030 */
[----:B------:R-:W0:Y:S04]  /*6530*/  @!P4 LDC.64 R48, c[0x0][0x3d0] ;  /* 0x0000f400ff30cb82 */ /* 0x000e280000000a00 */
[----:B------:R-:W2:Y:S01]  /*6540*/  @!P2 LDG.E.64 R52, desc[UR12][R52.64] ;  /* 0x0000000c3434a981 */ /* 0x000ea2000c1e1b00 */
[----:B----4-:R-:W-:Y:S01]  /*6550*/  @!P0 FADD.FTZ R44, R44, R34 ;  /* 0x000000222c2c8221 */ /* 0x010fe20000010000 */
[----:B------:R-:W-:-:S04]  /*6560*/  MOV R34, UR4 ;  /* 0x0000000400227c02 */ /* 0x000fc80008000f00 */
[----:B------:R-:W-:-:S05]  /*6570*/  @!P3 LOP3.LUT R34, R34, 0x1, RZ, 0xc0, !PT ;  /* 0x000000012222b812 */ /* 0x000fca00078ec0ff */
[----:B-1----:R-:W-:Y:S02]  /*6580*/  @!P3 IMAD R34, R34, R50, RZ ;  /* 0x000000322222b224 */ /* 0x002fe400078e02ff */
[----:B------:R-:W1:Y:S01]  /*6590*/  @!P3 LDC R50, c[0x0][0x370] ;  /* 0x0000dc00ff32bb82 */ /* 0x000e620000000800 */
[----:B0-----:R-:W-:-:S04]  /*65a0*/  @!P4 IMAD.WIDE R48, R33, 0x4, R48 ;  /* 0x000000042130c825 */ /* 0x001fc800078e0230 */
[----:B------:R-:W-:-:S06]  /*65b0*/  @!P4 IMAD.WIDE.U32 R48, R51, 0x8, R48 ;  /* 0x000000083330c825 */ /* 0x000fcc00078e0030 */
[----:B------:R-:W3:Y:S01]  /*65c0*/  @!P4 LDG.E.64 R48, desc[UR12][R48.64] ;  /* 0x0000000c3030c981 */ /* 0x000ee2000c1e1b00 */
[----:B-1----:R-:W-:Y:S02]  /*65d0*/  @!P3 IMAD R33, R34, R50, RZ ;  /* 0x000000322221b224 */ /* 0x002fe400078e02ff */
[----:B------:R-:W0:Y:S03]  /*65e0*/  @!P3 LDC.64 R50, c[0x0][0x3d0] ;  /* 0x0000f400ff32bb82 */ /* 0x000e260000000a00 */
[----:B------:R-:W-:-:S05]  /*65f0*/  @!P3 SHF.L.U32 R33, R33, 0x1, RZ ;  /* 0x000000012121b819 */ /* 0x000fca00000006ff */
[----:B0-----:R-:W-:Y:S01]  /*6600*/  @!P3 IMAD.WIDE R50, R33, 0x4, R50 ;  /* 0x000000042132b825 */ /* 0x001fe200078e0232 */
[----:B------:R-:W-:-:S05]  /*6610*/  MOV R33, UR17 ;  /* 0x0000001100217c02 */ /* 0x000fca0008000f00 */
[----:B------:R-:W-:-:S06]  /*6620*/  @!P3 IMAD.WIDE.U32 R50, R33, 0x8, R50 ;  /* 0x000000082132b825 */ /* 0x000fcc00078e0032 */
[----:B------:R-:W4:Y:S01]  /*6630*/  @!P3 LDG.E.64 R50, desc[UR12][R50.64] ;  /* 0x0000000c3232b981 */ /* 0x000f22000c1e1b00 */
        /* <DEDUP_REMOVED lines=17> */
[----:B---3--:R-:W-:Y:S01]  /*6750*/  @!P4 FADD.FTZ R44, R44, R48 ;  /* 0x000000302c2cc221 */ /* 0x008fe20000010000 */
[----:B------:R-:W-:-:S03]  /*6760*/  @!P4 FADD.FTZ R45, R45, R49 ;  /* 0x000000312d2dc221 */ /* 0x000fc60000010000 */
[----:B----4-:R-:W-:Y:S01]  /*6770*/  @!P3 FADD.FTZ R44, R44, R50 ;  /* 0x000000322c2cb221 */ /* 0x010fe20000010000 */
[----:B------:R-:W-:Y:S01]  /*6780*/  @!P3 FADD.FTZ R45, R45, R51 ;  /* 0x000000332d2db221 */ /* 0x000fe20000010000 */
[----:B------:R-:W-:Y:S06]  /*6790*/  @P0 BRA `(.L_x_1559) ;  /* 0xfffffff400a00947 */ /* 0x000fec000383ffff */
.L_x_1558:
        /* <DEDUP_REMOVED lines=72> */
.L_x_1560:
        /* <DEDUP_REMOVED lines=38> */
.L_x_1561:
        /* <DEDUP_REMOVED lines=19> */
.L_x_1562:
[----:B------:R-:W-:Y:S05]  /*6fb0*/  BSYNC.RECONVERGENT B0 ;  /* 0x0000000000007941 */ /* 0x000fea0003800200 */
.L_x_1555:
        /* <DEDUP_REMOVED lines=38> */
.L_x_1563:
[----:B------:R-:W4:Y:S01]  /*7220*/  LDL R35, [R1+0x2c] ;  /* 0x00002c0001237983 */ /* 0x000f220000100800 */
[--C-:B---3--:R-:W-:Y:S01]  /*7230*/  FFMA.FTZ R45, R33, UR8, R32.reuse ;  /* 0x00000008212d7c23 */ /* 0x108fe20008010020 */
[----:B------:R-:W0:Y:S01]  /*7240*/  LDCU.64 UR6, c[0x0][0x400] ;  /* 0x00008000ff0677ac */ /* 0x000e220008000a00 */
[----:B------:R-:W4:Y:S01]  /*7250*/  LDC R33, c[0x0][0x41c] ;  /* 0x00010700ff217b82 */ /* 0x000f220000000800 */
[----:B------:R-:W-:Y:S01]  /*7260*/  FFMA.FTZ R44, R34, UR8, R32 ;  /* 0x00000008222c7c23 */ /* 0x000fe20008010020 */
[----:B------:R-:W-:Y:S01]  /*7270*/  BSSY.RECONVERGENT B0, `(.L_x_1564) ;  /* 0x0000015000007945 */ /* 0x000fe20003800200 */
[----:B------:R-:W-:Y:S02]  /*7280*/  FFMA.FTZ R45, R46, R3, -R45 ;  /* 0x000000032e2d7223 */ /* 0x000fe4000001082d */
[----:B------:R-:W-:Y:S01]  /*7290*/  FFMA.FTZ R44, R47, R2, -R44 ;  /* 0x000000022f2c7223 */ /* 0x000fe2000001082c */
[----:B----4-:R-:W-:-:S05]  /*72a0*/  IMAD R33, R33, UR10, R35 ;  /* 0x0000000a21217c24 */ /* 0x010fca000f8e0223 */
[----:B0-----:R-:W-:Y:S02]  /*72b0*/  ISETP.GE.U32.AND P0, PT, R33, UR6, PT ;  /* 0x0000000621007c0c */ /* 0x001fe4000bf06070 */
[----:B------:R-:W-:-:S04]  /*72c0*/  SHF.R.S32.HI R2, RZ, 0x1f, R33 ;  /* 0x0000001fff027819 */ /* 0x000fc80000011421 */
        /* <DEDUP_REMOVED lines=9> */
[----:B------:R-:W-:Y:S01]  /*7360*/  IADD3 R3, PT, PT, R35, R2, RZ ;  /* 0x0000000223037210 */ /* 0x000fe20007ffe0ff */
[----:B------:R-:W-:Y:S01]  /*7370*/  FMUL.FTZ R35, R45, UR14 ;  /* 0x0000000e2d237c20 */ /* 0x000fe20008410000 */
[----:B---3--:R-:W-:-:S04]  /*7380*/  LEA R2, P0, R34, UR16, 0x2 ;  /* 0x0000001022027c11 */ /* 0x008fc8000f8010ff */
[----:B------:R-:W-:Y:S01]  /*7390*/  LEA.HI.X R3, R34, UR17, R3, 0x2, P0 ;  /* 0x0000001122037c11 */ /* 0x000fe200080f1403 */
[----:B------:R-:W-:-:S05]  /*73a0*/  FMUL.FTZ R34, R44, UR14 ;  /* 0x0000000e2c227c20 */ /* 0x000fca0008410000 */
[----:B------:R0:W-:Y:S03]  /*73b0*/  STG.E.64 desc[UR12][R2.64], R34 ;  /* 0x0000002202007986 */ /* 0x0001e6000c101b0c */
.L_x_1565:
[----:B------:R-:W-:Y:S05]  /*73c0*/  BSYNC.RECONVERGENT B0 ;  /* 0x0000000000007941 */ /* 0x000fea0003800200 */
.L_x_1564:
[----:B0-----:R-:W3:Y:S04]  /*73d0*/  LDL.LU R2, [R1+0x18] ;  /* 0x0000180001027983 */ /* 0x001ee80000300800 */
[----:B------:R-:W4:Y:S01]  /*73e0*/  LDL.LU R3, [R1+0x1c] ;  /* 0x00001c0001037983 */ /* 0x000f220000300800 */
[----:B---3--:R-:W-:Y:S01]  /*73f0*/  FADD.FTZ R2, R2, -UR11 ;  /* 0x8000000b02027e21 */ /* 0x008fe20008010000 */
[----:B----4-:R-:W-:-:S03]  /*7400*/  FADD.FTZ R35, R3, -UR11 ;  /* 0x8000000b03237e21 */ /* 0x010fc60008010000 */
[----:B------:R-:W-:Y:S01]  /*7410*/  FMUL.FTZ R3, R2, UR14 ;  /* 0x0000000e02037c20 */ /* 0x000fe20008410000 */
        /* <DEDUP_REMOVED lines=21> */
.L_x_1566:
[----:B------:R-:W-:Y:S01]  /*7570*/  IADD3 R3, PT, PT, R33, 0x10, RZ ;  /* 0x0000001021037810 */ /* 0x000fe20007ffe0ff */
[----:B------:R-:W-:Y:S01]  /*7580*/  FFMA.FTZ R38, R47, R38, -R2 ;  /* 0x000000262f267223 */ /* 0x000fe20000010802 */
[----:B------:R-:W-:Y:S01]  /*7590*/  FFMA.FTZ R35, R35, UR8, R32 ;  /* 0x0000000823237c23 */ /* 0x000fe20008010020 */
[----:B------:R-:W-:Y:S01]  /*75a0*/  BSSY.RECONVERGENT B0, `(.L_x_1567) ;  /* 0x0000013000007945 */ /* 0x000fe20003800200 */
[----:B------:R-:W-:Y:S02]  /*75b0*/  ISETP.GE.U32.AND P0, PT, R3, UR6, PT ;  /* 0x0000000603007c0c */ /* 0x000fe4000bf06070 */
[----:B------:R-:W-:Y:S01]  /*75c0*/  SHF.R.S32.HI R2, RZ, 0x1f, R3 ;  /* 0x0000001fff027819 */ /* 0x000fe20000011403 */
[----:B------:R-:W-:-:S03]  /*75d0*/  FFMA.FTZ R39, R46, R39, -R35 ;  /* 0x000000272e277223 */ /* 0x000fc60000010823 */
        /* <DEDUP_REMOVED lines=15> */
.L_x_1568:
[----:B------:R-:W-:Y:S05]  /*76d0*/  BSYNC.RECONVERGENT B0 ;  /* 0x0000000000007941 */ /* 0x000fea0003800200 */
.L_x_1567:
        /* <DEDUP_REMOVED lines=29> */
.L_x_1569:
[--C-:B------:R-:W-:Y:S01]  /*78b0*/  FFMA.FTZ R38, R39, UR8, R32.reuse ;  /* 0x0000000827267c23 */ /* 0x100fe20008010020 */
[----:B------:R-:W-:Y:S01]  /*78c0*/  FFMA.FTZ R35, R35, UR8, R32 ;  /* 0x0000000823237c23 */ /* 0x000fe20008010020 */
[----:B------:R-:W-:Y:S02]  /*78d0*/  BSSY.RECONVERGENT B0, `(.L_x_1570) ;  /* 0x0000012000007945 */ /* 0x000fe40003800200 */
[----:B------:R-:W-:Y:S01]  /*78e0*/  FFMA.FTZ R38, R47, R36, -R38 ;  /* 0x000000242f267223 */ /* 0x000fe20000010826 */
[----:B------:R-:W-:Y:S01]  /*78f0*/  FFMA.FTZ R37, R46, R37, -R35 ;  /* 0x000000252e257223 */ /* 0x000fe20000010823 */
[----:B------:R-:W-:Y:S01]  /*7900*/  IADD3 R36, PT, PT, R33, 0x30, RZ ;  /* 0x0000003021247810 */ /* 0x000fe20007ffe0ff */
        /* <DEDUP_REMOVED lines=14> */
.L_x_1571:
[----:B------:R-:W-:Y:S05]  /*79f0*/  BSYNC.RECONVERGENT B0 ;  /* 0x0000000000007941 */ /* 0x000fea0003800200 */
.L_x_1570:
[----:B0-----:R-:W3:Y:S04]  /*7a00*/  LDL.LU R3, [R1+0x8] ;  /* 0x0000080001037983 */ /* 0x001ee80000300800 */
        /* <DEDUP_REMOVED lines=17> */
[----:B------:R-:W2:Y:S01]  /*7b20*/  MUFU.RCP R39, R39 ;  /* 0x0000002700277308 */ /* 0x000ea20000001000 */
[----:B---3--:R-:W-:-:S07]  /*7b30*/  FADD.FTZ R45, R44, 1 ;  /* 0x3f8000002c2d7421 */ /* 0x008fce0000010000 */
[----:B------:R-:W0:Y:S01]  /*7b40*/  MUFU.RCP R48, R45 ;  /* 0x0000002d00307308 */ /* 0x000e220000001000 */
[----:B--2---:R-:W-:Y:S01]  /*7b50*/  FADD.FTZ R50, -R39, 1 ;  /* 0x3f80000027327421 */ /* 0x004fe20000010100 */
[----:B------:R-:W-:-:S03]  /*7b60*/  FMUL.FTZ R30, R30, R39 ;  /* 0x000000271e1e7220 */ /* 0x000fc60000410000 */
[----:B------:R-:W-:Y:S01]  /*7b70*/  FFMA.FTZ R35, R35, R50, 1 ;  /* 0x3f80000023237423 */ /* 0x000fe20000010032 */
[----:B0-----:R-:W-:Y:S01]  /*7b80*/  FMUL.FTZ R31, R31, R48 ;  /* 0x000000301f1f7220 */ /* 0x001fe20000410000 */
[----:B------:R-:W-:Y:S02]  /*7b90*/  FADD.FTZ R48, -R48, 1 ;  /* 0x3f80000030307421 */ /* 0x000fe40000010100 */
[----:B------:R-:W-:Y:S02]  /*7ba0*/  FMUL.FTZ R30, R30, R35 ;  /* 0x000000231e1e7220 */ /* 0x000fe40000410000 */
[----:B------:R-:W-:-:S04]  /*7bb0*/  FFMA.FTZ R48, R37, R48, 1 ;  /* 0x3f80000025307423 */ /* 0x000fc80000010030 */
[----:B------:R-:W-:-:S07]  /*7bc0*/  FMUL.FTZ R31, R31, R48 ;  /* 0x000000301f1f7220 */ /* 0x000fce0000410000 */
.L_x_1572:
        /* <DEDUP_REMOVED lines=8> */
[----:B------:R-:W-:Y:S01]  /*7c50*/  FMUL.FTZ R30, R30, UR14 ;  /* 0x0000000e1e1e7c20 */ /* 0x000fe20008410000 */
[----:B------:R-:W-:Y:S01]  /*7c60*/  FMUL.FTZ R31, R31, UR14 ;  /* 0x0000000e1f1f7c20 */ /* 0x000fe20008410000 */
[----:B------:R-:W3:Y:S01]  /*7c70*/  LDCU.64 UR18, c[0x0][0x380] ;  /* 0x00007000ff1277ac */ /* 0x000ee20008000a00 */
[----:B0-----:R-:W-:Y:S01]  /*7c80*/  IMAD R3, R2, UR16, RZ ;  /* 0x0000001002037c24 */ /* 0x001fe2000f8e02ff */
[----:B------:R-:W-:-:S03]  /*7c90*/  MOV R2, R42 ;  /* 0x0000002a00027202 */ /* 0x000fc60000000f00 */
[----:B------:R-:W-:Y:S01]  /*7ca0*/  IMAD R39, R36, UR17, R3 ;  /* 0x0000001124277c24 */ /* 0x000fe2000f8e0203 */
[----:B------:R-:W-:-:S03]  /*7cb0*/  MOV R3, R41 ;  /* 0x0000002900037202 */ /* 0x000fc60000000f00 */
[----:B------:R-:W-:-:S05]  /*7cc0*/  IMAD.WIDE.U32 R36, R36, UR16, R2 ;  /* 0x0000001024247c25 */ /* 0x000fca000f8e0002 */
[----:B------:R-:W-:Y:S02]  /*7cd0*/  IADD3 R39, PT, PT, R37, R39, RZ ;  /* 0x0000002725277210 */ /* 0x000fe40007ffe0ff */
[----:B---3--:R-:W-:-:S04]  /*7ce0*/  LEA R2, P0, R36, UR18, 0x2 ;  /* 0x0000001224027c11 */ /* 0x008fc8000f8010ff */
[----:B------:R-:W-:-:S05]  /*7cf0*/  LEA.HI.X R3, R36, UR19, R39, 0x2, P0 ;  /* 0x0000001324037c11 */ /* 0x000fca00080f1427 */
[----:B------:R0:W-:Y:S04]  /*7d00*/  STG.E.64 desc[UR12][R2.64], R30 ;  /* 0x0000001e02007986 */ /* 0x0001e8000c101b0c */
.L_x_1574:
[----:B------:R-:W-:Y:S05]  /*7d10*/  BSYNC.RECONVERGENT B0 ;  /* 0x0000000000007941 */ /* 0x000fea0003800200 */
.L_x_1573:
[----:B------:R-:W3:Y:S04]  /*7d20*/  LDL.LU R39, [R1] ;  /* 0x0000000001277983 */ /* 0x000ee80000300800 */
[----:B0-----:R-:W4:Y:S01]  /*7d30*/  LDL.LU R31, [R1+0x4] ;  /* 0x00000400011f7983 */ /* 0x001f220000300800 */
[C---:B------:R-:W-:Y:S02]  /*7d40*/  IADD3 R3, PT, PT, R33.reuse, 0x60, RZ ;  /* 0x0000006021037810 */ /* 0x040fe40007ffe0ff */
[----:B------:R-:W-:Y:S02]  /*7d50*/  IADD3 R36, PT, PT, R33, 0x70, RZ ;  /* 0x0000007021247810 */ /* 0x000fe40007ffe0ff */
[----:B------:R-:W-:Y:S02]  /*7d60*/  ISETP.GE.U32.AND P0, PT, R35, UR6, PT ;  /* 0x0000000623007c0c */ /* 0x000fe4000bf06070 */
[----:B------:R-:W-:-:S02]  /*7d70*/  ISETP.GE.U32.AND P1, PT, R34, UR6, PT ;  /* 0x0000000622007c0c */ /* 0x000fc4000bf26070 */
[----:B------:R-:W-:Y:S02]  /*7d80*/  ISETP.GE.U32.AND P2, PT, R3, UR6, PT ;  /* 0x0000000603007c0c */ /* 0x000fe4000bf46070 */
[----:B------:R-:W-:Y:S02]  /*7d90*/  ISETP.GE.U32.AND P3, PT, R36, UR6, PT ;  /* 0x0000000624007c0c */ /* 0x000fe4000bf66070 */
[----:B------:R-:W-:Y:S02]  /*7da0*/  SHF.R.S32.HI R30, RZ, 0x1f, R35 ;  /* 0x0000001fff1e7819 */ /* 0x000fe40000011423 */
[----:B------:R-:W-:Y:S02]  /*7db0*/  SHF.R.S32.HI R2, RZ, 0x1f, R34 ;  /* 0x0000001fff027819 */ /* 0x000fe40000011422 */
[----:B------:R-:W-:Y:S02]  /*7dc0*/  SHF.R.S32.HI R37, RZ, 0x1f, R3 ;  /* 0x0000001fff257819 */ /* 0x000fe40000011403 */
[----:B------:R-:W-:-:S02]  /*7dd0*/  SHF.R.S32.HI R38, RZ, 0x1f, R36 ;  /* 0x0000001fff267819 */ /* 0x000fc40000011424 */
[----:B------:R-:W-:Y:S02]  /*7de0*/  ISETP.GE.AND.EX P0, PT, R30, UR7, PT, P0 ;  /* 0x000000071e007c0c */ /* 0x000fe4000bf06300 */
[----:B------:R-:W-:Y:S02]  /*7df0*/  ISETP.GE.AND.EX P1, PT, R2, UR7, PT, P1 ;  /* 0x0000000702007c0c */ /* 0x000fe4000bf26310 */
[----:B------:R-:W-:Y:S02]  /*7e00*/  ISETP.GE.AND.EX P2, PT, R37, UR7, PT, P2 ;  /* 0x0000000725007c0c */ /* 0x000fe4000bf46320 */
[----:B------:R-:W-:Y:S01]  /*7e10*/  ISETP.GE.AND.EX P3, PT, R38, UR7, PT, P3 ;  /* 0x0000000726007c0c */ /* 0x000fe2000bf66330 */
[----:B---3--:R-:W-:Y:S01]  /*7e20*/  FADD.FTZ R39, R39, -UR11 ;  /* 0x8000000b27277e21 */ /* 0x008fe20008010000 */
[----:B----4-:R-:W-:-:S03]  /*7e30*/  FADD.FTZ R31, R31, -UR11 ;  /* 0x8000000b1f1f7e21 */ /* 0x010fc60008010000 */
[----:B------:R-:W-:Y:S01]  /*7e40*/  FMUL.FTZ R39, R39, UR14 ;  /* 0x0000000e27277c20 */ /* 0x000fe20008410000 */
[----:B------:R-:W-:Y:S01]  /*7e50*/  FMUL.FTZ R31, R31, UR14 ;  /* 0x0000000e1f1f7c20 */ /* 0x000fe20008410000 */
[----:B------:R-:W-:Y:S06]  /*7e60*/  BRA.U !UP0, `(.L_x_1575) ;  /* 0x0000000108487547 */ /* 0x000fec000b800000 */
        /* <DEDUP_REMOVED lines=18> */
.L_x_1575:
        /* <DEDUP_REMOVED lines=13> */
[----:B0-----:R-:W-:-:S04]  /*8060*/  IMAD R30, R30, UR16, RZ ;  /* 0x000000101e1e7c24 */ /* 0x001fc8000f8e02ff */
[C---:B------:R-:W-:Y:S02]  /*8070*/  IMAD R49, R35.reuse, UR17, R30 ;  /* 0x0000001123317c24 */ /* 0x040fe4000f8e021e */
[----:B------:R-:W-:-:S05]  /*8080*/  IMAD.WIDE.U32 R30, R35, UR16, R28 ;  /* 0x00000010231e7c25 */ /* 0x000fca000f8e001c */
[----:B------:R-:W-:Y:S01]  /*8090*/  IADD3 R49, PT, PT, R31, R49, RZ ;  /* 0x000000311f317210 */ /* 0x000fe20007ffe0ff */
[----:B------:R-:W-:Y:S01]  /*80a0*/  FMUL.FTZ R31, R45, UR14 ;  /* 0x0000000e2d1f7c20 */ /* 0x000fe20008410000 */
[----:B---3--:R-:W-:-:S04]  /*80b0*/  LEA R28, P0, R30, UR18, 0x2 ;  /* 0x000000121e1c7c11 */ /* 0x008fc8000f8010ff */
[----:B------:R-:W-:Y:S01]  /*80c0*/  LEA.HI.X R29, R30, UR19, R49, 0x2, P0 ;  /* 0x000000131e1d7c11 */ /* 0x000fe200080f1431 */
[----:B------:R-:W-:-:S05]  /*80d0*/  FMUL.FTZ R30, R44, UR14 ;  /* 0x0000000e2c1e7c20 */ /* 0x000fca0008410000 */
[----:B------:R0:W-:Y:S03]  /*80e0*/  STG.E.64 desc[UR12][R28.64], R30 ;  /* 0x0000001e1c007986 */ /* 0x0001e6000c101b0c */
.L_x_1577:
[----:B------:R-:W-:Y:S05]  /*80f0*/  BSYNC.RECONVERGENT B0 ;  /* 0x0000000000007941 */ /* 0x000fea0003800200 */
.L_x_1576:
        /* <DEDUP_REMOVED lines=12> */
[----:B------:R-:W2:Y:S01]  /*81c0*/  MUFU.RCP R44, R44 ;  /* 0x0000002c002c7308 */ /* 0x000ea20000001000 */
[----:B0-----:R-:W-:Y:S01]  /*81d0*/  FADD.FTZ R48, -R31, 1 ;  /* 0x3f8000001f307421 */ /* 0x001fe20000010100 */
[----:B------:R-:W-:-:S03]  /*81e0*/  FMUL.FTZ R26, R26, R31 ;  /* 0x0000001f1a1a7220 */ /* 0x000fc60000410000 */
[----:B------:R-:W-:Y:S01]  /*81f0*/  FFMA.FTZ R39, R39, R48, 1 ;  /* 0x3f80000027277423 */ /* 0x000fe20000010030 */
[----:B--2---:R-:W-:Y:S01]  /*8200*/  FADD.FTZ R50, -R44, 1 ;  /* 0x3f8000002c327421 */ /* 0x004fe20000010100 */
[----:B------:R-:W-:Y:S02]  /*8210*/  FMUL.FTZ R27, R27, R44 ;  /* 0x0000002c1b1b7220 */ /* 0x000fe40000410000 */
[----:B------:R-:W-:Y:S01]  /*8220*/  FMUL.FTZ R26, R26, R39 ;  /* 0x000000271a1a7220 */ /* 0x000fe20000410000 */
[----:B------:R-:W-:-:S04]  /*8230*/  FFMA.FTZ R50, R29, R50, 1 ;  /* 0x3f8000001d327423 */ /* 0x000fc80000010032 */
[----:B------:R-:W-:-:S07]  /*8240*/  FMUL.FTZ R27, R27, R50 ;  /* 0x000000321b1b7220 */ /* 0x000fce0000410000 */
.L_x_1578:
        /* <DEDUP_REMOVED lines=21> */
.L_x_1580:
[----:B------:R-:W-:Y:S05]  /*83a0*/  BSYNC.RECONVERGENT B0 ;  /* 0x0000000000007941 */ /* 0x000fea0003800200 */
.L_x_1579:
        /* <DEDUP_REMOVED lines=21> */
.L_x_1581:
        /* <DEDUP_REMOVED lines=21> */
.L_x_1583:
[----:B------:R-:W-:Y:S05]  /*8650*/  BSYNC.RECONVERGENT B0 ;  /* 0x0000000000007941 */ /* 0x000fea0003800200 */
.L_x_1582:
        /* <DEDUP_REMOVED lines=21> */
.L_x_1584:
[----:B0-----:R-:W-:Y:S01]  /*87b0*/  FFMA.FTZ R3, R71, UR8, R32 ;  /* 0x0000000847037c23 */ /* 0x001fe20008010020 */
[----:B------:R-:W-:Y:S01]  /*87c0*/  BSSY.RECONVERGENT B0, `(.L_x_1585) ;  /* 0x0000013000007945 */ /* 0x000fe20003800200 */
[----:B------:R-:W-:Y:S01]  /*87d0*/  FFMA.FTZ R34, R47, R22, -R34 ;  /* 0x000000162f227223 */ /* 0x000fe20000010822 */
        /* <DEDUP_REMOVED lines=17> */
.L_x_1586:
[----:B------:R-:W-:Y:S05]  /*88f0*/  BSYNC.RECONVERGENT B0 ;  /* 0x0000000000007941 */ /* 0x000fea0003800200 */
.L_x_1585:
[C---:B------:R-:W-:Y:S01]  /*8900*/  IADD3 R36, PT, PT, R33.reuse, 0x90, RZ ;  /* 0x0000009021247810 */ /* 0x040fe20007ffe0ff */
[----:B0-----:R-:W-:Y:S01]  /*8910*/  FMUL.FTZ R23, R68, UR14 ;  /* 0x0000000e44177c20 */ /* 0x001fe20008410000 */
[----:B------:R-:W-:Y:S01]  /*8920*/  IADD3 R31, PT, PT, R33, 0xa0, RZ ;  /* 0x000000a0211f7810 */ /* 0x000fe20007ffe0ff */
[----:B------:R-:W-:Y:S01]  /*8930*/  FADD.FTZ R3, R69, -UR11 ;  /* 0x8000000b45037e21 */ /* 0x000fe20008010000 */
[----:B------:R-:W-:Y:S01]  /*8940*/  IADD3 R24, PT, PT, R33, 0xb0, RZ ;  /* 0x000000b021187810 */ /* 0x000fe20007ffe0ff */
[----:B------:R-:W-:Y:S01]  /*8950*/  FFMA.FTZ R22, R23, UR8, R32 ;  /* 0x0000000817167c23 */ /* 0x000fe20008010020 */
        /* <DEDUP_REMOVED lines=42> */
.L_x_1587:
        /* <DEDUP_REMOVED lines=21> */
.L_x_1589:
[----:B------:R-:W-:Y:S05]  /*8d50*/  BSYNC.RECONVERGENT B0 ;  /* 0x0000000000007941 */ /* 0x000fea0003800200 */
.L_x_1588:
[----:B------:R-:W-:Y:S01]  /*8d60*/  FFMA.FTZ R48, R39, UR8, R32 ;  /* 0x0000000827307c23 */ /* 0x000fe20008010020 */
[----:B------:R-:W-:Y:S01]  /*8d70*/  FMUL.FTZ R67, R67, UR14 ;  /* 0x0000000e43437c20 */ /* 0x000fe20008410000 */
[----:B------:R-:W-:Y:S06]  /*8d80*/  BRA.U !UP0, `(.L_x_1590) ;  /* 0x0000000108487547 */ /* 0x000fec000b800000 */
        /* <DEDUP_REMOVED lines=18> */
.L_x_1590:
[----:B------:R-:W-:Y:S01]  /*8eb0*/  FADD.FTZ R64, R64, -UR11 ;  /* 0x8000000b40407e21 */ /* 0x000fe20008010000 */
[----:B------:R-:W-:Y:S01]  /*8ec0*/  FFMA.FTZ R3, R67, UR8, R32 ;  /* 0x0000000843037c23 */ /* 0x000fe20008010020 */
[----:B------:R-:W-:Y:S01]  /*8ed0*/  BSSY.RECONVERGENT B0, `(.L_x_1591) ;  /* 0x0000013000007945 */ /* 0x000fe20003800200 */
[----:B0-----:R-:W-:Y:S01]  /*8ee0*/  FFMA.FTZ R20, R47, R18, -R48 ;  /* 0x000000122f147223 */ /* 0x001fe20000010830 */
        /* <DEDUP_REMOVED lines=17> */
.L_x_1592:
[----:B------:R-:W-:Y:S05]  /*9000*/  BSYNC.RECONVERGENT B0 ;  /* 0x0000000000007941 */ /* 0x000fea0003800200 */
.L_x_1591:
        /* <DEDUP_REMOVED lines=21> */
.L_x_1593:
[----:B------:R-:W-:Y:S01]  /*9160*/  FADD.FTZ R62, R62, -UR11 ;  /* 0x8000000b3e3e7e21 */ /* 0x000fe20008010000 */
[----:B------:R-:W-:Y:S01]  /*9170*/  FFMA.FTZ R3, R65, UR8, R32 ;  /* 0x0000000841037c23 */ /* 0x000fe20008010020 */
[----:B------:R-:W-:Y:S01]  /*9180*/  BSSY.RECONVERGENT B0, `(.L_x_1594) ;  /* 0x0000013000007945 */ /* 0x000fe20003800200 */
[----:B------:R-:W-:Y:S01]  /*9190*/  FFMA.FTZ R38, R47, R16, -R38 ;  /* 0x000000102f267223 */ /* 0x000fe20000010826 */
[----:B------:R-:W-:Y:S01]  /*91a0*/  FADD.FTZ R63, R63, -UR11 ;  /* 0x8000000b3f3f7e21 */ /* 0x000fe20008010000 */
[----:B0-----:R-:W-:Y:S01]  /*91b0*/  FMUL.FTZ R19, R62, UR14 ;  /* 0x0000000e3e137c20 */ /* 0x001fe20008410000 */
        /* <DEDUP_REMOVED lines=15> */
.L_x_1595:
[----:B------:R-:W-:Y:S05]  /*92b0*/  BSYNC.RECONVERGENT B0 ;  /* 0x0000000000007941 */ /* 0x000fea0003800200 */
.L_x_1594:
        /* <DEDUP_REMOVED lines=21> */
.L_x_1596:
        /* <DEDUP_REMOVED lines=21> */
.L_x_1598:
[----:B------:R-:W-:Y:S05]  /*9560*/  BSYNC.RECONVERGENT B0 ;  /* 0x0000000000007941 */ /* 0x000fea0003800200 */
.L_x_1597:
[----:B------:R-:W-:Y:S01]  /*9570*/  FFMA.FTZ R22, R19, UR8, R32 ;  /* 0x0000000813167c23 */ /* 0x000fe20008010020 */
[----:B------:R-:W-:Y:S01]  /*9580*/  FMUL.FTZ R61, R61, UR14 ;  /* 0x0000000e3d3d7c20 */ /* 0x000fe20008410000 */
[----:B------:R-:W-:Y:S06]  /*9590*/  BRA.U !UP0, `(.L_x_1599) ;  /* 0x0000000108487547 */ /* 0x000fec000b800000 */
[----:B---3--:R-:W-:Y:S01]  /*95a0*/  FFMA.FTZ R2, R47, R19, R4 ;  /* 0x000000132f027223 */ /* 0x008fe20000010004 */
        /* <DEDUP_REMOVED lines=17> */
.L_x_1599:
        /* <DEDUP_REMOVED lines=8> */
[----:B------:R-:W3:Y:S01]  /*9740*/  LDCU.64 UR16, c[0x0][0x3f8] ;  /* 0x00007f00ff1077ac */ /* 0x000ee20008000a00 */
[----:B------:R-:W-:Y:S01]  /*9750*/  MOV R2, R42 ;  /* 0x0000002a00027202 */ /* 0x000fe20000000f00 */
[----:B------:R-:W-:Y:S01]  /*9760*/  FMUL.FTZ R22, R22, UR14 ;  /* 0x0000000e16167c20 */ /* 0x000fe20008410000 */
[----:B------:R-:W-:Y:S01]  /*9770*/  MOV R3, R41 ;  /* 0x0000002900037202 */ /* 0x000fe20000000f00 */
[----:B------:R-:W4:Y:S01]  /*9780*/  LDCU.64 UR18, c[0x0][0x380] ;  /* 0x00007000ff1277ac */ /* 0x000f220008000a00 */
[----:B------:R-:W-:Y:S01]  /*9790*/  FMUL.FTZ R23, R23, UR14 ;  /* 0x0000000e17177c20 */ /* 0x000fe20008410000 */
[----:B---3--:R-:W-:Y:S02]  /*97a0*/  IMAD R14, R29, UR16, RZ ;  /* 0x000000101d0e7c24 */ /* 0x008fe4000f8e02ff */
[----:B------:R-:W-:-:S04]  /*97b0*/  IMAD.WIDE.U32 R12, R25, UR16, R2 ;  /* 0x00000010190c7c25 */ /* 0x000fc8000f8e0002 */
[----:B------:R-:W-:Y:S01]  /*97c0*/  IMAD R25, R25, UR17, R14 ;  /* 0x0000001119197c24 */ /* 0x000fe2000f8e020e */
[----:B----4-:R-:W-:-:S04]  /*97d0*/  LEA R2, P0, R12, UR18, 0x2 ;  /* 0x000000120c027c11 */ /* 0x010fc8000f8010ff */
[----:B------:R-:W-:-:S04]  /*97e0*/  IADD3 R25, PT, PT, R13, R25, RZ ;  /* 0x000000190d197210 */ /* 0x000fc80007ffe0ff */
[----:B------:R-:W-:-:S05]  /*97f0*/  LEA.HI.X R3, R12, UR19, R25, 0x2, P0 ;  /* 0x000000130c037c11 */ /* 0x000fca00080f1419 */
[----:B------:R3:W-:Y:S02]  /*9800*/  STG.E.64 desc[UR12][R2.64], R22 ;  /* 0x0000001602007986 */ /* 0x0007e4000c101b0c */
.L_x_1601:
[----:B------:R-:W-:Y:S05]  /*9810*/  BSYNC.RECONVERGENT B0 ;  /* 0x0000000000007941 */ /* 0x000fea0003800200 */
.L_x_1600:
[----:B------:R-:W-:Y:S01]  /*9820*/  FFMA.FTZ R20, R15, UR8, R32 ;  /* 0x000000080f147c23 */ /* 0x000fe20008010020 */
[----:B------:R-:W-:Y:S01]  /*9830*/  FMUL.FTZ R59, R59, UR14 ;  /* 0x0000000e3b3b7c20 */ /* 0x000fe20008410000 */
[----:B------:R-:W-:Y:S06]  /*9840*/  BRA.U !UP0, `(.L_x_1602) ;  /* 0x0000000108487547 */ /* 0x000fec000b800000 */
[----:B---3--:R-:W-:Y:S01]  /*9850*/  FFMA.FTZ R2, R47, R15, R4 ;  /* 0x0000000f2f027223 */ /* 0x008fe20000010004 */
[----:B------:R-:W-:-:S03]  /*9860*/  FFMA.FTZ R3, R46, R59, R5 ;  /* 0x0000003b2e037223 */ /* 0x000fc60000010005 */
[----:B------:R-:W-:Y:S01]  /*9870*/  FMUL.FTZ R12, R2, -1.4426950216293334961 ;  /* 0xbfb8aa3b020c7820 */ /* 0x000fe20000410000 */
[----:B------:R-:W-:-:S05]  /*9880*/  FMUL.FTZ R14, R3, -1.4426950216293334961 ;  /* 0xbfb8aa3b030e7820 */ /* 0x000fca0000410000 */
[----:B------:R-:W3:Y:S08]  /*9890*/  MUFU.EX2 R12, R12 ;  /* 0x0000000c000c7308 */ /* 0x000ef00000000800 */
[----:B------:R-:W4:Y:S01]  /*98a0*/  MUFU.EX2 R14, R14 ;  /* 0x0000000e000e7308 */ /* 0x000f220000000800 */
[----:B---3--:R-:W-:-:S07]  /*98b0*/  FADD.FTZ R13, R12, 1 ;  /* 0x3f8000000c0d7421 */ /* 0x008fce0000010000 */
[----:B------:R-:W3:Y:S01]  /*98c0*/  MUFU.RCP R13, R13 ;  /* 0x0000000d000d7308 */ /* 0x000ee20000001000 */
[----:B----4-:R-:W-:-:S07]  /*98d0*/  FADD.FTZ R15, R14, 1 ;  /* 0x3f8000000e0f7421 */ /* 0x010fce0000010000 */
[----:B0-----:R-:W0:Y:S01]  /*98e0*/  MUFU.RCP R16, R15 ;  /* 0x0000000f00107308 */ /* 0x001e220000001000 */
[----:B---3--:R-:W-:Y:S01]  /*98f0*/  FADD.FTZ R17, -R13, 1 ;  /* 0x3f8000000d117421 */ /* 0x008fe20000010100 */
[----:B------:R-:W-:-:S03]  /*9900*/  FMUL.FTZ R10, R10, R13 ;  /* 0x0000000d0a0a7220 */ /* 0x000fc60000410000 */
[----:B------:R-:W-:Y:S01]  /*9910*/  FFMA.FTZ R17, R2, R17, 1 ;  /* 0x3f80000002117423 */ /* 0x000fe20000010011 */
[----:B0-----:R-:W-:Y:S01]  /*9920*/  FADD.FTZ R18, -R16, 1 ;  /* 0x3f80000010127421 */ /* 0x001fe20000010100 */
[----:B------:R-:W-:Y:S02]  /*9930*/  FMUL.FTZ R11, R11, R16 ;  /* 0x000000100b0b7220 */ /* 0x000fe40000410000 */
[----:B------:R-:W-:Y:S01]  /*9940*/  FMUL.FTZ R10, R10, R17 ;  /* 0x000000110a0a7220 */ /* 0x000fe20000410000 */
[----:B------:R-:W-:-:S04]  /*9950*/  FFMA.FTZ R18, R3, R18, 1 ;  /* 0x3f80000003127423 */ /* 0x000fc80000010012 */
[----:B------:R-:W-:-:S07]  /*9960*/  FMUL.FTZ R11, R11, R18 ;  /* 0x000000120b0b7220 */ /* 0x000fce0000410000 */
.L_x_1602:
        /* <DEDUP_REMOVED lines=21> */
.L_x_1604:
[----:B------:R-:W-:Y:S05]  /*9ac0*/  BSYNC.RECONVERGENT B0 ;  /* 0x0000000000007941 */ /* 0x000fea0003800200 */
.L_x_1603:
        /* <DEDUP_REMOVED lines=12> */
[----:B------:R-:W0:Y:S01]  /*9b90*/  MUFU.RCP R14, R13 ;  /* 0x0000000d000e7308 */ /* 0x000e220000001000 */
        /* <DEDUP_REMOVED lines=8> */
.L_x_1605:
[----:B---3--:R-:W-:Y:S01]  /*9c20*/  SHF.R.S32.HI R2, RZ, 0x1f, R27 ;  /* 0x0000001fff027819 */ /* 0x008fe2000001141b */
[----:B------:R-:W-:Y:S01]  /*9c30*/  FADD.FTZ R54, R54, -UR11 ;  /* 0x8000000b36367e21 */ /* 0x000fe20008010000 */
[----:B------:R-:W-:Y:S01]  /*9c40*/  FADD.FTZ R55, R55, -UR11 ;  /* 0x8000000b37377e21 */ /* 0x000fe20008010000 */
[----:B------:R-:W-:Y:S01]  /*9c50*/  IADD3 R33, PT, PT, R33, 0xf0, RZ ;  /* 0x000000f021217810 */ /* 0x000fe20007ffe0ff */
[----:B------:R-:W-:Y:S01]  /*9c60*/  FFMA.FTZ R3, R57, UR8, R32 ;  /* 0x0000000839037c23 */ /* 0x000fe20008010020 */
[----:B------:R-:W-:Y:S01]  /*9c70*/  ISETP.GE.AND.EX P3, PT, R2, UR7, PT, P3 ;  /* 0x0000000702007c0c */ /* 0x000fe2000bf66330 */
[----:B------:R-:W-:Y:S01]  /*9c80*/  FMUL.FTZ R11, R54, UR14 ;  /* 0x0000000e360b7c20 */ /* 0x000fe20008410000 */
[----:B------:R-:W-:Y:S01]  /*9c90*/  FMUL.FTZ R55, R55, UR14 ;  /* 0x0000000e37377c20 */ /* 0x000fe20008410000 */
[----:B------:R-:W-:Y:S01]  /*9ca0*/  BSSY.RECONVERGENT B0, `(.L_x_1606) ;  /* 0x0000015000007945 */ /* 0x000fe20003800200 */
[----:B------:R-:W-:Y:S01]  /*9cb0*/  FFMA.FTZ R18, R47, R8, -R18 ;  /* 0x000000082f127223 */ /* 0x000fe20000010812 */
[----:B------:R-:W-:Y:S01]  /*9cc0*/  ISETP.GE.U32.AND P0, PT, R33, UR6, PT ;  /* 0x0000000621007c0c */ /* 0x000fe2000bf06070 */
[--C-:B------:R-:W-:Y:S01]  /*9cd0*/  FFMA.FTZ R14, R11, UR8, R32.reuse ;  /* 0x000000080b0e7c23 */ /* 0x100fe20008010020 */
[----:B------:R-:W-:Y:S01]  /*9ce0*/  SHF.R.S32.HI R15, RZ, 0x1f, R33 ;  /* 0x0000001fff0f7819 */ /* 0x000fe20000011421 */
[----:B------:R-:W-:Y:S01]  /*9cf0*/  FFMA.FTZ R13, R55, UR8, R32 ;  /* 0x00000008370d7c23 */ /* 0x000fe20008010020 */
[----:B------:R-:W-:-:S04]  /*9d00*/  FFMA.FTZ R19, R46, R9, -R3 ;  /* 0x000000092e137223 */ /* 0x000fc80000010803 */
[----:B------:R-:W-:Y:S05]  /*9d10*/  @P3 BRA `(.L_x_1607) ;  /* 0x0000000000343947 */ /* 0x000fea0003800000 */
[----:B------:R-:W3:Y:S01]  /*9d20*/  LDCU.64 UR8, c[0x0][0x3f8] ;  /* 0x00007f00ff0877ac */ /* 0x000ee20008000a00 */
[----:B------:R-:W-:Y:S01]  /*9d30*/  MOV R3, R41 ;  /* 0x0000002900037202 */ /* 0x000fe20000000f00 */
[----:B------:R-:W-:Y:S01]  /*9d40*/  FMUL.FTZ R18, R18, UR14 ;  /* 0x0000000e12127c20 */ /* 0x000fe20008410000 */
[----:B------:R-:W-:Y:S01]  /*9d50*/  FMUL.FTZ R19, R19, UR14 ;  /* 0x0000000e13137c20 */ /* 0x000fe20008410000 */
[----:B------:R-:W4:Y:S01]  /*9d60*/  LDCU.64 UR16, c[0x0][0x380] ;  /* 0x00007000ff1077ac */ /* 0x000f220008000a00 */
[----:B---3--:R-:W-:Y:S01]  /*9d70*/  IMAD R10, R2, UR8, RZ ;  /* 0x00000008020a7c24 */ /* 0x008fe2000f8e02ff */
[----:B------:R-:W-:-:S05]  /*9d80*/  MOV R2, R42 ;  /* 0x0000002a00027202 */ /* 0x000fca0000000f00 */
[----:B------:R-:W-:-:S04]  /*9d90*/  IMAD.WIDE.U32 R8, R27, UR8, R2 ;  /* 0x000000081b087c25 */ /* 0x000fc8000f8e0002 */
[----:B------:R-:W-:Y:S01]  /*9da0*/  IMAD R27, R27, UR9, R10 ;  /* 0x000000091b1b7c24 */ /* 0x000fe2000f8e020a */
[----:B----4-:R-:W-:-:S04]  /*9db0*/  LEA R2, P1, R8, UR16, 0x2 ;  /* 0x0000001008027c11 */ /* 0x010fc8000f8210ff */
[----:B------:R-:W-:-:S04]  /*9dc0*/  IADD3 R27, PT, PT, R9, R27, RZ ;  /* 0x0000001b091b7210 */ /* 0x000fc80007ffe0ff */
[----:B------:R-:W-:-:S05]  /*9dd0*/  LEA.HI.X R3, R8, UR17, R27, 0x2, P1 ;  /* 0x0000001108037c11 */ /* 0x000fca00088f141b */
[----:B------:R3:W-:Y:S02]  /*9de0*/  STG.E.64 desc[UR12][R2.64], R18 ;  /* 0x0000001202007986 */ /* 0x0007e4000c101b0c */
.L_x_1607:
[----:B------:R-:W-:Y:S05]  /*9df0*/  BSYNC.RECONVERGENT B0 ;  /* 0x0000000000007941 */ /* 0x000fea0003800200 */
.L_x_1606:
[----:B------:R-:W-:Y:S05]  /*9e00*/  BRA.U !UP0, `(.L_x_1608) ;  /* 0x0000000108487547 */ /* 0x000fea000b800000 */
[----:B------:R-:W-:Y:S01]  /*9e10*/  FFMA.FTZ R4, R47, R11, R4 ;  /* 0x0000000b2f047223 */ /* 0x000fe20000010004 */
[----:B------:R-:W-:-:S03]  /*9e20*/  FFMA.FTZ R5, R46, R55, R5 ;  /* 0x000000372e057223 */ /* 0x000fc60000010005 */
[----:B---3--:R-:W-:Y:S01]  /*9e30*/  FMUL.FTZ R2, R4, -1.4426950216293334961 ;  /* 0xbfb8aa3b04027820 */ /* 0x008fe20000410000 */
[----:B------:R-:W-:-:S05]  /*9e40*/  FMUL.FTZ R8, R5, -1.4426950216293334961 ;  /* 0xbfb8aa3b05087820 */ /* 0x000fca0000410000 */
[----:B------:R-:W3:Y:S08]  /*9e50*/  MUFU.EX2 R2, R2 ;  /* 0x0000000200027308 */ /* 0x000ef00000000800 */
[----:B------:R-:W4:Y:S01]  /*9e60*/  MUFU.EX2 R8, R8 ;  /* 0x0000000800087308 */ /* 0x000f220000000800 */
[----:B---3--:R-:W-:-:S07]  /*9e70*/  FADD.FTZ R3, R2, 1 ;  /* 0x3f80000002037421 */ /* 0x008fce0000010000 */
[----:B------:R-:W3:Y:S01]  /*9e80*/  MUFU.RCP R3, R3 ;  /* 0x0000000300037308 */ /* 0x000ee20000001000 */
[----:B----4-:R-:W-:-:S07]  /*9e90*/  FADD.FTZ R9, R8, 1 ;  /* 0x3f80000008097421 */ /* 0x010fce0000010000 */
[----:B------:R-:W4:Y:S01]  /*9ea0*/  MUFU.RCP R10, R9 ;  /* 0x00000009000a7308 */ /* 0x000f220000001000 */
[----:B---3--:R-:W-:Y:S01]  /*9eb0*/  FADD.FTZ R11, -R3, 1 ;  /* 0x3f800000030b7421 */ /* 0x008fe20000010100 */
[----:B------:R-:W-:-:S03]  /*9ec0*/  FMUL.FTZ R6, R6, R3 ;  /* 0x0000000306067220 */ /* 0x000fc60000410000 */
[----:B------:R-:W-:Y:S01]  /*9ed0*/  FFMA.FTZ R11, R4, R11, 1 ;  /* 0x3f800000040b7423 */ /* 0x000fe2000001000b */
[----:B----4-:R-:W-:Y:S01]  /*9ee0*/  FADD.FTZ R12, -R10, 1 ;  /* 0x3f8000000a0c7421 */ /* 0x010fe20000010100 */
[----:B------:R-:W-:Y:S02]  /*9ef0*/  FMUL.FTZ R7, R7, R10 ;  /* 0x0000000a07077220 */ /* 0x000fe40000410000 */
[----:B------:R-:W-:Y:S01]  /*9f00*/  FMUL.FTZ R6, R6, R11 ;  /* 0x0000000b06067220 */ /* 0x000fe20000410000 */
[----:B------:R-:W-:-:S04]  /*9f10*/  FFMA.FTZ R12, R5, R12, 1 ;  /* 0x3f800000050c7423 */ /* 0x000fc8000001000c */
[----:B------:R-:W-:-:S07]  /*9f20*/  FMUL.FTZ R7, R7, R12 ;  /* 0x0000000c07077220 */ /* 0x000fce0000410000 */
.L_x_1608:
        /* <DEDUP_REMOVED lines=9> */
[----:B------:R-:W4:Y:S01]  /*9fc0*/  LDCU.64 UR8, c[0x0][0x380] ;  /* 0x00007000ff0877ac */ /* 0x000f220008000a00 */
[----:B---3--:R-:W-:-:S03]  /*9fd0*/  IMAD R2, R15, UR6, RZ ;  /* 0x000000060f027c24 */ /* 0x008fc6000f8e02ff */
[----:B------:R-:W-:-:S04]  /*9fe0*/  IMAD.WIDE.U32 R40, R33, UR6, R40 ;  /* 0x0000000621287c25 */ /* 0x000fc8000f8e0028 */
[----:B------:R-:W-:Y:S01]  /*9ff0*/  IMAD R33, R33, UR7, R2 ;  /* 0x0000000721217c24 */ /* 0x000fe2000f8e0202 */
[----:B----4-:R-:W-:-:S04]  /*a000*/  LEA R2, P0, R40, UR8, 0x2 ;  /* 0x0000000828027c11 */ /* 0x010fc8000f8010ff */
[----:B------:R-:W-:-:S04]  /*a010*/  IADD3 R33, PT, PT, R41, R33, RZ ;  /* 0x0000002129217210 */ /* 0x000fc80007ffe0ff */
[----:B------:R-:W-:-:S05]  /*a020*/  LEA.HI.X R3, R40, UR9, R33, 0x2, P0 ;  /* 0x0000000928037c11 */ /* 0x000fca00080f1421 */
[----:B------:R4:W-:Y:S02]  /*a030*/  STG.E.64 desc[UR12][R2.64], R12 ;  /* 0x0000000c02007986 */ /* 0x0009e4000c101b0c */
.L_x_1610:
[----:B------:R-:W-:Y:S05]  /*a040*/  BSYNC.RECONVERGENT B0 ;  /* 0x0000000000007941 */ /* 0x000fea0003800200 */
.L_x_1609:
[----:B------:R-:W5:Y:S01]  /*a050*/  LDCU UR6, c[0x0][0x374] ;  /* 0x00006e80ff0677ac */ /* 0x000f620008000800 */
[----:B------:R-:W0:Y:S01]  /*a060*/  LDCU UR7, c[0x0][0x410] ;  /* 0x00008200ff0777ac */ /* 0x000e220008000800 */
[----:B------:R-:W0:Y:S01]  /*a070*/  LDCU UR8, c[0x0][0x3e0] ;  /* 0x00007c00ff0877ac */ /* 0x000e220008000800 */
[----:B------:R-:W-:Y:S02]  /*a080*/  UIADD3 UR4, UPT, UPT, UR4, 0x1, URZ ;  /* 0x0000000104047890 */ /* 0x000fe4000fffe0ff */
[----:B-----5:R-:W-:Y:S02]  /*a090*/  UIADD3 UR5, UPT, UPT, UR6, UR5, URZ ;  /* 0x0000000506057290 */ /* 0x020fe4000fffe0ff */
[----:B0-----:R-:W-:-:S04]  /*a0a0*/  UIMAD UR7, UR7, UR8, URZ ;  /* 0x00000008070772a4 */ /* 0x001fc8000f8e02ff */
[----:B------:R-:W-:-:S09]  /*a0b0*/  UISETP.GE.AND UP0, UPT, UR5, UR7, UPT ;  /* 0x000000070500728c */ /* 0x000fd2000bf06270 */
[----:B------:R-:W-:Y:S05]  /*a0c0*/  BRA.U !UP0, `(.L_x_1611) ;  /* 0xffffff61082c7547 */ /* 0x000fea000b83ffff */
.L_x_1544:
[----:B------:R-:W0:Y:S01]  /*a0d0*/  LDC R6, c[0x0][0x370] ;  /* 0x0000dc00ff067b82 */ /* 0x000e220000000800 */
[----:B------:R-:W-:Y:S01]  /*a0e0*/  ISETP.NE.AND P1, PT, R0, RZ, PT ;  /* 0x000000ff0000720c */ /* 0x000fe20003f25270 */
[----:B------:R-:W-:Y:S06]  /*a0f0*/  BSSY.RECONVERGENT B0, `(.L_x_1612) ;  /* 0x000000d000007945 */ /* 0x000fec0003800200 */
[----:B------:R-:W5:Y:S08]  /*a100*/  LDC R7, c[0x0][0x374] ;  /* 0x0000dd00ff077b82 */ /* 0x000f700000000800 */
[----:B---34-:R-:W3:Y:S01]  /*a110*/  LDC.64 R2, c[0x0][0x3c8] ;  /* 0x0000f200ff027b82 */ /* 0x018ee20000000a00 */
[----:B0-----:R-:W-:-:S02]  /*a120*/  ISETP.NE.AND P0, PT, R6, 0x1, PT ;  /* 0x000000010600780c */ /* 0x001fc40003f05270 */
[----:B-----5:R-:W-:-:S04]  /*a130*/  SHF.L.U32 R4, R7, 0x1, RZ ;  /* 0x0000000107047819 */ /* 0x020fc800000006ff */
[----:B------:R-:W-:-:S05]  /*a140*/  SEL R5, R4, RZ, P0 ;  /* 0x000000ff04057207 */ /* 0x000fca0000000000 */
[----:B---3--:R-:W-:Y:S01]  /*a150*/  IMAD.WIDE.U32 R2, R5, 0x4, R2 ;  /* 0x0000000405027825 */ /* 0x008fe200078e0002 */
[----:B------:R-:W-:Y:S06]  /*a160*/  @P1 BRA `(.L_x_1613) ;  /* 0x0000000000141947 */ /* 0x000fec0003800000 */
[----:B------:R-:W-:Y:S01]  /*a170*/  HFMA2 R5, -RZ, RZ, 0, 5.9604644775390625e-08 ;  /* 0x00000001ff057431 */ /* 0x000fe200000001ff */
[----:B------:R-:W-:Y:S06]  /*a180*/  MEMBAR.ALL.GPU ;  /* 0x0000000000007992 */ /* 0x000fec000000a000 */
[----:B------:R-:W-:-:S00]  /*a190*/  ERRBAR ;  /* 0x00000000000079ab */ /* 0x000fc00000000000 */
[----:B------:R-:W-:Y:S06]  /*a1a0*/  CGAERRBAR ;  /* 0x00000000000075ab */ /* 0x000fec0000000000 */
[----:B------:R0:W-:Y:S02]  /*a1b0*/  REDG.E.ADD.S32.STRONG.GPU desc[UR12][R2.64], R5 ;  /* 0x000000050200798e */ /* 0x0001e4000c12e30c */
.L_x_1613:
[----:B------:R-:W-:Y:S05]  /*a1c0*/  BSYNC.RECONVERGENT B0 ;  /* 0x0000000000007941 */ /* 0x000fea0003800200 */
.L_x_1612:
        /* <DEDUP_REMOVED lines=11> */
.L_x_1615:
[----:B------:R-:W3:Y:S04]  /*a280*/  LDG.E.STRONG.GPU R5, desc[UR12][R2.64] ;  /* 0x0000000c02057981 */ /* 0x000ee8000c1ef900 */
[----:B---3--:R-:W-:Y:S01]  /*a290*/  CCTL.IVALL ;  /* 0x00000000ff00798f */ /* 0x008fe20002000000 */
[----:B------:R-:W-:Y:S05]  /*a2a0*/  YIELD ;  /* 0x0000000000007946 */ /* 0x000fea0003800000 */
[----:B------:R-:W-:-:S13]  /*a2b0*/  ISETP.NE.AND P0, PT, R5, R4, PT ;  /* 0x000000040500720c */ /* 0x000fda0003f05270 */
[----:B------:R-:W-:Y:S05]  /*a2c0*/  @P0 BRA `(.L_x_1615) ;  /* 0xfffffffc00ec0947 */ /* 0x000fea000383ffff */
.L_x_1614:
        /* <DEDUP_REMOVED lines=65> */
[----:B---3--:R-:W-:Y:S02]  /*a6e0*/  IADD3 R26, P1, PT, R22, UR6, RZ ;  /* 0x00000006161a7c10 */ /* 0x008fe4000ff3e0ff */
[C---:B------:R-:W-:Y:S02]  /*a6f0*/  IADD3.X R25, PT, PT, R23.reuse, UR9, RZ, P2, !PT ;  /* 0x0000000917197c10 */ /* 0x040fe400097fe4ff */
[----:B------:R-:W-:-:S02]  /*a700*/  IADD3.X R27, PT, PT, R23, UR7, RZ, P1, !PT ;  /* 0x00000007171b7c10 */ /* 0x000fc40008ffe4ff */
[----:B------:R-:W-:Y:S02]  /*a710*/  IADD3 R18, P2, PT, RZ, -R9, RZ ;  /* 0x80000009ff127210 */ /* 0x000fe40007f5e0ff */
[----:B----4-:R-:W-:Y:S02]  /*a720*/  IADD3 R22, P1, PT, R22, UR10, RZ ;  /* 0x0000000a16167c10 */ /* 0x010fe4000ff3e0ff */
[----:B------:R-:W-:Y:S02]  /*a730*/  SHF.L.U32 R9, R11, 0x2, RZ ;  /* 0x000000020b097819 */ /* 0x000fe400000006ff */
[----:B------:R-:W-:Y:S02]  /*a740*/  IADD3.X R23, PT, PT, R23, UR11, RZ, P1, !PT ;  /* 0x0000000b17177c10 */ /* 0x000fe40008ffe4ff */
[----:B------:R-:W-:Y:S02]  /*a750*/  IADD3 R30, PT, PT, R7, R9, RZ ;  /* 0x00000009071e7210 */ /* 0x000fe40007ffe0ff */
[----:B------:R-:W-:-:S07]  /*a760*/  IADD3.X R20, PT, PT, RZ, -0x1, RZ, P2, !PT ;  /* 0xffffffffff147810 */ /* 0x000fce00017fe4ff */
.L_x_1618:
[-C--:B0-----:R-:W-:Y:S02]  /*a770*/  LEA R12, P1, R3, R26.reuse, 0x2 ;  /* 0x0000001a030c7211 */ /* 0x081fe400078210ff */
[----:B------:R-:W-:Y:S02]  /*a780*/  LEA R16, P3, R29, R26, 0x2 ;  /* 0x0000001a1d107211 */ /* 0x000fe400078610ff */
[----:B------:R-:W-:Y:S02]  /*a790*/  IADD3 R14, P2, PT, R26, R6, RZ ;  /* 0x000000061a0e7210 */ /* 0x000fe40007f5e0ff */
[----:B------:R-:W-:Y:S02]  /*a7a0*/  IADD3.X R13, PT, PT, R27, R32, RZ, P1, !PT ;  /* 0x000000201b0d7210 */ /* 0x000fe40000ffe4ff */
[----:B------:R-:W-:Y:S02]  /*a7b0*/  MOV R8, R26 ;  /* 0x0000001a00087202 */ /* 0x000fe40000000f00 */
[----:B------:R-:W-:-:S02]  /*a7c0*/  MOV R9, R27 ;  /* 0x0000001b00097202 */ /* 0x000fc40000000f00 */
[C---:B------:R-:W-:Y:S01]  /*a7d0*/  IADD3.X R17, PT, PT, R27.reuse, R28, RZ, P3, !PT ;  /* 0x0000001c1b117210 */ /* 0x040fe20001ffe4ff */
[----:B------:R0:W3:Y:S01]  /*a7e0*/  LDG.E R13, desc[UR12][R12.64] ;  /* 0x0000000c0c0d7981 */ /* 0x0000e2000c1e1900 */
[----:B------:R-:W-:-:S03]  /*a7f0*/  IADD3.X R15, PT, PT, R27, R30, RZ, P2, !PT ;  /* 0x0000001e1b0f7210 */ /* 0x000fc600017fe4ff */
[----:B------:R4:W3:Y:S04]  /*a800*/  LDG.E R4, desc[UR12][R8.64] ;  /* 0x0000000c08047981 */ /* 0x0008e8000c1e1900 */
[----:B------:R-:W5:Y:S04]  /*a810*/  LDG.E R14, desc[UR12][R14.64] ;  /* 0x0000000c0e0e7981 */ /* 0x000f68000c1e1900 */
[----:B------:R-:W5:Y:S01]  /*a820*/  LDG.E R17, desc[UR12][R16.64] ;  /* 0x0000000c10117981 */ /* 0x000f62000c1e1900 */
[----:B0-----:R-:W-:Y:S02]  /*a830*/  MOV R12, R24 ;  /* 0x00000018000c7202 */ /* 0x001fe40000000f00 */
[----:B----4-:R-:W-:-:S02]  /*a840*/  MOV R8, R22 ;  /* 0x0000001600087202 */ /* 0x010fc40000000f00 */
        /* <DEDUP_REMOVED lines=10> */
[----:B---3--:R-:W-:Y:S02]  /*a8f0*/  F2FP.BF16.F32.PACK_AB R19, R13, R4 ;  /* 0x000000040d13723e */ /* 0x008fe400000010ff */
[-C--:B------:R-:W-:Y:S02]  /*a900*/  MOV R13, R25.reuse ;  /* 0x00000019000d7202 */ /* 0x080fe40000000f00 */
[----:B-----5:R-:W-:Y:S01]  /*a910*/  F2FP.BF16.F32.PACK_AB R21, R17, R14 ;  /* 0x0000000e1115723e */ /* 0x020fe200000010ff */
[----:B------:R0:W-:Y:S04]  /*a920*/  STG.E desc[UR12][R8.64], R19 ;  /* 0x0000001308007986 */ /* 0x0001e8000c10190c */
[----:B------:R0:W-:Y:S01]  /*a930*/  STG.E desc[UR12][R12.64], R21 ;  /* 0x000000150c007986 */ /* 0x0001e2000c10190c */
[----:B------:R-:W-:Y:S01]  /*a940*/  IADD3.X R25, PT, PT, RZ, R25, RZ, P3, !PT ;  /* 0x00000019ff197210 */ /* 0x000fe20001ffe4ff */
[----:B------:R-:W-:Y:S06]  /*a950*/  @P1 BRA `(.L_x_1618) ;  /* 0xfffffffc00841947 */ /* 0x000fec000383ffff */
.L_x_1617:
[----:B------:R-:W-:Y:S05]  /*a960*/  BSYNC.RECONVERGENT B0 ;  /* 0x0000000000007941 */ /* 0x000fea0003800200 */
.L_x_1616:
[----:B------:R-:W-:Y:S05]  /*a970*/  @!P0 EXIT ;  /* 0x000000000000894d */ /* 0x000fea0003800000 */
[C---:B------:R-:W-:Y:S01]  /*a980*/  SHF.L.U64.HI R11, R10.reuse, 0x2, R11 ;  /* 0x000000020a0b7819 */ /* 0x040fe2000001020b */
[----:B------:R-:W3:Y:S01]  /*a990*/  LDCU.64 UR4, c[0x0][0x3d8] ;  /* 0x00007b00ff0477ac */ /* 0x000ee20008000a00 */
[----:B0-----:R-:W-:Y:S02]  /*a9a0*/  SHF.L.U32 R19, R10, 0x2, RZ ;  /* 0x000000020a137819 */ /* 0x001fe400000006ff */
[C---:B------:R-:W-:Y:S01]  /*a9b0*/  SHF.L.U64.HI R21, R29.reuse, 0x2, R34 ;  /* 0x000000021d157819 */ /* 0x040fe20000010222 */
[----:B------:R-:W0:Y:S01]  /*a9c0*/  LDCU.64 UR6, c[0x0][0x388] ;  /* 0x00007100ff0677ac */ /* 0x000e220008000a00 */
[----:B------:R-:W-:Y:S02]  /*a9d0*/  SHF.L.U32 R23, R29, 0x2, RZ ;  /* 0x000000021d177819 */ /* 0x000fe400000006ff */
[C---:B------:R-:W-:Y:S01]  /*a9e0*/  SHF.L.U64.HI R15, R3.reuse, 0x2, R2 ;  /* 0x00000002030f7819 */ /* 0x040fe20000010202 */
[----:B------:R-:W4:Y:S01]  /*a9f0*/  LDCU.64 UR8, c[0x0][0x390] ;  /* 0x00007200ff0877ac */ /* 0x000f220008000a00 */
[----:B------:R-:W-:-:S07]  /*aa00*/  SHF.L.U32 R17, R3, 0x2, RZ ;  /* 0x0000000203117819 */ /* 0x000fce00000006ff */
.L_x_1619:
[C---:B------:R-:W-:Y:S02]  /*aa10*/  SHF.L.U32 R20, R0.reuse, 0x2, RZ ;  /* 0x0000000200147819 */ /* 0x040fe400000006ff */
[----:B------:R-:W-:Y:S02]  /*aa20*/  SHF.L.U64.HI R22, R0, 0x2, R5 ;  /* 0x0000000200167819 */ /* 0x000fe40000010205 */
[----:B---3--:R-:W-:-:S04]  /*aa30*/  IADD3 R4, P0, PT, R20, UR4, RZ ;  /* 0x0000000414047c10 */ /* 0x008fc8000ff1e0ff */
[----:B------:R-:W-:Y:S02]  /*aa40*/  IADD3.X R5, PT, PT, R22, UR5, RZ, P0, !PT ;  /* 0x0000000516057c10 */ /* 0x000fe400087fe4ff */
[C---:B------:R-:W-:Y:S02]  /*aa50*/  IADD3 R6, P0, PT, R4.reuse, R17, RZ ;  /* 0x0000001104067210 */ /* 0x040fe40007f1e0ff */
[C---:B------:R-:W-:Y:S02]  /*aa60*/  IADD3 R24, P2, PT, R4.reuse, R23, RZ ;  /* 0x0000001704187210 */ /* 0x040fe40007f5e0ff */
[C---:B------:R-:W-:Y:S02]  /*aa70*/  IADD3.X R7, PT, PT, R5.reuse, R15, RZ, P0, !PT ;  /* 0x0000000f05077210 */ /* 0x040fe400007fe4ff */
[----:B------:R-:W-:Y:S02]  /*aa80*/  IADD3 R12, P1, PT, R4, R19, RZ ;  /* 0x00000013040c7210 */ /* 0x000fe40007f3e0ff */
[C---:B------:R-:W-:Y:S01]  /*aa90*/  IADD3.X R25, PT, PT, R5.reuse, R21, RZ, P2, !PT ;  /* 0x0000001505197210 */ /* 0x040fe200017fe4ff */
[----:B------:R-:W3:Y:S01]  /*aaa0*/  LDG.E R4, desc[UR12][R4.64] ;  /* 0x0000000c04047981 */ /* 0x000ee2000c1e1900 */
[----:B------:R-:W-:-:S03]  /*aab0*/  IADD3.X R13, PT, PT, R5, R11, RZ, P1, !PT ;  /* 0x0000000b050d7210 */ /* 0x000fc60000ffe4ff */
[----:B------:R-:W3:Y:S04]  /*aac0*/  LDG.E R7, desc[UR12][R6.64] ;  /* 0x0000000c06077981 */ /* 0x000ee8000c1e1900 */
[----:B------:R-:W5:Y:S04]  /*aad0*/  LDG.E R12, desc[UR12][R12.64] ;  /* 0x0000000c0c0c7981 */ /* 0x000f68000c1e1900 */
[----:B------:R-:W5:Y:S01]  /*aae0*/  LDG.E R25, desc[UR12][R24.64] ;  /* 0x0000000c18197981 */ /* 0x000f62000c1e1900 */
[----:B------:R-:W-:Y:S02]  /*aaf0*/  LOP3.LUT R8, R20, 0xfffffffc, RZ, 0xc0, !PT ;  /* 0xfffffffc14087812 */ /* 0x000fe400078ec0ff */
[----:B------:R-:W-:-:S02]  /*ab00*/  LOP3.LUT R9, R22, 0x1, RZ, 0xc0, !PT ;  /* 0x0000000116097812 */ /* 0x000fc400078ec0ff */
[----:B0-----:R-:W-:-:S04]  /*ab10*/  IADD3 R26, P0, PT, R8, UR6, RZ ;  /* 0x00000006081a7c10 */ /* 0x001fc8000ff1e0ff */
[C---:B------:R-:W-:Y:S02]  /*ab20*/  IADD3.X R27, PT, PT, R9.reuse, UR7, RZ, P0, !PT ;  /* 0x00000007091b7c10 */ /* 0x040fe400087fe4ff */
[C---:B----4-:R-:W-:Y:S02]  /*ab30*/  IADD3 R28, P0, PT, R8.reuse, UR8, RZ ;  /* 0x00000008081c7c10 */ /* 0x050fe4000ff1e0ff */
[----:B------:R-:W-:Y:S02]  /*ab40*/  IADD3 R8, P1, PT, R8, UR4, RZ ;  /* 0x0000000408087c10 */ /* 0x000fe4000ff3e0ff */
[----:B------:R-:W-:Y:S02]  /*ab50*/  IADD3.X R29, PT, PT, R9, UR9, RZ, P0, !PT ;  /* 0x00000009091d7c10 */ /* 0x000fe400087fe4ff */
[----:B---3--:R-:W-:Y:S02]  /*ab60*/  F2FP.BF16.F32.PACK_AB R31, R7, R4 ;  /* 0x00000004071f723e */ /* 0x008fe400000010ff */
[----:B------:R-:W-:-:S04]  /*ab70*/  LOP3.LUT R4, R22, 0x3, RZ, 0xc0, !PT ;  /* 0x0000000316047812 */ /* 0x000fc800078ec0ff */
        /* <DEDUP_REMOVED lines=10> */
[----:B------:R-:W4:Y:S04]  /*ac20*/  LDG.E R10, desc[UR12][R8.64+0xa80] ;  /* 0x000a800c080a7981 */ /* 0x000f28000c1e1900 */
[----:B0-----:R-:W4:Y:S04]  /*ac30*/  LDG.E R31, desc[UR12][R12.64+0xa80] ;  /* 0x000a800c0c1f7981 */ /* 0x001f28000c1e1900 */
[----:B------:R-:W5:Y:S04]  /*ac40*/  LDG.E R14, desc[UR12][R6.64+0xa80] ;  /* 0x000a800c060e7981 */ /* 0x000f68000c1e1900 */
[----:B------:R-:W5:Y:S01]  /*ac50*/  LDG.E R35, desc[UR12][R4.64+0xa80] ;  /* 0x000a800c04237981 */ /* 0x000f62000c1e1900 */
        /* <DEDUP_REMOVED lines=8> */
[----:B----4-:R-:W-:Y:S02]  /*ace0*/  F2FP.BF16.F32.PACK_AB R31, R31, R10 ;  /* 0x0000000a1f1f723e */ /* 0x010fe400000010ff */
[----:B-----5:R-:W-:-:S03]  /*acf0*/  F2FP.BF16.F32.PACK_AB R35, R35, R14 ;  /* 0x0000000e2323723e */ /* 0x020fc600000010ff */
[----:B------:R0:W-:Y:S04]  /*ad00*/  STG.E desc[UR12][R24.64], R31 ;  /* 0x0000001f18007986 */ /* 0x0001e8000c10190c */
[----:B------:R4:W-:Y:S04]  /*ad10*/  STG.E desc[UR12][R26.64], R35 ;  /* 0x000000231a007986 */ /* 0x0009e8000c10190c */
[----:B------:R-:W5:Y:S04]  /*ad20*/  LDG.E R10, desc[UR12][R8.64+0x1500] ;  /* 0x0015000c080a7981 */ /* 0x000f68000c1e1900 */
[----:B---3--:R-:W5:Y:S04]  /*ad30*/  LDG.E R33, desc[UR12][R12.64+0x1500] ;  /* 0x0015000c0c217981 */ /* 0x008f68000c1e1900 */
        /* <DEDUP_REMOVED lines=10> */
[----:B-----5:R-:W-:Y:S02]  /*ade0*/  F2FP.BF16.F32.PACK_AB R33, R33, R10 ;  /* 0x0000000a2121723e */ /* 0x020fe400000010ff */
[----:B---3--:R-:W-:-:S03]  /*adf0*/  F2FP.BF16.F32.PACK_AB R37, R37, R14 ;  /* 0x0000000e2525723e */ /* 0x008fc600000010ff */
[----:B------:R0:W-:Y:S04]  /*ae00*/  STG.E desc[UR12][R28.64], R33 ;  /* 0x000000211c007986 */ /* 0x0001e8000c10190c */
[----:B------:R3:W-:Y:S04]  /*ae10*/  STG.E desc[UR12][R24.64], R37 ;  /* 0x0000002518007986 */ /* 0x0007e8000c10190c */
[----:B------:R-:W5:Y:S04]  /*ae20*/  LDG.E R8, desc[UR12][R8.64+0x1f80] ;  /* 0x001f800c08087981 */ /* 0x000f68000c1e1900 */
[----:B------:R-:W5:Y:S04]  /*ae30*/  LDG.E R13, desc[UR12][R12.64+0x1f80] ;  /* 0x001f800c0c0d7981 */ /* 0x000f68000c1e1900 */
[----:B------:R-:W2:Y:S04]  /*ae40*/  LDG.E R6, desc[UR12][R6.64+0x1f80] ;  /* 0x001f800c06067981 */ /* 0x000ea8000c1e1900 */
[----:B------:R-:W2:Y:S01]  /*ae50*/  LDG.E R5, desc[UR12][R4.64+0x1f80] ;  /* 0x001f800c04057981 */ /* 0x000ea2000c1e1900 */
[----:B------:R-:W-:-:S04]  /*ae60*/  IADD3 R10, P0, PT, R20, 0x1f80, RZ ;  /* 0x00001f80140a7810 */ /* 0x000fc80007f1e0ff */
[----:B------:R-:W-:Y:S02]  /*ae70*/  IADD3.X R14, PT, PT, RZ, R22, RZ, P0, !PT ;  /* 0x00000016ff0e7210 */ /* 0x000fe400007fe4ff */
[----:B------:R-:W-:Y:S02]  /*ae80*/  LOP3.LUT R10, R10, 0xfffffffc, RZ, 0xc0, !PT ;  /* 0xfffffffc0a0a7812 */ /* 0x000fe400078ec0ff */
[----:B------:R-:W-:Y:S02]  /*ae90*/  LOP3.LUT R14, R14, 0x1, RZ, 0xc0, !PT ;  /* 0x000000010e0e7812 */ /* 0x000fe400078ec0ff */
[C---:B----4-:R-:W-:Y:S02]  /*aea0*/  IADD3 R26, P0, PT, R10.reuse, UR6, RZ ;  /* 0x000000060a1a7c10 */ /* 0x050fe4000ff1e0ff */
[----:B0-----:R-:W-:Y:S02]  /*aeb0*/  IADD3 R28, P1, PT, R10, UR8, RZ ;  /* 0x000000080a1c7c10 */ /* 0x001fe4000ff3e0ff */
[----:B------:R-:W-:-:S02]  /*aec0*/  IADD3.X R27, PT, PT, R14, UR7, RZ, P0, !PT ;  /* 0x000000070e1b7c10 */ /* 0x000fc400087fe4ff */
[----:B------:R-:W-:Y:S02]  /*aed0*/  IADD3.X R29, PT, PT, R14, UR9, RZ, P1, !PT ;  /* 0x000000090e1d7c10 */ /* 0x000fe40008ffe4ff */
[----:B------:R-:W-:-:S04]  /*aee0*/  IADD3 R0, PT, PT, R0, 0xa80, RZ ;  /* 0x00000a8000007810 */ /* 0x000fc80007ffe0ff */
[----:B------:R-:W-:-:S04]  /*aef0*/  ISETP.GT.U32.AND P0, PT, R3, R0, PT ;  /* 0x000000000300720c */ /* 0x000fc80003f04070 */
[----:B------:R-:W-:Y:S02]  /*af00*/  ISETP.GT.AND.EX P0, PT, R2, RZ, PT, P0 ;  /* 0x000000ff0200720c */ /* 0x000fe40003f04300 */
[----:B-----5:R-:W-:Y:S02]  /*af10*/  F2FP.BF16.F32.PACK_AB R13, R13, R8 ;  /* 0x000000080d0d723e */ /* 0x020fe400000010ff */
[----:B--2---:R-:W-:-:S03]  /*af20*/  F2FP.BF16.F32.PACK_AB R7, R5, R6 ;  /* 0x000000060507723e */ /* 0x004fc600000010ff */
[----:B------:R3:W-:Y:S04]  /*af30*/  STG.E desc[UR12][R26.64], R13 ;  /* 0x0000000d1a007986 */ /* 0x0007e8000c10190c */
[----:B------:R3:W-:Y:S01]  /*af40*/  STG.E desc[UR12][R28.64], R7 ;  /* 0x000000071c007986 */ /* 0x0007e2000c10190c */
[----:B------:R-:W-:Y:S01]  /*af50*/  HFMA2 R5, -RZ, RZ, 0, 0 ;  /* 0x00000000ff057431 */ /* 0x000fe200000001ff */
[----:B------:R-:W-:Y:S06]  /*af60*/  @P0 BRA `(.L_x_1619) ;  /* 0xfffffff800a80947 */ /* 0x000fec000383ffff */
[----:B------:R-:W-:Y:S05]  /*af70*/  EXIT ;  /* 0x000000000000794d */ /* 0x000fea0003800000 */
.L_x_1620:
        /* <DEDUP_REMOVED lines=16> */
.L_x_4523:


//--------------------- .text._Z35group_norm_nhwc_bwd_one_pass_kernelI11Fp32IOBf16WLi512ELi84ELi672EEv26Group_norm_nhwc_bwd_params --------------------------
	.section	.text._Z35group_norm_nhwc_bwd_one_pass_kernelI11Fp32IOBf16WLi512ELi84ELi672EEv26Group_norm_nhwc_bwd_params,"ax",@progbits
	.align	128
        .global         _Z35group_norm_nhwc_bwd_one_pass_kernelI11Fp32IOBf16WLi512ELi84ELi672EEv26Group_norm_nhwc_bwd_params
        .type           _Z35group_norm_nhwc_bwd_one_pass_kernelI11Fp32IOBf16WLi512ELi84ELi672EEv26Group_norm_nhwc_bwd_params,@function
        .size           _Z35group_norm_nhwc_bwd_one_pass_kernelI11Fp32IOBf16WLi512ELi84ELi672EEv26Group_norm_nhwc_bwd_params,(.L_x_4524 - _Z35group_norm_nhwc_bwd_one_pass_kernelI11Fp32IOBf16WLi512ELi84ELi672EEv26Group_norm_nhwc_bwd_params)
        .other          _Z35group_norm_nhwc_bwd_one_pass_kernelI11Fp32IOBf16WLi512ELi84ELi672EEv26Group_norm_nhwc_bwd_params,@"STO_CUDA_ENTRY STV_DEFAULT"
_Z35group_norm_nhwc_bwd_one_pass_kernelI11Fp32IOBf16WLi512ELi84ELi672EEv26Group_norm_nhwc_bwd_params:
.text._Z35group_norm_nhwc_bwd_one_pass_kernelI11Fp32IOBf16WLi512ELi84ELi672EEv26Group_norm_nhwc_bwd_params:
        /* <DEDUP_REMOVED lines=28> */
.L_x_1647:
        /* <DEDUP_REMOVED lines=29> */
[----:B------:R-:W-:Y:S02]  /*0390*/  USEL UR5, UR6, UR5, !UP3 ;  /* 0x0000000506057287 */ /* 0x000fe4000d800000 */
[----:B------:R-:W-:Y:S02]  /*03a0*/  @!UP2 UIADD3 UR7, UPT, UPT, UR7, 0x1, URZ ;  /* 0x000000010707a890 */ /* 0x000fe4000fffe0ff */
        /* <DEDUP_REMOVED lines=14> */
[----:B------:R-:W-:Y:S02]  /*0490*/  MOV R3, UR18 ;  /* 0x0000001200037c02 */ /* 0x000fe40008000f00 */
[----:B------:R-:W-:Y:S02]  /*04a0*/  IADD3 R32, PT, PT, R4, 0x20, RZ ;  /* 0x0000002004207810 */ /* 0x000fe40007ffe0ff */
[----:B------:R-:W0:Y:S02]  /*04b0*/  @!P4 LDC.64 R16, c[0x0][0x3f8] ;  /* 0x0000fe00ff10cb82 */ /* 0x000e240000000a00 */
[----:B------:R-:W-:Y:S02]  /*04c0*/  ISETP.GE.U32.AND P1, PT, R32, UR16, PT ;  /* 0x0000001020007c0c */ /* 0x000fe4000bf26070 */
[----:B------:R-:W-:-:S02]  /*04d0*/  LOP3.LUT R0, R0, 0xfeffffff, RZ, 0xc0, !PT ;  /* 0xfeffffff00007812 */ /* 0x000fc400078ec0ff */
[----:B------:R-:W-:Y:S02]  /*04e0*/  IADD3 R28, PT, PT, R4, 0x30, RZ ;  /* 0x00000030041c7810 */ /* 0x000fe40007ffe0ff */
[----:B------:R-:W-:Y:S01]  /*04f0*/  @P4 LOP3.LUT R0, R0, 0x1000000, RZ, 0xfc, !PT ;  /* 0x0100000000004812 */ /* 0x000fe200078efcff */
[----:B------:R-:W1:Y:S01]  /*0500*/  @!P4 LDC.64 R22, c[0x0][0x3a0] ;  /* 0x0000e800ff16cb82 */ /* 0x000e620000000a00 */
[----:B------:R-:W-:Y:S02]  /*0510*/  SHF.R.S32.HI R10, RZ, 0x1f, R28 ;  /* 0x0000001fff0a7819 */ /* 0x000fe4000001141c */
[----:B------:R-:W-:Y:S02]  /*0520*/  LOP3.LUT R0, R0, 0xff7fffff, RZ, 0xc0, !PT ;  /* 0xff7fffff00007812 */ /* 0x000fe400078ec0ff */
[----:B------:R-:W-:-:S03]  /*0530*/  IADD3 R33, PT, PT, R4, 0x40, RZ ;  /* 0x0000004004217810 */ /* 0x000fc60007ffe0ff */
[----:B------:R-:W4:Y:S01]  /*0540*/  @!P4 LDC.64 R30, c[0x0][0x398] ;  /* 0x0000e600ff1ecb82 */ /* 0x000f220000000a00 */
[----:B--2---:R-:W-:Y:S02]  /*0550*/  ISETP.GE.AND.EX P0, PT, R9, UR17, PT, P0 ;  /* 0x0000001109007c0c */ /* 0x004fe4000bf06300 */
[----:B---3--:R-:W-:-:S11]  /*0560*/  IADD3 R6, P2, PT, R6, UR5, RZ ;  /* 0x0000000506067c10 */ /* 0x008fd6000ff5e0ff */
[----:B------:R-:W2:Y:S01]  /*0570*/  @!P0 LDC.64 R18, c[0x0][0x3f8] ;  /* 0x0000fe00ff128b82 */ /* 0x000ea20000000a00 */
[----:B------:R-:W-:Y:S01]  /*0580*/  LEA.HI.X.SX32 R7, R2, RZ, 0x1, P2 ;  /* 0x000000ff02077211 */ /* 0x000fe200010f0eff */
[----:B------:R-:W-:-:S04]  /*0590*/  USHF.R.S32.HI UR5, URZ, 0x1f, UR7 ;  /* 0x0000001fff057899 */ /* 0x000fc80008011407 */
[----:B------:R-:W-:Y:S01]  /*05a0*/  UIMAD UR5, UR5, UR18, URZ ;  /* 0x00000012050572a4 */ /* 0x000fe2000f8e02ff */
[----:B------:R-:W-:Y:S01]  /*05b0*/  IMAD.WIDE.U32 R6, R3, UR7, R6 ;  /* 0x0000000703067c25 */ /* 0x000fe2000f8e0006 */
[----:B------:R-:W3:Y:S01]  /*05c0*/  @!P0 LDC.64 R12, c[0x0][0x398] ;  /* 0x0000e600ff0c8b82 */ /* 0x000ee20000000a00 */
[----:B------:R-:W-:Y:S01]  /*05d0*/  SHF.R.S32.HI R3, RZ, 0x1f, R32 ;  /* 0x0000001fff037819 */ /* 0x000fe20000011420 */
[----:B------:R-:W-:Y:S01]  /*05e0*/  UIMAD UR5, UR7, UR19, UR5 ;  /* 0x00000013070572a4 */ /* 0x000fe2000f8e0205 */
[----:B------:R-:W-:-:S05]  /*05f0*/  @!P0 SHF.R.S32.HI R9, RZ, 0x1f, R4 ;  /* 0x0000001fff098819 */ /* 0x000fca0000011404 */
[----:B------:R-:W1:Y:S01]  /*0600*/  @!P0 LDC.64 R14, c[0x0][0x3a0] ;  /* 0x0000e800ff0e8b82 */ /* 0x000e620000000a00 */
[----:B------:R-:W-:Y:S01]  /*0610*/  ISETP.GE.AND.EX P3, PT, R3, UR17, PT, P1 ;  /* 0x0000001103007c0c */ /* 0x000fe2000bf66310 */
[----:B------:R0:W-:Y:S01]  /*0620*/  @!P0 STL [R1+0x4b4], R9 ;  /* 0x0004b40901008387 */ /* 0x0001e20000100800 */
[----:B------:R-:W-:Y:S01]  /*0630*/  @!P0 MOV R8, R6 ;  /* 0x0000000600088202 */ /* 0x000fe20000000f00 */
[----:B------:R-:W4:Y:S01]  /*0640*/  LDCU.64 UR6, c[0x0][0x3b8] ;  /* 0x00007700ff0677ac */ /* 0x000f220008000a00 */
[----:B--2---:R-:W-:Y:S01]  /*0650*/  @!P0 IMAD R2, R9, R18, RZ ;  /* 0x0000001209028224 */ /* 0x004fe200078e02ff */
[----:B0-----:R-:W-:-:S03]  /*0660*/  IADD3 R9, PT, PT, R7, UR5, RZ ;  /* 0x0000000507097c10 */ /* 0x001fc6000fffe0ff */
[----:B------:R-:W-:-:S05]  /*0670*/  @!P0 IMAD R21, R4, R19, R2 ;  /* 0x0000001304158224 */ /* 0x000fca00078e0202 */
[----:B------:R-:W0:Y:S01]  /*0680*/  @!P3 LDC.64 R24, c[0x0][0x3f8] ;  /* 0x0000fe00ff18bb82 */ /* 0x000e220000000a00 */
[----:B------:R-:W-:Y:S01]  /*0690*/  @!P0 IMAD.WIDE.U32 R18, R4, R18, R8 ;  /* 0x0000001204128225 */ /* 0x000fe200078e0008 */
[----:B------:R-:W-:-:S04]  /*06a0*/  ISETP.GE.U32.AND P1, PT, R28, UR16, PT ;  /* 0x000000101c007c0c */ /* 0x000fc8000bf26070 */
[----:B------:R-:W-:Y:S02]  /*06b0*/  @!P0 IADD3 R21, PT, PT, R19, R21, RZ ;  /* 0x0000001513158210 */ /* 0x000fe40007ffe0ff */
[----:B------:R-:W-:Y:S01]  /*06c0*/  @!P0 SHF.L.U32 R19, R18, 0x2, RZ ;  /* 0x0000000212138819 */ /* 0x000fe200000006ff */
[----:B------:R-:W-:Y:S01]  /*06d0*/  @!P4 IMAD R2, R11, R16, RZ ;  /* 0x000000100b02c224 */ /* 0x000fe200078e02ff */
[----:B------:R-:W-:Y:S02]  /*06e0*/  @P3 LOP3.LUT R0, R0, 0x800000, RZ, 0xfc, !PT ;  /* 0x0080000000003812 */ /* 0x000fe400078efcff */
[----:B------:R-:W-:Y:S02]  /*06f0*/  @!P0 SHF.L.U64.HI R18, R18, 0x2, R21 ;  /* 0x0000000212128819 */ /* 0x000fe40000010215 */
[----:B---3--:R-:W-:Y:S02]  /*0700*/  @!P0 IADD3 R12, P3, PT, R19, R12, RZ ;  /* 0x0000000c130c8210 */ /* 0x008fe40007f7e0ff */
[----:B------:R-:W-:Y:S01]  /*0710*/  ISETP.GE.AND.EX P6, PT, R10, UR17, PT, P1 ;  /* 0x000000110a007c0c */ /* 0x000fe2000bfc6310 */
[----:B------:R-:W-:Y:S01]  /*0720*/  @!P4 IMAD R11, R5, R17, R2 ;  /* 0x00000011050bc224 */ /* 0x000fe200078e0202 */
[----:B-1----:R-:W-:-:S02]  /*0730*/  @!P0 IADD3 R14, P2, PT, R19, R14, RZ ;  /* 0x0000000e130e8210 */ /* 0x002fc40007f5e0ff */
[----:B------:R-:W-:Y:S02]  /*0740*/  @!P0 IADD3.X R13, PT, PT, R18, R13, RZ, P3, !PT ;  /* 0x0000000d120d8210 */ /* 0x000fe40001ffe4ff */
[----:B------:R-:W-:Y:S02]  /*0750*/  ISETP.GE.U32.AND P1, PT, R33, UR16, PT ;  /* 0x0000001021007c0c */ /* 0x000fe4000bf26070 */
[----:B------:R-:W-:Y:S02]  /*0760*/  SHF.R.S32.HI R2, RZ, 0x1f, R33 ;  /* 0x0000001fff027819 */ /* 0x000fe40000011421 */
[----:B------:R-:W-:Y:S02]  /*0770*/  LOP3.LUT P3, RZ, R0, 0x800000, RZ, 0xc0, !PT ;  /* 0x0080000000ff7812 */ /* 0x000fe4000786c0ff */
[----:B------:R-:W-:Y:S02]  /*0780*/  @!P0 IADD3.X R15, PT, PT, R18, R15, RZ, P2, !PT ;  /* 0x0000000f120f8210 */ /* 0x000fe400017fe4ff */
[----:B------:R-:W-:-:S02]  /*0790*/  ISETP.GE.AND.EX P5, PT, R2, UR17, PT, P1 ;  /* 0x0000001102007c0c */ /* 0x000fc4000bfa6310 */
[----:B------:R-:W-:Y:S02]  /*07a0*/  LOP3.LUT R0, R0, 0xffbfffff, RZ, 0xc0, !PT ;  /* 0xffbfffff00007812 */ /* 0x000fe400078ec0ff */
[----:B------:R-:W-:Y:S02]  /*07b0*/  @!P4 MOV R18, R6 ;  /* 0x000000060012c202 */ /* 0x000fe40000000f00 */
[----:B------:R-:W-:Y:S02]  /*07c0*/  @!P4 MOV R19, R9 ;  /* 0x000000090013c202 */ /* 0x000fe40000000f00 */
[----:B------:R-:W-:Y:S01]  /*07d0*/  @P6 LOP3.LUT R0, R0, 0x400000, RZ, 0xfc, !PT ;  /* 0x0040000000006812 */ /* 0x000fe200078efcff */
[----:B0-----:R-:W-:Y:S01]  /*07e0*/  @!P3 IMAD R29, R3, R24, RZ ;  /* 0x00000018031db224 */ /* 0x001fe200078e02ff */
[----:B------:R-:W0:Y:S01]  /*07f0*/  @!P3 LDC.64 R26, c[0x0][0x3a0] ;  /* 0x0000e800ff1abb82 */ /* 0x000e220000000a00 */
[----:B------:R-:W-:Y:S01]  /*0800*/  @!P4 IMAD.WIDE.U32 R16, R5, R16, R18 ;  /* 0x000000100510c225 */ /* 0x000fe200078e0012 */
[----:B------:R-:W-:-:S02]  /*0810*/  IADD3 R5, PT, PT, R4, 0x50, RZ ;  /* 0x0000005004057810 */ /* 0x000fc40007ffe0ff */
[----:B------:R-:W-:Y:S02]  /*0820*/  LOP3.LUT R0, R0, 0xffdfffff, RZ, 0xc0, !PT ;  /* 0xffdfffff00007812 */ /* 0x000fe400078ec0ff */
[----:B------:R-:W-:Y:S02]  /*0830*/  @!P4 IADD3 R11, PT, PT, R17, R11, RZ ;  /* 0x0000000b110bc210 */ /* 0x000fe40007ffe0ff */
[----:B------:R-:W-:Y:S01]  /*0840*/  @!P4 SHF.L.U32 R3, R16, 0x2, RZ ;  /* 0x000000021003c819 */ /* 0x000fe200000006ff */
[----:B------:R-:W1:Y:S01]  /*0850*/  @!P6 LDC.64 R18, c[0x0][0x3f8] ;  /* 0x0000fe00ff12eb82 */ /* 0x000e620000000a00 */
[----:B------:R-:W-:Y:S02]  /*0860*/  ISETP.GE.U32.AND P2, PT, R5, UR16, PT ;  /* 0x0000001005007c0c */ /* 0x000fe4000bf46070 */
[----:B------:R-:W-:Y:S02]  /*0870*/  SHF.R.S32.HI R34, RZ, 0x1f, R5 ;  /* 0x0000001fff227819 */ /* 0x000fe40000011405 */
[----:B------:R-:W-:-:S02]  /*0880*/  @P5 LOP3.LUT R0, R0, 0x200000, RZ, 0xfc, !PT ;  /* 0x0020000000005812 */ /* 0x000fc400078efcff */
[----:B------:R-:W-:Y:S01]  /*0890*/  @!P4 SHF.L.U64.HI R11, R16, 0x2, R11 ;  /* 0x00000002100bc819 */ /* 0x000fe2000001020b */
[----:B------:R-:W2:Y:S01]  /*08a0*/  @!P3 LDC.64 R20, c[0x0][0x398] ;  /* 0x0000e600ff14bb82 */ /* 0x000ea20000000a00 */
[----:B------:R-:W-:Y:S02]  /*08b0*/  @!P4 IADD3 R36, P1, PT, R3, R22, RZ ;  /* 0x000000160324c210 */ /* 0x000fe40007f3e0ff */
[----:B------:R-:W-:Y:S02]  /*08c0*/  ISETP.GE.AND.EX P4, PT, R34, UR17, PT, P2 ;  /* 0x0000001122007c0c */ /* 0x000fe4000bf86320 */
[----:B------:R-:W-:Y:S02]  /*08d0*/  LOP3.LUT P2, RZ, R0, 0x1000000, RZ, 0xc0, !PT ;  /* 0x0100000000ff7812 */ /* 0x000fe4000784c0ff */
[----:B------:R-:W-:Y:S02]  /*08e0*/  @!P3 MOV R16, R6 ;  /* 0x000000060010b202 */ /* 0x000fe40000000f00 */
[----:B------:R-:W-:Y:S01]  /*08f0*/  @!P3 MOV R17, R9 ;  /* 0x000000090011b202 */ /* 0x000fe20000000f00 */
[C---:B------:R-:W-:Y:S01]  /*0900*/  @!P3 IMAD R29, R32.reuse, R25, R29 ;  /* 0x00000019201db224 */ /* 0x040fe200078e021d */
[----:B------:R4:W-:Y:S01]  /*0910*/  STL.64 [R1+0x588], R12 ;  /* 0x0005880c01007387 */ /* 0x0009e20000100a00 */
[----:B------:R-:W-:-:S03]  /*0920*/  @!P3 IMAD.WIDE.U32 R24, R32, R24, R16 ;  /* 0x000000182018b225 */ /* 0x000fc600078e0010 */
[----:B------:R-:W3:Y:S03]  /*0930*/  @!P5 LDC.64 R16, c[0x0][0x3f8] ;  /* 0x0000fe00ff10db82 */ /* 0x000ee60000000a00 */
[----:B------:R-:W-:Y:S02]  /*0940*/  @!P2 IADD3.X R37, PT, PT, R11, R23, RZ, P1, !PT ;  /* 0x000000170b25a210 */ /* 0x000fe40000ffe4ff */
[----:B----4-:R-:W-:Y:S01]  /*0950*/  @!P2 IADD3 R12, P1, PT, R3, R30, RZ ;  /* 0x0000001e030ca210 */ /* 0x010fe20007f3e0ff */
[----:B------:R0:W-:Y:S01]  /*0960*/  STL.64 [R1+0x590], R14 ;  /* 0x0005900e01007387 */ /* 0x0001e20000100a00 */
[----:B------:R-:W-:Y:S01]  /*0970*/  @!P3 IADD3 R3, PT, PT, R25, R29, RZ ;  /* 0x0000001d1903b210 */ /* 0x000fe20007ffe0ff */
[----:B------:R-:W4:Y:S01]  /*0980*/  @!P6 LDC.64 R22, c[0x0][0x3a0] ;  /* 0x0000e800ff16eb82 */ /* 0x000f220000000a00 */
[----:B------:R-:W-:Y:S02]  /*0990*/  @!P3 SHF.L.U32 R29, R24, 0x2, RZ ;  /* 0x00000002181db819 */ /* 0x000fe400000006ff */
[----:B------:R-:W-:-:S02]  /*09a0*/  @!P2 IADD3.X R13, PT, PT, R11, R31, RZ, P1, !PT ;  /* 0x0000001f0b0da210 */ /* 0x000fc40000ffe4ff */
[----:B------:R-:W-:-:S03]  /*09b0*/  @!P3 SHF.L.U64.HI R3, R24, 0x2, R3 ;  /* 0x000000021803b819 */ /* 0x000fc60000010203 */
[----:B------:R-:W4:Y:S01]  /*09c0*/  @!P6 LDC.64 R24, c[0x0][0x398] ;  /* 0x0000e600ff18eb82 */ /* 0x000f220000000a00 */
[----:B0-----:R-:W-:Y:S01]  /*09d0*/  @!P3 IADD3 R14, P1, PT, R29, R26, RZ ;  /* 0x0000001a1d0eb210 */ /* 0x001fe20007f3e0ff */
[----:B-1----:R-:W-:-:S03]  /*09e0*/  @!P6 IMAD R26, R10, R18, RZ ;  /* 0x000000120a1ae224 */ /* 0x002fc600078e02ff */
[----:B------:R-:W-:Y:S02]  /*09f0*/  @!P3 IADD3.X R15, PT, PT, R3, R27, RZ, P1, !PT ;  /* 0x0000001b030fb210 */ /* 0x000fe40000ffe4ff */
[----:B--2---:R-:W-:Y:S01]  /*0a00*/  @!P3 IADD3 R20, P1, PT, R29, R20, RZ ;  /* 0x000000141d14b210 */ /* 0x004fe20007f3e0ff */
[----:B------:R-:W-:Y:S01]  /*0a10*/  @!P6 IMAD R29, R28, R19, R26 ;  /* 0x000000131c1de224 */ /* 0x000fe200078e021a */
[----:B------:R-:W-:Y:S01]  /*0a20*/  @!P6 MOV R26, R6 ;  /* 0x00000006001ae202 */ /* 0x000fe20000000f00 */
[----:B------:R-:W0:Y:S01]  /*0a30*/  @!P4 LDC.64 R10, c[0x0][0x3f8] ;  /* 0x0000fe00ff0acb82 */ /* 0x000e220000000a00 */
[----:B------:R-:W-:-:S03]  /*0a40*/  @!P6 MOV R27, R9 ;  /* 0x00000009001be202 */ /* 0x000fc60000000f00 */
[----:B------:R-:W-:Y:S01]  /*0a50*/  @!P6 IMAD.WIDE.U32 R18, R28, R18, R26 ;  /* 0x000000121c12e225 */ /* 0x000fe200078e001a */
[----:B------:R-:W-:-:S03]  /*0a60*/  @!P3 IADD3.X R21, PT, PT, R3, R21, RZ, P1, !PT ;  /* 0x000000150315b210 */ /* 0x000fc60000ffe4ff */
[----:B------:R-:W1:Y:S01]  /*0a70*/  @!P5 LDC.64 R26, c[0x0][0x3a0] ;  /* 0x0000e800ff1adb82 */ /* 0x000e620000000a00 */
[----:B------:R-:W-:Y:S01]  /*0a80*/  @!P6 IADD3 R3, PT, PT, R19, R29, RZ ;  /* 0x0000001d1303e210 */ /* 0x000fe20007ffe0ff */
[----:B---3--:R-:W-:Y:S01]  /*0a90*/  @!P5 IMAD R19, R2, R16, RZ ;  /* 0x000000100213d224 */ /* 0x008fe200078e02ff */
[C---:B------:R-:W-:Y:S02]  /*0aa0*/  @!P6 SHF.L.U32 R32, R18.reuse, 0x2, RZ ;  /* 0x000000021220e819 */ /* 0x040fe400000006ff */
[----:B------:R-:W-:Y:S01]  /*0ab0*/  @!P6 SHF.L.U64.HI R2, R18, 0x2, R3 ;  /* 0x000000021202e819 */ /* 0x000fe20000010203 */
[C---:B------:R-:W-:Y:S01]  /*0ac0*/  @!P5 IMAD R3, R33.reuse, R17, R19 ;  /* 0x000000112103d224 */ /* 0x040fe200078e0213 */
[----:B------:R-:W-:Y:S01]  /*0ad0*/  @!P5 MOV R18, R6 ;  /* 0x000000060012d202 */ /* 0x000fe20000000f00 */
[----:B------:R-:W2:Y:S01]  /*0ae0*/  @!P5 LDC.64 R28, c[0x0][0x398] ;  /* 0x0000e600ff1cdb82 */ /* 0x000ea20000000a00 */
[----:B------:R-:W-:Y:S02]  /*0af0*/  @!P5 MOV R19, R9 ;  /* 0x000000090013d202 */ /* 0x000fe40000000f00 */
[----:B----4-:R-:W-:Y:S01]  /*0b00*/  @!P6 IADD3 R22, P1, PT, R32, R22, RZ ;  /* 0x000000162016e210 */ /* 0x010fe20007f3e0ff */
[----:B------:R-:W-:-:S04]  /*0b10*/  @!P5 IMAD.WIDE.U32 R16, R33, R16, R18 ;  /* 0x000000102110d225 */ /* 0x000fc800078e0012 */
[----:B------:R-:W3:Y:S01]  /*0b20*/  @!P4 LDC.64 R30, c[0x0][0x3a0] ;  /* 0x0000e800ff1ecb82 */ /* 0x000ee20000000a00 */
[----:B------:R-:W-:Y:S02]  /*0b30*/  @!P6 IADD3.X R23, PT, PT, R2, R23, RZ, P1, !PT ;  /* 0x000000170217e210 */ /* 0x000fe40000ffe4ff */
[----:B------:R-:W-:Y:S02]  /*0b40*/  @!P6 IADD3 R24, P1, PT, R32, R24, RZ ;  /* 0x000000182018e210 */ /* 0x000fe40007f3e0ff */
[----:B------:R-:W-:-:S03]  /*0b50*/  @!P5 IADD3 R3, PT, PT, R17, R3, RZ ;  /* 0x000000031103d210 */ /* 0x000fc60007ffe0ff */
[----:B------:R-:W4:Y:S01]  /*0b60*/  @!P4 LDC.64 R32, c[0x0][0x398] ;  /* 0x0000e600ff20cb82 */ /* 0x000f220000000a00 */
[----:B------:R-:W-:Y:S02]  /*0b70*/  @!P5 SHF.L.U32 R17, R16, 0x2, RZ ;  /* 0x000000021011d819 */ /* 0x000fe400000006ff */
[----:B------:R-:W-:Y:S02]  /*0b80*/  @!P6 IADD3.X R25, PT, PT, R2, R25, RZ, P1, !PT ;  /* 0x000000190219e210 */ /* 0x000fe40000ffe4ff */
[----:B------:R-:W-:Y:S01]  /*0b90*/  @!P5 SHF.L.U64.HI R16, R16, 0x2, R3 ;  /* 0x000000021010d819 */ /* 0x000fe20000010203 */
[----:B0-----:R-:W-:Y:S01]  /*0ba0*/  @!P4 IMAD R34, R34, R10, RZ ;  /* 0x0000000a2222c224 */ /* 0x001fe200078e02ff */
[----:B------:R-:W-:Y:S02]  /*0bb0*/  @!P4 MOV R2, R6 ;  /* 0x000000060002c202 */ /* 0x000fe40000000f00 */
[----:B------:R-:W-:Y:S01]  /*0bc0*/  @!P4 MOV R3, R9 ;  /* 0x000000090003c202 */ /* 0x000fe20000000f00 */
[----:B------:R-:W-:Y:S01]  /*0bd0*/  @!P4 IMAD R11, R5, R11, R34 ;  /* 0x0000000b050bc224 */ /* 0x000fe200078e0222 */
[----:B-1----:R-:W-:Y:S01]  /*0be0*/  @!P5 IADD3 R26, P1, PT, R17, R26, RZ ;  /* 0x0000001a111ad210 */ /* 0x002fe20007f3e0ff */
[----:B------:R-:W-:-:S03]  /*0bf0*/  @!P4 IMAD.WIDE.U32 R2, R5, R10, R2 ;  /* 0x0000000a0502c225 */ /* 0x000fc600078e0002 */
[----:B------:R-:W-:Y:S02]  /*0c00*/  @!P5 IADD3.X R27, PT, PT, R16, R27, RZ, P1, !PT ;  /* 0x0000001b101bd210 */ /* 0x000fe40000ffe4ff */
[----:B--2---:R-:W-:Y:S02]  /*0c10*/  @!P5 IADD3 R28, P1, PT, R17, R28, RZ ;  /* 0x0000001c111cd210 */ /* 0x004fe40007f3e0ff */
[----:B------:R-:W-:Y:S02]  /*0c20*/  @!P4 IADD3 R11, PT, PT, R3, R11, RZ ;  /* 0x0000000b030bc210 */ /* 0x000fe40007ffe0ff */
[----:B------:R-:W-:Y:S02]  /*0c30*/  @!P4 SHF.L.U32 R3, R2, 0x2, RZ ;  /* 0x000000020203c819 */ /* 0x000fe400000006ff */
[----:B------:R-:W-:Y:S02]  /*0c40*/  @!P5 IADD3.X R29, PT, PT, R16, R29, RZ, P1, !PT ;  /* 0x0000001d101dd210 */ /* 0x000fe40000ffe4ff */
[----:B------:R-:W-:-:S02]  /*0c50*/  @!P4 SHF.L.U64.HI R2, R2, 0x2, R11 ;  /* 0x000000020202c819 */ /* 0x000fc4000001020b */
[C---:B---3--:R-:W-:Y:S02]  /*0c60*/  @!P4 IADD3 R30, P1, PT, R3.reuse, R30, RZ ;  /* 0x0000001e031ec210 */ /* 0x048fe40007f3e0ff */
[----:B------:R-:W-:Y:S02]  /*0c70*/  IADD3 R5, PT, PT, R4, 0x60, RZ ;  /* 0x0000006004057810 */ /* 0x000fe40007ffe0ff */
[C---:B------:R-:W-:Y:S02]  /*0c80*/  @!P4 IADD3.X R31, PT, PT, R2.reuse, R31, RZ, P1, !PT ;  /* 0x0000001f021fc210 */ /* 0x040fe40000ffe4ff */
[----:B----4-:R-:W-:Y:S02]  /*0c90*/  @!P4 IADD3 R32, P1, PT, R3, R32, RZ ;  /* 0x000000200320c210 */ /* 0x010fe40007f3e0ff */
[----:B------:R-:W-:Y:S02]  /*0ca0*/  SHF.R.S32.HI R11, RZ, 0x1f, R5 ;  /* 0x0000001fff0b7819 */ /* 0x000fe40000011405 */
[----:B------:R-:W-:-:S02]  /*0cb0*/  @!P4 IADD3.X R33, PT, PT, R2, R33, RZ, P1, !PT ;  /* 0x000000210221c210 */ /* 0x000fc40000ffe4ff */
[----:B------:R-:W-:Y:S01]  /*0cc0*/  ISETP.GE.U32.AND P1, PT, R5, UR16, PT ;  /* 0x0000001005007c0c */ /* 0x000fe2000bf26070 */
[----:B------:R-:W-:Y:S03]  /*0cd0*/  @!P2 STL.64 [R1+0x260], R12 ;  /* 0x0002600c0100a387 */ /* 0x000fe60000100a00 */
[----:B------:R-:W-:-:S13]  /*0ce0*/  ISETP.GE.AND.EX P2, PT, R11, UR17, PT, P1 ;  /* 0x000000110b007c0c */ /* 0x000fda000bf46310 */
[----:B------:R-:W0:Y:S01]  /*0cf0*/  @!P2 LDC.64 R2, c[0x0][0x3f8] ;  /* 0x0000fe00ff02ab82 */ /* 0x000e220000000a00 */
[----:B------:R1:W-:Y:S07]  /*0d00*/  STL.64 [R1+0x270], R36 ;  /* 0x0002702401007387 */ /* 0x0003ee0000100a00 */
[----:B------:R-:W2:Y:S01]  /*0d10*/  @!P2 LDC.64 R34, c[0x0][0x3a0] ;  /* 0x0000e800ff22ab82 */ /* 0x000ea20000000a00 */
[----:B------:R-:W-:-:S07]  /*0d20*/  @!P2 MOV R10, R6 ;  /* 0x00000006000aa202 */ /* 0x000fce0000000f00 */
[----:B-1----:R-:W1:Y:S01]  /*0d30*/  @!P2 LDC.64 R36, c[0x0][0x398] ;  /* 0x0000e600ff24ab82 */ /* 0x002e620000000a00 */
[----:B0-----:R-:W-:Y:S01]  /*0d40*/  @!P2 IMAD R16, R11, R2, RZ ;  /* 0x000000020b10a224 */ /* 0x001fe200078e02ff */
[----:B------:R-:W-:-:S03]  /*0d50*/  @!P2 MOV R11, R9 ;  /* 0x00000009000ba202 */ /* 0x000fc60000000f00 */
[C---:B------:R-:W-:Y:S02]  /*0d60*/  @!P2 IMAD R16, R5.reuse, R3, R16 ;  /* 0x000000030510a224 */ /* 0x040fe400078e0210 */
[----:B------:R-:W-:-:S05]  /*0d70*/  @!P2 IMAD.WIDE.U32 R2, R5, R2, R10 ;  /* 0x000000020502a225 */ /* 0x000fca00078e000a */
[----:B------:R-:W-:Y:S02]  /*0d80*/  @!P2 IADD3 R5, PT, PT, R3, R16, RZ ;  /* 0x000000100305a210 */ /* 0x000fe40007ffe0ff */
[C---:B------:R-:W-:Y:S02]  /*0d90*/  @!P2 SHF.L.U32 R3, R2.reuse, 0x2, RZ ;  /* 0x000000020203a819 */ /* 0x040fe400000006ff */
[----:B------:R-:W-:Y:S02]  /*0da0*/  @!P2 SHF.L.U64.HI R2, R2, 0x2, R5 ;  /* 0x000000020202a819 */ /* 0x000fe40000010205 */
[----:B--2---:R-:W-:Y:S02]  /*0db0*/  @!P2 IADD3 R34, P1, PT, R3, R34, RZ ;  /* 0x000000220322a210 */ /* 0x004fe40007f3e0ff */
[----:B------:R-:W-:Y:S02]  /*0dc0*/  LOP3.LUT R0, R0, 0xffefffff, RZ, 0xc0, !PT ;  /* 0xffefffff00007812 */ /* 0x000fe400078ec0ff */
[----:B------:R-:W-:-:S02]  /*0dd0*/  @!P2 IADD3.X R35, PT, PT, R2, R35, RZ, P1, !PT ;  /* 0x000000230223a210 */ /* 0x000fc40000ffe4ff */
[----:B------:R-:W-:Y:S02]  /*0de0*/  @P4 LOP3.LUT R0, R0, 0x100000, RZ, 0xfc, !PT ;  /* 0x0010000000004812 */ /* 0x000fe400078efcff */
[----:B-1----:R-:W-:Y:S02]  /*0df0*/  @!P2 IADD3 R36, P1, PT, R3, R36, RZ ;  /* 0x000000240324a210 */ /* 0x002fe40007f3e0ff */
        /* <DEDUP_REMOVED lines=21> */
[----:B------:R-:W-:Y:S02]  /*0f50*/  @!P2 STL.64 [R1+0x310], R12 ;  /* 0x0003100c0100a387 */ /* 0x000fe40000100a00 */
        /* <DEDUP_REMOVED lines=381> */
[----:B------:R-:W-:Y:S01]  /*2730*/  @!P2 IMAD.WIDE.U32 R16, R5, R10, R16 ;  /* 0x0000000a0510a225 */ /* 0x000fe200078e0010 */
[----:B------:R1:W-:Y:S04]  /*2740*/  STL.64 [R1+0x598], R14 ;  /* 0x0005980e01007387 */ /* 0x0003e80000100a00 */
        /* <DEDUP_REMOVED lines=28> */
[----:B------:R0:W-:Y:S04]  /*2910*/  STL [R1+0x564], R26 ;  /* 0x0005641a01007387 */ /* 0x0001e80000100800 */
[----:B------:R1:W-:Y:S01]  /*2920*/  STL [R1+0x560], R27 ;  /* 0x0005601b01007387 */ /* 0x0003e20000100800 */
[----:B0-----:R-:W-:-:S04]  /*2930*/  @!P2 IADD3 R26, P1, PT, R10, R2, RZ ;  /* 0x000000020a1aa210 */ /* 0x001fc80007f3e0ff */
[----:B-1----:R-:W-:Y:S02]  /*2940*/  @!P2 IADD3.X R27, PT, PT, R5, R3, RZ, P1, !PT ;  /* 0x00000003051ba210 */ /* 0x002fe40000ffe4ff */
        /* <DEDUP_REMOVED lines=11> */
[----:B------:R-:W-:Y:S01]  /*2a00*/  LOP3.LUT R0, R0, 0xfffffffe, RZ, 0xc0, !PT ;  /* 0xfffffffe00007812 */ /* 0x000fe200078ec0ff */
[----:B------:R1:W-:Y:S03]  /*2a10*/  STL.64 [R1+0x570], R36 ;  /* 0x0005702401007387 */ /* 0x0003e60000100a00 */
[----:B------:R-:W-:Y:S02]  /*2a20*/  @!P1 IADD3 R5, PT, PT, R17, R11, RZ ;  /* 0x0000000b11059210 */ /* 0x000fe40007ffe0ff */
[----:B------:R-:W-:Y:S01]  /*2a30*/  @!P1 SHF.L.U32 R10, R16, 0x2, RZ ;  /* 0x00000002100a9819 */ /* 0x000fe200000006ff */
[----:B------:R-:W-:Y:S01]  /*2a40*/  @!P2 STL.64 [R1+0x2e0], R18 ;  /* 0x0002e0120100a387 */ /* 0x000fe20000100a00 */
[----:B------:R-:W-:Y:S02]  /*2a50*/  @P2 LOP3.LUT R0, R0, 0x1, RZ, 0xfc, !PT ;  /* 0x0000000100002812 */ /* 0x000fe400078efcff */
[----:B------:R-:W-:-:S02]  /*2a60*/  @!P1 SHF.L.U64.HI R5, R16, 0x2, R5 ;  /* 0x0000000210059819 */ /* 0x000fc40000010205 */
        /* <DEDUP_REMOVED lines=60> */
[----:B------:R1:W-:Y:S04]  /*2e30*/  @!P2 STL.64 [R1+0x2b8], R18 ;  /* 0x0002b8120100a387 */ /* 0x0003e80000100a00 */
        /* <DEDUP_REMOVED lines=8> */
[----:B------:R-:W-:-:S03]  /*2ec0*/  IADD3 R5, PT, PT, R4, 0x1e0, RZ ;  /* 0x000001e004057810 */ /* 0x000fc60007ffe0ff */
[----:B------:R0:W-:Y:S01]  /*2ed0*/  @!P4 STL.64 [R1+0x290], R16 ;  /* 0x000290100100c387 */ /* 0x0001e20000100a00 */
[----:B------:R-:W-:Y:S02]  /*2ee0*/  ISETP.GE.U32.AND P5, PT, R5, UR16, PT ;  /* 0x0000001005007c0c */ /* 0x000fe4000bfa6070 */
[----:B0-----:R-:W-:-:S04]  /*2ef0*/  SHF.R.S32.HI R16, RZ, 0x1f, R5 ;  /* 0x0000001fff107819 */ /* 0x001fc80000011405 */
        /* <DEDUP_REMOVED lines=15> */
[----:B0-----:R-:W-:-:S04]  /*2ff0*/  @!P5 IADD3 R10, P6, PT, R10, R2, RZ ;  /* 0x000000020a0ad210 */ /* 0x001fc80007fde0ff */
[----:B------:R-:W-:Y:S02]  /*3000*/  @!P5 IADD3.X R11, PT, PT, R5, R3, RZ, P6, !PT ;  /* 0x00000003050bd210 */ /* 0x000fe400037fe4ff */
[----:B------:R-:W-:-:S04]  /*3010*/  IADD3 R5, PT, PT, R4, 0x1f0, RZ ;  /* 0x000001f004057810 */ /* 0x000fc80007ffe0ff */
[----:B-1----:R-:W-:Y:S02]  /*3020*/  SHF.R.S32.HI R16, RZ, 0x1f, R5 ;  /* 0x0000001fff107819 */ /* 0x002fe40000011405 */
[----:B------:R-:W-:-:S04]  /*3030*/  ISETP.GE.U32.AND P6, PT, R5, UR16, PT ;  /* 0x0000001005007c0c */ /* 0x000fc8000bfc6070 */
[----:B------:R-:W-:Y:S01]  /*3040*/  ISETP.GE.AND.EX P6, PT, R16, UR17, PT, P6 ;  /* 0x0000001110007c0c */ /* 0x000fe2000bfc6360 */
[----:B------:R0:W-:-:S12]  /*3050*/  @!P5 STL.64 [R1+0x280], R10 ;  /* 0x0002800a0100d387 */ /* 0x0001d80000100a00 */
[----:B0-----:R-:W0:Y:S01]  /*3060*/  @!P6 LDC.64 R10, c[0x0][0x3f8] ;  /* 0x0000fe00ff0aeb82 */ /* 0x001e220000000a00 */
[----:B------:R1:W-:Y:S04]  /*3070*/  STL [R1+0x4c4], R7 ;  /* 0x0004c40701007387 */ /* 0x0003e80000100800 */
[----:B------:R2:W-:Y:S03]  /*3080*/  STL [R1+0x4d0], R6 ;  /* 0x0004d00601007387 */ /* 0x0005e60000100800 */
[----:B------:R-:W3:Y:S01]  /*3090*/  @!P6 LDC.64 R2, c[0x0][0x3a0] ;  /* 0x0000e800ff02eb82 */ /* 0x000ee20000000a00 */
[----:B-1----:R-:W-:Y:S01]  /*30a0*/  MOV R7, R15 ;  /* 0x0000000f00077202 */ /* 0x002fe20000000f00 */
[----:B0-----:R-:W-:-:S04]  /*30b0*/  @!P6 IMAD R16, R16, R10, RZ ;  /* 0x0000000a1010e224 */ /* 0x001fc800078e02ff */
[----:B------:R-:W-:Y:S01]  /*30c0*/  @!P6 IMAD R11, R5, R11, R16 ;  /* 0x0000000b050be224 */ /* 0x000fe200078e0210 */
[----:B------:R-:W-:Y:S02]  /*30d0*/  @!P6 MOV R16, R6 ;  /* 0x000000060010e202 */ /* 0x000fe40000000f00 */
[----:B--2---:R-:W-:Y:S02]  /*30e0*/  MOV R6, R14 ;  /* 0x0000000e00067202 */ /* 0x004fe40000000f00 */
[----:B------:R-:W2:Y:S01]  /*30f0*/  LDL.LU.64 R14, [R1+0x598] ;  /* 0x00059800010e7983 */ /* 0x000ea20000300a00 */
[----:B------:R-:W-:-:S03]  /*3100*/  @!P6 MOV R17, R9 ;  /* 0x000000090011e202 */ /* 0x000fc60000000f00 */
[----:B------:R-:W-:Y:S01]  /*3110*/  @!P6 IMAD.WIDE.U32 R16, R5, R10, R16 ;  /* 0x0000000a0510e225 */ /* 0x000fe200078e0010 */
[----:B------:R-:W-:Y:S01]  /*3120*/  LOP3.LUT R0, R0, 0xfbffffff, RZ, 0xc0, !PT ;  /* 0xfbffffff00007812 */ /* 0x000fe200078ec0ff */
[----:B------:R3:W-:Y:S03]  /*3130*/  STL [R1+0x4c0], R8 ;  /* 0x0004c00801007387 */ /* 0x0007e60000100800 */
[----:B------:R-:W-:Y:S02]  /*3140*/  @!P6 IADD3 R5, PT, PT, R17, R11, RZ ;  /* 0x0000000b1105e210 */ /* 0x000fe40007ffe0ff */
[----:B------:R-:W-:Y:S02]  /*3150*/  @!P6 SHF.L.U32 R10, R16, 0x2, RZ ;  /* 0x00000002100ae819 */ /* 0x000fe400000006ff */
[----:B------:R-:W-:Y:S02]  /*3160*/  @P1 LOP3.LUT R0, R0, 0x4000000, RZ, 0xfc, !PT ;  /* 0x0400000000001812 */ /* 0x000fe400078efcff */
[----:B------:R-:W-:-:S02]  /*3170*/  @!P6 SHF.L.U64.HI R5, R16, 0x2, R5 ;  /* 0x000000021005e819 */ /* 0x000fc40000010205 */
[----:B---3--:R-:W-:Y:S01]  /*3180*/  @!P6 IADD3 R8, P1, PT, R10, R2, RZ ;  /* 0x000000020a08e210 */ /* 0x008fe20007f3e0ff */
[----:B------:R0:W-:Y:S04]  /*3190*/  STL [R1+0x4bc], R9 ;  /* 0x0004bc0901007387 */ /* 0x0001e80000100800 */
[----:B------:R1:W-:Y:S04]  /*31a0*/  STL [R1+0x4b8], R4 ;  /* 0x0004b80401007387 */ /* 0x0003e80000100800 */
[----:B------:R-:W3:Y:S01]  /*31b0*/  LDL.LU.64 R16, [R1+0x260] ;  /* 0x0002600001107983 */ /* 0x000ee20000300a00 */
[----:B0-----:R-:W-:-:S02]  /*31c0*/  @!P6 IADD3.X R9, PT, PT, R5, R3, RZ, P1, !PT ;  /* 0x000000030509e210 */ /* 0x001fc40000ffe4ff */
[----:B------:R-:W0:Y:S03]  /*31d0*/  @!P6 LDC.64 R2, c[0x0][0x398] ;  /* 0x0000e600ff02eb82 */ /* 0x000e260000000a00 */
[----:B------:R0:W-:Y:S01]  /*31e0*/  @!P6 STL.64 [R1+0x228], R8 ;  /* 0x000228080100e387 */ /* 0x0001e20000100a00 */
[----:B-1----:R-:W-:Y:S02]  /*31f0*/  MOV R4, R12 ;  /* 0x0000000c00047202 */ /* 0x002fe40000000f00 */
[----:B0-----:R-:W-:-:S04]  /*3200*/  @!P6 IADD3 R8, P1, PT, R10, R2, RZ ;  /* 0x000000020a08e210 */ /* 0x001fc80007f3e0ff */
[----:B------:R-:W-:Y:S02]  /*3210*/  @!P6 IADD3.X R9, PT, PT, R5, R3, RZ, P1, !PT ;  /* 0x000000030509e210 */ /* 0x000fe40000ffe4ff */
[----:B------:R-:W-:Y:S02]  /*3220*/  MOV R5, R13 ;  /* 0x0000000d00057202 */ /* 0x000fe40000000f00 */
[----:B------:R-:W4:Y:S01]  /*3230*/  LDL.LU.64 R12, [R1+0x588] ;  /* 0x00058800010c7983 */ /* 0x000f220000300a00 */
[----:B--2---:R-:W-:Y:S02]  /*3240*/  MOV R10, R14 ;  /* 0x0000000e000a7202 */ /* 0x004fe40000000f00 */
[----:B------:R-:W-:Y:S02]  /*3250*/  MOV R11, R15 ;  /* 0x0000000f000b7202 */ /* 0x000fe40000000f00 */
[----:B------:R-:W2:Y:S01]  /*3260*/  LDL.LU.64 R14, [R1+0x590] ;  /* 0x00059000010e7983 */ /* 0x000ea20000300a00 */
[----:B------:R-:W-:-:S03]  /*3270*/  CS2R R2, SRZ ;  /* 0x0000000000027805 */ /* 0x000fc6000001ff00 */
[----:B------:R0:W-:Y:S02]  /*3280*/  STL.64 [R1+0x4d8], R8 ;  /* 0x0004d80801007387 */ /* 0x0001e40000100a00 */
[----:B0-----:R-:W-:Y:S02]  /*3290*/  MOV R8, R10 ;  /* 0x0000000a00087202 */ /* 0x001fe40000000f00 */
[----:B------:R-:W-:Y:S02]  /*32a0*/  MOV R9, R11 ;  /* 0x0000000b00097202 */ /* 0x000fe40000000f00 */
[----:B------:R-:W-:-:S06]  /*32b0*/  CS2R R10, SRZ ;  /* 0x00000000000a7805 */ /* 0x000fcc000001ff00 */
[----:B----4-:R0:W4:Y:S04]  /*32c0*/  @!P0 LDG.E.64 R10, desc[UR10][R12.64] ;  /* 0x0000000a0c0a8981 */ /* 0x010128000c1e1b00 */
[----:B--2---:R-:W2:Y:S04]  /*32d0*/  @!P0 LDG.E.64 R2, desc[UR10][R14.64] ;  /* 0x0000000a0e028981 */ /* 0x004ea8000c1e1b00 */
[----:B------:R-:W3:Y:S01]  /*32e0*/  LDL.LU.64 R14, [R1+0x270] ;  /* 0x00027000010e7983 */ /* 0x000ee20000300a00 */
[----:B------:R-:W-:-:S03]  /*32f0*/  LOP3.LUT R0, R0, 0xf7ffffff, RZ, 0xc0, !PT ;  /* 0xf7ffffff00007812 */ /* 0x000fc600078ec0ff */
[----:B------:R1:W-:Y:S01]  /*3300*/  STL [R1+0x580], R21 ;  /* 0x0005801501007387 */ /* 0x0003e20000100800 */
[----:B------:R-:W-:Y:S02]  /*3310*/  @P2 LOP3.LUT R0, R0, 0x8000000, RZ, 0xfc, !PT ;  /* 0x0800000000002812 */ /* 0x000fe400078efcff */
[----:B0-----:R-:W-:Y:S01]  /*3320*/  CS2R R12, SRZ ;  /* 0x00000000000c7805 */ /* 0x001fe2000001ff00 */
[----:B------:R0:W-:Y:S01]  /*3330*/  STL [R1+0x568], R29 ;  /* 0x0005681d01007387 */ /* 0x0001e20000100800 */
[----:B-1----:R-:W-:Y:S01]  /*3340*/  HFMA2 R21, -RZ, RZ, 0, 0 ;  /* 0x00000000ff157431 */ /* 0x002fe200000001ff */
[----:B0-----:R-:W-:Y:S02]  /*3350*/  MOV R29, RZ ;  /* 0x000000ff001d7202 */ /* 0x001fe40000000f00 */
[----:B----4-:R-:W-:Y:S02]  /*3360*/  @!P0 MOV R13, R10 ;  /* 0x0000000a000d8202 */ /* 0x010fe40000000f00 */
[----:B------:R-:W-:-:S03]  /*3370*/  @!P0 MOV R29, R11 ;  /* 0x0000000b001d8202 */ /* 0x000fc60000000f00 */
[----:B------:R-:W-:Y:S01]  /*3380*/  STL [R1+0x26c], R13 ;  /* 0x00026c0d01007387 */ /* 0x000fe20000100800 */
[----:B--2---:R-:W-:Y:S02]  /*3390*/  @!P0 MOV R21, R2 ;  /* 0x0000000200158202 */ /* 0x004fe40000000f00 */
[----:B------:R-:W-:Y:S02]  /*33a0*/  @!P0 MOV R12, R3 ;  /* 0x00000003000c8202 */ /* 0x000fe40000000f00 */
[----:B------:R-:W-:-:S03]  /*33b0*/  LOP3.LUT P0, RZ, R0, 0x1000000, RZ, 0xc0, !PT ;  /* 0x0100000000ff7812 */ /* 0x000fc6000780c0ff */
[----:B------:R0:W-:Y:S02]  /*33c0*/  STL [R1+0x304], R12 ;  /* 0x0003040c01007387 */ /* 0x0001e40000100800 */
[----:B0-----:R-:W-:-:S08]  /*33d0*/  CS2R R12, SRZ ;  /* 0x00000000000c7805 */ /* 0x001fd0000001ff00 */
[----:B---3--:R0:W2:Y:S02]  /*33e0*/  @!P0 LDG.E.64 R12, desc[UR10][R14.64] ;  /* 0x0000000a0e0c8981 */ /* 0x0080a4000c1e1b00 */
[----:B0-----:R-:W-:-:S06]  /*33f0*/  CS2R R14, SRZ ;  /* 0x00000000000e7805 */ /* 0x001fcc000001ff00 */
[----:B------:R0:W3:Y:S04]  /*3400*/  @!P0 LDG.E.64 R14, desc[UR10][R16.64] ;  /* 0x0000000a100e8981 */ /* 0x0000e8000c1e1b00 */
[----:B------:R1:W-:Y:S04]  /*3410*/  STL [R1+0x2f0], R21 ;  /* 0x0002f01501007387 */ /* 0x0003e80000100800 */
[----:B-1----:R-:W4:Y:S01]  /*3420*/  LDL.LU R21, [R1+0x580] ;  /* 0x0005800001157983 */ /* 0x002f220000300800 */
[----:B0-----:R-:W-:Y:S02]  /*3430*/  CS2R R16, SRZ ;  /* 0x0000000000107805 */ /* 0x001fe4000001ff00 */
[----:B------:R-:W-:-:S02]  /*3440*/  LOP3.LUT P2, RZ, R0, 0x800000, RZ, 0xc0, !PT ;  /* 0x0080000000ff7812 */ /* 0x000fc4000784c0ff */
[----:B--2---:R-:W-:-:S05]  /*3450*/  @!P0 MOV R16, R12 ;  /* 0x0000000c00108202 */ /* 0x004fca0000000f00 */
[----:B------:R0:W-:Y:S02]  /*3460*/  STL [R1+0x328], R16 ;  /* 0x0003281001007387 */ /* 0x0001e40000100800 */
[----:B0-----:R-:W-:Y:S02]  /*3470*/  MOV R16, RZ ;  /* 0x000000ff00107202 */ /* 0x001fe40000000f00 */
[----:B---3--:R-:W-:Y:S02]  /*3480*/  @!P0 MOV R17, R14 ;  /* 0x0000000e00118202 */ /* 0x008fe40000000f00 */
[----:B------:R-:W-:-:S03]  /*3490*/  @!P0 MOV R16, R15 ;  /* 0x0000000f00108202 */ /* 0x000fc60000000f00 */
[----:B------:R-:W-:Y:S04]  /*34a0*/  STL [R1+0x274], R17 ;  /* 0x0002741101007387 */ /* 0x000fe80000100800 */
[----:B------:R0:W-:Y:S02]  /*34b0*/  STL [R1+0x27c], R16 ;  /* 0x00027c1001007387 */ /* 0x0001e40000100800 */
[----:B0-----:R-:W-:-:S06]  /*34c0*/  CS2R R16, SRZ ;  /* 0x0000000000107805 */ /* 0x001fcc000001ff00 */
[----:B------:R0:W2:Y:S02]  /*34d0*/  @!P2 LDG.E.64 R16, desc[UR10][R8.64] ;  /* 0x0000000a0810a981 */ /* 0x0000a4000c1e1b00 */
[----:B0-----:R-:W-:Y:S02]  /*34e0*/  MOV R8, R4 ;  /* 0x0000000400087202 */ /* 0x001fe40000000f00 */
[----:B------:R-:W-:Y:S02]  /*34f0*/  MOV R9, R5 ;  /* 0x0000000500097202 */ /* 0x000fe40000000f00 */
[----:B------:R-:W-:Y:S02]  /*3500*/  MOV R4, R18 ;  /* 0x0000001200047202 */ /* 0x000fe40000000f00 */
[----:B------:R-:W-:Y:S02]  /*3510*/  MOV R5, R19 ;  /* 0x0000001300057202 */ /* 0x000fe40000000f00 */
[----:B------:R-:W-:-:S06]  /*3520*/  CS2R R18, SRZ ;  /* 0x0000000000127805 */ /* 0x000fcc000001ff00 */
[----:B----4-:R0:W3:Y:S02]  /*3530*/  @!P2 LDG.E.64 R18, desc[UR10][R20.64] ;  /* 0x0000000a1412a981 */ /* 0x0100e4000c1e1b00 */
[----:B0-----:R-:W-:Y:S01]  /*3540*/  MOV R20, R22 ;  /* 0x0000001600147202 */ /* 0x001fe20000000f00 */
[----:B------:R-:W-:Y:S01]  /*3550*/  HFMA2 R22, -RZ, RZ, 0, 0 ;  /* 0x00000000ff167431 */ /* 0x000fe200000001ff */
[----:B------:R-:W-:Y:S02]  /*3560*/  MOV R21, R23 ;  /* 0x0000001700157202 */ /* 0x000fe40000000f00 */
[----:B--2---:R-:W-:-:S05]  /*3570*/  @!P2 MOV R22, R16 ;  /* 0x000000100016a202 */ /* 0x004fca0000000f00 */
[----:B------:R0:W-:Y:S02]  /*3580*/  STL [R1+0x370], R22 ;  /* 0x0003701601007387 */ /* 0x0001e40000100800 */
[----:B0-----:R-:W-:Y:S02]  /*3590*/  CS2R R22, SRZ ;  /* 0x0000000000167805 */ /* 0x001fe4000001ff00 */
[----:B------:R-:W-:Y:S02]  /*35a0*/  @!P2 MOV R22, R17 ;  /* 0x000000110016a202 */ /* 0x000fe40000000f00 */
[----:B---3--:R-:W-:-:S03]  /*35b0*/  @!P2 MOV R23, R18 ;  /* 0x000000120017a202 */ /* 0x008fc60000000f00 */
[----:B------:R0:W-:Y:S04]  /*35c0*/  STL [R1+0x38c], R22 ;  /* 0x00038c1601007387 */ /* 0x0001e80000100800 */
[----:B------:R1:W-:Y:S04]  /*35d0*/  STL [R1+0x2a0], R23 ;  /* 0x0002a01701007387 */ /* 0x0003e80000100800 */
[----:B0-----:R-:W2:Y:S04]  /*35e0*/  LDL.LU R22, [R1+0x57c] ;  /* 0x00057c0001167983 */ /* 0x001ea80000300800 */
[----:B-1----:R-:W2:Y:S01]  /*35f0*/  LDL.LU R23, [R1+0x578] ;  /* 0x0005780001177983 */ /* 0x002ea20000300800 */
[----:B------:R-:W-:-:S03]  /*3600*/  LOP3.LUT P1, RZ, R0, 0x400000, RZ, 0xc0, !PT ;  /* 0x0040000000ff7812 */ /* 0x000fc6000782c0ff */
[----:B------:R0:W-:Y:S02]  /*3610*/  STL.64 [R1+0x10], R2 ;  /* 0x0000100201007387 */ /* 0x0001e40000100a00 */
[----:B0-----:R-:W-:-:S08]  /*3620*/  CS2R R2, SRZ ;  /* 0x0000000000027805 */ /* 0x001fd0000001ff00 */
[----:B--2---:R0:W2:Y:S02]  /*3630*/  @!P1 LDG.E.64 R2, desc[UR10][R22.64] ;  /* 0x0000000a16029981 */ /* 0x0040a4000c1e1b00 */
[----:B0-----:R-:W-:Y:S01]  /*3640*/  MOV R22, R20 ;  /* 0x0000001400167202 */ /* 0x001fe20000000f00 */
[----:B------:R-:W-:Y:S01]  /*3650*/  HFMA2 R20, -RZ, RZ, 0, 0 ;  /* 0x00000000ff147431 */ /* 0x000fe200000001ff */
[----:B------:R-:W-:Y:S02]  /*3660*/  MOV R23, R21 ;  /* 0x0000001500177202 */ /* 0x000fe40000000f00 */
[----:B------:R-:W-:-:S06]  /*3670*/  MOV R21, RZ ;  /* 0x000000ff00157202 */ /* 0x000fcc0000000f00 */
[----:B------:R-:W3:Y:S04]  /*3680*/  @!P1 LDG.E.64 R20, desc[UR10][R24.64] ;  /* 0x0000000a18149981 */ /* 0x000ee8000c1e1b00 */
[----:B------:R0:W-:Y:S04]  /*3690*/  STL [R1+0x268], R29 ;  /* 0x0002681d01007387 */ /* 0x0001e80000100800 */
[----:B------:R1:W-:Y:S01]  /*36a0*/  STL.64 [R1+0x110], R10 ;  /* 0x0001100a01007387 */ /* 0x0003e20000100a00 */
[----:B0-----:R-:W-:Y:S01]  /*36b0*/  HFMA2 R29, -RZ, RZ, 0, 0 ;  /* 0x00000000ff1d7431 */ /* 0x001fe200000001ff */
[----:B------:R-:W-:-:S02]  /*36c0*/  @!P0 MOV R29, R13 ;  /* 0x0000000d001d8202 */ /* 0x000fc40000000f00 */
[----:B-1----:R-:W-:Y:S01]  /*36d0*/  MOV R10, R26 ;  /* 0x0000001a000a7202 */ /* 0x002fe20000000f00 */
[----:B------:R-:W-:Y:S02]  /*36e0*/  HFMA2 R26, -RZ, RZ, 0, 0 ;  /* 0x00000000ff1a7431 */ /* 0x000fe400000001ff */
[----:B------:R0:W-:Y:S01]  /*36f0*/  STL [R1+0x354], R29 ;  /* 0x0003541d01007387 */ /* 0x0001e20000100800 */
[----:B------:R-:W-:Y:S01]  /*3700*/  MOV R11, R27 ;  /* 0x0000001b000b7202 */ /* 0x000fe20000000f00 */
[----:B0-----:R-:W-:Y:S01]  /*3710*/  HFMA2 R29, -RZ, RZ, 0, 0 ;  /* 0x00000000ff1d7431 */ /* 0x001fe200000001ff */
[----:B------:R-:W-:-:S05]  /*3720*/  @!P2 MOV R29, R19 ;  /* 0x00000013001da202 */ /* 0x000fca0000000f00 */
[----:B------:R0:W-:Y:S02]  /*3730*/  STL [R1+0x278], R29 ;  /* 0x0002781d01007387 */ /* 0x0001e40000100800 */
[----:B0-----:R-:W-:Y:S01]  /*3740*/  HFMA2 R29, -RZ, RZ, 0, 0 ;  /* 0x00000000ff1d7431 */ /* 0x001fe200000001ff */
[----:B--2---:R-:W-:-:S05]  /*3750*/  @!P1 MOV R26, R2 ;  /* 0x00000002001a9202 */ /* 0x004fca0000000f00 */
[----:B------:R0:W-:Y:S02]  /*3760*/  STL [R1+0x394], R26 ;  /* 0x0003941a01007387 */ /* 0x0001e40000100800 */
[----:B0-----:R-:W-:Y:S02]  /*3770*/  CS2R R26, SRZ ;  /* 0x00000000001a7805 */ /* 0x001fe4000001ff00 */
[----:B---3--:R-:W-:Y:S02]  /*3780*/  @!P1 MOV R26, R20 ;  /* 0x00000014001a9202 */ /* 0x008fe40000000f00 */
[----:B------:R-:W-:-:S03]  /*3790*/  @!P1 MOV R27, R21 ;  /* 0x00000015001b9202 */ /* 0x000fc60000000f00 */
[----:B------:R0:W-:Y:S01]  /*37a0*/  STL [R1+0x264], R26 ;  /* 0x0002641a01007387 */ /* 0x0001e20000100800 */
[----:B------:R-:W-:-:S03]  /*37b0*/  @!P1 MOV R29, R3 ;  /* 0x00000003001d9202 */ /* 0x000fc60000000f00 */
[----:B------:R1:W-:Y:S04]  /*37c0*/  STL [R1+0x2c0], R27 ;  /* 0x0002c01b01007387 */ /* 0x0003e80000100800 */
[----:B0-----:R-:W2:Y:S04]  /*37d0*/  LDL.LU R26, [R1+0x564] ;  /* 0x00056400011a7983 */ /* 0x001ea80000300800 */
[----:B-1----:R-:W2:Y:S04]  /*37e0*/  LDL.LU R27, [R1+0x560] ;  /* 0x00056000011b7983 */ /* 0x002ea80000300800 */
[----:B------:R0:W-:Y:S04]  /*37f0*/  STL [R1+0x3b8], R29 ;  /* 0x0003b81d01007387 */ /* 0x0001e80000100800 */
[----:B0-----:R-:W3:Y:S01]  /*3800*/  LDL.LU R29, [R1+0x568] ;  /* 0x00056800011d7983 */ /* 0x001ee20000300800 */
[----:B------:R-:W-:-:S03]  /*3810*/  LOP3.LUT P0, RZ, R0, 0x200000, RZ, 0xc0, !PT ;  /* 0x0020000000ff7812 */ /* 0x000fc6000780c0ff */
[----:B------:R0:W-:Y:S02]  /*3820*/  STL.64 [R1+0x18], R12 ;  /* 0x0000180c01007387 */ /* 0x0001e40000100a00 */
[----:B0-----:R-:W-:Y:S02]  /*3830*/  MOV R12, R10 ;  /* 0x0000000a000c7202 */ /* 0x001fe40000000f00 */
[----:B------:R-:W-:Y:S02]  /*3840*/  MOV R13, R11 ;  /* 0x0000000b000d7202 */ /* 0x000fe40000000f00 */
[----:B------:R-:W-:-:S06]  /*3850*/  CS2R R10, SRZ ;  /* 0x00000000000a7805 */ /* 0x000fcc000001ff00 */
[----:B--2---:R0:W2:Y:S02]  /*3860*/  @!P0 LDG.E.64 R10, desc[UR10][R26.64] ;  /* 0x0000000a1a0a8981 */ /* 0x0040a4000c1e1b00 */
[----:B0-----:R-:W-:Y:S02]  /*3870*/  MOV R26, R12 ;  /* 0x0000000c001a7202 */ /* 0x001fe40000000f00 */
[----:B------:R-:W-:Y:S02]  /*3880*/  MOV R27, R13 ;  /* 0x0000000d001b7202 */ /* 0x000fe40000000f00 */
[----:B------:R-:W-:-:S06]  /*3890*/  CS2R R12, SRZ ;  /* 0x00000000000c7805 */ /* 0x000fcc000001ff00 */
[----:B---3--:R0:W3:Y:S04]  /*38a0*/  @!P0 LDG.E.64 R12, desc[UR10][R28.64] ;  /* 0x0000000a1c0c8981 */ /* 0x0080e8000c1e1b00 */
[----:B------:R1:W-:Y:S02]  /*38b0*/  STL.64 [R1+0x118], R14 ;  /* 0x0001180e01007387 */ /* 0x0003e40000100a00 */
[----:B-1----:R-:W-:Y:S01]  /*38c0*/  MOV R14, R30 ;  /* 0x0000001e000e7202 */ /* 0x002fe20000000f00 */
[----:B------:R-:W-:Y:S01]  /*38d0*/  HFMA2 R30, -RZ, RZ, 0, 0 ;  /* 0x00000000ff1e7431 */ /* 0x000fe200000001ff */
[----:B------:R-:W-:Y:S02]  /*38e0*/  MOV R15, R31 ;  /* 0x0000001f000f7202 */ /* 0x000fe40000000f00 */
[----:B0-----:R-:W-:-:S02]  /*38f0*/  MOV R28, R32 ;  /* 0x00000020001c7202 */ /* 0x001fc40000000f00 */
[----:B------:R-:W-:Y:S02]  /*3900*/  MOV R29, R33 ;  /* 0x00000021001d7202 */ /* 0x000fe40000000f00 */
[----:B------:R-:W4:Y:S01]  /*3910*/  LDL.LU.64 R32, [R1+0x558] ;  /* 0x0005580001207983 */ /* 0x000f220000300a00 */
        /* <DEDUP_REMOVED lines=11> */
[----:B0-----:R-:W-:Y:S02]  /*39d0*/  MOV R16, R14 ;  /* 0x0000000e00107202 */ /* 0x001fe40000000f00 */
[----:B------:R-:W-:Y:S02]  /*39e0*/  MOV R17, R15 ;  /* 0x0000000f00117202 */ /* 0x000fe40000000f00 */
[----:B------:R-:W-:Y:S02]  /*39f0*/  CS2R R14, SRZ ;  /* 0x00000000000e7805 */ /* 0x000fe4000001ff00 */
[----:B------:R-:W-:Y:S02]  /*3a00*/  MOV R24, R36 ;  /* 0x0000002400187202 */ /* 0x000fe40000000f00 */
[----:B------:R-:W-:-:S02]  /*3a10*/  MOV R25, R37 ;  /* 0x0000002500197202 */ /* 0x000fc40000000f00 */
[----:B------:R-:W3:Y:S04]  /*3a20*/  LDL.LU.64 R36, [R1+0x570] ;  /* 0x0005700001247983 */ /* 0x000ee80000300a00 */
[----:B--2---:R0:W2:Y:S02]  /*3a30*/  @!P2 LDG.E.64 R14, desc[UR10][R30.64] ;  /* 0x0000000a1e0ea981 */ /* 0x0040a4000c1e1b00 */
[----:B0-----:R-:W-:Y:S02]  /*3a40*/  MOV R30, R16 ;  /* 0x00000010001e7202 */ /* 0x001fe40000000f00 */
[----:B------:R-:W-:Y:S02]  /*3a50*/  MOV R31, R17 ;  /* 0x00000011001f7202 */ /* 0x000fe40000000f00 */
[----:B------:R-:W-:-:S06]  /*3a60*/  CS2R R16, SRZ ;  /* 0x0000000000107805 */ /* 0x000fcc000001ff00 */
[----:B----4-:R0:W4:Y:S02]  /*3a70*/  @!P2 LDG.E.64 R16, desc[UR10][R32.64] ;  /* 0x0000000a2010a981 */ /* 0x010124000c1e1b00 */
[----:B0-----:R-:W-:Y:S02]  /*3a80*/  MOV R32, R34 ;  /* 0x0000002200207202 */ /* 0x001fe40000000f00 */
[----:B------:R-:W-:Y:S02]  /*3a90*/  MOV R33, R35 ;  /* 0x0000002300217202 */ /* 0x000fe40000000f00 */
[----:B------:R-:W3:Y:S01]  /*3aa0*/  LDL.LU.64 R34, [R1+0x548] ;  /* 0x0005480001227983 */ /* 0x000ee20000300a00 */
[----:B------:R-:W-:-:S03]  /*3ab0*/  LOP3.LUT P1, RZ, R0, 0x80000, RZ, 0xc0, !PT ;  /* 0x0008000000ff7812 */ /* 0x000fc6000782c0ff */
[----:B------:R0:W-:Y:S04]  /*3ac0*/  STL.64 [R1+0x28], R2 ;  /* 0x0000280201007387 */ /* 0x0001e80000100a00 */
[----:B------:R1:W-:Y:S01]  /*3ad0*/  STL.64 [R1+0x120], R18 ;  /* 0x0001201201007387 */ /* 0x0003e20000100a00 */
[----:B0-----:R-:W-:Y:S02]  /*3ae0*/  CS2R R2, SRZ ;  /* 0x0000000000027805 */ /* 0x001fe4000001ff00 */
[----:B-1----:R-:W-:Y:S02]  /*3af0*/  MOV R18, R32 ;  /* 0x0000002000127202 */ /* 0x002fe40000000f00 */
[----:B------:R-:W-:Y:S02]  /*3b00*/  MOV R19, R33 ;  /* 0x0000002100137202 */ /* 0x000fe40000000f00 */
[----:B---3--:R0:W3:Y:S02]  /*3b10*/  @!P1 LDG.E.64 R2, desc[UR10][R34.64] ;  /* 0x0000000a22029981 */ /* 0x0080e4000c1e1b00 */
[----:B0-----:R-:W-:-:S02]  /*3b20*/  MOV R34, R18 ;  /* 0x0000001200227202 */ /* 0x001fc40000000f00 */
[----:B------:R-:W-:Y:S02]  /*3b30*/  MOV R35, R19 ;  /* 0x0000001300237202 */ /* 0x000fe40000000f00 */
[----:B------:R-:W-:-:S06]  /*3b40*/  CS2R R18, SRZ ;  /* 0x0000000000127805 */ /* 0x000fcc000001ff00 */
[----:B------:R-:W4:Y:S04]  /*3b50*/  @!P1 LDG.E.64 R18, desc[UR10][R36.64] ;  /* 0x0000000a24129981 */ /* 0x000f28000c1e1b00 */
[----:B------:R0:W-:Y:S04]  /*3b60*/  STL.64 [R1+0x128], R20 ;  /* 0x0001281401007387 */ /* 0x0001e80000100a00 */
[----:B------:R1:W-:Y:S01]  /*3b70*/  STL [R1+0x540], R10 ;  /* 0x0005400a01007387 */ /* 0x0003e20000100800 */
[----:B------:R-:W-:Y:S02]  /*3b80*/  MOV R32, R30 ;  /* 0x0000001e00207202 */ /* 0x000fe40000000f00 */
[----:B------:R-:W-:Y:S01]  /*3b90*/  MOV R33, R31 ;  /* 0x0000001f00217202 */ /* 0x000fe20000000f00 */
[----:B------:R-:W3:Y:S01]  /*3ba0*/  LDL.LU.64 R36, [R1+0x2b8] ;  /* 0x0002b80001247983 */ /* 0x000ee20000300a00 */
[----:B0-----:R-:W-:Y:S01]  /*3bb0*/  CS2R R20, SRZ ;  /* 0x0000000000147805 */ /* 0x001fe2000001ff00 */
[----:B-1----:R-:W-:Y:S01]  /*3bc0*/  HFMA2 R10, -RZ, RZ, 0, 0 ;  /* 0x00000000ff0a7431 */ /* 0x002fe200000001ff */
[----:B------:R-:W-:-:S05]  /*3bd0*/  @!P0 MOV R10, R13 ;  /* 0x0000000d000a8202 */ /* 0x000fca0000000f00 */
[----:B------:R0:W-:Y:S02]  /*3be0*/  STL [R1+0x2d8], R10 ;  /* 0x0002d80a01007387 */ /* 0x0001e40000100800 */
[----:B0-----:R-:W-:Y:S01]  /*3bf0*/  HFMA2 R10, -RZ, RZ, 0, 0 ;  /* 0x00000000ff0a7431 */ /* 0x001fe200000001ff */
[----:B--2---:R-:W-:Y:S02]  /*3c00*/  @!P2 MOV R10, R14 ;  /* 0x0000000e000aa202 */ /* 0x004fe40000000f00 */
[----:B----4-:R-:W-:Y:S01]  /*3c10*/  @!P1 MOV R21, R18 ;  /* 0x0000001200159202 */ /* 0x010fe20000000f00 */
[----:B------:R0:W-:Y:S01]  /*3c20*/  STL.64 [R1+0x538], R18 ;  /* 0x0005381201007387 */ /* 0x0001e20000100a00 */
[----:B------:R-:W-:-:S03]  /*3c30*/  @!P1 MOV R20, R19 ;  /* 0x0000001300149202 */ /* 0x000fc60000000f00 */
[----:B0-----:R-:W2:Y:S04]  /*3c40*/  LDL.LU.64 R18, [R1+0x310] ;  /* 0x0003100001127983 */ /* 0x001ea80000300a00 */
[----:B------:R0:W-:Y:S02]  /*3c50*/  STL [R1+0x3dc], R10 ;  /* 0x0003dc0a01007387 */ /* 0x0001e40000100800 */
[----:B0-----:R-:W-:Y:S01]  /*3c60*/  HFMA2 R10, -RZ, RZ, 0, 0 ;  /* 0x00000000ff0a7431 */ /* 0x001fe200000001ff */
[----:B------:R-:W-:-:S05]  /*3c70*/  @!P2 MOV R10, R17 ;  /* 0x00000011000aa202 */ /* 0x000fca0000000f00 */
[----:B------:R0:W-:Y:S02]  /*3c80*/  STL [R1+0x2f4], R10 ;  /* 0x0002f40a01007387 */ /* 0x0001e40000100800 */
[----:B0-----:R-:W-:Y:S01]  /*3c90*/  HFMA2 R10, -RZ, RZ, 0, 0 ;  /* 0x00000000ff0a7431 */ /* 0x001fe200000001ff */
[----:B---3--:R-:W-:-:S05]  /*3ca0*/  @!P1 MOV R10, R2 ;  /* 0x00000002000a9202 */ /* 0x008fca0000000f00 */
[----:B------:R0:W-:Y:S01]  /*3cb0*/  STL [R1+0x404], R10 ;  /* 0x0004040a01007387 */ /* 0x0001e20000100800 */
[----:B------:R-:W-:Y:S01]  /*3cc0*/  MOV R30, R26 ;  /* 0x0000001a001e7202 */ /* 0x000fe20000000f00 */
[----:B0-----:R-:W-:Y:S01]  /*3cd0*/  HFMA2 R10, -RZ, RZ, 0, 0 ;  /* 0x00000000ff0a7431 */ /* 0x001fe200000001ff */
[----:B------:R-:W-:Y:S02]  /*3ce0*/  MOV R31, R27 ;  /* 0x0000001b001f7202 */ /* 0x000fe40000000f00 */
[----:B------:R-:W-:Y:S02]  /*3cf0*/  @!P1 MOV R10, R3 ;  /* 0x00000003000a9202 */ /* 0x000fe40000000f00 */
[----:B------:R-:W-:Y:S02]  /*3d00*/  LOP3.LUT P0, RZ, R0, 0x40000, RZ, 0xc0, !PT ;  /* 0x0004000000ff7812 */ /* 0x000fe4000780c0ff */
[----:B------:R-:W-:Y:S01]  /*3d10*/  MOV R26, R22 ;  /* 0x00000016001a7202 */ /* 0x000fe20000000f00 */
[----:B------:R0:W-:Y:S01]  /*3d20*/  STL [R1+0x420], R10 ;  /* 0x0004200a01007387 */ /* 0x0001e20000100800 */
[----:B------:R-:W-:-:S02]  /*3d30*/  MOV R27, R23 ;  /* 0x00000017001b7202 */ /* 0x000fc40000000f00 */
[----:B------:R-:W-:Y:S02]  /*3d40*/  CS2R R22, SRZ ;  /* 0x0000000000167805 */ /* 0x000fe4000001ff00 */
[----:B------:R-:W-:Y:S02]  /*3d50*/  @!P2 MOV R23, R15 ;  /* 0x0000000f0017a202 */ /* 0x000fe40000000f00 */
[----:B------:R-:W-:Y:S01]  /*3d60*/  @!P2 MOV R22, R16 ;  /* 0x000000100016a202 */ /* 0x000fe20000000f00 */
[----:B0-----:R-:W3:Y:S04]  /*3d70*/  LDL.LU R10, [R1+0x540] ;  /* 0x00054000010a7983 */ /* 0x001ee80000300800 */
[----:B------:R-:W-:Y:S04]  /*3d80*/  STL [R1+0x2dc], R21 ;  /* 0x0002dc1501007387 */ /* 0x000fe80000100800 */
[----:B------:R0:W-:Y:S04]  /*3d90*/  STL [R1+0x300], R20 ;  /* 0x0003001401007387 */ /* 0x0001e80000100800 */
[----:B------:R-:W-:Y:S04]  /*3da0*/  STL [R1+0x2c4], R22 ;  /* 0x0002c41601007387 */ /* 0x000fe80000100800 */
[----:B------:R1:W-:Y:S01]  /*3db0*/  STL [R1+0x400], R23 ;  /* 0x0004001701007387 */ /* 0x0003e20000100800 */
[----:B0-----:R-:W-:-:S03]  /*3dc0*/  CS2R R20, SRZ ;  /* 0x0000000000147805 */ /* 0x001fc6000001ff00 */
[----:B-1----:R-:W4:Y:S04]  /*3dd0*/  LDL.LU.64 R22, [R1+0x428] ;  /* 0x0004280001167983 */ /* 0x002f280000300a00 */
[----:B--2---:R0:W2:Y:S02]  /*3de0*/  @!P0 LDG.E.64 R20, desc[UR10][R18.64] ;  /* 0x0000000a12148981 */ /* 0x0040a4000c1e1b00 */
[----:B0-----:R-:W-:Y:S01]  /*3df0*/  MOV R18, R36 ;  /* 0x0000002400127202 */ /* 0x001fe20000000f00 */
[----:B------:R-:W-:Y:S01]  /*3e00*/  HFMA2 R36, -RZ, RZ, 0, 0 ;  /* 0x00000000ff247431 */ /* 0x000fe200000001ff */
[----:B------:R-:W-:Y:S01]  /*3e10*/  MOV R19, R37 ;  /* 0x0000002500137202 */ /* 0x000fe20000000f00 */
[----:B------:R0:W-:Y:S04]  /*3e20*/  STL.64 [R1+0x130], R12 ;  /* 0x0001300c01007387 */ /* 0x0001e80000100a00 */
[----:B------:R1:W-:Y:S04]  /*3e30*/  STL.64 [R1+0x38], R14 ;  /* 0x0000380e01007387 */ /* 0x0003e80000100a00 */
[----:B0-----:R-:W2:Y:S04]  /*3e40*/  LDL.LU.64 R12, [R1+0x340] ;  /* 0x00034000010c7983 */ /* 0x001ea80000300a00 */
[----:B-1----:R-:W2:Y:S04]  /*3e50*/  LDL.LU.64 R14, [R1+0x418] ;  /* 0x00041800010e7983 */ /* 0x002ea80000300a00 */
[----:B---3--:R0:W-:Y:S02]  /*3e60*/  STL.64 [R1+0x30], R10 ;  /* 0x0000300a01007387 */ /* 0x0081e40000100a00 */
[----:B0-----:R-:W-:-:S06]  /*3e70*/  CS2R R10, SRZ ;  /* 0x00000000000a7805 */ /* 0x001fcc000001ff00 */
[----:B----4-:R0:W3:Y:S02]  /*3e80*/  @!P0 LDG.E.64 R10, desc[UR10][R22.64] ;  /* 0x0000000a160a8981 */ /* 0x0100e4000c1e1b00 */
[----:B0-----:R-:W-:Y:S02]  /*3e90*/  CS2R R22, SRZ ;  /* 0x0000000000167805 */ /* 0x001fe4000001ff00 */
[----:B--2---:R-:W-:Y:S01]  /*3ea0*/  @!P0 MOV R22, R20 ;  /* 0x0000001400168202 */ /* 0x004fe20000000f00 */
[----:B------:R0:W-:Y:S01]  /*3eb0*/  STL [R1+0x528], R20 ;  /* 0x0005281401007387 */ /* 0x0001e20000100800 */
[----:B------:R-:W-:-:S03]  /*3ec0*/  @!P0 MOV R36, R21 ;  /* 0x0000001500248202 */ /* 0x000fc60000000f00 */
[----:B------:R1:W-:Y:S01]  /*3ed0*/  STL [R1+0x52c], R21 ;  /* 0x00052c1501007387 */ /* 0x0003e20000100800 */
[----:B0-----:R-:W-:Y:S02]  /*3ee0*/  MOV R20, R18 ;  /* 0x0000001200147202 */ /* 0x001fe40000000f00 */
[----:B-1----:R-:W-:Y:S02]  /*3ef0*/  MOV R21, R19 ;  /* 0x0000001300157202 */ /* 0x002fe40000000f00 */
[----:B------:R-:W2:Y:S01]  /*3f00*/  LDL.LU.64 R18, [R1+0x410] ;  /* 0x0004100001127983 */ /* 0x000ea20000300a00 */
[C---:B------:R-:W-:Y:S02]  /*3f10*/  LOP3.LUT P1, RZ, R0.reuse, 0x10000, RZ, 0xc0, !PT ;  /* 0x0001000000ff7812 */ /* 0x040fe4000782c0ff */
[----:B------:R-:W-:Y:S01]  /*3f20*/  LOP3.LUT P2, RZ, R0, 0x20000, RZ, 0xc0, !PT ;  /* 0x0002000000ff7812 */ /* 0x000fe2000784c0ff */
[----:B------:R0:W-:Y:S04]  /*3f30*/  STL [R1+0x424], R22 ;  /* 0x0004241601007387 */ /* 0x0001e80000100800 */
[----:B------:R1:W-:Y:S01]  /*3f40*/  STL.64 [R1+0x40], R2 ;  /* 0x0000400201007387 */ /* 0x0003e20000100a00 */
[----:B0-----:R-:W-:-:S02]  /*3f50*/  MOV R22, RZ ;  /* 0x000000ff00167202 */ /* 0x001fc40000000f00 */
[----:B-1----:R-:W-:Y:S02]  /*3f60*/  CS2R R2, SRZ ;  /* 0x0000000000027805 */ /* 0x002fe4000001ff00 */
[----:B---3--:R-:W-:Y:S02]  /*3f70*/  @!P0 MOV R23, R10 ;  /* 0x0000000a00178202 */ /* 0x008fe40000000f00 */
[----:B------:R-:W-:-:S03]  /*3f80*/  @!P0 MOV R22, R11 ;  /* 0x0000000b00168202 */ /* 0x000fc60000000f00 */
[----:B------:R-:W-:Y:S04]  /*3f90*/  STL [R1+0x310], R23 ;  /* 0x0003101701007387 */ /* 0x000fe80000100800 */
[----:B------:R0:W-:Y:S02]  /*3fa0*/  STL [R1+0x314], R22 ;  /* 0x0003141601007387 */ /* 0x0001e40000100800 */
[----:B0-----:R-:W-:-:S06]  /*3fb0*/  CS2R R22, SRZ ;  /* 0x0000000000167805 */ /* 0x001fcc000001ff00 */
[----:B------:R0:W3:Y:S02]  /*3fc0*/  @!P2 LDG.E.64 R22, desc[UR10][R12.64] ;  /* 0x0000000a0c16a981 */ /* 0x0000e4000c1e1b00 */
[----:B0-----:R-:W-:-:S06]  /*3fd0*/  CS2R R12, SRZ ;  /* 0x00000000000c7805 */ /* 0x001fcc000001ff00 */
[----:B------:R0:W4:Y:S04]  /*3fe0*/  @!P2 LDG.E.64 R12, desc[UR10][R14.64] ;  /* 0x0000000a0e0ca981 */ /* 0x000128000c1e1b00 */
[----:B--2---:R1:W2:Y:S04]  /*3ff0*/  @!P1 LDG.E.64 R2, desc[UR10][R18.64] ;  /* 0x0000000a12029981 */ /* 0x0042a8000c1e1b00 */
[----:B------:R-:W2:Y:S01]  /*4000*/  LDL.LU.64 R18, [R1+0x538] ;  /* 0x0005380001127983 */ /* 0x000ea20000300a00 */
[----:B------:R-:W-:-:S03]  /*4010*/  MOV R37, R35 ;  /* 0x0000002300257202 */ /* 0x000fc60000000f00 */
[----:B------:R0:W-:Y:S01]  /*4020*/  STL [R1+0x428], R36 ;  /* 0x0004282401007387 */ /* 0x0001e20000100800 */
[----:B------:R-:W-:Y:S02]  /*4030*/  MOV R35, R31 ;  /* 0x0000001f00237202 */ /* 0x000fe40000000f00 */
[----:B------:R-:W-:Y:S02]  /*4040*/  MOV R31, R29 ;  /* 0x0000001d001f7202 */ /* 0x000fe40000000f00 */
[----:B------:R-:W-:Y:S02]  /*4050*/  MOV R29, R25 ;  /* 0x00000019001d7202 */ /* 0x000fe40000000f00 */
[----:B0-----:R-:W-:Y:S02]  /*4060*/  MOV R36, R34 ;  /* 0x0000002200247202 */ /* 0x001fe40000000f00 */
[----:B------:R-:W-:Y:S02]  /*4070*/  MOV R34, R30 ;  /* 0x0000001e00227202 */ /* 0x000fe40000000f00 */
[----:B------:R-:W-:-:S02]  /*4080*/  MOV R30, R28 ;  /* 0x0000001c001e7202 */ /* 0x000fc40000000f00 */
[----:B------:R-:W-:Y:S02]  /*4090*/  MOV R28, R24 ;  /* 0x00000018001c7202 */ /* 0x000fe40000000f00 */
[----:B------:R-:W2:Y:S01]  /*40a0*/  LDL.LU.64 R24, [R1+0x408] ;  /* 0x0004080001187983 */ /* 0x000ea20000300a00 */
[----:B------:R-:W-:Y:S02]  /*40b0*/  CS2R R14, SRZ ;  /* 0x00000000000e7805 */ /* 0x000fe4000001ff00 */
[----:B---3--:R-:W-:-:S05]  /*40c0*/  @!P2 MOV R15, R23 ;  /* 0x00000017000fa202 */ /* 0x008fca0000000f00 */
[----:B------:R-:W-:Y:S01]  /*40d0*/  STL [R1+0x41c], R15 ;  /* 0x00041c0f01007387 */ /* 0x000fe20000100800 */
[----:B----4-:R-:W-:-:S05]  /*40e0*/  @!P2 MOV R14, R12 ;  /* 0x0000000c000ea202 */ /* 0x010fca0000000f00 */
[----:B------:R0:W-:Y:S04]  /*40f0*/  STL [R1+0x32c], R14 ;  /* 0x00032c0e01007387 */ /* 0x0001e80000100800 */
[----:B0-----:R-:W3:Y:S04]  /*4100*/  LDL.LU.64 R14, [R1+0x360] ;  /* 0x00036000010e7983 */ /* 0x001ee80000300a00 */
[----:B--2---:R1:W-:Y:S02]  /*4110*/  STL.64 [R1+0x140], R18 ;  /* 0x0001401201007387 */ /* 0x0043e40000100a00 */
[----:B-1----:R-:W-:-:S02]  /*4120*/  MOV R18, R20 ;  /* 0x0000001400127202 */ /* 0x002fc40000000f00 */
[----:B------:R-:W-:Y:S02]  /*4130*/  MOV R19, R21 ;  /* 0x0000001500137202 */ /* 0x000fe40000000f00 */
[----:B------:R-:W-:Y:S02]  /*4140*/  CS2R R20, SRZ ;  /* 0x0000000000147805 */ /* 0x000fe4000001ff00 */
[----:B------:R-:W-:Y:S02]  /*4150*/  @!P1 MOV R21, R2 ;  /* 0x0000000200159202 */ /* 0x000fe40000000f00 */
[----:B------:R-:W-:-:S03]  /*4160*/  @!P1 MOV R20, R3 ;  /* 0x0000000300149202 */ /* 0x000fc60000000f00 */
[----:B------:R0:W-:Y:S04]  /*4170*/  STL [R1+0x344], R21 ;  /* 0x0003441501007387 */ /* 0x0001e80000100800 */
[----:B------:R1:W-:Y:S04]  /*4180*/  STL [R1+0x350], R20 ;  /* 0x0003501401007387 */ /* 0x0003e80000100800 */
[----:B0-----:R-:W2:Y:S04]  /*4190*/  LDL.LU R21, [R1+0x52c] ;  /* 0x00052c0001157983 */ /* 0x001ea80000300800 */
[----:B-1----:R-:W2:Y:S04]  /*41a0*/  LDL.LU R20, [R1+0x528] ;  /* 0x0005280001147983 */ /* 0x002ea80000300800 */
[----:B------:R0:W-:Y:S02]  /*41b0*/  STL.64 [R1+0x138], R16 ;  /* 0x0001381001007387 */ /* 0x0001e40000100a00 */
[----:B0-----:R-:W-:-:S06]  /*41c0*/  CS2R R16, SRZ ;  /* 0x0000000000107805 */ /* 0x001fcc000001ff00 */
[----:B------:R-:W4:Y:S01]  /*41d0*/  @!P1 LDG.E.64 R16, desc[UR10][R24.64] ;  /* 0x0000000a18109981 */ /* 0x000f22000c1e1b00 */
[----:B------:R-:W-:-:S03]  /*41e0*/  LOP3.LUT P0, RZ, R0, 0x8000, RZ, 0xc0, !PT ;  /* 0x0000800000ff7812 */ /* 0x000fc6000780c0ff */
[----:B------:R-:W4:Y:S04]  /*41f0*/  LDL.LU.64 R24, [R1+0x3f8] ;  /* 0x0003f80001187983 */ /* 0x000f280000300a00 */
[----:B------:R0:W-:Y:S04]  /*4200*/  STL.64 [R1+0x520], R2 ;  /* 0x0005200201007387 */ /* 0x0001e80000100a00 */
[----:B0-----:R-:W4:Y:S04]  /*4210*/  LDL.LU.64 R2, [R1+0x3e8] ;  /* 0x0003e80001027983 */ /* 0x001f280000300a00 */
[----:B--2---:R0:W-:Y:S02]  /*4220*/  STL.64 [R1+0x48], R20 ;  /* 0x0000481401007387 */ /* 0x0041e40000100a00 */
[----:B0-----:R-:W-:-:S02]  /*4230*/  MOV R20, R18 ;  /* 0x0000001200147202 */ /* 0x001fc40000000f00 */
[----:B------:R-:W-:Y:S02]  /*4240*/  MOV R21, R19 ;  /* 0x0000001300157202 */ /* 0x000fe40000000f00 */
[----:B------:R-:W-:-:S06]  /*4250*/  CS2R R18, SRZ ;  /* 0x0000000000127805 */ /* 0x000fcc000001ff00 */
[----:B---3--:R0:W2:Y:S04]  /*4260*/  @!P0 LDG.E.64 R18, desc[UR10][R14.64] ;  /* 0x0000000a0e128981 */ /* 0x0080a8000c1e1b00 */
        /* <DEDUP_REMOVED lines=8> */
[----:B----4-:R-:W-:-:S05]  /*42f0*/  @!P1 MOV R10, R16 ;  /* 0x00000010000a9202 */ /* 0x010fca0000000f00 */
[----:B------:R1:W-:Y:S01]  /*4300*/  STL [R1+0x408], R10 ;  /* 0x0004080a01007387 */ /* 0x0003e20000100800 */
[----:B0-----:R-:W-:-:S06]  /*4310*/  CS2R R14, SRZ ;  /* 0x00000000000e7805 */ /* 0x001fcc000001ff00 */
[----:B------:R0:W3:Y:S01]  /*4320*/  @!P0 LDG.E.64 R14, desc[UR10][R24.64] ;  /* 0x0000000a180e8981 */ /* 0x0000e2000c1e1b00 */
[----:B-1----:R-:W-:Y:S01]  /*4330*/  HFMA2 R10, -RZ, RZ, 0, 0 ;  /* 0x00000000ff0a7431 */ /* 0x002fe200000001ff */
[----:B------:R-:W-:Y:S01]  /*4340*/  @!P1 MOV R10, R17 ;  /* 0x00000011000a9202 */ /* 0x000fe20000000f00 */
[----:B0-----:R-:W-:-:S04]  /*4350*/  HFMA2 R24, -RZ, RZ, 0, 0 ;  /* 0x00000000ff187431 */ /* 0x001fc800000001ff */
[----:B------:R0:W-:Y:S04]  /*4360*/  STL [R1+0x40c], R10 ;  /* 0x00040c0a01007387 */ /* 0x0001e80000100800 */
[----:B0-----:R-:W4:Y:S01]  /*4370*/  LDL.LU R10, [R1+0x530] ;  /* 0x00053000010a7983 */ /* 0x001f220000300800 */
[----:B------:R-:W-:-:S03]  /*4380*/  LOP3.LUT P2, RZ, R0, 0x4000, RZ, 0xc0, !PT ;  /* 0x0000400000ff7812 */ /* 0x000fc6000784c0ff */
[----:B------:R0:W-:Y:S04]  /*4390*/  STL.64 [R1+0x50], R22 ;  /* 0x0000501601007387 */ /* 0x0001e80000100a00 */
[----:B------:R1:W-:Y:S04]  /*43a0*/  STL.64 [R1+0x58], R16 ;  /* 0x0000581001007387 */ /* 0x0003e80000100a00 */
[----:B0-----:R-:W3:Y:S04]  /*43b0*/  LDL.LU.64 R22, [R1+0x3f0] ;  /* 0x0003f00001167983 */ /* 0x001ee80000300a00 */
[----:B-1----:R-:W3:Y:S01]  /*43c0*/  LDL.LU.64 R16, [R1+0x3a0] ;  /* 0x0003a00001107983 */ /* 0x002ee20000300a00 */
[----:B--2---:R-:W-:-:S05]  /*43d0*/  @!P0 MOV R24, R18 ;  /* 0x0000001200188202 */ /* 0x004fca0000000f00 */
[----:B------:R0:W-:Y:S02]  /*43e0*/  STL [R1+0x3f8], R24 ;  /* 0x0003f81801007387 */ /* 0x0001e40000100800 */
[----:B0-----:R-:W-:Y:S01]  /*43f0*/  HFMA2 R24, -RZ, RZ, 0, 0 ;  /* 0x00000000ff187431 */ /* 0x001fe200000001ff */
[----:B------:R-:W-:-:S05]  /*4400*/  @!P0 MOV R24, R19 ;  /* 0x0000001300188202 */ /* 0x000fca0000000f00 */
[----:B------:R0:W-:Y:S02]  /*4410*/  STL [R1+0x3fc], R24 ;  /* 0x0003fc1801007387 */ /* 0x0001e40000100800 */
[----:B0-----:R-:W-:-:S06]  /*4420*/  CS2R R24, SRZ ;  /* 0x0000000000187805 */ /* 0x001fcc000001ff00 */
[----:B------:R-:W2:Y:S04]  /*4430*/  @!P2 LDG.E.64 R24, desc[UR10][R2.64] ;  /* 0x0000000a0218a981 */ /* 0x000ea8000c1e1b00 */
[----:B------:R-:W2:Y:S01]  /*4440*/  LDL.LU.64 R2, [R1+0x3e0] ;  /* 0x0003e00001027983 */ /* 0x000ea20000300a00 */
[----:B------:R-:W-:-:S03]  /*4450*/  LOP3.LUT P1, RZ, R0, 0x2000, RZ, 0xc0, !PT ;  /* 0x0000200000ff7812 */ /* 0x000fc6000782c0ff */
[----:B----4-:R0:W-:Y:S02]  /*4460*/  STL.64 [R1+0x148], R10 ;  /* 0x0001480a01007387 */ /* 0x0101e40000100a00 */
[----:B0-----:R-:W-:Y:S01]  /*4470*/  HFMA2 R10, -RZ, RZ, 0, 0 ;  /* 0x00000000ff0a7431 */ /* 0x001fe200000001ff */
[----:B------:R-:W-:Y:S02]  /*4480*/  MOV R11, RZ ;  /* 0x000000ff000b7202 */ /* 0x000fe40000000f00 */
[----:B---3--:R-:W-:Y:S02]  /*4490*/  @!P0 MOV R11, R14 ;  /* 0x0000000e000b8202 */ /* 0x008fe40000000f00 */
[----:B------:R-:W-:-:S03]  /*44a0*/  @!P0 MOV R10, R15 ;  /* 0x0000000f000a8202 */ /* 0x000fc60000000f00 */
[----:B------:R0:W-:Y:S04]  /*44b0*/  STL [R1+0x360], R11 ;  /* 0x0003600b01007387 */ /* 0x0001e80000100800 */
[----:B------:R1:W-:Y:S01]  /*44c0*/  STL [R1+0x364], R10 ;  /* 0x0003640a01007387 */ /* 0x0003e20000100800 */
[----:B0-----:R-:W-:Y:S02]  /*44d0*/  MOV R11, R21 ;  /* 0x00000015000b7202 */ /* 0x001fe40000000f00 */
[----:B-1----:R-:W-:Y:S02]  /*44e0*/  MOV R10, R20 ;  /* 0x00000014000a7202 */ /* 0x002fe40000000f00 */
[----:B------:R-:W-:-:S06]  /*44f0*/  CS2R R20, SRZ ;  /* 0x0000000000147805 */ /* 0x000fcc000001ff00 */
[----:B------:R0:W3:Y:S02]  /*4500*/  @!P2 LDG.E.64 R20, desc[UR10][R22.64] ;  /* 0x0000000a1614a981 */ /* 0x0000e4000c1e1b00 */
[----:B0-----:R-:W-:-:S06]  /*4510*/  CS2R R22, SRZ ;  /* 0x0000000000167805 */ /* 0x001fcc000001ff00 */
[----:B------:R0:W4:Y:S02]  /*4520*/  @!P1 LDG.E.64 R22, desc[UR10][R16.64] ;  /* 0x0000000a10169981 */ /* 0x000124000c1e1b00 */
[----:B0-----:R-:W-:-:S06]  /*4530*/  CS2R R16, SRZ ;  /* 0x0000000000107805 */ /* 0x001fcc000001ff00 */
[----:B--2---:R0:W2:Y:S04]  /*4540*/  @!P1 LDG.E.64 R16, desc[UR10][R2.64] ;  /* 0x0000000a02109981 */ /* 0x0040a8000c1e1b00 */
[----:B------:R-:W2:Y:S04]  /*4550*/  LDL.LU.64 R2, [R1+0x520] ;  /* 0x0005200001027983 */ /* 0x000ea80000300a00 */
[----:B------:R1:W-:Y:S02]  /*4560*/  STL [R1+0x518], R18 ;  /* 0x0005181201007387 */ /* 0x0003e40000100800 */
[----:B-1----:R-:W-:Y:S01]  /*4570*/  HFMA2 R18, -RZ, RZ, 0, 0 ;  /* 0x00000000ff127431 */ /* 0x002fe200000001ff */
[----:B------:R-:W-:-:S05]  /*4580*/  @!P2 MOV R18, R24 ;  /* 0x000000180012a202 */ /* 0x000fca0000000f00 */
[----:B------:R1:W-:Y:S02]  /*4590*/  STL [R1+0x3e8], R18 ;  /* 0x0003e81201007387 */ /* 0x0003e40000100800 */
[----:B-1----:R-:W-:Y:S01]  /*45a0*/  HFMA2 R18, -RZ, RZ, 0, 0 ;  /* 0x00000000ff127431 */ /* 0x002fe200000001ff */
[----:B------:R-:W-:-:S05]  /*45b0*/  @!P2 MOV R18, R25 ;  /* 0x000000190012a202 */ /* 0x000fca0000000f00 */
[----:B------:R1:W-:Y:S02]  /*45c0*/  STL [R1+0x3ec], R18 ;  /* 0x0003ec1201007387 */ /* 0x0003e40000100800 */
[----:B-1----:R-:W-:Y:S02]  /*45d0*/  HFMA2 R18, -RZ, RZ, 0, 0 ;  /* 0x00000000ff127431 */ /* 0x002fe400000001ff */
[----:B------:R1:W-:Y:S02]  /*45e0*/  STL.64 [R1+0x150], R12 ;  /* 0x0001500c01007387 */ /* 0x0003e40000100a00 */
[----:B-1----:R-:W-:Y:S02]  /*45f0*/  CS2R R12, SRZ ;  /* 0x00000000000c7805 */ /* 0x002fe4000001ff00 */
[----:B----4-:R-:W-:-:S05]  /*4600*/  @!P1 MOV R18, R23 ;  /* 0x0000001700129202 */ /* 0x010fca0000000f00 */
[----:B------:R1:W-:Y:S04]  /*4610*/  STL [R1+0x3e4], R18 ;  /* 0x0003e41201007387 */ /* 0x0003e80000100800 */
[----:B-1----:R-:W4:Y:S01]  /*4620*/  LDL.LU R18, [R1+0x518] ;  /* 0x0005180001127983 */ /* 0x002f220000300800 */
[----:B---3--:R-:W-:Y:S02]  /*4630*/  @!P2 MOV R13, R20 ;  /* 0x00000014000da202 */ /* 0x008fe40000000f00 */
[----:B------:R-:W-:-:S03]  /*4640*/  @!P2 MOV R12, R21 ;  /* 0x00000015000ca202 */ /* 0x000fc60000000f00 */
[----:B------:R-:W-:Y:S04]  /*4650*/  STL [R1+0x374], R13 ;  /* 0x0003740d01007387 */ /* 0x000fe80000100800 */
[----:B------:R1:W-:Y:S04]  /*4660*/  STL [R1+0x388], R12 ;  /* 0x0003880c01007387 */ /* 0x0003e80000100800 */
[----:B-1----:R-:W3:Y:S04]  /*4670*/  LDL.LU.64 R12, [R1+0x3c8] ;  /* 0x0003c800010c7983 */ /* 0x002ee80000300a00 */
[----:B--2---:R0:W-:Y:S02]  /*4680*/  STL.64 [R1+0x158], R2 ;  /* 0x0001580201007387 */ /* 0x0041e40000100a00 */
[----:B0-----:R-:W-:-:S02]  /*4690*/  MOV R2, R10 ;  /* 0x0000000a00027202 */ /* 0x001fc40000000f00 */
[----:B------:R-:W-:Y:S02]  /*46a0*/  MOV R3, R11 ;  /* 0x0000000b00037202 */ /* 0x000fe40000000f00 */
[----:B------:R-:W-:Y:S02]  /*46b0*/  CS2R R10, SRZ ;  /* 0x00000000000a7805 */ /* 0x000fe4000001ff00 */
[----:B------:R-:W-:Y:S01]  /*46c0*/  @!P1 MOV R10, R22 ;  /* 0x00000016000a9202 */ /* 0x000fe20000000f00 */
[----:B------:R-:W-:Y:S01]  /*46d0*/  STL.64 [R1+0x510], R16 ;  /* 0x0005101001007387 */ /* 0x000fe20000100a00 */
[----:B------:R-:W-:-:S03]  /*46e0*/  @!P1 MOV R11, R16 ;  /* 0x00000010000b9202 */ /* 0x000fc60000000f00 */
[----:B------:R0:W-:Y:S02]  /*46f0*/  STL [R1+0x3e0], R10 ;  /* 0x0003e00a01007387 */ /* 0x0001e40000100800 */
[----:B0-----:R-:W-:Y:S02]  /*4700*/  MOV R10, RZ ;  /* 0x000000ff000a7202 */ /* 0x001fe40000000f00 */
[----:B------:R-:W-:Y:S02]  /*4710*/  @!P1 MOV R10, R17 ;  /* 0x00000011000a9202 */ /* 0x000fe40000000f00 */
[----:B------:R-:W2:Y:S01]  /*4720*/  LDL.LU.64 R16, [R1+0x3d0] ;  /* 0x0003d00001107983 */ /* 0x000ea20000300a00 */
[----:B------:R-:W-:-:S03]  /*4730*/  LOP3.LUT P0, RZ, R0, 0x1000, RZ, 0xc0, !PT ;  /* 0x0000100000ff7812 */ /* 0x000fc6000780c0ff */
[----:B------:R-:W-:Y:S04]  /*4740*/  STL [R1+0x390], R11 ;  /* 0x0003900b01007387 */ /* 0x000fe80000100800 */
[----:B------:R0:W-:Y:S02]  /*4750*/  STL [R1+0x3a0], R10 ;  /* 0x0003a00a01007387 */ /* 0x0001e40000100800 */
[----:B0-----:R-:W-:Y:S02]  /*4760*/  CS2R R10, SRZ ;  /* 0x00000000000a7805 */ /* 0x001fe4000001ff00 */
[----:B------:R0:W-:Y:S04]  /*4770*/  STL.64 [R1+0x68], R24 ;  /* 0x0000681801007387 */ /* 0x0001e80000100a00 */
[----:B0-----:R-:W2:Y:S04]  /*4780*/  LDL.LU.64 R24, [R1+0x3c0] ;  /* 0x0003c00001187983 */ /* 0x001ea80000300a00 */
[----:B----4-:R0:W-:Y:S02]  /*4790*/  STL.64 [R1+0x60], R18 ;  /* 0x0000601201007387 */ /* 0x0101e40000100a00 */
[----:B0-----:R-:W-:-:S02]  /*47a0*/  CS2R R18, SRZ ;  /* 0x0000000000127805 */ /* 0x001fc4000001ff00 */
[----:B---3--:R-:W3:Y:S04]  /*47b0*/  @!P0 LDG.E.64 R10, desc[UR10][R12.64] ;  /* 0x0000000a0c0a8981 */ /* 0x008ee8000c1e1b00 */
[----:B------:R-:W4:Y:S04]  /*47c0*/  LDL.LU.64 R12, [R1+0x3b0] ;  /* 0x0003b000010c7983 */ /* 0x000f280000300a00 */
[----:B--2---:R0:W2:Y:S01]  /*47d0*/  @!P0 LDG.E.64 R18, desc[UR10][R16.64] ;  /* 0x0000000a10128981 */ /* 0x0040a2000c1e1b00 */
[----:B------:R-:W-:-:S03]  /*47e0*/  LOP3.LUT P2, RZ, R0, 0x800, RZ, 0xc0, !PT ;  /* 0x0000080000ff7812 */ /* 0x000fc6000784c0ff */
[----:B------:R1:W-:Y:S02]  /*47f0*/  STL.64 [R1+0x160], R14 ;  /* 0x0001600e01007387 */ /* 0x0003e40000100a00 */
[----:B-1----:R-:W-:Y:S01]  /*4800*/  CS2R R14, SRZ ;  /* 0x00000000000e7805 */ /* 0x002fe2000001ff00 */
[----:B0-----:R-:W-:Y:S01]  /*4810*/  HFMA2 R16, -RZ, RZ, 0, 0 ;  /* 0x00000000ff107431 */ /* 0x001fe200000001ff */
[----:B---3--:R-:W-:-:S05]  /*4820*/  @!P0 MOV R16, R10 ;  /* 0x0000000a00108202 */ /* 0x008fca0000000f00 */
[----:B------:R0:W-:Y:S02]  /*4830*/  STL [R1+0x3cc], R16 ;  /* 0x0003cc1001007387 */ /* 0x0001e40000100800 */
[----:B0-----:R-:W-:Y:S01]  /*4840*/  HFMA2 R16, -RZ, RZ, 0, 0 ;  /* 0x00000000ff107431 */ /* 0x001fe200000001ff */
[----:B------:R-:W-:-:S05]  /*4850*/  @!P0 MOV R16, R11 ;  /* 0x0000000b00108202 */ /* 0x000fca0000000f00 */
[----:B------:R0:W-:Y:S04]  /*4860*/  STL [R1+0x3d0], R16 ;  /* 0x0003d01001007387 */ /* 0x0001e80000100800 */
[----:B0-----:R-:W3:Y:S01]  /*4870*/  LDL.LU.64 R16, [R1+0x3a8] ;  /* 0x0003a80001107983 */ /* 0x001ee20000300a00 */
[----:B--2---:R-:W-:Y:S02]  /*4880*/  @!P0 MOV R15, R18 ;  /* 0x00000012000f8202 */ /* 0x004fe40000000f00 */
[----:B------:R-:W-:-:S03]  /*4890*/  @!P0 MOV R14, R19 ;  /* 0x00000013000e8202 */ /* 0x000fc60000000f00 */
[----:B------:R-:W-:Y:S04]  /*48a0*/  STL [R1+0x3a4], R15 ;  /* 0x0003a40f01007387 */ /* 0x000fe80000100800 */
[----:B------:R0:W-:Y:S02]  /*48b0*/  STL [R1+0x3c8], R14 ;  /* 0x0003c80e01007387 */ /* 0x0001e40000100800 */
[----:B0-----:R-:W-:-:S06]  /*48c0*/  CS2R R14, SRZ ;  /* 0x00000000000e7805 */ /* 0x001fcc000001ff00 */
[----:B----4-:R0:W2:Y:S02]  /*48d0*/  @!P2 LDG.E.64 R14, desc[UR10][R12.64] ;  /* 0x0000000a0c0ea981 */ /* 0x0100a4000c1e1b00 */
[----:B0-----:R-:W-:-:S06]  /*48e0*/  CS2R R12, SRZ ;  /* 0x00000000000c7805 */ /* 0x001fcc000001ff00 */
[----:B------:R0:W4:Y:S04]  /*48f0*/  @!P2 LDG.E.64 R12, desc[UR10][R24.64] ;  /* 0x0000000a180ca981 */ /* 0x000128000c1e1b00 */
[----:B------:R1:W-:Y:S04]  /*4900*/  STL.64 [R1+0x500], R18 ;  /* 0x0005001201007387 */ /* 0x0003e80000100a00 */
[----:B-1----:R-:W2:Y:S01]  /*4910*/  LDL.LU.64 R18, [R1+0x258] ;  /* 0x0002580001127983 */ /* 0x002ea20000300a00 */
[----:B0-----:R-:W-:Y:S02]  /*4920*/  MOV R24, R2 ;  /* 0x0000000200187202 */ /* 0x001fe40000000f00 */
[----:B------:R-:W-:-:S02]  /*4930*/  MOV R25, R3 ;  /* 0x0000000300197202 */ /* 0x000fc40000000f00 */
[----:B------:R-:W-:Y:S02]  /*4940*/  CS2R R2, SRZ ;  /* 0x0000000000027805 */ /* 0x000fe4000001ff00 */
[----:B------:R-:W-:Y:S01]  /*4950*/  LOP3.LUT P1, RZ, R0, 0x400, RZ, 0xc0, !PT ;  /* 0x0000040000ff7812 */ /* 0x000fe2000782c0ff */
[----:B------:R0:W-:Y:S02]  /*4960*/  STL.64 [R1+0x168], R20 ;  /* 0x0001681401007387 */ /* 0x0001e40000100a00 */
[----:B0-----:R-:W-:-:S10]  /*4970*/  CS2R R20, SRZ ;  /* 0x0000000000147805 */ /* 0x001fd4000001ff00 */
[----:B---3--:R-:W3:Y:S04]  /*4980*/  @!P1 LDG.E.64 R20, desc[UR10][R16.64] ;  /* 0x0000000a10149981 */ /* 0x008ee8000c1e1b00 */
[----:B------:R-:W3:Y:S01]  /*4990*/  LDL.LU.64 R16, [R1+0x510] ;  /* 0x0005100001107983 */ /* 0x000ee20000300a00 */
[----:B----4-:R-:W-:Y:S02]  /*49a0*/  @!P2 MOV R3, R12 ;  /* 0x0000000c0003a202 */ /* 0x010fe40000000f00 */
[----:B------:R-:W-:-:S03]  /*49b0*/  @!P2 MOV R2, R13 ;  /* 0x0000000d0002a202 */ /* 0x000fc60000000f00 */
[----:B------:R-:W-:Y:S04]  /*49c0*/  STL [R1+0x260], R3 ;  /* 0x0002600301007387 */ /* 0x000fe80000100800 */
[----:B------:R0:W-:Y:S02]  /*49d0*/  STL [R1+0x3b0], R2 ;  /* 0x0003b00201007387 */ /* 0x0001e40000100800 */
[----:B0-----:R-:W-:-:S06]  /*49e0*/  CS2R R2, SRZ ;  /* 0x0000000000027805 */ /* 0x001fcc000001ff00 */
[----:B--2---:R-:W2:Y:S04]  /*49f0*/  @!P1 LDG.E.64 R2, desc[UR10][R18.64] ;  /* 0x0000000a12029981 */ /* 0x004ea8000c1e1b00 */
[----:B------:R0:W-:Y:S04]  /*4a00*/  STL [R1+0x508], R10 ;  /* 0x0005080a01007387 */ /* 0x0001e80000100800 */
[----:B------:R-:W4:Y:S01]  /*4a10*/  LDL.LU.64 R18, [R1+0x398] ;  /* 0x0003980001127983 */ /* 0x000f220000300a00 */
[----:B0-----:R-:W-:Y:S01]  /*4a20*/  HFMA2 R10, -RZ, RZ, 0, 0 ;  /* 0x00000000ff0a7431 */ /* 0x001fe200000001ff */
[----:B------:R-:W-:-:S05]  /*4a30*/  @!P2 MOV R10, R14 ;  /* 0x0000000e000aa202 */ /* 0x000fca0000000f00 */
[----:B------:R0:W-:Y:S02]  /*4a40*/  STL [R1+0x3b4], R10 ;  /* 0x0003b40a01007387 */ /* 0x0001e40000100800 */
[----:B0-----:R-:W-:Y:S01]  /*4a50*/  HFMA2 R10, -RZ, RZ, 0, 0 ;  /* 0x00000000ff0a7431 */ /* 0x001fe200000001ff */
[----:B------:R-:W-:-:S05]  /*4a60*/  @!P2 MOV R10, R15 ;  /* 0x0000000f000aa202 */ /* 0x000fca0000000f00 */
[----:B------:R0:W-:Y:S02]  /*4a70*/  STL [R1+0x3c0], R10 ;  /* 0x0003c00a01007387 */ /* 0x0001e40000100800 */
[----:B0-----:R-:W-:Y:S02]  /*4a80*/  HFMA2 R10, -RZ, RZ, 0, 0 ;  /* 0x00000000ff0a7431 */ /* 0x001fe400000001ff */
[----:B------:R0:W-:Y:S04]  /*4a90*/  STL.64 [R1+0x70], R22 ;  /* 0x0000701601007387 */ /* 0x0001e80000100a00 */
[----:B0-----:R-:W4:Y:S04]  /*4aa0*/  LDL.LU.64 R22, [R1+0x250] ;  /* 0x0002500001167983 */ /* 0x001f280000300a00 */
[----:B---3--:R0:W-:Y:S04]  /*4ab0*/  STL.64 [R1+0x170], R16 ;  /* 0x0001701001007387 */ /* 0x0081e80000100a00 */
[----:B------:R1:W-:Y:S01]  /*4ac0*/  STL.64 [R1+0x4f8], R20 ;  /* 0x0004f81401007387 */ /* 0x0003e20000100a00 */
[----:B0-----:R-:W-:Y:S01]  /*4ad0*/  HFMA2 R16, -RZ, RZ, 0, 0 ;  /* 0x00000000ff107431 */ /* 0x001fe200000001ff */
[----:B------:R-:W-:-:S02]  /*4ae0*/  MOV R17, RZ ;  /* 0x000000ff00117202 */ /* 0x000fc40000000f00 */
[----:B------:R-:W-:Y:S02]  /*4af0*/  @!P1 MOV R17, R20 ;  /* 0x0000001400119202 */ /* 0x000fe40000000f00 */
[----:B------:R-:W-:Y:S02]  /*4b00*/  @!P1 MOV R16, R21 ;  /* 0x0000001500109202 */ /* 0x000fe40000000f00 */
[----:B-1----:R-:W3:Y:S01]  /*4b10*/  LDL.LU.64 R20, [R1+0x248] ;  /* 0x0002480001147983 */ /* 0x002ee20000300a00 */
[----:B--2---:R-:W-:-:S05]  /*4b20*/  @!P1 MOV R10, R2 ;  /* 0x00000002000a9202 */ /* 0x004fca0000000f00 */
[----:B------:R0:W-:Y:S02]  /*4b30*/  STL [R1+0x3a8], R10 ;  /* 0x0003a80a01007387 */ /* 0x0001e40000100800 */
[----:B0-----:R-:W-:Y:S01]  /*4b40*/  HFMA2 R10, -RZ, RZ, 0, 0 ;  /* 0x00000000ff0a7431 */ /* 0x001fe200000001ff */
[----:B------:R-:W-:-:S05]  /*4b50*/  @!P1 MOV R10, R3 ;  /* 0x00000003000a9202 */ /* 0x000fca0000000f00 */
[----:B------:R0:W-:Y:S04]  /*4b60*/  STL [R1+0x3ac], R10 ;  /* 0x0003ac0a01007387 */ /* 0x0001e80000100800 */
[----:B0-----:R-:W2:Y:S01]  /*4b70*/  LDL.LU R10, [R1+0x508] ;  /* 0x00050800010a7983 */ /* 0x001ea20000300800 */
[----:B------:R-:W-:-:S03]  /*4b80*/  LOP3.LUT P0, RZ, R0, 0x200, RZ, 0xc0, !PT ;  /* 0x0000020000ff7812 */ /* 0x000fc6000780c0ff */
[----:B------:R-:W-:Y:S04]  /*4b90*/  STL [R1+0x25c], R17 ;  /* 0x00025c1101007387 */ /* 0x000fe80000100800 */
[----:B------:R0:W-:Y:S02]  /*4ba0*/  STL [R1+0x258], R16 ;  /* 0x0002581001007387 */ /* 0x0001e40000100800 */
[----:B0-----:R-:W-:-:S06]  /*4bb0*/  CS2R R16, SRZ ;  /* 0x0000000000107805 */ /* 0x001fcc000001ff00 */
[----:B----4-:R0:W4:Y:S04]  /*4bc0*/  @!P0 LDG.E.64 R16, desc[UR10][R18.64] ;  /* 0x0000000a12108981 */ /* 0x010128000c1e1b00 */
[----:B------:R-:W4:Y:S04]  /*4bd0*/  LDL.LU.64 R18, [R1+0x500] ;  /* 0x0005000001127983 */ /* 0x000f280000300a00 */
[----:B------:R1:W-:Y:S01]  /*4be0*/  STL.64 [R1+0x180], R12 ;  /* 0x0001800c01007387 */ /* 0x0003e20000100a00 */
[----:B------:R-:W-:-:S03]  /*4bf0*/  LOP3.LUT P2, RZ, R0, 0x100, RZ, 0xc0, !PT ;  /* 0x0000010000ff7812 */ /* 0x000fc6000784c0ff */
[----:B-1----:R-:W4:Y:S04]  /*4c00*/  LDL.LU.64 R12, [R1+0x240] ;  /* 0x00024000010c7983 */ /* 0x002f280000300a00 */
[----:B------:R1:W-:Y:S02]  /*4c10*/  STL.64 [R1+0x80], R14 ;  /* 0x0000800e01007387 */ /* 0x0003e40000100a00 */
[----:B-1----:R-:W-:-:S06]  /*4c20*/  CS2R R14, SRZ ;  /* 0x00000000000e7805 */ /* 0x002fcc000001ff00 */
[----:B---3--:R-:W3:Y:S04]  /*4c30*/  @!P2 LDG.E.64 R14, desc[UR10][R20.64] ;  /* 0x0000000a140ea981 */ /* 0x008ee8000c1e1b00 */
[----:B------:R-:W3:Y:S04]  /*4c40*/  LDL.LU.64 R20, [R1+0x378] ;  /* 0x0003780001147983 */ /* 0x000ee80000300a00 */
[----:B--2---:R1:W-:Y:S02]  /*4c50*/  STL.64 [R1+0x78], R10 ;  /* 0x0000780a01007387 */ /* 0x0043e40000100a00 */
[----:B-1----:R-:W-:-:S06]  /*4c60*/  CS2R R10, SRZ ;  /* 0x00000000000a7805 */ /* 0x002fcc000001ff00 */
[----:B------:R-:W2:Y:S04]  /*4c70*/  @!P0 LDG.E.64 R10, desc[UR10][R22.64] ;  /* 0x0000000a160a8981 */ /* 0x000ea8000c1e1b00 */
[----:B------:R-:W2:Y:S04]  /*4c80*/  LDL.LU.64 R22, [R1+0x380] ;  /* 0x0003800001167983 */ /* 0x000ea80000300a00 */
[----:B----4-:R0:W-:Y:S02]  /*4c90*/  STL.64 [R1+0x178], R18 ;  /* 0x0001781201007387 */ /* 0x0101e40000100a00 */
[----:B0-----:R-:W-:Y:S01]  /*4ca0*/  HFMA2 R19, -RZ, RZ, 0, 0 ;  /* 0x00000000ff137431 */ /* 0x001fe200000001ff */
[----:B------:R-:W-:Y:S01]  /*4cb0*/  LOP3.LUT P1, RZ, R0, 0x80, RZ, 0xc0, !PT ;  /* 0x0000008000ff7812 */ /* 0x000fe2000782c0ff */
[----:B------:R0:W-:Y:S02]  /*4cc0*/  STL.64 [R1+0x88], R2 ;  /* 0x0000880201007387 */ /* 0x0001e40000100a00 */
[----:B0-----:R-:W-:-:S10]  /*4cd0*/  CS2R R2, SRZ ;  /* 0x0000000000027805 */ /* 0x001fd4000001ff00 */
[----:B------:R0:W4:Y:S02]  /*4ce0*/  @!P1 LDG.E.64 R2, desc[UR10][R12.64] ;  /* 0x0000000a0c029981 */ /* 0x000124000c1e1b00 */
[----:B0-----:R-:W-:-:S06]  /*4cf0*/  CS2R R12, SRZ ;  /* 0x00000000000c7805 */ /* 0x001fcc000001ff00 */
[----:B---3--:R-:W3:Y:S04]  /*4d00*/  @!P1 LDG.E.64 R12, desc[UR10][R20.64] ;  /* 0x0000000a140c9981 */ /* 0x008ee8000c1e1b00 */
[----:B------:R-:W4:Y:S01]  /*4d10*/  LDL.LU.64 R20, [R1+0x4f8] ;  /* 0x0004f80001147983 */ /* 0x000f220000300a00 */
[----:B--2---:R-:W-:-:S05]  /*4d20*/  @!P0 MOV R19, R10 ;  /* 0x0000000a00138202 */ /* 0x004fca0000000f00 */
[----:B------:R0:W-:Y:S02]  /*4d30*/  STL [R1+0x398], R19 ;  /* 0x0003981301007387 */ /* 0x0001e40000100800 */
[----:B0-----:R-:W-:Y:S02]  /*4d40*/  CS2R R18, SRZ ;  /* 0x0000000000127805 */ /* 0x001fe4000001ff00 */
[----:B------:R-:W-:Y:S02]  /*4d50*/  @!P0 MOV R19, R16 ;  /* 0x0000001000138202 */ /* 0x000fe40000000f00 */
[----:B------:R-:W-:-:S03]  /*4d60*/  @!P0 MOV R18, R17 ;  /* 0x0000001100128202 */ /* 0x000fc60000000f00 */
[----:B------:R-:W-:Y:S04]  /*4d70*/  STL [R1+0x254], R19 ;  /* 0x0002541301007387 */ /* 0x000fe80000100800 */
[----:B------:R0:W-:Y:S02]  /*4d80*/  STL [R1+0x250], R18 ;  /* 0x0002501201007387 */ /* 0x0001e40000100800 */
[----:B0-----:R-:W-:-:S06]  /*4d90*/  CS2R R18, SRZ ;  /* 0x0000000000127805 */ /* 0x001fcc000001ff00 */
[----:B------:R-:W2:Y:S04]  /*4da0*/  @!P2 LDG.E.64 R18, desc[UR10][R22.64] ;  /* 0x0000000a1612a981 */ /* 0x000ea8000c1e1b00 */
        /* <DEDUP_REMOVED lines=8> */
[----:B----4-:R0:W-:Y:S04]  /*4e30*/  STL.64 [R1+0x188], R20 ;  /* 0x0001881401007387 */ /* 0x0101e80000100a00 */
[----:B0-----:R-:W4:Y:S01]  /*4e40*/  LDL.LU.64 R20, [R1+0x220] ;  /* 0x0002200001147983 */ /* 0x001f220000300a00 */
[----:B--2---:R-:W-:-:S05]  /*4e50*/  @!P2 MOV R10, R19 ;  /* 0x00000013000aa202 */ /* 0x004fca0000000f00 */
[----:B------:R0:W-:Y:S02]  /*4e60*/  STL [R1+0x248], R10 ;  /* 0x0002480a01007387 */ /* 0x0001e40000100800 */
[----:B0-----:R-:W-:Y:S01]  /*4e70*/  HFMA2 R10, -RZ, RZ, 0, 0 ;  /* 0x00000000ff0a7431 */ /* 0x001fe200000001ff */
[----:B------:R-:W-:-:S05]  /*4e80*/  @!P1 MOV R10, R2 ;  /* 0x00000002000a9202 */ /* 0x000fca0000000f00 */
[----:B------:R0:W-:Y:S02]  /*4e90*/  STL [R1+0x378], R10 ;  /* 0x0003780a01007387 */ /* 0x0001e40000100800 */
[----:B0-----:R-:W-:Y:S01]  /*4ea0*/  HFMA2 R10, -RZ, RZ, 0, 0 ;  /* 0x00000000ff0a7431 */ /* 0x001fe200000001ff */
[----:B------:R-:W-:-:S05]  /*4eb0*/  @!P1 MOV R10, R3 ;  /* 0x00000003000a9202 */ /* 0x000fca0000000f00 */
[----:B------:R0:W-:Y:S04]  /*4ec0*/  STL [R1+0x37c], R10 ;  /* 0x00037c0a01007387 */ /* 0x0001e80000100800 */
[----:B0-----:R-:W2:Y:S01]  /*4ed0*/  LDL.LU R10, [R1+0x4f4] ;  /* 0x0004f400010a7983 */ /* 0x001ea20000300800 */
[----:B------:R-:W-:Y:S02]  /*4ee0*/  LOP3.LUT P0, RZ, R0, 0x40, RZ, 0xc0, !PT ;  /* 0x0000004000ff7812 */ /* 0x000fe4000780c0ff */
[----:B------:R-:W-:Y:S02]  /*4ef0*/  CS2R R22, SRZ ;  /* 0x0000000000167805 */ /* 0x000fe4000001ff00 */
[----:B------:R-:W-:Y:S02]  /*4f00*/  @!P2 MOV R23, R15 ;  /* 0x0000000f0017a202 */ /* 0x000fe40000000f00 */
[----:B------:R-:W-:-:S03]  /*4f10*/  @!P2 MOV R22, R18 ;  /* 0x000000120016a202 */ /* 0x000fc60000000f00 */
[----:B------:R-:W-:Y:S04]  /*4f20*/  STL [R1+0x384], R23 ;  /* 0x0003841701007387 */ /* 0x000fe80000100800 */
[----:B------:R0:W-:Y:S04]  /*4f30*/  STL [R1+0x24c], R22 ;  /* 0x00024c1601007387 */ /* 0x0001e80000100800 */
[----:B0-----:R-:W3:Y:S04]  /*4f40*/  LDL.LU.64 R22, [R1+0x368] ;  /* 0x0003680001167983 */ /* 0x001ee80000300a00 */
[----:B--2---:R0:W-:Y:S02]  /*4f50*/  STL.64 [R1+0x90], R10 ;  /* 0x0000900a01007387 */ /* 0x0041e40000100a00 */
[----:B0-----:R-:W-:-:S06]  /*4f60*/  CS2R R10, SRZ ;  /* 0x00000000000a7805 */ /* 0x001fcc000001ff00 */
[----:B----4-:R0:W2:Y:S04]  /*4f70*/  @!P0 LDG.E.64 R10, desc[UR10][R20.64] ;  /* 0x0000000a140a8981 */ /* 0x0100a8000c1e1b00 */
[----:B------:R1:W-:Y:S02]  /*4f80*/  STL [R1+0x4f0], R14 ;  /* 0x0004f00e01007387 */ /* 0x0003e40000100800 */
[----:B-1----:R-:W-:Y:S01]  /*4f90*/  HFMA2 R14, -RZ, RZ, 0, 0 ;  /* 0x00000000ff0e7431 */ /* 0x002fe200000001ff */
[----:B---3--:R-:W-:-:S05]  /*4fa0*/  @!P1 MOV R14, R13 ;  /* 0x0000000d000e9202 */ /* 0x008fca0000000f00 */
[----:B------:R1:W-:Y:S02]  /*4fb0*/  STL [R1+0x240], R14 ;  /* 0x0002400e01007387 */ /* 0x0003e40000100800 */
[----:B-1----:R-:W-:Y:S01]  /*4fc0*/  HFMA2 R14, -RZ, RZ, 0, 0 ;  /* 0x00000000ff0e7431 */ /* 0x002fe200000001ff */
[----:B0-----:R-:W-:Y:S01]  /*4fd0*/  CS2R R20, SRZ ;  /* 0x0000000000147805 */ /* 0x001fe2000001ff00 */
[----:B------:R0:W-:Y:S05]  /*4fe0*/  STL.64 [R1+0x190], R16 ;  /* 0x0001901001007387 */ /* 0x0001ea0000100a00 */
[----:B------:R-:W3:Y:S04]  /*4ff0*/  @!P0 LDG.E.64 R20, desc[UR10][R22.64] ;  /* 0x0000000a16148981 */ /* 0x000ee8000c1e1b00 */
[----:B0-----:R-:W4:Y:S04]  /*5000*/  LDL.LU.64 R16, [R1+0x218] ;  /* 0x0002180001107983 */ /* 0x001f280000300a00 */
[----:B------:R-:W4:Y:S01]  /*5010*/  LDL.LU.64 R22, [R1+0x358] ;  /* 0x0003580001167983 */ /* 0x000f220000300a00 */
[----:B--2---:R-:W-:-:S05]  /*5020*/  @!P0 MOV R14, R10 ;  /* 0x0000000a000e8202 */ /* 0x004fca0000000f00 */
[----:B------:R0:W-:Y:S02]  /*5030*/  STL [R1+0x36c], R14 ;  /* 0x00036c0e01007387 */ /* 0x0001e40000100800 */
[----:B0-----:R-:W-:Y:S01]  /*5040*/  HFMA2 R14, -RZ, RZ, 0, 0 ;  /* 0x00000000ff0e7431 */ /* 0x001fe200000001ff */
[----:B------:R-:W-:-:S05]  /*5050*/  @!P0 MOV R14, R11 ;  /* 0x0000000b000e8202 */ /* 0x000fca0000000f00 */
[----:B------:R0:W-:Y:S04]  /*5060*/  STL [R1+0x3c4], R14 ;  /* 0x0003c40e01007387 */ /* 0x0001e80000100800 */
[----:B0-----:R-:W2:Y:S01]  /*5070*/  LDL.LU R14, [R1+0x4f0] ;  /* 0x0004f000010e7983 */ /* 0x001ea20000300800 */
[----:B------:R-:W-:-:S03]  /*5080*/  LOP3.LUT P2, RZ, R0, 0x20, RZ, 0xc0, !PT ;  /* 0x0000002000ff7812 */ /* 0x000fc6000784c0ff */
[----:B------:R0:W-:Y:S02]  /*5090*/  STL [R1+0x4ec], R18 ;  /* 0x0004ec1201007387 */ /* 0x0001e40000100800 */
[----:B0-----:R-:W-:Y:S02]  /*50a0*/  MOV R18, RZ ;  /* 0x000000ff00127202 */ /* 0x001fe40000000f00 */
[----:B------:R-:W-:-:S05]  /*50b0*/  @!P1 MOV R18, R12 ;  /* 0x0000000c00129202 */ /* 0x000fca0000000f00 */
[----:B------:R0:W-:Y:S02]  /*50c0*/  STL [R1+0x244], R18 ;  /* 0x0002441201007387 */ /* 0x0001e40000100800 */
[----:B0-----:R-:W-:Y:S02]  /*50d0*/  MOV R18, RZ ;  /* 0x000000ff00127202 */ /* 0x001fe40000000f00 */
[----:B---3--:R-:W-:-:S05]  /*50e0*/  @!P0 MOV R18, R20 ;  /* 0x0000001400128202 */ /* 0x008fca0000000f00 */
[----:B------:R0:W-:Y:S04]  /*50f0*/  STL [R1+0x224], R18 ;  /* 0x0002241201007387 */ /* 0x0001e80000100800 */
[----:B0-----:R-:W3:Y:S04]  /*5100*/  LDL.LU R18, [R1+0x4ec] ;  /* 0x0004ec0001127983 */ /* 0x001ee80000300800 */
[----:B------:R0:W-:Y:S04]  /*5110*/  STL [R1+0x4e0], R10 ;  /* 0x0004e00a01007387 */ /* 0x0001e80000100800 */
[----:B------:R1:W-:Y:S01]  /*5120*/  STL.64 [R1+0xa0], R2 ;  /* 0x0000a00201007387 */ /* 0x0003e20000100a00 */
[----:B0-----:R-:W-:-:S03]  /*5130*/  HFMA2 R10, -RZ, RZ, 0, 0 ;  /* 0x00000000ff0a7431 */ /* 0x001fc600000001ff */
[----:B-1----:R-:W3:Y:S01]  /*5140*/  LDL.LU.64 R2, [R1+0x210] ;  /* 0x0002100001027983 */ /* 0x002ee20000300a00 */
[----:B------:R-:W-:-:S03]  /*5150*/  @!P0 MOV R10, R21 ;  /* 0x00000015000a8202 */ /* 0x000fc60000000f00 */
[----:B------:R-:W-:Y:S04]  /*5160*/  STL [R1+0x4e4], R11 ;  /* 0x0004e40b01007387 */ /* 0x000fe80000100800 */
[----:B------:R0:W-:Y:S04]  /*5170*/  STL [R1+0x220], R10 ;  /* 0x0002200a01007387 */ /* 0x0001e80000100800 */
[----:B0-----:R-:W3:Y:S04]  /*5180*/  LDL.LU.64 R10, [R1+0x348] ;  /* 0x00034800010a7983 */ /* 0x001ee80000300a00 */
[----:B--2---:R0:W-:Y:S02]  /*5190*/  STL.64 [R1+0x98], R14 ;  /* 0x0000980e01007387 */ /* 0x0041e40000100a00 */
[----:B0-----:R-:W-:-:S06]  /*51a0*/  CS2R R14, SRZ ;  /* 0x00000000000e7805 */ /* 0x001fcc000001ff00 */
[----:B----4-:R0:W2:Y:S02]  /*51b0*/  @!P2 LDG.E.64 R14, desc[UR10][R16.64] ;  /* 0x0000000a100ea981 */ /* 0x0100a4000c1e1b00 */
[----:B0-----:R-:W-:-:S06]  /*51c0*/  CS2R R16, SRZ ;  /* 0x0000000000107805 */ /* 0x001fcc000001ff00 */
[----:B------:R-:W4:Y:S01]  /*51d0*/  @!P2 LDG.E.64 R16, desc[UR10][R22.64] ;  /* 0x0000000a1610a981 */ /* 0x000f22000c1e1b00 */
[----:B------:R-:W-:-:S03]  /*51e0*/  LOP3.LUT P1, RZ, R0, 0x10, RZ, 0xc0, !PT ;  /* 0x0000001000ff7812 */ /* 0x000fc6000782c0ff */
[----:B------:R0:W-:Y:S04]  /*51f0*/  STL.64 [R1+0x1a0], R12 ;  /* 0x0001a00c01007387 */ /* 0x0001e80000100a00 */
[----:B------:R-:W2:Y:S04]  /*5200*/  LDL.LU.64 R22, [R1+0x338] ;  /* 0x0003380001167983 */ /* 0x000ea80000300a00 */
[----:B---3--:R1:W-:Y:S04]  /*5210*/  STL.64 [R1+0x198], R18 ;  /* 0x0001981201007387 */ /* 0x0083e80000100a00 */
[----:B0-----:R-:W3:Y:S01]  /*5220*/  LDL.LU.64 R12, [R1+0x330] ;  /* 0x00033000010c7983 */ /* 0x001ee20000300a00 */
[----:B-1----:R-:W-:Y:S01]  /*5230*/  HFMA2 R18, -RZ, RZ, 0, 0 ;  /* 0x00000000ff127431 */ /* 0x002fe200000001ff */
[----:B------:R-:W-:-:S02]  /*5240*/  MOV R19, RZ ;  /* 0x000000ff00137202 */ /* 0x000fc40000000f00 */
[----:B----4-:R-:W-:Y:S02]  /*5250*/  @!P2 MOV R19, R16 ;  /* 0x000000100013a202 */ /* 0x010fe40000000f00 */
[----:B------:R-:W-:-:S03]  /*5260*/  @!P2 MOV R18, R17 ;  /* 0x000000110012a202 */ /* 0x000fc60000000f00 */
[----:B------:R-:W-:Y:S04]  /*5270*/  STL [R1+0x21c], R19 ;  /* 0x00021c1301007387 */ /* 0x000fe80000100800 */
[----:B------:R0:W-:Y:S02]  /*5280*/  STL [R1+0x218], R18 ;  /* 0x0002181201007387 */ /* 0x0001e40000100800 */
[----:B0-----:R-:W-:-:S06]  /*5290*/  CS2R R18, SRZ ;  /* 0x0000000000127805 */ /* 0x001fcc000001ff00 */
[----:B------:R0:W4:Y:S02]  /*52a0*/  @!P1 LDG.E.64 R18, desc[UR10][R2.64] ;  /* 0x0000000a02129981 */ /* 0x000124000c1e1b00 */
[----:B0-----:R-:W-:-:S06]  /*52b0*/  CS2R R2, SRZ ;  /* 0x0000000000027805 */ /* 0x001fcc000001ff00 */
[----:B------:R0:W2:Y:S02]  /*52c0*/  @!P1 LDG.E.64 R2, desc[UR10][R10.64] ;  /* 0x0000000a0a029981 */ /* 0x0000a4000c1e1b00 */
[----:B0-----:R-:W-:Y:S02]  /*52d0*/  CS2R R10, SRZ ;  /* 0x00000000000a7805 */ /* 0x001fe4000001ff00 */
[----:B----4-:R-:W-:-:S05]  /*52e0*/  @!P1 MOV R10, R18 ;  /* 0x00000012000a9202 */ /* 0x010fca0000000f00 */
[----:B------:R0:W-:Y:S02]  /*52f0*/  STL [R1+0x3f4], R10 ;  /* 0x0003f40a01007387 */ /* 0x0001e40000100800 */
[----:B0-----:R-:W-:Y:S02]  /*5300*/  MOV R10, RZ ;  /* 0x000000ff000a7202 */ /* 0x001fe40000000f00 */
[----:B--2---:R-:W-:Y:S02]  /*5310*/  @!P1 MOV R11, R2 ;  /* 0x00000002000b9202 */ /* 0x004fe40000000f00 */
[----:B------:R-:W-:-:S03]  /*5320*/  @!P1 MOV R10, R3 ;  /* 0x00000003000a9202 */ /* 0x000fc60000000f00 */
[----:B------:R0:W-:Y:S04]  /*5330*/  STL [R1+0x214], R11 ;  /* 0x0002140b01007387 */ /* 0x0001e80000100800 */
[----:B------:R1:W-:Y:S04]  /*5340*/  STL [R1+0x210], R10 ;  /* 0x0002100a01007387 */ /* 0x0003e80000100800 */
[----:B0-----:R-:W2:Y:S04]  /*5350*/  LDL.LU R11, [R1+0x4e4] ;  /* 0x0004e400010b7983 */ /* 0x001ea80000300800 */
[----:B-1----:R-:W2:Y:S04]  /*5360*/  LDL.LU R10, [R1+0x4e0] ;  /* 0x0004e000010a7983 */ /* 0x002ea80000300800 */
[----:B------:R0:W-:Y:S02]  /*5370*/  STL [R1+0x4e8], R20 ;  /* 0x0004e81401007387 */ /* 0x0001e40000100800 */
[----:B0-----:R-:W-:Y:S01]  /*5380*/  HFMA2 R20, -RZ, RZ, 0, 0 ;  /* 0x00000000ff147431 */ /* 0x001fe200000001ff */
[----:B------:R-:W-:-:S05]  /*5390*/  @!P2 MOV R20, R14 ;  /* 0x0000000e0014a202 */ /* 0x000fca0000000f00 */
[----:B------:R0:W-:Y:S02]  /*53a0*/  STL [R1+0x3d4], R20 ;  /* 0x0003d41401007387 */ /* 0x0001e40000100800 */
[----:B0-----:R-:W-:Y:S01]  /*53b0*/  HFMA2 R20, -RZ, RZ, 0, 0 ;  /* 0x00000000ff147431 */ /* 0x001fe200000001ff */
[----:B------:R-:W-:Y:S02]  /*53c0*/  LOP3.LUT P0, RZ, R0, 0x8, RZ, 0xc0, !PT ;  /* 0x0000000800ff7812 */ /* 0x000fe4000780c0ff */
[----:B------:R-:W-:-:S05]  /*53d0*/  @!P2 MOV R20, R15 ;  /* 0x0000000f0014a202 */ /* 0x000fca0000000f00 */
[----:B------:R0:W-:Y:S02]  /*53e0*/  STL [R1+0x3f0], R20 ;  /* 0x0003f01401007387 */ /* 0x0001e40000100800 */
[----:B0-----:R-:W-:Y:S01]  /*53f0*/  HFMA2 R20, -RZ, RZ, 0, 0 ;  /* 0x00000000ff147431 */ /* 0x001fe200000001ff */
[----:B------:R-:W-:-:S05]  /*5400*/  @!P1 MOV R20, R19 ;  /* 0x0000001300149202 */ /* 0x000fca0000000f00 */
[----:B------:R0:W-:Y:S04]  /*5410*/  STL [R1+0x410], R20 ;  /* 0x0004101401007387 */ /* 0x0001e80000100800 */
[----:B0-----:R-:W4:Y:S04]  /*5420*/  LDL.LU R20, [R1+0x4e8] ;  /* 0x0004e80001147983 */ /* 0x001f280000300800 */
[----:B------:R0:W-:Y:S04]  /*5430*/  STL.64 [R1+0xb0], R14 ;  /* 0x0000b00e01007387 */ /* 0x0001e80000100a00 */
[----:B0-----:R-:W4:Y:S04]  /*5440*/  LDL.LU.64 R14, [R1+0x318] ;  /* 0x00031800010e7983 */ /* 0x001f280000300a00 */
[----:B--2---:R0:W-:Y:S02]  /*5450*/  STL.64 [R1+0xa8], R10 ;  /* 0x0000a80a01007387 */ /* 0x0041e40000100a00 */
[----:B0-----:R-:W-:-:S06]  /*5460*/  CS2R R10, SRZ ;  /* 0x00000000000a7805 */ /* 0x001fcc000001ff00 */
[----:B---3--:R0:W2:Y:S02]  /*5470*/  @!P0 LDG.E.64 R10, desc[UR10][R12.64] ;  /* 0x0000000a0c0a8981 */ /* 0x0080a4000c1e1b00 */
[----:B0-----:R-:W-:-:S06]  /*5480*/  CS2R R12, SRZ ;  /* 0x00000000000c7805 */ /* 0x001fcc000001ff00 */
[----:B------:R-:W3:Y:S01]  /*5490*/  @!P0 LDG.E.64 R12, desc[UR10][R22.64] ;  /* 0x0000000a160c8981 */ /* 0x000ee2000c1e1b00 */
[----:B------:R-:W-:-:S03]  /*54a0*/  LOP3.LUT P2, RZ, R0, 0x4, RZ, 0xc0, !PT ;  /* 0x0000000400ff7812 */ /* 0x000fc6000784c0ff */
[----:B------:R0:W-:Y:S04]  /*54b0*/  STL.64 [R1+0xb8], R18 ;  /* 0x0000b81201007387 */ /* 0x0001e80000100a00 */
[----:B0-----:R-:W3:Y:S04]  /*54c0*/  LDL.LU.64 R18, [R1+0x2f8] ;  /* 0x0002f80001127983 */ /* 0x001ee80000300a00 */
[----:B----4-:R0:W-:Y:S02]  /*54d0*/  STL.64 [R1+0x1a8], R20 ;  /* 0x0001a81401007387 */ /* 0x0101e40000100a00 */
[----:B0-----:R-:W-:Y:S01]  /*54e0*/  HFMA2 R21, -RZ, RZ, 0, 0 ;  /* 0x00000000ff157431 */ /* 0x001fe200000001ff */
[----:B------:R-:W-:-:S02]  /*54f0*/  MOV R20, RZ ;  /* 0x000000ff00147202 */ /* 0x000fc40000000f00 */
[----:B--2---:R-:W-:-:S05]  /*5500*/  @!P0 MOV R21, R11 ;  /* 0x0000000b00158202 */ /* 0x004fca0000000f00 */
[----:B------:R-:W-:Y:S01]  /*5510*/  STL [R1+0x430], R21 ;  /* 0x0004301501007387 */ /* 0x000fe20000100800 */
[----:B---3--:R-:W-:-:S05]  /*5520*/  @!P0 MOV R20, R13 ;  /* 0x0000000d00148202 */ /* 0x008fca0000000f00 */
[----:B------:R0:W-:Y:S02]  /*5530*/  STL [R1+0x330], R20 ;  /* 0x0003301401007387 */ /* 0x0001e40000100800 */
[----:B0-----:R-:W-:-:S06]  /*5540*/  CS2R R20, SRZ ;  /* 0x0000000000147805 */ /* 0x001fcc000001ff00 */
[----:B------:R0:W2:Y:S02]  /*5550*/  @!P2 LDG.E.64 R20, desc[UR10][R14.64] ;  /* 0x0000000a0e14a981 */ /* 0x0000a4000c1e1b00 */
[----:B0-----:R-:W-:-:S06]  /*5560*/  CS2R R14, SRZ ;  /* 0x00000000000e7805 */ /* 0x001fcc000001ff00 */
[----:B------:R-:W3:Y:S01]  /*5570*/  @!P2 LDG.E.64 R14, desc[UR10][R8.64] ;  /* 0x0000000a080ea981 */ /* 0x000ee2000c1e1b00 */
[----:B------:R-:W-:-:S03]  /*5580*/  LOP3.LUT P1, RZ, R0, 0x2, RZ, 0xc0, !PT ;  /* 0x0000000200ff7812 */ /* 0x000fc6000782c0ff */
[----:B------:R0:W-:Y:S01]  /*5590*/  STL.64 [R1+0x1b0], R16 ;  /* 0x0001b01001007387 */ /* 0x0001e20000100a00 */
[----:B------:R-:W-:-:S03]  /*55a0*/  HFMA2 R22, -RZ, RZ, 0, 0 ;  /* 0x00000000ff167431 */ /* 0x000fc600000001ff */
[----:B------:R-:W-:Y:S01]  /*55b0*/  STL.64 [R1+0x1b8], R2 ;  /* 0x0001b80201007387 */ /* 0x000fe20000100a00 */
[----:B------:R-:W-:-:S03]  /*55c0*/  MOV R23, R35 ;  /* 0x0000002300177202 */ /* 0x000fc60000000f00 */
[----:B------:R-:W-:Y:S01]  /*55d0*/  STL.64 [R1+0x1c0], R12 ;  /* 0x0001c00c01007387 */ /* 0x000fe20000100a00 */
[----:B0-----:R-:W-:-:S03]  /*55e0*/  CS2R R16, SRZ ;  /* 0x0000000000107805 */ /* 0x001fc6000001ff00 */
[----:B------:R-:W-:Y:S04]  /*55f0*/  STL.64 [R1+0xc0], R10 ;  /* 0x0000c00a01007387 */ /* 0x000fe80000100a00 */
[----:B------:R-:W4:Y:S01]  /*5600*/  LDL.LU.64 R8, [R1+0x4d8] ;  /* 0x0004d80001087983 */ /* 0x000f220000300a00 */
[----:B---3--:R-:W-:Y:S02]  /*5610*/  @!P2 MOV R17, R14 ;  /* 0x0000000e0011a202 */ /* 0x008fe40000000f00 */
[----:B------:R-:W-:-:S03]  /*5620*/  @!P2 MOV R16, R15 ;  /* 0x0000000f0010a202 */ /* 0x000fc60000000f00 */
[----:B------:R-:W-:Y:S04]  /*5630*/  STL [R1+0x318], R17 ;  /* 0x0003181101007387 */ /* 0x000fe80000100800 */
[----:B------:R0:W-:Y:S02]  /*5640*/  STL [R1+0x31c], R16 ;  /* 0x00031c1001007387 */ /* 0x0001e40000100800 */
[----:B0-----:R-:W-:-:S06]  /*5650*/  CS2R R16, SRZ ;  /* 0x0000000000107805 */ /* 0x001fcc000001ff00 */
[----:B------:R0:W3:Y:S02]  /*5660*/  @!P1 LDG.E.64 R16, desc[UR10][R18.64] ;  /* 0x0000000a12109981 */ /* 0x0000e4000c1e1b00 */
[----:B0-----:R-:W-:-:S06]  /*5670*/  CS2R R18, SRZ ;  /* 0x0000000000127805 */ /* 0x001fcc000001ff00 */
[----:B------:R0:W4:Y:S02]  /*5680*/  @!P1 LDG.E.64 R18, desc[UR10][R6.64] ;  /* 0x0000000a06129981 */ /* 0x000124000c1e1b00 */
[----:B0-----:R-:W-:Y:S01]  /*5690*/  HFMA2 R7, -RZ, RZ, 0, 0 ;  /* 0x00000000ff077431 */ /* 0x001fe200000001ff */
[----:B------:R-:W-:Y:S02]  /*56a0*/  @!P0 MOV R22, R10 ;  /* 0x0000000a00168202 */ /* 0x000fe40000000f00 */
[----:B------:R-:W-:Y:S01]  /*56b0*/  CS2R R2, SRZ ;  /* 0x0000000000027805 */ /* 0x000fe2000001ff00 */
[----:B------:R-:W4:Y:S04]  /*56c0*/  LDL.LU.64 R10, [R1+0x2e0] ;  /* 0x0002e000010a7983 */ /* 0x000f280000300a00 */
[----:B------:R0:W-:Y:S04]  /*56d0*/  STL [R1+0x414], R22 ;  /* 0x0004141601007387 */ /* 0x0001e80000100800 */
[----:B------:R-:W-:Y:S01]  /*56e0*/  STL.64 [R1+0x1c8], R14 ;  /* 0x0001c80e01007387 */ /* 0x000fe20000100a00 */
[----:B------:R-:W-:-:S03]  /*56f0*/  UIMAD.WIDE UR6, UR8, 0x8, UR6 ;  /* 0x00000008080678a5 */ /* 0x000fc6000f8e0206 */
[----:B--2---:R-:W-:Y:S01]  /*5700*/  STL.64 [R1+0xc8], R20 ;  /* 0x0000c81401007387 */ /* 0x004fe20000100a00 */
[----:B0-----:R-:W-:Y:S02]  /*5710*/  MOV R22, R34 ;  /* 0x0000002200167202 */ /* 0x001fe40000000f00 */
[----:B------:R-:W-:Y:S01]  /*5720*/  CS2R R34, SRZ ;  /* 0x0000000000227805 */ /* 0x000fe2000001ff00 */
[----:B------:R-:W5:Y:S01]  /*5730*/  LDL.LU R6, [R1+0x4d0] ;  /* 0x0004d00001067983 */ /* 0x000f620000300800 */
[----:B------:R-:W-:Y:S02]  /*5740*/  @!P0 MOV R35, R12 ;  /* 0x0000000c00238202 */ /* 0x000fe40000000f00 */
[----:B------:R-:W-:Y:S02]  /*5750*/  CS2R R12, SRZ ;  /* 0x00000000000c7805 */ /* 0x000fe4000001ff00 */
[----:B---3--:R-:W-:-:S05]  /*5760*/  @!P1 MOV R7, R16 ;  /* 0x0000001000079202 */ /* 0x008fca0000000f00 */
[----:B------:R0:W-:Y:S02]  /*5770*/  STL [R1+0x450], R7 ;  /* 0x0004500701007387 */ /* 0x0001e40000100800 */
[----:B0-----:R-:W-:Y:S01]  /*5780*/  HFMA2 R7, -RZ, RZ, 0, 0 ;  /* 0x00000000ff077431 */ /* 0x001fe200000001ff */
[----:B----4-:R-:W-:Y:S02]  /*5790*/  @!P1 MOV R3, R18 ;  /* 0x0000001200039202 */ /* 0x010fe40000000f00 */
[----:B------:R-:W-:Y:S02]  /*57a0*/  @!P1 MOV R2, R19 ;  /* 0x0000001300029202 */ /* 0x000fe40000000f00 */
[----:B------:R-:W-:Y:S02]  /*57b0*/  @!P1 MOV R7, R17 ;  /* 0x0000001100079202 */ /* 0x000fe40000000f00 */
[----:B------:R-:W-:-:S13]  /*57c0*/  LOP3.LUT P1, RZ, R0, 0x4000000, RZ, 0xc0, !PT ;  /* 0x0400000000ff7812 */ /* 0x000fda000782c0ff */
[----:B------:R-:W2:Y:S04]  /*57d0*/  @!P1 LDG.E.64 R12, desc[UR10][R28.64] ;  /* 0x0000000a1c0c9981 */ /* 0x000ea8000c1e1b00 */
[----:B------:R-:W3:Y:S01]  /*57e0*/  LDL.LU.64 R28, [R1+0x290] ;  /* 0x00029000011c7983 */ /* 0x000ee20000300a00 */
[----:B------:R-:W-:-:S05]  /*57f0*/  @!P2 MOV R34, R20 ;  /* 0x000000140022a202 */ /* 0x000fca0000000f00 */
[----:B------:R0:W-:Y:S01]  /*5800*/  STL [R1+0x438], R34 ;  /* 0x0004382201007387 */ /* 0x0001e20000100800 */
[----:B------:R-:W-:Y:S02]  /*5810*/  LOP3.LUT P0, RZ, R0, 0x1, RZ, 0xc0, !PT ;  /* 0x0000000100ff7812 */ /* 0x000fe4000780c0ff */
[----:B------:R-:W-:Y:S01]  /*5820*/  CS2R R14, SRZ ;  /* 0x00000000000e7805 */ /* 0x000fe2000001ff00 */
[----:B------:R-:W-:Y:S04]  /*5830*/  STL [R1+0x2f8], R3 ;  /* 0x0002f80301007387 */ /* 0x000fe80000100800 */
[----:B------:R1:W-:Y:S01]  /*5840*/  STL [R1+0x2fc], R2 ;  /* 0x0002fc0201007387 */ /* 0x0003e20000100800 */
[----:B0-----:R-:W-:-:S03]  /*5850*/  HFMA2 R34, -RZ, RZ, 0, 0 ;  /* 0x00000000ff227431 */ /* 0x001fc600000001ff */
[----:B------:R0:W-:Y:S01]  /*5860*/  STL.64 [R1+0xd0], R16 ;  /* 0x0000d01001007387 */ /* 0x0001e20000100a00 */
[----:B------:R-:W-:-:S03]  /*5870*/  @!P2 MOV R34, R21 ;  /* 0x000000150022a202 */ /* 0x000fc60000000f00 */
[----:B------:R-:W4:Y:S01]  /*5880*/  @!P1 LDG.E.64 R14, desc[UR10][R32.64] ;  /* 0x0000000a200e9981 */ /* 0x000f22000c1e1b00 */
[----:B------:R-:W-:Y:S02]  /*5890*/  LOP3.LUT P2, RZ, R0, 0x8000000, RZ, 0xc0, !PT ;  /* 0x0800000000ff7812 */ /* 0x000fe4000784c0ff */
[----:B-1----:R-:W-:Y:S01]  /*58a0*/  CS2R R2, SRZ ;  /* 0x0000000000027805 */ /* 0x002fe2000001ff00 */
[----:B--2---:R1:W-:Y:S01]  /*58b0*/  STL.64 [R1+0x4c8], R12 ;  /* 0x0004c80c01007387 */ /* 0x0043e20000100a00 */
[----:B0-----:R-:W-:-:S03]  /*58c0*/  CS2R R16, SRZ ;  /* 0x0000000000107805 */ /* 0x001fc6000001ff00 */
[----:B------:R-:W2:Y:S04]  /*58d0*/  LDL.LU.64 R32, [R1+0x280] ;  /* 0x0002800001207983 */ /* 0x000ea80000300a00 */
[----:B------:R0:W4:Y:S04]  /*58e0*/  @!P0 LDG.E.64 R2, desc[UR10][R10.64] ;  /* 0x0000000a0a028981 */ /* 0x000128000c1e1b00 */
[----:B-1----:R-:W2:Y:S04]  /*58f0*/  LDL.LU.64 R12, [R1+0x238] ;  /* 0x00023800010c7983 */ /* 0x002ea80000300a00 */
[----:B------:R-:W4:Y:S01]  /*5900*/  @!P2 LDG.E.64 R16, desc[UR10][R36.64] ;  /* 0x0000000a2410a981 */ /* 0x000f22000c1e1b00 */
[----:B0-----:R-:W-:-:S06]  /*5910*/  CS2R R10, SRZ ;  /* 0x00000000000a7805 */ /* 0x001fcc000001ff00 */
[----:B------:R0:W4:Y:S04]  /*5920*/  @!P0 LDG.E.64 R10, desc[UR10][R22.64] ;  /* 0x0000000a160a8981 */ /* 0x000128000c1e1b00 */
[----:B------:R-:W4:Y:S01]  /*5930*/  LDL.LU.64 R36, [R1+0x228] ;  /* 0x0002280001247983 */ /* 0x000f220000300a00 */
[----:B0-----:R-:W-:-:S06]  /*5940*/  CS2R R22, SRZ ;  /* 0x0000000000167805 */ /* 0x001fcc000001ff00 */
[----:B------:R0:W4:Y:S01]  /*5950*/  @!P3 LDG.E.64 R22, desc[UR10][R26.64] ;  /* 0x0000000a1a16b981 */ /* 0x000122000c1e1b00 */
[----:B------:R-:W-:-:S06]  /*5960*/  CS2R R20, SRZ ;  /* 0x0000000000147805 */ /* 0x000fcc000001ff00 */
[----:B------:R1:W4:Y:S01]  /*5970*/  @!P3 LDG.E.64 R20, desc[UR10][R30.64] ;  /* 0x0000000a1e14b981 */ /* 0x000322000c1e1b00 */
[----:B0-----:R-:W-:-:S06]  /*5980*/  CS2R R26, SRZ ;  /* 0x00000000001a7805 */ /* 0x001fcc000001ff00 */
[----:B---3--:R0:W3:Y:S01]  /*5990*/  @!P4 LDG.E.64 R26, desc[UR10][R28.64] ;  /* 0x0000000a1c1ac981 */ /* 0x0080e2000c1e1b00 */
[----:B-1----:R-:W-:Y:S01]  /*59a0*/  MOV R30, UR6 ;  /* 0x00000006001e7c02 */ /* 0x002fe20008000f00 */
[----:B------:R-:W1:Y:S01]  /*59b0*/  LDCU.U8 UR6, c[0x0][0x414] ;  /* 0x00008280ff0677ac */ /* 0x000e620008000000 */
[----:B------:R-:W-:Y:S01]  /*59c0*/  MOV R31, UR7 ;  /* 0x00000007001f7c02 */ /* 0x000fe20008000f00 */
[----:B0-----:R-:W-:Y:S01]  /*59d0*/  HFMA2 R28, -RZ, RZ, 0, 0 ;  /* 0x00000000ff1c7431 */ /* 0x001fe200000001ff */
[----:B------:R-:W-:Y:S01]  /*59e0*/  MOV R29, RZ ;  /* 0x000000ff001d7202 */ /* 0x000fe20000000f00 */
[----:B------:R0:W-:Y:S02]  /*59f0*/  STL.64 [R1+0x1d0], R18 ;  /* 0x0001d01201007387 */ /* 0x0001e40000100a00 */
[----:B0-----:R-:W-:-:S06]  /*5a00*/  CS2R R18, SRZ ;  /* 0x0000000000127805 */ /* 0x001fcc000001ff00 */
[----:B------:R0:W3:Y:S04]  /*5a10*/  @!P2 LDG.E.64 R18, desc[UR10][R24.64] ;  /* 0x0000000a1812a981 */ /* 0x0000e8000c1e1b00 */
[----:B--2---:R-:W2:Y:S04]  /*5a20*/  @!P5 LDG.E.64 R28, desc[UR10][R12.64] ;  /* 0x0000000a0c1cd981 */ /* 0x004ea8000c1e1b00 */
[----:B------:R-:W3:Y:S01]  /*5a30*/  LDG.E.64 R12, desc[UR10][R30.64] ;  /* 0x0000000a1e0c7981 */ /* 0x000ee2000c1e1b00 */
[----:B0-----:R-:W-:-:S06]  /*5a40*/  CS2R R24, SRZ ;  /* 0x0000000000187805 */ /* 0x001fcc000001ff00 */
[----:B------:R0:W2:Y:S02]  /*5a50*/  @!P4 LDG.E.64 R24, desc[UR10][R4.64] ;  /* 0x0000000a0418c981 */ /* 0x0000a4000c1e1b00 */
[----:B0-----:R-:W0:Y:S01]  /*5a60*/  S2R R5, SR_TID.X ;  /* 0x0000000000057919 */ /* 0x001e220000002100 */
[----:B------:R-:W-:-:S06]  /*5a70*/  CS2R R30, SRZ ;  /* 0x00000000001e7805 */ /* 0x000fcc000001ff00 */
[----:B------:R1:W2:Y:S02]  /*5a80*/  @!P5 LDG.E.64 R30, desc[UR10][R32.64] ;  /* 0x0000000a201ed981 */ /* 0x0002a4000c1e1b00 */
[----:B-1----:R-:W-:-:S06]  /*5a90*/  CS2R R32, SRZ ;  /* 0x0000000000207805 */ /* 0x002fcc000001ff00 */
[----:B----4-:R1:W4:Y:S02]  /*5aa0*/  @!P6 LDG.E.64 R32, desc[UR10][R36.64] ;  /* 0x0000000a2420e981 */ /* 0x010324000c1e1b00 */
[----:B-1----:R-:W-:Y:S02]  /*5ab0*/  CS2R R36, SRZ ;  /* 0x0000000000247805 */ /* 0x002fe4000001ff00 */
[----:B0-----:R-:W-:Y:S01]  /*5ac0*/  LOP3.LUT R0, R5, 0xffff, RZ, 0xc0, !PT ;  /* 0x0000ffff05007812 */ /* 0x001fe200078ec0ff */
[----:B------:R0:W-:Y:S04]  /*5ad0*/  STL [R1+0x444], R34 ;  /* 0x0004442201007387 */ /* 0x0001e80000100800 */
[----:B------:R1:W4:Y:S01]  /*5ae0*/  @!P6 LDG.E.64 R36, desc[UR10][R8.64] ;  /* 0x0000000a0824e981 */ /* 0x000322000c1e1b00 */
[----:B------:R-:W-:-:S02]  /*5af0*/  IMAD R0, R0, 0x619, RZ ;  /* 0x0000061900007824 */ /* 0x000fc400078e02ff */
[----:B0-----:R-:W-:Y:S01]  /*5b00*/  HFMA2 R34, -RZ, RZ, 0, 0 ;  /* 0x00000000ff227431 */ /* 0x001fe200000001ff */
[----:B-1----:R-:W-:Y:S02]  /*5b10*/  CS2R R8, SRZ ;  /* 0x0000000000087805 */ /* 0x002fe4000001ff00 */
[----:B------:R-:W-:Y:S02]  /*5b20*/  @!P0 MOV R8, R2 ;  /* 0x0000000200088202 */ /* 0x000fe40000000f00 */
[----:B------:R-:W-:-:S03]  /*5b30*/  SHF.R.U32.HI R0, RZ, 0x10, R0 ;  /* 0x00000010ff007819 */ /* 0x000fc60000011600 */
[----:B------:R0:W-:Y:S01]  /*5b40*/  STL [R1+0x2ac], R8 ;  /* 0x0002ac0801007387 */ /* 0x0001e20000100800 */
[----:B------:R-:W-:Y:S02]  /*5b50*/  @!P0 MOV R9, R3 ;  /* 0x0000000300098202 */ /* 0x000fe40000000f00 */
[----:B------:R-:W-:Y:S02]  /*5b60*/  @!P0 MOV R34, R10 ;  /* 0x0000000a00228202 */ /* 0x000fe40000000f00 */
[----:B------:R-:W-:Y:S02]  /*5b70*/  PRMT R0, R0, 0x9910, RZ ;  /* 0x0000991000007816 */ /* 0x000fe400000000ff */
[----:B0-----:R-:W-:Y:S02]  /*5b80*/  MOV R8, RZ ;  /* 0x000000ff00087202 */ /* 0x001fe40000000f00 */
[----:B------:R-:W-:Y:S02]  /*5b90*/  @!P0 MOV R8, R11 ;  /* 0x0000000b00088202 */ /* 0x000fe40000000f00 */
[----:B------:R-:W-:Y:S01]  /*5ba0*/  ISETP.NE.AND P0, PT, RZ, UR6, PT ;  /* 0x00000006ff007c0c */ /* 0x000fe2000bf05270 */
[----:B------:R-:W-:Y:S01]  /*5bb0*/  IMAD R0, R0, 0x2a, RZ ;  /* 0x0000002a00007824 */ /* 0x000fe200078e02ff */
[----:B------:R-:W-:Y:S04]  /*5bc0*/  STL [R1+0x44c], R9 ;  /* 0x00044c0901007387 */ /* 0x000fe80000100800 */
[----:B------:R-:W-:Y:S01]  /*5bd0*/  IADD3 R0, PT, PT, RZ, -R0, RZ ;  /* 0x80000000ff007210 */ /* 0x000fe20007ffe0ff */
[----:B------:R0:W-:Y:S04]  /*5be0*/  STL [R1+0x284], R8 ;  /* 0x0002840801007387 */ /* 0x0001e80000100800 */
[----:B------:R3:W-:Y:S01]  /*5bf0*/  STL [R1+0x460], R7 ;  /* 0x0004600701007387 */ /* 0x0007e20000100800 */
[----:B------:R-:W-:Y:S01]  /*5c00*/  PRMT R0, R0, 0x7710, RZ ;  /* 0x0000771000007816 */ /* 0x000fe200000000ff */
[----:B0-----:R-:W0:Y:S03]  /*5c10*/  @P0 LDC.64 R8, c[0x0][0x3b0] ;  /* 0x0000ec00ff080b82 */ /* 0x001e260000000a00 */
[----:B------:R-:W-:-:S04]  /*5c20*/  IADD3 R0, PT, PT, R0, R5, RZ ;  /* 0x0000000500007210 */ /* 0x000fc80007ffe0ff */
[----:B------:R-:W-:Y:S02]  /*5c30*/  SHF.L.U32 R0, R0, 0x1, RZ ;  /* 0x0000000100007819 */ /* 0x000fe400000006ff */
[----:B---3--:R-:W-:Y:S02]  /*5c40*/  MOV R7, R12 ;  /* 0x0000000c00077202 */ /* 0x008fe40000000f00 */
[----:B------:R-:W-:Y:S02]  /*5c50*/  MOV R4, R13 ;  /* 0x0000000d00047202 */ /* 0x000fe40000000f00 */
[----:B------:R-:W1:Y:S01]  /*5c60*/  LDC.64 R12, c[0x0][0x3a8] ;  /* 0x0000ea00ff0c7b82 */ /* 0x000e620000000a00 */
[----:B------:R-:W-:Y:S02]  /*5c70*/  MOV R5, R7 ;  /* 0x0000000700057202 */ /* 0x000fe40000000f00 */
[----:B------:R-:W-:Y:S02]  /*5c80*/  LOP3.LUT R7, R0, 0xffff, RZ, 0xc0, !PT ;  /* 0x0000ffff00077812 */ /* 0x000fe400078ec0ff */
[----:B------:R-:W-:-:S05]  /*5c90*/  MOV R0, UR13 ;  /* 0x0000000d00007c02 */ /* 0x000fca0008000f00 */
[----:B------:R-:W-:-:S04]  /*5ca0*/  IMAD R0, R0, 0x54, R7 ;  /* 0x0000005400007824 */ /* 0x000fc800078e0207 */
[C---:B0-----:R-:W-:Y:S01]  /*5cb0*/  @P0 IMAD.WIDE R8, R0.reuse, 0x2, R8 ;  /* 0x0000000200080825 */ /* 0x041fe200078e0208 */
[----:B------:R0:W-:Y:S03]  /*5cc0*/  STL [R1+0x4b0], R7 ;  /* 0x0004b00701007387 */ /* 0x0001e60000100800 */
[----:B-1----:R-:W-:Y:S01]  /*5cd0*/  IMAD.WIDE R12, R0, 0x2, R12 ;  /* 0x00000002000c7825 */ /* 0x002fe200078e020c */
[----:B0-----:R-:W3:Y:S01]  /*5ce0*/  @P0 LDG.E.U16 R7, desc[UR10][R8.64] ;  /* 0x0000000a08070981 */ /* 0x001ee2000c1e1500 */
[----:B------:R-:W-:-:S03]  /*5cf0*/  MOV R0, R5 ;  /* 0x0000000500007202 */ /* 0x000fc60000000f00 */
[----:B------:R-:W3:Y:S04]  /*5d00*/  LDG.E.U16 R5, desc[UR10][R12.64+0x2] ;  /* 0x0000020a0c057981 */ /* 0x000ee8000c1e1500 */
[----:B------:R-:W3:Y:S04]  /*5d10*/  @P0 LDG.E.U16 R9, desc[UR10][R8.64+0x2] ;  /* 0x0000020a08090981 */ /* 0x000ee8000c1e1500 */
[----:B------:R0:W3:Y:S04]  /*5d20*/  LDG.E.U16 R8, desc[UR10][R12.64] ;  /* 0x0000000a0c087981 */ /* 0x0000e8000c1e1500 */
[----:B------:R-:W3:Y:S04]  /*5d30*/  LDL.LU.64 R12, [R1+0x4c8] ;  /* 0x0004c800010c7983 */ /* 0x000ee80000300a00 */
[----:B------:R1:W-:Y:S02]  /*5d40*/  STL.64 [R1+0x1d8], R10 ;  /* 0x0001d80a01007387 */ /* 0x0003e40000100a00 */
[----:B-1----:R-:W-:Y:S01]  /*5d50*/  MOV R10, R4 ;  /* 0x00000004000a7202 */ /* 0x002fe20000000f00 */
[----:B------:R-:W-:Y:S01]  /*5d60*/  HFMA2 R4, -RZ, RZ, 0, 0 ;  /* 0x00000000ff047431 */ /* 0x000fe200000001ff */
[----:B------:R-:W-:Y:S01]  /*5d70*/  R2UR UR28, R0 ;  /* 0x00000000001c72ca */ /* 0x000fe200000e0000 */
[----:B------:R-:W-:Y:S01]  /*5d80*/  HFMA2 R0, -RZ, RZ, 0, 0 ;  /* 0x00000000ff007431 */ /* 0x000fe200000001ff */
[----:B------:R-:W-:-:S05]  /*5d90*/  @!P3 MOV R0, R22 ;  /* 0x000000160000b202 */ /* 0x000fca0000000f00 */
[----:B------:R1:W-:Y:S06]  /*5da0*/  STL [R1+0x2c8], R0 ;  /* 0x0002c80001007387 */ /* 0x0003ec0000100800 */
[----:B-1----:R-:W-:Y:S01]  /*5db0*/  MOV R0, UR28 ;  /* 0x0000001c00007c02 */ /* 0x002fe20008000f00 */
[----:B------:R1:W-:Y:S04]  /*5dc0*/  STL.64 [R1+0x1f0], R22 ;  /* 0x0001f01601007387 */ /* 0x0003e80000100a00 */
[----:B------:R-:W-:Y:S01]  /*5dd0*/  STL.64 [R1+0xf0], R20 ;  /* 0x0000f01401007387 */ /* 0x000fe20000100a00 */
[----:B-1----:R-:W-:-:S03]  /*5de0*/  HFMA2 R22, -RZ, RZ, 0, 0 ;  /* 0x00000000ff167431 */ /* 0x002fc600000001ff */
[----:B--2---:R-:W-:Y:S01]  /*5df0*/  STL.64 [R1+0x200], R30 ;  /* 0x0002001e01007387 */ /* 0x004fe20000100a00 */
[----:B------:R-:W-:Y:S01]  /*5e00*/  @!P3 MOV R22, R23 ;  /* 0x000000170016b202 */ /* 0x000fe20000000f00 */
[----:B------:R-:W-:Y:S02]  /*5e10*/  HFMA2 R23, -RZ, RZ, 0, 0 ;  /* 0x00000000ff177431 */ /* 0x000fe400000001ff */
[----:B----4-:R-:W-:Y:S01]  /*5e20*/  STL.64 [R1+0x108], R32 ;  /* 0x0001082001007387 */ /* 0x010fe20000100a00 */
[----:B------:R-:W-:-:S03]  /*5e30*/  @!P4 MOV R23, R25 ;  /* 0x000000190017c202 */ /* 0x000fc60000000f00 */
[----:B------:R-:W-:Y:S04]  /*5e40*/  STL.64 [R1+0xd8], R2 ;  /* 0x0000d80201007387 */ /* 0x000fe80000100a00 */
[----:B------:R-:W-:Y:S04]  /*5e50*/  STL.64 [R1+0xf8], R24 ;  /* 0x0000f81801007387 */ /* 0x000fe80000100a00 */
[----:B------:R-:W-:Y:S04]  /*5e60*/  STL [R1+0x488], R23 ;  /* 0x0004881701007387 */ /* 0x000fe80000100800 */
[----:B------:R-:W-:Y:S04]  /*5e70*/  STL.64 [R1+0x1f8], R26 ;  /* 0x0001f81a01007387 */ /* 0x000fe80000100a00 */
[----:B------:R-:W-:Y:S04]  /*5e80*/  STL.64 [R1+0x100], R28 ;  /* 0x0001001c01007387 */ /* 0x000fe80000100a00 */
[----:B------:R-:W-:Y:S01]  /*5e90*/  STL.64 [R1+0x208], R36 ;  /* 0x0002082401007387 */ /* 0x000fe20000100a00 */
[----:B---3--:R-:W-:-:S03]  /*5ea0*/  @!P1 MOV R4, R12 ;  /* 0x0000000c00049202 */ /* 0x008fc60000000f00 */
[----:B------:R0:W-:Y:S02]  /*5eb0*/  STL.64 [R1+0xe0], R12 ;  /* 0x0000e00c01007387 */ /* 0x0001e40000100a00 */
[----:B0-----:R-:W-:Y:S01]  /*5ec0*/  HFMA2 R12, -RZ, RZ, 0, 0 ;  /* 0x00000000ff0c7431 */ /* 0x001fe200000001ff */
[----:B------:R-:W-:Y:S01]  /*5ed0*/  @!P1 MOV R12, R13 ;  /* 0x0000000d000c9202 */ /* 0x000fe20000000f00 */
[----:B------:R-:W-:Y:S01]  /*5ee0*/  HFMA2 R13, -RZ, RZ, 0, 0 ;  /* 0x00000000ff0d7431 */ /* 0x000fe200000001ff */
[----:B------:R-:W-:-:S05]  /*5ef0*/  @!P1 MOV R13, R15 ;  /* 0x0000000f000d9202 */ /* 0x000fca0000000f00 */
[----:B------:R0:W-:Y:S02]  /*5f00*/  STL [R1+0x280], R13 ;  /* 0x0002800d01007387 */ /* 0x0001e40000100800 */
[----:B0-----:R-:W-:Y:S01]  /*5f10*/  HFMA2 R13, -RZ, RZ, 0, 0 ;  /* 0x00000000ff0d7431 */ /* 0x001fe200000001ff */
[----:B------:R-:W-:Y:S01]  /*5f20*/  @!P2 MOV R13, R16 ;  /* 0x00000010000da202 */ /* 0x000fe20000000f00 */
[----:B------:R0:W-:Y:S04]  /*5f30*/  STL [R1+0x458], R12 ;  /* 0x0004580c01007387 */ /* 0x0001e80000100800 */
[----:B------:R1:W-:Y:S01]  /*5f40*/  STL [R1+0x464], R13 ;  /* 0x0004640d01007387 */ /* 0x0003e20000100800 */
[----:B0-----:R-:W-:Y:S01]  /*5f50*/  MOV R12, R10 ;  /* 0x0000000a000c7202 */ /* 0x001fe20000000f00 */
[----:B-1----:R-:W-:-:S04]  /*5f60*/  HFMA2 R13, -RZ, RZ, 0, 0 ;  /* 0x00000000ff0d7431 */ /* 0x002fc800000001ff */
[----:B------:R-:W-:Y:S01]  /*5f70*/  FFMA.FTZ R0, -R0, UR28, R12 ;  /* 0x0000001c00007c23 */ /* 0x000fe2000801010c */
[----:B------:R-:W-:Y:S01]  /*5f80*/  HFMA2 R12, -RZ, RZ, 0, 0 ;  /* 0x00000000ff0c7431 */ /* 0x000fe200000001ff */
[----:B------:R-:W-:-:S05]  /*5f90*/  @!P2 MOV R13, R17 ;  /* 0x00000011000da202 */ /* 0x000fca0000000f00 */
[----:B------:R0:W-:Y:S01]  /*5fa0*/  STL [R1+0x470], R13 ;  /* 0x0004700d01007387 */ /* 0x0001e20000100800 */
[----:B------:R-:W-:Y:S01]  /*5fb0*/  @!P5 MOV R12, R28 ;  /* 0x0000001c000cd202 */ /* 0x000fe20000000f00 */
[----:B0-----:R-:W-:-:S04]  /*5fc0*/  HFMA2 R13, -RZ, RZ, 0, 0 ;  /* 0x00000000ff0d7431 */ /* 0x001fc800000001ff */
        /* <DEDUP_REMOVED lines=16> */
[----:B------:R-:W-:Y:S01]  /*60d0*/  HFMA2 R30, -RZ, RZ, 0, 0 ;  /* 0x00000000ff1e7431 */ /* 0x000fe200000001ff */
[----:B------:R-:W-:Y:S01]  /*60e0*/  @!P6 MOV R12, R32 ;  /* 0x00000020000ce202 */ /* 0x000fe20000000f00 */
[----:B0-----:R-:W-:-:S04]  /*60f0*/  HFMA2 R13, -RZ, RZ, 0, 0 ;  /* 0x00000000ff0d7431 */ /* 0x001fc800000001ff */
[----:B------:R0:W-:Y:S01]  /*6100*/  STL [R1+0x498], R12 ;  /* 0x0004980c01007387 */ /* 0x0001e20000100800 */
[----:B------:R-:W-:Y:S01]  /*6110*/  @!P3 MOV R13, R21 ;  /* 0x00000015000db202 */ /* 0x000fe20000000f00 */
[----:B------:R-:W-:Y:S02]  /*6120*/  HFMA2 R21, -RZ, RZ, 0, 0 ;  /* 0x00000000ff157431 */ /* 0x000fe400000001ff */
[----:B0-----:R-:W-:Y:S01]  /*6130*/  HFMA2 R12, -RZ, RZ, 0, 0 ;  /* 0x00000000ff0c7431 */ /* 0x001fe200000001ff */
[----:B------:R-:W-:Y:S01]  /*6140*/  @!P5 MOV R30, R31 ;  /* 0x0000001f001ed202 */ /* 0x000fe20000000f00 */
[----:B------:R-:W-:Y:S01]  /*6150*/  HFMA2 R31, -RZ, RZ, 0, 0 ;  /* 0x00000000ff1f7431 */ /* 0x000fe200000001ff */
[----:B------:R-:W-:Y:S01]  /*6160*/  @!P4 MOV R21, R24 ;  /* 0x000000180015c202 */ /* 0x000fe20000000f00 */
[----:B------:R-:W-:Y:S01]  /*6170*/  HFMA2 R32, -RZ, RZ, 0, 0 ;  /* 0x00000000ff207431 */ /* 0x000fe200000001ff */
[----:B------:R-:W-:Y:S01]  /*6180*/  @!P6 MOV R12, R33 ;  /* 0x00000021000ce202 */ /* 0x000fe20000000f00 */
[----:B------:R0:W-:Y:S01]  /*6190*/  STL [R1+0x2b8], R4 ;  /* 0x0002b80401007387 */ /* 0x0001e20000100800 */
[----:B------:R-:W-:-:S02]  /*61a0*/  MOV R2, R7 ;  /* 0x0000000700027202 */ /* 0x000fc40000000f00 */
[----:B------:R-:W-:Y:S02]  /*61b0*/  CS2R R24, SRZ ;  /* 0x0000000000187805 */ /* 0x000fe4000001ff00 */
[----:B------:R-:W-:Y:S01]  /*61c0*/  MOV R3, R8 ;  /* 0x0000000800037202 */ /* 0x000fe20000000f00 */
[----:B------:R1:W5:Y:S01]  /*61d0*/  LDL.LU R7, [R1+0x4c4] ;  /* 0x0004c40001077983 */ /* 0x0003620000300800 */
[----:B------:R-:W-:-:S03]  /*61e0*/  MOV R11, R9 ;  /* 0x00000009000b7202 */ /* 0x000fc60000000f00 */
[----:B------:R1:W5:Y:S01]  /*61f0*/  LDL.LU R8, [R1+0x4c0] ;  /* 0x0004c00001087983 */ /* 0x0003620000300800 */
[----:B------:R-:W-:-:S03]  /*6200*/  @!P4 MOV R24, R26 ;  /* 0x0000001a0018c202 */ /* 0x000fc60000000f00 */
[----:B------:R1:W5:Y:S01]  /*6210*/  LDL.LU R9, [R1+0x4bc] ;  /* 0x0004bc0001097983 */ /* 0x0003620000300800 */
[----:B------:R-:W-:-:S03]  /*6220*/  @!P4 MOV R25, R27 ;  /* 0x0000001b0019c202 */ /* 0x000fc60000000f00 */
[----:B0-----:R1:W5:Y:S01]  /*6230*/  LDL.LU R4, [R1+0x4b8] ;  /* 0x0004b80001047983 */ /* 0x0013620000300800 */
[----:B------:R-:W-:-:S03]  /*6240*/  @!P6 MOV R31, R36 ;  /* 0x00000024001fe202 */ /* 0x000fc60000000f00 */
[----:B------:R1:W-:Y:S01]  /*6250*/  STL [R1+0x480], R13 ;  /* 0x0004800d01007387 */ /* 0x0003e20000100800 */
[----:B------:R-:W-:-:S03]  /*6260*/  @!P6 MOV R32, R37 ;  /* 0x000000250020e202 */ /* 0x000fc60000000f00 */
[----:B------:R1:W-:Y:S04]  /*6270*/  STL [R1+0x484], R21 ;  /* 0x0004841501007387 */ /* 0x0003e80000100800 */
[----:B------:R1:W5:Y:S04]  /*6280*/  LDL R33, [R1+0x268] ;  /* 0x0002680001217983 */ /* 0x0003680000100800 */
[----:B------:R1:W-:Y:S04]  /*6290*/  STL [R1+0x49c], R12 ;  /* 0x00049c0c01007387 */ /* 0x0003e80000100800 */
[----:B------:R1:W5:Y:S04]  /*62a0*/  LDL R37, [R1+0x370] ;  /* 0x0003700001257983 */ /* 0x0003680000100800 */
[----:B------:R1:W5:Y:S04]  /*62b0*/  LDL R36, [R1+0x38c] ;  /* 0x00038c0001247983 */ /* 0x0003680000100800 */
[----:B------:R1:W5:Y:S04]  /*62c0*/  LDL R29, [R1+0x2b8] ;  /* 0x0002b800011d7983 */ /* 0x0003680000100800 */
[----:B------:R1:W5:Y:S04]  /*62d0*/  LDL R28, [R1+0x28c] ;  /* 0x00028c00011c7983 */ /* 0x0003680000100800 */
[----:B------:R1:W5:Y:S04]  /*62e0*/  LDL R27, [R1+0x2c8] ;  /* 0x0002c800011b7983 */ /* 0x0003680000100800 */
[----:B------:R1:W5:Y:S01]  /*62f0*/  LDL R26, [R1+0x480] ;  /* 0x00048000011a7983 */ /* 0x0003620000100800 */
[----:B------:R-:W-:Y:S01]  /*6300*/  HFMA2 R10, -RZ, RZ, 0, 0 ;  /* 0x00000000ff0a7431 */ /* 0x000fe200000001ff */
[----:B------:R-:W-:-:S02]  /*6310*/  @!P1 MOV R10, R14 ;  /* 0x0000000e000a9202 */ /* 0x000fc40000000f00 */
        /* <DEDUP_REMOVED lines=8> */
[----:B------:R1:W-:Y:S01]  /*63a0*/  STL.64 [R1+0x1e8], R18 ;  /* 0x0001e81201007387 */ /* 0x0003e20000100a00 */
[----:B------:R-:W-:Y:S01]  /*63b0*/  UISETP.NE.AND UP1, UPT, UR6, URZ, UPT ;  /* 0x000000ff0600728c */ /* 0x000fe2000bf25270 */
[----:B------:R-:W-:Y:S02]  /*63c0*/  SHF.L.U32 R3, R3, 0x10, RZ ;  /* 0x0000001003037819 */ /* 0x000fe400000006ff */
[----:B0-----:R-:W-:Y:S01]  /*63d0*/  @P1 R2UR UR5, R0 ;  /* 0x00000000000512ca */ /* 0x001fe200000e0000 */
[----:B------:R-:W-:Y:S01]  /*63e0*/  HFMA2 R0, -RZ, RZ, 0, 0 ;  /* 0x00000000ff007431 */ /* 0x000fe200000001ff */
[----:B------:R-:W-:Y:S01]  /*63f0*/  SHF.L.U32 R5, R5, 0x10, RZ ;  /* 0x0000001005057819 */ /* 0x000fe200000006ff */
[----:B------:R-:W-:Y:S01]  /*6400*/  UMOV UR16, 0x3f800000 ;  /* 0x3f80000000107882 */ /* 0x000fe20000000000 */
[----:B------:R-:W-:-:S02]  /*6410*/  @P0 SHF.L.U32 R0, R2, 0x10, RZ ;  /* 0x0000001002000819 */ /* 0x000fc400000006ff */
[----:B------:R-:W-:Y:S02]  /*6420*/  MOV R2, RZ ;  /* 0x000000ff00027202 */ /* 0x000fe40000000f00 */
[----:B------:R-:W-:-:S05]  /*6430*/  @P0 SHF.L.U32 R2, R11, 0x10, RZ ;  /* 0x000000100b020819 */ /* 0x000fca00000006ff */
        /* <DEDUP_REMOVED lines=8> */
[----:B------:R-:W4:Y:S01]  /*64c0*/  LDL.LU R19, [R1+0x27c] ;  /* 0x00027c0001137983 */ /* 0x000f220000300800 */
[----:B-----5:R-:W-:-:S03]  /*64d0*/  FMUL.FTZ R15, R5, R33 ;  /* 0x00000021050f7220 */ /* 0x020fc60000410000 */
[----:B------:R0:W-:Y:S04]  /*64e0*/  STL [R1+0x4d4], R32 ;  /* 0x0004d42001007387 */ /* 0x0001e80000100800 */
[----:B0-----:R-:W4:Y:S04]  /*64f0*/  LDL.LU R32, [R1+0x2a0] ;  /* 0x0002a00001207983 */ /* 0x001f280000300800 */
[----:B------:R0:W-:Y:S04]  /*6500*/  STL [R1+0x4bc], R2 ;  /* 0x0004bc0201007387 */ /* 0x0001e80000100800 */
[----:B------:R1:W-:Y:S04]  /*6510*/  STL [R1+0x4cc], R8 ;  /* 0x0004cc0801007387 */ /* 0x0003e80000100800 */
[----:B0-----:R-:W4:Y:S04]  /*6520*/  LDL.LU R2, [R1+0x278] ;  /* 0x0002780001027983 */ /* 0x001f280000300800 */
[----:B-1----:R-:W4:Y:S01]  /*6530*/  LDL.LU R8, [R1+0x264] ;  /* 0x0002640001087983 */ /* 0x002f220000300800 */
[----:B--2---:R-:W-:Y:S01]  /*6540*/  FADD.FTZ R12, R12, -UR28 ;  /* 0x8000001c0c0c7e21 */ /* 0x004fe20008010000 */
[----:B---3--:R-:W-:-:S03]  /*6550*/  FMUL.FTZ R13, R3, R16 ;  /* 0x00000010030d7220 */ /* 0x008fc60000410000 */
[----:B------:R-:W-:Y:S01]  /*6560*/  FMUL.FTZ R12, R12, UR16 ;  /* 0x000000100c0c7c20 */ /* 0x000fe20008410000 */
[----:B----4-:R-:W-:Y:S01]  /*6570*/  FADD.FTZ R11, R11, -UR28 ;  /* 0x8000001c0b0b7e21 */ /* 0x010fe20008010000 */
[----:B------:R-:W-:Y:S02]  /*6580*/  FADD.FTZ R14, RZ, R13 ;  /* 0x0000000dff0e7221 */ /* 0x000fe40000010000 */
[----:B------:R-:W-:Y:S01]  /*6590*/  FFMA.FTZ R13, R12, R13, RZ ;  /* 0x0000000d0c0d7223 */ /* 0x000fe200000100ff */
[----:B------:R-:W-:Y:S01]  /*65a0*/  FMUL.FTZ R11, R11, UR16 ;  /* 0x000000100b0b7c20 */ /* 0x000fe20008410000 */
[----:B------:R-:W-:-:S03]  /*65b0*/  FADD.FTZ R14, R15, R14 ;  /* 0x0000000e0f0e7221 */ /* 0x000fc60000010000 */
[----:B------:R-:W-:Y:S01]  /*65c0*/  FFMA.FTZ R13, R11, R15, R13 ;  /* 0x0000000f0b0d7223 */ /* 0x000fe2000001000d */
[----:B------:R-:W-:Y:S02]  /*65d0*/  FADD.FTZ R15, R20, -UR28 ;  /* 0x8000001c140f7e21 */ /* 0x000fe40008010000 */
[----:B------:R-:W2:Y:S01]  /*65e0*/  LDL.LU R20, [R1+0x394] ;  /* 0x0003940001147983 */ /* 0x000ea20000300800 */
[----:B------:R-:W-:Y:S01]  /*65f0*/  FFMA.FTZ R12, R12, R16, RZ ;  /* 0x000000100c0c7223 */ /* 0x000fe200000100ff */
[----:B------:R-:W-:Y:S01]  /*6600*/  FADD.FTZ R16, RZ, R16 ;  /* 0x00000010ff107221 */ /* 0x000fe20000010000 */
[----:B------:R-:W-:-:S03]  /*6610*/  FMUL.FTZ R15, R15, UR16 ;  /* 0x000000100f0f7c20 */ /* 0x000fc60008410000 */
[----:B------:R-:W-:Y:S01]  /*6620*/  FADD.FTZ R16, R16, R17 ;  /* 0x0000001110107221 */ /* 0x000fe20000010000 */
[-C--:B------:R-:W-:Y:S01]  /*6630*/  FFMA.FTZ R12, R15, R17.reuse, R12 ;  /* 0x000000110f0c7223 */ /* 0x080fe2000001000c */
[----:B------:R-:W-:-:S04]  /*6640*/  FMUL.FTZ R17, R3, R17 ;  /* 0x0000001103117220 */ /* 0x000fc80000410000 */
[----:B------:R-:W-:Y:S01]  /*6650*/  FFMA.FTZ R13, R15, R17, R13 ;  /* 0x000000110f0d7223 */ /* 0x000fe2000001000d */
[----:B------:R-:W-:Y:S01]  /*6660*/  FADD.FTZ R15, R18, -UR28 ;  /* 0x8000001c120f7e21 */ /* 0x000fe20008010000 */
[----:B------:R-:W-:Y:S01]  /*6670*/  FFMA.FTZ R11, R11, R33, RZ ;  /* 0x000000210b0b7223 */ /* 0x000fe200000100ff */
[----:B------:R-:W-:Y:S02]  /*6680*/  FADD.FTZ R18, RZ, R33 ;  /* 0x00000021ff127221 */ /* 0x000fe40000010000 */
[----:B------:R-:W-:Y:S01]  /*6690*/  FMUL.FTZ R15, R15, UR16 ;  /* 0x000000100f0f7c20 */ /* 0x000fe20008410000 */
[----:B------:R-:W-:Y:S01]  /*66a0*/  FADD.FTZ R14, R14, R17 ;  /* 0x000000110e0e7221 */ /* 0x000fe20000010000 */
[----:B------:R-:W-:Y:S01]  /*66b0*/  FADD.FTZ R18, R18, R19 ;  /* 0x0000001312127221 */ /* 0x000fe20000010000 */
[----:B------:R0:W-:Y:S01]  /*66c0*/  STL [R1+0x4c8], R7 ;  /* 0x0004c80701007387 */ /* 0x0001e20000100800 */
[-C--:B------:R-:W-:Y:S01]  /*66d0*/  FFMA.FTZ R11, R15, R19.reuse, R11 ;  /* 0x000000130f0b7223 */ /* 0x080fe2000001000b */
[----:B------:R-:W-:-:S02]  /*66e0*/  FMUL.FTZ R19, R5, R19 ;  /* 0x0000001305137220 */ /* 0x000fc40000410000 */
[----:B------:R1:W-:Y:S02]  /*66f0*/  STL [R1+0x4d0], R9 ;  /* 0x0004d00901007387 */ /* 0x0003e40000100800 */
[----:B------:R-:W-:Y:S01]  /*6700*/  FFMA.FTZ R13, R15, R19, R13 ;  /* 0x000000130f0d7223 */ /* 0x000fe2000001000d */
[----:B------:R-:W-:Y:S01]  /*6710*/  FADD.FTZ R15, R37, -UR28 ;  /* 0x8000001c250f7e21 */ /* 0x000fe20008010000 */
[----:B------:R3:W-:Y:S03]  /*6720*/  STL [R1+0x4c0], R4 ;  /* 0x0004c00401007387 */ /* 0x0007e60000100800 */
[----:B------:R-:W-:Y:S01]  /*6730*/  FMUL.FTZ R17, R15, UR16 ;  /* 0x000000100f117c20 */ /* 0x000fe20008410000 */
[----:B0-----:R-:W4:Y:S01]  /*6740*/  LDL.LU R7, [R1+0x3b8] ;  /* 0x0003b80001077983 */ /* 0x001f220000300800 */
[-C--:B------:R-:W-:Y:S01]  /*6750*/  FMUL.FTZ R15, R3, R32.reuse ;  /* 0x00000020030f7220 */ /* 0x080fe20000410000 */
[----:B------:R-:W-:Y:S01]  /*6760*/  FADD.FTZ R14, R19, R14 ;  /* 0x0000000e130e7221 */ /* 0x000fe20000010000 */
[C---:B------:R-:W-:Y:S01]  /*6770*/  FFMA.FTZ R12, R17.reuse, R32, R12 ;  /* 0x00000020110c7223 */ /* 0x040fe2000001000c */
[----:B-1----:R-:W4:Y:S01]  /*6780*/  LDL.LU R9, [R1+0x2c0] ;  /* 0x0002c00001097983 */ /* 0x002f220000300800 */
[----:B------:R-:W-:Y:S01]  /*6790*/  FFMA.FTZ R13, R17, R15, R13 ;  /* 0x0000000f110d7223 */ /* 0x000fe2000001000d */
[----:B------:R-:W-:-:S02]  /*67a0*/  FADD.FTZ R17, R36, -UR28 ;  /* 0x8000001c24117e21 */ /* 0x000fc40008010000 */
[----:B---3--:R-:W3:Y:S01]  /*67b0*/  LDL.LU R4, [R1+0x3bc] ;  /* 0x0003bc0001047983 */ /* 0x008ee20000300800 */
[----:B------:R-:W-:Y:S01]  /*67c0*/  FADD.FTZ R14, R14, R15 ;  /* 0x0000000f0e0e7221 */ /* 0x000fe20000010000 */
[----:B------:R-:W-:Y:S01]  /*67d0*/  FMUL.FTZ R17, R17, UR16 ;  /* 0x0000001011117c20 */ /* 0x000fe20008410000 */
[-C--:B------:R-:W-:Y:S01]  /*67e0*/  FMUL.FTZ R15, R5, R2.reuse ;  /* 0x00000002050f7220 */ /* 0x080fe20000410000 */
[----:B------:R0:W-:Y:S01]  /*67f0*/  STL [R1+0x4c4], R6 ;  /* 0x0004c40601007387 */ /* 0x0001e20000100800 */
[----:B------:R-:W-:Y:S01]  /*6800*/  FADD.FTZ R16, R16, R32 ;  /* 0x0000002010107221 */ /* 0x000fe20000010000 */
[C---:B------:R-:W-:Y:S01]  /*6810*/  FFMA.FTZ R11, R17.reuse, R2, R11 ;  /* 0x00000002110b7223 */ /* 0x040fe2000001000b */
[----:B------:R-:W-:Y:S01]  /*6820*/  FFMA.FTZ R13, R17, R15, R13 ;  /* 0x0000000f110d7223 */ /* 0x000fe2000001000d */
[----:B------:R-:W-:Y:S01]  /*6830*/  FMUL.FTZ R17, R3, R8 ;  /* 0x0000000803117220 */ /* 0x000fe20000410000 */
[----:B------:R-:W-:Y:S01]  /*6840*/  FADD.FTZ R16, R16, R8 ;  /* 0x0000000810107221 */ /* 0x000fe20000010000 */
[----:B------:R-:W3:Y:S04]  /*6850*/  LDL.LU R32, [R1+0x3d8] ;  /* 0x0003d80001207983 */ /* 0x000ee80000300800 */
[----:B0-----:R-:W3:Y:S04]  /*6860*/  LDL.LU R6, [R1+0x2a4] ;  /* 0x0002a40001067983 */ /* 0x001ee80000300800 */
[----:B------:R0:W-:Y:S01]  /*6870*/  STL [R1+0x4b8], R0 ;  /* 0x0004b80001007387 */ /* 0x0001e20000100800 */
[----:B------:R-:W-:-:S03]  /*6880*/  FADD.FTZ R18, R18, R2 ;  /* 0x0000000212127221 */ /* 0x000fc60000010000 */
[----:B------:R-:W3:Y:S04]  /*6890*/  LDL.LU R33, [R1+0x2dc] ;  /* 0x0002dc0001217983 */ /* 0x000ee80000300800 */
[----:B------:R-:W3:Y:S01]  /*68a0*/  LDL.LU R37, [R1+0x314] ;  /* 0x0003140001257983 */ /* 0x000ee20000300800 */
[----:B--2---:R-:W-:-:S03]  /*68b0*/  FADD.FTZ R19, R20, -UR28 ;  /* 0x8000001c14137e21 */ /* 0x004fc60008010000 */
[----:B0-----:R-:W2:Y:S01]  /*68c0*/  LDL.LU R0, [R1+0x2d8] ;  /* 0x0002d80001007983 */ /* 0x001ea20000300800 */
[----:B------:R-:W-:-:S03]  /*68d0*/  FMUL.FTZ R19, R19, UR16 ;  /* 0x0000001013137c20 */ /* 0x000fc60008410000 */
[----:B------:R-:W2:Y:S01]  /*68e0*/  LDL.LU R20, [R1+0x3dc] ;  /* 0x0003dc0001147983 */ /* 0x000ea20000300800 */
[----:B------:R-:W-:Y:S01]  /*68f0*/  FFMA.FTZ R12, R19, R8, R12 ;  /* 0x00000008130c7223 */ /* 0x000fe2000001000c */
[----:B------:R-:W-:Y:S02]  /*6900*/  FADD.FTZ R14, R15, R14 ;  /* 0x0000000e0f0e7221 */ /* 0x000fe40000010000 */
[----:B------:R-:W2:Y:S01]  /*6910*/  LDL.LU R8, [R1+0x400] ;  /* 0x0004000001087983 */ /* 0x000ea20000300800 */
[----:B------:R-:W-:-:S03]  /*6920*/  FFMA.FTZ R13, R19, R17, R13 ;  /* 0x00000011130d7223 */ /* 0x000fc6000001000d */
[----:B------:R-:W2:Y:S01]  /*6930*/  LDL.LU R2, [R1+0x2c4] ;  /* 0x0002c40001027983 */ /* 0x000ea20000300800 */
[----:B------:R-:W-:-:S03]  /*6940*/  FADD.FTZ R14, R14, R17 ;  /* 0x000000110e0e7221 */ /* 0x000fc60000010000 */
[----:B------:R-:W2:Y:S01]  /*6950*/  LDL.LU R36, [R1+0x300] ;  /* 0x0003000001247983 */ /* 0x000ea20000300800 */
[----:B----4-:R-:W-:-:S03]  /*6960*/  FADD.FTZ R19, R7, -UR28 ;  /* 0x8000001c07137e21 */ /* 0x010fc60008010000 */
[----:B------:R-:W4:Y:S01]  /*6970*/  LDL.LU R7, [R1+0x2f4] ;  /* 0x0002f40001077983 */ /* 0x000f220000300800 */
[----:B------:R-:W-:Y:S01]  /*6980*/  FMUL.FTZ R19, R19, UR16 ;  /* 0x0000001013137c20 */ /* 0x000fe20008410000 */
[-C--:B------:R-:W-:Y:S01]  /*6990*/  FMUL.FTZ R17, R5, R9.reuse ;  /* 0x0000000905117220 */ /* 0x080fe20000410000 */
[----:B---3--:R-:W-:Y:S02]  /*69a0*/  FADD.FTZ R15, R4, -UR28 ;  /* 0x8000001c040f7e21 */ /* 0x008fe40008010000 */
[C---:B------:R-:W-:Y:S01]  /*69b0*/  FFMA.FTZ R11, R19.reuse, R9, R11 ;  /* 0x00000009130b7223 */ /* 0x040fe2000001000b */
[----:B------:R-:W3:Y:S01]  /*69c0*/  LDL.LU R4, [R1+0x404] ;  /* 0x0004040001047983 */ /* 0x000ee20000300800 */
[----:B------:R-:W-:Y:S01]  /*69d0*/  FFMA.FTZ R13, R19, R17, R13 ;  /* 0x00000011130d7223 */ /* 0x000fe2000001000d */
[----:B------:R-:W-:Y:S01]  /*69e0*/  FADD.FTZ R19, R17, R14 ;  /* 0x0000000e11137221 */ /* 0x000fe20000010000 */
[----:B------:R-:W-:Y:S01]  /*69f0*/  FMUL.FTZ R15, R15, UR16 ;  /* 0x000000100f0f7c20 */ /* 0x000fe20008410000 */
[----:B------:R-:W-:-:S03]  /*6a00*/  FMUL.FTZ R17, R3, R6 ;  /* 0x0000000603117220 */ /* 0x000fc60000410000 */
[C---:B------:R-:W-:Y:S01]  /*6a10*/  FFMA.FTZ R12, R15.reuse, R6, R12 ;  /* 0x000000060f0c7223 */ /* 0x040fe2000001000c */
[----:B------:R-:W-:Y:S01]  /*6a20*/  FFMA.FTZ R13, R15, R17, R13 ;  /* 0x000000110f0d7223 */ /* 0x000fe2000001000d */
[----:B--2---:R-:W-:Y:S02]  /*6a30*/  FADD.FTZ R15, R8, -UR28 ;  /* 0x8000001c080f7e21 */ /* 0x004fe40008010000 */
[----:B------:R-:W2:Y:S01]  /*6a40*/  LDL.LU R8, [R1+0x428] ;  /* 0x0004280001087983 */ /* 0x000ea20000300800 */
[----:B------:R-:W-:Y:S01]  /*6a50*/  FADD.FTZ R14, R32, -UR28 ;  /* 0x8000001c200e7e21 */ /* 0x000fe20008010000 */
[----:B------:R-:W-:Y:S02]  /*6a60*/  FADD.FTZ R19, R19, R17 ;  /* 0x0000001113137221 */ /* 0x000fe40000010000 */
[----:B------:R-:W2:Y:S01]  /*6a70*/  LDL.LU R32, [R1+0x420] ;  /* 0x0004200001207983 */ /* 0x000ea20000300800 */
[----:B------:R-:W-:Y:S01]  /*6a80*/  FMUL.FTZ R17, R5, R0 ;  /* 0x0000000005117220 */ /* 0x000fe20000410000 */
[----:B------:R-:W-:Y:S01]  /*6a90*/  FMUL.FTZ R14, R14, UR16 ;  /* 0x000000100e0e7c20 */ /* 0x000fe20008410000 */
[----:B------:R-:W-:Y:S01]  /*6aa0*/  FADD.FTZ R18, R18, R9 ;  /* 0x0000000912127221 */ /* 0x000fe20000010000 */
[----:B------:R-:W-:Y:S01]  /*6ab0*/  FADD.FTZ R20, R20, -UR28 ;  /* 0x8000001c14147e21 */ /* 0x000fe20008010000 */
[----:B------:R-:W2:Y:S01]  /*6ac0*/  LDL.LU R9, [R1+0x424] ;  /* 0x0004240001097983 */ /* 0x000ea20000300800 */
[----:B------:R-:W-:Y:S01]  /*6ad0*/  FADD.FTZ R19, R17, R19 ;  /* 0x0000001311137221 */ /* 0x000fe20000010000 */
[----:B------:R-:W-:Y:S01]  /*6ae0*/  FFMA.FTZ R13, R14, R17, R13 ;  /* 0x000000110e0d7223 */ /* 0x000fe2000001000d */
[----:B------:R-:W-:Y:S01]  /*6af0*/  FMUL.FTZ R17, R3, R2 ;  /* 0x0000000203117220 */ /* 0x000fe20000410000 */
[----:B------:R-:W-:Y:S01]  /*6b00*/  FMUL.FTZ R20, R20, UR16 ;  /* 0x0000001014147c20 */ /* 0x000fe20008410000 */
[----:B------:R-:W-:-:S02]  /*6b10*/  FADD.FTZ R16, R16, R6 ;  /* 0x0000000610107221 */ /* 0x000fc40000010000 */
[----:B------:R-:W2:Y:S01]  /*6b20*/  LDL.LU R6, [R1+0x310] ;  /* 0x0003100001067983 */ /* 0x000ea20000300800 */
[----:B------:R-:W-:Y:S01]  /*6b30*/  FADD.FTZ R19, R19, R17 ;  /* 0x0000001113137221 */ /* 0x000fe20000010000 */
[----:B------:R-:W-:Y:S01]  /*6b40*/  FFMA.FTZ R13, R20, R17, R13 ;  /* 0x00000011140d7223 */ /* 0x000fe2000001000d */
[----:B------:R-:W-:Y:S01]  /*6b50*/  FMUL.FTZ R15, R15, UR16 ;  /* 0x000000100f0f7c20 */ /* 0x000fe20008410000 */
[----:B------:R-:W-:Y:S01]  /*6b60*/  FFMA.FTZ R11, R14, R0, R11 ;  /* 0x000000000e0b7223 */ /* 0x000fe2000001000b */
[----:B----4-:R-:W-:Y:S01]  /*6b70*/  FMUL.FTZ R17, R5, R7 ;  /* 0x0000000705117220 */ /* 0x010fe20000410000 */
[----:B------:R-:W-:Y:S01]  /*6b80*/  FADD.FTZ R18, R18, R0 ;  /* 0x0000000012127221 */ /* 0x000fe20000010000 */
[----:B------:R-:W-:Y:S01]  /*6b90*/  FFMA.FTZ R12, R20, R2, R12 ;  /* 0x00000002140c7223 */ /* 0x000fe2000001000c */
[----:B------:R-:W4:Y:S01]  /*6ba0*/  LDL.LU R0, [R1+0x32c] ;  /* 0x00032c0001007983 */ /* 0x000f220000300800 */
[----:B------:R-:W-:Y:S01]  /*6bb0*/  FADD.FTZ R19, R17, R19 ;  /* 0x0000001311137221 */ /* 0x000fe20000010000 */
[----:B------:R-:W-:Y:S01]  /*6bc0*/  FFMA.FTZ R13, R15, R17, R13 ;  /* 0x000000110f0d7223 */ /* 0x000fe2000001000d */
[----:B---3--:R-:W-:-:S02]  /*6bd0*/  FADD.FTZ R14, R4, -UR28 ;  /* 0x8000001c040e7e21 */ /* 0x008fc40008010000 */
[----:B------:R-:W3:Y:S01]  /*6be0*/  LDL.LU R4, [R1+0x418] ;  /* 0x0004180001047983 */ /* 0x000ee20000300800 */
[----:B------:R-:W-:Y:S01]  /*6bf0*/  FMUL.FTZ R17, R3, R33 ;  /* 0x0000002103117220 */ /* 0x000fe20000410000 */
[----:B------:R-:W-:-:S04]  /*6c00*/  FMUL.FTZ R14, R14, UR16 ;  /* 0x000000100e0e7c20 */ /* 0x000fc80008410000 */
[C---:B------:R-:W-:Y:S01]  /*6c10*/  FFMA.FTZ R13, R14.reuse, R17, R13 ;  /* 0x000000110e0d7223 */ /* 0x040fe2000001000d */
[----:B------:R-:W-:Y:S01]  /*6c20*/  FFMA.FTZ R12, R14, R33, R12 ;  /* 0x000000210e0c7223 */ /* 0x000fe2000001000c */
[----:B------:R-:W-:Y:S01]  /*6c30*/  FADD.FTZ R18, R18, R7 ;  /* 0x0000000712127221 */ /* 0x000fe20000010000 */
[----:B------:R-:W-:Y:S02]  /*6c40*/  FFMA.FTZ R11, R15, R7, R11 ;  /* 0x000000070f0b7223 */ /* 0x000fe4000001000b */
[----:B------:R-:W3:Y:S01]  /*6c50*/  LDL.LU R7, [R1+0x408] ;  /* 0x0004080001077983 */ /* 0x000ee20000300800 */
[----:B--2---:R-:W-:-:S03]  /*6c60*/  FADD.FTZ R14, R8, -UR28 ;  /* 0x8000001c080e7e21 */ /* 0x004fc60008010000 */
[----:B------:R-:W2:Y:S01]  /*6c70*/  LDL.LU R8, [R1+0x40c] ;  /* 0x00040c0001087983 */ /* 0x000ea20000300800 */
[----:B------:R-:W-:-:S03]  /*6c80*/  FADD.FTZ R20, R32, -UR28 ;  /* 0x8000001c20147e21 */ /* 0x000fc60008010000 */
[----:B------:R-:W2:Y:S01]  /*6c90*/  LDL.LU R32, [R1+0x41c] ;  /* 0x00041c0001207983 */ /* 0x000ea20000300800 */
[----:B------:R-:W-:Y:S01]  /*6ca0*/  FADD.FTZ R19, R19, R17 ;  /* 0x0000001113137221 */ /* 0x000fe20000010000 */
[----:B------:R-:W-:Y:S01]  /*6cb0*/  FADD.FTZ R16, R16, R2 ;  /* 0x0000000210107221 */ /* 0x000fe20000010000 */
[----:B------:R-:W-:Y:S01]  /*6cc0*/  FMUL.FTZ R17, R5, R36 ;  /* 0x0000002405117220 */ /* 0x000fe20000410000 */
[----:B------:R-:W-:Y:S01]  /*6cd0*/  FMUL.FTZ R20, R20, UR16 ;  /* 0x0000001014147c20 */ /* 0x000fe20008410000 */
[----:B------:R-:W2:Y:S01]  /*6ce0*/  LDL.LU R2, [R1+0x340] ;  /* 0x0003400001027983 */ /* 0x000ea20000300800 */
[----:B------:R-:W-:Y:S01]  /*6cf0*/  FADD.FTZ R15, R9, -UR28 ;  /* 0x8000001c090f7e21 */ /* 0x000fe20008010000 */
[----:B------:R-:W-:Y:S01]  /*6d00*/  FADD.FTZ R19, R17, R19 ;  /* 0x0000001311137221 */ /* 0x000fe20000010000 */
[----:B------:R-:W-:Y:S01]  /*6d10*/  FFMA.FTZ R13, R20, R17, R13 ;  /* 0x00000011140d7223 */ /* 0x000fe2000001000d */
[----:B------:R-:W2:Y:S01]  /*6d20*/  LDL.LU R9, [R1+0x344] ;  /* 0x0003440001097983 */ /* 0x000ea20000300800 */
[----:B------:R-:W-:Y:S01]  /*6d30*/  FMUL.FTZ R17, R3, R6 ;  /* 0x0000000603117220 */ /* 0x000fe20000410000 */
[----:B------:R-:W-:Y:S01]  /*6d40*/  FMUL.FTZ R15, R15, UR16 ;  /* 0x000000100f0f7c20 */ /* 0x000fe20008410000 */
[----:B------:R-:W-:Y:S01]  /*6d50*/  FADD.FTZ R16, R16, R33 ;  /* 0x0000002110107221 */ /* 0x000fe20000010000 */
[----:B------:R-:W-:Y:S01]  /*6d60*/  FMUL.FTZ R14, R14, UR16 ;  /* 0x000000100e0e7c20 */ /* 0x000fe20008410000 */
[----:B------:R-:W-:Y:S01]  /*6d70*/  FADD.FTZ R19, R19, R17 ;  /* 0x0000001113137221 */ /* 0x000fe20000010000 */
[----:B------:R-:W-:Y:S01]  /*6d80*/  FFMA.FTZ R13, R15, R17, R13 ;  /* 0x000000110f0d7223 */ /* 0x000fe2000001000d */
[----:B------:R-:W-:Y:S01]  /*6d90*/  FMUL.FTZ R17, R5, R37 ;  /* 0x0000002505117220 */ /* 0x000fe20000410000 */
[----:B------:R-:W-:Y:S01]  /*6da0*/  FFMA.FTZ R11, R20, R36, R11 ;  /* 0x00000024140b7223 */ /* 0x000fe2000001000b */
[----:B------:R-:W2:Y:S01]  /*6db0*/  LDL.LU R33, [R1+0x350] ;  /* 0x0003500001217983 */ /* 0x000ea20000300800 */
[----:B------:R-:W-:Y:S01]  /*6dc0*/  FADD.FTZ R16, R16, R6 ;  /* 0x0000000610107221 */ /* 0x000fe20000010000 */
[----:B------:R-:W-:Y:S01]  /*6dd0*/  FADD.FTZ R19, R17, R19 ;  /* 0x0000001311137221 */ /* 0x000fe20000010000 */
[----:B------:R-:W-:Y:S01]  /*6de0*/  FFMA.FTZ R13, R14, R17, R13 ;  /* 0x000000110e0d7223 */ /* 0x000fe2000001000d */
[----:B----4-:R-:W-:Y:S01]  /*6df0*/  FMUL.FTZ R17, R3, R0 ;  /* 0x0000000003117220 */ /* 0x010fe20000410000 */
[----:B---3--:R-:W-:-:S02]  /*6e00*/  FADD.FTZ R20, R4, -UR28 ;  /* 0x8000001c04147e21 */ /* 0x008fc40008010000 */
[----:B------:R-:W3:Y:S01]  /*6e10*/  LDL.LU R4, [R1+0x3f8] ;  /* 0x0003f80001047983 */ /* 0x000ee20000300800 */
[----:B------:R-:W-:Y:S01]  /*6e20*/  FFMA.FTZ R12, R15, R6, R12 ;  /* 0x000000060f0c7223 */ /* 0x000fe2000001000c */
[----:B------:R-:W-:Y:S02]  /*6e30*/  FMUL.FTZ R20, R20, UR16 ;  /* 0x0000001014147c20 */ /* 0x000fe40008410000 */
[----:B------:R-:W4:Y:S02]  /*6e40*/  LDL.LU R6, [R1+0x360] ;  /* 0x0003600001067983 */ /* 0x000f240000300800 */
[C---:B------:R-:W-:Y:S01]  /*6e50*/  FFMA.FTZ R13, R20.reuse, R17, R13 ;  /* 0x00000011140d7223 */ /* 0x040fe2000001000d */
[----:B------:R-:W-:Y:S01]  /*6e60*/  FFMA.FTZ R12, R20, R0, R12 ;  /* 0x00000000140c7223 */ /* 0x000fe2000001000c */
[----:B------:R-:W-:Y:S01]  /*6e70*/  FFMA.FTZ R11, R14, R37, R11 ;  /* 0x000000250e0b7223 */ /* 0x000fe2000001000b */
[----:B------:R-:W-:Y:S02]  /*6e80*/  FADD.FTZ R14, R7, -UR28 ;  /* 0x8000001c070e7e21 */ /* 0x000fe40008010000 */
[----:B------:R-:W4:Y:S01]  /*6e90*/  LDL.LU R7, [R1+0x3e8] ;  /* 0x0003e80001077983 */ /* 0x000f220000300800 */
[----:B--2---:R-:W-:-:S03]  /*6ea0*/  FADD.FTZ R20, R8, -UR28 ;  /* 0x8000001c08147e21 */ /* 0x004fc60008010000 */
[----:B------:R-:W2:Y:S01]  /*6eb0*/  LDL.LU R8, [R1+0x3ec] ;  /* 0x0003ec0001087983 */ /* 0x000ea20000300800 */
[----:B------:R-:W-:-:S03]  /*6ec0*/  FADD.FTZ R15, R32, -UR28 ;  /* 0x8000001c200f7e21 */ /* 0x000fc60008010000 */
[----:B------:R-:W2:Y:S01]  /*6ed0*/  LDL.LU R32, [R1+0x3fc] ;  /* 0x0003fc0001207983 */ /* 0x000ea20000300800 */
[----:B------:R-:W-:Y:S01]  /*6ee0*/  FADD.FTZ R19, R19, R17 ;  /* 0x0000001113137221 */ /* 0x000fe20000010000 */
[----:B------:R-:W-:Y:S01]  /*6ef0*/  FADD.FTZ R18, R18, R36 ;  /* 0x0000002412127221 */ /* 0x000fe20000010000 */
[-C--:B------:R-:W-:Y:S01]  /*6f00*/  FMUL.FTZ R17, R5, R2.reuse ;  /* 0x0000000205117220 */ /* 0x080fe20000410000 */
[----:B------:R-:W-:Y:S01]  /*6f10*/  FMUL.FTZ R15, R15, UR16 ;  /* 0x000000100f0f7c20 */ /* 0x000fe20008410000 */
[----:B------:R-:W2:Y:S01]  /*6f20*/  LDL.LU R36, [R1+0x364] ;  /* 0x0003640001247983 */ /* 0x000ea20000300800 */
[----:B------:R-:W-:Y:S01]  /*6f30*/  FADD.FTZ R18, R18, R37 ;  /* 0x0000002512127221 */ /* 0x000fe20000010000 */
[----:B------:R-:W-:Y:S01]  /*6f40*/  FADD.FTZ R19, R17, R19 ;  /* 0x0000001311137221 */ /* 0x000fe20000010000 */
[----:B------:R-:W-:Y:S01]  /*6f50*/  FFMA.FTZ R13, R15, R17, R13 ;  /* 0x000000110f0d7223 */ /* 0x000fe2000001000d */
[----:B------:R-:W-:Y:S01]  /*6f60*/  FMUL.FTZ R17, R3, R9 ;  /* 0x0000000903117220 */ /* 0x000fe20000410000 */
[----:B------:R-:W-:Y:S01]  /*6f70*/  FMUL.FTZ R14, R14, UR16 ;  /* 0x000000100e0e7c20 */ /* 0x000fe20008410000 */
[----:B------:R-:W-:Y:S01]  /*6f80*/  FADD.FTZ R16, R16, R0 ;  /* 0x0000000010107221 */ /* 0x000fe20000010000 */
[----:B------:R-:W2:Y:S01]  /*6f90*/  LDL.LU R37, [R1+0x374] ;  /* 0x0003740001257983 */ /* 0x000ea20000300800 */
[----:B------:R-:W-:Y:S01]  /*6fa0*/  FADD.FTZ R19, R19, R17 ;  /* 0x0000001113137221 */ /* 0x000fe20000010000 */
[----:B------:R-:W-:Y:S01]  /*6fb0*/  FFMA.FTZ R13, R14, R17, R13 ;  /* 0x000000110e0d7223 */ /* 0x000fe2000001000d */
[----:B------:R-:W-:Y:S01]  /*6fc0*/  FMUL.FTZ R20, R20, UR16 ;  /* 0x0000001014147c20 */ /* 0x000fe20008410000 */
[----:B------:R-:W-:Y:S01]  /*6fd0*/  FMUL.FTZ R17, R5, R33 ;  /* 0x0000002105117220 */ /* 0x000fe20000410000 */
[----:B------:R-:W-:Y:S01]  /*6fe0*/  FFMA.FTZ R11, R15, R2, R11 ;  /* 0x000000020f0b7223 */ /* 0x000fe2000001000b */
[----:B------:R-:W-:Y:S01]  /*6ff0*/  FADD.FTZ R16, R16, R9 ;  /* 0x0000000910107221 */ /* 0x000fe20000010000 */
[----:B------:R-:W-:Y:S01]  /*7000*/  FFMA.FTZ R12, R14, R9, R12 ;  /* 0x000000090e0c7223 */ /* 0x000fe2000001000c */
[----:B------:R-:W-:Y:S01]  /*7010*/  FADD.FTZ R18, R18, R2 ;  /* 0x0000000212127221 */ /* 0x000fe20000010000 */
[----:B------:R-:W2:Y:S01]  /*7020*/  LDL.LU R0, [R1+0x388] ;  /* 0x0003880001007983 */ /* 0x000ea20000300800 */
[----:B------:R-:W-:-:S03]  /*7030*/  FADD.FTZ R19, R17, R19 ;  /* 0x0000001311137221 */ /* 0x000fc60000010000 */
[----:B------:R-:W2:Y:S01]  /*7040*/  LDL.LU R9, [R1+0x3e4] ;  /* 0x0003e40001097983 */ /* 0x000ea20000300800 */
[----:B---3--:R-:W-:Y:S01]  /*7050*/  FADD.FTZ R15, R4, -UR28 ;  /* 0x8000001c040f7e21 */ /* 0x008fe20008010000 */
[C---:B------:R-:W-:Y:S02]  /*7060*/  FFMA.FTZ R13, R20.reuse, R17, R13 ;  /* 0x00000011140d7223 */ /* 0x040fe4000001000d */
[----:B------:R-:W3:Y:S01]  /*7070*/  LDL.LU R2, [R1+0x3e0] ;  /* 0x0003e00001027983 */ /* 0x000ee20000300800 */
[-C--:B----4-:R-:W-:Y:S01]  /*7080*/  FMUL.FTZ R17, R3, R6.reuse ;  /* 0x0000000603117220 */ /* 0x090fe20000410000 */
[----:B------:R-:W-:Y:S02]  /*7090*/  FMUL.FTZ R15, R15, UR16 ;  /* 0x000000100f0f7c20 */ /* 0x000fe40008410000 */
        /* <DEDUP_REMOVED lines=8> */
[----:B------:R-:W-:Y:S01]  /*7120*/  FADD.FTZ R14, R32, -UR28 ;  /* 0x8000001c200e7e21 */ /* 0x000fe20008010000 */
[----:B------:R-:W-:Y:S02]  /*7130*/  FADD.FTZ R19, R19, R17 ;  /* 0x0000001113137221 */ /* 0x000fe40000010000 */
[----:B------:R-:W2:Y:S01]  /*7140*/  LDL.LU R32, [R1+0x3a0] ;  /* 0x0003a00001207983 */ /* 0x000ea20000300800 */
[----:B------:R-:W-:Y:S01]  /*7150*/  FMUL.FTZ R14, R14, UR16 ;  /* 0x000000100e0e7c20 */ /* 0x000fe20008410000 */
[-C--:B------:R-:W-:Y:S01]  /*7160*/  FMUL.FTZ R17, R5, R36.reuse ;  /* 0x0000002405117220 */ /* 0x080fe20000410000 */
[----:B------:R-:W-:Y:S01]  /*7170*/  FADD.FTZ R18, R18, R33 ;  /* 0x0000002112127221 */ /* 0x000fe20000010000 */
[----:B------:R-:W-:Y:S01]  /*7180*/  FMUL.FTZ R20, R20, UR16 ;  /* 0x0000001014147c20 */ /* 0x000fe20008410000 */
[----:B------:R-:W2:Y:S01]  /*7190*/  LDL.LU R33, [R1+0x3a4] ;  /* 0x0003a40001217983 */ /* 0x000ea20000300800 */
[----:B------:R-:W-:Y:S01]  /*71a0*/  FADD.FTZ R19, R17, R19 ;  /* 0x0000001311137221 */ /* 0x000fe20000010000 */
[----:B------:R-:W-:Y:S01]  /*71b0*/  FFMA.FTZ R13, R14, R17, R13 ;  /* 0x000000110e0d7223 */ /* 0x000fe2000001000d */
[-C--:B------:R-:W-:Y:S01]  /*71c0*/  FMUL.FTZ R17, R3, R37.reuse ;  /* 0x0000002503117220 */ /* 0x080fe20000410000 */
[----:B------:R-:W-:Y:S01]  /*71d0*/  FFMA.FTZ R12, R20, R37, R12 ;  /* 0x00000025140c7223 */ /* 0x000fe2000001000c */
[----:B------:R-:W-:Y:S01]  /*71e0*/  FADD.FTZ R16, R16, R6 ;  /* 0x0000000610107221 */ /* 0x000fe20000010000 */
[----:B------:R-:W-:Y:S01]  /*71f0*/  FMUL.FTZ R15, R15, UR16 ;  /* 0x000000100f0f7c20 */ /* 0x000fe20008410000 */
[----:B------:R-:W-:Y:S01]  /*7200*/  FADD.FTZ R19, R19, R17 ;  /* 0x0000001113137221 */ /* 0x000fe20000010000 */
[----:B------:R-:W-:Y:S01]  /*7210*/  FFMA.FTZ R13, R20, R17, R13 ;  /* 0x00000011140d7223 */ /* 0x000fe2000001000d */
[----:B------:R-:W-:Y:S01]  /*7220*/  FFMA.FTZ R11, R14, R36, R11 ;  /* 0x000000240e0b7223 */ /* 0x000fe2000001000b */
[----:B------:R-:W2:Y:S01]  /*7230*/  LDL.LU R6, [R1+0x3c8] ;  /* 0x0003c80001067983 */ /* 0x000ea20000300800 */
[----:B------:R-:W-:Y:S01]  /*7240*/  FMUL.FTZ R17, R5, R0 ;  /* 0x0000000005117220 */ /* 0x000fe20000410000 */
[----:B------:R-:W-:-:S02]  /*7250*/  FADD.FTZ R20, R9, -UR28 ;  /* 0x8000001c09147e21 */ /* 0x000fc40008010000 */
[----:B------:R-:W2:Y:S01]  /*7260*/  LDL.LU R9, [R1+0x3c0] ;  /* 0x0003c00001097983 */ /* 0x000ea20000300800 */
[----:B---3--:R-:W-:-:S03]  /*7270*/  FADD.FTZ R14, R2, -UR28 ;  /* 0x8000001c020e7e21 */ /* 0x008fc60008010000 */
[----:B------:R-:W3:Y:S01]  /*7280*/  LDL.LU R2, [R1+0x3b4] ;  /* 0x0003b40001027983 */ /* 0x000ee20000300800 */
[----:B------:R-:W-:Y:S01]  /*7290*/  FADD.FTZ R19, R17, R19 ;  /* 0x0000001311137221 */ /* 0x000fe20000010000 */
[----:B------:R-:W-:Y:S01]  /*72a0*/  FFMA.FTZ R13, R15, R17, R13 ;  /* 0x000000110f0d7223 */ /* 0x000fe2000001000d */
[----:B------:R-:W-:Y:S01]  /*72b0*/  FADD.FTZ R18, R18, R36 ;  /* 0x0000002412127221 */ /* 0x000fe20000010000 */
[-C--:B----4-:R-:W-:Y:S01]  /*72c0*/  FMUL.FTZ R17, R3, R4.reuse ;  /* 0x0000000403117220 */ /* 0x090fe20000410000 */
[----:B------:R-:W-:Y:S01]  /*72d0*/  FMUL.FTZ R14, R14, UR16 ;  /* 0x000000100e0e7c20 */ /* 0x000fe20008410000 */
[----:B------:R-:W4:Y:S03]  /*72e0*/  LDL.LU R36, [R1+0x260] ;  /* 0x0002600001247983 */ /* 0x000f260000300800 */
[C---:B------:R-:W-:Y:S01]  /*72f0*/  FFMA.FTZ R13, R14.reuse, R17, R13 ;  /* 0x000000110e0d7223 */ /* 0x040fe2000001000d */
[----:B------:R-:W-:Y:S01]  /*7300*/  FFMA.FTZ R12, R14, R4, R12 ;  /* 0x000000040e0c7223 */ /* 0x000fe2000001000c */
[----:B------:R-:W-:Y:S01]  /*7310*/  FFMA.FTZ R11, R15, R0, R11 ;  /* 0x000000000f0b7223 */ /* 0x000fe2000001000b */
[----:B------:R-:W-:-:S02]  /*7320*/  FADD.FTZ R15, R7, -UR28 ;  /* 0x8000001c070f7e21 */ /* 0x000fc40008010000 */
[----:B------:R-:W4:Y:S01]  /*7330*/  LDL.LU R7, [R1+0x3a8] ;  /* 0x0003a80001077983 */ /* 0x000f220000300800 */
[----:B--2---:R-:W-:-:S03]  /*7340*/  FADD.FTZ R14, R8, -UR28 ;  /* 0x8000001c080e7e21 */ /* 0x004fc60008010000 */
[----:B------:R-:W2:Y:S01]  /*7350*/  LDL.LU R8, [R1+0x3ac] ;  /* 0x0003ac0001087983 */ /* 0x000ea20000300800 */
[----:B------:R-:W-:Y:S01]  /*7360*/  FADD.FTZ R16, R16, R37 ;  /* 0x0000002510107221 */ /* 0x000fe20000010000 */
[----:B------:R-:W-:Y:S02]  /*7370*/  FADD.FTZ R19, R19, R17 ;  /* 0x0000001113137221 */ /* 0x000fe40000010000 */
[----:B------:R-:W2:Y:S01]  /*7380*/  LDL.LU R37, [R1+0x3b0] ;  /* 0x0003b00001257983 */ /* 0x000ea20000300800 */
[-C--:B------:R-:W-:Y:S01]  /*7390*/  FMUL.FTZ R17, R5, R32.reuse ;  /* 0x0000002005117220 */ /* 0x080fe20000410000 */
[----:B------:R-:W-:Y:S01]  /*73a0*/  FMUL.FTZ R20, R20, UR16 ;  /* 0x0000001014147c20 */ /* 0x000fe20008410000 */
[----:B------:R-:W-:Y:S01]  /*73b0*/  FADD.FTZ R16, R16, R4 ;  /* 0x0000000410107221 */ /* 0x000fe20000010000 */
[----:B------:R-:W-:Y:S01]  /*73c0*/  FADD.FTZ R18, R18, R0 ;  /* 0x0000000012127221 */ /* 0x000fe20000010000 */
[----:B------:R-:W2:Y:S01]  /*73d0*/  LDL.LU R4, [R1+0x25c] ;  /* 0x00025c0001047983 */ /* 0x000ea20000300800 */
[----:B------:R-:W-:Y:S01]  /*73e0*/  FADD.FTZ R19, R17, R19 ;  /* 0x0000001311137221 */ /* 0x000fe20000010000 */
[----:B------:R-:W-:Y:S01]  /*73f0*/  FFMA.FTZ R13, R20, R17, R13 ;  /* 0x00000011140d7223 */ /* 0x000fe2000001000d */
[----:B------:R-:W-:Y:S01]  /*7400*/  FMUL.FTZ R17, R3, R33 ;  /* 0x0000002103117220 */ /* 0x000fe20000410000 */
[----:B------:R-:W-:Y:S01]  /*7410*/  FMUL.FTZ R15, R15, UR16 ;  /* 0x000000100f0f7c20 */ /* 0x000fe20008410000 */
[----:B------:R-:W-:Y:S01]  /*7420*/  FADD.FTZ R18, R18, R32 ;  /* 0x0000002012127221 */ /* 0x000fe20000010000 */
[----:B------:R-:W-:Y:S01]  /*7430*/  FFMA.FTZ R11, R20, R32, R11 ;  /* 0x00000020140b7223 */ /* 0x000fe2000001000b */
[----:B------:R-:W2:Y:S01]  /*7440*/  LDL.LU R0, [R1+0x398] ;  /* 0x0003980001007983 */ /* 0x000ea20000300800 */
[----:B------:R-:W-:Y:S01]  /*7450*/  FMUL.FTZ R14, R14, UR16 ;  /* 0x000000100e0e7c20 */ /* 0x000fe20008410000 */
[----:B------:R-:W-:-:S02]  /*7460*/  FADD.FTZ R19, R19, R17 ;  /* 0x0000001113137221 */ /* 0x000fc40000010000 */
[----:B------:R-:W2:Y:S01]  /*7470*/  LDL.LU R32, [R1+0x258] ;  /* 0x0002580001207983 */ /* 0x000ea20000300800 */
[C---:B------:R-:W-:Y:S01]  /*7480*/  FFMA.FTZ R13, R15.reuse, R17, R13 ;  /* 0x000000110f0d7223 */ /* 0x040fe2000001000d */
[----:B------:R-:W-:Y:S01]  /*7490*/  FFMA.FTZ R12, R15, R33, R12 ;  /* 0x000000210f0c7223 */ /* 0x000fe2000001000c */
[-C--:B------:R-:W-:Y:S01]  /*74a0*/  FMUL.FTZ R17, R5, R6.reuse ;  /* 0x0000000605117220 */ /* 0x080fe20000410000 */
[----:B------:R-:W-:Y:S01]  /*74b0*/  FADD.FTZ R18, R18, R6 ;  /* 0x0000000612127221 */ /* 0x000fe20000010000 */
[----:B------:R-:W-:Y:S01]  /*74c0*/  FFMA.FTZ R11, R14, R6, R11 ;  /* 0x000000060e0b7223 */ /* 0x000fe2000001000b */
[----:B------:R-:W-:Y:S01]  /*74d0*/  FADD.FTZ R15, R9, -UR28 ;  /* 0x8000001c090f7e21 */ /* 0x000fe20008010000 */
[----:B------:R-:W2:Y:S01]  /*74e0*/  LDL.LU R6, [R1+0x380] ;  /* 0x0003800001067983 */ /* 0x000ea20000300800 */
[----:B---3--:R-:W-:-:S03]  /*74f0*/  FADD.FTZ R20, R2, -UR28 ;  /* 0x8000001c02147e21 */ /* 0x008fc60008010000 */
[----:B------:R-:W3:Y:S01]  /*7500*/  LDL.LU R9, [R1+0x39c] ;  /* 0x00039c0001097983 */ /* 0x000ee20000300800 */
[----:B------:R-:W-:Y:S01]  /*7510*/  FADD.FTZ R19, R17, R19 ;  /* 0x0000001311137221 */ /* 0x000fe20000010000 */
[----:B------:R-:W-:Y:S01]  /*7520*/  FFMA.FTZ R13, R14, R17, R13 ;  /* 0x000000110e0d7223 */ /* 0x000fe2000001000d */
[----:B------:R-:W-:Y:S01]  /*7530*/  FMUL.FTZ R20, R20, UR16 ;  /* 0x0000001014147c20 */ /* 0x000fe20008410000 */
[----:B------:R-:W3:Y:S01]  /*7540*/  LDL.LU R2, [R1+0x254] ;  /* 0x0002540001027983 */ /* 0x000ee20000300800 */
[-C--:B----4-:R-:W-:Y:S02]  /*7550*/  FMUL.FTZ R17, R3, R36.reuse ;  /* 0x0000002403117220 */ /* 0x090fe40000410000 */
[C---:B------:R-:W-:Y:S02]  /*7560*/  FFMA.FTZ R12, R20.reuse, R36, R12 ;  /* 0x00000024140c7223 */ /* 0x040fe4000001000c */
[----:B------:R-:W-:Y:S01]  /*7570*/  FFMA.FTZ R13, R20, R17, R13 ;  /* 0x00000011140d7223 */ /* 0x000fe2000001000d */
[----:B------:R-:W-:-:S02]  /*7580*/  FADD.FTZ R16, R16, R33 ;  /* 0x0000002110107221 */ /* 0x000fc40000010000 */
[----:B------:R-:W4:Y:S01]  /*7590*/  LDL.LU R33, [R1+0x250] ;  /* 0x0002500001217983 */ /* 0x000f220000300800 */
[----:B------:R-:W-:-:S03]  /*75a0*/  FADD.FTZ R14, R7, -UR28 ;  /* 0x8000001c070e7e21 */ /* 0x000fc60008010000 */
[----:B------:R-:W4:Y:S01]  /*75b0*/  LDL.LU R7, [R1+0x24c] ;  /* 0x00024c0001077983 */ /* 0x000f220000300800 */
[----:B--2---:R-:W-:-:S03]  /*75c0*/  FADD.FTZ R20, R8, -UR28 ;  /* 0x8000001c08147e21 */ /* 0x004fc60008010000 */
[----:B------:R-:W2:Y:S01]  /*75d0*/  LDL.LU R8, [R1+0x384] ;  /* 0x0003840001087983 */ /* 0x000ea20000300800 */
[----:B------:R-:W-:Y:S01]  /*75e0*/  FADD.FTZ R19, R19, R17 ;  /* 0x0000001113137221 */ /* 0x000fe20000010000 */
[----:B------:R-:W-:Y:S01]  /*75f0*/  FMUL.FTZ R17, R5, R37 ;  /* 0x0000002505117220 */ /* 0x000fe20000410000 */
[----:B------:R-:W-:Y:S01]  /*7600*/  FMUL.FTZ R15, R15, UR16 ;  /* 0x000000100f0f7c20 */ /* 0x000fe20008410000 */
[----:B------:R-:W-:Y:S02]  /*7610*/  FMUL.FTZ R14, R14, UR16 ;  /* 0x000000100e0e7c20 */ /* 0x000fe40008410000 */
[----:B------:R-:W-:Y:S01]  /*7620*/  FADD.FTZ R19, R17, R19 ;  /* 0x0000001311137221 */ /* 0x000fe20000010000 */
[----:B------:R-:W-:Y:S01]  /*7630*/  FFMA.FTZ R13, R15, R17, R13 ;  /* 0x000000110f0d7223 */ /* 0x000fe2000001000d */
[----:B------:R-:W-:Y:S01]  /*7640*/  FMUL.FTZ R17, R3, R4 ;  /* 0x0000000403117220 */ /* 0x000fe20000410000 */
[----:B------:R-:W-:Y:S01]  /*7650*/  FFMA.FTZ R11, R15, R37, R11 ;  /* 0x000000250f0b7223 */ /* 0x000fe2000001000b */
[----:B------:R-:W-:Y:S01]  /*7660*/  FADD.FTZ R16, R16, R36 ;  /* 0x0000002410107221 */ /* 0x000fe20000010000 */
[----:B------:R-:W-:Y:S01]  /*7670*/  FMUL.FTZ R20, R20, UR16 ;  /* 0x0000001014147c20 */ /* 0x000fe20008410000 */
[----:B------:R-:W-:Y:S01]  /*7680*/  FADD.FTZ R19, R19, R17 ;  /* 0x0000001113137221 */ /* 0x000fe20000010000 */
[----:B------:R-:W-:Y:S01]  /*7690*/  FFMA.FTZ R13, R14, R17, R13 ;  /* 0x000000110e0d7223 */ /* 0x000fe2000001000d */
[----:B------:R-:W-:Y:S01]  /*76a0*/  FADD.FTZ R15, R0, -UR28 ;  /* 0x8000001c000f7e21 */ /* 0x000fe20008010000 */
[----:B------:R-:W2:Y:S01]  /*76b0*/  LDL.LU R36, [R1+0x248] ;  /* 0x0002480001247983 */ /* 0x000ea20000300800 */
[----:B------:R-:W-:-:S03]  /*76c0*/  FMUL.FTZ R17, R5, R32 ;  /* 0x0000002005117220 */ /* 0x000fc60000410000 */
[----:B------:R-:W2:Y:S01]  /*76d0*/  LDL.LU R0, [R1+0x378] ;  /* 0x0003780001007983 */ /* 0x000ea20000300800 */
[----:B------:R-:W-:Y:S01]  /*76e0*/  FFMA.FTZ R12, R14, R4, R12 ;  /* 0x000000040e0c7223 */ /* 0x000fe2000001000c */
[C---:B------:R-:W-:Y:S01]  /*76f0*/  FFMA.FTZ R11, R20.reuse, R32, R11 ;  /* 0x00000020140b7223 */ /* 0x040fe2000001000b */
[----:B------:R-:W-:Y:S01]  /*7700*/  FFMA.FTZ R13, R20, R17, R13 ;  /* 0x00000011140d7223 */ /* 0x000fe2000001000d */
[----:B------:R-:W-:Y:S01]  /*7710*/  FADD.FTZ R16, R16, R4 ;  /* 0x0000000410107221 */ /* 0x000fe20000010000 */
[----:B------:R-:W-:Y:S01]  /*7720*/  FADD.FTZ R18, R18, R37 ;  /* 0x0000002512127221 */ /* 0x000fe20000010000 */
[----:B------:R-:W2:Y:S01]  /*7730*/  LDL.LU R4, [R1+0x244] ;  /* 0x0002440001047983 */ /* 0x000ea20000300800 */
[----:B------:R-:W-:Y:S01]  /*7740*/  FADD.FTZ R20, R6, -UR28 ;  /* 0x8000001c06147e21 */ /* 0x000fe20008010000 */
[----:B------:R-:W-:Y:S02]  /*7750*/  FADD.FTZ R19, R17, R19 ;  /* 0x0000001311137221 */ /* 0x000fe40000010000 */
[----:B------:R-:W2:Y:S01]  /*7760*/  LDL.LU R6, [R1+0x36c] ;  /* 0x00036c0001067983 */ /* 0x000ea20000300800 */
[----:B---3--:R-:W-:-:S03]  /*7770*/  FADD.FTZ R14, R9, -UR28 ;  /* 0x8000001c090e7e21 */ /* 0x008fc60008010000 */
[----:B------:R-:W3:Y:S01]  /*7780*/  LDL.LU R9, [R1+0x37c] ;  /* 0x00037c0001097983 */ /* 0x000ee20000300800 */
[-C--:B------:R-:W-:Y:S01]  /*7790*/  FMUL.FTZ R17, R3, R2.reuse ;  /* 0x0000000203117220 */ /* 0x080fe20000410000 */
[----:B------:R-:W-:Y:S01]  /*77a0*/  FMUL.FTZ R15, R15, UR16 ;  /* 0x000000100f0f7c20 */ /* 0x000fe20008410000 */
[----:B------:R-:W-:Y:S01]  /*77b0*/  FADD.FTZ R18, R18, R32 ;  /* 0x0000002012127221 */ /* 0x000fe20000010000 */
[----:B------:R-:W3:Y:S02]  /*77c0*/  LDL.LU R37, [R1+0x3d4] ;  /* 0x0003d40001257983 */ /* 0x000ee40000300800 */
[C---:B------:R-:W-:Y:S02]  /*77d0*/  FFMA.FTZ R13, R15.reuse, R17, R13 ;  /* 0x000000110f0d7223 */ /* 0x040fe4000001000d */
[----:B------:R-:W3:Y:S01]  /*77e0*/  LDL.LU R32, [R1+0x240] ;  /* 0x0002400001207983 */ /* 0x000ee20000300800 */
[----:B------:R-:W-:Y:S01]  /*77f0*/  FFMA.FTZ R12, R15, R2, R12 ;  /* 0x000000020f0c7223 */ /* 0x000fe2000001000c */
[----:B------:R-:W-:Y:S01]  /*7800*/  FADD.FTZ R19, R19, R17 ;  /* 0x0000001113137221 */ /* 0x000fe20000010000 */
[----:B----4-:R-:W-:Y:S01]  /*7810*/  FMUL.FTZ R17, R5, R33 ;  /* 0x0000002105117220 */ /* 0x010fe20000410000 */
[----:B------:R-:W-:Y:S01]  /*7820*/  FMUL.FTZ R14, R14, UR16 ;  /* 0x000000100e0e7c20 */ /* 0x000fe20008410000 */
[----:B------:R-:W-:Y:S01]  /*7830*/  FADD.FTZ R16, R16, R2 ;  /* 0x0000000210107221 */ /* 0x000fe20000010000 */
        /* <DEDUP_REMOVED lines=8> */
[----:B------:R-:W-:Y:S01]  /*78c0*/  FADD.FTZ R18, R18, R33 ;  /* 0x0000002112127221 */ /* 0x000fe20000010000 */
[----:B------:R-:W-:Y:S02]  /*78d0*/  FFMA.FTZ R11, R14, R33, R11 ;  /* 0x000000210e0b7223 */ /* 0x000fe4000001000b */
[----:B------:R-:W4:Y:S01]  /*78e0*/  LDL.LU R33, [R1+0x220] ;  /* 0x0002200001217983 */ /* 0x000f220000300800 */
[----:B--2---:R-:W-:-:S03]  /*78f0*/  FADD.FTZ R15, R8, -UR28 ;  /* 0x8000001c080f7e21 */ /* 0x004fc60008010000 */
[----:B------:R-:W2:Y:S01]  /*7900*/  LDL.LU R8, [R1+0x3c4] ;  /* 0x0003c40001087983 */ /* 0x000ea20000300800 */
[----:B------:R-:W-:Y:S01]  /*7910*/  FADD.FTZ R19, R19, R17 ;  /* 0x0000001113137221 */ /* 0x000fe20000010000 */
[----:B------:R-:W-:Y:S01]  /*7920*/  FFMA.FTZ R13, R20, R17, R13 ;  /* 0x00000011140d7223 */ /* 0x000fe2000001000d */
[----:B------:R-:W-:Y:S01]  /*7930*/  FMUL.FTZ R15, R15, UR16 ;  /* 0x000000100f0f7c20 */ /* 0x000fe20008410000 */
[-C--:B------:R-:W-:Y:S01]  /*7940*/  FMUL.FTZ R17, R5, R36.reuse ;  /* 0x0000002405117220 */ /* 0x080fe20000410000 */
[----:B------:R-:W-:Y:S02]  /*7950*/  FADD.FTZ R14, R0, -UR28 ;  /* 0x8000001c000e7e21 */ /* 0x000fe40008010000 */
[----:B------:R-:W2:Y:S01]  /*7960*/  LDL.LU R0, [R1+0x21c] ;  /* 0x00021c0001007983 */ /* 0x000ea20000300800 */
[----:B------:R-:W-:Y:S01]  /*7970*/  FADD.FTZ R19, R17, R19 ;  /* 0x0000001311137221 */ /* 0x000fe20000010000 */
[C---:B------:R-:W-:Y:S01]  /*7980*/  FFMA.FTZ R13, R15.reuse, R17, R13 ;  /* 0x000000110f0d7223 */ /* 0x040fe2000001000d */
[----:B------:R-:W-:Y:S01]  /*7990*/  FFMA.FTZ R11, R15, R36, R11 ;  /* 0x000000240f0b7223 */ /* 0x000fe2000001000b */
[----:B------:R-:W-:Y:S01]  /*79a0*/  FMUL.FTZ R17, R3, R4 ;  /* 0x0000000403117220 */ /* 0x000fe20000410000 */
[----:B------:R-:W-:Y:S01]  /*79b0*/  FMUL.FTZ R14, R14, UR16 ;  /* 0x000000100e0e7c20 */ /* 0x000fe20008410000 */
[----:B------:R-:W-:-:S02]  /*79c0*/  FADD.FTZ R15, R6, -UR28 ;  /* 0x8000001c060f7e21 */ /* 0x000fc40008010000 */
[----:B------:R-:W2:Y:S01]  /*79d0*/  LDL.LU R6, [R1+0x3f4] ;  /* 0x0003f40001067983 */ /* 0x000ea20000300800 */
[----:B---3--:R-:W-:-:S03]  /*79e0*/  FADD.FTZ R20, R9, -UR28 ;  /* 0x8000001c09147e21 */ /* 0x008fc60008010000 */
[----:B------:R-:W3:Y:S01]  /*79f0*/  LDL.LU R9, [R1+0x218] ;  /* 0x0002180001097983 */ /* 0x000ee20000300800 */
[----:B------:R-:W-:Y:S01]  /*7a00*/  FADD.FTZ R19, R19, R17 ;  /* 0x0000001113137221 */ /* 0x000fe20000010000 */
[----:B------:R-:W-:Y:S01]  /*7a10*/  FFMA.FTZ R13, R14, R17, R13 ;  /* 0x000000110e0d7223 */ /* 0x000fe2000001000d */
[----:B------:R-:W-:Y:S01]  /*7a20*/  FADD.FTZ R18, R18, R36 ;  /* 0x0000002412127221 */ /* 0x000fe20000010000 */
[----:B------:R-:W-:Y:S01]  /*7a30*/  FMUL.FTZ R20, R20, UR16 ;  /* 0x0000001014147c20 */ /* 0x000fe20008410000 */
[----:B------:R-:W3:Y:S01]  /*7a40*/  LDL.LU R36, [R1+0x214] ;  /* 0x0002140001247983 */ /* 0x000ee20000300800 */
[----:B------:R-:W-:Y:S01]  /*7a50*/  FMUL.FTZ R17, R5, R32 ;  /* 0x0000002005117220 */ /* 0x000fe20000410000 */
[----:B------:R-:W-:Y:S01]  /*7a60*/  FADD.FTZ R16, R16, R4 ;  /* 0x0000000410107221 */ /* 0x000fe20000010000 */
[----:B------:R-:W-:Y:S02]  /*7a70*/  FFMA.FTZ R12, R14, R4, R12 ;  /* 0x000000040e0c7223 */ /* 0x000fe4000001000c */
[----:B------:R-:W3:Y:S01]  /*7a80*/  LDL.LU R4, [R1+0x410] ;  /* 0x0004100001047983 */ /* 0x000ee20000300800 */
[C---:B------:R-:W-:Y:S01]  /*7a90*/  FFMA.FTZ R13, R20.reuse, R17, R13 ;  /* 0x00000011140d7223 */ /* 0x040fe2000001000d */
[----:B------:R-:W-:Y:S01]  /*7aa0*/  FFMA.FTZ R11, R20, R32, R11 ;  /* 0x00000020140b7223 */ /* 0x000fe2000001000b */
[----:B------:R-:W-:Y:S01]  /*7ab0*/  FMUL.FTZ R15, R15, UR16 ;  /* 0x000000100f0f7c20 */ /* 0x000fe20008410000 */
[----:B------:R-:W-:-:S02]  /*7ac0*/  FADD.FTZ R20, R37, -UR28 ;  /* 0x8000001c25147e21 */ /* 0x000fc40008010000 */
[----:B------:R-:W3:Y:S01]  /*7ad0*/  LDL.LU R37, [R1+0x414] ;  /* 0x0004140001257983 */ /* 0x000ee20000300800 */
[----:B------:R-:W-:Y:S01]  /*7ae0*/  FADD.FTZ R19, R17, R19 ;  /* 0x0000001311137221 */ /* 0x000fe20000010000 */
[-C--:B----4-:R-:W-:Y:S01]  /*7af0*/  FMUL.FTZ R17, R3, R2.reuse ;  /* 0x0000000203117220 */ /* 0x090fe20000410000 */
[----:B------:R-:W-:Y:S01]  /*7b00*/  FADD.FTZ R16, R16, R2 ;  /* 0x0000000210107221 */ /* 0x000fe20000010000 */
[C---:B------:R-:W-:Y:S02]  /*7b10*/  FFMA.FTZ R12, R15.reuse, R2, R12 ;  /* 0x000000020f0c7223 */ /* 0x040fe4000001000c */
[----:B------:R-:W4:Y:S01]  /*7b20*/  LDL.LU R2, [R1+0x430] ;  /* 0x0004300001027983 */ /* 0x000f220000300800 */
[----:B------:R-:W-:Y:S01]  /*7b30*/  FFMA.FTZ R13, R15, R17, R13 ;  /* 0x000000110f0d7223 */ /* 0x000fe2000001000d */
[----:B------:R-:W-:Y:S02]  /*7b40*/  FADD.FTZ R15, R7, -UR28 ;  /* 0x8000001c070f7e21 */ /* 0x000fe40008010000 */
[----:B------:R-:W4:Y:S01]  /*7b50*/  LDL.LU R7, [R1+0x330] ;  /* 0x0003300001077983 */ /* 0x000f220000300800 */
[----:B------:R-:W-:Y:S01]  /*7b60*/  FADD.FTZ R18, R18, R32 ;  /* 0x0000002012127221 */ /* 0x000fe20000010000 */
[----:B------:R-:W-:Y:S01]  /*7b70*/  FADD.FTZ R19, R19, R17 ;  /* 0x0000001113137221 */ /* 0x000fe20000010000 */
[-C--:B------:R-:W-:Y:S01]  /*7b80*/  FMUL.FTZ R17, R5, R33.reuse ;  /* 0x0000002105117220 */ /* 0x080fe20000410000 */
[----:B--2---:R-:W-:Y:S01]  /*7b90*/  FADD.FTZ R14, R8, -UR28 ;  /* 0x8000001c080e7e21 */ /* 0x004fe20008010000 */
[----:B------:R-:W-:Y:S01]  /*7ba0*/  FMUL.FTZ R20, R20, UR16 ;  /* 0x0000001014147c20 */ /* 0x000fe20008410000 */
[----:B------:R-:W2:Y:S02]  /*7bb0*/  LDL.LU R8, [R1+0x210] ;  /* 0x0002100001087983 */ /* 0x000ea40000300800 */
[----:B------:R-:W-:Y:S01]  /*7bc0*/  FMUL.FTZ R14, R14, UR16 ;  /* 0x000000100e0e7c20 */ /* 0x000fe20008410000 */
[----:B------:R-:W-:Y:S01]  /*7bd0*/  FADD.FTZ R18, R18, R33 ;  /* 0x0000002112127221 */ /* 0x000fe20000010000 */
[----:B------:R-:W-:Y:S01]  /*7be0*/  FMUL.FTZ R15, R15, UR16 ;  /* 0x000000100f0f7c20 */ /* 0x000fe20008410000 */
[----:B------:R-:W2:Y:S01]  /*7bf0*/  LDL.LU R32, [R1+0x4d4] ;  /* 0x0004d40001207983 */ /* 0x000ea20000300800 */
[----:B------:R-:W-:-:S03]  /*7c00*/  FFMA.FTZ R11, R14, R33, R11 ;  /* 0x000000210e0b7223 */ /* 0x000fc6000001000b */
[----:B------:R-:W2:Y:S01]  /*7c10*/  LDL.LU R33, [R1+0x438] ;  /* 0x0004380001217983 */ /* 0x000ea20000300800 */
[----:B------:R-:W-:Y:S01]  /*7c20*/  FADD.FTZ R19, R17, R19 ;  /* 0x0000001311137221 */ /* 0x000fe20000010000 */
[----:B------:R-:W-:Y:S01]  /*7c30*/  FFMA.FTZ R13, R14, R17, R13 ;  /* 0x000000110e0d7223 */ /* 0x000fe2000001000d */
[----:B------:R-:W-:-:S04]  /*7c40*/  FMUL.FTZ R17, R3, R0 ;  /* 0x0000000003117220 */ /* 0x000fc80000410000 */
[----:B------:R-:W-:Y:S01]  /*7c50*/  FADD.FTZ R19, R19, R17 ;  /* 0x0000001113137221 */ /* 0x000fe20000010000 */
[C---:B------:R-:W-:Y:S01]  /*7c60*/  FFMA.FTZ R13, R20.reuse, R17, R13 ;  /* 0x00000011140d7223 */ /* 0x040fe2000001000d */
[----:B------:R-:W-:Y:S01]  /*7c70*/  FFMA.FTZ R12, R20, R0, R12 ;  /* 0x00000000140c7223 */ /* 0x000fe2000001000c */
[----:B------:R-:W-:Y:S01]  /*7c80*/  FADD.FTZ R14, R6, -UR28 ;  /* 0x8000001c060e7e21 */ /* 0x000fe20008010000 */
[----:B------:R-:W-:Y:S01]  /*7c90*/  FADD.FTZ R16, R16, R0 ;  /* 0x0000000010107221 */ /* 0x000fe20000010000 */
[----:B------:R-:W2:Y:S01]  /*7ca0*/  LDL.LU R6, [R1+0x318] ;  /* 0x0003180001067983 */ /* 0x000ea20000300800 */
[-C--:B---3--:R-:W-:Y:S01]  /*7cb0*/  FMUL.FTZ R17, R5, R9.reuse ;  /* 0x0000000905117220 */ /* 0x088fe20000410000 */
[----:B------:R-:W-:Y:S01]  /*7cc0*/  FMUL.FTZ R14, R14, UR16 ;  /* 0x000000100e0e7c20 */ /* 0x000fe20008410000 */
[----:B------:R-:W-:Y:S01]  /*7cd0*/  FFMA.FTZ R11, R15, R9, R11 ;  /* 0x000000090f0b7223 */ /* 0x000fe2000001000b */
[----:B------:R-:W3:Y:S01]  /*7ce0*/  LDL.LU R0, [R1+0x444] ;  /* 0x0004440001007983 */ /* 0x000ee20000300800 */
[----:B------:R-:W-:Y:S01]  /*7cf0*/  FADD.FTZ R19, R17, R19 ;  /* 0x0000001311137221 */ /* 0x000fe20000010000 */
[----:B------:R-:W-:Y:S01]  /*7d00*/  FFMA.FTZ R13, R15, R17, R13 ;  /* 0x000000110f0d7223 */ /* 0x000fe2000001000d */
[----:B------:R-:W-:Y:S01]  /*7d10*/  FMUL.FTZ R17, R3, R36 ;  /* 0x0000002403117220 */ /* 0x000fe20000410000 */
[----:B------:R-:W-:-:S03]  /*7d20*/  FADD.FTZ R20, R4, -UR28 ;  /* 0x8000001c04147e21 */ /* 0x000fc60008010000 */
[----:B------:R-:W-:Y:S01]  /*7d30*/  FADD.FTZ R19, R19, R17 ;  /* 0x0000001113137221 */ /* 0x000fe20000010000 */
[C---:B------:R-:W-:Y:S01]  /*7d40*/  FFMA.FTZ R13, R14.reuse, R17, R13 ;  /* 0x000000110e0d7223 */ /* 0x040fe2000001000d */
[----:B------:R-:W-:Y:S01]  /*7d50*/  FFMA.FTZ R12, R14, R36, R12 ;  /* 0x000000240e0c7223 */ /* 0x000fe2000001000c */
[----:B------:R-:W-:Y:S01]  /*7d60*/  FMUL.FTZ R20, R20, UR16 ;  /* 0x0000001014147c20 */ /* 0x000fe20008410000 */
[----:B------:R-:W3:Y:S01]  /*7d70*/  LDL.LU R4, [R1+0x31c] ;  /* 0x00031c0001047983 */ /* 0x000ee20000300800 */
[----:B------:R-:W-:Y:S01]  /*7d80*/  FADD.FTZ R15, R37, -UR28 ;  /* 0x8000001c250f7e21 */ /* 0x000fe20008010000 */
[----:B------:R-:W-:Y:S02]  /*7d90*/  FADD.FTZ R16, R16, R36 ;  /* 0x0000002410107221 */ /* 0x000fe40000010000 */
[----:B------:R-:W3:Y:S01]  /*7da0*/  LDL.LU R37, [R1+0x2f8] ;  /* 0x0002f80001257983 */ /* 0x000ee20000300800 */
[----:B------:R-:W-:Y:S01]  /*7db0*/  FMUL.FTZ R15, R15, UR16 ;  /* 0x000000100f0f7c20 */ /* 0x000fe20008410000 */
[----:B----4-:R-:W-:-:S02]  /*7dc0*/  FADD.FTZ R14, R2, -UR28 ;  /* 0x8000001c020e7e21 */ /* 0x010fc40008010000 */
[----:B------:R-:W4:Y:S02]  /*7dd0*/  LDL.LU R36, [R1+0x460] ;  /* 0x0004600001247983 */ /* 0x000f240000300800 */
[----:B------:R-:W-:Y:S01]  /*7de0*/  FMUL.FTZ R14, R14, UR16 ;  /* 0x000000100e0e7c20 */ /* 0x000fe20008410000 */
[----:B------:R-:W-:Y:S01]  /*7df0*/  FADD.FTZ R16, R16, R35 ;  /* 0x0000002310107221 */ /* 0x000fe20000010000 */
[----:B------:R-:W-:Y:S01]  /*7e00*/  FFMA.FTZ R12, R15, R35, R12 ;  /* 0x000000230f0c7223 */ /* 0x000fe2000001000c */
[----:B------:R-:W4:Y:S01]  /*7e10*/  LDL.LU R2, [R1+0x2fc] ;  /* 0x0002fc0001027983 */ /* 0x000f220000300800 */
[----:B--2---:R-:W-:-:S04]  /*7e20*/  FMUL.FTZ R17, R5, R8 ;  /* 0x0000000805117220 */ /* 0x004fc80000410000 */
[----:B------:R-:W-:Y:S01]  /*7e30*/  FADD.FTZ R19, R17, R19 ;  /* 0x0000001311137221 */ /* 0x000fe20000010000 */
[C---:B------:R-:W-:Y:S01]  /*7e40*/  FFMA.FTZ R13, R20.reuse, R17, R13 ;  /* 0x00000011140d7223 */ /* 0x040fe2000001000d */
[----:B------:R-:W-:Y:S01]  /*7e50*/  FMUL.FTZ R17, R3, R35 ;  /* 0x0000002303117220 */ /* 0x000fe20000410000 */
[----:B------:R-:W-:Y:S01]  /*7e60*/  FFMA.FTZ R11, R20, R8, R11 ;  /* 0x00000008140b7223 */ /* 0x000fe2000001000b */
[----:B------:R-:W2:Y:S02]  /*7e70*/  LDL.LU R35, [R1+0x2ac] ;  /* 0x0002ac0001237983 */ /* 0x000ea40000300800 */
[----:B------:R-:W-:Y:S01]  /*7e80*/  FADD.FTZ R19, R19, R17 ;  /* 0x0000001113137221 */ /* 0x000fe20000010000 */
[----:B------:R-:W-:Y:S01]  /*7e90*/  FFMA.FTZ R13, R15, R17, R13 ;  /* 0x000000110f0d7223 */ /* 0x000fe2000001000d */
[-C--:B------:R-:W-:Y:S01]  /*7ea0*/  FMUL.FTZ R17, R5, R7.reuse ;  /* 0x0000000705117220 */ /* 0x080fe20000410000 */
[----:B------:R-:W-:-:S03]  /*7eb0*/  FFMA.FTZ R11, R14, R7, R11 ;  /* 0x000000070e0b7223 */ /* 0x000fc6000001000b */
[----:B------:R-:W-:Y:S02]  /*7ec0*/  FFMA.FTZ R13, R14, R17, R13 ;  /* 0x000000110e0d7223 */ /* 0x000fe4000001000d */
[----:B------:R-:W2:Y:S01]  /*7ed0*/  LDL.LU R14, [R1+0x450] ;  /* 0x00045000010e7983 */ /* 0x000ea20000300800 */
[----:B------:R-:W-:-:S03]  /*7ee0*/  FADD.FTZ R20, R33, -UR28 ;  /* 0x8000001c21147e21 */ /* 0x000fc60008010000 */
[----:B------:R-:W2:Y:S01]  /*7ef0*/  LDL.LU R33, [R1+0x44c] ;  /* 0x00044c0001217983 */ /* 0x000ea20000300800 */
[----:B------:R-:W-:Y:S01]  /*7f00*/  FADD.FTZ R19, R17, R19 ;  /* 0x0000001311137221 */ /* 0x000fe20000010000 */
[----:B------:R-:W-:Y:S01]  /*7f10*/  FMUL.FTZ R20, R20, UR16 ;  /* 0x0000001014147c20 */ /* 0x000fe20008410000 */
[----:B------:R-:W-:Y:S01]  /*7f20*/  FMUL.FTZ R17, R3, R6 ;  /* 0x0000000603117220 */ /* 0x000fe20000410000 */
[----:B---3--:R-:W-:-:S03]  /*7f30*/  FADD.FTZ R15, R0, -UR28 ;  /* 0x8000001c000f7e21 */ /* 0x008fc60008010000 */
[----:B------:R-:W-:Y:S01]  /*7f40*/  FADD.FTZ R19, R19, R17 ;  /* 0x0000001113137221 */ /* 0x000fe20000010000 */
[C---:B------:R-:W-:Y:S01]  /*7f50*/  FFMA.FTZ R13, R20.reuse, R17, R13 ;  /* 0x00000011140d7223 */ /* 0x040fe2000001000d */
[----:B------:R-:W-:Y:S01]  /*7f60*/  FFMA.FTZ R12, R20, R6, R12 ;  /* 0x00000006140c7223 */ /* 0x000fe2000001000c */
[----:B------:R-:W-:Y:S01]  /*7f70*/  FMUL.FTZ R15, R15, UR16 ;  /* 0x000000100f0f7c20 */ /* 0x000fe20008410000 */
[----:B------:R-:W-:Y:S01]  /*7f80*/  FADD.FTZ R16, R16, R6 ;  /* 0x0000000610107221 */ /* 0x000fe20000010000 */
[----:B------:R-:W3:Y:S01]  /*7f90*/  LDL.LU R0, [R1+0x284] ;  /* 0x0002840001007983 */ /* 0x000ee20000300800 */
[----:B------:R-:W-:-:S03]  /*7fa0*/  FADD.FTZ R18, R18, R9 ;  /* 0x0000000912127221 */ /* 0x000fc60000010000 */
[----:B------:R0:W5:Y:S01]  /*7fb0*/  LDL.LU R9, [R1+0x4d0] ;  /* 0x0004d00001097983 */ /* 0x0001620000300800 */
[-C--:B------:R-:W-:Y:S01]  /*7fc0*/  FMUL.FTZ R17, R5, R4.reuse ;  /* 0x0000000405117220 */ /* 0x080fe20000410000 */
[----:B------:R-:W-:Y:S02]  /*7fd0*/  FFMA.FTZ R11, R15, R4, R11 ;  /* 0x000000040f0b7223 */ /* 0x000fe4000001000b */
[----:B------:R0:W5:Y:S01]  /*7fe0*/  LDL.LU R6, [R1+0x4c4] ;  /* 0x0004c40001067983 */ /* 0x0001620000300800 */
[----:B------:R-:W-:Y:S01]  /*7ff0*/  FADD.FTZ R19, R17, R19 ;  /* 0x0000001311137221 */ /* 0x000fe20000010000 */
[----:B------:R-:W-:Y:S01]  /*8000*/  FFMA.FTZ R13, R15, R17, R13 ;  /* 0x000000110f0d7223 */ /* 0x000fe2000001000d */
[----:B------:R-:W-:Y:S01]  /*8010*/  FMUL.FTZ R17, R3, R37 ;  /* 0x0000002503117220 */ /* 0x000fe20000410000 */
[----:B----4-:R-:W-:-:S03]  /*8020*/  FADD.FTZ R20, R36, -UR28 ;  /* 0x8000001c24147e21 */ /* 0x010fc60008010000 */
[----:B------:R-:W-:Y:S01]  /*8030*/  FADD.FTZ R19, R19, R17 ;  /* 0x0000001113137221 */ /* 0x000fe20000010000 */
[----:B------:R-:W-:Y:S01]  /*8040*/  FADD.FTZ R16, R16, R37 ;  /* 0x0000002510107221 */ /* 0x000fe20000010000 */
[----:B------:R-:W-:Y:S01]  /*8050*/  FMUL.FTZ R20, R20, UR16 ;  /* 0x0000001014147c20 */ /* 0x000fe20008410000 */
[----:B------:R-:W4:Y:S02]  /*8060*/  LDL.LU R36, [R1+0x280] ;  /* 0x0002800001247983 */ /* 0x000f240000300800 */
[----:B------:R-:W-:Y:S01]  /*8070*/  FADD.FTZ R16, R16, R34 ;  /* 0x0000002210107221 */ /* 0x000fe20000010000 */
[----:B------:R-:W-:Y:S01]  /*8080*/  FFMA.FTZ R11, R20, R2, R11 ;  /* 0x00000002140b7223 */ /* 0x000fe2000001000b */
[----:B--2---:R-:W-:Y:S02]  /*8090*/  FADD.FTZ R15, R35, -UR28 ;  /* 0x8000001c230f7e21 */ /* 0x004fe40008010000 */
[----:B------:R-:W2:Y:S01]  /*80a0*/  LDL.LU R35, [R1+0x470] ;  /* 0x0004700001237983 */ /* 0x000ea20000300800 */
[----:B------:R-:W-:-:S04]  /*80b0*/  FADD.FTZ R14, R14, -UR28 ;  /* 0x8000001c0e0e7e21 */ /* 0x000fc80008010000 */
[----:B------:R-:W-:Y:S01]  /*80c0*/  FMUL.FTZ R14, R14, UR16 ;  /* 0x000000100e0e7c20 */ /* 0x000fe20008410000 */
[----:B------:R-:W-:-:S03]  /*80d0*/  FMUL.FTZ R15, R15, UR16 ;  /* 0x000000100f0f7c20 */ /* 0x000fc60008410000 */
[C---:B------:R-:W-:Y:S01]  /*80e0*/  FFMA.FTZ R13, R14.reuse, R17, R13 ;  /* 0x000000110e0d7223 */ /* 0x040fe2000001000d */
[----:B------:R-:W-:Y:S01]  /*80f0*/  FMUL.FTZ R17, R5, R2 ;  /* 0x0000000205117220 */ /* 0x000fe20000410000 */
[----:B------:R-:W-:-:S03]  /*8100*/  FFMA.FTZ R12, R14, R37, R12 ;  /* 0x000000250e0c7223 */ /* 0x000fc6000001000c */
[----:B------:R-:W-:Y:S01]  /*8110*/  FADD.FTZ R19, R17, R19 ;  /* 0x0000001311137221 */ /* 0x000fe20000010000 */
[----:B------:R-:W-:Y:S01]  /*8120*/  FFMA.FTZ R13, R20, R17, R13 ;  /* 0x00000011140d7223 */ /* 0x000fe2000001000d */
[-C--:B------:R-:W-:Y:S01]  /*8130*/  FMUL.FTZ R17, R3, R34.reuse ;  /* 0x0000002203117220 */ /* 0x080fe20000410000 */
[----:B------:R-:W-:Y:S01]  /*8140*/  FFMA.FTZ R12, R15, R34, R12 ;  /* 0x000000220f0c7223 */ /* 0x000fe2000001000c */
[----:B------:R-:W2:Y:S04]  /*8150*/  LDL.LU R37, [R1+0x474] ;  /* 0x0004740001257983 */ /* 0x000ea80000300800 */
[----:B------:R-:W2:Y:S01]  /*8160*/  LDL.LU R34, [R1+0x458] ;  /* 0x0004580001227983 */ /* 0x000ea20000300800 */
[----:B------:R-:W-:-:S03]  /*8170*/  FADD.FTZ R20, R29, -UR28 ;  /* 0x8000001c1d147e21 */ /* 0x000fc60008010000 */
[----:B------:R-:W2:Y:S01]  /*8180*/  LDL.LU R29, [R1+0x464] ;  /* 0x00046400011d7983 */ /* 0x000ea20000300800 */
[----:B------:R-:W-:-:S03]  /*8190*/  FADD.FTZ R14, R33, -UR28 ;  /* 0x8000001c210e7e21 */ /* 0x000fc60008010000 */
[----:B------:R-:W2:Y:S01]  /*81a0*/  LDL.LU R33, [R1+0x2b0] ;  /* 0x0002b00001217983 */ /* 0x000ea20000300800 */
[----:B------:R-:W-:Y:S01]  /*81b0*/  FADD.FTZ R19, R19, R17 ;  /* 0x0000001113137221 */ /* 0x000fe20000010000 */
[----:B------:R-:W-:Y:S01]  /*81c0*/  FFMA.FTZ R13, R15, R17, R13 ;  /* 0x000000110f0d7223 */ /* 0x000fe2000001000d */
[----:B---3--:R-:W-:Y:S01]  /*81d0*/  FMUL.FTZ R17, R5, R0 ;  /* 0x0000000005117220 */ /* 0x008fe20000410000 */
[----:B------:R-:W-:Y:S01]  /*81e0*/  FMUL.FTZ R14, R14, UR16 ;  /* 0x000000100e0e7c20 */ /* 0x000fe20008410000 */
[----:B------:R-:W-:Y:S01]  /*81f0*/  FADD.FTZ R18, R18, R8 ;  /* 0x0000000812127221 */ /* 0x000fe20000010000 */
[----:B------:R-:W-:Y:S01]  /*8200*/  FMUL.FTZ R20, R20, UR16 ;  /* 0x0000001014147c20 */ /* 0x000fe20008410000 */
        /* <DEDUP_REMOVED lines=8> */
[----:B----4-:R-:W-:Y:S01]  /*8290*/  FMUL.FTZ R17, R5, R36 ;  /* 0x0000002405117220 */ /* 0x010fe20000410000 */
[----:B------:R-:W-:Y:S01]  /*82a0*/  FADD.FTZ R18, R18, R4 ;  /* 0x0000000412127221 */ /* 0x000fe20000010000 */
[----:B------:R-:W-:Y:S01]  /*82b0*/  FFMA.FTZ R12, R20, R10, R12 ;  /* 0x0000000a140c7223 */ /* 0x000fe2000001000c */
[----:B------:R0:W5:Y:S01]  /*82c0*/  LDL.LU R8, [R1+0x4cc] ;  /* 0x0004cc0001087983 */ /* 0x0001620000300800 */
[----:B------:R-:W-:Y:S01]  /*82d0*/  FADD.FTZ R19, R17, R19 ;  /* 0x0000001311137221 */ /* 0x000fe20000010000 */
[----:B------:R-:W-:-:S02]  /*82e0*/  FADD.FTZ R18, R18, R2 ;  /* 0x0000000212127221 */ /* 0x000fc40000010000 */
[----:B------:R0:W5:Y:S02]  /*82f0*/  LDL.LU R7, [R1+0x4c8] ;  /* 0x0004c80001077983 */ /* 0x0001640000300800 */
[----:B------:R-:W-:Y:S02]  /*8300*/  FADD.FTZ R18, R18, R0 ;  /* 0x0000000012127221 */ /* 0x000fe40000010000 */
[----:B------:R0:W5:Y:S02]  /*8310*/  LDL.LU R4, [R1+0x4c0] ;  /* 0x0004c00001047983 */ /* 0x0001640000300800 */
[----:B------:R-:W-:Y:S02]  /*8320*/  FADD.FTZ R18, R18, R36 ;  /* 0x0000002412127221 */ /* 0x000fe40000010000 */
[----:B------:R0:W5:Y:S04]  /*8330*/  LDL.LU R2, [R1+0x4bc] ;  /* 0x0004bc0001027983 */ /* 0x0001680000300800 */
[----:B------:R0:W5:Y:S01]  /*8340*/  LDL.LU R0, [R1+0x4b8] ;  /* 0x0004b80001007983 */ /* 0x0001620000300800 */
[----:B--2---:R-:W-:-:S03]  /*8350*/  FADD.FTZ R10, R35, -UR28 ;  /* 0x8000001c230a7e21 */ /* 0x004fc60008010000 */
[----:B------:R-:W2:Y:S01]  /*8360*/  LDL.LU R35, [R1+0x494] ;  /* 0x0004940001237983 */ /* 0x000ea20000300800 */
[----:B------:R-:W-:Y:S01]  /*8370*/  FMUL.FTZ R10, R10, UR16 ;  /* 0x000000100a0a7c20 */ /* 0x000fe20008410000 */
[----:B------:R-:W-:-:S04]  /*8380*/  FADD.FTZ R15, R34, -UR28 ;  /* 0x8000001c220f7e21 */ /* 0x000fc80008010000 */
[----:B------:R-:W-:Y:S01]  /*8390*/  FMUL.FTZ R15, R15, UR16 ;  /* 0x000000100f0f7c20 */ /* 0x000fe20008410000 */
[----:B------:R-:W-:Y:S02]  /*83a0*/  FADD.FTZ R14, R29, -UR28 ;  /* 0x8000001c1d0e7e21 */ /* 0x000fe40008010000 */
[----:B------:R-:W3:Y:S01]  /*83b0*/  LDL.LU R29, [R1+0x48c] ;  /* 0x00048c00011d7983 */ /* 0x000ee20000300800 */
[----:B------:R-:W-:Y:S01]  /*83c0*/  FFMA.FTZ R13, R15, R17, R13 ;  /* 0x000000110f0d7223 */ /* 0x000fe2000001000d */
[----:B------:R-:W-:Y:S01]  /*83d0*/  FMUL.FTZ R17, R3, R28 ;  /* 0x0000001c03117220 */ /* 0x000fe20000410000 */
[----:B------:R-:W-:Y:S01]  /*83e0*/  FMUL.FTZ R14, R14, UR16 ;  /* 0x000000100e0e7c20 */ /* 0x000fe20008410000 */
[----:B------:R-:W-:Y:S01]  /*83f0*/  FFMA.FTZ R11, R15, R36, R11 ;  /* 0x000000240f0b7223 */ /* 0x000fe2000001000b */
[----:B------:R-:W-:Y:S01]  /*8400*/  FADD.FTZ R15, R37, -UR28 ;  /* 0x8000001c250f7e21 */ /* 0x000fe20008010000 */
[----:B------:R-:W-:Y:S01]  /*8410*/  FADD.FTZ R19, R19, R17 ;  /* 0x0000001113137221 */ /* 0x000fe20000010000 */
[----:B------:R-:W-:Y:S01]  /*8420*/  FFMA.FTZ R13, R14, R17, R13 ;  /* 0x000000110e0d7223 */ /* 0x000fe2000001000d */
[----:B------:R-:W4:Y:S01]  /*8430*/  LDL.LU R37, [R1+0x308] ;  /* 0x0003080001257983 */ /* 0x000f220000300800 */
[----:B------:R-:W-:Y:S01]  /*8440*/  FMUL.FTZ R17, R5, R33 ;  /* 0x0000002105117220 */ /* 0x000fe20000410000 */
[----:B------:R-:W-:-:S02]  /*8450*/  FMUL.FTZ R15, R15, UR16 ;  /* 0x000000100f0f7c20 */ /* 0x000fc40008410000 */
[----:B------:R-:W4:Y:S01]  /*8460*/  LDL.LU R36, [R1+0x498] ;  /* 0x0004980001247983 */ /* 0x000f220000300800 */
[----:B------:R-:W-:Y:S01]  /*8470*/  FADD.FTZ R19, R17, R19 ;  /* 0x0000001311137221 */ /* 0x000fe20000010000 */
[C---:B------:R-:W-:Y:S01]  /*8480*/  FFMA.FTZ R13, R10.reuse, R17, R13 ;  /* 0x000000110a0d7223 */ /* 0x040fe2000001000d */
[----:B------:R-:W-:Y:S01]  /*8490*/  FMUL.FTZ R17, R3, R27 ;  /* 0x0000001b03117220 */ /* 0x000fe20000410000 */
[----:B------:R-:W-:-:S03]  /*84a0*/  FFMA.FTZ R11, R10, R33, R11 ;  /* 0x000000210a0b7223 */ /* 0x000fc6000001000b */
[----:B------:R-:W-:Y:S01]  /*84b0*/  FADD.FTZ R19, R19, R17 ;  /* 0x0000001113137221 */ /* 0x000fe20000010000 */
[----:B------:R-:W-:Y:S01]  /*84c0*/  FFMA.FTZ R13, R15, R17, R13 ;  /* 0x000000110f0d7223 */ /* 0x000fe2000001000d */
[----:B------:R-:W-:Y:S02]  /*84d0*/  FADD.FTZ R17, R18, R33 ;  /* 0x0000002112117221 */ /* 0x000fe40000010000 */
[----:B------:R-:W4:Y:S01]  /*84e0*/  LDL.LU R33, [R1+0x49c] ;  /* 0x00049c0001217983 */ /* 0x000f220000300800 */
[----:B------:R-:W-:Y:S01]  /*84f0*/  FFMA.FTZ R12, R14, R28, R12 ;  /* 0x0000001c0e0c7223 */ /* 0x000fe2000001000c */
[----:B------:R-:W-:Y:S01]  /*8500*/  FADD.FTZ R14, R26, -UR28 ;  /* 0x8000001c1a0e7e21 */ /* 0x000fe20008010000 */
[----:B------:R-:W-:Y:S01]  /*8510*/  FMUL.FTZ R20, R5, R22 ;  /* 0x0000001605147220 */ /* 0x000fe20000410000 */
[----:B------:R-:W-:Y:S02]  /*8520*/  FADD.FTZ R18, R21, -UR28 ;  /* 0x8000001c15127e21 */ /* 0x000fe40008010000 */
[----:B------:R-:W-:Y:S01]  /*8530*/  FMUL.FTZ R14, R14, UR16 ;  /* 0x000000100e0e7c20 */ /* 0x000fe20008410000 */
[----:B------:R-:W-:Y:S01]  /*8540*/  FADD.FTZ R19, R20, R19 ;  /* 0x0000001314137221 */ /* 0x000fe20000010000 */
[----:B------:R-:W-:Y:S01]  /*8550*/  FMUL.FTZ R10, R3, R24 ;  /* 0x00000018030a7220 */ /* 0x000fe20000410000 */
        /* <DEDUP_REMOVED lines=8> */
[----:B------:R-:W-:Y:S01]  /*85e0*/  FFMA.FTZ R11, R14, R22, R11 ;  /* 0x000000160e0b7223 */ /* 0x000fe2000001000b */
[----:B------:R-:W-:Y:S01]  /*85f0*/  FADD.FTZ R16, R16, R28 ;  /* 0x0000001c10107221 */ /* 0x000fe20000010000 */
[----:B------:R-:W-:Y:S01]  /*8600*/  FADD.FTZ R19, R18, R19 ;  /* 0x0000001312137221 */ /* 0x000fe20000010000 */
[----:B------:R-:W-:-:S02]  /*8610*/  FFMA.FTZ R23, R10, R18, R23 ;  /* 0x000000120a177223 */ /* 0x000fc40000010017 */
[----:B------:R-:W-:Y:S01]  /*8620*/  FADD.FTZ R21, R16, R27 ;  /* 0x0000001b10157221 */ /* 0x000fe20000010000 */
[----:B------:R-:W-:Y:S01]  /*8630*/  FADD.FTZ R16, R17, R22 ;  /* 0x0000001611107221 */ /* 0x000fe20000010000 */
[----:B------:R-:W-:Y:S01]  /*8640*/  FFMA.FTZ R13, R13, R24, R12 ;  /* 0x000000180d0d7223 */ /* 0x000fe2000001000c */
[----:B------:R-:W-:Y:S02]  /*8650*/  FMUL.FTZ R12, R5, R30 ;  /* 0x0000001e050c7220 */ /* 0x000fe40000410000 */
[----:B------:R-:W-:Y:S01]  /*8660*/  FADD.FTZ R17, R16, R25 ;  /* 0x0000001910117221 */ /* 0x000fe20000010000 */
[----:B------:R-:W-:Y:S01]  /*8670*/  FFMA.FTZ R10, R10, R25, R11 ;  /* 0x000000190a0a7223 */ /* 0x000fe2000001000b */
[----:B------:R-:W-:Y:S02]  /*8680*/  FADD.FTZ R21, R21, R24 ;  /* 0x0000001815157221 */ /* 0x000fe40000010000 */
[----:B------:R-:W-:Y:S01]  /*8690*/  FADD.FTZ R17, R17, R30 ;  /* 0x0000001e11117221 */ /* 0x000fe20000010000 */
[----:B--2---:R-:W-:-:S04]  /*86a0*/  FADD.FTZ R15, R35, -UR28 ;  /* 0x8000001c230f7e21 */ /* 0x004fc80008010000 */
[----:B------:R-:W-:Y:S01]  /*86b0*/  FMUL.FTZ R15, R15, UR16 ;  /* 0x000000100f0f7c20 */ /* 0x000fe20008410000 */
[----:B---3--:R-:W-:-:S04]  /*86c0*/  FADD.FTZ R14, R29, -UR28 ;  /* 0x8000001c1d0e7e21 */ /* 0x008fc80008010000 */
[----:B------:R-:W-:Y:S01]  /*86d0*/  FMUL.FTZ R14, R14, UR16 ;  /* 0x000000100e0e7c20 */ /* 0x000fe20008410000 */
[----:B----4-:R-:W-:-:S04]  /*86e0*/  FMUL.FTZ R18, R3, R37 ;  /* 0x0000002503127220 */ /* 0x010fc80000410000 */
[----:B------:R-:W-:Y:S01]  /*86f0*/  FADD.FTZ R19, R19, R18 ;  /* 0x0000001213137221 */ /* 0x000fe20000010000 */
[----:B------:R-:W-:Y:S01]  /*8700*/  FFMA.FTZ R18, R14, R18, R23 ;  /* 0x000000120e127223 */ /* 0x000fe20000010017 */
[----:B------:R-:W-:Y:S01]  /*8710*/  FADD.FTZ R16, R36, -UR28 ;  /* 0x8000001c24107e21 */ /* 0x000fe20008010000 */
[----:B------:R-:W-:Y:S01]  /*8720*/  FFMA.FTZ R13, R14, R37, R13 ;  /* 0x000000250e0d7223 */ /* 0x000fe2000001000d */
[----:B------:R-:W-:Y:S01]  /*8730*/  FADD.FTZ R19, R12, R19 ;  /* 0x000000130c137221 */ /* 0x000fe20000010000 */
[----:B------:R-:W-:Y:S01]  /*8740*/  FFMA.FTZ R11, R15, R12, R18 ;  /* 0x0000000c0f0b7223 */ /* 0x000fe20000010012 */
[-C--:B------:R-:W-:Y:S01]  /*8750*/  FMUL.FTZ R18, R3, R31.reuse ;  /* 0x0000001f03127220 */ /* 0x080fe20000410000 */
[----:B------:R-:W-:Y:S01]  /*8760*/  FMUL.FTZ R12, R16, UR16 ;  /* 0x00000010100c7c20 */ /* 0x000fe20008410000 */
[----:B------:R-:W-:Y:S01]  /*8770*/  FADD.FTZ R16, R21, R37 ;  /* 0x0000002515107221 */ /* 0x000fe20000010000 */
[----:B------:R-:W-:Y:S01]  /*8780*/  FADD.FTZ R14, R33, -UR28 ;  /* 0x8000001c210e7e21 */ /* 0x000fe20008010000 */
        /* <DEDUP_REMOVED lines=8> */
[----:B------:R-:W-:Y:S01]  /*8810*/  FADD.FTZ R14, R16, R31 ;  /* 0x0000001f100e7221 */ /* 0x000fe20000010000 */
[----:B------:R-:W-:Y:S01]  /*8820*/  FADD.FTZ R15, R17, R32 ;  /* 0x00000020110f7221 */ /* 0x000fe20000010000 */
[----:B------:R-:W-:Y:S01]  /*8830*/  FFMA.FTZ R13, R18, R32, R11 ;  /* 0x00000020120d7223 */ /* 0x000fe2000001000b */
[----:B0-----:R-:W-:Y:S06]  /*8840*/  BRA `(.L_x_1623) ;  /* 0x0000005400687947 */ /* 0x001fec0003800000 */
.L_x_1622:
[----:B------:R-:W2:Y:S04]  /*8850*/  LDL.LU R11, [R1+0x2f0] ;  /* 0x0002f000010b7983 */ /* 0x000ea80000300800 */
[----:B------:R-:W3:Y:S04]  /*8860*/  LDL.LU R21, [R1+0x26c] ;  /* 0x00026c0001157983 */ /* 0x000ee80000300800 */
[----:B------:R-:W4:Y:S04]  /*8870*/  LDL.LU R17, [R1+0x304] ;  /* 0x0003040001117983 */ /* 0x000f280000300800 */
[----:B------:R-:W4:Y:S04]  /*8880*/  LDL.LU R16, [R1+0x328] ;  /* 0x0003280001107983 */ /* 0x000f280000300800 */
[----:B------:R-:W4:Y:S04]  /*8890*/  LDL.LU R18, [R1+0x274] ;  /* 0x0002740001127983 */ /* 0x000f280000300800 */
[----:B------:R-:W4:Y:S04]  /*88a0*/  LDL.LU R23, [R1+0x354] ;  /* 0x0003540001177983 */ /* 0x000f280000300800 */
[----:B-----5:R-:W-:Y:S04]  /*88b0*/  STL [R1+0x4b8], R4 ;  /* 0x0004b80401007387 */ /* 0x020fe80000100800 */
[----:B------:R-:W4:Y:S04]  /*88c0*/  LDL.LU R19, [R1+0x2a0] ;  /* 0x0002a00001137983 */ /* 0x000f280000300800 */
[----:B------:R-:W-:Y:S04]  /*88d0*/  STL [R1+0x4bc], R6 ;  /* 0x0004bc0601007387 */ /* 0x000fe80000100800 */
[----:B------:R0:W-:Y:S04]  /*88e0*/  STL [R1+0x4c4], R8 ;  /* 0x0004c40801007387 */ /* 0x0001e80000100800 */
[----:B------:R1:W-:Y:S04]  /*88f0*/  STL [R1+0x4c8], R9 ;  /* 0x0004c80901007387 */ /* 0x0003e80000100800 */
[----:B------:R-:W4:Y:S04]  /*8900*/  LDL.LU R20, [R1+0x2c0] ;  /* 0x0002c00001147983 */ /* 0x000f280000300800 */
[----:B0-----:R-:W4:Y:S04]  /*8910*/  LDL.LU R8, [R1+0x278] ;  /* 0x0002780001087983 */ /* 0x001f280000300800 */
[----:B-1----:R-:W4:Y:S04]  /*8920*/  LDL.LU R9, [R1+0x264] ;  /* 0x0002640001097983 */ /* 0x002f280000300800 */
[----:B------:R0:W-:Y:S04]  /*8930*/  STL [R1+0x4c0], R7 ;  /* 0x0004c00701007387 */ /* 0x0001e80000100800 */
[----:B0-----:R-:W4:Y:S01]  /*8940*/  LDL.LU R7, [R1+0x470] ;  /* 0x0004700001077983 */ /* 0x001f220000300800 */
[----:B--2---:R-:W-:-:S04]  /*8950*/  FADD.FTZ R11, R11, -UR28 ;  /* 0x8000001c0b0b7e21 */ /* 0x004fc80008010000 */
[----:B------:R-:W-:-:S04]  /*8960*/  FMUL.FTZ R11, R11, UR16 ;  /* 0x000000100b0b7c20 */ /* 0x000fc80008410000 */
[----:B------:R-:W-:-:S04]  /*8970*/  FFMA.FTZ R12, R3, R11, R0 ;  /* 0x0000000b030c7223 */ /* 0x000fc80000010000 */
[----:B------:R-:W-:-:S06]  /*8980*/  FMUL.FTZ R13, R12, -1.4426950216293334961 ;  /* 0xbfb8aa3b0c0d7820 */ /* 0x000fcc0000410000 */
[----:B------:R-:W0:Y:S02]  /*8990*/  MUFU.EX2 R13, R13 ;  /* 0x0000000d000d7308 */ /* 0x000e240000000800 */
[----:B0-----:R-:W-:-:S06]  /*89a0*/  FADD.FTZ R13, R13, 1 ;  /* 0x3f8000000d0d7421 */ /* 0x001fcc0000010000 */
[----:B------:R-:W3:Y:S02]  /*89b0*/  MUFU.RCP R13, R13 ;  /* 0x0000000d000d7308 */ /* 0x000ee40000001000 */
[----:B---3--:R-:W-:Y:S02]  /*89c0*/  FMUL.FTZ R14, R13, R21 ;  /* 0x000000150d0e7220 */ /* 0x008fe40000410000 */
[----:B------:R-:W2:Y:S01]  /*89d0*/  LDL.LU R21, [R1+0x27c] ;  /* 0x00027c0001157983 */ /* 0x000ea20000300800 */
[----:B----4-:R-:W-:Y:S01]  /*89e0*/  FADD.FTZ R15, R17, -UR28 ;  /* 0x8000001c110f7e21 */ /* 0x010fe20008010000 */
        /* <DEDUP_REMOVED lines=27> */
[----:B------:R-:W-:Y:S01]  /*8ba0*/  FADD.FTZ R12, RZ, R12 ;  /* 0x0000000cff0c7221 */ /* 0x000fe20000010000 */
[----:B------:R1:W-:Y:S01]  /*8bb0*/  STL [R1+0x490], R4 ;  /* 0x0004900401007387 */ /* 0x0003e20000100800 */
[C---:B0-----:R-:W-:Y:S01]  /*8bc0*/  FMUL.FTZ R18, R17.reuse, R18 ;  /* 0x0000001211127220 */ /* 0x041fe20000410000 */
[----:B------:R-:W-:-:S04]  /*8bd0*/  FADD.FTZ R17, -R17, 1 ;  /* 0x3f80000011117421 */ /* 0x000fc80000010100 */
[----:B------:R-:W-:-:S04]  /*8be0*/  FFMA.FTZ R17, R16, R17, 1 ;  /* 0x3f80000010117423 */ /* 0x000fc80000010011 */
[----:B------:R-:W-:Y:S01]  /*8bf0*/  FMUL.FTZ R17, R18, R17 ;  /* 0x0000001112117220 */ /* 0x000fe20000410000 */
[----:B------:R-:W-:Y:S02]  /*8c00*/  FADD.FTZ R16, R23, -UR28 ;  /* 0x8000001c17107e21 */ /* 0x000fe40008010000 */
[----:B------:R-:W3:Y:S01]  /*8c10*/  LDL.LU R23, [R1+0x394] ;  /* 0x0003940001177983 */ /* 0x000ee20000300800 */
[----:B-1----:R-:W-:Y:S01]  /*8c20*/  FADD.FTZ R4, R12, R17 ;  /* 0x000000110c047221 */ /* 0x002fe20000010000 */
[----:B------:R-:W-:-:S04]  /*8c30*/  FFMA.FTZ R6, R15, R17, R11 ;  /* 0x000000110f067223 */ /* 0x000fc8000001000b */
[----:B------:R0:W-:Y:S02]  /*8c40*/  STL [R1+0x4ac], R4 ;  /* 0x0004ac0401007387 */ /* 0x0001e40000100800 */
[----:B0-----:R-:W-:-:S04]  /*8c50*/  FMUL.FTZ R4, R16, UR16 ;  /* 0x0000001010047c20 */ /* 0x001fc80008410000 */
[----:B------:R-:W-:-:S04]  /*8c60*/  FFMA.FTZ R11, R5, R4, R2 ;  /* 0x00000004050b7223 */ /* 0x000fc80000010002 */
[----:B------:R-:W-:-:S06]  /*8c70*/  FMUL.FTZ R12, R11, -1.4426950216293334961 ;  /* 0xbfb8aa3b0b0c7820 */ /* 0x000fcc0000410000 */
[----:B------:R-:W0:Y:S02]  /*8c80*/  MUFU.EX2 R12, R12 ;  /* 0x0000000c000c7308 */ /* 0x000e240000000800 */
[----:B0-----:R-:W-:-:S06]  /*8c90*/  FADD.FTZ R12, R12, 1 ;  /* 0x3f8000000c0c7421 */ /* 0x001fcc0000010000 */
[----:B------:R-:W2:Y:S01]  /*8ca0*/  MUFU.RCP R12, R12 ;  /* 0x0000000c000c7308 */ /* 0x000ea20000001000 */
[----:B------:R-:W-:Y:S01]  /*8cb0*/  FMUL.FTZ R17, R3, R17 ;  /* 0x0000001103117220 */ /* 0x000fe20000410000 */
[----:B------:R0:W-:Y:S03]  /*8cc0*/  STL [R1+0x4a8], R6 ;  /* 0x0004a80601007387 */ /* 0x0001e60000100800 */
[----:B0-----:R-:W-:Y:S01]  /*8cd0*/  FFMA.FTZ R6, R15, R17, R13 ;  /* 0x000000110f067223 */ /* 0x001fe2000001000d */
[C---:B--2---:R-:W-:Y:S02]  /*8ce0*/  FMUL.FTZ R13, R12.reuse, R21 ;  /* 0x000000150c0d7220 */ /* 0x044fe40000410000 */
[----:B------:R-:W2:Y:S01]  /*8cf0*/  LDL.LU R21, [R1+0x3b8] ;  /* 0x0003b80001157983 */ /* 0x000ea20000300800 */
[----:B------:R-:W-:-:S04]  /*8d00*/  FADD.FTZ R12, -R12, 1 ;  /* 0x3f8000000c0c7421 */ /* 0x000fc80000010100 */
[----:B------:R-:W-:Y:S01]  /*8d10*/  FFMA.FTZ R12, R11, R12, 1 ;  /* 0x3f8000000b0c7423 */ /* 0x000fe2000001000c */
[----:B------:R-:W-:Y:S01]  /*8d20*/  FADD.FTZ R11, R37, -UR28 ;  /* 0x8000001c250b7e21 */ /* 0x000fe20008010000 */
[----:B------:R0:W-:Y:S02]  /*8d30*/  STL [R1+0x47c], R4 ;  /* 0x00047c0401007387 */ /* 0x0001e40000100800 */
[----:B------:R-:W-:Y:S01]  /*8d40*/  FMUL.FTZ R37, R13, R12 ;  /* 0x0000000c0d257220 */ /* 0x000fe20000410000 */
[----:B0-----:R-:W-:-:S04]  /*8d50*/  FMUL.FTZ R4, R11, UR16 ;  /* 0x000000100b047c20 */ /* 0x001fc80008410000 */
[----:B------:R-:W-:-:S04]  /*8d60*/  FFMA.FTZ R11, R3, R4, R0 ;  /* 0x00000004030b7223 */ /* 0x000fc80000010000 */
[----:B------:R-:W-:-:S06]  /*8d70*/  FMUL.FTZ R12, R11, -1.4426950216293334961 ;  /* 0xbfb8aa3b0b0c7820 */ /* 0x000fcc0000410000 */
[----:B------:R-:W0:Y:S02]  /*8d80*/  MUFU.EX2 R12, R12 ;  /* 0x0000000c000c7308 */ /* 0x000e240000000800 */
[----:B0-----:R-:W-:-:S06]  /*8d90*/  FADD.FTZ R12, R12, 1 ;  /* 0x3f8000000c0c7421 */ /* 0x001fcc0000010000 */
[----:B------:R-:W0:Y:S02]  /*8da0*/  MUFU.RCP R12, R12 ;  /* 0x0000000c000c7308 */ /* 0x000e240000001000 */
[----:B0-----:R-:W-:Y:S02]  /*8db0*/  FMUL.FTZ R13, R12, R19 ;  /* 0x000000130c0d7220 */ /* 0x001fe40000410000 */
[----:B------:R-:W4:Y:S04]  /*8dc0*/  LDL.LU R19, [R1+0x3bc] ;  /* 0x0003bc0001137983 */ /* 0x000f280000300800 */
[----:B------:R0:W-:Y:S04]  /*8dd0*/  STL [R1+0x4a4], R6 ;  /* 0x0004a40601007387 */ /* 0x0001e80000100800 */
[----:B------:R1:W-:Y:S01]  /*8de0*/  STL [R1+0x478], R4 ;  /* 0x0004780401007387 */ /* 0x0003e20000100800 */
[----:B0-----:R-:W-:Y:S01]  /*8df0*/  FADD.FTZ R6, R14, R17 ;  /* 0x000000110e067221 */ /* 0x001fe20000010000 */
[----:B------:R-:W-:-:S04]  /*8e00*/  FADD.FTZ R14, R36, -UR28 ;  /* 0x8000001c240e7e21 */ /* 0x000fc80008010000 */
[----:B-1----:R-:W-:Y:S01]  /*8e10*/  FMUL.FTZ R4, R14, UR16 ;  /* 0x000000100e047c20 */ /* 0x002fe20008410000 */
[----:B------:R-:W-:-:S04]  /*8e20*/  FADD.FTZ R12, -R12, 1 ;  /* 0x3f8000000c0c7421 */ /* 0x000fc80000010100 */
[----:B------:R-:W-:Y:S01]  /*8e30*/  FFMA.FTZ R12, R11, R12, 1 ;  /* 0x3f8000000b0c7423 */ /* 0x000fe2000001000c */
[----:B------:R-:W-:-:S03]  /*8e40*/  FFMA.FTZ R11, R5, R4, R2 ;  /* 0x00000004050b7223 */ /* 0x000fc60000010002 */
[----:B------:R-:W-:Y:S01]  /*8e50*/  FMUL.FTZ R36, R13, R12 ;  /* 0x0000000c0d247220 */ /* 0x000fe20000410000 */
[----:B------:R-:W-:-:S06]  /*8e60*/  FMUL.FTZ R12, R11, -1.4426950216293334961 ;  /* 0xbfb8aa3b0b0c7820 */ /* 0x000fcc0000410000 */
[----:B------:R-:W0:Y:S01]  /*8e70*/  MUFU.EX2 R12, R12 ;  /* 0x0000000c000c7308 */ /* 0x000e220000000800 */
[----:B---3--:R-:W-:Y:S02]  /*8e80*/  FADD.FTZ R14, R23, -UR28 ;  /* 0x8000001c170e7e21 */ /* 0x008fe40008010000 */
[----:B------:R-:W3:Y:S01]  /*8e90*/  LDL.LU R23, [R1+0x3d8] ;  /* 0x0003d80001177983 */ /* 0x000ee20000300800 */
[----:B0-----:R-:W-:-:S06]  /*8ea0*/  FADD.FTZ R12, R12, 1 ;  /* 0x3f8000000c0c7421 */ /* 0x001fcc0000010000 */
[----:B------:R-:W0:Y:S01]  /*8eb0*/  MUFU.RCP R12, R12 ;  /* 0x0000000c000c7308 */ /* 0x000e220000001000 */
[----:B------:R1:W-:Y:S02]  /*8ec0*/  STL [R1+0x46c], R4 ;  /* 0x00046c0401007387 */ /* 0x0003e40000100800 */
[----:B-1----:R-:W-:Y:S01]  /*8ed0*/  FMUL.FTZ R4, R14, UR16 ;  /* 0x000000100e047c20 */ /* 0x002fe20008410000 */
[C---:B0-----:R-:W-:Y:S01]  /*8ee0*/  FMUL.FTZ R13, R12.reuse, R8 ;  /* 0x000000080c0d7220 */ /* 0x041fe20000410000 */
[----:B------:R-:W-:Y:S01]  /*8ef0*/  FADD.FTZ R12, -R12, 1 ;  /* 0x3f8000000c0c7421 */ /* 0x000fe20000010100 */
[----:B------:R-:W3:Y:S03]  /*8f00*/  LDL.LU R8, [R1+0x2a4] ;  /* 0x0002a40001087983 */ /* 0x000ee60000300800 */
[----:B------:R-:W-:Y:S01]  /*8f10*/  FFMA.FTZ R12, R11, R12, 1 ;  /* 0x3f8000000b0c7423 */ /* 0x000fe2000001000c */
[----:B------:R-:W-:Y:S01]  /*8f20*/  FFMA.FTZ R11, R3, R4, R0 ;  /* 0x00000004030b7223 */ /* 0x000fe20000010000 */
[----:B------:R0:W-:Y:S02]  /*8f30*/  STL [R1+0x4a0], R6 ;  /* 0x0004a00601007387 */ /* 0x0001e40000100800 */
[----:B0-----:R-:W-:Y:S01]  /*8f40*/  FMUL.FTZ R6, R13, R12 ;  /* 0x0000000c0d067220 */ /* 0x001fe20000410000 */
[----:B------:R-:W-:-:S06]  /*8f50*/  FMUL.FTZ R12, R11, -1.4426950216293334961 ;  /* 0xbfb8aa3b0b0c7820 */ /* 0x000fcc0000410000 */
[----:B------:R-:W0:Y:S02]  /*8f60*/  MUFU.EX2 R12, R12 ;  /* 0x0000000c000c7308 */ /* 0x000e240000000800 */
[----:B0-----:R-:W-:-:S06]  /*8f70*/  FADD.FTZ R12, R12, 1 ;  /* 0x3f8000000c0c7421 */ /* 0x001fcc0000010000 */
[----:B------:R-:W0:Y:S02]  /*8f80*/  MUFU.RCP R12, R12 ;  /* 0x0000000c000c7308 */ /* 0x000e240000001000 */
[----:B0-----:R-:W-:Y:S02]  /*8f90*/  FMUL.FTZ R13, R12, R9 ;  /* 0x000000090c0d7220 */ /* 0x001fe40000410000 */
[----:B------:R-:W3:Y:S01]  /*8fa0*/  LDL.LU R9, [R1+0x2d8] ;  /* 0x0002d80001097983 */ /* 0x000ee20000300800 */
[----:B--2---:R-:W-:-:S03]  /*8fb0*/  FADD.FTZ R14, R21, -UR28 ;  /* 0x8000001c150e7e21 */ /* 0x004fc60008010000 */
[----:B------:R-:W2:Y:S01]  /*8fc0*/  LDL.LU R21, [R1+0x3dc] ;  /* 0x0003dc0001157983 */ /* 0x000ea20000300800 */
[----:B------:R-:W-:-:S03]  /*8fd0*/  FADD.FTZ R12, -R12, 1 ;  /* 0x3f8000000c0c7421 */ /* 0x000fc60000010100 */
[----:B------:R0:W-:Y:S01]  /*8fe0*/  STL [R1+0x468], R4 ;  /* 0x0004680401007387 */ /* 0x0001e20000100800 */
[----:B------:R-:W-:-:S03]  /*8ff0*/  FFMA.FTZ R12, R11, R12, 1 ;  /* 0x3f8000000b0c7423 */ /* 0x000fc6000001000c */
[----:B------:R1:W-:Y:S01]  /*9000*/  STL [R1+0x304], R6 ;  /* 0x0003040601007387 */ /* 0x0003e20000100800 */
[----:B0-----:R-:W-:-:S04]  /*9010*/  FMUL.FTZ R4, R14, UR16 ;  /* 0x000000100e047c20 */ /* 0x001fc80008410000 */
[----:B------:R-:W-:Y:S01]  /*9020*/  FFMA.FTZ R11, R5, R4, R2 ;  /* 0x00000004050b7223 */ /* 0x000fe20000010002 */
[----:B-1----:R-:W-:-:S03]  /*9030*/  FMUL.FTZ R6, R13, R12 ;  /* 0x0000000c0d067220 */ /* 0x002fc60000410000 */
[----:B------:R-:W-:-:S06]  /*9040*/  FMUL.FTZ R12, R11, -1.4426950216293334961 ;  /* 0xbfb8aa3b0b0c7820 */ /* 0x000fcc0000410000 */
[----:B------:R-:W0:Y:S02]  /*9050*/  MUFU.EX2 R12, R12 ;  /* 0x0000000c000c7308 */ /* 0x000e240000000800 */
[----:B0-----:R-:W-:-:S06]  /*9060*/  FADD.FTZ R12, R12, 1 ;  /* 0x3f8000000c0c7421 */ /* 0x001fcc0000010000 */
[----:B------:R-:W0:Y:S02]  /*9070*/  MUFU.RCP R12, R12 ;  /* 0x0000000c000c7308 */ /* 0x000e240000001000 */
[----:B0-----:R-:W-:Y:S02]  /*9080*/  FMUL.FTZ R13, R12, R20 ;  /* 0x000000140c0d7220 */ /* 0x001fe40000410000 */
[----:B------:R-:W2:Y:S01]  /*9090*/  LDL.LU R20, [R1+0x2c4] ;  /* 0x0002c40001147983 */ /* 0x000ea20000300800 */
[----:B----4-:R-:W-:-:S03]  /*90a0*/  FADD.FTZ R14, R19, -UR28 ;  /* 0x8000001c130e7e21 */ /* 0x010fc60008010000 */
[----:B------:R-:W4:Y:S04]  /*90b0*/  LDL.LU R19, [R1+0x400] ;  /* 0x0004000001137983 */ /* 0x000f280000300800 */
[----:B------:R0:W-:Y:S01]  /*90c0*/  STL [R1+0x45c], R4 ;  /* 0x00045c0401007387 */ /* 0x0001e20000100800 */
[----:B------:R-:W-:Y:S01]  /*90d0*/  FADD.FTZ R12, -R12, 1 ;  /* 0x3f8000000c0c7421 */ /* 0x000fe20000010100 */
[----:B0-----:R-:W-:-:S03]  /*90e0*/  FMUL.FTZ R4, R14, UR16 ;  /* 0x000000100e047c20 */ /* 0x001fc60008410000 */
[----:B------:R-:W-:Y:S01]  /*90f0*/  FFMA.FTZ R12, R11, R12, 1 ;  /* 0x3f8000000b0c7423 */ /* 0x000fe2000001000c */
[----:B------:R0:W-:Y:S01]  /*9100*/  STL [R1+0x2f0], R6 ;  /* 0x0002f00601007387 */ /* 0x0001e20000100800 */
[----:B------:R-:W-:Y:S02]  /*9110*/  FFMA.FTZ R11, R3, R4, R0 ;  /* 0x00000004030b7223 */ /* 0x000fe40000010000 */
[----:B0-----:R-:W-:Y:S02]  /*9120*/  FMUL.FTZ R6, R13, R12 ;  /* 0x0000000c0d067220 */ /* 0x001fe40000410000 */
        /* <DEDUP_REMOVED lines=506> */
[----:B------:R-:W-:Y:S01]  /*b0d0*/  FFMA.FTZ R13, R3, R4, R0 ;  /* 0x00000004030d7223 */ /* 0x000fe20000010000 */
[----:B--2---:R-:W-:Y:S01]  /*b0e0*/  FADD.FTZ R16, R21, -UR28 ;  /* 0x8000001c15107e21 */ /* 0x004fe20008010000 */
[----:B------:R1:W-:Y:S04]  /*b0f0*/  STL [R1+0x21c], R6 ;  /* 0x00021c0601007387 */ /* 0x0003e80000100800 */
[----:B------:R-:W2:Y:S01]  /*b100*/  LDL.LU R21, [R1+0x438] ;  /* 0x0004380001157983 */ /* 0x000ea20000300800 */
[----:B------:R-:W-:Y:S01]  /*b110*/  FMUL.FTZ R12, R14, R12 ;  /* 0x0000000c0e0c7220 */ /* 0x000fe20000410000 */
[----:B------:R-:W-:-:S02]  /*b120*/  FMUL.FTZ R14, R13, -1.4426950216293334961 ;  /* 0xbfb8aa3b0d0e7820 */ /* 0x000fc40000410000 */
[----:B------:R-:W2:Y:S04]  /*b130*/  LDL.LU R8, [R1+0x31c] ;  /* 0x00031c0001087983 */ /* 0x000ea80000300800 */
[----:B------:R-:W0:Y:S02]  /*b140*/  MUFU.EX2 R14, R14 ;  /* 0x0000000e000e7308 */ /* 0x000e240000000800 */
[----:B0-----:R-:W-:-:S06]  /*b150*/  FADD.FTZ R14, R14, 1 ;  /* 0x3f8000000e0e7421 */ /* 0x001fcc0000010000 */
[----:B------:R-:W0:Y:S02]  /*b160*/  MUFU.RCP R14, R14 ;  /* 0x0000000e000e7308 */ /* 0x000e240000001000 */
[C---:B0-----:R-:W-:Y:S02]  /*b170*/  FMUL.FTZ R15, R14.reuse, R9 ;  /* 0x000000090e0f7220 */ /* 0x041fe40000410000 */
[----:B------:R-:W2:Y:S01]  /*b180*/  LDL.LU R9, [R1+0x330] ;  /* 0x0003300001097983 */ /* 0x000ea20000300800 */
[----:B------:R-:W-:Y:S01]  /*b190*/  FADD.FTZ R14, -R14, 1 ;  /* 0x3f8000000e0e7421 */ /* 0x000fe20000010100 */
[----:B------:R-:W-:-:S03]  /*b1a0*/  FMUL.FTZ R4, R16, UR16 ;  /* 0x0000001010047c20 */ /* 0x000fc60008410000 */
[----:B------:R-:W-:Y:S01]  /*b1b0*/  FFMA.FTZ R14, R13, R14, 1 ;  /* 0x3f8000000d0e7423 */ /* 0x000fe2000001000e */
[----:B------:R-:W-:-:S03]  /*b1c0*/  FFMA.FTZ R13, R5, R4, R2 ;  /* 0x00000004050d7223 */ /* 0x000fc60000010002 */
[----:B-1----:R-:W-:Y:S01]  /*b1d0*/  FMUL.FTZ R6, R15, R14 ;  /* 0x0000000e0f067220 */ /* 0x002fe20000410000 */
[----:B------:R-:W-:-:S06]  /*b1e0*/  FMUL.FTZ R14, R13, -1.4426950216293334961 ;  /* 0xbfb8aa3b0d0e7820 */ /* 0x000fcc0000410000 */
[----:B------:R-:W0:Y:S02]  /*b1f0*/  MUFU.EX2 R14, R14 ;  /* 0x0000000e000e7308 */ /* 0x000e240000000800 */
[----:B0-----:R-:W-:-:S06]  /*b200*/  FADD.FTZ R14, R14, 1 ;  /* 0x3f8000000e0e7421 */ /* 0x001fcc0000010000 */
[----:B------:R-:W0:Y:S01]  /*b210*/  MUFU.RCP R14, R14 ;  /* 0x0000000e000e7308 */ /* 0x000e220000001000 */
[----:B----4-:R-:W-:Y:S02]  /*b220*/  FADD.FTZ R16, R19, -UR28 ;  /* 0x8000001c13107e21 */ /* 0x010fe40008010000 */
[----:B------:R-:W4:Y:S01]  /*b230*/  LDL.LU R19, [R1+0x444] ;  /* 0x0004440001137983 */ /* 0x000f220000300800 */
[----:B0-----:R-:W-:-:S03]  /*b240*/  FMUL.FTZ R15, R14, R20 ;  /* 0x000000140e0f7220 */ /* 0x001fc60000410000 */
[----:B------:R-:W4:Y:S01]  /*b250*/  LDL.LU R20, [R1+0x318] ;  /* 0x0003180001147983 */ /* 0x000f220000300800 */
[----:B------:R-:W-:-:S04]  /*b260*/  FADD.FTZ R14, -R14, 1 ;  /* 0x3f8000000e0e7421 */ /* 0x000fc80000010100 */
[----:B------:R-:W-:Y:S01]  /*b270*/  FFMA.FTZ R14, R13, R14, 1 ;  /* 0x3f8000000d0e7423 */ /* 0x000fe2000001000e */
[----:B------:R0:W-:Y:S03]  /*b280*/  STL [R1+0x218], R6 ;  /* 0x0002180601007387 */ /* 0x0001e60000100800 */
[----:B0-----:R-:W-:Y:S01]  /*b290*/  FMUL.FTZ R6, R15, R14 ;  /* 0x0000000e0f067220 */ /* 0x001fe20000410000 */
[----:B------:R0:W-:Y:S01]  /*b2a0*/  STL [R1+0x310], R4 ;  /* 0x0003100401007387 */ /* 0x0001e20000100800 */
[----:B---3--:R-:W-:-:S03]  /*b2b0*/  FADD.FTZ R15, R23, -UR28 ;  /* 0x8000001c170f7e21 */ /* 0x008fc60008010000 */
[----:B------:R-:W3:Y:S01]  /*b2c0*/  LDL.LU R23, [R1+0x450] ;  /* 0x0004500001177983 */ /* 0x000ee20000300800 */
[----:B0-----:R-:W-:-:S04]  /*b2d0*/  FMUL.FTZ R4, R16, UR16 ;  /* 0x0000001010047c20 */ /* 0x001fc80008410000 */
[----:B------:R-:W-:-:S04]  /*b2e0*/  FFMA.FTZ R13, R3, R4, R0 ;  /* 0x00000004030d7223 */ /* 0x000fc80000010000 */
[----:B------:R-:W-:-:S06]  /*b2f0*/  FMUL.FTZ R14, R13, -1.4426950216293334961 ;  /* 0xbfb8aa3b0d0e7820 */ /* 0x000fcc0000410000 */
[----:B------:R-:W0:Y:S02]  /*b300*/  MUFU.EX2 R14, R14 ;  /* 0x0000000e000e7308 */ /* 0x000e240000000800 */
[----:B0-----:R-:W-:-:S06]  /*b310*/  FADD.FTZ R14, R14, 1 ;  /* 0x3f8000000e0e7421 */ /* 0x001fcc0000010000 */
[----:B------:R-:W0:Y:S01]  /*b320*/  MUFU.RCP R14, R14 ;  /* 0x0000000e000e7308 */ /* 0x000e220000001000 */
[----:B------:R1:W-:Y:S04]  /*b330*/  STL [R1+0x30c], R4 ;  /* 0x00030c0401007387 */ /* 0x0003e80000100800 */
[----:B------:R0:W-:Y:S01]  /*b340*/  STL [R1+0x220], R6 ;  /* 0x0002200601007387 */ /* 0x0001e20000100800 */
[----:B-1----:R-:W-:Y:S01]  /*b350*/  FMUL.FTZ R4, R15, UR16 ;  /* 0x000000100f047c20 */ /* 0x002fe20008410000 */
[C---:B0-----:R-:W-:Y:S01]  /*b360*/  FMUL.FTZ R35, R14.reuse, R35 ;  /* 0x000000230e237220 */ /* 0x041fe20000410000 */
[----:B------:R-:W-:-:S04]  /*b370*/  FADD.FTZ R14, -R14, 1 ;  /* 0x3f8000000e0e7421 */ /* 0x000fc80000010100 */
[----:B------:R-:W-:Y:S01]  /*b380*/  FFMA.FTZ R14, R13, R14, 1 ;  /* 0x3f8000000d0e7423 */ /* 0x000fe2000001000e */
[----:B------:R-:W-:-:S03]  /*b390*/  FFMA.FTZ R13, R5, R4, R2 ;  /* 0x00000004050d7223 */ /* 0x000fc60000010002 */
[----:B------:R-:W-:Y:S01]  /*b3a0*/  FMUL.FTZ R6, R35, R14 ;  /* 0x0000000e23067220 */ /* 0x000fe20000410000 */
[----:B------:R-:W-:Y:S01]  /*b3b0*/  FMUL.FTZ R14, R13, -1.4426950216293334961 ;  /* 0xbfb8aa3b0d0e7820 */ /* 0x000fe20000410000 */
[----:B--2---:R-:W-:Y:S01]  /*b3c0*/  FADD.FTZ R16, R21, -UR28 ;  /* 0x8000001c15107e21 */ /* 0x004fe20008010000 */
[----:B------:R0:W-:Y:S04]  /*b3d0*/  STL [R1+0x300], R4 ;  /* 0x0003000401007387 */ /* 0x0001e80000100800 */
[----:B------:R-:W2:Y:S01]  /*b3e0*/  LDL.LU R21, [R1+0x460] ;  /* 0x0004600001157983 */ /* 0x000ea20000300800 */
[----:B------:R-:W1:Y:S03]  /*b3f0*/  MUFU.EX2 R14, R14 ;  /* 0x0000000e000e7308 */ /* 0x000e660000000800 */
[----:B------:R1:W-:Y:S01]  /*b400*/  STL [R1+0x4dc], R11 ;  /* 0x0004dc0b01007387 */ /* 0x0003e20000100800 */
[----:B0-----:R-:W-:-:S03]  /*b410*/  FMUL.FTZ R4, R16, UR16 ;  /* 0x0000001010047c20 */ /* 0x001fc60008410000 */
[----:B------:R-:W2:Y:S01]  /*b420*/  LDL.LU R35, [R1+0x4a8] ;  /* 0x0004a80001237983 */ /* 0x000ea20000300800 */
[----:B-1----:R-:W-:-:S03]  /*b430*/  FADD.FTZ R14, R14, 1 ;  /* 0x3f8000000e0e7421 */ /* 0x002fc60000010000 */
[----:B------:R0:W-:Y:S01]  /*b440*/  STL [R1+0x268], R6 ;  /* 0x0002680601007387 */ /* 0x0001e20000100800 */
[----:B------:R-:W1:Y:S03]  /*b450*/  MUFU.RCP R15, R14 ;  /* 0x0000000e000f7308 */ /* 0x000e660000001000 */
[----:B------:R-:W2:Y:S01]  /*b460*/  LDL.LU R11, [R1+0x308] ;  /* 0x00030800010b7983 */ /* 0x000ea20000300800 */
[----:B-1----:R-:W-:-:S03]  /*b470*/  FMUL.FTZ R14, R15, R9 ;  /* 0x000000090f0e7220 */ /* 0x002fc60000410000 */
[----:B------:R-:W2:Y:S01]  /*b480*/  LDL.LU R9, [R1+0x2f8] ;  /* 0x0002f80001097983 */ /* 0x000ea20000300800 */
        /* <DEDUP_REMOVED lines=12> */
[----:B------:R-:W-:-:S03]  /*b550*/  FADD.FTZ R14, -R14, 1 ;  /* 0x3f8000000e0e7421 */ /* 0x000fc60000010100 */
[----:B------:R0:W-:Y:S01]  /*b560*/  STL [R1+0x2f4], R4 ;  /* 0x0002f40401007387 */ /* 0x0001e20000100800 */
[----:B------:R-:W-:Y:S01]  /*b570*/  FFMA.FTZ R14, R13, R14, 1 ;  /* 0x3f8000000d0e7423 */ /* 0x000fe2000001000e */
[----:B0-----:R-:W-:Y:S01]  /*b580*/  FMUL.FTZ R4, R15, UR16 ;  /* 0x000000100f047c20 */ /* 0x001fe20008410000 */
[----:B---3--:R-:W-:Y:S02]  /*b590*/  FADD.FTZ R16, R23, -UR28 ;  /* 0x8000001c17107e21 */ /* 0x008fe40008010000 */
[----:B------:R-:W3:Y:S01]  /*b5a0*/  LDL.LU R23, [R1+0x44c] ;  /* 0x00044c0001177983 */ /* 0x000ee20000300800 */
[----:B------:R-:W-:Y:S01]  /*b5b0*/  FFMA.FTZ R13, R5, R4, R2 ;  /* 0x00000004050d7223 */ /* 0x000fe20000010002 */
[----:B------:R-:W-:-:S03]  /*b5c0*/  FMUL.FTZ R17, R17, R14 ;  /* 0x0000000e11117220 */ /* 0x000fc60000410000 */
[----:B------:R-:W-:-:S06]  /*b5d0*/  FMUL.FTZ R14, R13, -1.4426950216293334961 ;  /* 0xbfb8aa3b0d0e7820 */ /* 0x000fcc0000410000 */
[----:B------:R-:W0:Y:S02]  /*b5e0*/  MUFU.EX2 R14, R14 ;  /* 0x0000000e000e7308 */ /* 0x000e240000000800 */
[----:B0-----:R-:W-:-:S06]  /*b5f0*/  FADD.FTZ R14, R14, 1 ;  /* 0x3f8000000e0e7421 */ /* 0x001fcc0000010000 */
[----:B------:R-:W0:Y:S01]  /*b600*/  MUFU.RCP R15, R14 ;  /* 0x0000000e000f7308 */ /* 0x000e220000001000 */
[----:B------:R1:W-:Y:S02]  /*b610*/  STL [R1+0x2e8], R4 ;  /* 0x0002e80401007387 */ /* 0x0003e40000100800 */
[----:B-1----:R-:W-:Y:S01]  /*b620*/  FMUL.FTZ R4, R16, UR16 ;  /* 0x0000001010047c20 */ /* 0x002fe20008410000 */
[C---:B0-----:R-:W-:Y:S01]  /*b630*/  FMUL.FTZ R14, R15.reuse, R8 ;  /* 0x000000080f0e7220 */ /* 0x041fe20000410000 */
[----:B------:R-:W-:Y:S01]  /*b640*/  FADD.FTZ R15, -R15, 1 ;  /* 0x3f8000000f0f7421 */ /* 0x000fe20000010100 */
[----:B--2---:R-:W-:Y:S02]  /*b650*/  FADD.FTZ R18, R21, -UR28 ;  /* 0x8000001c15127e21 */ /* 0x004fe40008010000 */
[----:B------:R0:W-:Y:S04]  /*b660*/  STL [R1+0x2dc], R4 ;  /* 0x0002dc0401007387 */ /* 0x0001e80000100800 */
[----:B------:R-:W2:Y:S01]  /*b670*/  LDL.LU R21, [R1+0x284] ;  /* 0x0002840001157983 */ /* 0x000ea20000300800 */
[----:B------:R-:W-:Y:S01]  /*b680*/  FFMA.FTZ R15, R13, R15, 1 ;  /* 0x3f8000000d0f7423 */ /* 0x000fe2000001000f */
[----:B------:R-:W-:-:S02]  /*b690*/  FFMA.FTZ R13, R3, R4, R0 ;  /* 0x00000004030d7223 */ /* 0x000fc40000010000 */
[----:B------:R1:W-:Y:S01]  /*b6a0*/  STL [R1+0x26c], R6 ;  /* 0x00026c0601007387 */ /* 0x0003e20000100800 */
[----:B------:R-:W-:Y:S01]  /*b6b0*/  FMUL.FTZ R14, R14, R15 ;  /* 0x0000000f0e0e7220 */ /* 0x000fe20000410000 */
[----:B------:R-:W-:Y:S02]  /*b6c0*/  FMUL.FTZ R15, R13, -1.4426950216293334961 ;  /* 0xbfb8aa3b0d0f7820 */ /* 0x000fe40000410000 */
[----:B------:R-:W2:Y:S04]  /*b6d0*/  LDL.LU R8, [R1+0x2b0] ;  /* 0x0002b00001087983 */ /* 0x000ea80000300800 */
[----:B------:R-:W1:Y:S01]  /*b6e0*/  MUFU.EX2 R15, R15 ;  /* 0x0000000f000f7308 */ /* 0x000e620000000800 */
[----:B0-----:R-:W-:Y:S01]  /*b6f0*/  FMUL.FTZ R4, R18, UR16 ;  /* 0x0000001012047c20 */ /* 0x001fe20008410000 */
[----:B-1----:R-:W2:Y:S01]  /*b700*/  LDL.LU R6, [R1+0x464] ;  /* 0x0004640001067983 */ /* 0x002ea20000300800 */
[----:B------:R-:W-:-:S06]  /*b710*/  FADD.FTZ R15, R15, 1 ;  /* 0x3f8000000f0f7421 */ /* 0x000fcc0000010000 */
[----:B------:R-:W0:Y:S02]  /*b720*/  MUFU.RCP R15, R15 ;  /* 0x0000000f000f7308 */ /* 0x000e240000001000 */
[C---:B0-----:R-:W-:Y:S02]  /*b730*/  FMUL.FTZ R16, R15.reuse, R9 ;  /* 0x000000090f107220 */ /* 0x041fe40000410000 */
[----:B------:R-:W2:Y:S01]  /*b740*/  LDL.LU R9, [R1+0x458] ;  /* 0x0004580001097983 */ /* 0x000ea20000300800 */
        /* <DEDUP_REMOVED lines=8> */
[----:B----4-:R-:W-:Y:S01]  /*b7d0*/  FADD.FTZ R19, R19, -UR28 ;  /* 0x8000001c13137e21 */ /* 0x010fe20008010000 */
[----:B------:R1:W-:Y:S01]  /*b7e0*/  STL [R1+0x2d8], R4 ;  /* 0x0002d80401007387 */ /* 0x0003e20000100800 */
[C---:B0-----:R-:W-:Y:S01]  /*b7f0*/  FMUL.FTZ R15, R18.reuse, R20 ;  /* 0x00000014120f7220 */ /* 0x041fe20000410000 */
[----:B------:R-:W-:Y:S01]  /*b800*/  FADD.FTZ R18, -R18, 1 ;  /* 0x3f80000012127421 */ /* 0x000fe20000010100 */
[----:B-1----:R-:W-:-:S03]  /*b810*/  FMUL.FTZ R4, R19, UR16 ;  /* 0x0000001013047c20 */ /* 0x002fc60008410000 */
[----:B------:R-:W-:-:S04]  /*b820*/  FFMA.FTZ R13, R13, R18, 1 ;  /* 0x3f8000000d0d7423 */ /* 0x000fc80000010012 */
[----:B------:R-:W-:Y:S01]  /*b830*/  FMUL.FTZ R13, R15, R13 ;  /* 0x0000000d0f0d7220 */ /* 0x000fe20000410000 */
[----:B------:R-:W-:-:S04]  /*b840*/  FFMA.FTZ R15, R3, R4, R0 ;  /* 0x00000004030f7223 */ /* 0x000fc80000010000 */
[----:B------:R-:W-:-:S06]  /*b850*/  FMUL.FTZ R18, R15, -1.4426950216293334961 ;  /* 0xbfb8aa3b0f127820 */ /* 0x000fcc0000410000 */
[----:B------:R-:W0:Y:S02]  /*b860*/  MUFU.EX2 R18, R18 ;  /* 0x0000001200127308 */ /* 0x000e240000000800 */
[----:B0-----:R-:W-:-:S06]  /*b870*/  FADD.FTZ R18, R18, 1 ;  /* 0x3f80000012127421 */ /* 0x001fcc0000010000 */
[----:B------:R-:W0:Y:S01]  /*b880*/  MUFU.RCP R18, R18 ;  /* 0x0000001200127308 */ /* 0x000e220000001000 */
[----:B---3--:R-:W-:Y:S01]  /*b890*/  FADD.FTZ R20, R23, -UR28 ;  /* 0x8000001c17147e21 */ /* 0x008fe20008010000 */
[----:B------:R1:W-:Y:S04]  /*b8a0*/  STL [R1+0x2cc], R4 ;  /* 0x0002cc0401007387 */ /* 0x0003e80000100800 */
[----:B------:R-:W3:Y:S01]  /*b8b0*/  LDL.LU R23, [R1+0x280] ;  /* 0x0002800001177983 */ /* 0x000ee20000300800 */
[----:B-1----:R-:W-:Y:S01]  /*b8c0*/  FMUL.FTZ R4, R20, UR16 ;  /* 0x0000001014047c20 */ /* 0x002fe20008410000 */
[C---:B0-----:R-:W-:Y:S01]  /*b8d0*/  FMUL.FTZ R19, R18.reuse, R34 ;  /* 0x0000002212137220 */ /* 0x041fe20000410000 */
[----:B------:R-:W-:-:S03]  /*b8e0*/  FADD.FTZ R18, -R18, 1 ;  /* 0x3f80000012127421 */ /* 0x000fc60000010100 */
[----:B------:R0:W-:Y:S01]  /*b8f0*/  STL [R1+0x2c0], R4 ;  /* 0x0002c00401007387 */ /* 0x0001e20000100800 */
[----:B------:R-:W-:Y:S01]  /*b900*/  FFMA.FTZ R18, R15, R18, 1 ;  /* 0x3f8000000f127423 */ /* 0x000fe20000010012 */
[----:B------:R-:W-:Y:S02]  /*b910*/  FFMA.FTZ R15, R5, R4, R2 ;  /* 0x00000004050f7223 */ /* 0x000fe40000010002 */
[----:B------:R-:W4:Y:S01]  /*b920*/  LDL.LU R34, [R1+0x47c] ;  /* 0x00047c0001227983 */ /* 0x000f220000300800 */
[----:B------:R-:W-:Y:S01]  /*b930*/  FMUL.FTZ R19, R19, R18 ;  /* 0x0000001213137220 */ /* 0x000fe20000410000 */
[----:B------:R-:W-:-:S06]  /*b940*/  FMUL.FTZ R18, R15, -1.4426950216293334961 ;  /* 0xbfb8aa3b0f127820 */ /* 0x000fcc0000410000 */
[----:B------:R-:W1:Y:S02]  /*b950*/  MUFU.EX2 R18, R18 ;  /* 0x0000001200127308 */ /* 0x000e640000000800 */
[----:B-1----:R-:W-:-:S06]  /*b960*/  FADD.FTZ R18, R18, 1 ;  /* 0x3f80000012127421 */ /* 0x002fcc0000010000 */
[----:B------:R-:W2:Y:S02]  /*b970*/  MUFU.RCP R20, R18 ;  /* 0x0000001200147308 */ /* 0x000ea40000001000 */
[C---:B--2---:R-:W-:Y:S01]  /*b980*/  FMUL.FTZ R18, R20.reuse, R21 ;  /* 0x0000001514127220 */ /* 0x044fe20000410000 */
        /* <DEDUP_REMOVED lines=11> */
[----:B------:R-:W-:Y:S02]  /*ba40*/  FADD.FTZ R10, R9, -UR28 ;  /* 0x8000001c090a7e21 */ /* 0x000fe40008010000 */
[----:B------:R-:W2:Y:S04]  /*ba50*/  LDL.LU R9, [R1+0x474] ;  /* 0x0004740001097983 */ /* 0x000ea80000300800 */
[----:B------:R0:W-:Y:S01]  /*ba60*/  STL [R1+0x2b8], R4 ;  /* 0x0002b80401007387 */ /* 0x0001e20000100800 */
[----:B------:R-:W-:Y:S01]  /*ba70*/  FADD.FTZ R20, -R20, 1 ;  /* 0x3f80000014147421 */ /* 0x000fe20000010100 */
[----:B0-----:R-:W-:-:S03]  /*ba80*/  FMUL.FTZ R4, R10, UR16 ;  /* 0x000000100a047c20 */ /* 0x001fc60008410000 */
[----:B------:R-:W-:Y:S01]  /*ba90*/  FFMA.FTZ R20, R15, R20, 1 ;  /* 0x3f8000000f147423 */ /* 0x000fe20000010014 */
[----:B------:R-:W-:-:S04]  /*baa0*/  FFMA.FTZ R10, R5, R4, R2 ;  /* 0x00000004050a7223 */ /* 0x000fc80000010002 */
[----:B------:R-:W-:-:S06]  /*bab0*/  FMUL.FTZ R15, R10, -1.4426950216293334961 ;  /* 0xbfb8aa3b0a0f7820 */ /* 0x000fcc0000410000 */
[----:B------:R-:W0:Y:S01]  /*bac0*/  MUFU.EX2 R15, R15 ;  /* 0x0000000f000f7308 */ /* 0x000e220000000800 */
[----:B------:R-:W-:Y:S01]  /*bad0*/  FMUL.FTZ R29, R29, R20 ;  /* 0x000000141d1d7220 */ /* 0x000fe20000410000 */
[----:B------:R-:W-:Y:S01]  /*bae0*/  FADD.FTZ R20, R6, -UR28 ;  /* 0x8000001c06147e21 */ /* 0x000fe20008010000 */
[----:B------:R1:W-:Y:S04]  /*baf0*/  STL [R1+0x2ac], R4 ;  /* 0x0002ac0401007387 */ /* 0x0003e80000100800 */
[----:B------:R-:W4:Y:S01]  /*bb00*/  LDL.LU R6, [R1+0x498] ;  /* 0x0004980001067983 */ /* 0x000f220000300800 */
[----:B0-----:R-:W-:-:S06]  /*bb10*/  FADD.FTZ R15, R15, 1 ;  /* 0x3f8000000f0f7421 */ /* 0x001fcc0000010000 */
[----:B------:R-:W3:Y:S01]  /*bb20*/  MUFU.RCP R15, R15 ;  /* 0x0000000f000f7308 */ /* 0x000ee20000001000 */
[----:B-1----:R-:W-:Y:S01]  /*bb30*/  FMUL.FTZ R4, R20, UR16 ;  /* 0x0000001014047c20 */ /* 0x002fe20008410000 */
[----:B------:R-:W-:Y:S02]  /*bb40*/  FADD.FTZ R20, R7, -UR28 ;  /* 0x8000001c07147e21 */ /* 0x000fe40008010000 */
[----:B------:R-:W4:Y:S01]  /*bb50*/  LDL.LU R7, [R1+0x484] ;  /* 0x0004840001077983 */ /* 0x000f220000300800 */
[C---:B---3--:R-:W-:Y:S01]  /*bb60*/  FMUL.FTZ R23, R15.reuse, R23 ;  /* 0x000000170f177220 */ /* 0x048fe20000410000 */
        /* <DEDUP_REMOVED lines=45> */
[----:B----4-:R-:W-:Y:S02]  /*be40*/  FADD.FTZ R20, R7, -UR28 ;  /* 0x8000001c07147e21 */ /* 0x010fe40008010000 */
[----:B------:R-:W4:Y:S04]  /*be50*/  LDL.LU R7, [R1+0x494] ;  /* 0x0004940001077983 */ /* 0x000f280000300800 */
[----:B------:R1:W-:Y:S01]  /*be60*/  STL [R1+0x280], R4 ;  /* 0x0002800401007387 */ /* 0x0003e20000100800 */
[C---:B0-----:R-:W-:Y:S01]  /*be70*/  FMUL.FTZ R26, R15.reuse, R22 ;  /* 0x000000160f1a7220 */ /* 0x041fe20000410000 */
        /* <DEDUP_REMOVED lines=21> */
[----:B------:R-:W0:Y:S01]  /*bfd0*/  MUFU.RCP R15, R15 ;  /* 0x0000000f000f7308 */ /* 0x000e220000001000 */
[----:B---3--:R-:W-:-:S04]  /*bfe0*/  FADD.FTZ R22, R8, -UR28 ;  /* 0x8000001c08167e21 */ /* 0x008fc80008010000 */
        /* <DEDUP_REMOVED lines=10> */
[----:B------:R1:W-:Y:S04]  /*c090*/  STL [R1+0x4e0], R13 ;  /* 0x0004e00d01007387 */ /* 0x0003e80000100800 */
[----:B------:R2:W-:Y:S04]  /*c0a0*/  STL [R1+0x4e8], R18 ;  /* 0x0004e81201007387 */ /* 0x0005e80000100800 */
[----:B-1----:R-:W3:Y:S04]  /*c0b0*/  LDL.LU R13, [R1+0x4ac] ;  /* 0x0004ac00010d7983 */ /* 0x002ee80000300800 */
[----:B--2---:R-:W2:Y:S01]  /*c0c0*/  LDL.LU R18, [R1+0x4a4] ;  /* 0x0004a40001127983 */ /* 0x004ea20000300800 */
[----:B0-----:R-:W-:-:S03]  /*c0d0*/  FMUL.FTZ R24, R15, R11 ;  /* 0x0000000b0f187220 */ /* 0x001fc60000410000 */
[----:B------:R-:W3:Y:S04]  /*c0e0*/  LDL.LU R11, [R1+0x490] ;  /* 0x00049000010b7983 */ /* 0x000ee80000300800 */
[----:B------:R0:W-:Y:S04]  /*c0f0*/  STL [R1+0x4f4], R28 ;  /* 0x0004f41c01007387 */ /* 0x0001e80000100800 */
[----:B0-----:R-:W2:Y:S01]  /*c100*/  LDL.LU R28, [R1+0x4a0] ;  /* 0x0004a000011c7983 */ /* 0x001ea20000300800 */
        /* <DEDUP_REMOVED lines=29> */
[----:B------:R-:W0:Y:S01]  /*c2e0*/  MUFU.EX2 R15, R15 ;  /* 0x0000000f000f7308 */ /* 0x000e220000000800 */
[----:B------:R1:W-:Y:S04]  /*c2f0*/  STL [R1+0x4e4], R19 ;  /* 0x0004e41301007387 */ /* 0x0003e80000100800 */
[----:B------:R4:W-:Y:S04]  /*c300*/  STL [R1+0x4f0], R23 ;  /* 0x0004f01701007387 */ /* 0x0009e80000100800 */
[----:B-1----:R-:W2:Y:S04]  /*c310*/  LDL.LU R19, [R1+0x478] ;  /* 0x0004780001137983 */ /* 0x002ea80000300800 */
[----:B----4-:R-:W4:Y:S01]  /*c320*/  LDL.LU R23, [R1+0x304] ;  /* 0x0003040001177983 */ /* 0x010f220000300800 */
[----:B0-----:R-:W-:-:S04]  /*c330*/  FADD.FTZ R15, R15, 1 ;  /* 0x3f8000000f0f7421 */ /* 0x001fc80000010000 */
[----:B------:R-:W0:Y:S01]  /*c340*/  MUFU.RCP R31, R15 ;  /* 0x0000000f001f7308 */ /* 0x000e220000001000 */
[----:B------:R1:W-:Y:S04]  /*c350*/  STL [R1+0x4d0], R14 ;  /* 0x0004d00e01007387 */ /* 0x0003e80000100800 */
[----:B------:R0:W-:Y:S04]  /*c360*/  STL [R1+0x4ec], R29 ;  /* 0x0004ec1d01007387 */ /* 0x0001e80000100800 */
[----:B-1----:R-:W4:Y:S04]  /*c370*/  LDL.LU R14, [R1+0x46c] ;  /* 0x00046c00010e7983 */ /* 0x002f280000300800 */
[----:B0-----:R-:W4:Y:S01]  /*c380*/  LDL.LU R29, [R1+0x2f0] ;  /* 0x0002f000011d7983 */ /* 0x001f220000300800 */
[----:B------:R-:W-:-:S03]  /*c390*/  FMUL.FTZ R15, R31, R32 ;  /* 0x000000201f0f7220 */ /* 0x000fc60000410000 */
[----:B------:R0:W-:Y:S01]  /*c3a0*/  STL [R1+0x4cc], R17 ;  /* 0x0004cc1101007387 */ /* 0x0001e20000100800 */
[----:B------:R-:W-:-:S03]  /*c3b0*/  FADD.FTZ R31, -R31, 1 ;  /* 0x3f8000001f1f7421 */ /* 0x000fc60000010100 */
[----:B------:R1:W-:Y:S04]  /*c3c0*/  STL [R1+0x4d8], R12 ;  /* 0x0004d80c01007387 */ /* 0x0003e80000100800 */
[----:B0-----:R-:W4:Y:S01]  /*c3d0*/  LDL.LU R17, [R1+0x468] ;  /* 0x0004680001117983 */ /* 0x001f220000300800 */
[----:B------:R-:W-:-:S03]  /*c3e0*/  FFMA.FTZ R30, R30, R31, 1 ;  /* 0x3f8000001e1e7423 */ /* 0x000fc6000001001f */
[----:B------:R0:W-:Y:S04]  /*c3f0*/  STL [R1+0x4d4], R16 ;  /* 0x0004d41001007387 */ /* 0x0001e80000100800 */
[----:B-1----:R-:W4:Y:S04]  /*c400*/  LDL.LU R12, [R1+0x2e4] ;  /* 0x0002e400010c7983 */ /* 0x002f280000300800 */
[----:B0-----:R-:W4:Y:S01]  /*c410*/  LDL.LU R16, [R1+0x45c] ;  /* 0x00045c0001107983 */ /* 0x001f220000300800 */
[----:B---3--:R-:W-:Y:S01]  /*c420*/  FFMA.FTZ R32, R11, R33, RZ ;  /* 0x000000210b207223 */ /* 0x008fe200000100ff */
[----:B------:R-:W-:-:S02]  /*c430*/  FADD.FTZ R33, RZ, R33 ;  /* 0x00000021ff217221 */ /* 0x000fc40000010000 */
[----:B------:R-:W3:Y:S01]  /*c440*/  LDL.LU R11, [R1+0x2ec] ;  /* 0x0002ec00010b7983 */ /* 0x000ee20000300800 */
[CC--:B------:R-:W-:Y:S01]  /*c450*/  FFMA.FTZ R32, R34.reuse, R37.reuse, R32 ;  /* 0x0000002522207223 */ /* 0x0c0fe20000010020 */
[----:B------:R-:W-:Y:S01]  /*c460*/  FADD.FTZ R33, R33, R37 ;  /* 0x0000002521217221 */ /* 0x000fe20000010000 */
[----:B------:R-:W-:Y:S01]  /*c470*/  FMUL.FTZ R37, R5, R37 ;  /* 0x0000002505257220 */ /* 0x000fe20000410000 */
[----:B------:R-:W-:Y:S02]  /*c480*/  FADD.FTZ R31, R13, R36 ;  /* 0x000000240d1f7221 */ /* 0x000fe40000010000 */
[----:B------:R-:W3:Y:S01]  /*c490*/  LDL.LU R13, [R1+0x454] ;  /* 0x00045400010d7983 */ /* 0x000ee20000300800 */
[----:B--2---:R-:W-:-:S03]  /*c4a0*/  FFMA.FTZ R34, R34, R37, R18 ;  /* 0x0000002522227223 */ /* 0x004fc60000010012 */
[----:B------:R-:W2:Y:S01]  /*c4b0*/  LDL.LU R18, [R1+0x2e0] ;  /* 0x0002e00001127983 */ /* 0x000ea20000300800 */
[----:B------:R-:W-:-:S03]  /*c4c0*/  FADD.FTZ R37, R37, R28 ;  /* 0x0000001c25257221 */ /* 0x000fc60000010000 */
[----:B------:R-:W2:Y:S01]  /*c4d0*/  LDL.LU R28, [R1+0x448] ;  /* 0x00044800011c7983 */ /* 0x000ea20000300800 */
[----:B------:R-:W-:Y:S01]  /*c4e0*/  FMUL.FTZ R15, R15, R30 ;  /* 0x0000001e0f0f7220 */ /* 0x000fe20000410000 */
[-C--:B------:R-:W-:Y:S01]  /*c4f0*/  FFMA.FTZ R35, R19, R36.reuse, R35 ;  /* 0x0000002413237223 */ /* 0x080fe20000010023 */
[----:B------:R-:W-:Y:S01]  /*c500*/  FMUL.FTZ R36, R3, R36 ;  /* 0x0000002403247220 */ /* 0x000fe20000410000 */
[----:B----4-:R-:W-:-:S03]  /*c510*/  FMUL.FTZ R30, R5, R23 ;  /* 0x00000017051e7220 */ /* 0x010fc60000410000 */
[----:B------:R-:W-:Y:S02]  /*c520*/  FFMA.FTZ R34, R19, R36, R34 ;  /* 0x0000002413227223 */ /* 0x000fe40000010022 */
[----:B------:R-:W4:Y:S01]  /*c530*/  LDL.LU R19, [R1+0x2d4] ;  /* 0x0002d40001137983 */ /* 0x000f220000300800 */
[----:B------:R-:W-:Y:S01]  /*c540*/  FADD.FTZ R36, R37, R36 ;  /* 0x0000002425247221 */ /* 0x000fe20000010000 */
[----:B------:R-:W-:Y:S01]  /*c550*/  FADD.FTZ R33, R33, R23 ;  /* 0x0000001721217221 */ /* 0x000fe20000010000 */
[C---:B------:R-:W-:Y:S01]  /*c560*/  FFMA.FTZ R32, R14.reuse, R23, R32 ;  /* 0x000000170e207223 */ /* 0x040fe20000010020 */
[----:B------:R-:W-:Y:S01]  /*c570*/  FFMA.FTZ R34, R14, R30, R34 ;  /* 0x0000001e0e227223 */ /* 0x000fe20000010022 */
[----:B------:R-:W4:Y:S01]  /*c580*/  LDL.LU R23, [R1+0x440] ;  /* 0x0004400001177983 */ /* 0x000f220000300800 */
[----:B------:R-:W-:-:S03]  /*c590*/  FMUL.FTZ R37, R3, R29 ;  /* 0x0000001d03257220 */ /* 0x000fc60000410000 */
[----:B------:R-:W4:Y:S01]  /*c5a0*/  LDL.LU R14, [R1+0x2d0] ;  /* 0x0002d000010e7983 */ /* 0x000f220000300800 */
[----:B------:R-:W-:Y:S01]  /*c5b0*/  FADD.FTZ R30, R30, R36 ;  /* 0x000000241e1e7221 */ /* 0x000fe20000010000 */
[----:B------:R-:W-:Y:S01]  /*c5c0*/  FADD.FTZ R31, R31, R29 ;  /* 0x0000001d1f1f7221 */ /* 0x000fe20000010000 */
[C---:B------:R-:W-:Y:S01]  /*c5d0*/  FFMA.FTZ R35, R17.reuse, R29, R35 ;  /* 0x0000001d11237223 */ /* 0x040fe20000010023 */
[----:B------:R-:W-:Y:S01]  /*c5e0*/  FFMA.FTZ R34, R17, R37, R34 ;  /* 0x0000002511227223 */ /* 0x000fe20000010022 */
[----:B------:R-:W4:Y:S01]  /*c5f0*/  LDL.LU R29, [R1+0x43c] ;  /* 0x00043c00011d7983 */ /* 0x000f220000300800 */
[----:B------:R-:W-:-:S03]  /*c600*/  FADD.FTZ R37, R30, R37 ;  /* 0x000000251e257221 */ /* 0x000fc60000010000 */
[----:B------:R-:W4:Y:S01]  /*c610*/  LDL.LU R17, [R1+0x2c4] ;  /* 0x0002c40001117983 */ /* 0x000f220000300800 */
[----:B------:R-:W-:Y:S01]  /*c620*/  FMUL.FTZ R30, R3, R12 ;  /* 0x0000000c031e7220 */ /* 0x000fe20000410000 */
[----:B------:R-:W-:Y:S01]  /*c630*/  FADD.FTZ R31, R31, R12 ;  /* 0x0000000c1f1f7221 */ /* 0x000fe20000010000 */
[-C--:B---3--:R-:W-:Y:S01]  /*c640*/  FMUL.FTZ R36, R5, R11.reuse ;  /* 0x0000000b05247220 */ /* 0x088fe20000410000 */
[C---:B------:R-:W-:Y:S01]  /*c650*/  FFMA.FTZ R32, R16.reuse, R11, R32 ;  /* 0x0000000b10207223 */ /* 0x040fe20000010020 */
[----:B------:R-:W-:Y:S02]  /*c660*/  FADD.FTZ R33, R33, R11 ;  /* 0x0000000b21217221 */ /* 0x000fe40000010000 */
[----:B------:R-:W-:Y:S01]  /*c670*/  FFMA.FTZ R34, R16, R36, R34 ;  /* 0x0000002410227223 */ /* 0x000fe20000010022 */
[----:B------:R-:W3:Y:S01]  /*c680*/  LDL.LU R11, [R1+0x2bc] ;  /* 0x0002bc00010b7983 */ /* 0x000ee20000300800 */
[----:B------:R-:W-:-:S03]  /*c690*/  FADD.FTZ R36, R36, R37 ;  /* 0x0000002524247221 */ /* 0x000fc60000010000 */
[----:B------:R-:W3:Y:S01]  /*c6a0*/  LDL.LU R16, [R1+0x434] ;  /* 0x0004340001107983 */ /* 0x000ee20000300800 */
[C---:B------:R-:W-:Y:S01]  /*c6b0*/  FFMA.FTZ R35, R13.reuse, R12, R35 ;  /* 0x0000000c0d237223 */ /* 0x040fe20000010023 */
[----:B------:R-:W-:Y:S01]  /*c6c0*/  FFMA.FTZ R34, R13, R30, R34 ;  /* 0x0000001e0d227223 */ /* 0x000fe20000010022 */
[-C--:B--2---:R-:W-:Y:S01]  /*c6d0*/  FMUL.FTZ R37, R5, R18.reuse ;  /* 0x0000001205257220 */ /* 0x084fe20000410000 */
[----:B------:R-:W2:Y:S04]  /*c6e0*/  LDL.LU R13, [R1+0x42c] ;  /* 0x00042c00010d7983 */ /* 0x000ea80000300800 */
[----:B------:R-:W2:Y:S01]  /*c6f0*/  LDL.LU R12, [R1+0x2b4] ;  /* 0x0002b400010c7983 */ /* 0x000ea20000300800 */
[C---:B------:R-:W-:Y:S01]  /*c700*/  FFMA.FTZ R32, R28.reuse, R18, R32 ;  /* 0x000000121c207223 */ /* 0x040fe20000010020 */
[----:B------:R-:W-:-:S02]  /*c710*/  FFMA.FTZ R34, R28, R37, R34 ;  /* 0x000000251c227223 */ /* 0x000fc40000010022 */
[----:B------:R-:W2:Y:S01]  /*c720*/  LDL.LU R28, [R1+0x420] ;  /* 0x00042000011c7983 */ /* 0x000ea20000300800 */
[----:B------:R-:W-:Y:S01]  /*c730*/  FADD.FTZ R30, R36, R30 ;  /* 0x0000001e241e7221 */ /* 0x000fe20000010000 */
[----:B------:R-:W-:Y:S02]  /*c740*/  FADD.FTZ R33, R33, R18 ;  /* 0x0000001221217221 */ /* 0x000fe40000010000 */
[----:B------:R-:W2:Y:S01]  /*c750*/  LDL.LU R18, [R1+0x2a8] ;  /* 0x0002a80001127983 */ /* 0x000ea20000300800 */
[----:B------:R-:W-:Y:S01]  /*c760*/  FADD.FTZ R37, R37, R30 ;  /* 0x0000001e25257221 */ /* 0x000fe20000010000 */
[-C--:B----4-:R-:W-:Y:S01]  /*c770*/  FMUL.FTZ R36, R3, R19.reuse ;  /* 0x0000001303247220 */ /* 0x090fe20000410000 */
[----:B------:R-:W-:Y:S01]  /*c780*/  FADD.FTZ R31, R31, R19 ;  /* 0x000000131f1f7221 */ /* 0x000fe20000010000 */
[C---:B------:R-:W-:Y:S02]  /*c790*/  FFMA.FTZ R35, R23.reuse, R19, R35 ;  /* 0x0000001317237223 */ /* 0x040fe40000010023 */
        /* <DEDUP_REMOVED lines=13> */
[----:B---3--:R-:W-:Y:S01]  /*c870*/  FMUL.FTZ R36, R5, R11 ;  /* 0x0000000b05247220 */ /* 0x008fe20000410000 */
[C---:B------:R-:W-:Y:S01]  /*c880*/  FFMA.FTZ R35, R16.reuse, R17, R35 ;  /* 0x0000001110237223 */ /* 0x040fe20000010023 */
[----:B------:R-:W-:Y:S01]  /*c890*/  FFMA.FTZ R34, R16, R37, R34 ;  /* 0x0000002510227223 */ /* 0x000fe20000010022 */
[----:B------:R-:W3:Y:S01]  /*c8a0*/  LDL.LU R17, [R1+0x298] ;  /* 0x0002980001117983 */ /* 0x000ee20000300800 */
[----:B------:R-:W-:-:S03]  /*c8b0*/  FADD.FTZ R37, R30, R37 ;  /* 0x000000251e257221 */ /* 0x000fc60000010000 */
[----:B------:R-:W3:Y:S01]  /*c8c0*/  LDL.LU R16, [R1+0x3dc] ;  /* 0x0003dc0001107983 */ /* 0x000ee20000300800 */
[C---:B--2---:R-:W-:Y:S01]  /*c8d0*/  FFMA.FTZ R32, R13.reuse, R11, R32 ;  /* 0x0000000b0d207223 */ /* 0x044fe20000010020 */
[----:B------:R-:W-:Y:S01]  /*c8e0*/  FFMA.FTZ R34, R13, R36, R34 ;  /* 0x000000240d227223 */ /* 0x000fe20000010022 */
[-C--:B------:R-:W-:Y:S01]  /*c8f0*/  FMUL.FTZ R30, R3, R12.reuse ;  /* 0x0000000c031e7220 */ /* 0x080fe20000410000 */
[----:B------:R-:W2:Y:S01]  /*c900*/  LDL.LU R13, [R1+0x3d8] ;  /* 0x0003d800010d7983 */ /* 0x000ea20000300800 */
[----:B------:R-:W-:Y:S01]  /*c910*/  FADD.FTZ R33, R33, R11 ;  /* 0x0000000b21217221 */ /* 0x000fe20000010000 */
[C---:B------:R-:W-:Y:S01]  /*c920*/  FFMA.FTZ R35, R28.reuse, R12, R35 ;  /* 0x0000000c1c237223 */ /* 0x040fe20000010023 */
[----:B------:R-:W-:Y:S01]  /*c930*/  FFMA.FTZ R34, R28, R30, R34 ;  /* 0x0000001e1c227223 */ /* 0x000fe20000010022 */
[----:B------:R-:W2:Y:S04]  /*c940*/  LDL.LU R11, [R1+0x294] ;  /* 0x00029400010b7983 */ /* 0x000ea80000300800 */
[----:B------:R-:W2:Y:S01]  /*c950*/  LDL.LU R28, [R1+0x3bc] ;  /* 0x0003bc00011c7983 */ /* 0x000ea20000300800 */
[----:B------:R-:W-:Y:S01]  /*c960*/  FADD.FTZ R37, R36, R37 ;  /* 0x0000002524257221 */ /* 0x000fe20000010000 */
[----:B------:R-:W-:Y:S01]  /*c970*/  FMUL.FTZ R36, R5, R18 ;  /* 0x0000001205247220 */ /* 0x000fe20000410000 */
[----:B------:R-:W-:-:S02]  /*c980*/  FADD.FTZ R31, R31, R12 ;  /* 0x0000000c1f1f7221 */ /* 0x000fc40000010000 */
[----:B------:R-:W2:Y:S01]  /*c990*/  LDL.LU R12, [R1+0x290] ;  /* 0x00029000010c7983 */ /* 0x000ea20000300800 */
[----:B------:R-:W-:Y:S01]  /*c9a0*/  FADD.FTZ R37, R37, R30 ;  /* 0x0000001e25257221 */ /* 0x000fe20000010000 */
[----:B------:R-:W-:-:S03]  /*c9b0*/  FADD.FTZ R33, R33, R18 ;  /* 0x0000001221217221 */ /* 0x000fc60000010000 */
[----:B------:R-:W-:Y:S01]  /*c9c0*/  FADD.FTZ R37, R36, R37 ;  /* 0x0000002524257221 */ /* 0x000fe20000010000 */
[----:B----4-:R-:W-:Y:S01]  /*c9d0*/  FMUL.FTZ R30, R3, R19 ;  /* 0x00000013031e7220 */ /* 0x010fe20000410000 */
[C---:B------:R-:W-:Y:S01]  /*c9e0*/  FFMA.FTZ R32, R23.reuse, R18, R32 ;  /* 0x0000001217207223 */ /* 0x040fe20000010020 */
[----:B------:R-:W-:Y:S01]  /*c9f0*/  FFMA.FTZ R34, R23, R36, R34 ;  /* 0x0000002417227223 */ /* 0x000fe20000010022 */
[----:B------:R-:W4:Y:S01]  /*ca00*/  LDL.LU R18, [R1+0x288] ;  /* 0x0002880001127983 */ /* 0x000f220000300800 */
[----:B------:R-:W-:-:S03]  /*ca10*/  FADD.FTZ R31, R31, R19 ;  /* 0x000000131f1f7221 */ /* 0x000fc60000010000 */
[----:B------:R-:W4:Y:S01]  /*ca20*/  LDL.LU R23, [R1+0x3b8] ;  /* 0x0003b80001177983 */ /* 0x000f220000300800 */
[----:B------:R-:W-:Y:S01]  /*ca30*/  FADD.FTZ R37, R37, R30 ;  /* 0x0000001e25257221 */ /* 0x000fe20000010000 */
[----:B------:R-:W-:Y:S01]  /*ca40*/  FMUL.FTZ R36, R5, R14 ;  /* 0x0000000e05247220 */ /* 0x000fe20000410000 */
[C---:B------:R-:W-:Y:S01]  /*ca50*/  FFMA.FTZ R35, R29.reuse, R19, R35 ;  /* 0x000000131d237223 */ /* 0x040fe20000010023 */
[----:B------:R-:W-:Y:S01]  /*ca60*/  FFMA.FTZ R34, R29, R30, R34 ;  /* 0x0000001e1d227223 */ /* 0x000fe20000010022 */
[----:B------:R-:W4:Y:S01]  /*ca70*/  LDL.LU R19, [R1+0x228] ;  /* 0x0002280001137983 */ /* 0x000f220000300800 */
[----:B------:R-:W-:-:S03]  /*ca80*/  FADD.FTZ R33, R33, R14 ;  /* 0x0000000e21217221 */ /* 0x000fc60000010000 */
[----:B------:R-:W4:Y:S01]  /*ca90*/  LDL.LU R29, [R1+0x394] ;  /* 0x00039400011d7983 */ /* 0x000f220000300800 */
        /* <DEDUP_REMOVED lines=8> */
[----:B------:R-:W-:Y:S02]  /*cb20*/  FFMA.FTZ R34, R13, R30, R34 ;  /* 0x0000001e0d227223 */ /* 0x000fe40000010022 */
[----:B------:R-:W2:Y:S01]  /*cb30*/  LDL.LU R13, [R1+0x370] ;  /* 0x00037000010d7983 */ /* 0x000ea20000300800 */
[----:B------:R-:W-:-:S03]  /*cb40*/  FMUL.FTZ R36, R5, R11 ;  /* 0x0000000b05247220 */ /* 0x000fc60000410000 */
[----:B------:R-:W2:Y:S01]  /*cb50*/  LDL.LU R17, [R1+0x230] ;  /* 0x0002300001117983 */ /* 0x000ea20000300800 */
[C---:B------:R-:W-:Y:S01]  /*cb60*/  FFMA.FTZ R32, R28.reuse, R11, R32 ;  /* 0x0000000b1c207223 */ /* 0x040fe20000010020 */
[----:B------:R-:W-:Y:S02]  /*cb70*/  FADD.FTZ R33, R33, R11 ;  /* 0x0000000b21217221 */ /* 0x000fe40000010000 */
[----:B------:R-:W2:Y:S01]  /*cb80*/  LDL.LU R11, [R1+0x368] ;  /* 0x00036800010b7983 */ /* 0x000ea20000300800 */
[----:B------:R-:W-:Y:S01]  /*cb90*/  FADD.FTZ R37, R37, R30 ;  /* 0x0000001e25257221 */ /* 0x000fe20000010000 */
[----:B------:R-:W-:Y:S01]  /*cba0*/  FFMA.FTZ R34, R28, R36, R34 ;  /* 0x000000241c227223 */ /* 0x000fe20000010022 */
[----:B------:R-:W-:Y:S01]  /*cbb0*/  FMUL.FTZ R30, R3, R12 ;  /* 0x0000000c031e7220 */ /* 0x000fe20000410000 */
[----:B------:R0:W-:Y:S01]  /*cbc0*/  STL [R1+0x4f8], R21 ;  /* 0x0004f81501007387 */ /* 0x0001e20000100800 */
[----:B------:R-:W-:Y:S01]  /*cbd0*/  FADD.FTZ R37, R36, R37 ;  /* 0x0000002524257221 */ /* 0x000fe20000010000 */
[----:B------:R-:W-:-:S02]  /*cbe0*/  FADD.FTZ R31, R31, R12 ;  /* 0x0000000c1f1f7221 */ /* 0x000fc40000010000 */
[----:B------:R-:W2:Y:S01]  /*cbf0*/  LDL.LU R28, [R1+0x238] ;  /* 0x00023800011c7983 */ /* 0x000ea20000300800 */
[----:B------:R-:W-:-:S03]  /*cc00*/  FADD.FTZ R37, R37, R30 ;  /* 0x0000001e25257221 */ /* 0x000fc60000010000 */
[----:B0-----:R-:W2:Y:S01]  /*cc10*/  LDL.LU R21, [R1+0x234] ;  /* 0x0002340001157983 */ /* 0x001ea20000300800 */
[----:B----4-:R-:W-:Y:S01]  /*cc20*/  FMUL.FTZ R36, R5, R18 ;  /* 0x0000001205247220 */ /* 0x010fe20000410000 */
[C---:B------:R-:W-:Y:S01]  /*cc30*/  FFMA.FTZ R34, R23.reuse, R30, R34 ;  /* 0x0000001e17227223 */ /* 0x040fe20000010022 */
[----:B------:R-:W-:Y:S02]  /*cc40*/  FFMA.FTZ R35, R23, R12, R35 ;  /* 0x0000000c17237223 */ /* 0x000fe40000010023 */
[----:B------:R-:W4:Y:S01]  /*cc50*/  LDL.LU R12, [R1+0x364] ;  /* 0x00036400010c7983 */ /* 0x000f220000300800 */
[----:B------:R-:W-:Y:S01]  /*cc60*/  FADD.FTZ R33, R33, R18 ;  /* 0x0000001221217221 */ /* 0x000fe20000010000 */
[----:B------:R-:W-:Y:S02]  /*cc70*/  FADD.FTZ R37, R36, R37 ;  /* 0x0000002524257221 */ /* 0x000fe40000010000 */
[----:B------:R-:W4:Y:S01]  /*cc80*/  LDL.LU R23, [R1+0x23c] ;  /* 0x00023c0001177983 */ /* 0x000f220000300800 */
[----:B------:R-:W-:Y:S01]  /*cc90*/  FMUL.FTZ R30, R3, R19 ;  /* 0x00000013031e7220 */ /* 0x000fe20000410000 */
[C---:B------:R-:W-:Y:S01]  /*cca0*/  FFMA.FTZ R34, R29.reuse, R36, R34 ;  /* 0x000000241d227223 */ /* 0x040fe20000010022 */
[----:B------:R-:W-:-:S02]  /*ccb0*/  FFMA.FTZ R32, R29, R18, R32 ;  /* 0x000000121d207223 */ /* 0x000fc40000010020 */
[----:B------:R-:W4:Y:S01]  /*ccc0*/  LDL.LU R18, [R1+0x360] ;  /* 0x0003600001127983 */ /* 0x000f220000300800 */
[----:B------:R-:W-:-:S03]  /*ccd0*/  FADD.FTZ R37, R37, R30 ;  /* 0x0000001e25257221 */ /* 0x000fc60000010000 */
[----:B------:R-:W4:Y:S01]  /*cce0*/  LDL.LU R29, [R1+0x260] ;  /* 0x00026000011d7983 */ /* 0x000f220000300800 */
[----:B------:R-:W-:Y:S01]  /*ccf0*/  FADD.FTZ R31, R31, R19 ;  /* 0x000000131f1f7221 */ /* 0x000fe20000010000 */
[----:B---3--:R-:W-:Y:S01]  /*cd00*/  FMUL.FTZ R36, R5, R14 ;  /* 0x0000000e05247220 */ /* 0x008fe20000410000 */
[C---:B------:R-:W-:Y:S01]  /*cd10*/  FFMA.FTZ R34, R16.reuse, R30, R34 ;  /* 0x0000001e10227223 */ /* 0x040fe20000010022 */
[----:B------:R-:W-:Y:S02]  /*cd20*/  FFMA.FTZ R35, R16, R19, R35 ;  /* 0x0000001310237223 */ /* 0x000fe40000010023 */
[----:B------:R-:W3:Y:S01]  /*cd30*/  LDL.LU R16, [R1+0x35c] ;  /* 0x00035c0001107983 */ /* 0x000ee20000300800 */
[C---:B--2---:R-:W-:Y:S01]  /*cd40*/  FFMA.FTZ R34, R13.reuse, R36, R34 ;  /* 0x000000240d227223 */ /* 0x044fe20000010022 */
[----:B------:R-:W-:Y:S02]  /*cd50*/  FFMA.FTZ R32, R13, R14, R32 ;  /* 0x0000000e0d207223 */ /* 0x000fe40000010020 */
[----:B------:R-:W2:Y:S01]  /*cd60*/  LDL.LU R19, [R1+0x358] ;  /* 0x0003580001137983 */ /* 0x000ea20000300800 */
[----:B------:R-:W-:-:S03]  /*cd70*/  FMUL.FTZ R30, R3, R17 ;  /* 0x00000011031e7220 */ /* 0x000fc60000410000 */
[----:B------:R-:W2:Y:S01]  /*cd80*/  LDL.LU R13, [R1+0x264] ;  /* 0x00026400010d7983 */ /* 0x000ea20000300800 */
[C---:B------:R-:W-:Y:S01]  /*cd90*/  FFMA.FTZ R35, R11.reuse, R17, R35 ;  /* 0x000000110b237223 */ /* 0x040fe20000010023 */
[----:B------:R-:W-:Y:S01]  /*cda0*/  FFMA.FTZ R34, R11, R30, R34 ;  /* 0x0000001e0b227223 */ /* 0x000fe20000010022 */
[----:B------:R-:W-:Y:S01]  /*cdb0*/  FADD.FTZ R33, R33, R14 ;  /* 0x0000000e21217221 */ /* 0x000fe20000010000 */
[----:B------:R-:W2:Y:S01]  /*cdc0*/  LDL.LU R11, [R1+0x25c] ;  /* 0x00025c00010b7983 */ /* 0x000ea20000300800 */
[----:B------:R-:W-:-:S03]  /*cdd0*/  FADD.FTZ R31, R31, R17 ;  /* 0x000000111f1f7221 */ /* 0x000fc60000010000 */
[----:B------:R-:W2:Y:S04]  /*cde0*/  LDL.LU R14, [R1+0x354] ;  /* 0x00035400010e7983 */ /* 0x000ea80000300800 */
[----:B------:R-:W2:Y:S01]  /*cdf0*/  LDL.LU R17, [R1+0x350] ;  /* 0x0003500001117983 */ /* 0x000ea20000300800 */
[----:B------:R-:W-:Y:S01]  /*ce00*/  FADD.FTZ R37, R36, R37 ;  /* 0x0000002524257221 */ /* 0x000fe20000010000 */
[----:B------:R-:W-:-:S03]  /*ce10*/  FMUL.FTZ R36, R5, R21 ;  /* 0x0000001505247220 */ /* 0x000fc60000410000 */
[----:B------:R-:W-:Y:S01]  /*ce20*/  FADD.FTZ R37, R37, R30 ;  /* 0x0000001e25257221 */ /* 0x000fe20000010000 */
[----:B------:R-:W-:-:S03]  /*ce30*/  FMUL.FTZ R30, R3, R28 ;  /* 0x0000001c031e7220 */ /* 0x000fc60000410000 */
[----:B------:R-:W-:-:S04]  /*ce40*/  FADD.FTZ R37, R36, R37 ;  /* 0x0000002524257221 */ /* 0x000fc80000010000 */
[----:B------:R-:W-:Y:S01]  /*ce50*/  FADD.FTZ R37, R37, R30 ;  /* 0x0000001e25257221 */ /* 0x000fe20000010000 */
[----:B----4-:R-:W-:Y:S01]  /*ce60*/  FFMA.FTZ R34, R12, R36, R34 ;  /* 0x000000240c227223 */ /* 0x010fe20000010022 */
[----:B------:R-:W-:-:S04]  /*ce70*/  FMUL.FTZ R36, R5, R23 ;  /* 0x0000001705247220 */ /* 0x000fc80000410000 */
[----:B------:R-:W-:Y:S01]  /*ce80*/  FADD.FTZ R37, R36, R37 ;  /* 0x0000002524257221 */ /* 0x000fe20000010000 */
[----:B------:R-:W-:Y:S01]  /*ce90*/  FFMA.FTZ R34, R18, R30, R34 ;  /* 0x0000001e12227223 */ /* 0x000fe20000010022 */
[----:B------:R-:W-:Y:S01]  /*cea0*/  FMUL.FTZ R30, R3, R29 ;  /* 0x0000001d031e7220 */ /* 0x000fe20000410000 */
[----:B------:R-:W-:Y:S02]  /*ceb0*/  FFMA.FTZ R32, R12, R21, R32 ;  /* 0x000000150c207223 */ /* 0x000fe40000010020 */
[----:B------:R-:W4:Y:S01]  /*cec0*/  LDL.LU R12, [R1+0x258] ;  /* 0x00025800010c7983 */ /* 0x000f220000300800 */
[----:B------:R-:W-:Y:S01]  /*ced0*/  FADD.FTZ R37, R37, R30 ;  /* 0x0000001e25257221 */ /* 0x000fe20000010000 */
[----:B---3--:R-:W-:-:S04]  /*cee0*/  FFMA.FTZ R34, R16, R36, R34 ;  /* 0x0000002410227223 */ /* 0x008fc80000010022 */
[----:B--2---:R-:W-:Y:S01]  /*cef0*/  FFMA.FTZ R34, R19, R30, R34 ;  /* 0x0000001e13227223 */ /* 0x004fe20000010022 */
[----:B------:R-:W-:Y:S01]  /*cf00*/  FMUL.FTZ R36, R5, R13 ;  /* 0x0000000d05247220 */ /* 0x000fe20000410000 */
[----:B------:R-:W-:-:S03]  /*cf10*/  FMUL.FTZ R30, R3, R11 ;  /* 0x0000000b031e7220 */ /* 0x000fc60000410000 */
[----:B------:R-:W-:Y:S01]  /*cf20*/  FADD.FTZ R37, R36, R37 ;  /* 0x0000002524257221 */ /* 0x000fe20000010000 */
[----:B------:R-:W-:-:S03]  /*cf30*/  FFMA.FTZ R34, R14, R36, R34 ;  /* 0x000000240e227223 */ /* 0x000fc60000010022 */
[----:B------:R-:W-:Y:S01]  /*cf40*/  FADD.FTZ R37, R37, R30 ;  /* 0x0000001e25257221 */ /* 0x000fe20000010000 */
[----:B------:R-:W-:Y:S02]  /*cf50*/  FFMA.FTZ R34, R17, R30, R34 ;  /* 0x0000001e11227223 */ /* 0x000fe40000010022 */
[----:B------:R-:W2:Y:S01]  /*cf60*/  LDL.LU R30, [R1+0x34c] ;  /* 0x00034c00011e7983 */ /* 0x000ea20000300800 */
[----:B------:R-:W-:-:S03]  /*cf70*/  FFMA.FTZ R35, R18, R28, R35 ;  /* 0x0000001c12237223 */ /* 0x000fc60000010023 */
[----:B------:R-:W3:Y:S01]  /*cf80*/  LDL.LU R18, [R1+0x254] ;  /* 0x0002540001127983 */ /* 0x000ee20000300800 */
[----:B----4-:R-:W-:-:S04]  /*cf90*/  FMUL.FTZ R36, R5, R12 ;  /* 0x0000000c05247220 */ /* 0x010fc80000410000 */
[----:B------:R-:W-:Y:S01]  /*cfa0*/  FADD.FTZ R37, R36, R37 ;  /* 0x0000002524257221 */ /* 0x000fe20000010000 */
[----:B--2---:R-:W-:Y:S02]  /*cfb0*/  FFMA.FTZ R34, R30, R36, R34 ;  /* 0x000000241e227223 */ /* 0x004fe40000010022 */
[----:B------:R-:W2:Y:S01]  /*cfc0*/  LDL.LU R36, [R1+0x348] ;  /* 0x0003480001247983 */ /* 0x000ea20000300800 */
[----:B------:R-:W-:-:S03]  /*cfd0*/  FFMA.FTZ R32, R16, R23, R32 ;  /* 0x0000001710207223 */ /* 0x000fc60000010020 */
[----:B------:R-:W4:Y:S01]  /*cfe0*/  LDL.LU R16, [R1+0x250] ;  /* 0x0002500001107983 */ /* 0x000f220000300800 */
[----:B------:R-:W-:Y:S01]  /*cff0*/  FFMA.FTZ R32, R14, R13, R32 ;  /* 0x0000000d0e207223 */ /* 0x000fe20000010020 */
[----:B------:R-:W-:Y:S02]  /*d000*/  FFMA.FTZ R35, R19, R29, R35 ;  /* 0x0000001d13237223 */ /* 0x000fe40000010023 */
[----:B------:R-:W4:Y:S01]  /*d010*/  LDL.LU R19, [R1+0x24c] ;  /* 0x00024c0001137983 */ /* 0x000f220000300800 */
[----:B------:R-:W-:Y:S01]  /*d020*/  FFMA.FTZ R32, R30, R12, R32 ;  /* 0x0000000c1e207223 */ /* 0x000fe20000010020 */
[----:B---3--:R-:W-:Y:S01]  /*d030*/  FMUL.FTZ R30, R3, R18 ;  /* 0x00000012031e7220 */ /* 0x008fe20000410000 */
[----:B------:R-:W-:Y:S01]  /*d040*/  FADD.FTZ R33, R33, R21 ;  /* 0x0000001521217221 */ /* 0x000fe20000010000 */
[----:B------:R-:W-:Y:S01]  /*d050*/  FFMA.FTZ R35, R17, R11, R35 ;  /* 0x0000000b11237223 */ /* 0x000fe20000010023 */
[----:B------:R-:W3:Y:S01]  /*d060*/  LDL.LU R14, [R1+0x248] ;  /* 0x00024800010e7983 */ /* 0x000ee20000300800 */
[----:B------:R-:W-:Y:S01]  /*d070*/  FADD.FTZ R37, R37, R30 ;  /* 0x0000001e25257221 */ /* 0x000fe20000010000 */
[C---:B--2---:R-:W-:Y:S01]  /*d080*/  FFMA.FTZ R34, R36.reuse, R30, R34 ;  /* 0x0000001e24227223 */ /* 0x044fe20000010022 */
[----:B------:R-:W-:Y:S01]  /*d090*/  FADD.FTZ R33, R33, R23 ;  /* 0x0000001721217221 */ /* 0x000fe20000010000 */
[----:B------:R-:W2:Y:S01]  /*d0a0*/  LDL.LU R30, [R1+0x344] ;  /* 0x00034400011e7983 */ /* 0x000ea20000300800 */
[----:B------:R-:W-:Y:S01]  /*d0b0*/  FFMA.FTZ R35, R36, R18, R35 ;  /* 0x0000001224237223 */ /* 0x000fe20000010023 */
[----:B----4-:R-:W-:-:S02]  /*d0c0*/  FMUL.FTZ R36, R5, R16 ;  /* 0x0000001005247220 */ /* 0x010fc40000410000 */
[----:B------:R-:W4:Y:S02]  /*d0d0*/  LDL.LU R17, [R1+0x338] ;  /* 0x0003380001117983 */ /* 0x000f240000300800 */
[----:B------:R-:W-:Y:S01]  /*d0e0*/  FADD.FTZ R37, R36, R37 ;  /* 0x0000002524257221 */ /* 0x000fe20000010000 */
[----:B------:R-:W-:Y:S01]  /*d0f0*/  FADD.FTZ R31, R31, R28 ;  /* 0x0000001c1f1f7221 */ /* 0x000fe20000010000 */
[----:B------:R-:W-:Y:S01]  /*d100*/  FADD.FTZ R33, R33, R13 ;  /* 0x0000000d21217221 */ /* 0x000fe20000010000 */
[----:B------:R-:W4:Y:S04]  /*d110*/  LDL.LU R23, [R1+0x4f0] ;  /* 0x0004f00001177983 */ /* 0x000f280000300800 */
[----:B------:R-:W4:Y:S04]  /*d120*/  LDL.LU R13, [R1+0x244] ;  /* 0x00024400010d7983 */ /* 0x000f280000300800 */
[----:B------:R-:W4:Y:S01]  /*d130*/  LDL.LU R21, [R1+0x4f8] ;  /* 0x0004f80001157983 */ /* 0x000f220000300800 */
[C---:B--2---:R-:W-:Y:S01]  /*d140*/  FFMA.FTZ R34, R30.reuse, R36, R34 ;  /* 0x000000241e227223 */ /* 0x044fe20000010022 */
[----:B------:R-:W-:-:S02]  /*d150*/  FFMA.FTZ R32, R30, R16, R32 ;  /* 0x000000101e207223 */ /* 0x000fc40000010020 */
[----:B------:R-:W2:Y:S01]  /*d160*/  LDL.LU R36, [R1+0x340] ;  /* 0x0003400001247983 */ /* 0x000ea20000300800 */
[----:B------:R-:W-:-:S03]  /*d170*/  FMUL.FTZ R30, R3, R19 ;  /* 0x00000013031e7220 */ /* 0x000fc60000410000 */
[----:B------:R-:W4:Y:S01]  /*d180*/  LDL.LU R28, [R1+0x4f4] ;  /* 0x0004f400011c7983 */ /* 0x000f220000300800 */
[----:B------:R-:W-:Y:S01]  /*d190*/  FADD.FTZ R37, R37, R30 ;  /* 0x0000001e25257221 */ /* 0x000fe20000010000 */
[C---:B--2---:R-:W-:Y:S02]  /*d1a0*/  FFMA.FTZ R34, R36.reuse, R30, R34 ;  /* 0x0000001e24227223 */ /* 0x044fe40000010022 */
[----:B------:R-:W2:Y:S01]  /*d1b0*/  LDL.LU R30, [R1+0x33c] ;  /* 0x00033c00011e7983 */ /* 0x000ea20000300800 */
[----:B------:R-:W-:Y:S01]  /*d1c0*/  FFMA.FTZ R35, R36, R19, R35 ;  /* 0x0000001324237223 */ /* 0x000fe20000010023 */
[-C--:B---3--:R-:W-:Y:S01]  /*d1d0*/  FMUL.FTZ R36, R5, R14.reuse ;  /* 0x0000000e05247220 */ /* 0x088fe20000410000 */
[----:B------:R-:W-:Y:S01]  /*d1e0*/  FADD.FTZ R31, R31, R29 ;  /* 0x0000001d1f1f7221 */ /* 0x000fe20000010000 */
[C---:B--2---:R-:W-:Y:S02]  /*d1f0*/  FFMA.FTZ R32, R30.reuse, R14, R32 ;  /* 0x0000000e1e207223 */ /* 0x044fe40000010020 */
[----:B------:R-:W-:Y:S01]  /*d200*/  FFMA.FTZ R34, R30, R36, R34 ;  /* 0x000000241e227223 */ /* 0x000fe20000010022 */
[----:B------:R-:W-:Y:S01]  /*d210*/  FADD.FTZ R31, R31, R11 ;  /* 0x0000000b1f1f7221 */ /* 0x000fe20000010000 */
[----:B----4-:R-:W-:Y:S01]  /*d220*/  FMUL.FTZ R30, R3, R13 ;  /* 0x0000000d031e7220 */ /* 0x010fe20000410000 */
[----:B------:R-:W2:Y:S01]  /*d230*/  LDL.LU R11, [R1+0x240] ;  /* 0x00024000010b7983 */ /* 0x000ea20000300800 */
[----:B------:R-:W-:-:S02]  /*d240*/  FADD.FTZ R37, R36, R37 ;  /* 0x0000002524257221 */ /* 0x000fc40000010000 */
[----:B------:R-:W-:Y:S01]  /*d250*/  FFMA.FTZ R34, R17, R30, R34 ;  /* 0x0000001e11227223 */ /* 0x000fe20000010022 */
[----:B------:R-:W-:Y:S01]  /*d260*/  FADD.FTZ R33, R33, R12 ;  /* 0x0000000c21217221 */ /* 0x000fe20000010000 */
[----:B------:R-:W-:Y:S01]  /*d270*/  FADD.FTZ R37, R37, R30 ;  /* 0x0000001e25257221 */ /* 0x000fe20000010000 */
[----:B------:R-:W3:Y:S04]  /*d280*/  LDL.LU R12, [R1+0x224] ;  /* 0x00022400010c7983 */ /* 0x000ee80000300800 */
[----:B------:R-:W4:Y:S01]  /*d290*/  LDL.LU R30, [R1+0x334] ;  /* 0x00033400011e7983 */ /* 0x000f220000300800 */
[----:B------:R-:W-:-:S03]  /*d2a0*/  FFMA.FTZ R35, R17, R13, R35 ;  /* 0x0000000d11237223 */ /* 0x000fc60000010023 */
[----:B------:R-:W3:Y:S01]  /*d2b0*/  LDL.LU R29, [R1+0x4ec] ;  /* 0x0004ec00011d7983 */ /* 0x000ee20000300800 */
[----:B--2---:R-:W-:Y:S01]  /*d2c0*/  FMUL.FTZ R36, R5, R11 ;  /* 0x0000000b05247220 */ /* 0x004fe20000410000 */
[----:B------:R-:W-:Y:S01]  /*d2d0*/  FADD.FTZ R33, R33, R16 ;  /* 0x0000001021217221 */ /* 0x000fe20000010000 */
[----:B------:R-:W-:Y:S01]  /*d2e0*/  FADD.FTZ R31, R31, R18 ;  /* 0x000000121f1f7221 */ /* 0x000fe20000010000 */
[----:B------:R-:W2:Y:S01]  /*d2f0*/  LDL.LU R16, [R1+0x21c] ;  /* 0x00021c0001107983 */ /* 0x000ea20000300800 */
[----:B------:R-:W-:-:S03]  /*d300*/  FADD.FTZ R37, R36, R37 ;  /* 0x0000002524257221 */ /* 0x000fc60000010000 */
[----:B------:R-:W2:Y:S01]  /*d310*/  LDL.LU R17, [R1+0x220] ;  /* 0x0002200001117983 */ /* 0x000ea20000300800 */
[C---:B----4-:R-:W-:Y:S01]  /*d320*/  FFMA.FTZ R34, R30.reuse, R36, R34 ;  /* 0x000000241e227223 */ /* 0x050fe20000010022 */
[----:B------:R-:W-:Y:S02]  /*d330*/  FFMA.FTZ R32, R30, R11, R32 ;  /* 0x0000000b1e207223 */ /* 0x000fe40000010020 */
[----:B------:R-:W4:Y:S01]  /*d340*/  LDL.LU R36, [R1+0x32c] ;  /* 0x00032c0001247983 */ /* 0x000f220000300800 */
[----:B---3--:R-:W-:Y:S01]  /*d350*/  FMUL.FTZ R30, R3, R12 ;  /* 0x0000000c031e7220 */ /* 0x008fe20000410000 */
[----:B------:R-:W-:Y:S01]  /*d360*/  FADD.FTZ R33, R33, R14 ;  /* 0x0000000e21217221 */ /* 0x000fe20000010000 */
[----:B------:R-:W-:Y:S01]  /*d370*/  FADD.FTZ R31, R31, R19 ;  /* 0x000000131f1f7221 */ /* 0x000fe20000010000 */
[----:B------:R-:W3:Y:S01]  /*d380*/  LDL.LU R14, [R1+0x218] ;  /* 0x00021800010e7983 */ /* 0x000ee20000300800 */
[----:B------:R-:W-:Y:S01]  /*d390*/  FADD.FTZ R37, R37, R30 ;  /* 0x0000001e25257221 */ /* 0x000fe20000010000 */
[----:B------:R-:W-:-:S02]  /*d3a0*/  FADD.FTZ R33, R33, R11 ;  /* 0x0000000b21217221 */ /* 0x000fc40000010000 */
[----:B------:R-:W2:Y:S04]  /*d3b0*/  LDL.LU R11, [R1+0x4dc] ;  /* 0x0004dc00010b7983 */ /* 0x000ea80000300800 */
[----:B------:R-:W3:Y:S01]  /*d3c0*/  LDL.LU R18, [R1+0x4e8] ;  /* 0x0004e80001127983 */ /* 0x000ee20000300800 */
[C---:B----4-:R-:W-:Y:S01]  /*d3d0*/  FFMA.FTZ R34, R36.reuse, R30, R34 ;  /* 0x0000001e24227223 */ /* 0x050fe20000010022 */
[----:B------:R-:W-:Y:S02]  /*d3e0*/  FFMA.FTZ R35, R36, R12, R35 ;  /* 0x0000000c24237223 */ /* 0x000fe40000010023 */
[----:B------:R-:W4:Y:S04]  /*d3f0*/  LDL.LU R30, [R1+0x328] ;  /* 0x00032800011e7983 */ /* 0x000f280000300800 */
[----:B------:R-:W3:Y:S01]  /*d400*/  LDL.LU R19, [R1+0x4e4] ;  /* 0x0004e40001137983 */ /* 0x000ee20000300800 */
[-C--:B--2---:R-:W-:Y:S01]  /*d410*/  FMUL.FTZ R36, R5, R11.reuse ;  /* 0x0000000b05247220 */ /* 0x084fe20000410000 */
[----:B------:R-:W-:Y:S01]  /*d420*/  FADD.FTZ R33, R33, R11 ;  /* 0x0000000b21217221 */ /* 0x000fe20000010000 */
[----:B------:R-:W-:Y:S01]  /*d430*/  FADD.FTZ R31, R31, R13 ;  /* 0x0000000d1f1f7221 */ /* 0x000fe20000010000 */
[C---:B----4-:R-:W-:Y:S01]  /*d440*/  FFMA.FTZ R32, R30.reuse, R11, R32 ;  /* 0x0000000b1e207223 */ /* 0x050fe20000010020 */
[----:B------:R-:W-:Y:S01]  /*d450*/  FFMA.FTZ R34, R30, R36, R34 ;  /* 0x000000241e227223 */ /* 0x000fe20000010022 */
[----:B------:R-:W2:Y:S01]  /*d460*/  LDL.LU R11, [R1+0x324] ;  /* 0x00032400010b7983 */ /* 0x000ea20000300800 */
[----:B------:R-:W-:Y:S01]  /*d470*/  FADD.FTZ R31, R31, R12 ;  /* 0x0000000c1f1f7221 */ /* 0x000fe20000010000 */
[----:B------:R-:W-:Y:S01]  /*d480*/  FMUL.FTZ R30, R3, R16 ;  /* 0x00000010031e7220 */ /* 0x000fe20000410000 */
[----:B------:R-:W-:Y:S01]  /*d490*/  FADD.FTZ R37, R36, R37 ;  /* 0x0000002524257221 */ /* 0x000fe20000010000 */
[----:B------:R-:W4:Y:S03]  /*d4a0*/  LDL.LU R12, [R1+0x4d8] ;  /* 0x0004d800010c7983 */ /* 0x000f260000300800 */
[----:B------:R-:W-:Y:S01]  /*d4b0*/  FADD.FTZ R37, R37, R30 ;  /* 0x0000001e25257221 */ /* 0x000fe20000010000 */
[----:B------:R-:W3:Y:S04]  /*d4c0*/  LDL.LU R36, [R1+0x26c] ;  /* 0x00026c0001247983 */ /* 0x000ee80000300800 */
[----:B------:R-:W3:Y:S01]  /*d4d0*/  LDL.LU R13, [R1+0x4e0] ;  /* 0x0004e000010d7983 */ /* 0x000ee20000300800 */
[----:B--2---:R-:W-:-:S03]  /*d4e0*/  FFMA.FTZ R34, R11, R30, R34 ;  /* 0x0000001e0b227223 */ /* 0x004fc60000010022 */
[----:B------:R-:W2:Y:S01]  /*d4f0*/  LDL.LU R30, [R1+0x320] ;  /* 0x00032000011e7983 */ /* 0x000ea20000300800 */
[----:B------:R-:W-:Y:S01]  /*d500*/  FFMA.FTZ R35, R11, R16, R35 ;  /* 0x000000100b237223 */ /* 0x000fe20000010023 */
[----:B----4-:R-:W-:-:S04]  /*d510*/  FMUL.FTZ R11, R5, R12 ;  /* 0x0000000c050b7220 */ /* 0x010fc80000410000 */
[----:B------:R-:W-:Y:S01]  /*d520*/  FADD.FTZ R37, R11, R37 ;  /* 0x000000250b257221 */ /* 0x000fe20000010000 */
[----:B------:R-:W-:Y:S01]  /*d530*/  FADD.FTZ R33, R33, R12 ;  /* 0x0000000c21217221 */ /* 0x000fe20000010000 */
[C---:B--2---:R-:W-:Y:S02]  /*d540*/  FFMA.FTZ R34, R30.reuse, R11, R34 ;  /* 0x0000000b1e227223 */ /* 0x044fe40000010022 */
[----:B------:R-:W2:Y:S01]  /*d550*/  LDL.LU R11, [R1+0x314] ;  /* 0x00031400010b7983 */ /* 0x000ea20000300800 */
[----:B------:R-:W-:-:S03]  /*d560*/  FFMA.FTZ R32, R30, R12, R32 ;  /* 0x0000000c1e207223 */ /* 0x000fc60000010020 */
[----:B------:R-:W4:Y:S01]  /*d570*/  LDL.LU R12, [R1+0x310] ;  /* 0x00031000010c7983 */ /* 0x000f220000300800 */
[----:B---3--:R-:W-:-:S04]  /*d580*/  FMUL.FTZ R30, R3, R14 ;  /* 0x0000000e031e7220 */ /* 0x008fc80000410000 */
[----:B------:R-:W-:Y:S01]  /*d590*/  FADD.FTZ R37, R37, R30 ;  /* 0x0000001e25257221 */ /* 0x000fe20000010000 */
[C---:B--2---:R-:W-:Y:S01]  /*d5a0*/  FFMA.FTZ R35, R11.reuse, R14, R35 ;  /* 0x0000000e0b237223 */ /* 0x044fe20000010023 */
[----:B------:R-:W-:Y:S01]  /*d5b0*/  FFMA.FTZ R34, R11, R30, R34 ;  /* 0x0000001e0b227223 */ /* 0x000fe20000010022 */
[----:B------:R-:W-:Y:S01]  /*d5c0*/  FMUL.FTZ R11, R5, R17 ;  /* 0x00000011050b7220 */ /* 0x000fe20000410000 */
[----:B------:R-:W2:Y:S03]  /*d5d0*/  LDL.LU R30, [R1+0x268] ;  /* 0x00026800011e7983 */ /* 0x000ea60000300800 */
[C---:B----4-:R-:W-:Y:S01]  /*d5e0*/  FFMA.FTZ R34, R12.reuse, R11, R34 ;  /* 0x0000000b0c227223 */ /* 0x050fe20000010022 */
[----:B------:R-:W-:Y:S02]  /*d5f0*/  FADD.FTZ R37, R11, R37 ;  /* 0x000000250b257221 */ /* 0x000fe40000010000 */
[----:B------:R-:W3:Y:S01]  /*d600*/  LDL.LU R11, [R1+0x30c] ;  /* 0x00030c00010b7983 */ /* 0x000ee20000300800 */
[----:B------:R-:W-:Y:S01]  /*d610*/  FFMA.FTZ R32, R12, R17, R32 ;  /* 0x000000110c207223 */ /* 0x000fe20000010020 */
[----:B--2---:R-:W-:-:S04]  /*d620*/  FMUL.FTZ R12, R3, R30 ;  /* 0x0000001e030c7220 */ /* 0x004fc80000410000 */
[----:B------:R-:W-:Y:S01]  /*d630*/  FADD.FTZ R37, R37, R12 ;  /* 0x0000000c25257221 */ /* 0x000fe20000010000 */
[C---:B---3--:R-:W-:Y:S02]  /*d640*/  FFMA.FTZ R34, R11.reuse, R12, R34 ;  /* 0x0000000c0b227223 */ /* 0x048fe40000010022 */
[----:B------:R-:W2:Y:S01]  /*d650*/  LDL.LU R12, [R1+0x300] ;  /* 0x00030000010c7983 */ /* 0x000ea20000300800 */
[----:B------:R-:W-:Y:S01]  /*d660*/  FFMA.FTZ R35, R11, R30, R35 ;  /* 0x0000001e0b237223 */ /* 0x000fe20000010023 */
[----:B------:R-:W-:Y:S01]  /*d670*/  FADD.FTZ R33, R33, R17 ;  /* 0x0000001121217221 */ /* 0x000fe20000010000 */
[----:B------:R-:W-:Y:S01]  /*d680*/  FMUL.FTZ R11, R5, R36 ;  /* 0x00000024050b7220 */ /* 0x000fe20000410000 */
[----:B------:R-:W3:Y:S03]  /*d690*/  LDL.LU R17, [R1+0x4cc] ;  /* 0x0004cc0001117983 */ /* 0x000ee60000300800 */
[----:B------:R-:W-:Y:S01]  /*d6a0*/  FADD.FTZ R37, R11, R37 ;  /* 0x000000250b257221 */ /* 0x000fe20000010000 */
[----:B--2---:R-:W-:-:S02]  /*d6b0*/  FFMA.FTZ R34, R12, R11, R34 ;  /* 0x0000000b0c227223 */ /* 0x004fc40000010022 */
[----:B------:R-:W2:Y:S01]  /*d6c0*/  LDL.LU R11, [R1+0x2f4] ;  /* 0x0002f400010b7983 */ /* 0x000ea20000300800 */
[----:B------:R-:W-:Y:S01]  /*d6d0*/  FFMA.FTZ R32, R12, R36, R32 ;  /* 0x000000240c207223 */ /* 0x000fe20000010020 */
[-C--:B---3--:R-:W-:Y:S01]  /*d6e0*/  FMUL.FTZ R12, R3, R17.reuse ;  /* 0x00000011030c7220 */ /* 0x088fe20000410000 */
[----:B------:R-:W-:Y:S01]  /*d6f0*/  FADD.FTZ R31, R31, R16 ;  /* 0x000000101f1f7221 */ /* 0x000fe20000010000 */
[----:B------:R-:W-:Y:S01]  /*d700*/  FADD.FTZ R33, R33, R36 ;  /* 0x0000002421217221 */ /* 0x000fe20000010000 */
[----:B------:R-:W3:Y:S01]  /*d710*/  LDL.LU R16, [R1+0x4d4] ;  /* 0x0004d40001107983 */ /* 0x000ee20000300800 */
[----:B------:R-:W-:Y:S01]  /*d720*/  FADD.FTZ R37, R37, R12 ;  /* 0x0000000c25257221 */ /* 0x000fe20000010000 */
[----:B------:R-:W-:Y:S02]  /*d730*/  FADD.FTZ R31, R31, R14 ;  /* 0x0000000e1f1f7221 */ /* 0x000fe40000010000 */
[----:B------:R-:W4:Y:S01]  /*d740*/  LDL.LU R14, [R1+0x4d0] ;  /* 0x0004d000010e7983 */ /* 0x000f220000300800 */
[C---:B--2---:R-:W-:Y:S01]  /*d750*/  FFMA.FTZ R34, R11.reuse, R12, R34 ;  /* 0x0000000c0b227223 */ /* 0x044fe20000010022 */
[----:B------:R-:W-:-:S02]  /*d760*/  FFMA.FTZ R35, R11, R17, R35 ;  /* 0x000000110b237223 */ /* 0x000fc40000010023 */
[----:B------:R-:W2:Y:S01]  /*d770*/  LDL.LU R12, [R1+0x2e8] ;  /* 0x0002e800010c7983 */ /* 0x000ea20000300800 */
[----:B------:R-:W-:-:S03]  /*d780*/  FADD.FTZ R31, R31, R30 ;  /* 0x0000001e1f1f7221 */ /* 0x000fc60000010000 */
[----:B------:R-:W3:Y:S01]  /*d790*/  LDL.LU R30, [R1+0x2cc] ;  /* 0x0002cc00011e7983 */ /* 0x000ee20000300800 */
[-C--:B----4-:R-:W-:Y:S01]  /*d7a0*/  FMUL.FTZ R11, R5, R14.reuse ;  /* 0x0000000e050b7220 */ /* 0x090fe20000410000 */
[----:B------:R-:W-:Y:S01]  /*d7b0*/  FADD.FTZ R33, R33, R14 ;  /* 0x0000000e21217221 */ /* 0x000fe20000010000 */
[----:B------:R-:W-:Y:S01]  /*d7c0*/  FADD.FTZ R31, R31, R17 ;  /* 0x000000111f1f7221 */ /* 0x000fe20000010000 */
[----:B------:R-:W4:Y:S04]  /*d7d0*/  LDL.LU R36, [R1+0x2c0] ;  /* 0x0002c00001247983 */ /* 0x000f280000300800 */
[----:B------:R-:W4:Y:S01]  /*d7e0*/  LDL.LU R17, [R1+0x2d8] ;  /* 0x0002d80001117983 */ /* 0x000f220000300800 */
[----:B--2---:R-:W-:-:S03]  /*d7f0*/  FFMA.FTZ R32, R12, R14, R32 ;  /* 0x0000000e0c207223 */ /* 0x004fc60000010020 */
[----:B------:R-:W2:Y:S01]  /*d800*/  LDL.LU R14, [R1+0x2dc] ;  /* 0x0002dc00010e7983 */ /* 0x000ea20000300800 */
[----:B------:R-:W-:Y:S01]  /*d810*/  FFMA.FTZ R34, R12, R11, R34 ;  /* 0x0000000b0c227223 */ /* 0x000fe20000010022 */
[----:B---3--:R-:W-:Y:S01]  /*d820*/  FMUL.FTZ R12, R3, R16 ;  /* 0x00000010030c7220 */ /* 0x008fe20000410000 */
[----:B------:R-:W-:Y:S01]  /*d830*/  FADD.FTZ R37, R11, R37 ;  /* 0x000000250b257221 */ /* 0x000fe20000010000 */
[----:B------:R-:W-:-:S03]  /*d840*/  FADD.FTZ R31, R31, R16 ;  /* 0x000000101f1f7221 */ /* 0x000fc60000010000 */
[----:B------:R-:W-:Y:S01]  /*d850*/  FADD.FTZ R37, R37, R12 ;  /* 0x0000000c25257221 */ /* 0x000fe20000010000 */
[----:B------:R-:W-:Y:S01]  /*d860*/  FADD.FTZ R31, R31, R19 ;  /* 0x000000131f1f7221 */ /* 0x000fe20000010000 */
[-C--:B------:R-:W-:Y:S01]  /*d870*/  FMUL.FTZ R11, R5, R13.reuse ;  /* 0x0000000d050b7220 */ /* 0x080fe20000410000 */
[----:B------:R-:W-:Y:S01]  /*d880*/  FADD.FTZ R33, R33, R13 ;  /* 0x0000000d21217221 */ /* 0x000fe20000010000 */
[----:B----4-:R-:W-:Y:S02]  /*d890*/  FFMA.FTZ R32, R17, R13, R32 ;  /* 0x0000000d11207223 */ /* 0x010fe40000010020 */
[----:B------:R-:W3:Y:S01]  /*d8a0*/  LDL.LU R13, [R1+0x2ac] ;  /* 0x0002ac00010d7983 */ /* 0x000ee20000300800 */
[----:B------:R-:W-:Y:S01]  /*d8b0*/  FADD.FTZ R37, R11, R37 ;  /* 0x000000250b257221 */ /* 0x000fe20000010000 */
[----:B------:R-:W-:Y:S01]  /*d8c0*/  FFMA.FTZ R32, R36, R18, R32 ;  /* 0x0000001224207223 */ /* 0x000fe20000010020 */
[C---:B--2---:R-:W-:Y:S01]  /*d8d0*/  FFMA.FTZ R35, R14.reuse, R16, R35 ;  /* 0x000000100e237223 */ /* 0x044fe20000010023 */
[----:B------:R-:W-:Y:S01]  /*d8e0*/  FFMA.FTZ R34, R14, R12, R34 ;  /* 0x0000000c0e227223 */ /* 0x000fe20000010022 */
[-C--:B------:R-:W-:Y:S01]  /*d8f0*/  FMUL.FTZ R12, R3, R19.reuse ;  /* 0x00000013030c7220 */ /* 0x080fe20000410000 */
[----:B------:R-:W2:Y:S01]  /*d900*/  LDL.LU R14, [R1+0x2a0] ;  /* 0x0002a000010e7983 */ /* 0x000ea20000300800 */
[----:B------:R-:W-:-:S03]  /*d910*/  FFMA.FTZ R35, R30, R19, R35 ;  /* 0x000000131e237223 */ /* 0x000fc60000010023 */
[----:B------:R-:W4:Y:S01]  /*d920*/  LDL.LU R19, [R1+0x2b8] ;  /* 0x0002b80001137983 */ /* 0x000f220000300800 */
[----:B------:R-:W-:-:S03]  /*d930*/  FFMA.FTZ R34, R17, R11, R34 ;  /* 0x0000000b11227223 */ /* 0x000fc60000010022 */
[----:B------:R-:W2:Y:S01]  /*d940*/  LDL.LU R17, [R1+0x28c] ;  /* 0x00028c0001117983 */ /* 0x000ea20000300800 */
[----:B------:R-:W-:-:S03]  /*d950*/  FFMA.FTZ R34, R30, R12, R34 ;  /* 0x0000000c1e227223 */ /* 0x000fc60000010022 */
[----:B------:R-:W2:Y:S01]  /*d960*/  LDL.LU R16, [R1+0x284] ;  /* 0x0002840001107983 */ /* 0x000ea20000300800 */
[----:B------:R-:W-:-:S03]  /*d970*/  FMUL.FTZ R11, R5, R18 ;  /* 0x00000012050b7220 */ /* 0x000fc60000410000 */
[----:B------:R-:W2:Y:S01]  /*d980*/  LDL.LU R30, [R1+0x280] ;  /* 0x00028000011e7983 */ /* 0x000ea20000300800 */
[----:B------:R-:W-:-:S03]  /*d990*/  FFMA.FTZ R34, R36, R11, R34 ;  /* 0x0000000b24227223 */ /* 0x000fc60000010022 */
[----:B------:R-:W2:Y:S01]  /*d9a0*/  LDL.LU R36, [R1+0x27c] ;  /* 0x00027c0001247983 */ /* 0x000ea20000300800 */
[----:B------:R-:W-:Y:S01]  /*d9b0*/  FADD.FTZ R37, R37, R12 ;  /* 0x0000000c25257221 */ /* 0x000fe20000010000 */
[----:B------:R-:W-:-:S03]  /*d9c0*/  FMUL.FTZ R12, R3, R29 ;  /* 0x0000001d030c7220 */ /* 0x000fc60000410000 */
[----:B------:R-:W-:Y:S01]  /*d9d0*/  FADD.FTZ R37, R11, R37 ;  /* 0x000000250b257221 */ /* 0x000fe20000010000 */
[----:B------:R-:W-:-:S03]  /*d9e0*/  FMUL.FTZ R11, R5, R23 ;  /* 0x00000017050b7220 */ /* 0x000fc60000410000 */
[----:B------:R-:W-:Y:S01]  /*d9f0*/  FADD.FTZ R37, R37, R12 ;  /* 0x0000000c25257221 */ /* 0x000fe20000010000 */
[----:B---3--:R-:W-:-:S03]  /*da00*/  FFMA.FTZ R32, R13, R23, R32 ;  /* 0x000000170d207223 */ /* 0x008fc60000010020 */
[----:B------:R-:W-:Y:S01]  /*da10*/  FADD.FTZ R37, R11, R37 ;  /* 0x000000250b257221 */ /* 0x000fe20000010000 */
[----:B------:R-:W-:Y:S01]  /*da20*/  FADD.FTZ R31, R31, R29 ;  /* 0x0000001d1f1f7221 */ /* 0x000fe20000010000 */
[----:B----4-:R-:W-:Y:S01]  /*da30*/  FFMA.FTZ R34, R19, R12, R34 ;  /* 0x0000000c13227223 */ /* 0x010fe20000010022 */
[----:B------:R-:W-:-:S03]  /*da40*/  FMUL.FTZ R12, R3, R28 ;  /* 0x0000001c030c7220 */ /* 0x000fc60000410000 */
[----:B------:R-:W-:Y:S01]  /*da50*/  FFMA.FTZ R34, R13, R11, R34 ;  /* 0x0000000b0d227223 */ /* 0x000fe20000010022 */
[----:B------:R-:W-:Y:S01]  /*da60*/  FFMA.FTZ R35, R19, R29, R35 ;  /* 0x0000001d13237223 */ /* 0x000fe20000010023 */
[-C--:B------:R-:W-:Y:S02]  /*da70*/  FMUL.FTZ R11, R5, R21.reuse ;  /* 0x00000015050b7220 */ /* 0x080fe40000410000 */
[C---:B--2---:R-:W-:Y:S01]  /*da80*/  FFMA.FTZ R34, R14.reuse, R12, R34 ;  /* 0x0000000c0e227223 */ /* 0x044fe20000010022 */
        /* <DEDUP_REMOVED lines=8> */
[----:B------:R-:W-:Y:S01]  /*db10*/  FFMA.FTZ R35, R16, R27, R35 ;  /* 0x0000001b10237223 */ /* 0x000fe20000010023 */
[----:B------:R-:W-:Y:S01]  /*db20*/  FADD.FTZ R19, R11, R14 ;  /* 0x0000000e0b137221 */ /* 0x000fe20000010000 */
[----:B------:R-:W-:Y:S01]  /*db30*/  FMUL.FTZ R11, R3, R20 ;  /* 0x00000014030b7220 */ /* 0x000fe20000410000 */
[C---:B------:R-:W-:Y:S01]  /*db40*/  FFMA.FTZ R16, R30.reuse, R12, R17 ;  /* 0x0000000c1e107223 */ /* 0x040fe20000010011 */
[----:B------:R-:W-:Y:S01]  /*db50*/  FFMA.FTZ R14, R30, R26, R13 ;  /* 0x0000001a1e0e7223 */ /* 0x000fe2000001000d */
[----:B------:R-:W-:Y:S01]  /*db60*/  FADD.FTZ R12, R12, R19 ;  /* 0x000000130c0c7221 */ /* 0x000fe20000010000 */
[----:B------:R-:W-:Y:S01]  /*db70*/  FMUL.FTZ R13, R5, R25 ;  /* 0x00000019050d7220 */ /* 0x000fe20000410000 */
[----:B------:R-:W-:Y:S01]  /*db80*/  FFMA.FTZ R16, R36, R11, R16 ;  /* 0x0000000b24107223 */ /* 0x000fe20000010010 */
[----:B------:R-:W-:Y:S01]  /*db90*/  FMUL.FTZ R17, R3, R24 ;  /* 0x0000001803117220 */ /* 0x000fe20000410000 */
[----:B------:R-:W-:-:S02]  /*dba0*/  FADD.FTZ R12, R12, R11 ;  /* 0x0000000b0c0c7221 */ /* 0x000fc40000010000 */
[----:B------:R-:W-:Y:S01]  /*dbb0*/  FFMA.FTZ R16, R9, R13, R16 ;  /* 0x0000000d09107223 */ /* 0x000fe20000010010 */
[----:B------:R-:W-:Y:S01]  /*dbc0*/  FADD.FTZ R28, R31, R28 ;  /* 0x0000001c1f1c7221 */ /* 0x000fe20000010000 */
[----:B------:R-:W-:Y:S01]  /*dbd0*/  FADD.FTZ R12, R13, R12 ;  /* 0x0000000c0d0c7221 */ /* 0x000fe20000010000 */
[----:B------:R-:W-:Y:S01]  /*dbe0*/  FMUL.FTZ R13, R5, R22 ;  /* 0x00000016050d7220 */ /* 0x000fe20000410000 */
[----:B------:R-:W-:Y:S01]  /*dbf0*/  FFMA.FTZ R16, R8, R17, R16 ;  /* 0x0000001108107223 */ /* 0x000fe20000010010 */
[----:B------:R-:W-:Y:S01]  /*dc00*/  FADD.FTZ R27, R28, R27 ;  /* 0x0000001b1c1b7221 */ /* 0x000fe20000010000 */
[----:B------:R-:W-:Y:S01]  /*dc10*/  FADD.FTZ R12, R12, R17 ;  /* 0x000000110c0c7221 */ /* 0x000fe20000010000 */
[----:B------:R-:W-:Y:S01]  /*dc20*/  FMUL.FTZ R17, R3, R10 ;  /* 0x0000000a03117220 */ /* 0x000fe20000410000 */
[----:B------:R-:W-:Y:S01]  /*dc30*/  FFMA.FTZ R16, R7, R13, R16 ;  /* 0x0000000d07107223 */ /* 0x000fe20000010010 */
[----:B------:R-:W-:Y:S01]  /*dc40*/  FFMA.FTZ R35, R36, R20, R35 ;  /* 0x0000001424237223 */ /* 0x000fe20000010023 */
[----:B------:R-:W-:Y:S01]  /*dc50*/  FFMA.FTZ R11, R9, R25, R14 ;  /* 0x00000019090b7223 */ /* 0x000fe2000001000e */
[----:B------:R-:W-:Y:S01]  /*dc60*/  FADD.FTZ R27, R27, R20 ;  /* 0x000000141b1b7221 */ /* 0x000fe20000010000 */
[----:B------:R-:W-:Y:S01]  /*dc70*/  FADD.FTZ R12, R13, R12 ;  /* 0x0000000c0d0c7221 */ /* 0x000fe20000010000 */
[----:B------:R-:W-:Y:S01]  /*dc80*/  FFMA.FTZ R19, R6, R17, R16 ;  /* 0x0000001106137223 */ /* 0x000fe20000010010 */
[----:B------:R-:W-:Y:S01]  /*dc90*/  FFMA.FTZ R35, R8, R24, R35 ;  /* 0x0000001808237223 */ /* 0x000fe20000010023 */
[-C--:B------:R-:W-:Y:S01]  /*dca0*/  FMUL.FTZ R20, R5, R15.reuse ;  /* 0x0000000f05147220 */ /* 0x080fe20000410000 */
        /* <DEDUP_REMOVED lines=13> */
[----:B------:R-:W-:-:S04]  /*dd80*/  FADD.FTZ R26, R33, R26 ;  /* 0x0000001a211a7221 */ /* 0x000fc80000010000 */
[----:B------:R-:W-:Y:S01]  /*dd90*/  FADD.FTZ R25, R26, R25 ;  /* 0x000000191a197221 */ /* 0x000fe20000010000 */
[----:B------:R-:W-:-:S03]  /*dda0*/  FADD.FTZ R27, R27, R24 ;  /* 0x000000181b1b7221 */ /* 0x000fc60000010000 */
[----:B------:R-:W-:Y:S01]  /*ddb0*/  FADD.FTZ R22, R25, R22 ;  /* 0x0000001619167221 */ /* 0x000fe20000010000 */
[----:B------:R-:W-:Y:S01]  /*ddc0*/  FADD.FTZ R20, R20, R17 ;  /* 0x0000001114147221 */ /* 0x000fe20000010000 */
[----:B------:R-:W-:Y:S02]  /*ddd0*/  FADD.FTZ R14, R27, R10 ;  /* 0x0000000a1b0e7221 */ /* 0x000fe40000010000 */
[----:B0-----:R-:W-:-:S07]  /*dde0*/  FADD.FTZ R15, R22, R15 ;  /* 0x0000000f160f7221 */ /* 0x001fce0000010000 */
.L_x_1623:
        /* <DEDUP_REMOVED lines=47> */
.L_x_1625:
[----:B------:R-:W-:Y:S05]  /*e0e0*/  BSYNC.RECONVERGENT B0 ;  /* 0x0000000000007941 */ /* 0x000fea0003800200 */
.L_x_1624:
        /* <DEDUP_REMOVED lines=9> */
[----:B------:R-:W-:Y:S04]  /*e180*/  LDS.128 R32, [UR5+0x40] ;  /* 0x00004005ff207984 */ /* 0x000fe80008000c00 */
        /* <DEDUP_REMOVED lines=10> */
[----:B-1----:R-:W-:Y:S01]  /*e230*/  FADD.FTZ R16, R20, R16 ;  /* 0x0000001014107221 */ /* 0x002fe20000010000 */
[----:B--2---:R-:W-:Y:S02]  /*e240*/  MOV R29, R6 ;  /* 0x00000006001d7202 */ /* 0x004fe40000000f00 */
[----:B------:R-:W-:Y:S02]  /*e250*/  MOV R28, R5 ;  /* 0x00000005001c7202 */ /* 0x000fe40000000f00 */
[----:B------:R-:W-:Y:S02]  /*e260*/  MOV R27, R7 ;  /* 0x00000007001b7202 */ /* 0x000fe40000000f00 */
[----:B------:R-:W-:Y:S02]  /*e270*/  MOV R26, R4 ;  /* 0x00000004001a7202 */ /* 0x000fe40000000f00 */
[----:B------:R-:W1:Y:S01]  /*e280*/  LDS.128 R4, [UR5+0x70] ;  /* 0x00007005ff047984 */ /* 0x000e620008000c00 */
[----:B------:R-:W-:Y:S01]  /*e290*/  FADD.FTZ R17, R21, R17 ;  /* 0x0000001115117221 */ /* 0x000fe20000010000 */
[----:B------:R-:W-:Y:S01]  /*e2a0*/  FADD.FTZ R16, R16, R18 ;  /* 0x0000001210107221 */ /* 0x000fe20000010000 */
[----:B0-----:R-:W-:-:S02]  /*e2b0*/  MOV R11, R31 ;  /* 0x0000001f000b7202 */ /* 0x001fc40000000f00 */
[----:B------:R-:W-:Y:S01]  /*e2c0*/  FADD.FTZ R17, R17, R19 ;  /* 0x0000001311117221 */ /* 0x000fe20000010000 */
[----:B------:R-:W-:Y:S01]  /*e2d0*/  FADD.FTZ R32, R16, R32 ;  /* 0x0000002010207221 */ /* 0x000fe20000010000 */
[----:B------:R-:W-:Y:S02]  /*e2e0*/  MOV R22, R30 ;  /* 0x0000001e00167202 */ /* 0x000fe40000000f00 */
[----:B------:R-:W-:Y:S01]  /*e2f0*/  FADD.FTZ R33, R17, R33 ;  /* 0x0000002111217221 */ /* 0x000fe20000010000 */
[----:B------:R-:W-:Y:S01]  /*e300*/  MOV R17, R11 ;  /* 0x0000000b00117202 */ /* 0x000fe20000000f00 */
[----:B------:R-:W-:Y:S01]  /*e310*/  FADD.FTZ R11, R32, R34 ;  /* 0x00000022200b7221 */ /* 0x000fe20000010000 */
[----:B------:R-:W-:-:S03]  /*e320*/  MOV R16, R24 ;  /* 0x0000001800107202 */ /* 0x000fc60000000f00 */
[----:B------:R-:W-:Y:S01]  /*e330*/  FADD.FTZ R11, R11, R22 ;  /* 0x000000160b0b7221 */ /* 0x000fe20000010000 */
[----:B------:R-:W-:Y:S02]  /*e340*/  MOV R23, R29 ;  /* 0x0000001d00177202 */ /* 0x000fe40000000f00 */
[----:B------:R-:W-:Y:S01]  /*e350*/  MOV R20, R28 ;  /* 0x0000001c00147202 */ /* 0x000fe20000000f00 */
[----:B------:R-:W-:Y:S01]  /*e360*/  FADD.FTZ R11, R11, R16 ;  /* 0x000000100b0b7221 */ /* 0x000fe20000010000 */
[----:B------:R-:W-:Y:S01]  /*e370*/  MOV R18, R26 ;  /* 0x0000001a00127202 */ /* 0x000fe20000000f00 */
[----:B------:R-:W0:Y:S01]  /*e380*/  LDS.128 R28, [UR5+0x80] ;  /* 0x00008005ff1c7984 */ /* 0x000e220008000c00 */
[----:B------:R-:W-:Y:S02]  /*e390*/  MOV R19, R25 ;  /* 0x0000001900137202 */ /* 0x000fe40000000f00 */
[----:B------:R-:W-:Y:S01]  /*e3a0*/  MOV R21, R27 ;  /* 0x0000001b00157202 */ /* 0x000fe20000000f00 */
[----:B------:R-:W-:Y:S01]  /*e3b0*/  FADD.FTZ R11, R11, R18 ;  /* 0x000000120b0b7221 */ /* 0x000fe20000010000 */
[----:B------:R-:W2:Y:S01]  /*e3c0*/  LDS.128 R24, [UR5+0x90] ;  /* 0x00009005ff187984 */ /* 0x000ea20008000c00 */
[----:B-1----:R-:W-:-:S02]  /*e3d0*/  MOV R10, R4 ;  /* 0x00000004000a7202 */ /* 0x002fc40000000f00 */
[----:B------:R-:W-:Y:S02]  /*e3e0*/  MOV R2, R5 ;  /* 0x0000000500027202 */ /* 0x000fe40000000f00 */
[----:B------:R-:W-:Y:S01]  /*e3f0*/  MOV R34, R10 ;  /* 0x0000000a00227202 */ /* 0x000fe20000000f00 */
[----:B------:R-:W-:Y:S01]  /*e400*/  FADD.FTZ R10, R33, R35 ;  /* 0x00000023210a7221 */ /* 0x000fe20000010000 */
[----:B------:R-:W-:Y:S02]  /*e410*/  MOV R33, R20 ;  /* 0x0000001400217202 */ /* 0x000fe40000000f00 */
[----:B------:R-:W-:Y:S01]  /*e420*/  MOV R0, R6 ;  /* 0x0000000600007202 */ /* 0x000fe20000000f00 */
[----:B------:R-:W-:Y:S01]  /*e430*/  FADD.FTZ R10, R10, R17 ;  /* 0x000000110a0a7221 */ /* 0x000fe20000010000 */
[----:B------:R-:W-:Y:S02]  /*e440*/  MOV R35, R23 ;  /* 0x0000001700237202 */ /* 0x000fe40000000f00 */
[----:B------:R-:W-:Y:S01]  /*e450*/  MOV R37, R7 ;  /* 0x0000000700257202 */ /* 0x000fe20000000f00 */
[----:B------:R-:W-:Y:S01]  /*e460*/  FADD.FTZ R10, R10, R19 ;  /* 0x000000130a0a7221 */ /* 0x000fe20000010000 */
[----:B------:R-:W-:Y:S01]  /*e470*/  MOV R32, R21 ;  /* 0x0000001500207202 */ /* 0x000fe20000000f00 */
[----:B------:R-:W-:Y:S01]  /*e480*/  FADD.FTZ R11, R11, R35 ;  /* 0x000000230b0b7221 */ /* 0x000fe20000010000 */
[----:B------:R4:W5:Y:S01]  /*e490*/  LDL.LU.128 R4, [R1+0x4c0] ;  /* 0x0004c00001047983 */ /* 0x0009620000300c00 */
[----:B------:R-:W-:-:S02]  /*e4a0*/  FADD.FTZ R10, R10, R33 ;  /* 0x000000210a0a7221 */ /* 0x000fc40000010000 */
[----:B------:R-:W-:Y:S01]  /*e4b0*/  FADD.FTZ R11, R11, R34 ;  /* 0x000000220b0b7221 */ /* 0x000fe20000010000 */
[----:B------:R-:W1:Y:S01]  /*e4c0*/  LDS.128 R20, [UR5+0xa0] ;  /* 0x0000a005ff147984 */ /* 0x000e620008000c00 */
[----:B------:R-:W-:Y:S02]  /*e4d0*/  FADD.FTZ R10, R10, R32 ;  /* 0x000000200a0a7221 */ /* 0x000fe40000010000 */
[----:B------:R-:W-:Y:S01]  /*e4e0*/  FADD.FTZ R11, R11, R0 ;  /* 0x000000000b0b7221 */ /* 0x000fe20000010000 */
[----:B------:R-:W3:Y:S01]  /*e4f0*/  LDS.128 R16, [UR5+0xb0] ;  /* 0x0000b005ff107984 */ /* 0x000ee20008000c00 */
[----:B------:R-:W-:-:S03]  /*e500*/  FADD.FTZ R10, R10, R2 ;  /* 0x000000020a0a7221 */ /* 0x000fc60000010000 */
[----:B------:R4:W5:Y:S04]  /*e510*/  LDL.LU R2, [R1+0x4bc] ;  /* 0x0004bc0001027983 */ /* 0x0009680000300800 */
[----:B------:R4:W5:Y:S01]  /*e520*/  LDL.LU R0, [R1+0x4b8] ;  /* 0x0004b80001007983 */ /* 0x0009620000300800 */
[----:B------:R-:W-:Y:S01]  /*e530*/  FADD.FTZ R10, R10, R37 ;  /* 0x000000250a0a7221 */ /* 0x000fe20000010000 */
[----:B0-----:R-:W-:-:S03]  /*e540*/  FADD.FTZ R11, R11, R28 ;  /* 0x0000001c0b0b7221 */ /* 0x001fc60000010000 */
[----:B------:R-:W-:Y:S01]  /*e550*/  FADD.FTZ R10, R10, R29 ;  /* 0x0000001d0a0a7221 */ /* 0x000fe20000010000 */
[----:B------:R-:W-:-:S03]  /*e560*/  FADD.FTZ R11, R11, R30 ;  /* 0x0000001e0b0b7221 */ /* 0x000fc60000010000 */
[----:B------:R-:W-:Y:S01]  /*e570*/  FADD.FTZ R10, R10, R31 ;  /* 0x0000001f0a0a7221 */ /* 0x000fe20000010000 */
[----:B--2---:R-:W-:-:S03]  /*e580*/  FADD.FTZ R11, R11, R24 ;  /* 0x000000180b0b7221 */ /* 0x004fc60000010000 */
[----:B------:R-:W-:Y:S01]  /*e590*/  FADD.FTZ R10, R10, R25 ;  /* 0x000000190a0a7221 */ /* 0x000fe20000010000 */
[----:B------:R-:W-:-:S03]  /*e5a0*/  FADD.FTZ R11, R11, R26 ;  /* 0x0000001a0b0b7221 */ /* 0x000fc60000010000 */
[----:B------:R-:W-:Y:S01]  /*e5b0*/  FADD.FTZ R10, R10, R27 ;  /* 0x0000001b0a0a7221 */ /* 0x000fe20000010000 */
[----:B-1----:R-:W-:-:S03]  /*e5c0*/  FADD.FTZ R11, R11, R20 ;  /* 0x000000140b0b7221 */ /* 0x002fc60000010000 */
[----:B------:R-:W-:Y:S01]  /*e5d0*/  FADD.FTZ R10, R10, R21 ;  /* 0x000000150a0a7221 */ /* 0x000fe20000010000 */
[----:B------:R-:W-:-:S03]  /*e5e0*/  FADD.FTZ R11, R11, R22 ;  /* 0x000000160b0b7221 */ /* 0x000fc60000010000 */
[----:B------:R-:W-:Y:S01]  /*e5f0*/  FADD.FTZ R10, R10, R23 ;  /* 0x000000170a0a7221 */ /* 0x000fe20000010000 */
[----:B---3--:R-:W-:-:S03]  /*e600*/  FADD.FTZ R11, R11, R16 ;  /* 0x000000100b0b7221 */ /* 0x008fc60000010000 */
[----:B------:R-:W-:Y:S01]  /*e610*/  FADD.FTZ R16, R10, R17 ;  /* 0x000000110a107221 */ /* 0x000fe20000010000 */
[----:B------:R-:W-:-:S03]  /*e620*/  FADD.FTZ R10, R11, R18 ;  /* 0x000000120b0a7221 */ /* 0x000fc60000010000 */
[----:B----4-:R-:W-:-:S07]  /*e630*/  FADD.FTZ R11, R16, R19 ;  /* 0x00000013100b7221 */ /* 0x010fce0000010000 */
.L_x_1627:
[----:B------:R-:W-:Y:S05]  /*e640*/  BSYNC.RECONVERGENT B0 ;  /* 0x0000000000007941 */ /* 0x000fea0003800200 */
.L_x_1626:
[----:B------:R-:W-:Y:S06]  /*e650*/  BAR.SYNC.DEFER_BLOCKING 0x0 ;  /* 0x0000000000007b1d */ /* 0x000fec0000010000 */
[----:B------:R-:W-:Y:S04]  /*e660*/  BSSY.RECONVERGENT B0, `(.L_x_1628) ;  /* 0x00000a0000007945 */ /* 0x000fe80003800200 */
[----:B------:R-:W-:Y:S05]  /*e670*/  @P3 BRA `(.L_x_1629) ;  /* 0x0000000800783947 */ /* 0x000fea0003800000 */
[----:B------:R-:W4:Y:S04]  /*e680*/  LDS.128 R28, [R36+0xa80] ;  /* 0x000a8000241c7984 */ /* 0x000f280000000c00 */
[----:B-----5:R4:W-:Y:S04]  /*e690*/  STL [R1+0x4bc], R2 ;  /* 0x0004bc0201007387 */ /* 0x0209e80000100800 */
[----:B------:R0:W-:Y:S04]  /*e6a0*/  STL [R1+0x4b8], R0 ;  /* 0x0004b80001007387 */ /* 0x0001e80000100800 */
[----:B------:R-:W-:Y:S04]  /*e6b0*/  STL [R1+0x4d0], R7 ;  /* 0x0004d00701007387 */ /* 0x000fe80000100800 */
[----:B------:R-:W-:Y:S04]  /*e6c0*/  STL [R1+0x4cc], R6 ;  /* 0x0004cc0601007387 */ /* 0x000fe80000100800 */
[----:B------:R-:W-:Y:S04]  /*e6d0*/  STL [R1+0x4c8], R5 ;  /* 0x0004c80501007387 */ /* 0x000fe80000100800 */
[----:B------:R-:W-:Y:S04]  /*e6e0*/  STL [R1+0x4c4], R4 ;  /* 0x0004c40401007387 */ /* 0x000fe80000100800 */
[----:B------:R-:W1:Y:S04]  /*e6f0*/  LDS.128 R4, [R36+0xd20] ;  /* 0x000d200024047984 */ /* 0x000e680000000c00 */
[----:B------:R-:W-:Y:S04]  /*e700*/  STL [R1+0x4e0], R11 ;  /* 0x0004e00b01007387 */ /* 0x000fe80000100800 */
[----:B------:R-:W-:Y:S01]  /*e710*/  STL [R1+0x4dc], R10 ;  /* 0x0004dc0a01007387 */ /* 0x000fe20000100800 */
[----:B----4-:R-:W-:-:S03]  /*e720*/  MOV R2, R28 ;  /* 0x0000001c00027202 */ /* 0x010fc60000000f00 */
[----:B------:R-:W-:Y:S01]  /*e730*/  STL [R1+0x4d8], R9 ;  /* 0x0004d80901007387 */ /* 0x000fe20000100800 */
[----:B0-----:R-:W-:Y:S02]  /*e740*/  MOV R0, R31 ;  /* 0x0000001f00007202 */ /* 0x001fe40000000f00 */
[----:B------:R-:W-:Y:S01]  /*e750*/  MOV R24, R30 ;  /* 0x0000001e00187202 */ /* 0x000fe20000000f00 */
[----:B------:R-:W-:Y:S01]  /*e760*/  STL [R1+0x4d4], R8 ;  /* 0x0004d40801007387 */ /* 0x000fe20000100800 */
[----:B------:R-:W-:-:S03]  /*e770*/  MOV R37, R29 ;  /* 0x0000001d00257202 */ /* 0x000fc60000000f00 */
[----:B------:R-:W0:Y:S04]  /*e780*/  LDS.128 R28, [R36+0x1260] ;  /* 0x00126000241c7984 */ /* 0x000e280000000c00 */
[----:B---3--:R-:W3:Y:S04]  /*e790*/  LDS.128 R8, [R36+0xfc0] ;  /* 0x000fc00024087984 */ /* 0x008ee80000000c00 */
[----:B--2---:R-:W2:Y:S04]  /*e7a0*/  LDS.128 R20, [R36+0x2a0] ;  /* 0x0002a00024147984 */ /* 0x004ea80000000c00 */
[----:B------:R-:W-:Y:S04]  /*e7b0*/  STL [R1+0x4c0], R3 ;  /* 0x0004c00301007387 */ /* 0x000fe80000100800 */
[----:B-1----:R-:W-:Y:S01]  /*e7c0*/  LDS.128 R16, [R36+0x540] ;  /* 0x0005400024107984 */ /* 0x002fe20000000c00 */
[----:B------:R-:W-:-:S03]  /*e7d0*/  MOV R27, R6 ;  /* 0x00000006001b7202 */ /* 0x000fc60000000f00 */
[----:B------:R-:W-:Y:S01]  /*e7e0*/  STL [R1+0x27c], R7 ;  /* 0x00027c0701007387 */ /* 0x000fe20000100800 */
[----:B------:R-:W-:Y:S02]  /*e7f0*/  MOV R26, R5 ;  /* 0x00000005001a7202 */ /* 0x000fe40000000f00 */
[----:B------:R-:W-:Y:S01]  /*e800*/  MOV R25, R4 ;  /* 0x0000000400197202 */ /* 0x000fe20000000f00 */
[----:B------:R-:W-:Y:S04]  /*e810*/  LDS.128 R32, [R36+0x7e0] ;  /* 0x0007e00024207984 */ /* 0x000fe80000000c00 */
[----:B------:R-:W1:Y:S04]  /*e820*/  LDS.128 R4, [R36+0x1500] ;  /* 0x0015000024047984 */ /* 0x000e680000000c00 */
[----:B0-----:R-:W-:Y:S04]  /*e830*/  STL.128 [R1+0x250], R28 ;  /* 0x0002501c01007387 */ /* 0x001fe80000100c00 */
[----:B------:R-:W0:Y:S04]  /*e840*/  LDS.128 R28, [R36+0x17a0] ;  /* 0x0017a000241c7984 */ /* 0x000e280000000c00 */
[----:B---3--:R1:W-:Y:S01]  /*e850*/  STL.128 [R1+0x260], R8 ;  /* 0x0002600801007387 */ /* 0x0083e20000100c00 */
[----:B--2---:R-:W-:Y:S01]  /*e860*/  FADD.FTZ R20, R12, R20 ;  /* 0x000000140c147221 */ /* 0x004fe20000010000 */
[----:B------:R-:W-:Y:S01]  /*e870*/  FADD.FTZ R21, R13, R21 ;  /* 0x000000150d157221 */ /* 0x000fe20000010000 */
[----:B------:R-:W-:-:S02]  /*e880*/  MOV R12, R2 ;  /* 0x00000002000c7202 */ /* 0x000fc40000000f00 */
[----:B------:R-:W-:Y:S02]  /*e890*/  MOV R13, R0 ;  /* 0x00000000000d7202 */ /* 0x000fe40000000f00 */
[----:B-1----:R-:W-:Y:S01]  /*e8a0*/  MOV R11, R5 ;  /* 0x00000005000b7202 */ /* 0x002fe20000000f00 */
[----:B------:R-:W-:Y:S01]  /*e8b0*/  STL [R1+0x240], R4 ;  /* 0x0002400401007387 */ /* 0x000fe20000100800 */
[----:B------:R-:W-:Y:S02]  /*e8c0*/  MOV R10, R6 ;  /* 0x00000006000a7202 */ /* 0x000fe40000000f00 */
[----:B------:R-:W-:Y:S01]  /*e8d0*/  MOV R9, R7 ;  /* 0x0000000700097202 */ /* 0x000fe20000000f00 */
[----:B------:R-:W-:Y:S04]  /*e8e0*/  STL [R1+0x4e4], R11 ;  /* 0x0004e40b01007387 */ /* 0x000fe80000100800 */
[----:B------:R-:W-:Y:S04]  /*e8f0*/  STL [R1+0x4ec], R9 ;  /* 0x0004ec0901007387 */ /* 0x000fe80000100800 */
[----:B------:R-:W-:Y:S01]  /*e900*/  STL [R1+0x4e8], R10 ;  /* 0x0004e80a01007387 */ /* 0x000fe20000100800 */
[----:B0-----:R-:W-:-:S02]  /*e910*/  MOV R8, R28 ;  /* 0x0000001c00087202 */ /* 0x001fc40000000f00 */
[----:B------:R-:W-:Y:S02]  /*e920*/  MOV R7, R29 ;  /* 0x0000001d00077202 */ /* 0x000fe40000000f00 */
[----:B------:R-:W-:Y:S01]  /*e930*/  MOV R6, R30 ;  /* 0x0000001e00067202 */ /* 0x000fe20000000f00 */
[----:B------:R-:W-:Y:S01]  /*e940*/  STL [R1+0x4f0], R8 ;  /* 0x0004f00801007387 */ /* 0x000fe20000100800 */
[----:B------:R-:W-:-:S03]  /*e950*/  MOV R5, R31 ;  /* 0x0000001f00057202 */ /* 0x000fc60000000f00 */
[----:B------:R-:W0:Y:S04]  /*e960*/  LDS.128 R8, [R36+0x1a40] ;  /* 0x001a400024087984 */ /* 0x000e280000000c00 */
[----:B------:R1:W-:Y:S04]  /*e970*/  STL [R1+0x4fc], R5 ;  /* 0x0004fc0501007387 */ /* 0x0003e80000100800 */
[----:B------:R2:W-:Y:S04]  /*e980*/  STL [R1+0x4f8], R6 ;  /* 0x0004f80601007387 */ /* 0x0005e80000100800 */
[----:B------:R3:W-:Y:S04]  /*e990*/  STL [R1+0x4f4], R7 ;  /* 0x0004f40701007387 */ /* 0x0007e80000100800 */
[----:B-1----:R-:W4:Y:S04]  /*e9a0*/  LDL.LU R5, [R1+0x260] ;  /* 0x0002600001057983 */ /* 0x002f280000300800 */
[----:B--2---:R-:W2:Y:S04]  /*e9b0*/  LDL.LU R6, [R1+0x264] ;  /* 0x0002640001067983 */ /* 0x004ea80000300800 */
[----:B---3--:R-:W3:Y:S01]  /*e9c0*/  LDL.LU R7, [R1+0x268] ;  /* 0x0002680001077983 */ /* 0x008ee20000300800 */
[----:B------:R-:W-:Y:S01]  /*e9d0*/  FADD.FTZ R23, R15, R23 ;  /* 0x000000170f177221 */ /* 0x000fe20000010000 */
[----:B------:R-:W-:Y:S01]  /*e9e0*/  FADD.FTZ R22, R14, R22 ;  /* 0x000000160e167221 */ /* 0x000fe20000010000 */
[----:B------:R-:W-:Y:S01]  /*e9f0*/  FADD.FTZ R17, R21, R17 ;  /* 0x0000001115117221 */ /* 0x000fe20000010000 */
[----:B------:R-:W-:Y:S01]  /*ea00*/  FADD.FTZ R16, R20, R16 ;  /* 0x0000001014107221 */ /* 0x000fe20000010000 */
[----:B------:R-:W1:Y:S01]  /*ea10*/  LDS.128 R28, [R36+0x1ce0] ;  /* 0x001ce000241c7984 */ /* 0x000e620000000c00 */
[----:B0-----:R-:W-:-:S02]  /*ea20*/  MOV R4, R8 ;  /* 0x0000000800047202 */ /* 0x001fc40000000f00 */
[----:B------:R-:W-:Y:S01]  /*ea30*/  MOV R3, R9 ;  /* 0x0000000900037202 */ /* 0x000fe20000000f00 */
[----:B------:R-:W3:Y:S01]  /*ea40*/  LDL.LU R8, [R1+0x26c] ;  /* 0x00026c0001087983 */ /* 0x000ee20000300800 */
[----:B------:R-:W-:Y:S02]  /*ea50*/  MOV R2, R10 ;  /* 0x0000000a00027202 */ /* 0x000fe40000000f00 */
[----:B------:R-:W-:Y:S01]  /*ea60*/  MOV R0, R11 ;  /* 0x0000000b00007202 */ /* 0x000fe20000000f00 */
[----:B------:R0:W-:Y:S04]  /*ea70*/  STL [R1+0x500], R4 ;  /* 0x0005000401007387 */ /* 0x0001e80000100800 */
[----:B------:R-:W3:Y:S04]  /*ea80*/  LDL.LU R9, [R1+0x250] ;  /* 0x0002500001097983 */ /* 0x000ee80000300800 */
[----:B------:R-:W3:Y:S04]  /*ea90*/  LDL.LU R10, [R1+0x254] ;  /* 0x00025400010a7983 */ /* 0x000ee80000300800 */
[----:B0-----:R-:W3:Y:S04]  /*eaa0*/  LDL.LU R4, [R1+0x27c] ;  /* 0x00027c0001047983 */ /* 0x001ee80000300800 */
[----:B------:R-:W3:Y:S01]  /*eab0*/  LDL.LU R11, [R1+0x258] ;  /* 0x00025800010b7983 */ /* 0x000ee20000300800 */
[----:B------:R-:W-:Y:S01]  /*eac0*/  FADD.FTZ R19, R23, R19 ;  /* 0x0000001317137221 */ /* 0x000fe20000010000 */
[----:B------:R-:W-:Y:S01]  /*ead0*/  FADD.FTZ R18, R22, R18 ;  /* 0x0000001216127221 */ /* 0x000fe20000010000 */
[----:B------:R-:W-:-:S02]  /*eae0*/  MOV R14, R26 ;  /* 0x0000001a000e7202 */ /* 0x000fc40000000f00 */
[----:B------:R-:W-:Y:S01]  /*eaf0*/  MOV R20, R24 ;  /* 0x0000001800147202 */ /* 0x000fe20000000f00 */
[----:B------:R-:W-:Y:S01]  /*eb00*/  FADD.FTZ R35, R19, R35 ;  /* 0x0000002313237221 */ /* 0x000fe20000010000 */
[----:B------:R-:W-:Y:S01]  /*eb10*/  FADD.FTZ R33, R17, R33 ;  /* 0x0000002111217221 */ /* 0x000fe20000010000 */
[----:B------:R-:W-:Y:S01]  /*eb20*/  MOV R19, R13 ;  /* 0x0000000d00137202 */ /* 0x000fe20000000f00 */
[----:B------:R-:W-:Y:S01]  /*eb30*/  FADD.FTZ R16, R16, R32 ;  /* 0x0000002010107221 */ /* 0x000fe20000010000 */
[----:B------:R-:W-:Y:S01]  /*eb40*/  FADD.FTZ R18, R18, R34 ;  /* 0x0000002212127221 */ /* 0x000fe20000010000 */
[----:B------:R-:W-:Y:S01]  /*eb50*/  MOV R15, R25 ;  /* 0x00000019000f7202 */ /* 0x000fe20000000f00 */
[----:B------:R0:W-:Y:S01]  /*eb60*/  STL [R1+0x504], R3 ;  /* 0x0005040301007387 */ /* 0x0001e20000100800 */
[----:B------:R-:W-:Y:S02]  /*eb70*/  MOV R32, R20 ;  /* 0x0000001400207202 */ /* 0x000fe40000000f00 */
[----:B------:R-:W-:Y:S01]  /*eb80*/  MOV R34, R14 ;  /* 0x0000000e00227202 */ /* 0x000fe20000000f00 */
[----:B------:R-:W-:Y:S01]  /*eb90*/  FADD.FTZ R37, R33, R37 ;  /* 0x0000002521257221 */ /* 0x000fe20000010000 */
[----:B------:R-:W-:Y:S01]  /*eba0*/  FADD.FTZ R33, R35, R19 ;  /* 0x0000001323217221 */ /* 0x000fe20000010000 */
[----:B------:R-:W-:Y:S01]  /*ebb0*/  MOV R17, R15 ;  /* 0x0000000f00117202 */ /* 0x000fe20000000f00 */
[----:B------:R-:W-:Y:S01]  /*ebc0*/  FADD.FTZ R16, R16, R12 ;  /* 0x0000000c10107221 */ /* 0x000fe20000010000 */
[----:B------:R-:W-:Y:S01]  /*ebd0*/  MOV R35, R34 ;  /* 0x0000002200237202 */ /* 0x000fe20000000f00 */
[----:B------:R-:W-:Y:S01]  /*ebe0*/  FADD.FTZ R32, R18, R32 ;  /* 0x0000002012207221 */ /* 0x000fe20000010000 */
[----:B0-----:R-:W-:Y:S01]  /*ebf0*/  MOV R3, R27 ;  /* 0x0000001b00037202 */ /* 0x001fe20000000f00 */
[----:B------:R-:W-:Y:S01]  /*ec00*/  FADD.FTZ R34, R16, R17 ;  /* 0x0000001110227221 */ /* 0x000fe20000010000 */
[----:B------:R-:W0:Y:S01]  /*ec10*/  LDS.128 R24, [R36+0x1f80] ;  /* 0x001f800024187984 */ /* 0x000e220000000c00 */
[----:B------:R-:W-:-:S02]  /*ec20*/  FADD.FTZ R35, R37, R35 ;  /* 0x0000002325237221 */ /* 0x000fc40000010000 */
[----:B------:R-:W-:Y:S01]  /*ec30*/  FADD.FTZ R32, R32, R3 ;  /* 0x0000000320207221 */ /* 0x000fe20000010000 */
[----:B------:R-:W3:Y:S04]  /*ec40*/  LDL.LU R37, [R1+0x25c] ;  /* 0x00025c0001257983 */ /* 0x000ee80000300800 */
[----:B------:R-:W0:Y:S04]  /*ec50*/  LDS.128 R20, [R36+0x2220] ;  /* 0x0022200024147984 */ /* 0x000e280000000c00 */
[----:B------:R-:W0:Y:S04]  /*ec60*/  LDS.128 R12, [R36+0x24c0] ;  /* 0x0024c000240c7984 */ /* 0x000e280000000c00 */
[----:B------:R1:W0:Y:S04]  /*ec70*/  LDS.128 R16, [R36+0x2760] ;  /* 0x0027600024107984 */ /* 0x0002280000000c00 */
[----:B------:R-:W3:Y:S04]  /*ec80*/  LDL.LU R3, [R1+0x504] ;  /* 0x0005040001037983 */ /* 0x000ee80000300800 */
[----:B-1----:R-:W3:Y:S01]  /*ec90*/  LDL.LU R36, [R1+0x240] ;  /* 0x0002400001247983 */ /* 0x002ee20000300800 */
[----:B----4-:R-:W-:-:S03]  /*eca0*/  FADD.FTZ R34, R34, R5 ;  /* 0x0000000522227221 */ /* 0x010fc60000010000 */
[----:B------:R-:W4:Y:S01]  /*ecb0*/  LDL.LU R5, [R1+0x4fc] ;  /* 0x0004fc0001057983 */ /* 0x000f220000300800 */
[----:B--2---:R-:W-:-:S03]  /*ecc0*/  FADD.FTZ R35, R35, R6 ;  /* 0x0000000623237221 */ /* 0x004fc60000010000 */
[----:B------:R-:W2:Y:S01]  /*ecd0*/  LDL.LU R6, [R1+0x4f8] ;  /* 0x0004f80001067983 */ /* 0x000ea20000300800 */
[----:B---3--:R-:W-:-:S03]  /*ece0*/  FADD.FTZ R32, R32, R7 ;  /* 0x0000000720207221 */ /* 0x008fc60000010000 */
[----:B------:R-:W3:Y:S01]  /*ecf0*/  LDL.LU R7, [R1+0x4f4] ;  /* 0x0004f40001077983 */ /* 0x000ee20000300800 */
[----:B------:R-:W-:-:S03]  /*ed00*/  FADD.FTZ R34, R34, R9 ;  /* 0x0000000922227221 */ /* 0x000fc60000010000 */
[----:B------:R-:W4:Y:S01]  /*ed10*/  LDL.LU R9, [R1+0x4ec] ;  /* 0x0004ec0001097983 */ /* 0x000f220000300800 */
[----:B------:R-:W-:-:S03]  /*ed20*/  FADD.FTZ R35, R35, R10 ;  /* 0x0000000a23237221 */ /* 0x000fc60000010000 */
[----:B------:R-:W2:Y:S01]  /*ed30*/  LDL.LU R10, [R1+0x4e8] ;  /* 0x0004e800010a7983 */ /* 0x000ea20000300800 */
[----:B------:R-:W-:-:S03]  /*ed40*/  FADD.FTZ R33, R33, R4 ;  /* 0x0000000421217221 */ /* 0x000fc60000010000 */
[----:B------:R-:W3:Y:S01]  /*ed50*/  LDL.LU R4, [R1+0x500] ;  /* 0x0005000001047983 */ /* 0x000ee20000300800 */
[----:B------:R-:W-:-:S03]  /*ed60*/  FADD.FTZ R32, R32, R11 ;  /* 0x0000000b20207221 */ /* 0x000fc60000010000 */
[----:B------:R-:W3:Y:S01]  /*ed70*/  LDL.LU R11, [R1+0x4e4] ;  /* 0x0004e400010b7983 */ /* 0x000ee20000300800 */
[----:B------:R-:W-:-:S03]  /*ed80*/  FADD.FTZ R33, R33, R8 ;  /* 0x0000000821217221 */ /* 0x000fc60000010000 */
[----:B------:R-:W3:Y:S01]  /*ed90*/  LDL.LU R8, [R1+0x4f0] ;  /* 0x0004f00001087983 */ /* 0x000ee20000300800 */
[----:B------:R-:W-:Y:S01]  /*eda0*/  FADD.FTZ R33, R33, R37 ;  /* 0x0000002521217221 */ /* 0x000fe20000010000 */
[----:B------:R-:W-:-:S03]  /*edb0*/  FADD.FTZ R34, R34, R36 ;  /* 0x0000002422227221 */ /* 0x000fc60000010000 */
[----:B----4-:R-:W-:Y:S02]  /*edc0*/  FADD.FTZ R33, R33, R9 ;  /* 0x0000000921217221 */ /* 0x010fe40000010000 */
[----:B------:R4:W5:Y:S01]  /*edd0*/  LDL.LU R9, [R1+0x4d8] ;  /* 0x0004d80001097983 */ /* 0x0009620000300800 */
[----:B--2---:R-:W-:Y:S01]  /*ede0*/  FADD.FTZ R32, R32, R10 ;  /* 0x0000000a20207221 */ /* 0x004fe20000010000 */
[----:B------:R-:W-:Y:S02]  /*edf0*/  FADD.FTZ R33, R33, R5 ;  /* 0x0000000521217221 */ /* 0x000fe40000010000 */
[----:B------:R4:W5:Y:S01]  /*ee00*/  LDL.LU R10, [R1+0x4dc] ;  /* 0x0004dc00010a7983 */ /* 0x0009620000300800 */
[----:B------:R-:W-:Y:S01]  /*ee10*/  FADD.FTZ R32, R32, R6 ;  /* 0x0000000620207221 */ /* 0x000fe20000010000 */
[----:B---3--:R-:W-:Y:S01]  /*ee20*/  FADD.FTZ R35, R35, R11 ;  /* 0x0000000b23237221 */ /* 0x008fe20000010000 */
[----:B------:R-:W-:-:S03]  /*ee30*/  FADD.FTZ R34, R34, R8 ;  /* 0x0000000822227221 */ /* 0x000fc60000010000 */
[----:B------:R-:W-:Y:S01]  /*ee40*/  FADD.FTZ R35, R35, R7 ;  /* 0x0000000723237221 */ /* 0x000fe20000010000 */
[----:B------:R-:W-:Y:S01]  /*ee50*/  FADD.FTZ R32, R32, R2 ;  /* 0x0000000220207221 */ /* 0x000fe20000010000 */
[----:B------:R-:W-:Y:S01]  /*ee60*/  FADD.FTZ R33, R33, R0 ;  /* 0x0000000021217221 */ /* 0x000fe20000010000 */
[----:B------:R-:W-:Y:S01]  /*ee70*/  FADD.FTZ R34, R34, R4 ;  /* 0x0000000422227221 */ /* 0x000fe20000010000 */
[----:B------:R-:W-:Y:S01]  /*ee80*/  FADD.FTZ R35, R35, R3 ;  /* 0x0000000323237221 */ /* 0x000fe20000010000 */
[----:B------:R4:W5:Y:S04]  /*ee90*/  LDL.LU R11, [R1+0x4e0] ;  /* 0x0004e000010b7983 */ /* 0x0009680000300800 */
[----:B------:R4:W5:Y:S04]  /*eea0*/  LDL.LU R8, [R1+0x4d4] ;  /* 0x0004d40001087983 */ /* 0x0009680000300800 */
[----:B------:R4:W5:Y:S04]  /*eeb0*/  LDL.LU R7, [R1+0x4d0] ;  /* 0x0004d00001077983 */ /* 0x0009680000300800 */
[----:B------:R4:W5:Y:S04]  /*eec0*/  LDL.LU R6, [R1+0x4cc] ;  /* 0x0004cc0001067983 */ /* 0x0009680000300800 */
[----:B------:R4:W5:Y:S04]  /*eed0*/  LDL.LU R5, [R1+0x4c8] ;  /* 0x0004c80001057983 */ /* 0x0009680000300800 */
[----:B------:R4:W5:Y:S04]  /*eee0*/  LDL.LU R4, [R1+0x4c4] ;  /* 0x0004c40001047983 */ /* 0x0009680000300800 */
[----:B------:R4:W5:Y:S04]  /*eef0*/  LDL.LU R3, [R1+0x4c0] ;  /* 0x0004c00001037983 */ /* 0x0009680000300800 */
[----:B------:R4:W5:Y:S04]  /*ef00*/  LDL.LU R2, [R1+0x4bc] ;  /* 0x0004bc0001027983 */ /* 0x0009680000300800 */
[----:B------:R4:W5:Y:S01]  /*ef10*/  LDL.LU R0, [R1+0x4b8] ;  /* 0x0004b80001007983 */ /* 0x0009620000300800 */
[----:B------:R-:W-:Y:S01]  /*ef20*/  FADD.FTZ R37, R34, R28 ;  /* 0x0000001c22257221 */ /* 0x000fe20000010000 */
[----:B------:R-:W-:Y:S01]  /*ef30*/  FADD.FTZ R28, R35, R29 ;  /* 0x0000001d231c7221 */ /* 0x000fe20000010000 */
[----:B------:R-:W-:Y:S01]  /*ef40*/  FADD.FTZ R29, R32, R30 ;  /* 0x0000001e201d7221 */ /* 0x000fe20000010000 */
[----:B------:R-:W-:Y:S01]  /*ef50*/  FADD.FTZ R30, R33, R31 ;  /* 0x0000001f211e7221 */ /* 0x000fe20000010000 */
[----:B0-----:R-:W-:Y:S01]  /*ef60*/  FADD.FTZ R37, R37, R24 ;  /* 0x0000001825257221 */ /* 0x001fe20000010000 */
        /* <DEDUP_REMOVED lines=14> */
[----:B----4-:R-:W-:-:S07]  /*f050*/  FADD.FTZ R15, R30, R19 ;  /* 0x000000131e0f7221 */ /* 0x010fce0000010000 */
.L_x_1629:
[----:B------:R-:W-:Y:S05]  /*f060*/  BSYNC.RECONVERGENT B0 ;  /* 0x0000000000007941 */ /* 0x000fea0003800200 */
.L_x_1628:
[----:B------:R-:W-:Y:S04]  /*f070*/  BSSY.RECONVERGENT B0, `(.L_x_1630) ;  /* 0x000001f000007945 */ /* 0x000fe80003800200 */
[----:B------:R-:W-:Y:S05]  /*f080*/  @P3 BRA `(.L_x_1631) ;  /* 0x0000000000743947 */ /* 0x000fea0003800000 */
[----:B------:R-:W4:Y:S01]  /*f090*/  S2R R22, SR_TID.X ;  /* 0x0000000000167919 */ /* 0x000f220000002100 */
[----:B-1----:R-:W2:Y:S01]  /*f0a0*/  LDC.64 R18, c[0x0][0x3f8] ;  /* 0x0000fe00ff127b82 */ /* 0x002ea20000000a00 */
[----:B------:R-:W-:-:S07]  /*f0b0*/  MOV R23, UR13 ;  /* 0x0000000d00177c02 */ /* 0x000fce0008000f00 */
[----:B---3--:R-:W1:Y:S01]  /*f0c0*/  LDC.64 R16, c[0x0][0x3d8] ;  /* 0x0000f600ff107b82 */ /* 0x008e620000000a00 */
[----:B--2---:R-:W-:Y:S01]  /*f0d0*/  IMAD.WIDE.U32 R20, R18, 0x3, RZ ;  /* 0x0000000312147825 */ /* 0x004fe200078e00ff */
[C---:B------:R-:W-:Y:S02]  /*f0e0*/  LEA R25, R19.reuse, R19, 0x1 ;  /* 0x0000001313197211 */ /* 0x040fe400078e08ff */
[----:B------:R-:W-:Y:S02]  /*f0f0*/  LEA.HI R27, P1, R19, R18, RZ, 0x1 ;  /* 0x00000012131b7211 */ /* 0x000fe400078308ff */
[----:B------:R-:W-:Y:S01]  /*f100*/  IADD3 R25, PT, PT, R21, R25, RZ ;  /* 0x0000001915197210 */ /* 0x000fe20007ffe0ff */
[----:B----4-:R-:W-:Y:S01]  /*f110*/  IMAD R23, R23, 0x2a, R22 ;  /* 0x0000002a17177824 */ /* 0x010fe200078e0216 */
[----:B------:R-:W-:Y:S02]  /*f120*/  IADD3.X R22, PT, PT, RZ, R19, RZ, P1, !PT ;  /* 0x00000013ff167210 */ /* 0x000fe40000ffe4ff */
[----:B------:R-:W-:Y:S01]  /*f130*/  LEA.HI R24, P1, R25, R20, RZ, 0x1 ;  /* 0x0000001419187211 */ /* 0x000fe200078308ff */
[----:B-1----:R-:W-:Y:S01]  /*f140*/  IMAD.WIDE R16, R23, 0x4, R16 ;  /* 0x0000000417107825 */ /* 0x002fe200078e0210 */
[----:B------:R-:W-:-:S02]  /*f150*/  SHF.L.U32 R21, R27, 0x1, RZ ;  /* 0x000000011b157819 */ /* 0x000fc400000006ff */
[----:B------:R-:W-:Y:S02]  /*f160*/  SHF.L.U32 R23, R24, 0x1, RZ ;  /* 0x0000000118177819 */ /* 0x000fe400000006ff */
[----:B------:R-:W-:Y:S01]  /*f170*/  LOP3.LUT R21, R21, 0xfffffffc, RZ, 0xc0, !PT ;  /* 0xfffffffc15157812 */ /* 0x000fe200078ec0ff */
[----:B------:R4:W-:Y:S01]  /*f180*/  REDG.E.ADD.F32.FTZ.RN.STRONG.GPU desc[UR10][R16.64], R12 ;  /* 0x0000000c100079a6 */ /* 0x0009e2000c12f30a */
[----:B------:R-:W-:Y:S02]  /*f190*/  LEA R20, P2, R18, R16, 0x2 ;  /* 0x0000001012147211 */ /* 0x000fe400078410ff */
[----:B------:R-:W-:Y:S02]  /*f1a0*/  IADD3.X R25, PT, PT, RZ, R25, RZ, P1, !PT ;  /* 0x00000019ff197210 */ /* 0x000fe40000ffe4ff */
[----:B------:R-:W-:Y:S02]  /*f1b0*/  LOP3.LUT R23, R23, 0xfffffffc, RZ, 0xc0, !PT ;  /* 0xfffffffc17177812 */ /* 0x000fe400078ec0ff */
[----:B------:R-:W-:-:S02]  /*f1c0*/  SHF.L.U64.HI R27, R27, 0x1, R22 ;  /* 0x000000011b1b7819 */ /* 0x000fc40000010216 */
[----:B------:R-:W-:Y:S02]  /*f1d0*/  IADD3 R22, P1, PT, R16, R21, RZ ;  /* 0x0000001510167210 */ /* 0x000fe40007f3e0ff */
[----:B------:R-:W-:Y:S02]  /*f1e0*/  LEA.HI.X R21, R18, R17, R19, 0x2, P2 ;  /* 0x0000001112157211 */ /* 0x000fe400010f1413 */
[----:B------:R-:W-:Y:S02]  /*f1f0*/  SHF.L.U64.HI R19, R24, 0x1, R25 ;  /* 0x0000000118137819 */ /* 0x000fe40000010219 */
[----:B------:R-:W-:Y:S02]  /*f200*/  IADD3 R18, P2, PT, R16, R23, RZ ;  /* 0x0000001710127210 */ /* 0x000fe40007f5e0ff */
[C---:B------:R-:W-:Y:S02]  /*f210*/  IADD3.X R23, PT, PT, R17.reuse, R27, RZ, P1, !PT ;  /* 0x0000001b11177210 */ /* 0x040fe40000ffe4ff */
[----:B------:R-:W-:-:S03]  /*f220*/  IADD3.X R19, PT, PT, R17, R19, RZ, P2, !PT ;  /* 0x0000001311137210 */ /* 0x000fc600017fe4ff */
[----:B------:R4:W-:Y:S04]  /*f230*/  REDG.E.ADD.F32.FTZ.RN.STRONG.GPU desc[UR10][R22.64], R13 ;  /* 0x0000000d160079a6 */ /* 0x0009e8000c12f30a */
[----:B------:R4:W-:Y:S04]  /*f240*/  REDG.E.ADD.F32.FTZ.RN.STRONG.GPU desc[UR10][R20.64], R14 ;  /* 0x0000000e140079a6 */ /* 0x0009e8000c12f30a */
[----:B------:R4:W-:Y:S02]  /*f250*/  REDG.E.ADD.F32.FTZ.RN.STRONG.GPU desc[UR10][R18.64], R15 ;  /* 0x0000000f120079a6 */ /* 0x0009e4000c12f30a */
.L_x_1631:
[----:B------:R-:W-:Y:S05]  /*f260*/  BSYNC.RECONVERGENT B0 ;  /* 0x0000000000007941 */ /* 0x000fea0003800200 */
.L_x_1630:
        /* <DEDUP_REMOVED lines=17> */
[----:B-1----:R-:W-:Y:S02]  /*f380*/  MOV R19, UR7 ;  /* 0x0000000700137c02 */ /* 0x002fe40008000f00 */
        /* <DEDUP_REMOVED lines=16> */
.L_x_1635:
[----:B------:R-:W3:Y:S04]  /*f490*/  LDG.E.STRONG.GPU R14, desc[UR10][R18.64] ;  /* 0x0000000a120e7981 */ /* 0x000ee8000c1ef900 */
[----:B---3--:R-:W-:Y:S04]  /*f4a0*/  CCTL.IVALL ;  /* 0x00000000ff00798f */ /* 0x008fe80002000000 */
[----:B------:R0:W-:Y:S01]  /*f4b0*/  STL [R1], R14 ;  /* 0x0000000e01007387 */ /* 0x0001e20000100800 */
[----:B------:R-:W-:-:S13]  /*f4c0*/  ISETP.NE.AND P0, PT, R14, UR5, PT ;  /* 0x000000050e007c0c */ /* 0x000fda000bf05270 */
[----:B0-----:R-:W-:Y:S05]  /*f4d0*/  @P0 BRA `(.L_x_1635) ;  /* 0xfffffffc00ec0947 */ /* 0x001fea000383ffff */
.L_x_1634:
[----:B------:R-:W-:Y:S05]  /*f4e0*/  BSYNC.RECONVERGENT B0 ;  /* 0x0000000000007941 */ /* 0x000fea0003800200 */
.L_x_1633:
        /* <DEDUP_REMOVED lines=15> */
.L_x_1637:
[----:B------:R-:W0:Y:S01]  /*f5e0*/  S2R R18, SR_TID.X ;  /* 0x0000000000127919 */ /* 0x000e220000002100 */
[----:B------:R-:W-:Y:S02]  /*f5f0*/  ISETP.NE.AND P1, PT, RZ, UR23, PT ;  /* 0x00000017ff007c0c */ /* 0x000fe4000bf25270 */
[----:B------:R-:W-:Y:S02]  /*f600*/  MOV R15, UR6 ;  /* 0x00000006000f7c02 */ /* 0x000fe40008000f00 */
[----:B0-----:R-:W-:-:S13]  /*f610*/  ISETP.NE.OR P1, PT, R18, RZ, !P1 ;  /* 0x000000ff1200720c */ /* 0x001fda0004f25670 */
        /* <DEDUP_REMOVED lines=10> */
[----:B-1----:R-:W-:-:S02]  /*f6c0*/  MOV R19, UR21 ;  /* 0x0000001500137c02 */ /* 0x002fc40008000f00 */
[C---:B0-----:R-:W-:Y:S01]  /*f6d0*/  ISETP.NE.AND P0, PT, R16.reuse, UR24, PT ;  /* 0x0000001810007c0c */ /* 0x041fe2000bf05270 */
[----:B------:R-:W-:Y:S01]  /*f6e0*/  UIADD3 UR24, UPT, UPT, UR5, 0x5, URZ ;  /* 0x0000000505187890 */ /* 0x000fe2000fffe0ff */
[----:B------:R-:W-:Y:S01]  /*f6f0*/  ISETP.NE.AND P4, PT, R16, UR25, PT ;  /* 0x0000001910007c0c */ /* 0x000fe2000bf85270 */
[----:B------:R-:W-:Y:S01]  /*f700*/  UIADD3 UR25, UPT, UPT, UR5, 0x6, URZ ;  /* 0x0000000605197890 */ /* 0x000fe2000fffe0ff */
[----:B------:R-:W-:Y:S02]  /*f710*/  ISETP.NE.OR P0, PT, R18, RZ, !P0 ;  /* 0x000000ff1200720c */ /* 0x000fe40004705670 */
[----:B------:R-:W-:Y:S01]  /*f720*/  ISETP.NE.AND P3, PT, R16, UR26, PT ;  /* 0x0000001a10007c0c */ /* 0x000fe2000bf65270 */
        /* <DEDUP_REMOVED lines=9> */
[C---:B------:R-:W-:Y:S01]  /*f7c0*/  ISETP.NE.OR P6, PT, R18.reuse, RZ, !P6 ;  /* 0x000000ff1200720c */ /* 0x040fe200077c5670 */
[----:B------:R-:W3:Y:S02]  /*f7d0*/  @!P0 LDG.E.64 R24, desc[UR10][R24.64] ;  /* 0x0000000a18188981 */ /* 0x000ee4000c1e1b00 */
[----:B--2---:R-:W-:Y:S01]  /*f7e0*/  @!P3 IMAD.WIDE.U32 R20, R21, 0x8, R12 ;  /* 0x000000081514b825 */ /* 0x004fe200078e000c */
[----:B------:R-:W-:Y:S01]  /*f7f0*/  MOV R17, UR18 ;  /* 0x0000001200117c02 */ /* 0x000fe20008000f00 */
[----:B------:R-:W2:Y:S01]  /*f800*/  @!P4 LDG.E.64 R22, desc[UR10][R22.64] ;  /* 0x0000000a1616c981 */ /* 0x000ea2000c1e1b00 */
[----:B------:R-:W-:-:S03]  /*f810*/  ISETP.NE.OR P5, PT, R18, RZ, !P5 ;  /* 0x000000ff1200720c */ /* 0x000fc60006fa5670 */
[----:B------:R-:W2:Y:S01]  /*f820*/  @!P3 LDG.E.64 R20, desc[UR10][R20.64] ;  /* 0x0000000a1414b981 */ /* 0x000ea2000c1e1b00 */
[----:B------:R-:W-:-:S09]  /*f830*/  MOV R27, UR19 ;  /* 0x00000013001b7c02 */ /* 0x000fd20008000f00 */
[----:B------:R-:W-:-:S06]  /*f840*/  @!P5 IMAD.WIDE.U32 R26, R27, 0x8, R12 ;  /* 0x000000081b1ad825 */ /* 0x000fcc00078e000c */
[----:B------:R-:W2:Y:S01]  /*f850*/  @!P5 LDG.E.64 R26, desc[UR10][R26.64] ;  /* 0x0000000a1a1ad981 */ /* 0x000ea2000c1e1b00 */
[----:B----45:R-:W-:Y:S01]  /*f860*/  @!P1 FADD.FTZ R10, R10, R14 ;  /* 0x0000000e0a0a9221 */ /* 0x030fe20000010000 */
[----:B------:R-:W-:Y:S01]  /*f870*/  @!P1 FADD.FTZ R11, R11, R15 ;  /* 0x0000000f0b0b9221 */ /* 0x000fe20000010000 */
[----:B------:R-:W-:-:S04]  /*f880*/  ISETP.NE.AND P1, PT, R16, UR24, PT ;  /* 0x0000001810007c0c */ /* 0x000fc8000bf25270 */
[----:B------:R-:W-:Y:S01]  /*f890*/  ISETP.NE.OR P1, PT, R18, RZ, !P1 ;  /* 0x000000ff1200720c */ /* 0x000fe20004f25670 */
[----:B------:R-:W-:Y:S01]  /*f8a0*/  @!P2 IMAD.WIDE.U32 R18, R19, 0x8, R12 ;  /* 0x000000081312a825 */ /* 0x000fe200078e000c */
[----:B------:R-:W-:-:S05]  /*f8b0*/  MOV R15, UR20 ;  /* 0x00000014000f7c02 */ /* 0x000fca0008000f00 */
[----:B------:R-:W4:Y:S01]  /*f8c0*/  @!P2 LDG.E.64 R18, desc[UR10][R18.64] ;  /* 0x0000000a1212a981 */ /* 0x000f22000c1e1b00 */
[----:B------:R-:W-:-:S05]  /*f8d0*/  @!P6 IMAD.WIDE.U32 R14, R15, 0x8, R12 ;  /* 0x000000080f0ee825 */ /* 0x000fca00078e000c */
        /* <DEDUP_REMOVED lines=30> */
.L_x_1636:
[----:B------:R-:W-:-:S09]  /*fac0*/  ULOP3.LUT UP0, UR6, UR12, 0x7, URZ, 0xc0, !UPT ;  /* 0x000000070c067892 */ /* 0x000fd2000f80c0ff */
[----:B------:R-:W-:Y:S05]  /*fad0*/  BRA.U !UP0, `(.L_x_1632) ;  /* 0x00000005086c7547 */ /* 0x000fea000b800000 */
[----:B------:R-:W0:Y:S01]  /*fae0*/  S2R R23, SR_TID.X ;  /* 0x0000000000177919 */ /* 0x000e220000002100 */
[----:B------:R-:W-:Y:S02]  /*faf0*/  UIADD3 UR6, UPT, UPT, UR6, -0x1, URZ ;  /* 0xffffffff06067890 */ /* 0x000fe4000fffe0ff */
[----:B------:R-:W-:Y:S02]  /*fb00*/  ULOP3.LUT UP0, UR18, UR12, 0x3, URZ, 0xc0, !UPT ;  /* 0x000000030c127892 */ /* 0x000fe4000f80c0ff */
[----:B------:R-:W-:-:S09]  /*fb10*/  UISETP.GE.U32.AND UP1, UPT, UR6, 0x3, UPT ;  /* 0x000000030600788c */ /* 0x000fd2000bf26070 */
[----:B------:R-:W-:Y:S05]  /*fb20*/  BRA.U !UP1, `(.L_x_1638) ;  /* 0x0000000109b87547 */ /* 0x000fea000b800000 */
[----:B------:R-:W4:Y:S01]  /*fb30*/  S2R R14, SR_CTAID.X ;  /* 0x00000000000e7919 */ /* 0x000f220000002500 */
        /* <DEDUP_REMOVED lines=8> */
[C---:B0-----:R-:W-:Y:S02]  /*fbc0*/  ISETP.NE.OR P1, PT, R23.reuse, RZ, !P1 ;  /* 0x000000ff1700720c */ /* 0x041fe40004f25670 */
[----:B------:R-:W-:Y:S02]  /*fbd0*/  PLOP3.LUT P3, PT, PT, PT, UP3, 0x80, 0x8 ;  /* 0x000000000008781c */ /* 0x000fe40003f6f038 */
[C---:B------:R-:W-:Y:S02]  /*fbe0*/  ISETP.NE.OR P2, PT, R23.reuse, RZ, !P2 ;  /* 0x000000ff1700720c */ /* 0x040fe40005745670 */
[----:B------:R-:W-:-:S07]  /*fbf0*/  ISETP.NE.OR P3, PT, R23, RZ, !P3 ;  /* 0x000000ff1700720c */ /* 0x000fce0005f65670 */
[----:B------:R-:W-:Y:S01]  /*fc00*/  VOTEU.ALL UP2, P1 ;  /* 0x0000000000ff7886 */ /* 0x000fe20000840000 */
[----:B----4-:R-:W-:-:S04]  /*fc10*/  ISETP.NE.AND P0, PT, R14, UR5, PT ;  /* 0x000000050e007c0c */ /* 0x010fc8000bf05270 */
        /* <DEDUP_REMOVED lines=14> */
[----:B-1----:R-:W-:-:S04]  /*fd00*/  MOV R19, UR7 ;  /* 0x0000000700137c02 */ /* 0x002fc80008000f00 */
        /* <DEDUP_REMOVED lines=16> */
.L_x_1638:
[----:B------:R-:W-:Y:S05]  /*fe10*/  BRA.U !UP0, `(.L_x_1632) ;  /* 0x00000001089c7547 */ /* 0x000fea000b800000 */
[----:B-1----:R-:W1:Y:S01]  /*fe20*/  S2R R19, SR_CTAID.X ;  /* 0x0000000000137919 */ /* 0x002e620000002500 */
[----:B------:R-:W-:Y:S02]  /*fe30*/  UISETP.NE.AND UP0, UPT, UR18, 0x1, UPT ;  /* 0x000000011200788c */ /* 0x000fe4000bf05270 */
[----:B------:R-:W-:-:S07]  /*fe40*/  ULOP3.LUT UR6, UR12, 0x1, URZ, 0xc0, !UPT ;  /* 0x000000010c067892 */ /* 0x000fce000f8ec0ff */
[----:B------:R-:W-:Y:S05]  /*fe50*/  BRA.U !UP0, `(.L_x_1639) ;  /* 0x0000000108587547 */ /* 0x000fea000b800000 */
[----:B------:R-:W4:Y:S01]  /*fe60*/  S2R R15, SR_CTAID.X ;  /* 0x00000000000f7919 */ /* 0x000f220000002500 */
[----:B------:R-:W-:Y:S01]  /*fe70*/  MOV R18, UR5 ;  /* 0x0000000500127c02 */ /* 0x000fe20008000f00 */
[----:B------:R-:W2:Y:S01]  /*fe80*/  S2R R14, SR_CTAID.Y ;  /* 0x00000000000e7919 */ /* 0x000ea20000002600 */
[----:B----4-:R-:W-:Y:S02]  /*fe90*/  ISETP.NE.AND P0, PT, R15, UR5, PT ;  /* 0x000000050f007c0c */ /* 0x010fe4000bf05270 */
[----:B------:R-:W-:Y:S02]  /*fea0*/  IADD3 R15, PT, PT, R18, 0x1, RZ ;  /* 0x00000001120f7810 */ /* 0x000fe40007ffe0ff */
[----:B0-----:R-:W-:Y:S02]  /*feb0*/  ISETP.NE.OR P1, PT, R23, RZ, !P0 ;  /* 0x000000ff1700720c */ /* 0x001fe40004725670 */
        /* <DEDUP_REMOVED lines=16> */
.L_x_1639:
[----:B-1----:R-:W-:Y:S01]  /*ffc0*/  ISETP.NE.AND P0, PT, R19, UR5, PT ;  /* 0x0000000513007c0c */ /* 0x002fe2000bf05270 */
[----:B------:R-:W-:Y:S01]  /*ffd0*/  BSSY.RECONVERGENT B0, `(.L_x_1632) ;  /* 0x000000b000007945 */ /* 0x000fe20003800200 */
[----:B------:R-:W-:Y:S02]  /*ffe0*/  MOV R14, UR6 ;  /* 0x00000006000e7c02 */ /* 0x000fe40008000f00 */
[----:B0-----:R-:W-:-:S04]  /*fff0*/  ISETP.NE.OR P0, PT, R23, RZ, !P0 ;  /* 0x000000ff1700720c */ /* 0x001fc80004705670 */
        /* <DEDUP_REMOVED lines=8> */
.L_x_1640:
[----:B------:R-:W-:Y:S05]  /*10080*/  BSYNC.RECONVERGENT B0 ;  /* 0x0000000000007941 */ /* 0x000fea0003800200 */
.L_x_1632:
[----:B----4-:R-:W4:Y:S01]  /*10090*/  S2R R12, SR_TID.X ;  /* 0x00000000000c7919 */ /* 0x010f220000002100 */
[----:B------:R-:W1:Y:S01]  /*100a0*/  S2UR UR6, SR_CgaCtaId ;  /* 0x00000000000679c3 */ /* 0x000e620000008800 */
[----:B------:R-:W-:Y:S01]  /*100b0*/  UMOV UR5, 0x400 ;  /* 0x0000040000057882 */ /* 0x000fe20000000000 */
[----:B------:R-:W2:Y:S01]  /*100c0*/  LDCU.U8 UR12, c[0x0][0x414] ;  /* 0x00008280ff0c77ac */ /* 0x000ea20008000000 */
[----:B------:R-:W0:Y:S01]  /*100d0*/  LDCU.64 UR20, c[0x0][0x3f8] ;  /* 0x00007f00ff1477ac */ /* 0x000e220008000a00 */
[----:B------:R-:W0:Y:S01]  /*100e0*/  LDCU.64 UR18, c[0x0][0x400] ;  /* 0x00008000ff1277ac */ /* 0x000e220008000a00 */
[----:B--2---:R-:W-:Y:S02]  /*100f0*/  UISETP.NE.AND UP0, UPT, UR12, URZ, UPT ;  /* 0x000000ff0c00728c */ /* 0x004fe4000bf05270 */
[----:B-1----:R-:W-:-:S04]  /*10100*/  ULEA UR5, UR6, UR5, 0x18 ;  /* 0x0000000506057291 */ /* 0x002fc8000f8ec0ff */
[----:B------:R-:W-:Y:S01]  /*10110*/  PLOP3.LUT P2, PT, PT, PT, UP0, 0x80, 0x8 ;  /* 0x000000000008781c */ /* 0x000fe20003f4f008 */
[----:B------:R-:W1:Y:S01]  /*10120*/  LDCU.64 UR6, c[0x0][0x380] ;  /* 0x00007000ff0677ac */ /* 0x000e620008000a00 */
[----:B----4-:R-:W-:-:S13]  /*10130*/  ISETP.NE.AND P0, PT, R12, RZ, PT ;  /* 0x000000ff0c00720c */ /* 0x010fda0003f05270 */
[----:B-----5:R0:W-:Y:S01]  /*10140*/  @!P0 STS.64 [UR5+0xc8], R10 ;  /* 0x0000c80aff008988 */ /* 0x0201e20008000a05 */
[----:B------:R-:W-:Y:S01]  /*10150*/  BAR.SYNC.DEFER_BLOCKING 0x0 ;  /* 0x0000000000007b1d */ /* 0x000fe20000010000 */
[----:B0--3--:R-:W-:-:S05]  /*10160*/  HFMA2 R11, -RZ, RZ, 0, 0 ;  /* 0x00000000ff0b7431 */ /* 0x009fca00000001ff */
[----:B------:R-:W0:Y:S01]  /*10170*/  LDS.64 R12, [UR5+0xc8] ;  /* 0x0000c805ff0c7984 */ /* 0x000e220008000a00 */
[----:B------:R-:W0:Y:S02]  /*10180*/  LDCU UR5, c[0x0][0x42c] ;  /* 0x00008580ff0577ac */ /* 0x000e240008000800 */
[----:B0-----:R-:W-:Y:S01]  /*10190*/  FMUL.FTZ R21, R12, UR5 ;  /* 0x000000050c157c20 */ /* 0x001fe20008410000 */
[----:B-1----:R-:W-:-:S07]  /*101a0*/  FMUL.FTZ R10, R13, UR5 ;  /* 0x000000050d0a7c20 */ /* 0x002fce0008410000 */
.L_x_1646:
[----:B------:R-:W-:-:S05]  /*101b0*/  LEA R23, R11, UR15, 0x3 ;  /* 0x0000000f0b177c11 */ /* 0x000fca000f8e18ff */
[----:B01----:R-:W2:Y:S04]  /*101c0*/  LDL.128 R12, [R23+0x10] ;  /* 0x00001000170c7983 */ /* 0x003ea80000100c00 */
[----:B------:R0:W3:Y:S01]  /*101d0*/  LDL.128 R16, [R23+0x110] ;  /* 0x0001100017107983 */ /* 0x0000e20000100c00 */
        /* <DEDUP_REMOVED lines=8> */
[----:B------:R-:W-:Y:S02]  /*10260*/  FFMA.FTZ R20, R21, R20, R10 ;  /* 0x0000001415147223 */ /* 0x000fe4000001000a */
[----:B------:R-:W-:Y:S01]  /*10270*/  @P2 FMUL.FTZ R24, R22, -1.4426950216293334961 ;  /* 0xbfb8aa3b16182820 */ /* 0x000fe20000410000 */
[-C--:B------:R-:W-:Y:S01]  /*10280*/  @P2 FFMA.FTZ R13, R5, R12.reuse, R2 ;  /* 0x0000000c050d2223 */ /* 0x080fe20000010002 */
[----:B------:R-:W-:-:S03]  /*10290*/  FFMA.FTZ R12, R21, R12, R10 ;  /* 0x0000000c150c7223 */ /* 0x000fc6000001000a */
[----:B------:R-:W-:Y:S01]  /*102a0*/  @P2 FMUL.FTZ R26, R13, -1.4426950216293334961 ;  /* 0xbfb8aa3b0d1a2820 */ /* 0x000fe20000410000 */
[----:B------:R-:W1:Y:S08]  /*102b0*/  @P2 MUFU.EX2 R24, R24 ;  /* 0x0000001800182308 */ /* 0x000e700000000800 */
[----:B------:R-:W2:Y:S01]  /*102c0*/  @P2 MUFU.EX2 R26, R26 ;  /* 0x0000001a001a2308 */ /* 0x000ea20000000800 */
[----:B-1----:R-:W-:-:S07]  /*102d0*/  @P2 FADD.FTZ R25, R24, 1 ;  /* 0x3f80000018192421 */ /* 0x002fce0000010000 */
[----:B------:R-:W0:Y:S01]  /*102e0*/  @P2 MUFU.RCP R25, R25 ;  /* 0x0000001900192308 */ /* 0x000e220000001000 */
[----:B--2---:R-:W-:-:S07]  /*102f0*/  @P2 FADD.FTZ R27, R26, 1 ;  /* 0x3f8000001a1b2421 */ /* 0x004fce0000010000 */
[----:B------:R1:W2:Y:S01]  /*10300*/  @P2 MUFU.RCP R28, R27 ;  /* 0x0000001b001c2308 */ /* 0x0002a20000001000 */
[----:B0-----:R-:W-:Y:S01]  /*10310*/  @P2 FADD.FTZ R23, -R25, 1 ;  /* 0x3f80000019172421 */ /* 0x001fe20000010100 */
[----:B---3--:R-:W-:Y:S01]  /*10320*/  @P2 FMUL.FTZ R29, R16, R25 ;  /* 0x00000019101d2220 */ /* 0x008fe20000410000 */
[----:B-1----:R-:W-:Y:S01]  /*10330*/  FMUL.FTZ R27, R14, UR16 ;  /* 0x000000100e1b7c20 */ /* 0x002fe20008410000 */
[----:B------:R-:W-:Y:S01]  /*10340*/  FMUL.FTZ R25, R15, UR16 ;  /* 0x000000100f197c20 */ /* 0x000fe20008410000 */
[----:B------:R-:W-:Y:S01]  /*10350*/  @P2 FFMA.FTZ R22, R22, R23, 1 ;  /* 0x3f80000016162423 */ /* 0x000fe20000010017 */
[----:B------:R-:W-:Y:S01]  /*10360*/  LEA R23, R11, R4, 0x4 ;  /* 0x000000040b177211 */ /* 0x000fe200078e20ff */
[----:B------:R-:W-:Y:S02]  /*10370*/  FFMA.FTZ R26, R21, R27, R10 ;  /* 0x0000001b151a7223 */ /* 0x000fe4000001000a */
[----:B------:R-:W-:Y:S01]  /*10380*/  @P2 FMUL.FTZ R16, R29, R22 ;  /* 0x000000161d102220 */ /* 0x000fe20000410000 */
[----:B------:R-:W-:Y:S01]  /*10390*/  ISETP.GE.U32.AND P0, PT, R23, UR18, PT ;  /* 0x0000001217007c0c */ /* 0x000fe2000bf06070 */
[----:B--2---:R-:W-:Y:S01]  /*103a0*/  @P2 FADD.FTZ R24, -R28, 1 ;  /* 0x3f8000001c182421 */ /* 0x004fe20000010100 */
[----:B------:R-:W-:Y:S01]  /*103b0*/  SHF.R.S32.HI R29, RZ, 0x1f, R23 ;  /* 0x0000001fff1d7819 */ /* 0x000fe20000011417 */
[----:B------:R-:W-:Y:S01]  /*103c0*/  FFMA.FTZ R16, R3, R16, -R20 ;  /* 0x0000001003107223 */ /* 0x000fe20000010814 */
[----:B------:R-:W-:Y:S01]  /*103d0*/  IADD3 R20, PT, PT, R23, 0x10, RZ ;  /* 0x0000001017147810 */ /* 0x000fe20007ffe0ff */
[----:B------:R-:W-:Y:S01]  /*103e0*/  @P2 FFMA.FTZ R13, R13, R24, 1 ;  /* 0x3f8000000d0d2423 */ /* 0x000fe20000010018 */
[----:B------:R-:W-:Y:S01]  /*103f0*/  ISETP.GE.AND.EX P0, PT, R29, UR19, PT, P0 ;  /* 0x000000131d007c0c */ /* 0x000fe2000bf06300 */
[----:B------:R-:W-:Y:S01]  /*10400*/  @P2 FMUL.FTZ R28, R17, R28 ;  /* 0x0000001c111c2220 */ /* 0x000fe20000410000 */
[----:B------:R-:W-:Y:S01]  /*10410*/  ISETP.GE.U32.AND P1, PT, R20, UR18, PT ;  /* 0x0000001214007c0c */ /* 0x000fe2000bf26070 */
[----:B------:R-:W-:Y:S01]  /*10420*/  FFMA.FTZ R24, R21, R25, R10 ;  /* 0x0000001915187223 */ /* 0x000fe2000001000a */
[----:B------:R-:W-:Y:S01]  /*10430*/  SHF.R.S32.HI R22, RZ, 0x1f, R20 ;  /* 0x0000001fff167819 */ /* 0x000fe20000011414 */
[----:B------:R-:W-:Y:S01]  /*10440*/  @P2 FMUL.FTZ R17, R28, R13 ;  /* 0x0000000d1c112220 */ /* 0x000fe20000410000 */
[----:B------:R-:W-:-:S02]  /*10450*/  ISETP.NE.AND P2, PT, RZ, UR12, PT ;  /* 0x0000000cff007c0c */ /* 0x000fc4000bf45270 */
[----:B------:R-:W-:Y:S01]  /*10460*/  ISETP.GE.AND.EX P1, PT, R22, UR19, PT, P1 ;  /* 0x0000001316007c0c */ /* 0x000fe2000bf26310 */
[----:B------:R-:W-:-:S04]  /*10470*/  FFMA.FTZ R17, R5, R17, -R12 ;  /* 0x0000001105117223 */ /* 0x000fc8000001080c */
[----:B------:R-:W-:Y:S08]  /*10480*/  @P0 BRA `(.L_x_1642) ;  /* 0x00000000002c0947 */ /* 0x000ff00003800000 */
        /* <DEDUP_REMOVED lines=11> */
.L_x_1642:
[----:B------:R-:W-:Y:S05]  /*10540*/  BSYNC.RECONVERGENT B0 ;  /* 0x0000000000007941 */ /* 0x000fea0003800200 */
.L_x_1641:
        /* <DEDUP_REMOVED lines=19> */
.L_x_1643:
[----:B------:R-:W-:Y:S01]  /*10680*/  BSSY.RECONVERGENT B0, `(.L_x_1644) ;  /* 0x000000f000007945 */ /* 0x000fe20003800200 */
[----:B------:R-:W-:Y:S01]  /*10690*/  FFMA.FTZ R26, R3, R18, -R26 ;  /* 0x00000012031a7223 */ /* 0x000fe2000001081a */
[----:B------:R-:W-:Y:S02]  /*106a0*/  FFMA.FTZ R24, R5, R19, -R24 ;  /* 0x0000001305187223 */ /* 0x000fe40000010818 */
[----:B------:R-:W-:Y:S05]  /*106b0*/  @P1 BRA `(.L_x_1645) ;  /* 0x00000000002c1947 */ /* 0x000fea0003800000 */
[----:B------:R-:W-:Y:S01]  /*106c0*/  MOV R12, R6 ;  /* 0x00000006000c7202 */ /* 0x000fe20000000f00 */
[----:B0-----:R-:W-:Y:S01]  /*106d0*/  IMAD R15, R22, UR20, RZ ;  /* 0x00000014160f7c24 */ /* 0x001fe2000f8e02ff */
        /* <DEDUP_REMOVED lines=9> */
.L_x_1645:
[----:B------:R-:W-:Y:S05]  /*10770*/  BSYNC.RECONVERGENT B0 ;  /* 0x0000000000007941 */ /* 0x000fea0003800200 */
.L_x_1644:
        /* <DEDUP_REMOVED lines=10> */
.L_x_1621:
[----:B------:R-:W2:Y:S01]  /*10820*/  S2R R9, SR_TID.X ;  /* 0x0000000000097919 */ /* 0x000ea20000002100 */
[----:B------:R-:W3:Y:S01]  /*10830*/  LDC R4, c[0x0][0x370] ;  /* 0x0000dc00ff047b82 */ /* 0x000ee20000000800 */
[----:B------:R-:W-:Y:S07]  /*10840*/  BSSY.RECONVERGENT B0, `(.L_x_1648) ;  /* 0x000000e000007945 */ /* 0x000fee0003800200 */
[----:B------:R-:W4:Y:S08]  /*10850*/  LDC R7, c[0x0][0x374] ;  /* 0x0000dd00ff077b82 */ /* 0x000f300000000800 */
[----:B------:R-:W5:Y:S01]  /*10860*/  LDC.64 R2, c[0x0][0x3c8] ;  /* 0x0000f200ff027b82 */ /* 0x000f620000000a00 */
[----:B---3--:R-:W-:-:S02]  /*10870*/  ISETP.NE.AND P0, PT, R4, 0x1, PT ;  /* 0x000000010400780c */ /* 0x008fc40003f05270 */
[----:B--2---:R-:W-:Y:S02]  /*10880*/  ISETP.NE.AND P1, PT, R9, RZ, PT ;  /* 0x000000ff0900720c */ /* 0x004fe40003f25270 */
[----:B----4-:R-:W-:-:S04]  /*10890*/  SHF.L.U32 R0, R7, 0x1, RZ ;  /* 0x0000000107007819 */ /* 0x010fc800000006ff */
[----:B------:R-:W-:-:S05]  /*108a0*/  SEL R5, R0, RZ, P0 ;  /* 0x000000ff00057207 */ /* 0x000fca0000000000 */
[----:B-----5:R-:W-:Y:S02]  /*108b0*/  IMAD.WIDE.U32 R2, R5, 0x4, R2 ;  /* 0x0000000405027825 */ /* 0x020fe400078e0002 */
[----:B------:R-:W-:Y:S05]  /*108c0*/  @P1 BRA `(.L_x_1649) ;  /* 0x0000000000141947 */ /* 0x000fea0003800000 */
[----:B------:R-:W-:Y:S01]  /*108d0*/  HFMA2 R5, -RZ, RZ, 0, 5.9604644775390625e-08 ;  /* 0x00000001ff057431 */ /* 0x000fe200000001ff */
[----:B------:R-:W-:Y:S06]  /*108e0*/  MEMBAR.ALL.GPU ;  /* 0x0000000000007992 */ /* 0x000fec000000a000 */
[----:B------:R-:W-:-:S00]  /*108f0*/  ERRBAR ;  /* 0x00000000000079ab */ /* 0x000fc00000000000 */
[----:B------:R-:W-:Y:S06]  /*10900*/  CGAERRBAR ;  /* 0x00000000000075ab */ /* 0x000fec0000000000 */
[----:B------:R2:W-:Y:S02]  /*10910*/  REDG.E.ADD.S32.STRONG.GPU desc[UR10][R2.64], R5 ;  /* 0x000000050200798e */ /* 0x0005e4000c12e30a */
.L_x_1649:
[----:B------:R-:W-:Y:S05]  /*10920*/  BSYNC.RECONVERGENT B0 ;  /* 0x0000000000007941 */ /* 0x000fea0003800200 */
.L_x_1648:
[----:B------:R-:W3:Y:S01]  /*10930*/  S2UR UR5, SR_CTAID.Y ;  /* 0x00000000000579c3 */ /* 0x000ee20000002600 */
[----:B--2---:R-:W-:Y:S02]  /*10940*/  IADD3 R5, PT, PT, R7, -0x1, RZ ;  /* 0xffffffff07057810 */ /* 0x004fe40007ffe0ff */
[----:B------:R-:W-:-:S05]  /*10950*/  IADD3 R0, PT, PT, R4, -0x1, RZ ;  /* 0xffffffff04007810 */ /* 0x000fca0007ffe0ff */
[----:B------:R-:W2:Y:S01]  /*10960*/  S2UR UR4, SR_CTAID.X ;  /* 0x00000000000479c3 */ /* 0x000ea20000002500 */
[----:B---3--:R-:W-:-:S04]  /*10970*/  ISETP.NE.AND P0, PT, R5, UR5, PT ;  /* 0x0000000505007c0c */ /* 0x008fc8000bf05270 */
[----:B--2---:R-:W-:-:S13]  /*10980*/  ISETP.NE.OR P0, PT, R0, UR4, P0 ;  /* 0x0000000400007c0c */ /* 0x004fda0008705670 */
[----:B------:R-:W-:Y:S05]  /*10990*/  @P0 EXIT ;  /* 0x000000000000094d */ /* 0x000fea0003800000 */
[----:B------:R-:W-:Y:S05]  /*109a0*/  @P1 BRA `(.L_x_1650) ;  /* 0x0000000000201947 */ /* 0x000fea0003800000 */
[----:B------:R-:W-:-:S05]  /*109b0*/  IMAD R0, R4, R7, RZ ;  /* 0x0000000704007224 */ /* 0x000fca00078e02ff */
[----:B------:R-:W-:-:S13]  /*109c0*/  ISETP.NE.AND P0, PT, R0, -0x1, PT ;  /* 0xffffffff0000780c */ /* 0x000fda0003f05270 */
[----:B------:R-:W-:Y:S05]  /*109d0*/  @!P0 BRA `(.L_x_1650) ;  /* 0x0000000000148947 */ /* 0x000fea0003800000 */
.L_x_1651:
[----:B------:R-:W2:Y:S04]  /*109e0*/  LDG.E.STRONG.GPU R5, desc[UR10][R2.64] ;  /* 0x0000000a02057981 */ /* 0x000ea8000c1ef900 */
[----:B--2---:R-:W-:Y:S01]  /*109f0*/  CCTL.IVALL ;  /* 0x00000000ff00798f */ /* 0x004fe20002000000 */
[----:B------:R-:W-:Y:S05]  /*10a00*/  YIELD ;  /* 0x0000000000007946 */ /* 0x000fea0003800000 */
[----:B------:R-:W-:-:S13]  /*10a10*/  ISETP.NE.AND P0, PT, R5, R0, PT ;  /* 0x000000000500720c */ /* 0x000fda0003f05270 */
[----:B------:R-:W-:Y:S05]  /*10a20*/  @P0 BRA `(.L_x_1651) ;  /* 0xfffffffc00ec0947 */ /* 0x000fea000383ffff */
.L_x_1650:
        /* <DEDUP_REMOVED lines=10> */
[----:B0-----:R-:W-:Y:S01]  /*10ad0*/  HFMA2 R17, -RZ, RZ, 0, 0 ;  /* 0x00000000ff117431 */ /* 0x001fe200000001ff */
        /* <DEDUP_REMOVED lines=65> */
.L_x_1654:
        /* <DEDUP_REMOVED lines=29> */
.L_x_1653:
[----:B------:R-:W-:Y:S05]  /*110c0*/  BSYNC.RECONVERGENT B0 ;  /* 0x0000000000007941 */ /* 0x000fea0003800200 */
.L_x_1652:
        /* <DEDUP_REMOVED lines=10> */
.L_x_1655:
        /* <DEDUP_REMOVED lines=87> */
.L_x_1656:
        /* <DEDUP_REMOVED lines=10> */
.L_x_4524:


//--------------------- .text._Z35group_norm_nhwc_bwd_one_pass_kernelI11Fp32IOFp16WLi64ELi84ELi672EEv26Group_norm_nhwc_bwd_params --------------------------
	.section	.text._Z35group_norm_nhwc_bwd_one_pass_kernelI11Fp32IOFp16WLi64ELi84ELi672EEv26Group_norm_nhwc_bwd_params,"ax",@progbits
	.align	128
        .global         _Z35group_norm_nhwc_bwd_one_pass_kernelI11Fp32IOFp16WLi64ELi84ELi672EEv26Group_norm_nhwc_bwd_params
        .type           _Z35group_norm_nhwc_bwd_one_pass_kernelI11Fp32IOFp16WLi64ELi84ELi672EEv26Group_norm_nhwc_bwd_params,@function
        .size           _Z35group_norm_nhwc_bwd_one_pass_kernelI11Fp32IOFp16WLi64ELi84ELi672EEv26Group_norm_nhwc_bwd_params,(.L_x_4525 - _Z35group_norm_nhwc_bwd_one_pass_kernelI11Fp32IOFp16WLi64ELi84ELi672EEv26Group_norm_nhwc_bwd_params)
        .other          _Z35group_norm_nhwc_bwd_one_pass_kernelI11Fp32IOFp16WLi64ELi84ELi672EEv26Group_norm_nhwc_bwd_params,@"STO_CUDA_ENTRY STV_DEFAULT"
_Z35group_norm_nhwc_bwd_one_pass_kernelI11Fp32IOFp16WLi64ELi84ELi672EEv26Group_norm_nhwc_bwd_params:
.text._Z35group_norm_nhwc_bwd_one_pass_kernelI11Fp32IOFp16WLi64ELi84ELi672EEv26Group_norm_nhwc_bwd_params:
        /* <DEDUP_REMOVED lines=21> */
.L_x_1688:
        /* <DEDUP_REMOVED lines=166> */
[----:B---3--:R-:W-:Y:S02]  /*0bb0*/  @P4 HADD2.F32 R38, -RZ, R46.H0_H0 ;  /* 0x2000002eff264230 */ /* 0x008fe40000004100 */
[----:B----4-:R-:W-:Y:S02]  /*0bc0*/  @P4 HADD2.F32 R7, -RZ, R41.H0_H0 ;  /* 0x20000029ff074230 */ /* 0x010fe40000004100 */
[----:B------:R-:W-:Y:S02]  /*0bd0*/  HADD2.F32 R9, -RZ, R36.H0_H0 ;  /* 0x20000024ff097230 */ /* 0x000fe40000004100 */
[----:B------:R-:W-:Y:S01]  /*0be0*/  HADD2.F32 R8, -RZ, R37.H0_H0 ;  /* 0x20000025ff087230 */ /* 0x000fe20000004100 */
        /* <DEDUP_REMOVED lines=58> */
.L_x_1658:
        /* <DEDUP_REMOVED lines=128> */
.L_x_1659:
        /* <DEDUP_REMOVED lines=45> */
.L_x_1661:
[----:B------:R-:W-:Y:S05]  /*1a60*/  BSYNC.RECONVERGENT B0 ;  /* 0x0000000000007941 */ /* 0x000fea0003800200 */
.L_x_1660:
        /* <DEDUP_REMOVED lines=54> */
.L_x_1663:
[----:B------:R-:W-:Y:S05]  /*1dd0*/  BSYNC.RECONVERGENT B0 ;  /* 0x0000000000007941 */ /* 0x000fea0003800200 */
.L_x_1662:
        /* <DEDUP_REMOVED lines=78> */
.L_x_1665:
[----:B------:R-:W-:Y:S05]  /*22c0*/  BSYNC.RECONVERGENT B0 ;  /* 0x0000000000007941 */ /* 0x000fea0003800200 */
.L_x_1664:
        /* <DEDUP_REMOVED lines=29> */
.L_x_1667:
[----:B------:R-:W-:Y:S05]  /*24a0*/  BSYNC.RECONVERGENT B0 ;  /* 0x0000000000007941 */ /* 0x000fea0003800200 */
.L_x_1666:
        /* <DEDUP_REMOVED lines=33> */
.L_x_1670:
        /* <DEDUP_REMOVED lines=8> */
.L_x_1669:
        /* <DEDUP_REMOVED lines=17> */
.L_x_1672:
        /* <DEDUP_REMOVED lines=153> */
.L_x_1671:
        /* <DEDUP_REMOVED lines=44> */
.L_x_1673:
        /* <DEDUP_REMOVED lines=20> */
.L_x_1674:
        /* <DEDUP_REMOVED lines=11> */
.L_x_1675:
[----:B0-----:R-:W-:Y:S05]  /*3690*/  BSYNC.RECONVERGENT B0 ;  /* 0x0000000000007941 */ /* 0x001fea0003800200 */
.L_x_1668:
        /* <DEDUP_REMOVED lines=63> */
.L_x_1676:
        /* <DEDUP_REMOVED lines=25> */
.L_x_1678:
[----:B------:R-:W-:Y:S05]  /*3c20*/  BSYNC.RECONVERGENT B0 ;  /* 0x0000000000007941 */ /* 0x000fea0003800200 */
.L_x_1677:
        /* <DEDUP_REMOVED lines=19> */
.L_x_1679:
        /* <DEDUP_REMOVED lines=17> */
.L_x_1681:
[----:B------:R-:W-:Y:S05]  /*3e70*/  BSYNC.RECONVERGENT B0 ;  /* 0x0000000000007941 */ /* 0x000fea0003800200 */
.L_x_1680:
        /* <DEDUP_REMOVED lines=19> */
.L_x_1682:
        /* <DEDUP_REMOVED lines=18> */
.L_x_1684:
[----:B------:R-:W-:Y:S05]  /*40d0*/  BSYNC.RECONVERGENT B0 ;  /* 0x0000000000007941 */ /* 0x000fea0003800200 */
.L_x_1683:
        /* <DEDUP_REMOVED lines=19> */
.L_x_1685:
        /* <DEDUP_REMOVED lines=17> */
.L_x_1687:
[----:B------:R-:W-:Y:S05]  /*4320*/  BSYNC.RECONVERGENT B0 ;  /* 0x0000000000007941 */ /* 0x000fea0003800200 */
.L_x_1686:
        /* <DEDUP_REMOVED lines=8> */
.L_x_1657:
        /* <DEDUP_REMOVED lines=15> */
.L_x_1690:
[----:B------:R-:W-:Y:S05]  /*44a0*/  BSYNC.RECONVERGENT B0 ;  /* 0x0000000000007941 */ /* 0x000fea0003800200 */
.L_x_1689:
        /* <DEDUP_REMOVED lines=11> */
.L_x_1692:
[----:B------:R-:W2:Y:S04]  /*4560*/  LDG.E.STRONG.GPU R5, desc[UR14][R2.64] ;  /* 0x0000000e02057981 */ /* 0x000ea8000c1ef900 */
[----:B--2---:R-:W-:Y:S01]  /*4570*/  CCTL.IVALL ;  /* 0x00000000ff00798f */ /* 0x004fe20002000000 */
[----:B------:R-:W-:Y:S05]  /*4580*/  YIELD ;  /* 0x0000000000007946 */ /* 0x000fea0003800000 */
[----:B------:R-:W-:-:S13]  /*4590*/  ISETP.NE.AND P0, PT, R5, R4, PT ;  /* 0x000000040500720c */ /* 0x000fda0003f05270 */
[----:B------:R-:W-:Y:S05]  /*45a0*/  @P0 BRA `(.L_x_1692) ;  /* 0xfffffffc00ec0947 */ /* 0x000fea000383ffff */
.L_x_1691:
        /* <DEDUP_REMOVED lines=74> */
.L_x_1695:
        /* <DEDUP_REMOVED lines=31> */
.L_x_1694:
[----:B------:R-:W-:Y:S05]  /*4c40*/  BSYNC.RECONVERGENT B0 ;  /* 0x0000000000007941 */ /* 0x000fea0003800200 */
.L_x_1693:
        /* <DEDUP_REMOVED lines=10> */
.L_x_1696:
        /* <DEDUP_REMOVED lines=87> */
.L_x_1697:
        /* <DEDUP_REMOVED lines=10> */
.L_x_4525:


//--------------------- .text._Z35group_norm_nhwc_bwd_one_pass_kernelI11Fp32IOFp16WLi128ELi84ELi672EEv26Group_norm_nhwc_bwd_params --------------------------
	.section	.text._Z35group_norm_nhwc_bwd_one_pass_kernelI11Fp32IOFp16WLi128ELi84ELi672EEv26Group_norm_nhwc_bwd_params,"ax",@progbits
	.align	128
        .global         _Z35group_norm_nhwc_bwd_one_pass_kernelI11Fp32IOFp16WLi128ELi84ELi672EEv26Group_norm_nhwc_bwd_params
        .type           _Z35group_norm_nhwc_bwd_one_pass_kernelI11Fp32IOFp16WLi128ELi84ELi672EEv26Group_norm_nhwc_bwd_params,@function
        .size           _Z35group_norm_nhwc_bwd_one_pass_kernelI11Fp32IOFp16WLi128ELi84ELi672EEv26Group_norm_nhwc_bwd_params,(.L_x_4526 - _Z35group_norm_nhwc_bwd_one_pass_kernelI11Fp32IOFp16WLi128ELi84ELi672EEv26Group_norm_nhwc_bwd_params)
        .other          _Z35group_norm_nhwc_bwd_one_pass_kernelI11Fp32IOFp16WLi128ELi84ELi672EEv26Group_norm_nhwc_bwd_params,@"STO_CUDA_ENTRY STV_DEFAULT"
_Z35group_norm_nhwc_bwd_one_pass_kernelI11Fp32IOFp16WLi128ELi84ELi672EEv26Group_norm_nhwc_bwd_params:
.text._Z35group_norm_nhwc_bwd_one_pass_kernelI11Fp32IOFp16WLi128ELi84ELi672EEv26Group_norm_nhwc_bwd_params:
        /* <DEDUP_REMOVED lines=35> */
.L_x_1741:
        /* <DEDUP_REMOVED lines=261> */
[----:B--2---:R-:W-:Y:S02]  /*1280*/  @P2 HADD2.F32 R59, -RZ, R41.H0_H0 ;  /* 0x20000029ff3b2230 */ /* 0x004fe40000004100 */
[----:B---3--:R-:W-:Y:S02]  /*1290*/  @P2 HADD2.F32 R60, -RZ, R40.H0_H0 ;  /* 0x20000028ff3c2230 */ /* 0x008fe40000004100 */
[----:B----4-:R-:W-:Y:S02]  /*12a0*/  HADD2.F32 R52, -RZ, R52.H0_H0 ;  /* 0x20000034ff347230 */ /* 0x010fe40000004100 */
[----:B------:R-:W-:Y:S01]  /*12b0*/  HADD2.F32 R0, -RZ, R0.H0_H0 ;  /* 0x20000000ff007230 */ /* 0x000fe20000004100 */
        /* <DEDUP_REMOVED lines=114> */
.L_x_1699:
        /* <DEDUP_REMOVED lines=256> */
.L_x_1700:
        /* <DEDUP_REMOVED lines=36> */
.L_x_1702:
[----:B------:R-:W-:Y:S05]  /*2c20*/  BSYNC.RECONVERGENT B0 ;  /* 0x0000000000007941 */ /* 0x000fea0003800200 */
.L_x_1701:
        /* <DEDUP_REMOVED lines=56> */
.L_x_1704:
[----:B------:R-:W-:Y:S05]  /*2fb0*/  BSYNC.RECONVERGENT B0 ;  /* 0x0000000000007941 */ /* 0x000fea0003800200 */
.L_x_1703:
        /* <DEDUP_REMOVED lines=78> */
.L_x_1706:
[----:B------:R-:W-:Y:S05]  /*34a0*/  BSYNC.RECONVERGENT B0 ;  /* 0x0000000000007941 */ /* 0x000fea0003800200 */
.L_x_1705:
        /* <DEDUP_REMOVED lines=29> */
.L_x_1708:
[----:B------:R-:W-:Y:S05]  /*3680*/  BSYNC.RECONVERGENT B0 ;  /* 0x0000000000007941 */ /* 0x000fea0003800200 */
.L_x_1707:
        /* <DEDUP_REMOVED lines=23> */
.L_x_1711:
[----:B-1----:R-:W4:Y:S04]  /*3800*/  LDG.E.STRONG.GPU R34, desc[UR8][R32.64] ;  /* 0x0000000820227981 */ /* 0x002f28000c1ef900 */
[----:B----4-:R-:W-:Y:S01]  /*3810*/  CCTL.IVALL ;  /* 0x00000000ff00798f */ /* 0x010fe20002000000 */
[----:B------:R-:W-:Y:S05]  /*3820*/  YIELD ;  /* 0x0000000000007946 */ /* 0x000fea0003800000 */
[----:B------:R-:W-:-:S13]  /*3830*/  ISETP.NE.AND P1, PT, R34, R39, PT ;  /* 0x000000272200720c */ /* 0x000fda0003f25270 */
[----:B------:R-:W-:Y:S05]  /*3840*/  @P1 BRA `(.L_x_1711) ;  /* 0xfffffffc00ec1947 */ /* 0x000fea000383ffff */
.L_x_1710:
        /* <DEDUP_REMOVED lines=14> */
.L_x_1713:
        /* <DEDUP_REMOVED lines=60> */
.L_x_1712:
        /* <DEDUP_REMOVED lines=34> */
.L_x_1714:
        /* <DEDUP_REMOVED lines=18> */
.L_x_1715:
        /* <DEDUP_REMOVED lines=9> */
.L_x_1716:
[----:B------:R-:W-:Y:S05]  /*40c0*/  BSYNC.RECONVERGENT B0 ;  /* 0x0000000000007941 */ /* 0x000fea0003800200 */
.L_x_1709:
        /* <DEDUP_REMOVED lines=40> */
.L_x_1717:
        /* <DEDUP_REMOVED lines=21> */
.L_x_1719:
[----:B------:R-:W-:Y:S05]  /*44a0*/  BSYNC.RECONVERGENT B0 ;  /* 0x0000000000007941 */ /* 0x000fea0003800200 */
.L_x_1718:
        /* <DEDUP_REMOVED lines=21> */
.L_x_1720:
        /* <DEDUP_REMOVED lines=20> */
.L_x_1722:
[----:B------:R-:W-:Y:S05]  /*4740*/  BSYNC.RECONVERGENT B0 ;  /* 0x0000000000007941 */ /* 0x000fea0003800200 */
.L_x_1721:
        /* <DEDUP_REMOVED lines=23> */
.L_x_1723:
        /* <DEDUP_REMOVED lines=21> */
.L_x_1725:
[----:B------:R-:W-:Y:S05]  /*4a10*/  BSYNC.RECONVERGENT B0 ;  /* 0x0000000000007941 */ /* 0x000fea0003800200 */
.L_x_1724:
        /* <DEDUP_REMOVED lines=66> */
.L_x_1726:
        /* <DEDUP_REMOVED lines=17> */
.L_x_1728:
[----:B------:R-:W-:Y:S05]  /*4f50*/  BSYNC.RECONVERGENT B0 ;  /* 0x0000000000007941 */ /* 0x000fea0003800200 */
.L_x_1727:
        /* <DEDUP_REMOVED lines=19> */
.L_x_1729:
        /* <DEDUP_REMOVED lines=17> */
.L_x_1731:
[----:B------:R-:W-:Y:S05]  /*51a0*/  BSYNC.RECONVERGENT B0 ;  /* 0x0000000000007941 */ /* 0x000fea0003800200 */
.L_x_1730:
        /* <DEDUP_REMOVED lines=19> */
.L_x_1732:
        /* <DEDUP_REMOVED lines=17> */
.L_x_1734:
[----:B------:R-:W-:Y:S05]  /*53f0*/  BSYNC.RECONVERGENT B0 ;  /* 0x0000000000007941 */ /* 0x000fea0003800200 */
.L_x_1733:
        /* <DEDUP_REMOVED lines=19> */
.L_x_1735:
        /* <DEDUP_REMOVED lines=18> */
.L_x_1737:
[----:B------:R-:W-:Y:S05]  /*5650*/  BSYNC.RECONVERGENT B0 ;  /* 0x0000000000007941 */ /* 0x000fea0003800200 */
.L_x_1736:
        /* <DEDUP_REMOVED lines=19> */
.L_x_1738:
        /* <DEDUP_REMOVED lines=17> */
.L_x_1740:
[----:B------:R-:W-:Y:S05]  /*58a0*/  BSYNC.RECONVERGENT B0 ;  /* 0x0000000000007941 */ /* 0x000fea0003800200 */
.L_x_1739:
[----:B------:R-:W-:Y:S02]  /*58b0*/  IADD3 R61, PT, PT, R56, R61, RZ ;  /* 0x0000003d383d7210 */ /* 0x000fe40007ffe0ff */
[----:B------:R-:W-:Y:S02]  /*58c0*/  IADD3 R62, PT, PT, R62, 0x1, RZ ;  /* 0x000000013e3e7810 */ /* 0x000fe40007ffe0ff */
[----:B------:R-:W-:-:S13]  /*58d0*/  ISETP.GE.AND P0, PT, R61, UR4, PT ;  /* 0x000000043d007c0c */ /* 0x000fda000bf06270 */
[----:B------:R-:W-:Y:S05]  /*58e0*/  @!P0 BRA `(.L_x_1741) ;  /* 0xffffffa800508947 */ /* 0x000fea000383ffff */
.L_x_1698:
        /* <DEDUP_REMOVED lines=19> */
.L_x_1743:
[----:B------:R-:W-:Y:S05]  /*5a20*/  BSYNC.RECONVERGENT B0 ;  /* 0x0000000000007941 */ /* 0x000fea0003800200 */
.L_x_1742:
[----:B------:R-:W-:Y:S05]  /*5a30*/  @P0 EXIT ;  /* 0x000000000000094d */ /* 0x000fea0003800000 */
[----:B------:R-:W-:Y:S05]  /*5a40*/  @P2 BRA `(.L_x_1744) ;  /* 0x0000000000202947 */ /* 0x000fea0003800000 */
[----:B------:R-:W-:-:S05]  /*5a50*/  IMAD R0, R4, R7, RZ ;  /* 0x0000000704007224 */ /* 0x000fca00078e02ff */
[----:B------:R-:W-:-:S13]  /*5a60*/  ISETP.NE.AND P0, PT, R0, -0x1, PT ;  /* 0xffffffff0000780c */ /* 0x000fda0003f05270 */
[----:B------:R-:W-:Y:S05]  /*5a70*/  @!P0 BRA `(.L_x_1744) ;  /* 0x0000000000148947 */ /* 0x000fea0003800000 */
.L_x_1745:
[----:B0-----:R-:W2:Y:S04]  /*5a80*/  LDG.E.STRONG.GPU R5, desc[UR8][R2.64] ;  /* 0x0000000802057981 */ /* 0x001ea8000c1ef900 */
[----:B--2---:R-:W-:Y:S01]  /*5a90*/  CCTL.IVALL ;  /* 0x00000000ff00798f */ /* 0x004fe20002000000 */
[----:B------:R-:W-:Y:S05]  /*5aa0*/  YIELD ;  /* 0x0000000000007946 */ /* 0x000fea0003800000 */
[----:B------:R-:W-:-:S13]  /*5ab0*/  ISETP.NE.AND P0, PT, R5, R0, PT ;  /* 0x000000000500720c */ /* 0x000fda0003f05270 */
[----:B------:R-:W-:Y:S05]  /*5ac0*/  @P0 BRA `(.L_x_1745) ;  /* 0xfffffffc00ec0947 */ /* 0x000fea000383ffff */
.L_x_1744:
        /* <DEDUP_REMOVED lines=73> */
.L_x_1748:
        /* <DEDUP_REMOVED lines=26> */
[----:B----4-:R-:W-:Y:S01]  /*6100*/  F2FP.F16.F32.PACK_AB R19, R15, R12 ;  /* 0x0000000c0f13723e */ /* 0x010fe200000000ff */
[----:B------:R0:W-:Y:S04]  /*6110*/  STG.E desc[UR8][R6.64], R17 ;  /* 0x0000001106007986 */ /* 0x0001e8000c101908 */
[----:B------:R0:W-:Y:S01]  /*6120*/  STG.E desc[UR8][R8.64], R19 ;  /* 0x0000001308007986 */ /* 0x0001e2000c101908 */
[----:B------:R-:W-:Y:S01]  /*6130*/  IADD3.X R23, PT, PT, RZ, R23, RZ, P3, !PT ;  /* 0x00000017ff177210 */ /* 0x000fe20001ffe4ff */
[----:B------:R-:W-:Y:S06]  /*6140*/  @P1 BRA `(.L_x_1748) ;  /* 0xfffffffc00841947 */ /* 0x000fec000383ffff */
.L_x_1747:
[----:B------:R-:W-:Y:S05]  /*6150*/  BSYNC.RECONVERGENT B0 ;  /* 0x0000000000007941 */ /* 0x000fea0003800200 */
.L_x_1746:
        /* <DEDUP_REMOVED lines=10> */
.L_x_1749:
        /* <DEDUP_REMOVED lines=22> */
[----:B----4-:R-:W-:-:S02]  /*6360*/  F2FP.F16.F32.PACK_AB R31, R7, R2 ;  /* 0x00000002071f723e */ /* 0x010fc400000000ff */
[----:B------:R-:W-:-:S04]  /*6370*/  LOP3.LUT R2, R59, 0x3, RZ, 0xc0, !PT ;  /* 0x000000033b027812 */ /* 0x000fc800078ec0ff */
[----:B------:R-:W-:Y:S02]  /*6380*/  IADD3.X R9, PT, PT, R2, UR5, RZ, P1, !PT ;  /* 0x0000000502097c10 */ /* 0x000fe40008ffe4ff */
[----:B-----5:R-:W-:Y:S02]  /*6390*/  F2FP.F16.F32.PACK_AB R33, R25, R12 ;  /* 0x0000000c1921723e */ /* 0x020fe400000000ff */
        /* <DEDUP_REMOVED lines=20> */
[----:B----4-:R-:W-:-:S03]  /*64e0*/  F2FP.F16.F32.PACK_AB R35, R35, R10 ;  /* 0x0000000a2323723e */ /* 0x010fc600000000ff */
        /* <DEDUP_REMOVED lines=14> */
[----:B----4-:R-:W-:Y:S02]  /*65d0*/  F2FP.F16.F32.PACK_AB R33, R33, R2 ;  /* 0x000000022121723e */ /* 0x010fe400000000ff */
[----:B-----5:R-:W-:-:S03]  /*65e0*/  F2FP.F16.F32.PACK_AB R37, R37, R10 ;  /* 0x0000000a2525723e */ /* 0x020fc600000000ff */
        /* <DEDUP_REMOVED lines=18> */
[----:B-----5:R-:W-:Y:S02]  /*6710*/  F2FP.F16.F32.PACK_AB R13, R13, R8 ;  /* 0x000000080d0d723e */ /* 0x020fe400000000ff */
[----:B---3--:R-:W-:-:S03]  /*6720*/  F2FP.F16.F32.PACK_AB R7, R5, R6 ;  /* 0x000000060507723e */ /* 0x008fc600000000ff */
[----:B------:R4:W-:Y:S04]  /*6730*/  STG.E desc[UR8][R26.64], R13 ;  /* 0x0000000d1a007986 */ /* 0x0009e8000c101908 */
[----:B------:R4:W-:Y:S02]  /*6740*/  STG.E desc[UR8][R28.64], R7 ;  /* 0x000000071c007986 */ /* 0x0009e4000c101908 */
[----:B------:R-:W-:Y:S05]  /*6750*/  @P0 BRA `(.L_x_1749) ;  /* 0xfffffff800a80947 */ /* 0x000fea000383ffff */
[----:B------:R-:W-:Y:S05]  /*6760*/  EXIT ;  /* 0x000000000000794d */ /* 0x000fea0003800000 */
.L_x_1750:
        /* <DEDUP_REMOVED lines=9> */
.L_x_4526:


//--------------------- .text._Z35group_norm_nhwc_bwd_one_pass_kernelI11Fp32IOFp16WLi256ELi84ELi672EEv26Group_norm_nhwc_bwd_params --------------------------
	.section	.text._Z35group_norm_nhwc_bwd_one_pass_kernelI11Fp32IOFp16WLi256ELi84ELi672EEv26Group_norm_nhwc_bwd_params,"ax",@progbits
	.align	128
        .global         _Z35group_norm_nhwc_bwd_one_pass_kernelI11Fp32IOFp16WLi256ELi84ELi672EEv26Group_norm_nhwc_bwd_params
        .type           _Z35group_norm_nhwc_bwd_one_pass_kernelI11Fp32IOFp16WLi256ELi84ELi672EEv26Group_norm_nhwc_bwd_params,@function
        .size           _Z35group_norm_nhwc_bwd_one_pass_kernelI11Fp32IOFp16WLi256ELi84ELi672EEv26Group_norm_nhwc_bwd_params,(.L_x_4527 - _Z35group_norm_nhwc_bwd_one_pass_kernelI11Fp32IOFp16WLi256ELi84ELi672EEv26Group_norm_nhwc_bwd_params)
        .other          _Z35group_norm_nhwc_bwd_one_pass_kernelI11Fp32IOFp16WLi256ELi84ELi672EEv26Group_norm_nhwc_bwd_params,@"STO_CUDA_ENTRY STV_DEFAULT"
_Z35group_norm_nhwc_bwd_one_pass_kernelI11Fp32IOFp16WLi256ELi84ELi672EEv26Group_norm_nhwc_bwd_params:
.text._Z35group_norm_nhwc_bwd_one_pass_kernelI11Fp32IOFp16WLi256ELi84ELi672EEv26Group_norm_nhwc_bwd_params:
        /* <DEDUP_REMOVED lines=24> */
.L_x_1818:
        /* <DEDUP_REMOVED lines=464> */
[----:B--2---:R-:W-:Y:S02]  /*1e80*/  @P0 HADD2.F32 R4, -RZ, R0.H0_H0 ;  /* 0x20000000ff040230 */ /* 0x004fe40000004100 */
[----:B---3--:R-:W-:Y:S02]  /*1e90*/  HADD2.F32 R47, -RZ, R47.H0_H0 ;  /* 0x2000002fff2f7230 */ /* 0x008fe40000004100 */
[----:B----4-:R-:W-:Y:S02]  /*1ea0*/  HADD2.F32 R46, -RZ, R46.H0_H0 ;  /* 0x2000002eff2e7230 */ /* 0x010fe40000004100 */
[----:B------:R-:W-:Y:S01]  /*1eb0*/  @P0 HADD2.F32 R5, -RZ, R32.H0_H0 ;  /* 0x20000020ff050230 */ /* 0x000fe20000004100 */
        /* <DEDUP_REMOVED lines=229> */
.L_x_1752:
        /* <DEDUP_REMOVED lines=514> */
.L_x_1753:
        /* <DEDUP_REMOVED lines=45> */
.L_x_1755:
[----:B------:R-:W-:Y:S05]  /*5000*/  BSYNC.RECONVERGENT B0 ;  /* 0x0000000000007941 */ /* 0x000fea0003800200 */
.L_x_1754:
        /* <DEDUP_REMOVED lines=56> */
.L_x_1757:
[----:B------:R-:W-:Y:S05]  /*5390*/  BSYNC.RECONVERGENT B0 ;  /* 0x0000000000007941 */ /* 0x000fea0003800200 */
.L_x_1756:
        /* <DEDUP_REMOVED lines=78> */
.L_x_1759:
[----:B------:R-:W-:Y:S05]  /*5880*/  BSYNC.RECONVERGENT B0 ;  /* 0x0000000000007941 */ /* 0x000fea0003800200 */
.L_x_1758:
        /* <DEDUP_REMOVED lines=30> */
.L_x_1761:
[----:B------:R-:W-:Y:S05]  /*5a70*/  BSYNC.RECONVERGENT B0 ;  /* 0x0000000000007941 */ /* 0x000fea0003800200 */
.L_x_1760:
        /* <DEDUP_REMOVED lines=30> */
.L_x_1764:
        /* <DEDUP_REMOVED lines=10> */
.L_x_1763:
        /* <DEDUP_REMOVED lines=18> */
.L_x_1766:
        /* <DEDUP_REMOVED lines=152> */
.L_x_1765:
        /* <DEDUP_REMOVED lines=72> */
.L_x_1767:
        /* <DEDUP_REMOVED lines=38> */
.L_x_1768:
        /* <DEDUP_REMOVED lines=19> */
.L_x_1769:
[----:B------:R-:W-:Y:S05]  /*6fb0*/  BSYNC.RECONVERGENT B0 ;  /* 0x0000000000007941 */ /* 0x000fea0003800200 */
.L_x_1762:
        /* <DEDUP_REMOVED lines=38> */
.L_x_1770:
        /* <DEDUP_REMOVED lines=26> */
.L_x_1772:
[----:B------:R-:W-:Y:S05]  /*73c0*/  BSYNC.RECONVERGENT B0 ;  /* 0x0000000000007941 */ /* 0x000fea0003800200 */
.L_x_1771:
        /* <DEDUP_REMOVED lines=26> */
.L_x_1773:
        /* <DEDUP_REMOVED lines=22> */
.L_x_1775:
[----:B------:R-:W-:Y:S05]  /*76d0*/  BSYNC.RECONVERGENT B0 ;  /* 0x0000000000007941 */ /* 0x000fea0003800200 */
.L_x_1774:
        /* <DEDUP_REMOVED lines=29> */
.L_x_1776:
        /* <DEDUP_REMOVED lines=20> */
.L_x_1778:
[----:B------:R-:W-:Y:S05]  /*79f0*/  BSYNC.RECONVERGENT B0 ;  /* 0x0000000000007941 */ /* 0x000fea0003800200 */
.L_x_1777:
        /* <DEDUP_REMOVED lines=29> */
.L_x_1779:
        /* <DEDUP_REMOVED lines=20> */
.L_x_1781:
[----:B------:R-:W-:Y:S05]  /*7d10*/  BSYNC.RECONVERGENT B0 ;  /* 0x0000000000007941 */ /* 0x000fea0003800200 */
.L_x_1780:
        /* <DEDUP_REMOVED lines=39> */
.L_x_1782:
        /* <DEDUP_REMOVED lines=22> */
.L_x_1784:
[----:B------:R-:W-:Y:S05]  /*80f0*/  BSYNC.RECONVERGENT B0 ;  /* 0x0000000000007941 */ /* 0x000fea0003800200 */
.L_x_1783:
        /* <DEDUP_REMOVED lines=21> */
.L_x_1785:
        /* <DEDUP_REMOVED lines=21> */
.L_x_1787:
[----:B------:R-:W-:Y:S05]  /*83a0*/  BSYNC.RECONVERGENT B0 ;  /* 0x0000000000007941 */ /* 0x000fea0003800200 */
.L_x_1786:
        /* <DEDUP_REMOVED lines=21> */
.L_x_1788:
        /* <DEDUP_REMOVED lines=21> */
.L_x_1790:
[----:B------:R-:W-:Y:S05]  /*8650*/  BSYNC.RECONVERGENT B0 ;  /* 0x0000000000007941 */ /* 0x000fea0003800200 */
.L_x_1789:
        /* <DEDUP_REMOVED lines=21> */
.L_x_1791:
        /* <DEDUP_REMOVED lines=20> */
.L_x_1793:
[----:B------:R-:W-:Y:S05]  /*88f0*/  BSYNC.RECONVERGENT B0 ;  /* 0x0000000000007941 */ /* 0x000fea0003800200 */
.L_x_1792:
        /* <DEDUP_REMOVED lines=48> */
.L_x_1794:
        /* <DEDUP_REMOVED lines=21> */
.L_x_1796:
[----:B------:R-:W-:Y:S05]  /*8d50*/  BSYNC.RECONVERGENT B0 ;  /* 0x0000000000007941 */ /* 0x000fea0003800200 */
.L_x_1795:
        /* <DEDUP_REMOVED lines=21> */
.L_x_1797:
        /* <DEDUP_REMOVED lines=21> */
.L_x_1799:
[----:B------:R-:W-:Y:S05]  /*9000*/  BSYNC.RECONVERGENT B0 ;  /* 0x0000000000007941 */ /* 0x000fea0003800200 */
.L_x_1798:
        /* <DEDUP_REMOVED lines=21> */
.L_x_1800:
        /* <DEDUP_REMOVED lines=21> */
.L_x_1802:
[----:B------:R-:W-:Y:S05]  /*92b0*/  BSYNC.RECONVERGENT B0 ;  /* 0x0000000000007941 */ /* 0x000fea0003800200 */
.L_x_1801:
        /* <DEDUP_REMOVED lines=21> */
.L_x_1803:
        /* <DEDUP_REMOVED lines=21> */
.L_x_1805:
[----:B------:R-:W-:Y:S05]  /*9560*/  BSYNC.RECONVERGENT B0 ;  /* 0x0000000000007941 */ /* 0x000fea0003800200 */
.L_x_1804:
        /* <DEDUP_REMOVED lines=21> */
.L_x_1806:
        /* <DEDUP_REMOVED lines=21> */
.L_x_1808:
[----:B------:R-:W-:Y:S05]  /*9810*/  BSYNC.RECONVERGENT B0 ;  /* 0x0000000000007941 */ /* 0x000fea0003800200 */
.L_x_1807:
        /* <DEDUP_REMOVED lines=21> */
.L_x_1809:
        /* <DEDUP_REMOVED lines=21> */
.L_x_1811:
[----:B------:R-:W-:Y:S05]  /*9ac0*/  BSYNC.RECONVERGENT B0 ;  /* 0x0000000000007941 */ /* 0x000fea0003800200 */
.L_x_1810:
        /* <DEDUP_REMOVED lines=21> */
.L_x_1812:
        /* <DEDUP_REMOVED lines=29> */
.L_x_1814:
[----:B------:R-:W-:Y:S05]  /*9df0*/  BSYNC.RECONVERGENT B0 ;  /* 0x0000000000007941 */ /* 0x000fea0003800200 */
.L_x_1813:
        /* <DEDUP_REMOVED lines=19> */
.L_x_1815:
        /* <DEDUP_REMOVED lines=17> */
.L_x_1817:
[----:B------:R-:W-:Y:S05]  /*a040*/  BSYNC.RECONVERGENT B0 ;  /* 0x0000000000007941 */ /* 0x000fea0003800200 */
.L_x_1816:
        /* <DEDUP_REMOVED lines=8> */
.L_x_1751:
        /* <DEDUP_REMOVED lines=15> */
.L_x_1820:
[----:B------:R-:W-:Y:S05]  /*a1c0*/  BSYNC.RECONVERGENT B0 ;  /* 0x0000000000007941 */ /* 0x000fea0003800200 */
.L_x_1819:
        /* <DEDUP_REMOVED lines=11> */
.L_x_1822:
[----:B------:R-:W3:Y:S04]  /*a280*/  LDG.E.STRONG.GPU R5, desc[UR12][R2.64] ;  /* 0x0000000c02057981 */ /* 0x000ee8000c1ef900 */
[----:B---3--:R-:W-:Y:S01]  /*a290*/  CCTL.IVALL ;  /* 0x00000000ff00798f */ /* 0x008fe20002000000 */
[----:B------:R-:W-:Y:S05]  /*a2a0*/  YIELD ;  /* 0x0000000000007946 */ /* 0x000fea0003800000 */
[----:B------:R-:W-:-:S13]  /*a2b0*/  ISETP.NE.AND P0, PT, R5, R4, PT ;  /* 0x000000040500720c */ /* 0x000fda0003f05270 */
[----:B------:R-:W-:Y:S05]  /*a2c0*/  @P0 BRA `(.L_x_1822) ;  /* 0xfffffffc00ec0947 */ /* 0x000fea000383ffff */
.L_x_1821:
        /* <DEDUP_REMOVED lines=74> */
.L_x_1825:
        /* <DEDUP_REMOVED lines=24> */
[----:B---3--:R-:W-:Y:S02]  /*a8f0*/  F2FP.F16.F32.PACK_AB R19, R13, R4 ;  /* 0x000000040d13723e */ /* 0x008fe400000000ff */
[-C--:B------:R-:W-:Y:S02]  /*a900*/  MOV R13, R25.reuse ;  /* 0x00000019000d7202 */ /* 0x080fe40000000f00 */
[----:B-----5:R-:W-:Y:S01]  /*a910*/  F2FP.F16.F32.PACK_AB R21, R17, R14 ;  /* 0x0000000e1115723e */ /* 0x020fe200000000ff */
[----:B------:R0:W-:Y:S04]  /*a920*/  STG.E desc[UR12][R8.64], R19 ;  /* 0x0000001308007986 */ /* 0x0001e8000c10190c */
[----:B------:R0:W-:Y:S01]  /*a930*/  STG.E desc[UR12][R12.64], R21 ;  /* 0x000000150c007986 */ /* 0x0001e2000c10190c */
[----:B------:R-:W-:Y:S01]  /*a940*/  IADD3.X R25, PT, PT, RZ, R25, RZ, P3, !PT ;  /* 0x00000019ff197210 */ /* 0x000fe20001ffe4ff */
[----:B------:R-:W-:Y:S06]  /*a950*/  @P1 BRA `(.L_x_1825) ;  /* 0xfffffffc00841947 */ /* 0x000fec000383ffff */
.L_x_1824:
[----:B------:R-:W-:Y:S05]  /*a960*/  BSYNC.RECONVERGENT B0 ;  /* 0x0000000000007941 */ /* 0x000fea0003800200 */
.L_x_1823:
        /* <DEDUP_REMOVED lines=10> */
.L_x_1826:
        /* <DEDUP_REMOVED lines=21> */
[----:B---3--:R-:W-:Y:S02]  /*ab60*/  F2FP.F16.F32.PACK_AB R31, R7, R4 ;  /* 0x00000004071f723e */ /* 0x008fe400000000ff */
[----:B------:R-:W-:-:S04]  /*ab70*/  LOP3.LUT R4, R22, 0x3, RZ, 0xc0, !PT ;  /* 0x0000000316047812 */ /* 0x000fc800078ec0ff */
        /* <DEDUP_REMOVED lines=22> */
[----:B----4-:R-:W-:Y:S02]  /*ace0*/  F2FP.F16.F32.PACK_AB R31, R31, R10 ;  /* 0x0000000a1f1f723e */ /* 0x010fe400000000ff */
[----:B-----5:R-:W-:-:S03]  /*acf0*/  F2FP.F16.F32.PACK_AB R35, R35, R14 ;  /* 0x0000000e2323723e */ /* 0x020fc600000000ff */
        /* <DEDUP_REMOVED lines=14> */
[----:B-----5:R-:W-:Y:S02]  /*ade0*/  F2FP.F16.F32.PACK_AB R33, R33, R10 ;  /* 0x0000000a2121723e */ /* 0x020fe400000000ff */
[----:B---3--:R-:W-:-:S03]  /*adf0*/  F2FP.F16.F32.PACK_AB R37, R37, R14 ;  /* 0x0000000e2525723e */ /* 0x008fc600000000ff */
        /* <DEDUP_REMOVED lines=17> */
[----:B-----5:R-:W-:Y:S02]  /*af10*/  F2FP.F16.F32.PACK_AB R13, R13, R8 ;  /* 0x000000080d0d723e */ /* 0x020fe400000000ff */
[----:B--2---:R-:W-:-:S03]  /*af20*/  F2FP.F16.F32.PACK_AB R7, R5, R6 ;  /* 0x000000060507723e */ /* 0x004fc600000000ff */
[----:B------:R3:W-:Y:S04]  /*af30*/  STG.E desc[UR12][R26.64], R13 ;  /* 0x0000000d1a007986 */ /* 0x0007e8000c10190c */
[----:B------:R3:W-:Y:S01]  /*af40*/  STG.E desc[UR12][R28.64], R7 ;  /* 0x000000071c007986 */ /* 0x0007e2000c10190c */
[----:B------:R-:W-:Y:S01]  /*af50*/  HFMA2 R5, -RZ, RZ, 0, 0 ;  /* 0x00000000ff057431 */ /* 0x000fe200000001ff */
[----:B------:R-:W-:Y:S06]  /*af60*/  @P0 BRA `(.L_x_1826) ;  /* 0xfffffff800a80947 */ /* 0x000fec000383ffff */
[----:B------:R-:W-:Y:S05]  /*af70*/  EXIT ;  /* 0x000000000000794d */ /* 0x000fea0003800000 */
.L_x_1827:
        /* <DEDUP_REMOVED lines=16> */
.L_x_4527:


//--------------------- .text._Z35group_norm_nhwc_bwd_one_pass_kernelI11Fp32IOFp16WLi512ELi84ELi672EEv26Group_norm_nhwc_bwd_params --------------------------
	.section	.text._Z35group_norm_nhwc_bwd_one_pass_kernelI11Fp32IOFp16WLi512ELi84ELi672EEv26Group_norm_nhwc_bwd_params,"ax",@progbits
	.align	128
        .global         _Z35group_norm_nhwc_bwd_one_pass_kernelI11Fp32IOFp16WLi512ELi84ELi672EEv26Group_norm_nhwc_bwd_params
        .type           _Z35group_norm_nhwc_bwd_one_pass_kernelI11Fp32IOFp16WLi512ELi84ELi672EEv26Group_norm_nhwc_bwd_params,@function
        .size           _Z35group_norm_nhwc_bwd_one_pass_kernelI11Fp32IOFp16WLi512ELi84ELi672EEv26Group_norm_nhwc_bwd_params,(.L_x_4528 - _Z35group_norm_nhwc_bwd_one_pass_kernelI11Fp32IOFp16WLi512ELi84ELi672EEv26Group_norm_nhwc_bwd_params)
        .other          _Z35group_norm_nhwc_bwd_one_pass_kernelI11Fp32IOFp16WLi512ELi84ELi672EEv26Group_norm_nhwc_bwd_params,@"STO_CUDA_ENTRY STV_DEFAULT"
_Z35group_norm_nhwc_bwd_one_pass_kernelI11Fp32IOFp16WLi512ELi84ELi672EEv26Group_norm_nhwc_bwd_params:
.text._Z35group_norm_nhwc_bwd_one_pass_kernelI11Fp32IOFp16WLi512ELi84ELi672EEv26Group_norm_nhwc_bwd_params:
        /* <DEDUP_REMOVED lines=28> */
.L_x_1854:
        /* <DEDUP_REMOVED lines=116> */
[----:B------:R4:W-:Y:S01]  /*0900*/  STL.64 [R1+0x598], R12 ;  /* 0x0005980c01007387 */ /* 0x0009e20000100a00 */
[----:B------:R-:W-:-:S02]  /*0910*/  @!P3 IMAD R29, R32, R25, R29 ;  /* 0x00000019201db224 */ /* 0x000fc400078e021d */
[----:B------:R-:W-:Y:S02]  /*0920*/  @!P3 IMAD.WIDE.U32 R24, R32, R24, R16 ;  /* 0x000000182018b225 */ /* 0x000fe400078e0010 */
[----:B------:R-:W3:Y:S03]  /*0930*/  @!P5 LDC.64 R16, c[0x0][0x3f8] ;  /* 0x0000fe00ff10db82 */ /* 0x000ee60000000a00 */
        /* <DEDUP_REMOVED lines=8> */
[----:B------:R-:W4:Y:S08]  /*09c0*/  @!P6 LDC.64 R24, c[0x0][0x398] ;  /* 0x0000e600ff18eb82 */ /* 0x000f300000000a00 */
        /* <DEDUP_REMOVED lines=23> */
[----:B------:R-:W-:Y:S02]  /*0b40*/  @!P6 IADD3 R24, P1, PT, R32, R24, RZ ;  /* 0x000000182018e210 */ /* 0x000fe40007f3e0ff */
[----:B------:R-:W-:Y:S01]  /*0b50*/  @!P5 IADD3 R3, PT, PT, R17, R3, RZ ;  /* 0x000000031103d210 */ /* 0x000fe20007ffe0ff */
[----:B------:R-:W3:Y:S01]  /*0b60*/  @!P4 LDC.64 R32, c[0x0][0x398] ;  /* 0x0000e600ff20cb82 */ /* 0x000ee20000000a00 */
[----:B------:R-:W-:Y:S02]  /*0b70*/  @!P5 SHF.L.U32 R17, R16, 0x2, RZ ;  /* 0x000000021011d819 */ /* 0x000fe400000006ff */
[----:B------:R-:W-:Y:S02]  /*0b80*/  @!P6 IADD3.X R25, PT, PT, R2, R25, RZ, P1, !PT ;  /* 0x000000190219e210 */ /* 0x000fe40000ffe4ff */
[----:B------:R-:W-:Y:S01]  /*0b90*/  @!P5 SHF.L.U64.HI R16, R16, 0x2, R3 ;  /* 0x000000021010d819 */ /* 0x000fe20000010203 */
[----:B0-----:R-:W-:Y:S01]  /*0ba0*/  @!P4 IMAD R34, R34, R10, RZ ;  /* 0x0000000a2222c224 */ /* 0x001fe200078e02ff */
        /* <DEDUP_REMOVED lines=14> */
[----:B---3--:R-:W-:Y:S02]  /*0c90*/  @!P4 IADD3 R32, P1, PT, R3, R32, RZ ;  /* 0x000000200320c210 */ /* 0x008fe40007f3e0ff */
[----:B------:R-:W-:Y:S02]  /*0ca0*/  SHF.R.S32.HI R11, RZ, 0x1f, R5 ;  /* 0x0000001fff0b7819 */ /* 0x000fe40000011405 */
[----:B------:R-:W-:-:S02]  /*0cb0*/  @!P4 IADD3.X R33, PT, PT, R2, R33, RZ, P1, !PT ;  /* 0x000000210221c210 */ /* 0x000fc40000ffe4ff */
[----:B------:R-:W-:-:S04]  /*0cc0*/  ISETP.GE.U32.AND P1, PT, R5, UR16, PT ;  /* 0x0000001005007c0c */ /* 0x000fc8000bf26070 */
        /* <DEDUP_REMOVED lines=423> */
[----:B------:R-:W-:Y:S01]  /*2740*/  @!P2 IMAD.WIDE.U32 R16, R5, R10, R16 ;  /* 0x0000000a0510a225 */ /* 0x000fe200078e0010 */
[----:B------:R1:W-:Y:S04]  /*2750*/  STL [R1+0x548], R34 ;  /* 0x0005482201007387 */ /* 0x0003e80000100800 */
[----:B------:R-:W-:Y:S02]  /*2760*/  @!P2 IADD3 R5, PT, PT, R17, R11, RZ ;  /* 0x0000000b1105a210 */ /* 0x000fe40007ffe0ff */
[C---:B------:R-:W-:Y:S02]  /*2770*/  @!P2 SHF.L.U32 R10, R16.reuse, 0x2, RZ ;  /* 0x00000002100aa819 */ /* 0x040fe400000006ff */
[----:B------:R-:W-:Y:S02]  /*2780*/  @!P2 SHF.L.U64.HI R5, R16, 0x2, R5 ;  /* 0x000000021005a819 */ /* 0x000fe40000010205 */
[----:B-1----:R-:W-:Y:S01]  /*2790*/  @!P2 IADD3 R34, P1, PT, R10, R2, RZ ;  /* 0x000000020a22a210 */ /* 0x002fe20007f3e0ff */
[----:B------:R0:W-:Y:S03]  /*27a0*/  STL [R1+0x544], R35 ;  /* 0x0005442301007387 */ /* 0x0001e60000100800 */
[----:B0-----:R-:W-:-:S02]  /*27b0*/  @!P2 IADD3.X R35, PT, PT, R5, R3, RZ, P1, !PT ;  /* 0x000000030523a210 */ /* 0x001fc40000ffe4ff */
        /* <DEDUP_REMOVED lines=22> */
[----:B------:R0:W-:Y:S02]  /*2920*/  STL.64 [R1+0x560], R32 ;  /* 0x0005602001007387 */ /* 0x0001e40000100a00 */
        /* <DEDUP_REMOVED lines=14> */
[----:B------:R1:W-:Y:S03]  /*2a10*/  STL [R1+0x55c], R30 ;  /* 0x00055c1e01007387 */ /* 0x0003e60000100800 */
[----:B------:R-:W-:Y:S02]  /*2a20*/  @!P1 IADD3 R5, PT, PT, R17, R11, RZ ;  /* 0x0000000b11059210 */ /* 0x000fe40007ffe0ff */
[----:B------:R-:W-:Y:S01]  /*2a30*/  @!P1 SHF.L.U32 R10, R16, 0x2, RZ ;  /* 0x00000002100a9819 */ /* 0x000fe200000006ff */
[----:B------:R-:W-:Y:S01]  /*2a40*/  @!P2 STL.64 [R1+0x2e0], R18 ;  /* 0x0002e0120100a387 */ /* 0x000fe20000100a00 */
[----:B------:R-:W-:Y:S02]  /*2a50*/  @P2 LOP3.LUT R0, R0, 0x1, RZ, 0xfc, !PT ;  /* 0x0000000100002812 */ /* 0x000fe400078efcff */
[----:B------:R-:W-:-:S02]  /*2a60*/  @!P1 SHF.L.U64.HI R5, R16, 0x2, R5 ;  /* 0x0000000210059819 */ /* 0x000fc40000010205 */
[C---:B-1----:R-:W-:Y:S01]  /*2a70*/  @!P1 IADD3 R30, P2, PT, R10.reuse, R2, RZ ;  /* 0x000000020a1e9210 */ /* 0x042fe20007f5e0ff */
[----:B------:R0:W-:Y:S03]  /*2a80*/  STL [R1+0x558], R31 ;  /* 0x0005581f01007387 */ /* 0x0001e60000100800 */
[----:B0-----:R-:W-:Y:S02]  /*2a90*/  @!P1 IADD3.X R31, PT, PT, R5, R3, RZ, P2, !PT ;  /* 0x00000003051f9210 */ /* 0x001fe400017fe4ff */
        /* <DEDUP_REMOVED lines=45> */
[----:B------:R-:W-:Y:S02]  /*2d70*/  MOV R18, R12 ;  /* 0x0000000c00127202 */ /* 0x000fe40000000f00 */
[----:B------:R-:W-:Y:S02]  /*2d80*/  MOV R19, R13 ;  /* 0x0000000d00137202 */ /* 0x000fe40000000f00 */
        /* <DEDUP_REMOVED lines=49> */
[----:B0-----:R-:W0:Y:S08]  /*30a0*/  @!P6 LDC.64 R10, c[0x0][0x3f8] ;  /* 0x0000fe00ff0aeb82 */ /* 0x001e300000000a00 */
        /* <DEDUP_REMOVED lines=9> */
[----:B------:R-:W-:Y:S02]  /*3140*/  @!P6 SHF.L.U32 R10, R16, 0x2, RZ ;  /* 0x00000002100ae819 */ /* 0x000fe400000006ff */
[----:B------:R-:W-:Y:S02]  /*3150*/  @P1 LOP3.LUT R0, R0, 0x4000000, RZ, 0xfc, !PT ;  /* 0x0400000000001812 */ /* 0x000fe400078efcff */
[----:B------:R-:W-:-:S02]  /*3160*/  @!P6 SHF.L.U64.HI R5, R16, 0x2, R5 ;  /* 0x000000021005e819 */ /* 0x000fc40000010205 */
[----:B-1----:R-:W-:Y:S01]  /*3170*/  @!P6 IADD3 R6, P1, PT, R10, R2, RZ ;  /* 0x000000020a06e210 */ /* 0x002fe20007f3e0ff */
[----:B------:R0:W-:Y:S01]  /*3180*/  STL [R1+0x4c4], R7 ;  /* 0x0004c40701007387 */ /* 0x0001e20000100800 */
[----:B------:R-:W-:-:S03]  /*3190*/  MOV R11, R13 ;  /* 0x0000000d000b7202 */ /* 0x000fc60000000f00 */
[----:B------:R-:W-:Y:S04]  /*31a0*/  STL [R1+0x4b8], R4 ;  /* 0x0004b80401007387 */ /* 0x000fe80000100800 */
[----:B------:R-:W2:Y:S01]  /*31b0*/  LDL.LU.64 R16, [R1+0x260] ;  /* 0x0002600001107983 */ /* 0x000ea20000300a00 */
[----:B0-----:R-:W-:Y:S02]  /*31c0*/  @!P6 IADD3.X R7, PT, PT, R5, R3, RZ, P1, !PT ;  /* 0x000000030507e210 */ /* 0x001fe40000ffe4ff */
[----:B------:R-:W0:Y:S03]  /*31d0*/  @!P6 LDC.64 R2, c[0x0][0x398] ;  /* 0x0000e600ff02eb82 */ /* 0x000e260000000a00 */
[----:B------:R1:W-:Y:S02]  /*31e0*/  STL.64 [R1+0x4d8], R6 ;  /* 0x0004d80601007387 */ /* 0x0003e40000100a00 */
[----:B-1----:R-:W-:-:S02]  /*31f0*/  MOV R6, R14 ;  /* 0x0000000e00067202 */ /* 0x002fc40000000f00 */
[----:B------:R-:W-:Y:S02]  /*3200*/  MOV R7, R15 ;  /* 0x0000000f00077202 */ /* 0x000fe40000000f00 */
[----:B0-----:R-:W-:-:S04]  /*3210*/  @!P6 IADD3 R14, P1, PT, R10, R2, RZ ;  /* 0x000000020a0ee210 */ /* 0x001fc80007f3e0ff */
[----:B------:R-:W-:Y:S02]  /*3220*/  @!P6 IADD3.X R15, PT, PT, R5, R3, RZ, P1, !PT ;  /* 0x00000003050fe210 */ /* 0x000fe40000ffe4ff */
[----:B------:R-:W-:Y:S02]  /*3230*/  MOV R10, R12 ;  /* 0x0000000c000a7202 */ /* 0x000fe40000000f00 */
[----:B------:R-:W3:Y:S04]  /*3240*/  LDL.LU.64 R12, [R1+0x598] ;  /* 0x00059800010c7983 */ /* 0x000ee80000300a00 */
[----:B------:R0:W-:Y:S04]  /*3250*/  @!P6 STL.64 [R1+0x230], R14 ;  /* 0x0002300e0100e387 */ /* 0x0001e80000100a00 */
[----:B0-----:R-:W4:Y:S01]  /*3260*/  LDL.LU.64 R14, [R1+0x590] ;  /* 0x00059000010e7983 */ /* 0x001f220000300a00 */
[----:B------:R-:W-:-:S02]  /*3270*/  MOV R4, R10 ;  /* 0x0000000a00047202 */ /* 0x000fc40000000f00 */
[----:B------:R-:W-:Y:S02]  /*3280*/  CS2R R2, SRZ ;  /* 0x0000000000027805 */ /* 0x000fe4000001ff00 */
[----:B------:R-:W-:Y:S02]  /*3290*/  MOV R5, R11 ;  /* 0x0000000b00057202 */ /* 0x000fe40000000f00 */
[----:B------:R-:W-:-:S06]  /*32a0*/  CS2R R10, SRZ ;  /* 0x00000000000a7805 */ /* 0x000fcc000001ff00 */
[----:B---3--:R0:W3:Y:S04]  /*32b0*/  @!P0 LDG.E.64 R10, desc[UR10][R12.64] ;  /* 0x0000000a0c0a8981 */ /* 0x0080e8000c1e1b00 */
[----:B----4-:R-:W4:Y:S04]  /*32c0*/  @!P0 LDG.E.64 R2, desc[UR10][R14.64] ;  /* 0x0000000a0e028981 */ /* 0x010f28000c1e1b00 */
[----:B------:R-:W2:Y:S01]  /*32d0*/  LDL.LU.64 R14, [R1+0x270] ;  /* 0x00027000010e7983 */ /* 0x000ea20000300a00 */
[----:B------:R-:W-:-:S03]  /*32e0*/  LOP3.LUT R0, R0, 0xf7ffffff, RZ, 0xc0, !PT ;  /* 0xf7ffffff00007812 */ /* 0x000fc600078ec0ff */
[----:B------:R1:W-:Y:S01]  /*32f0*/  STL [R1+0x4bc], R9 ;  /* 0x0004bc0901007387 */ /* 0x0003e20000100800 */
[----:B------:R-:W-:Y:S02]  /*3300*/  @P2 LOP3.LUT R0, R0, 0x8000000, RZ, 0xfc, !PT ;  /* 0x0800000000002812 */ /* 0x000fe400078efcff */
[----:B0-----:R-:W-:Y:S01]  /*3310*/  CS2R R12, SRZ ;  /* 0x00000000000c7805 */ /* 0x001fe2000001ff00 */
[----:B------:R0:W-:Y:S01]  /*3320*/  STL [R1+0x570], R29 ;  /* 0x0005701d01007387 */ /* 0x0001e20000100800 */
[----:B-1----:R-:W-:Y:S01]  /*3330*/  MOV R9, R21 ;  /* 0x0000001500097202 */ /* 0x002fe20000000f00 */
[----:B------:R-:W-:Y:S01]  /*3340*/  HFMA2 R21, -RZ, RZ, 0, 0 ;  /* 0x00000000ff157431 */ /* 0x000fe200000001ff */
[----:B0-----:R-:W-:Y:S01]  /*3350*/  MOV R29, RZ ;  /* 0x000000ff001d7202 */ /* 0x001fe20000000f00 */
[----:B------:R0:W-:Y:S02]  /*3360*/  STL [R1+0x4c0], R8 ;  /* 0x0004c00801007387 */ /* 0x0001e40000100800 */
[----:B0-----:R-:W-:-:S02]  /*3370*/  MOV R8, R20 ;  /* 0x0000001400087202 */ /* 0x001fc40000000f00 */
[----:B------:R-:W2:Y:S01]  /*3380*/  LDL.LU R20, [R1+0x5a0] ;  /* 0x0005a00001147983 */ /* 0x000ea20000300800 */
[----:B---3--:R-:W-:Y:S02]  /*3390*/  @!P0 MOV R13, R10 ;  /* 0x0000000a000d8202 */ /* 0x008fe40000000f00 */
[----:B------:R-:W-:-:S03]  /*33a0*/  @!P0 MOV R29, R11 ;  /* 0x0000000b001d8202 */ /* 0x000fc60000000f00 */
[----:B------:R-:W-:Y:S01]  /*33b0*/  STL [R1+0x26c], R13 ;  /* 0x00026c0d01007387 */ /* 0x000fe20000100800 */
[----:B----4-:R-:W-:Y:S02]  /*33c0*/  @!P0 MOV R21, R2 ;  /* 0x0000000200158202 */ /* 0x010fe40000000f00 */
[----:B------:R-:W-:Y:S02]  /*33d0*/  @!P0 MOV R12, R3 ;  /* 0x00000003000c8202 */ /* 0x000fe40000000f00 */
[----:B------:R-:W-:-:S03]  /*33e0*/  LOP3.LUT P0, RZ, R0, 0x1000000, RZ, 0xc0, !PT ;  /* 0x0100000000ff7812 */ /* 0x000fc6000780c0ff */
[----:B------:R0:W-:Y:S02]  /*33f0*/  STL [R1+0x304], R12 ;  /* 0x0003040c01007387 */ /* 0x0001e40000100800 */
[----:B0-----:R-:W-:-:S08]  /*3400*/  CS2R R12, SRZ ;  /* 0x00000000000c7805 */ /* 0x001fd0000001ff00 */
[----:B--2---:R0:W2:Y:S02]  /*3410*/  @!P0 LDG.E.64 R12, desc[UR10][R14.64] ;  /* 0x0000000a0e0c8981 */ /* 0x0040a4000c1e1b00 */
        /* <DEDUP_REMOVED lines=15> */
[----:B0-----:R-:W-:-:S06]  /*3510*/  CS2R R18, SRZ ;  /* 0x0000000000127805 */ /* 0x001fcc000001ff00 */
        /* <DEDUP_REMOVED lines=25> */
[----:B-1----:R-:W-:Y:S01]  /*36b0*/  MOV R10, R4 ;  /* 0x00000004000a7202 */ /* 0x002fe20000000f00 */
[----:B------:R-:W-:Y:S01]  /*36c0*/  HFMA2 R4, -RZ, RZ, 0, 0 ;  /* 0x00000000ff047431 */ /* 0x000fe200000001ff */
[----:B------:R-:W-:-:S05]  /*36d0*/  @!P0 MOV R29, R13 ;  /* 0x0000000d001d8202 */ /* 0x000fca0000000f00 */
[----:B------:R0:W-:Y:S01]  /*36e0*/  STL [R1+0x354], R29 ;  /* 0x0003541d01007387 */ /* 0x0001e20000100800 */
[----:B------:R-:W-:Y:S02]  /*36f0*/  MOV R11, R5 ;  /* 0x00000005000b7202 */ /* 0x000fe40000000f00 */
[----:B------:R-:W-:Y:S01]  /*3700*/  MOV R5, R27 ;  /* 0x0000001b00057202 */ /* 0x000fe20000000f00 */
[----:B0-----:R-:W-:Y:S01]  /*3710*/  HFMA2 R29, -RZ, RZ, 0, 0 ;  /* 0x00000000ff1d7431 */ /* 0x001fe200000001ff */
[----:B------:R-:W-:-:S05]  /*3720*/  @!P2 MOV R29, R19 ;  /* 0x00000013001da202 */ /* 0x000fca0000000f00 */
[----:B------:R0:W-:Y:S02]  /*3730*/  STL [R1+0x278], R29 ;  /* 0x0002781d01007387 */ /* 0x0001e40000100800 */
[----:B0-----:R-:W-:Y:S01]  /*3740*/  HFMA2 R29, -RZ, RZ, 0, 0 ;  /* 0x00000000ff1d7431 */ /* 0x001fe200000001ff */
[----:B--2---:R-:W-:-:S05]  /*3750*/  @!P1 MOV R4, R2 ;  /* 0x0000000200049202 */ /* 0x004fca0000000f00 */
[----:B------:R0:W-:Y:S02]  /*3760*/  STL [R1+0x394], R4 ;  /* 0x0003940401007387 */ /* 0x0001e40000100800 */
[----:B0-----:R-:W-:Y:S02]  /*3770*/  MOV R4, R26 ;  /* 0x0000001a00047202 */ /* 0x001fe40000000f00 */
[----:B------:R-:W-:Y:S02]  /*3780*/  CS2R R26, SRZ ;  /* 0x00000000001a7805 */ /* 0x000fe4000001ff00 */
[----:B---3--:R-:W-:Y:S02]  /*3790*/  @!P1 MOV R26, R20 ;  /* 0x00000014001a9202 */ /* 0x008fe40000000f00 */
[----:B------:R-:W-:-:S03]  /*37a0*/  @!P1 MOV R27, R21 ;  /* 0x00000015001b9202 */ /* 0x000fc60000000f00 */
[----:B------:R0:W-:Y:S04]  /*37b0*/  STL [R1+0x264], R26 ;  /* 0x0002641a01007387 */ /* 0x0001e80000100800 */
[----:B------:R1:W-:Y:S01]  /*37c0*/  STL [R1+0x2c0], R27 ;  /* 0x0002c01b01007387 */ /* 0x0003e20000100800 */
[----:B------:R-:W-:-:S03]  /*37d0*/  @!P1 MOV R29, R3 ;  /* 0x00000003001d9202 */ /* 0x000fc60000000f00 */
        /* <DEDUP_REMOVED lines=14> */
[----:B------:R1:W-:Y:S01]  /*38c0*/  STL.64 [R1+0x118], R14 ;  /* 0x0001180e01007387 */ /* 0x0003e20000100a00 */
[----:B0-----:R-:W-:-:S04]  /*38d0*/  MOV R28, R32 ;  /* 0x00000020001c7202 */ /* 0x001fc80000000f00 */
[----:B-1----:R-:W-:Y:S01]  /*38e0*/  MOV R14, R28 ;  /* 0x0000001c000e7202 */ /* 0x002fe20000000f00 */
[----:B------:R-:W-:Y:S01]  /*38f0*/  HFMA2 R28, -RZ, RZ, 0, 0 ;  /* 0x00000000ff1c7431 */ /* 0x000fe200000001ff */
[----:B------:R-:W-:Y:S02]  /*3900*/  MOV R29, R33 ;  /* 0x00000021001d7202 */ /* 0x000fe40000000f00 */
[----:B------:R-:W4:Y:S02]  /*3910*/  LDL.LU.64 R32, [R1+0x560] ;  /* 0x0005600001207983 */ /* 0x000f240000300a00 */
[----:B------:R-:W-:Y:S02]  /*3920*/  MOV R15, R29 ;  /* 0x0000001d000f7202 */ /* 0x000fe40000000f00 */
[----:B------:R-:W-:Y:S02]  /*3930*/  MOV R29, R31 ;  /* 0x0000001f001d7202 */ /* 0x000fe40000000f00 */
[----:B--2---:R-:W-:-:S05]  /*3940*/  @!P0 MOV R28, R10 ;  /* 0x0000000a001c8202 */ /* 0x004fca0000000f00 */
[----:B------:R0:W-:Y:S02]  /*3950*/  STL [R1+0x3bc], R28 ;  /* 0x0003bc1c01007387 */ /* 0x0001e40000100800 */
[----:B0-----:R-:W-:Y:S02]  /*3960*/  MOV R28, R30 ;  /* 0x0000001e001c7202 */ /* 0x001fe40000000f00 */
[----:B------:R-:W-:Y:S02]  /*3970*/  CS2R R30, SRZ ;  /* 0x00000000001e7805 */ /* 0x000fe4000001ff00 */
[----:B------:R-:W-:Y:S02]  /*3980*/  @!P0 MOV R30, R11 ;  /* 0x0000000b001e8202 */ /* 0x000fe40000000f00 */
[----:B---3--:R-:W-:-:S03]  /*3990*/  @!P0 MOV R31, R12 ;  /* 0x0000000c001f8202 */ /* 0x008fc60000000f00 */
[----:B------:R0:W-:Y:S04]  /*39a0*/  STL [R1+0x3d8], R30 ;  /* 0x0003d81e01007387 */ /* 0x0001e80000100800 */
[----:B------:R1:W-:Y:S04]  /*39b0*/  STL [R1+0x2a4], R31 ;  /* 0x0002a41f01007387 */ /* 0x0003e80000100800 */
[----:B0-----:R-:W2:Y:S04]  /*39c0*/  LDL.LU R30, [R1+0x55c] ;  /* 0x00055c00011e7983 */ /* 0x001ea80000300800 */
[----:B-1----:R-:W2:Y:S01]  /*39d0*/  LDL.LU R31, [R1+0x558] ;  /* 0x00055800011f7983 */ /* 0x002ea20000300800 */
[----:B------:R-:W-:-:S03]  /*39e0*/  LOP3.LUT P2, RZ, R0, 0x100000, RZ, 0xc0, !PT ;  /* 0x0010000000ff7812 */ /* 0x000fc6000784c0ff */
[----:B------:R0:W-:Y:S01]  /*39f0*/  STL.64 [R1+0x20], R16 ;  /* 0x0000201001007387 */ /* 0x0001e20000100a00 */
[----:B------:R-:W-:Y:S02]  /*3a00*/  MOV R24, R34 ;  /* 0x0000002200187202 */ /* 0x000fe40000000f00 */
[----:B0-----:R-:W-:Y:S02]  /*3a10*/  MOV R16, R14 ;  /* 0x0000000e00107202 */ /* 0x001fe40000000f00 */
[----:B------:R-:W-:Y:S02]  /*3a20*/  MOV R17, R15 ;  /* 0x0000000f00117202 */ /* 0x000fe40000000f00 */
[----:B------:R-:W-:Y:S02]  /*3a30*/  CS2R R14, SRZ ;  /* 0x00000000000e7805 */ /* 0x000fe4000001ff00 */
[----:B------:R-:W-:Y:S02]  /*3a40*/  MOV R25, R35 ;  /* 0x0000002300197202 */ /* 0x000fe40000000f00 */
[----:B------:R-:W3:Y:S04]  /*3a50*/  LDL.LU.64 R34, [R1+0x578] ;  /* 0x0005780001227983 */ /* 0x000ee80000300a00 */
[----:B--2---:R0:W2:Y:S02]  /*3a60*/  @!P2 LDG.E.64 R14, desc[UR10][R30.64] ;  /* 0x0000000a1e0ea981 */ /* 0x0040a4000c1e1b00 */
[----:B0-----:R-:W-:-:S02]  /*3a70*/  MOV R30, R16 ;  /* 0x00000010001e7202 */ /* 0x001fc40000000f00 */
[----:B------:R-:W-:Y:S02]  /*3a80*/  MOV R31, R17 ;  /* 0x00000011001f7202 */ /* 0x000fe40000000f00 */
[----:B------:R-:W-:-:S06]  /*3a90*/  CS2R R16, SRZ ;  /* 0x0000000000107805 */ /* 0x000fcc000001ff00 */
[----:B----4-:R-:W4:Y:S04]  /*3aa0*/  @!P2 LDG.E.64 R16, desc[UR10][R32.64] ;  /* 0x0000000a2010a981 */ /* 0x010f28000c1e1b00 */
[----:B------:R0:W-:Y:S02]  /*3ab0*/  STL.64 [R1+0x120], R18 ;  /* 0x0001201201007387 */ /* 0x0001e40000100a00 */
[----:B0-----:R-:W-:Y:S02]  /*3ac0*/  MOV R18, R22 ;  /* 0x0000001600127202 */ /* 0x001fe40000000f00 */
[----:B------:R-:W-:Y:S02]  /*3ad0*/  MOV R19, R23 ;  /* 0x0000001700137202 */ /* 0x000fe40000000f00 */
[----:B---3--:R-:W-:-:S02]  /*3ae0*/  MOV R22, R34 ;  /* 0x0000002200167202 */ /* 0x008fc40000000f00 */
[----:B------:R-:W-:Y:S02]  /*3af0*/  MOV R23, R35 ;  /* 0x0000002300177202 */ /* 0x000fe40000000f00 */
[----:B------:R-:W-:Y:S02]  /*3b00*/  CS2R R34, SRZ ;  /* 0x0000000000227805 */ /* 0x000fe4000001ff00 */
[----:B--2---:R-:W-:-:S05]  /*3b10*/  @!P2 MOV R34, R15 ;  /* 0x0000000f0022a202 */ /* 0x004fca0000000f00 */
[----:B------:R0:W-:Y:S04]  /*3b20*/  STL [R1+0x400], R34 ;  /* 0x0004002201007387 */ /* 0x0001e80000100800 */
[----:B0-----:R-:W2:Y:S01]  /*3b30*/  LDL.LU R34, [R1+0x548] ;  /* 0x0005480001227983 */ /* 0x001ea20000300800 */
[----:B----4-:R-:W-:-:S05]  /*3b40*/  @!P2 MOV R35, R16 ;  /* 0x000000100023a202 */ /* 0x010fca0000000f00 */
[----:B------:R0:W-:Y:S04]  /*3b50*/  STL [R1+0x2c4], R35 ;  /* 0x0002c42301007387 */ /* 0x0001e80000100800 */
[----:B0-----:R-:W2:Y:S01]  /*3b60*/  LDL.LU R35, [R1+0x544] ;  /* 0x0005440001237983 */ /* 0x001ea20000300800 */
[----:B------:R-:W-:-:S03]  /*3b70*/  LOP3.LUT P1, RZ, R0, 0x80000, RZ, 0xc0, !PT ;  /* 0x0008000000ff7812 */ /* 0x000fc6000782c0ff */
[----:B------:R0:W-:Y:S02]  /*3b80*/  STL.64 [R1+0x28], R2 ;  /* 0x0000280201007387 */ /* 0x0001e40000100a00 */
[----:B0-----:R-:W-:Y:S02]  /*3b90*/  CS2R R2, SRZ ;  /* 0x0000000000027805 */ /* 0x001fe4000001ff00 */
[----:B------:R0:W-:Y:S02]  /*3ba0*/  STL [R1+0x540], R10 ;  /* 0x0005400a01007387 */ /* 0x0001e40000100800 */
[----:B0-----:R-:W-:Y:S01]  /*3bb0*/  HFMA2 R10, -RZ, RZ, 0, 0 ;  /* 0x00000000ff0a7431 */ /* 0x001fe200000001ff */
[----:B------:R-:W-:-:S03]  /*3bc0*/  @!P0 MOV R10, R13 ;  /* 0x0000000d000a8202 */ /* 0x000fc60000000f00 */
[----:B--2---:R-:W2:Y:S04]  /*3bd0*/  @!P1 LDG.E.64 R2, desc[UR10][R34.64] ;  /* 0x0000000a22029981 */ /* 0x004ea8000c1e1b00 */
        /* <DEDUP_REMOVED lines=8> */
[----:B------:R-:W-:Y:S02]  /*3c60*/  MOV R32, R36 ;  /* 0x0000002400207202 */ /* 0x000fe40000000f00 */
[----:B------:R-:W-:Y:S02]  /*3c70*/  MOV R33, R37 ;  /* 0x0000002500217202 */ /* 0x000fe40000000f00 */
[----:B------:R-:W3:Y:S01]  /*3c80*/  LDL.LU.64 R36, [R1+0x550] ;  /* 0x0005500001247983 */ /* 0x000ee20000300a00 */
[----:B--2---:R-:W-:-:S05]  /*3c90*/  @!P1 MOV R10, R2 ;  /* 0x00000002000a9202 */ /* 0x004fca0000000f00 */
[----:B------:R0:W-:Y:S02]  /*3ca0*/  STL [R1+0x404], R10 ;  /* 0x0004040a01007387 */ /* 0x0001e40000100800 */
[----:B0-----:R-:W-:Y:S01]  /*3cb0*/  HFMA2 R10, -RZ, RZ, 0, 0 ;  /* 0x00000000ff0a7431 */ /* 0x001fe200000001ff */
[----:B------:R-:W-:-:S05]  /*3cc0*/  @!P1 MOV R10, R3 ;  /* 0x00000003000a9202 */ /* 0x000fca0000000f00 */
[----:B------:R0:W-:Y:S04]  /*3cd0*/  STL [R1+0x420], R10 ;  /* 0x0004200a01007387 */ /* 0x0001e80000100800 */
[----:B0-----:R-:W2:Y:S01]  /*3ce0*/  LDL.LU R10, [R1+0x540] ;  /* 0x00054000010a7983 */ /* 0x001ea20000300800 */
[----:B------:R-:W-:Y:S02]  /*3cf0*/  MOV R34, R18 ;  /* 0x0000001200227202 */ /* 0x000fe40000000f00 */
[----:B------:R-:W-:Y:S02]  /*3d00*/  MOV R35, R19 ;  /* 0x0000001300237202 */ /* 0x000fe40000000f00 */
[----:B------:R-:W-:-:S06]  /*3d10*/  CS2R R18, SRZ ;  /* 0x0000000000127805 */ /* 0x000fcc000001ff00 */
[----:B---3--:R-:W3:Y:S01]  /*3d20*/  @!P1 LDG.E.64 R18, desc[UR10][R36.64] ;  /* 0x0000000a24129981 */ /* 0x008ee2000c1e1b00 */
[----:B------:R-:W-:-:S03]  /*3d30*/  LOP3.LUT P0, RZ, R0, 0x40000, RZ, 0xc0, !PT ;  /* 0x0004000000ff7812 */ /* 0x000fc6000780c0ff */
[----:B------:R-:W-:Y:S04]  /*3d40*/  STL.64 [R1+0x128], R20 ;  /* 0x0001281401007387 */ /* 0x000fe80000100a00 */
[----:B------:R-:W4:Y:S04]  /*3d50*/  LDL.LU.64 R36, [R1+0x428] ;  /* 0x0004280001247983 */ /* 0x000f280000300a00 */
[----:B--2---:R0:W-:Y:S04]  /*3d60*/  STL.64 [R1+0x30], R10 ;  /* 0x0000300a01007387 */ /* 0x0041e80000100a00 */
[----:B0-----:R-:W2:Y:S01]  /*3d70*/  LDL.LU.64 R10, [R1+0x310] ;  /* 0x00031000010a7983 */ /* 0x001ea20000300a00 */
[----:B------:R-:W-:-:S02]  /*3d80*/  CS2R R20, SRZ ;  /* 0x0000000000147805 */ /* 0x000fc4000001ff00 */
[----:B---3--:R-:W-:Y:S02]  /*3d90*/  @!P1 MOV R21, R18 ;  /* 0x0000001200159202 */ /* 0x008fe40000000f00 */
[----:B------:R-:W-:-:S03]  /*3da0*/  @!P1 MOV R20, R19 ;  /* 0x0000001300149202 */ /* 0x000fc60000000f00 */
[----:B------:R-:W-:Y:S04]  /*3db0*/  STL [R1+0x2dc], R21 ;  /* 0x0002dc1501007387 */ /* 0x000fe80000100800 */
[----:B------:R0:W-:Y:S02]  /*3dc0*/  STL [R1+0x300], R20 ;  /* 0x0003001401007387 */ /* 0x0001e40000100800 */
[----:B0-----:R-:W-:Y:S02]  /*3dd0*/  CS2R R20, SRZ ;  /* 0x0000000000147805 */ /* 0x001fe4000001ff00 */
[----:B------:R0:W-:Y:S04]  /*3de0*/  STL.64 [R1+0x538], R18 ;  /* 0x0005381201007387 */ /* 0x0001e80000100a00 */
[----:B0-----:R-:W3:Y:S04]  /*3df0*/  LDL.LU.64 R18, [R1+0x340] ;  /* 0x0003400001127983 */ /* 0x001ee80000300a00 */
[----:B--2---:R0:W2:Y:S02]  /*3e00*/  @!P0 LDG.E.64 R20, desc[UR10][R10.64] ;  /* 0x0000000a0a148981 */ /* 0x0040a4000c1e1b00 */
[----:B0-----:R-:W-:-:S06]  /*3e10*/  CS2R R10, SRZ ;  /* 0x00000000000a7805 */ /* 0x001fcc000001ff00 */
[----:B----4-:R0:W4:Y:S02]  /*3e20*/  @!P0 LDG.E.64 R10, desc[UR10][R36.64] ;  /* 0x0000000a240a8981 */ /* 0x010124000c1e1b00 */
[----:B0-----:R-:W-:Y:S01]  /*3e30*/  HFMA2 R36, -RZ, RZ, 0, 0 ;  /* 0x00000000ff247431 */ /* 0x001fe200000001ff */
[----:B------:R-:W-:Y:S02]  /*3e40*/  LOP3.LUT P2, RZ, R0, 0x20000, RZ, 0xc0, !PT ;  /* 0x0002000000ff7812 */ /* 0x000fe4000784c0ff */
[----:B------:R-:W-:Y:S01]  /*3e50*/  MOV R37, R23 ;  /* 0x0000001700257202 */ /* 0x000fe20000000f00 */
[----:B------:R0:W-:Y:S04]  /*3e60*/  STL.64 [R1+0x40], R2 ;  /* 0x0000400201007387 */ /* 0x0001e80000100a00 */
[----:B0-----:R-:W4:Y:S04]  /*3e70*/  LDL.LU.64 R2, [R1+0x408] ;  /* 0x0004080001027983 */ /* 0x001f280000300a00 */
[----:B------:R0:W-:Y:S04]  /*3e80*/  STL.64 [R1+0x38], R14 ;  /* 0x0000380e01007387 */ /* 0x0001e80000100a00 */
[----:B0-----:R-:W4:Y:S01]  /*3e90*/  LDL.LU.64 R14, [R1+0x418] ;  /* 0x00041800010e7983 */ /* 0x001f220000300a00 */
[----:B--2---:R-:W-:-:S05]  /*3ea0*/  @!P0 MOV R36, R20 ;  /* 0x0000001400248202 */ /* 0x004fca0000000f00 */
[----:B------:R0:W-:Y:S02]  /*3eb0*/  STL [R1+0x424], R36 ;  /* 0x0004242401007387 */ /* 0x0001e40000100800 */
[----:B0-----:R-:W-:Y:S01]  /*3ec0*/  HFMA2 R36, -RZ, RZ, 0, 0 ;  /* 0x00000000ff247431 */ /* 0x001fe200000001ff */
[----:B------:R-:W-:-:S05]  /*3ed0*/  @!P0 MOV R36, R21 ;  /* 0x0000001500248202 */ /* 0x000fca0000000f00 */
[----:B------:R0:W-:Y:S02]  /*3ee0*/  STL [R1+0x428], R36 ;  /* 0x0004282401007387 */ /* 0x0001e40000100800 */
[----:B0-----:R-:W-:Y:S02]  /*3ef0*/  MOV R36, R22 ;  /* 0x0000001600247202 */ /* 0x001fe40000000f00 */
[----:B------:R-:W-:-:S06]  /*3f00*/  CS2R R22, SRZ ;  /* 0x0000000000167805 */ /* 0x000fcc000001ff00 */
[----:B---3--:R-:W2:Y:S04]  /*3f10*/  @!P2 LDG.E.64 R22, desc[UR10][R18.64] ;  /* 0x0000000a1216a981 */ /* 0x008ea8000c1e1b00 */
[----:B------:R0:W-:Y:S01]  /*3f20*/  STL.64 [R1+0x138], R16 ;  /* 0x0001381001007387 */ /* 0x0001e20000100a00 */
[----:B------:R-:W-:-:S03]  /*3f30*/  LOP3.LUT P1, RZ, R0, 0x10000, RZ, 0xc0, !PT ;  /* 0x0001000000ff7812 */ /* 0x000fc6000782c0ff */
[----:B------:R1:W-:Y:S04]  /*3f40*/  STL.64 [R1+0x130], R12 ;  /* 0x0001300c01007387 */ /* 0x0003e80000100a00 */
[----:B------:R-:W3:Y:S01]  /*3f50*/  LDL.LU.64 R18, [R1+0x410] ;  /* 0x0004100001127983 */ /* 0x000ee20000300a00 */
[----:B0-----:R-:W-:Y:S01]  /*3f60*/  HFMA2 R16, -RZ, RZ, 0, 0 ;  /* 0x00000000ff107431 */ /* 0x001fe200000001ff */
[----:B-1----:R-:W-:Y:S02]  /*3f70*/  CS2R R12, SRZ ;  /* 0x00000000000c7805 */ /* 0x002fe4000001ff00 */
[----:B----4-:R-:W-:Y:S02]  /*3f80*/  @!P0 MOV R13, R10 ;  /* 0x0000000a000d8202 */ /* 0x010fe40000000f00 */
[----:B------:R-:W-:-:S03]  /*3f90*/  @!P0 MOV R12, R11 ;  /* 0x0000000b000c8202 */ /* 0x000fc60000000f00 */
[----:B------:R-:W-:Y:S04]  /*3fa0*/  STL [R1+0x310], R13 ;  /* 0x0003100d01007387 */ /* 0x000fe80000100800 */
[----:B------:R0:W-:Y:S02]  /*3fb0*/  STL [R1+0x314], R12 ;  /* 0x0003140c01007387 */ /* 0x0001e40000100800 */
[----:B0-----:R-:W-:-:S06]  /*3fc0*/  CS2R R12, SRZ ;  /* 0x00000000000c7805 */ /* 0x001fcc000001ff00 */
[----:B------:R-:W4:Y:S01]  /*3fd0*/  @!P2 LDG.E.64 R12, desc[UR10][R14.64] ;  /* 0x0000000a0e0ca981 */ /* 0x000f22000c1e1b00 */
[----:B--2---:R-:W-:-:S05]  /*3fe0*/  @!P2 MOV R16, R23 ;  /* 0x000000170010a202 */ /* 0x004fca0000000f00 */
[----:B------:R0:W-:Y:S02]  /*3ff0*/  STL [R1+0x41c], R16 ;  /* 0x00041c1001007387 */ /* 0x0001e40000100800 */
[----:B0-----:R-:W-:-:S06]  /*4000*/  CS2R R16, SRZ ;  /* 0x0000000000107805 */ /* 0x001fcc000001ff00 */
[----:B------:R0:W2:Y:S04]  /*4010*/  @!P1 LDG.E.64 R16, desc[UR10][R2.64] ;  /* 0x0000000a02109981 */ /* 0x0000a8000c1e1b00 */
[----:B------:R1:W-:Y:S02]  /*4020*/  STL [R1+0x530], R20 ;  /* 0x0005301401007387 */ /* 0x0003e40000100800 */
[----:B-1----:R-:W-:Y:S01]  /*4030*/  HFMA2 R20, -RZ, RZ, 0, 0 ;  /* 0x00000000ff147431 */ /* 0x002fe200000001ff */
[----:B0-----:R-:W-:Y:S02]  /*4040*/  CS2R R2, SRZ ;  /* 0x0000000000027805 */ /* 0x001fe4000001ff00 */
[----:B------:R-:W-:Y:S02]  /*4050*/  CS2R R14, SRZ ;  /* 0x00000000000e7805 */ /* 0x000fe4000001ff00 */
[----:B------:R-:W-:-:S02]  /*4060*/  @!P2 MOV R14, R22 ;  /* 0x00000016000ea202 */ /* 0x000fc40000000f00 */
[----:B---3--:R0:W3:Y:S04]  /*4070*/  @!P1 LDG.E.64 R2, desc[UR10][R18.64] ;  /* 0x0000000a12029981 */ /* 0x0080e8000c1e1b00 */
[----:B------:R-:W3:Y:S01]  /*4080*/  LDL.LU.64 R18, [R1+0x538] ;  /* 0x0005380001127983 */ /* 0x000ee20000300a00 */
[----:B----4-:R-:W-:-:S03]  /*4090*/  @!P2 MOV R15, R12 ;  /* 0x0000000c000fa202 */ /* 0x010fc60000000f00 */
[----:B------:R1:W-:Y:S04]  /*40a0*/  STL [R1+0x418], R14 ;  /* 0x0004180e01007387 */ /* 0x0003e80000100800 */
[----:B------:R-:W-:Y:S01]  /*40b0*/  STL [R1+0x32c], R15 ;  /* 0x00032c0f01007387 */ /* 0x000fe20000100800 */
[----:B-1----:R-:W-:Y:S02]  /*40c0*/  MOV R14, RZ ;  /* 0x000000ff000e7202 */ /* 0x002fe40000000f00 */
[----:B------:R-:W-:-:S05]  /*40d0*/  @!P2 MOV R14, R13 ;  /* 0x0000000d000ea202 */ /* 0x000fca0000000f00 */
[----:B------:R1:W-:Y:S04]  /*40e0*/  STL [R1+0x340], R14 ;  /* 0x0003400e01007387 */ /* 0x0003e80000100800 */
[----:B-1----:R-:W4:Y:S01]  /*40f0*/  LDL.LU.64 R14, [R1+0x360] ;  /* 0x00036000010e7983 */ /* 0x002f220000300a00 */
[----:B--2---:R-:W-:-:S05]  /*4100*/  @!P1 MOV R20, R16 ;  /* 0x0000001000149202 */ /* 0x004fca0000000f00 */
[----:B------:R1:W-:Y:S02]  /*4110*/  STL [R1+0x408], R20 ;  /* 0x0004081401007387 */ /* 0x0003e40000100800 */
[----:B-1----:R-:W-:Y:S01]  /*4120*/  HFMA2 R20, -RZ, RZ, 0, 0 ;  /* 0x00000000ff147431 */ /* 0x002fe200000001ff */
[----:B------:R-:W-:-:S05]  /*4130*/  @!P1 MOV R20, R17 ;  /* 0x0000001100149202 */ /* 0x000fca0000000f00 */
[----:B------:R1:W-:Y:S04]  /*4140*/  STL [R1+0x40c], R20 ;  /* 0x00040c1401007387 */ /* 0x0003e80000100800 */
[----:B-1----:R-:W2:Y:S01]  /*4150*/  LDL.LU R20, [R1+0x530] ;  /* 0x0005300001147983 */ /* 0x002ea20000300800 */
[----:B------:R-:W-:-:S03]  /*4160*/  LOP3.LUT P0, RZ, R0, 0x8000, RZ, 0xc0, !PT ;  /* 0x0000800000ff7812 */ /* 0x000fc6000780c0ff */
[----:B---3--:R0:W-:Y:S02]  /*4170*/  STL.64 [R1+0x140], R18 ;  /* 0x0001401201007387 */ /* 0x0081e40000100a00 */
[----:B0-----:R-:W-:Y:S02]  /*4180*/  CS2R R18, SRZ ;  /* 0x0000000000127805 */ /* 0x001fe4000001ff00 */
[----:B------:R-:W-:Y:S02]  /*4190*/  @!P1 MOV R19, R2 ;  /* 0x0000000200139202 */ /* 0x000fe40000000f00 */
[----:B------:R-:W-:-:S03]  /*41a0*/  @!P1 MOV R18, R3 ;  /* 0x0000000300129202 */ /* 0x000fc60000000f00 */
[----:B------:R-:W-:Y:S04]  /*41b0*/  STL [R1+0x344], R19 ;  /* 0x0003441301007387 */ /* 0x000fe80000100800 */
[----:B------:R0:W-:Y:S02]  /*41c0*/  STL [R1+0x350], R18 ;  /* 0x0003501201007387 */ /* 0x0001e40000100800 */
[----:B0-----:R-:W-:-:S06]  /*41d0*/  CS2R R18, SRZ ;  /* 0x0000000000127805 */ /* 0x001fcc000001ff00 */
[----:B----4-:R0:W3:Y:S04]  /*41e0*/  @!P0 LDG.E.64 R18, desc[UR10][R14.64] ;  /* 0x0000000a0e128981 */ /* 0x0100e8000c1e1b00 */
[----:B------:R1:W-:Y:S04]  /*41f0*/  STL.64 [R1+0x528], R2 ;  /* 0x0005280201007387 */ /* 0x0003e80000100a00 */
[----:B-1----:R-:W4:Y:S04]  /*4200*/  LDL.LU.64 R2, [R1+0x3e8] ;  /* 0x0003e80001027983 */ /* 0x002f280000300a00 */
[----:B--2---:R1:W-:Y:S04]  /*4210*/  STL.64 [R1+0x48], R20 ;  /* 0x0000481401007387 */ /* 0x0043e80000100a00 */
[----:B-1----:R-:W2:Y:S01]  /*4220*/  LDL.LU.64 R20, [R1+0x3f8] ;  /* 0x0003f80001147983 */ /* 0x002ea20000300a00 */
[----:B0-----:R-:W-:-:S03]  /*4230*/  CS2R R14, SRZ ;  /* 0x00000000000e7805 */ /* 0x001fc6000001ff00 */
[----:B------:R0:W-:Y:S01]  /*4240*/  STL.64 [R1+0x148], R10 ;  /* 0x0001480a01007387 */ /* 0x0001e20000100a00 */
[----:B------:R-:W-:Y:S02]  /*4250*/  LOP3.LUT P2, RZ, R0, 0x4000, RZ, 0xc0, !PT ;  /* 0x0000400000ff7812 */ /* 0x000fe4000784c0ff */
[----:B0-----:R-:W-:Y:S01]  /*4260*/  MOV R10, R36 ;  /* 0x00000024000a7202 */ /* 0x001fe20000000f00 */
[----:B------:R-:W-:Y:S01]  /*4270*/  HFMA2 R36, -RZ, RZ, 0, 0 ;  /* 0x00000000ff247431 */ /* 0x000fe200000001ff */
[----:B------:R-:W-:Y:S01]  /*4280*/  MOV R11, R37 ;  /* 0x00000025000b7202 */ /* 0x000fe20000000f00 */
[----:B------:R0:W-:Y:S01]  /*4290*/  STL.64 [R1+0x50], R22 ;  /* 0x0000501601007387 */ /* 0x0001e20000100a00 */
[----:B------:R-:W-:Y:S02]  /*42a0*/  MOV R37, R25 ;  /* 0x0000001900257202 */ /* 0x000fe40000000f00 */
[----:B---3--:R-:W-:Y:S01]  /*42b0*/  @!P0 MOV R36, R19 ;  /* 0x0000001300248202 */ /* 0x008fe20000000f00 */
[----:B0-----:R-:W3:Y:S04]  /*42c0*/  LDL.LU.64 R22, [R1+0x3f0] ;  /* 0x0003f00001167983 */ /* 0x001ee80000300a00 */
[----:B------:R0:W-:Y:S02]  /*42d0*/  STL [R1+0x3fc], R36 ;  /* 0x0003fc2401007387 */ /* 0x0001e40000100800 */
[----:B0-----:R-:W-:-:S02]  /*42e0*/  MOV R36, R24 ;  /* 0x0000001800247202 */ /* 0x001fc40000000f00 */
[----:B------:R-:W-:-:S06]  /*42f0*/  CS2R R24, SRZ ;  /* 0x0000000000187805 */ /* 0x000fcc000001ff00 */
[----:B----4-:R-:W4:Y:S04]  /*4300*/  @!P2 LDG.E.64 R24, desc[UR10][R2.64] ;  /* 0x0000000a0218a981 */ /* 0x010f28000c1e1b00 */
[----:B------:R0:W-:Y:S04]  /*4310*/  STL.64 [R1+0x58], R16 ;  /* 0x0000581001007387 */ /* 0x0001e80000100a00 */
[----:B------:R-:W4:Y:S04]  /*4320*/  LDL.LU.64 R2, [R1+0x3e0] ;  /* 0x0003e00001027983 */ /* 0x000f280000300a00 */
[----:B0-----:R-:W4:Y:S04]  /*4330*/  LDL.LU.64 R16, [R1+0x3a0] ;  /* 0x0003a00001107983 */ /* 0x001f280000300a00 */
[----:B--2---:R0:W2:Y:S02]  /*4340*/  @!P0 LDG.E.64 R14, desc[UR10][R20.64] ;  /* 0x0000000a140e8981 */ /* 0x0040a4000c1e1b00 */
[----:B0-----:R-:W-:-:S02]  /*4350*/  CS2R R20, SRZ ;  /* 0x0000000000147805 */ /* 0x001fc4000001ff00 */
[----:B------:R-:W-:-:S05]  /*4360*/  @!P0 MOV R20, R18 ;  /* 0x0000001200148202 */ /* 0x000fca0000000f00 */
[----:B------:R0:W-:Y:S02]  /*4370*/  STL [R1+0x3f8], R20 ;  /* 0x0003f81401007387 */ /* 0x0001e40000100800 */
[----:B0-----:R-:W-:Y:S02]  /*4380*/  MOV R20, RZ ;  /* 0x000000ff00147202 */ /* 0x001fe40000000f00 */
[----:B------:R-:W-:Y:S01]  /*4390*/  LOP3.LUT P1, RZ, R0, 0x2000, RZ, 0xc0, !PT ;  /* 0x0000200000ff7812 */ /* 0x000fe2000782c0ff */
[----:B------:R0:W-:Y:S04]  /*43a0*/  STL.64 [R1+0x60], R18 ;  /* 0x0000601201007387 */ /* 0x0001e80000100a00 */
[----:B0-----:R-:W4:Y:S01]  /*43b0*/  LDL.LU.64 R18, [R1+0x3c8] ;  /* 0x0003c80001127983 */ /* 0x001f220000300a00 */
[----:B--2---:R-:W-:-:S02]  /*43c0*/  @!P0 MOV R21, R14 ;  /* 0x0000000e00158202 */ /* 0x004fc40000000f00 */
[----:B------:R-:W-:-:S03]  /*43d0*/  @!P0 MOV R20, R15 ;  /* 0x0000000f00148202 */ /* 0x000fc60000000f00 */
[----:B------:R-:W-:Y:S04]  /*43e0*/  STL [R1+0x360], R21 ;  /* 0x0003601501007387 */ /* 0x000fe80000100800 */
[----:B------:R0:W-:Y:S02]  /*43f0*/  STL [R1+0x364], R20 ;  /* 0x0003641401007387 */ /* 0x0001e40000100800 */
[----:B0-----:R-:W-:-:S06]  /*4400*/  CS2R R20, SRZ ;  /* 0x0000000000147805 */ /* 0x001fcc000001ff00 */
[----:B---3--:R0:W2:Y:S02]  /*4410*/  @!P2 LDG.E.64 R20, desc[UR10][R22.64] ;  /* 0x0000000a1614a981 */ /* 0x0080a4000c1e1b00 */
[----:B0-----:R-:W-:Y:S01]  /*4420*/  HFMA2 R22, -RZ, RZ, 0, 0 ;  /* 0x00000000ff167431 */ /* 0x001fe200000001ff */
[----:B----4-:R-:W-:-:S05]  /*4430*/  @!P2 MOV R22, R24 ;  /* 0x000000180016a202 */ /* 0x010fca0000000f00 */
[----:B------:R0:W-:Y:S02]  /*4440*/  STL [R1+0x3e8], R22 ;  /* 0x0003e81601007387 */ /* 0x0001e40000100800 */
[----:B0-----:R-:W-:Y:S01]  /*4450*/  HFMA2 R22, -RZ, RZ, 0, 0 ;  /* 0x00000000ff167431 */ /* 0x001fe200000001ff */
[----:B------:R-:W-:-:S05]  /*4460*/  @!P2 MOV R22, R25 ;  /* 0x000000190016a202 */ /* 0x000fca0000000f00 */
[----:B------:R0:W-:Y:S02]  /*4470*/  STL [R1+0x3ec], R22 ;  /* 0x0003ec1601007387 */ /* 0x0001e40000100800 */
[----:B0-----:R-:W-:-:S06]  /*4480*/  CS2R R22, SRZ ;  /* 0x0000000000167805 */ /* 0x001fcc000001ff00 */
[----:B------:R0:W3:Y:S02]  /*4490*/  @!P1 LDG.E.64 R22, desc[UR10][R16.64] ;  /* 0x0000000a10169981 */ /* 0x0000e4000c1e1b00 */
[----:B0-----:R-:W-:-:S06]  /*44a0*/  CS2R R16, SRZ ;  /* 0x0000000000107805 */ /* 0x001fcc000001ff00 */
[----:B------:R0:W4:Y:S04]  /*44b0*/  @!P1 LDG.E.64 R16, desc[UR10][R2.64] ;  /* 0x0000000a02109981 */ /* 0x000128000c1e1b00 */
[----:B------:R-:W3:Y:S01]  /*44c0*/  LDL.LU.64 R2, [R1+0x528] ;  /* 0x0005280001027983 */ /* 0x000ee20000300a00 */
[----:B------:R-:W-:-:S03]  /*44d0*/  LOP3.LUT P0, RZ, R0, 0x1000, RZ, 0xc0, !PT ;  /* 0x0000100000ff7812 */ /* 0x000fc6000780c0ff */
[----:B------:R1:W-:Y:S02]  /*44e0*/  STL.64 [R1+0x150], R12 ;  /* 0x0001500c01007387 */ /* 0x0003e40000100a00 */
[----:B-1----:R-:W-:Y:S02]  /*44f0*/  CS2R R12, SRZ ;  /* 0x00000000000c7805 */ /* 0x002fe4000001ff00 */
[----:B--2---:R-:W-:Y:S02]  /*4500*/  @!P2 MOV R13, R20 ;  /* 0x00000014000da202 */ /* 0x004fe40000000f00 */
[----:B------:R-:W-:-:S03]  /*4510*/  @!P2 MOV R12, R21 ;  /* 0x00000015000ca202 */ /* 0x000fc60000000f00 */
[----:B------:R-:W-:Y:S04]  /*4520*/  STL [R1+0x374], R13 ;  /* 0x0003740d01007387 */ /* 0x000fe80000100800 */
[----:B------:R1:W-:Y:S04]  /*4530*/  STL [R1+0x388], R12 ;  /* 0x0003880c01007387 */ /* 0x0003e80000100800 */
[----:B-1----:R-:W2:Y:S04]  /*4540*/  LDL.LU.64 R12, [R1+0x3d0] ;  /* 0x0003d000010c7983 */ /* 0x002ea80000300a00 */
[----:B---3--:R0:W-:Y:S02]  /*4550*/  STL.64 [R1+0x158], R2 ;  /* 0x0001580201007387 */ /* 0x0081e40000100a00 */
[----:B0-----:R-:W-:-:S02]  /*4560*/  MOV R2, R10 ;  /* 0x0000000a00027202 */ /* 0x001fc40000000f00 */
[----:B------:R-:W-:Y:S02]  /*4570*/  MOV R3, R11 ;  /* 0x0000000b00037202 */ /* 0x000fe40000000f00 */
[----:B------:R-:W-:Y:S02]  /*4580*/  CS2R R10, SRZ ;  /* 0x00000000000a7805 */ /* 0x000fe4000001ff00 */
[----:B----4-:R-:W-:Y:S02]  /*4590*/  @!P1 MOV R11, R16 ;  /* 0x00000010000b9202 */ /* 0x010fe40000000f00 */
[----:B------:R-:W-:-:S03]  /*45a0*/  @!P1 MOV R10, R17 ;  /* 0x00000011000a9202 */ /* 0x000fc60000000f00 */
[----:B------:R-:W-:Y:S04]  /*45b0*/  STL [R1+0x390], R11 ;  /* 0x0003900b01007387 */ /* 0x000fe80000100800 */
[----:B------:R0:W-:Y:S02]  /*45c0*/  STL [R1+0x3a0], R10 ;  /* 0x0003a00a01007387 */ /* 0x0001e40000100800 */
[----:B0-----:R-:W-:-:S06]  /*45d0*/  CS2R R10, SRZ ;  /* 0x00000000000a7805 */ /* 0x001fcc000001ff00 */
[----:B------:R0:W3:Y:S04]  /*45e0*/  @!P0 LDG.E.64 R10, desc[UR10][R18.64] ;  /* 0x0000000a120a8981 */ /* 0x0000e8000c1e1b00 */
[----:B------:R1:W-:Y:S02]  /*45f0*/  STL [R1+0x520], R24 ;  /* 0x0005201801007387 */ /* 0x0003e40000100800 */
[----:B-1----:R-:W-:Y:S01]  /*4600*/  HFMA2 R24, -RZ, RZ, 0, 0 ;  /* 0x00000000ff187431 */ /* 0x002fe200000001ff */
[----:B------:R-:W-:-:S05]  /*4610*/  @!P1 MOV R24, R22 ;  /* 0x0000001600189202 */ /* 0x000fca0000000f00 */
[----:B------:R1:W-:Y:S02]  /*4620*/  STL [R1+0x3e0], R24 ;  /* 0x0003e01801007387 */ /* 0x0003e40000100800 */
[----:B-1----:R-:W-:Y:S01]  /*4630*/  HFMA2 R24, -RZ, RZ, 0, 0 ;  /* 0x00000000ff187431 */ /* 0x002fe200000001ff */
[----:B------:R-:W-:Y:S02]  /*4640*/  @!P1 MOV R24, R23 ;  /* 0x0000001700189202 */ /* 0x000fe40000000f00 */
[----:B0-----:R-:W-:-:S03]  /*4650*/  CS2R R18, SRZ ;  /* 0x0000000000127805 */ /* 0x001fc6000001ff00 */
[----:B------:R0:W-:Y:S02]  /*4660*/  STL [R1+0x3e4], R24 ;  /* 0x0003e41801007387 */ /* 0x0001e40000100800 */
[----:B0-----:R-:W-:Y:S02]  /*4670*/  HFMA2 R24, -RZ, RZ, 0, 0 ;  /* 0x00000000ff187431 */ /* 0x001fe400000001ff */
[----:B------:R0:W-:Y:S04]  /*4680*/  STL.64 [R1+0x160], R14 ;  /* 0x0001600e01007387 */ /* 0x0001e80000100a00 */
[----:B0-----:R-:W4:Y:S04]  /*4690*/  LDL.LU.64 R14, [R1+0x3b0] ;  /* 0x0003b000010e7983 */ /* 0x001f280000300a00 */
[----:B--2---:R0:W2:Y:S01]  /*46a0*/  @!P0 LDG.E.64 R18, desc[UR10][R12.64] ;  /* 0x0000000a0c128981 */ /* 0x0040a2000c1e1b00 */
[----:B---3--:R-:W-:-:S05]  /*46b0*/  @!P0 MOV R24, R11 ;  /* 0x0000000b00188202 */ /* 0x008fca0000000f00 */
[----:B------:R1:W-:Y:S04]  /*46c0*/  STL [R1+0x3d0], R24 ;  /* 0x0003d01801007387 */ /* 0x0003e80000100800 */
[----:B-1----:R-:W3:Y:S01]  /*46d0*/  LDL.LU R24, [R1+0x520] ;  /* 0x0005200001187983 */ /* 0x002ee20000300800 */
[----:B0-----:R-:W-:Y:S02]  /*46e0*/  CS2R R12, SRZ ;  /* 0x00000000000c7805 */ /* 0x001fe4000001ff00 */
[----:B------:R-:W-:Y:S02]  /*46f0*/  @!P0 MOV R12, R10 ;  /* 0x0000000a000c8202 */ /* 0x000fe40000000f00 */
[----:B------:R-:W-:-:S03]  /*4700*/  LOP3.LUT P2, RZ, R0, 0x800, RZ, 0xc0, !PT ;  /* 0x0000080000ff7812 */ /* 0x000fc6000784c0ff */
[----:B------:R0:W-:Y:S02]  /*4710*/  STL [R1+0x3cc], R12 ;  /* 0x0003cc0c01007387 */ /* 0x0001e40000100800 */
[----:B0-----:R-:W-:Y:S02]  /*4720*/  MOV R12, RZ ;  /* 0x000000ff000c7202 */ /* 0x001fe40000000f00 */
[----:B--2---:R-:W-:Y:S02]  /*4730*/  @!P0 MOV R13, R18 ;  /* 0x00000012000d8202 */ /* 0x004fe40000000f00 */
[----:B------:R-:W-:-:S03]  /*4740*/  @!P0 MOV R12, R19 ;  /* 0x00000013000c8202 */ /* 0x000fc60000000f00 */
[----:B------:R-:W-:Y:S04]  /*4750*/  STL [R1+0x3a4], R13 ;  /* 0x0003a40d01007387 */ /* 0x000fe80000100800 */
[----:B------:R0:W-:Y:S02]  /*4760*/  STL [R1+0x3c8], R12 ;  /* 0x0003c80c01007387 */ /* 0x0001e40000100800 */
[----:B0-----:R-:W-:-:S06]  /*4770*/  CS2R R12, SRZ ;  /* 0x00000000000c7805 */ /* 0x001fcc000001ff00 */
[----:B----4-:R0:W2:Y:S04]  /*4780*/  @!P2 LDG.E.64 R12, desc[UR10][R14.64] ;  /* 0x0000000a0e0ca981 */ /* 0x0100a8000c1e1b00 */
[----:B------:R1:W-:Y:S04]  /*4790*/  STL.64 [R1+0x518], R18 ;  /* 0x0005181201007387 */ /* 0x0003e80000100a00 */
[----:B-1----:R-:W4:Y:S04]  /*47a0*/  LDL.LU.64 R18, [R1+0x258] ;  /* 0x0002580001127983 */ /* 0x002f280000300a00 */
[----:B---3--:R1:W-:Y:S04]  /*47b0*/  STL.64 [R1+0x68], R24 ;  /* 0x0000681801007387 */ /* 0x0083e80000100a00 */
[----:B-1----:R-:W3:Y:S01]  /*47c0*/  LDL.LU.64 R24, [R1+0x3c0] ;  /* 0x0003c00001187983 */ /* 0x002ee20000300a00 */
[----:B0-----:R-:W-:-:S02]  /*47d0*/  CS2R R14, SRZ ;  /* 0x00000000000e7805 */ /* 0x001fc4000001ff00 */
[----:B------:R-:W-:Y:S01]  /*47e0*/  LOP3.LUT P1, RZ, R0, 0x400, RZ, 0xc0, !PT ;  /* 0x0000040000ff7812 */ /* 0x000fe2000782c0ff */
[----:B------:R0:W-:Y:S04]  /*47f0*/  STL.64 [R1+0x70], R22 ;  /* 0x0000701601007387 */ /* 0x0001e80000100a00 */
[----:B0-----:R-:W4:Y:S04]  /*4800*/  LDL.LU.64 R22, [R1+0x3a8] ;  /* 0x0003a80001167983 */ /* 0x001f280000300a00 */
[----:B---3--:R0:W3:Y:S02]  /*4810*/  @!P2 LDG.E.64 R14, desc[UR10][R24.64] ;  /* 0x0000000a180ea981 */ /* 0x0080e4000c1e1b00 */
[----:B0-----:R-:W-:Y:S01]  /*4820*/  HFMA2 R24, -RZ, RZ, 0, 0 ;  /* 0x00000000ff187431 */ /* 0x001fe200000001ff */
[----:B--2---:R-:W-:-:S05]  /*4830*/  @!P2 MOV R24, R12 ;  /* 0x0000000c0018a202 */ /* 0x004fca0000000f00 */
[----:B------:R0:W-:Y:S02]  /*4840*/  STL [R1+0x3b4], R24 ;  /* 0x0003b41801007387 */ /* 0x0001e40000100800 */
[----:B0-----:R-:W-:Y:S01]  /*4850*/  HFMA2 R24, -RZ, RZ, 0, 0 ;  /* 0x00000000ff187431 */ /* 0x001fe200000001ff */
[----:B------:R-:W-:Y:S02]  /*4860*/  @!P2 MOV R24, R13 ;  /* 0x0000000d0018a202 */ /* 0x000fe40000000f00 */
[----:B------:R-:W-:-:S03]  /*4870*/  MOV R25, R3 ;  /* 0x0000000300197202 */ /* 0x000fc60000000f00 */
[----:B------:R0:W-:Y:S02]  /*4880*/  STL [R1+0x3c0], R24 ;  /* 0x0003c01801007387 */ /* 0x0001e40000100800 */
[----:B0-----:R-:W-:Y:S02]  /*4890*/  MOV R24, R2 ;  /* 0x0000000200187202 */ /* 0x001fe40000000f00 */
[----:B------:R-:W-:-:S06]  /*48a0*/  CS2R R2, SRZ ;  /* 0x0000000000027805 */ /* 0x000fcc000001ff00 */
[----:B----4-:R-:W2:Y:S04]  /*48b0*/  @!P1 LDG.E.64 R2, desc[UR10][R18.64] ;  /* 0x0000000a12029981 */ /* 0x010ea8000c1e1b00 */
[----:B------:R0:W-:Y:S04]  /*48c0*/  STL.64 [R1+0x168], R20 ;  /* 0x0001681401007387 */ /* 0x0001e80000100a00 */
[----:B------:R-:W4:Y:S01]  /*48d0*/  LDL.LU.64 R18, [R1+0x398] ;  /* 0x0003980001127983 */ /* 0x000f220000300a00 */
[----:B0-----:R-:W-:Y:S02]  /*48e0*/  CS2R R20, SRZ ;  /* 0x0000000000147805 */ /* 0x001fe4000001ff00 */
[----:B---3--:R-:W-:-:S02]  /*48f0*/  @!P2 MOV R21, R14 ;  /* 0x0000000e0015a202 */ /* 0x008fc40000000f00 */
[----:B------:R-:W-:-:S03]  /*4900*/  @!P2 MOV R20, R15 ;  /* 0x0000000f0014a202 */ /* 0x000fc60000000f00 */
[----:B------:R-:W-:Y:S04]  /*4910*/  STL [R1+0x260], R21 ;  /* 0x0002601501007387 */ /* 0x000fe80000100800 */
[----:B------:R0:W-:Y:S02]  /*4920*/  STL [R1+0x3b0], R20 ;  /* 0x0003b01401007387 */ /* 0x0001e40000100800 */
[----:B0-----:R-:W-:Y:S02]  /*4930*/  CS2R R20, SRZ ;  /* 0x0000000000147805 */ /* 0x001fe4000001ff00 */
[----:B------:R0:W-:Y:S04]  /*4940*/  STL.64 [R1+0x510], R14 ;  /* 0x0005100e01007387 */ /* 0x0001e80000100a00 */
[----:B------:R1:W3:Y:S04]  /*4950*/  @!P1 LDG.E.64 R20, desc[UR10][R22.64] ;  /* 0x0000000a16149981 */ /* 0x0002e8000c1e1b00 */
[----:B0-----:R-:W4:Y:S01]  /*4960*/  LDL.LU.64 R14, [R1+0x250] ;  /* 0x00025000010e7983 */ /* 0x001f220000300a00 */
[----:B-1----:R-:W-:Y:S01]  /*4970*/  HFMA2 R22, -RZ, RZ, 0, 0 ;  /* 0x00000000ff167431 */ /* 0x002fe200000001ff */
[----:B--2---:R-:W-:-:S05]  /*4980*/  @!P1 MOV R22, R2 ;  /* 0x0000000200169202 */ /* 0x004fca0000000f00 */
[----:B------:R0:W-:Y:S02]  /*4990*/  STL [R1+0x3a8], R22 ;  /* 0x0003a81601007387 */ /* 0x0001e40000100800 */
[----:B0-----:R-:W-:Y:S01]  /*49a0*/  HFMA2 R22, -RZ, RZ, 0, 0 ;  /* 0x00000000ff167431 */ /* 0x001fe200000001ff */
[----:B------:R-:W-:-:S05]  /*49b0*/  @!P1 MOV R22, R3 ;  /* 0x0000000300169202 */ /* 0x000fca0000000f00 */
[----:B------:R0:W-:Y:S04]  /*49c0*/  STL [R1+0x3ac], R22 ;  /* 0x0003ac1601007387 */ /* 0x0001e80000100800 */
[----:B0-----:R-:W2:Y:S01]  /*49d0*/  LDL.LU.64 R22, [R1+0x248] ;  /* 0x0002480001167983 */ /* 0x001ea20000300a00 */
[----:B------:R-:W-:-:S03]  /*49e0*/  LOP3.LUT P0, RZ, R0, 0x200, RZ, 0xc0, !PT ;  /* 0x0000020000ff7812 */ /* 0x000fc6000780c0ff */
[----:B------:R0:W-:Y:S04]  /*49f0*/  STL.64 [R1+0x170], R16 ;  /* 0x0001701001007387 */ /* 0x0001e80000100a00 */
[----:B------:R1:W-:Y:S01]  /*4a00*/  STL.64 [R1+0x78], R10 ;  /* 0x0000780a01007387 */ /* 0x0003e20000100a00 */
[----:B0-----:R-:W-:Y:S02]  /*4a10*/  CS2R R16, SRZ ;  /* 0x0000000000107805 */ /* 0x001fe4000001ff00 */
[----:B-1----:R-:W-:Y:S02]  /*4a20*/  CS2R R10, SRZ ;  /* 0x00000000000a7805 */ /* 0x002fe4000001ff00 */
[----:B------:R-:W-:Y:S01]  /*4a30*/  LOP3.LUT P2, RZ, R0, 0x100, RZ, 0xc0, !PT ;  /* 0x0000010000ff7812 */ /* 0x000fe2000784c0ff */
[----:B------:R0:W-:Y:S02]  /*4a40*/  STL.64 [R1+0x80], R12 ;  /* 0x0000800c01007387 */ /* 0x0001e40000100a00 */
[----:B0-----:R-:W-:-:S02]  /*4a50*/  CS2R R12, SRZ ;  /* 0x00000000000c7805 */ /* 0x001fc4000001ff00 */
[----:B---3--:R-:W-:Y:S02]  /*4a60*/  @!P1 MOV R17, R20 ;  /* 0x0000001400119202 */ /* 0x008fe40000000f00 */
[----:B------:R-:W-:-:S03]  /*4a70*/  @!P1 MOV R16, R21 ;  /* 0x0000001500109202 */ /* 0x000fc60000000f00 */
[----:B------:R-:W-:Y:S04]  /*4a80*/  STL [R1+0x25c], R17 ;  /* 0x00025c1101007387 */ /* 0x000fe80000100800 */
[----:B------:R0:W-:Y:S04]  /*4a90*/  STL [R1+0x258], R16 ;  /* 0x0002581001007387 */ /* 0x0001e80000100800 */
[----:B----4-:R-:W3:Y:S01]  /*4aa0*/  @!P0 LDG.E.64 R10, desc[UR10][R14.64] ;  /* 0x0000000a0e0a8981 */ /* 0x010ee2000c1e1b00 */
[----:B0-----:R-:W-:-:S03]  /*4ab0*/  CS2R R16, SRZ ;  /* 0x0000000000107805 */ /* 0x001fc6000001ff00 */
[----:B------:R-:W4:Y:S04]  /*4ac0*/  LDL.LU.64 R14, [R1+0x380] ;  /* 0x00038000010e7983 */ /* 0x000f280000300a00 */
[----:B------:R-:W4:Y:S04]  /*4ad0*/  @!P0 LDG.E.64 R16, desc[UR10][R18.64] ;  /* 0x0000000a12108981 */ /* 0x000f28000c1e1b00 */
[----:B------:R-:W4:Y:S04]  /*4ae0*/  LDL.LU.64 R18, [R1+0x518] ;  /* 0x0005180001127983 */ /* 0x000f280000300a00 */
[----:B--2---:R-:W2:Y:S04]  /*4af0*/  @!P2 LDG.E.64 R12, desc[UR10][R22.64] ;  /* 0x0000000a160ca981 */ /* 0x004ea8000c1e1b00 */
[----:B------:R0:W-:Y:S04]  /*4b00*/  STL [R1+0x508], R2 ;  /* 0x0005080201007387 */ /* 0x0001e80000100800 */
[----:B------:R-:W2:Y:S01]  /*4b10*/  LDL.LU.64 R22, [R1+0x378] ;  /* 0x0003780001167983 */ /* 0x000ea20000300a00 */
[----:B0-----:R-:W-:Y:S01]  /*4b20*/  HFMA2 R2, -RZ, RZ, 0, 0 ;  /* 0x00000000ff027431 */ /* 0x001fe200000001ff */
[----:B---3--:R-:W-:-:S05]  /*4b30*/  @!P0 MOV R2, R10 ;  /* 0x0000000a00028202 */ /* 0x008fca0000000f00 */
[----:B------:R0:W-:Y:S02]  /*4b40*/  STL [R1+0x398], R2 ;  /* 0x0003980201007387 */ /* 0x0001e40000100800 */
[----:B0-----:R-:W-:Y:S02]  /*4b50*/  HFMA2 R2, -RZ, RZ, 0, 0 ;  /* 0x00000000ff027431 */ /* 0x001fe400000001ff */
[----:B----4-:R0:W-:Y:S01]  /*4b60*/  STL.64 [R1+0x178], R18 ;  /* 0x0001781201007387 */ /* 0x0101e20000100a00 */
[----:B------:R-:W-:Y:S02]  /*4b70*/  @!P0 MOV R2, R17 ;  /* 0x0000001100028202 */ /* 0x000fe40000000f00 */
[----:B0-----:R-:W-:Y:S02]  /*4b80*/  CS2R R18, SRZ ;  /* 0x0000000000127805 */ /* 0x001fe4000001ff00 */
[----:B------:R-:W-:Y:S02]  /*4b90*/  @!P0 MOV R19, R11 ;  /* 0x0000000b00138202 */ /* 0x000fe40000000f00 */
[----:B------:R-:W-:Y:S01]  /*4ba0*/  @!P0 MOV R18, R16 ;  /* 0x0000001000128202 */ /* 0x000fe20000000f00 */
[----:B------:R0:W-:Y:S04]  /*4bb0*/  STL [R1+0x250], R2 ;  /* 0x0002500201007387 */ /* 0x0001e80000100800 */
[----:B------:R-:W-:Y:S04]  /*4bc0*/  STL [R1+0x39c], R19 ;  /* 0x00039c1301007387 */ /* 0x000fe80000100800 */
[----:B------:R1:W-:Y:S01]  /*4bd0*/  STL [R1+0x254], R18 ;  /* 0x0002541201007387 */ /* 0x0003e20000100800 */
[----:B0-----:R-:W-:Y:S01]  /*4be0*/  HFMA2 R2, -RZ, RZ, 0, 0 ;  /* 0x00000000ff027431 */ /* 0x001fe200000001ff */
[----:B-1----:R-:W-:-:S02]  /*4bf0*/  CS2R R18, SRZ ;  /* 0x0000000000127805 */ /* 0x002fc4000001ff00 */
[----:B--2---:R-:W-:-:S04]  /*4c00*/  @!P2 MOV R2, R12 ;  /* 0x0000000c0002a202 */ /* 0x004fc80000000f00 */
[----:B------:R0:W2:Y:S04]  /*4c10*/  @!P2 LDG.E.64 R18, desc[UR10][R14.64] ;  /* 0x0000000a0e12a981 */ /* 0x0000a8000c1e1b00 */
[----:B------:R1:W-:Y:S04]  /*4c20*/  STL [R1+0x380], R2 ;  /* 0x0003800201007387 */ /* 0x0003e80000100800 */
[----:B------:R-:W3:Y:S01]  /*4c30*/  LDL.LU.64 R14, [R1+0x510] ;  /* 0x00051000010e7983 */ /* 0x000ee20000300a00 */
[----:B-1----:R-:W-:Y:S01]  /*4c40*/  HFMA2 R2, -RZ, RZ, 0, 0 ;  /* 0x00000000ff027431 */ /* 0x002fe200000001ff */
[----:B------:R-:W-:-:S05]  /*4c50*/  @!P2 MOV R2, R13 ;  /* 0x0000000d0002a202 */ /* 0x000fca0000000f00 */
[----:B------:R1:W-:Y:S04]  /*4c60*/  STL [R1+0x384], R2 ;  /* 0x0003840201007387 */ /* 0x0003e80000100800 */
[----:B------:R4:W-:Y:S04]  /*4c70*/  STL.64 [R1+0x500], R16 ;  /* 0x0005001001007387 */ /* 0x0009e80000100a00 */
[----:B-1----:R-:W2:Y:S04]  /*4c80*/  LDL.LU R2, [R1+0x508] ;  /* 0x0005080001027983 */ /* 0x002ea80000300800 */
[----:B----4-:R-:W4:Y:S01]  /*4c90*/  LDL.LU.64 R16, [R1+0x240] ;  /* 0x0002400001107983 */ /* 0x010f220000300a00 */
[----:B------:R-:W-:-:S03]  /*4ca0*/  LOP3.LUT P1, RZ, R0, 0x80, RZ, 0xc0, !PT ;  /* 0x0000008000ff7812 */ /* 0x000fc6000782c0ff */
[----:B---3--:R0:W-:Y:S02]  /*4cb0*/  STL.64 [R1+0x180], R14 ;  /* 0x0001800e01007387 */ /* 0x0081e40000100a00 */
[----:B0-----:R-:W-:Y:S02]  /*4cc0*/  CS2R R14, SRZ ;  /* 0x00000000000e7805 */ /* 0x001fe4000001ff00 */
[----:B--2---:R-:W-:Y:S02]  /*4cd0*/  @!P2 MOV R15, R18 ;  /* 0x00000012000fa202 */ /* 0x004fe40000000f00 */
[----:B------:R-:W-:-:S03]  /*4ce0*/  @!P2 MOV R14, R19 ;  /* 0x00000013000ea202 */ /* 0x000fc60000000f00 */
[----:B------:R-:W-:Y:S04]  /*4cf0*/  STL [R1+0x24c], R15 ;  /* 0x00024c0f01007387 */ /* 0x000fe80000100800 */
[----:B------:R0:W-:Y:S02]  /*4d00*/  STL [R1+0x248], R14 ;  /* 0x0002480e01007387 */ /* 0x0001e40000100800 */
[----:B0-----:R-:W-:Y:S02]  /*4d10*/  CS2R R14, SRZ ;  /* 0x00000000000e7805 */ /* 0x001fe4000001ff00 */
[----:B------:R0:W-:Y:S04]  /*4d20*/  STL.64 [R1+0x88], R2 ;  /* 0x0000880201007387 */ /* 0x0001e80000100a00 */
[----:B------:R1:W2:Y:S01]  /*4d30*/  @!P1 LDG.E.64 R14, desc[UR10][R22.64] ;  /* 0x0000000a160e9981 */ /* 0x0002a2000c1e1b00 */
[----:B0-----:R-:W-:-:S06]  /*4d40*/  CS2R R2, SRZ ;  /* 0x0000000000027805 */ /* 0x001fcc000001ff00 */
[----:B----4-:R-:W3:Y:S04]  /*4d50*/  @!P1 LDG.E.64 R2, desc[UR10][R16.64] ;  /* 0x0000000a10029981 */ /* 0x010ee8000c1e1b00 */
[----:B------:R-:W4:Y:S04]  /*4d60*/  LDL.LU.64 R16, [R1+0x368] ;  /* 0x0003680001107983 */ /* 0x000f280000300a00 */
[----:B------:R0:W-:Y:S04]  /*4d70*/  STL.64 [R1+0x4f8], R18 ;  /* 0x0004f81201007387 */ /* 0x0001e80000100a00 */
[----:B0-----:R-:W3:Y:S01]  /*4d80*/  LDL.LU.64 R18, [R1+0x220] ;  /* 0x0002200001127983 */ /* 0x001ee20000300a00 */
[----:B------:R-:W-:-:S03]  /*4d90*/  LOP3.LUT P0, RZ, R0, 0x40, RZ, 0xc0, !PT ;  /* 0x0000004000ff7812 */ /* 0x000fc6000780c0ff */
[----:B------:R0:W-:Y:S02]  /*4da0*/  STL.64 [R1+0x188], R20 ;  /* 0x0001881401007387 */ /* 0x0001e40000100a00 */
[----:B0-----:R-:W-:Y:S02]  /*4db0*/  CS2R R20, SRZ ;  /* 0x0000000000147805 */ /* 0x001fe4000001ff00 */
[----:B------:R0:W-:Y:S01]  /*4dc0*/  STL.64 [R1+0x90], R10 ;  /* 0x0000900a01007387 */ /* 0x0001e20000100a00 */
[----:B-1----:R-:W-:Y:S01]  /*4dd0*/  MOV R22, R24 ;  /* 0x0000001800167202 */ /* 0x002fe20000000f00 */
[----:B------:R-:W-:Y:S01]  /*4de0*/  HFMA2 R24, -RZ, RZ, 0, 0 ;  /* 0x00000000ff187431 */ /* 0x000fe200000001ff */
[----:B0-----:R-:W-:Y:S02]  /*4df0*/  CS2R R10, SRZ ;  /* 0x00000000000a7805 */ /* 0x001fe4000001ff00 */
[----:B------:R-:W-:Y:S02]  /*4e00*/  MOV R23, R25 ;  /* 0x0000001900177202 */ /* 0x000fe40000000f00 */
[----:B--2---:R-:W-:-:S02]  /*4e10*/  @!P1 MOV R21, R14 ;  /* 0x0000000e00159202 */ /* 0x004fc40000000f00 */
[----:B------:R-:W-:-:S03]  /*4e20*/  @!P1 MOV R20, R15 ;  /* 0x0000000f00149202 */ /* 0x000fc60000000f00 */
[----:B------:R-:W-:Y:S04]  /*4e30*/  STL [R1+0x244], R21 ;  /* 0x0002441501007387 */ /* 0x000fe80000100800 */
[----:B------:R0:W-:Y:S02]  /*4e40*/  STL [R1+0x240], R20 ;  /* 0x0002401401007387 */ /* 0x0001e40000100800 */
[----:B0-----:R-:W-:-:S06]  /*4e50*/  CS2R R20, SRZ ;  /* 0x0000000000147805 */ /* 0x001fcc000001ff00 */
[----:B----4-:R0:W2:Y:S01]  /*4e60*/  @!P0 LDG.E.64 R20, desc[UR10][R16.64] ;  /* 0x0000000a10148981 */ /* 0x0100a2000c1e1b00 */
[----:B---3--:R-:W-:-:S03]  /*4e70*/  @!P1 MOV R24, R2 ;  /* 0x0000000200189202 */ /* 0x008fc60000000f00 */
[----:B------:R-:W3:Y:S04]  /*4e80*/  LDL.LU.64 R16, [R1+0x500] ;  /* 0x0005000001107983 */ /* 0x000ee80000300a00 */
[----:B------:R-:W4:Y:S04]  /*4e90*/  @!P0 LDG.E.64 R10, desc[UR10][R18.64] ;  /* 0x0000000a120a8981 */ /* 0x000f28000c1e1b00 */
[----:B------:R1:W-:Y:S04]  /*4ea0*/  STL [R1+0x378], R24 ;  /* 0x0003781801007387 */ /* 0x0003e80000100800 */
[----:B------:R-:W2:Y:S01]  /*4eb0*/  LDL.LU.64 R18, [R1+0x358] ;  /* 0x0003580001127983 */ /* 0x000ea20000300a00 */
[----:B-1----:R-:W-:Y:S01]  /*4ec0*/  HFMA2 R24, -RZ, RZ, 0, 0 ;  /* 0x00000000ff187431 */ /* 0x002fe200000001ff */
[----:B------:R-:W-:-:S05]  /*4ed0*/  @!P1 MOV R24, R3 ;  /* 0x0000000300189202 */ /* 0x000fca0000000f00 */
[----:B------:R1:W-:Y:S04]  /*4ee0*/  STL [R1+0x37c], R24 ;  /* 0x00037c1801007387 */ /* 0x0003e80000100800 */
[----:B-1----:R-:W4:Y:S01]  /*4ef0*/  LDL.LU.64 R24, [R1+0x218] ;  /* 0x0002180001187983 */ /* 0x002f220000300a00 */
[----:B------:R-:W-:-:S03]  /*4f00*/  LOP3.LUT P2, RZ, R0, 0x20, RZ, 0xc0, !PT ;  /* 0x0000002000ff7812 */ /* 0x000fc6000784c0ff */
[----:B------:R1:W-:Y:S02]  /*4f10*/  STL.64 [R1+0x98], R12 ;  /* 0x0000980c01007387 */ /* 0x0003e40000100a00 */
[----:B-1----:R-:W-:Y:S02]  /*4f20*/  CS2R R12, SRZ ;  /* 0x00000000000c7805 */ /* 0x002fe4000001ff00 */
[----:B---3--:R0:W-:Y:S02]  /*4f30*/  STL.64 [R1+0x190], R16 ;  /* 0x0001901001007387 */ /* 0x0081e40000100a00 */
[----:B0-----:R-:W-:-:S04]  /*4f40*/  HFMA2 R17, -RZ, RZ, 0, 0 ;  /* 0x00000000ff117431 */ /* 0x001fc800000001ff */
[----:B--2---:R-:W2:Y:S01]  /*4f50*/  @!P2 LDG.E.64 R12, desc[UR10][R18.64] ;  /* 0x0000000a120ca981 */ /* 0x004ea2000c1e1b00 */
[----:B----4-:R-:W-:-:S05]  /*4f60*/  @!P0 MOV R17, R10 ;  /* 0x0000000a00118202 */ /* 0x010fca0000000f00 */
[----:B------:R0:W-:Y:S04]  /*4f70*/  STL [R1+0x36c], R17 ;  /* 0x00036c1101007387 */ /* 0x0001e80000100800 */
[----:B------:R-:W3:Y:S01]  /*4f80*/  LDL.LU.64 R18, [R1+0x4f8] ;  /* 0x0004f80001127983 */ /* 0x000ee20000300a00 */
[----:B0-----:R-:W-:Y:S02]  /*4f90*/  CS2R R16, SRZ ;  /* 0x0000000000107805 */ /* 0x001fe4000001ff00 */
[----:B------:R-:W-:Y:S02]  /*4fa0*/  @!P0 MOV R17, R20 ;  /* 0x0000001400118202 */ /* 0x000fe40000000f00 */
[----:B------:R-:W-:-:S03]  /*4fb0*/  @!P0 MOV R16, R21 ;  /* 0x0000001500108202 */ /* 0x000fc60000000f00 */
[----:B------:R-:W-:Y:S04]  /*4fc0*/  STL [R1+0x224], R17 ;  /* 0x0002241101007387 */ /* 0x000fe80000100800 */
[----:B------:R0:W-:Y:S02]  /*4fd0*/  STL [R1+0x220], R16 ;  /* 0x0002201001007387 */ /* 0x0001e40000100800 */
[----:B0-----:R-:W-:-:S06]  /*4fe0*/  CS2R R16, SRZ ;  /* 0x0000000000107805 */ /* 0x001fcc000001ff00 */
[----:B------:R-:W4:Y:S04]  /*4ff0*/  @!P2 LDG.E.64 R16, desc[UR10][R24.64] ;  /* 0x0000000a1810a981 */ /* 0x000f28000c1e1b00 */
[----:B------:R0:W-:Y:S01]  /*5000*/  STL [R1+0x4f4], R10 ;  /* 0x0004f40a01007387 */ /* 0x0001e20000100800 */
[----:B------:R-:W-:-:S03]  /*5010*/  LOP3.LUT P1, RZ, R0, 0x10, RZ, 0xc0, !PT ;  /* 0x0000001000ff7812 */ /* 0x000fc6000782c0ff */
[----:B------:R-:W4:Y:S01]  /*5020*/  LDL.LU.64 R24, [R1+0x348] ;  /* 0x0003480001187983 */ /* 0x000f220000300a00 */
[----:B0-----:R-:W-:Y:S01]  /*5030*/  HFMA2 R10, -RZ, RZ, 0, 0 ;  /* 0x00000000ff0a7431 */ /* 0x001fe200000001ff */
[----:B------:R-:W-:-:S05]  /*5040*/  @!P0 MOV R10, R11 ;  /* 0x0000000b000a8202 */ /* 0x000fca0000000f00 */
[----:B------:R0:W-:Y:S02]  /*5050*/  STL [R1+0x3c4], R10 ;  /* 0x0003c40a01007387 */ /* 0x0001e40000100800 */
[----:B0-----:R-:W-:Y:S02]  /*5060*/  HFMA2 R10, -RZ, RZ, 0, 0 ;  /* 0x00000000ff0a7431 */ /* 0x001fe400000001ff */
[----:B--2---:R-:W-:Y:S04]  /*5070*/  STL.64 [R1+0x4e8], R12 ;  /* 0x0004e80c01007387 */ /* 0x004fe80000100a00 */
[----:B---3--:R0:W-:Y:S02]  /*5080*/  STL.64 [R1+0x198], R18 ;  /* 0x0001981201007387 */ /* 0x0081e40000100a00 */
[----:B0-----:R-:W-:-:S02]  /*5090*/  CS2R R18, SRZ ;  /* 0x0000000000127805 */ /* 0x001fc4000001ff00 */
[----:B------:R-:W-:Y:S02]  /*50a0*/  @!P2 MOV R18, R12 ;  /* 0x0000000c0012a202 */ /* 0x000fe40000000f00 */
[----:B----4-:R-:W-:-:S05]  /*50b0*/  @!P2 MOV R10, R16 ;  /* 0x00000010000aa202 */ /* 0x010fca0000000f00 */
[----:B------:R0:W-:Y:S02]  /*50c0*/  STL [R1+0x3d4], R10 ;  /* 0x0003d40a01007387 */ /* 0x0001e40000100800 */
[----:B0-----:R-:W-:Y:S01]  /*50d0*/  HFMA2 R10, -RZ, RZ, 0, 0 ;  /* 0x00000000ff0a7431 */ /* 0x001fe200000001ff */
[----:B------:R-:W-:Y:S02]  /*50e0*/  @!P2 MOV R10, R13 ;  /* 0x0000000d000aa202 */ /* 0x000fe40000000f00 */
[----:B------:R-:W2:Y:S01]  /*50f0*/  LDL.LU.64 R12, [R1+0x210] ;  /* 0x00021000010c7983 */ /* 0x000ea20000300a00 */
[----:B------:R-:W-:-:S03]  /*5100*/  @!P2 MOV R19, R17 ;  /* 0x000000110013a202 */ /* 0x000fc60000000f00 */
[----:B------:R-:W-:Y:S04]  /*5110*/  STL [R1+0x21c], R18 ;  /* 0x00021c1201007387 */ /* 0x000fe80000100800 */
[----:B------:R0:W-:Y:S02]  /*5120*/  STL [R1+0x3f0], R19 ;  /* 0x0003f01301007387 */ /* 0x0001e40000100800 */
[----:B0-----:R-:W-:-:S06]  /*5130*/  CS2R R18, SRZ ;  /* 0x0000000000127805 */ /* 0x001fcc000001ff00 */
[----:B--2---:R-:W2:Y:S04]  /*5140*/  @!P1 LDG.E.64 R18, desc[UR10][R12.64] ;  /* 0x0000000a0c129981 */ /* 0x004ea8000c1e1b00 */
[----:B------:R0:W-:Y:S04]  /*5150*/  STL [R1+0x218], R10 ;  /* 0x0002180a01007387 */ /* 0x0001e80000100800 */
[----:B------:R1:W-:Y:S04]  /*5160*/  STL.64 [R1+0xa0], R2 ;  /* 0x0000a00201007387 */ /* 0x0003e80000100a00 */
[----:B------:R3:W-:Y:S01]  /*5170*/  STL.64 [R1+0x1a0], R14 ;  /* 0x0001a00e01007387 */ /* 0x0007e20000100a00 */
[----:B0-----:R-:W-:-:S03]  /*5180*/  HFMA2 R10, -RZ, RZ, 0, 0 ;  /* 0x00000000ff0a7431 */ /* 0x001fc600000001ff */
[----:B------:R-:W4:Y:S01]  /*5190*/  LDL.LU.64 R12, [R1+0x330] ;  /* 0x00033000010c7983 */ /* 0x000f220000300a00 */
[----:B-1----:R-:W-:-:S03]  /*51a0*/  CS2R R2, SRZ ;  /* 0x0000000000027805 */ /* 0x002fc6000001ff00 */
[----:B---3--:R-:W3:Y:S04]  /*51b0*/  LDL.LU.64 R14, [R1+0x2e0] ;  /* 0x0002e000010e7983 */ /* 0x008ee80000300a00 */
[----:B------:R-:W4:Y:S04]  /*51c0*/  @!P1 LDG.E.64 R2, desc[UR10][R24.64] ;  /* 0x0000000a18029981 */ /* 0x000f28000c1e1b00 */
[----:B------:R-:W3:Y:S01]  /*51d0*/  LDL.LU.64 R24, [R1+0x338] ;  /* 0x0003380001187983 */ /* 0x000ee20000300a00 */
[----:B--2---:R-:W-:-:S05]  /*51e0*/  @!P1 MOV R10, R18 ;  /* 0x00000012000a9202 */ /* 0x004fca0000000f00 */
[----:B------:R0:W-:Y:S02]  /*51f0*/  STL [R1+0x3f4], R10 ;  /* 0x0003f40a01007387 */ /* 0x0001e40000100800 */
[----:B0-----:R-:W-:Y:S01]  /*5200*/  HFMA2 R10, -RZ, RZ, 0, 0 ;  /* 0x00000000ff0a7431 */ /* 0x001fe200000001ff */
[----:B------:R-:W-:-:S05]  /*5210*/  @!P1 MOV R10, R19 ;  /* 0x00000013000a9202 */ /* 0x000fca0000000f00 */
[----:B------:R0:W-:Y:S04]  /*5220*/  STL [R1+0x410], R10 ;  /* 0x0004100a01007387 */ /* 0x0001e80000100800 */
[----:B0-----:R-:W2:Y:S04]  /*5230*/  LDL.LU R10, [R1+0x4f4] ;  /* 0x0004f400010a7983 */ /* 0x001ea80000300800 */
[----:B------:R0:W-:Y:S01]  /*5240*/  STL [R1+0x4e0], R18 ;  /* 0x0004e01201007387 */ /* 0x0001e20000100800 */
[----:B------:R-:W-:-:S03]  /*5250*/  LOP3.LUT P0, RZ, R0, 0x8, RZ, 0xc0, !PT ;  /* 0x0000000800ff7812 */ /* 0x000fc6000780c0ff */
[----:B------:R1:W-:Y:S01]  /*5260*/  STL [R1+0x4f0], R20 ;  /* 0x0004f01401007387 */ /* 0x0003e20000100800 */
[----:B0-----:R-:W-:Y:S01]  /*5270*/  HFMA2 R18, -RZ, RZ, 0, 0 ;  /* 0x00000000ff127431 */ /* 0x001fe200000001ff */
[----:B-1----:R-:W-:Y:S02]  /*5280*/  MOV R20, RZ ;  /* 0x000000ff00147202 */ /* 0x002fe40000000f00 */
[----:B----4-:R-:W-:Y:S02]  /*5290*/  @!P1 MOV R20, R2 ;  /* 0x0000000200149202 */ /* 0x010fe40000000f00 */
[----:B------:R-:W-:Y:S01]  /*52a0*/  @!P1 MOV R18, R3 ;  /* 0x0000000300129202 */ /* 0x000fe20000000f00 */
[----:B------:R3:W-:Y:S04]  /*52b0*/  STL [R1+0x4e4], R19 ;  /* 0x0004e41301007387 */ /* 0x0007e80000100800 */
[----:B------:R0:W-:Y:S04]  /*52c0*/  STL [R1+0x214], R20 ;  /* 0x0002141401007387 */ /* 0x0001e80000100800 */
[----:B------:R1:W-:Y:S01]  /*52d0*/  STL [R1+0x210], R18 ;  /* 0x0002101201007387 */ /* 0x0003e20000100800 */
[----:B---3--:R-:W-:-:S03]  /*52e0*/  MOV R19, R15 ;  /* 0x0000000f00137202 */ /* 0x008fc60000000f00 */
[----:B0-----:R-:W3:Y:S01]  /*52f0*/  LDL.LU R20, [R1+0x4f0] ;  /* 0x0004f00001147983 */ /* 0x001ee20000300800 */
[----:B-1----:R-:W-:Y:S02]  /*5300*/  MOV R18, R14 ;  /* 0x0000000e00127202 */ /* 0x002fe40000000f00 */
[----:B------:R-:W-:-:S06]  /*5310*/  CS2R R14, SRZ ;  /* 0x00000000000e7805 */ /* 0x000fcc000001ff00 */
[----:B------:R-:W4:Y:S04]  /*5320*/  @!P0 LDG.E.64 R14, desc[UR10][R24.64] ;  /* 0x0000000a180e8981 */ /* 0x000f28000c1e1b00 */
[----:B------:R0:W-:Y:S04]  /*5330*/  STL.64 [R1+0xb0], R16 ;  /* 0x0000b01001007387 */ /* 0x0001e80000100a00 */
[----:B0-----:R-:W4:Y:S04]  /*5340*/  LDL.LU.64 R16, [R1+0x318] ;  /* 0x0003180001107983 */ /* 0x001f280000300a00 */
[----:B--2---:R0:W-:Y:S02]  /*5350*/  STL.64 [R1+0xa8], R10 ;  /* 0x0000a80a01007387 */ /* 0x0041e40000100a00 */
[----:B0-----:R-:W-:-:S06]  /*5360*/  CS2R R10, SRZ ;  /* 0x00000000000a7805 */ /* 0x001fcc000001ff00 */
[----:B------:R-:W2:Y:S04]  /*5370*/  @!P0 LDG.E.64 R10, desc[UR10][R12.64] ;  /* 0x0000000a0c0a8981 */ /* 0x000ea8000c1e1b00 */
[----:B------:R-:W2:Y:S01]  /*5380*/  LDL.LU.64 R12, [R1+0x320] ;  /* 0x00032000010c7983 */ /* 0x000ea20000300a00 */
[----:B------:R-:W-:-:S03]  /*5390*/  LOP3.LUT P2, RZ, R0, 0x4, RZ, 0xc0, !PT ;  /* 0x0000000400ff7812 */ /* 0x000fc6000784c0ff */
[----:B---3--:R0:W-:Y:S02]  /*53a0*/  STL.64 [R1+0x1a8], R20 ;  /* 0x0001a81401007387 */ /* 0x0081e40000100a00 */
[----:B0-----:R-:W-:Y:S01]  /*53b0*/  HFMA2 R21, -RZ, RZ, 0, 0 ;  /* 0x00000000ff157431 */ /* 0x001fe200000001ff */
[----:B------:R-:W-:Y:S02]  /*53c0*/  MOV R20, RZ ;  /* 0x000000ff00147202 */ /* 0x000fe40000000f00 */
[----:B----4-:R-:W-:-:S05]  /*53d0*/  @!P0 MOV R20, R15 ;  /* 0x0000000f00148202 */ /* 0x010fca0000000f00 */
[----:B------:R0:W-:Y:S02]  /*53e0*/  STL [R1+0x330], R20 ;  /* 0x0003301401007387 */ /* 0x0001e40000100800 */
[----:B0-----:R-:W-:Y:S02]  /*53f0*/  MOV R20, R22 ;  /* 0x0000001600147202 */ /* 0x001fe40000000f00 */
[----:B--2---:R-:W-:-:S05]  /*5400*/  @!P0 MOV R21, R11 ;  /* 0x0000000b00158202 */ /* 0x004fca0000000f00 */
[----:B------:R0:W-:Y:S02]  /*5410*/  STL [R1+0x430], R21 ;  /* 0x0004301501007387 */ /* 0x0001e40000100800 */
[----:B0-----:R-:W-:Y:S02]  /*5420*/  MOV R21, R23 ;  /* 0x0000001700157202 */ /* 0x001fe40000000f00 */
[----:B------:R-:W-:-:S06]  /*5430*/  CS2R R22, SRZ ;  /* 0x0000000000167805 */ /* 0x000fcc000001ff00 */
[----:B------:R0:W2:Y:S02]  /*5440*/  @!P2 LDG.E.64 R22, desc[UR10][R16.64] ;  /* 0x0000000a1016a981 */ /* 0x0000a4000c1e1b00 */
[----:B0-----:R-:W-:-:S06]  /*5450*/  CS2R R16, SRZ ;  /* 0x0000000000107805 */ /* 0x001fcc000001ff00 */
[----:B------:R0:W3:Y:S04]  /*5460*/  @!P2 LDG.E.64 R16, desc[UR10][R12.64] ;  /* 0x0000000a0c10a981 */ /* 0x0000e8000c1e1b00 */
[----:B------:R-:W4:Y:S04]  /*5470*/  LDL.LU.64 R12, [R1+0x4e8] ;  /* 0x0004e800010c7983 */ /* 0x000f280000300a00 */
[----:B----4-:R0:W-:Y:S02]  /*5480*/  STL.64 [R1+0x1b0], R12 ;  /* 0x0001b00c01007387 */ /* 0x0101e40000100a00 */
[----:B0-----:R-:W-:-:S02]  /*5490*/  MOV R12, R18 ;  /* 0x00000012000c7202 */ /* 0x001fc40000000f00 */
[----:B------:R-:W-:Y:S02]  /*54a0*/  MOV R13, R19 ;  /* 0x00000013000d7202 */ /* 0x000fe40000000f00 */
[----:B------:R-:W-:Y:S02]  /*54b0*/  CS2R R18, SRZ ;  /* 0x0000000000127805 */ /* 0x000fe4000001ff00 */
[----:B--2---:R-:W-:-:S05]  /*54c0*/  @!P2 MOV R18, R22 ;  /* 0x000000160012a202 */ /* 0x004fca0000000f00 */
[----:B------:R0:W-:Y:S01]  /*54d0*/  STL [R1+0x438], R18 ;  /* 0x0004381201007387 */ /* 0x0001e20000100800 */
[----:B------:R-:W-:Y:S01]  /*54e0*/  @!P2 MOV R19, R23 ;  /* 0x000000170013a202 */ /* 0x000fe20000000f00 */
[----:B0-----:R-:W-:-:S04]  /*54f0*/  HFMA2 R18, -RZ, RZ, 0, 0 ;  /* 0x00000000ff127431 */ /* 0x001fc800000001ff */
[----:B------:R0:W-:Y:S01]  /*5500*/  STL [R1+0x444], R19 ;  /* 0x0004441301007387 */ /* 0x0001e20000100800 */
[----:B---3--:R-:W-:-:S05]  /*5510*/  @!P2 MOV R18, R16 ;  /* 0x000000100012a202 */ /* 0x008fca0000000f00 */
[----:B------:R1:W-:Y:S04]  /*5520*/  STL [R1+0x318], R18 ;  /* 0x0003181201007387 */ /* 0x0003e80000100800 */
[----:B0-----:R-:W2:Y:S04]  /*5530*/  LDL.LU R19, [R1+0x4e4] ;  /* 0x0004e40001137983 */ /* 0x001ea80000300800 */
[----:B-1----:R-:W2:Y:S01]  /*5540*/  LDL.LU R18, [R1+0x4e0] ;  /* 0x0004e00001127983 */ /* 0x002ea20000300800 */
[----:B------:R-:W-:Y:S02]  /*5550*/  LOP3.LUT P1, RZ, R0, 0x2, RZ, 0xc0, !PT ;  /* 0x0000000200ff7812 */ /* 0x000fe4000782c0ff */
[----:B------:R-:W-:-:S02]  /*5560*/  MOV R24, R36 ;  /* 0x0000002400187202 */ /* 0x000fc40000000f00 */
[----:B------:R-:W-:Y:S02]  /*5570*/  MOV R25, R37 ;  /* 0x0000002500197202 */ /* 0x000fe40000000f00 */
[----:B------:R-:W-:Y:S02]  /*5580*/  MOV R36, R34 ;  /* 0x0000002200247202 */ /* 0x000fe40000000f00 */
[----:B------:R-:W-:Y:S02]  /*5590*/  MOV R37, R35 ;  /* 0x0000002300257202 */ /* 0x000fe40000000f00 */
[----:B------:R-:W-:Y:S02]  /*55a0*/  CS2R R34, SRZ ;  /* 0x0000000000227805 */ /* 0x000fe4000001ff00 */
[----:B------:R-:W-:Y:S01]  /*55b0*/  @!P0 MOV R34, R10 ;  /* 0x0000000a00228202 */ /* 0x000fe20000000f00 */
[----:B--2---:R0:W-:Y:S02]  /*55c0*/  STL.64 [R1+0xb8], R18 ;  /* 0x0000b81201007387 */ /* 0x0041e40000100a00 */
[----:B0-----:R-:W-:-:S06]  /*55d0*/  CS2R R18, SRZ ;  /* 0x0000000000127805 */ /* 0x001fcc000001ff00 */
[----:B------:R0:W2:Y:S02]  /*55e0*/  @!P1 LDG.E.64 R18, desc[UR10][R20.64] ;  /* 0x0000000a14129981 */ /* 0x0000a4000c1e1b00 */
[----:B0-----:R-:W-:-:S06]  /*55f0*/  CS2R R20, SRZ ;  /* 0x0000000000147805 */ /* 0x001fcc000001ff00 */
[----:B------:R-:W3:Y:S04]  /*5600*/  @!P1 LDG.E.64 R20, desc[UR10][R6.64] ;  /* 0x0000000a06149981 */ /* 0x000ee8000c1e1b00 */
[----:B------:R0:W-:Y:S01]  /*5610*/  STL [R1+0x414], R34 ;  /* 0x0004142201007387 */ /* 0x0001e20000100800 */
[----:B------:R-:W-:-:S03]  /*5620*/  @!P0 MOV R35, R14 ;  /* 0x0000000e00238202 */ /* 0x000fc60000000f00 */
[----:B------:R-:W-:Y:S04]  /*5630*/  STL.64 [R1+0x1b8], R2 ;  /* 0x0001b80201007387 */ /* 0x000fe80000100a00 */
[----:B------:R-:W-:Y:S01]  /*5640*/  STL.64 [R1+0xc0], R10 ;  /* 0x0000c00a01007387 */ /* 0x000fe20000100a00 */
[----:B0-----:R-:W-:Y:S02]  /*5650*/  MOV R34, RZ ;  /* 0x000000ff00227202 */ /* 0x001fe40000000f00 */
[----:B------:R-:W-:Y:S01]  /*5660*/  @!P2 MOV R34, R17 ;  /* 0x000000110022a202 */ /* 0x000fe20000000f00 */
[----:B------:R-:W-:Y:S01]  /*5670*/  UIMAD.WIDE UR6, UR8, 0x8, UR6 ;  /* 0x00000008080678a5 */ /* 0x000fe2000f8e0206 */
[----:B------:R-:W-:Y:S04]  /*5680*/  STL.64 [R1+0x1c0], R14 ;  /* 0x0001c00e01007387 */ /* 0x000fe80000100a00 */
[----:B------:R0:W-:Y:S04]  /*5690*/  STL [R1+0x31c], R34 ;  /* 0x00031c2201007387 */ /* 0x0001e80000100800 */
[----:B------:R-:W4:Y:S01]  /*56a0*/  LDL.LU.64 R6, [R1+0x4d8] ;  /* 0x0004d80001067983 */ /* 0x000f220000300a00 */
[----:B0-----:R-:W-:Y:S01]  /*56b0*/  HFMA2 R34, -RZ, RZ, 0, 0 ;  /* 0x00000000ff227431 */ /* 0x001fe200000001ff */
[----:B------:R-:W-:-:S02]  /*56c0*/  CS2R R2, SRZ ;  /* 0x0000000000027805 */ /* 0x000fc4000001ff00 */
[----:B------:R-:W-:Y:S02]  /*56d0*/  LOP3.LUT P0, RZ, R0, 0x1, RZ, 0xc0, !PT ;  /* 0x0000000100ff7812 */ /* 0x000fe4000780c0ff */
[----:B--2---:R-:W-:-:S05]  /*56e0*/  @!P1 MOV R34, R18 ;  /* 0x0000001200229202 */ /* 0x004fca0000000f00 */
[----:B------:R0:W-:Y:S02]  /*56f0*/  STL [R1+0x450], R34 ;  /* 0x0004502201007387 */ /* 0x0001e40000100800 */
[----:B0-----:R-:W-:Y:S01]  /*5700*/  HFMA2 R34, -RZ, RZ, 0, 0 ;  /* 0x00000000ff227431 */ /* 0x001fe200000001ff */
[----:B---3--:R-:W-:Y:S02]  /*5710*/  @!P1 MOV R3, R20 ;  /* 0x0000001400039202 */ /* 0x008fe40000000f00 */
[----:B------:R-:W-:Y:S02]  /*5720*/  @!P1 MOV R2, R21 ;  /* 0x0000001500029202 */ /* 0x000fe40000000f00 */
[----:B------:R-:W-:Y:S01]  /*5730*/  @!P1 MOV R34, R19 ;  /* 0x0000001300229202 */ /* 0x000fe20000000f00 */
[----:B------:R-:W-:Y:S01]  /*5740*/  STL [R1+0x2f8], R3 ;  /* 0x0002f80301007387 */ /* 0x000fe20000100800 */
[----:B------:R-:W-:-:S03]  /*5750*/  LOP3.LUT P1, RZ, R0, 0x4000000, RZ, 0xc0, !PT ;  /* 0x0400000000ff7812 */ /* 0x000fc6000782c0ff */
[----:B------:R0:W-:Y:S02]  /*5760*/  STL [R1+0x2fc], R2 ;  /* 0x0002fc0201007387 */ /* 0x0001e40000100800 */
[----:B0-----:R-:W-:-:S06]  /*5770*/  CS2R R2, SRZ ;  /* 0x0000000000027805 */ /* 0x001fcc000001ff00 */
[----:B------:R0:W2:Y:S02]  /*5780*/  @!P0 LDG.E.64 R2, desc[UR10][R12.64] ;  /* 0x0000000a0c028981 */ /* 0x0000a4000c1e1b00 */
[----:B0-----:R-:W-:-:S06]  /*5790*/  CS2R R12, SRZ ;  /* 0x00000000000c7805 */ /* 0x001fcc000001ff00 */
[----:B------:R0:W3:Y:S02]  /*57a0*/  @!P1 LDG.E.64 R12, desc[UR10][R28.64] ;  /* 0x0000000a1c0c9981 */ /* 0x0000e4000c1e1b00 */
[----:B0-----:R-:W-:Y:S02]  /*57b0*/  MOV R28, R4 ;  /* 0x00000004001c7202 */ /* 0x001fe40000000f00 */
[----:B------:R-:W-:Y:S02]  /*57c0*/  MOV R29, R5 ;  /* 0x00000005001d7202 */ /* 0x000fe40000000f00 */
[----:B------:R-:W4:Y:S01]  /*57d0*/  LDL.LU.64 R4, [R1+0x288] ;  /* 0x0002880001047983 */ /* 0x000f220000300a00 */
[----:B------:R-:W-:-:S03]  /*57e0*/  CS2R R10, SRZ ;  /* 0x00000000000a7805 */ /* 0x000fc6000001ff00 */
[----:B------:R0:W-:Y:S01]  /*57f0*/  STL.64 [R1+0x1d0], R20 ;  /* 0x0001d01401007387 */ /* 0x0001e20000100a00 */
[----:B------:R-:W-:-:S03]  /*5800*/  CS2R R14, SRZ ;  /* 0x00000000000e7805 */ /* 0x000fc6000001ff00 */
[----:B------:R-:W2:Y:S04]  /*5810*/  @!P0 LDG.E.64 R10, desc[UR10][R30.64] ;  /* 0x0000000a1e0a8981 */ /* 0x000ea8000c1e1b00 */
[----:B------:R-:W2:Y:S01]  /*5820*/  @!P1 LDG.E.64 R14, desc[UR10][R8.64] ;  /* 0x0000000a080e9981 */ /* 0x000ea2000c1e1b00 */
[----:B0-----:R-:W-:-:S03]  /*5830*/  CS2R R20, SRZ ;  /* 0x0000000000147805 */ /* 0x001fc6000001ff00 */
[----:B------:R-:W2:Y:S04]  /*5840*/  LDL.LU.64 R30, [R1+0x238] ;  /* 0x00023800011e7983 */ /* 0x000ea80000300a00 */
[----:B------:R0:W2:Y:S04]  /*5850*/  @!P3 LDG.E.64 R20, desc[UR10][R32.64] ;  /* 0x0000000a2014b981 */ /* 0x0000a8000c1e1b00 */
[----:B------:R-:W2:Y:S01]  /*5860*/  LDL.LU.64 R8, [R1+0x280] ;  /* 0x0002800001087983 */ /* 0x000ea20000300a00 */
[----:B0-----:R-:W-:-:S03]  /*5870*/  MOV R32, UR6 ;  /* 0x0000000600207c02 */ /* 0x001fc60008000f00 */
[----:B------:R0:W-:Y:S01]  /*5880*/  STL.64 [R1+0xc8], R22 ;  /* 0x0000c81601007387 */ /* 0x0001e20000100a00 */
[----:B------:R-:W-:Y:S01]  /*5890*/  MOV R33, UR7 ;  /* 0x0000000700217c02 */ /* 0x000fe20008000f00 */
[----:B------:R-:W1:Y:S05]  /*58a0*/  LDCU.U8 UR6, c[0x0][0x414] ;  /* 0x00008280ff0677ac */ /* 0x000e6a0008000000 */
[----:B------:R-:W2:Y:S01]  /*58b0*/  LDG.E.64 R32, desc[UR10][R32.64] ;  /* 0x0000000a20207981 */ /* 0x000ea2000c1e1b00 */
[----:B0-----:R-:W-:-:S06]  /*58c0*/  CS2R R22, SRZ ;  /* 0x0000000000167805 */ /* 0x001fcc000001ff00 */
[----:B------:R0:W2:Y:S01]  /*58d0*/  @!P3 LDG.E.64 R22, desc[UR10][R26.64] ;  /* 0x0000000a1a16b981 */ /* 0x0000a2000c1e1b00 */
[----:B------:R-:W-:Y:S02]  /*58e0*/  LOP3.LUT P2, RZ, R0, 0x8000000, RZ, 0xc0, !PT ;  /* 0x0800000000ff7812 */ /* 0x000fe4000784c0ff */
[----:B0-----:R-:W-:Y:S01]  /*58f0*/  CS2R R26, SRZ ;  /* 0x00000000001a7805 */ /* 0x001fe2000001ff00 */
[----:B---3--:R0:W-:Y:S04]  /*5900*/  STL.64 [R1+0x4c8], R12 ;  /* 0x0004c80c01007387 */ /* 0x0081e80000100a00 */
[----:B0-----:R-:W3:Y:S04]  /*5910*/  LDL.LU.64 R12, [R1+0x230] ;  /* 0x00023000010c7983 */ /* 0x001ee80000300a00 */
[----:B----4-:R0:W4:Y:S02]  /*5920*/  @!P4 LDG.E.64 R26, desc[UR10][R4.64] ;  /* 0x0000000a041ac981 */ /* 0x010124000c1e1b00 */
[----:B0-----:R-:W0:Y:S02]  /*5930*/  S2R R5, SR_TID.X ;  /* 0x0000000000057919 */ /* 0x001e240000002100 */
[----:B------:R1:W-:Y:S02]  /*5940*/  STL.64 [R1+0x1c8], R16 ;  /* 0x0001c81001007387 */ /* 0x0003e40000100a00 */
[----:B-1----:R-:W-:-:S06]  /*5950*/  CS2R R16, SRZ ;  /* 0x0000000000107805 */ /* 0x002fcc000001ff00 */
[----:B------:R1:W4:Y:S02]  /*5960*/  @!P2 LDG.E.64 R16, desc[UR10][R24.64] ;  /* 0x0000000a1810a981 */ /* 0x000324000c1e1b00 */
[----:B-1----:R-:W-:-:S06]  /*5970*/  CS2R R24, SRZ ;  /* 0x0000000000187805 */ /* 0x002fcc000001ff00 */
[----:B------:R1:W4:Y:S01]  /*5980*/  @!P4 LDG.E.64 R24, desc[UR10][R28.64] ;  /* 0x0000000a1c18c981 */ /* 0x000322000c1e1b00 */
[----:B0-----:R-:W-:Y:S02]  /*5990*/  LOP3.LUT R0, R5, 0xffff, RZ, 0xc0, !PT ;  /* 0x0000ffff05007812 */ /* 0x001fe400078ec0ff */
[----:B-1----:R-:W-:Y:S01]  /*59a0*/  CS2R R28, SRZ ;  /* 0x00000000001c7805 */ /* 0x002fe2000001ff00 */
[----:B------:R-:W-:-:S05]  /*59b0*/  HFMA2 R4, -RZ, RZ, 0, 0 ;  /* 0x00000000ff047431 */ /* 0x000fca00000001ff */
[----:B--2---:R0:W2:Y:S01]  /*59c0*/  @!P5 LDG.E.64 R28, desc[UR10][R30.64] ;  /* 0x0000000a1e1cd981 */ /* 0x0040a2000c1e1b00 */
[----:B------:R-:W-:Y:S01]  /*59d0*/  IMAD R0, R0, 0x619, RZ ;  /* 0x0000061900007824 */ /* 0x000fe200078e02ff */
[----:B0-----:R-:W-:Y:S02]  /*59e0*/  CS2R R30, SRZ ;  /* 0x00000000001e7805 */ /* 0x001fe4000001ff00 */
[----:B------:R-:W-:-:S04]  /*59f0*/  @!P0 MOV R4, R2 ;  /* 0x0000000200048202 */ /* 0x000fc80000000f00 */
[----:B------:R0:W2:Y:S01]  /*5a00*/  @!P5 LDG.E.64 R30, desc[UR10][R8.64] ;  /* 0x0000000a081ed981 */ /* 0x0000a2000c1e1b00 */
[----:B------:R-:W-:Y:S02]  /*5a10*/  SHF.R.U32.HI R0, RZ, 0x10, R0 ;  /* 0x00000010ff007819 */ /* 0x000fe40000011600 */
[----:B0-----:R-:W-:Y:S02]  /*5a20*/  MOV R8, R32 ;  /* 0x0000002000087202 */ /* 0x001fe40000000f00 */
[----:B------:R-:W-:Y:S02]  /*5a30*/  MOV R9, R33 ;  /* 0x0000002100097202 */ /* 0x000fe40000000f00 */
[----:B------:R-:W-:Y:S01]  /*5a40*/  CS2R R32, SRZ ;  /* 0x0000000000207805 */ /* 0x000fe2000001ff00 */
[----:B------:R0:W-:Y:S01]  /*5a50*/  STL [R1+0x2ac], R4 ;  /* 0x0002ac0401007387 */ /* 0x0001e20000100800 */
[----:B------:R-:W-:-:S04]  /*5a60*/  PRMT R0, R0, 0x9910, RZ ;  /* 0x0000991000007816 */ /* 0x000fc800000000ff */
[----:B------:R1:W2:Y:S01]  /*5a70*/  @!P6 LDG.E.64 R32, desc[UR10][R6.64] ;  /* 0x0000000a0620e981 */ /* 0x0002a2000c1e1b00 */
[----:B0-----:R-:W-:-:S03]  /*5a80*/  HFMA2 R4, -RZ, RZ, 0, 0 ;  /* 0x00000000ff047431 */ /* 0x001fc600000001ff */
[----:B------:R0:W-:Y:S01]  /*5a90*/  STL [R1+0x460], R34 ;  /* 0x0004602201007387 */ /* 0x0001e20000100800 */
[----:B-1----:R-:W-:Y:S02]  /*5aa0*/  HFMA2 R7, -RZ, RZ, 0, 0 ;  /* 0x00000000ff077431 */ /* 0x002fe400000001ff */
[----:B------:R-:W-:Y:S01]  /*5ab0*/  IMAD R0, R0, 0x2a, RZ ;  /* 0x0000002a00007824 */ /* 0x000fe200078e02ff */
[----:B------:R-:W-:Y:S01]  /*5ac0*/  @!P0 MOV R4, R11 ;  /* 0x0000000b00048202 */ /* 0x000fe20000000f00 */
[----:B------:R1:W-:Y:S01]  /*5ad0*/  STL.64 [R1+0xd0], R18 ;  /* 0x0000d01201007387 */ /* 0x0003e20000100a00 */
[----:B0-----:R-:W-:-:S03]  /*5ae0*/  MOV R34, RZ ;  /* 0x000000ff00227202 */ /* 0x001fc60000000f00 */
[----:B------:R-:W-:Y:S01]  /*5af0*/  STL.64 [R1+0x1d8], R10 ;  /* 0x0001d80a01007387 */ /* 0x000fe20000100a00 */
[----:B------:R-:W-:Y:S02]  /*5b00*/  @!P0 MOV R7, R3 ;  /* 0x0000000300078202 */ /* 0x000fe40000000f00 */
[----:B------:R-:W-:Y:S01]  /*5b10*/  @!P0 MOV R34, R10 ;  /* 0x0000000a00228202 */ /* 0x000fe20000000f00 */
[----:B------:R-:W-:Y:S01]  /*5b20*/  STL.64 [R1+0xd8], R2 ;  /* 0x0000d80201007387 */ /* 0x000fe20000100a00 */
[----:B------:R-:W-:Y:S02]  /*5b30*/  ISETP.NE.AND P0, PT, RZ, UR6, PT ;  /* 0x00000006ff007c0c */ /* 0x000fe4000bf05270 */
[----:B------:R-:W-:Y:S02]  /*5b40*/  IADD3 R0, PT, PT, RZ, -R0, RZ ;  /* 0x80000000ff007210 */ /* 0x000fe40007ffe0ff */
[----:B-1----:R-:W-:Y:S01]  /*5b50*/  CS2R R18, SRZ ;  /* 0x0000000000127805 */ /* 0x002fe2000001ff00 */
[----:B------:R-:W-:Y:S01]  /*5b60*/  STL.64 [R1+0x1f0], R22 ;  /* 0x0001f01601007387 */ /* 0x000fe20000100a00 */
[----:B------:R-:W-:-:S03]  /*5b70*/  PRMT R0, R0, 0x7710, RZ ;  /* 0x0000771000007816 */ /* 0x000fc600000000ff */
[----:B------:R0:W-:Y:S01]  /*5b80*/  STL [R1+0x284], R4 ;  /* 0x0002840401007387 */ /* 0x0001e20000100800 */
[----:B------:R-:W-:-:S03]  /*5b90*/  IADD3 R0, PT, PT, R0, R5, RZ ;  /* 0x0000000500007210 */ /* 0x000fc60007ffe0ff */
[----:B------:R1:W2:Y:S04]  /*5ba0*/  @!P2 LDG.E.64 R18, desc[UR10][R36.64] ;  /* 0x0000000a2412a981 */ /* 0x0002a8000c1e1b00 */
[----:B------:R-:W-:Y:S01]  /*5bb0*/  STL.64 [R1+0xf0], R20 ;  /* 0x0000f01401007387 */ /* 0x000fe20000100a00 */
[----:B0-----:R-:W0:Y:S03]  /*5bc0*/  @P0 LDC.64 R4, c[0x0][0x3b0] ;  /* 0x0000ec00ff040b82 */ /* 0x001e260000000a00 */
[----:B------:R-:W-:Y:S01]  /*5bd0*/  STL.64 [R1+0x1e0], R14 ;  /* 0x0001e00e01007387 */ /* 0x000fe20000100a00 */
[----:B-1----:R-:W-:Y:S02]  /*5be0*/  CS2R R36, SRZ ;  /* 0x0000000000247805 */ /* 0x002fe4000001ff00 */
[----:B------:R-:W-:Y:S01]  /*5bf0*/  SHF.L.U32 R0, R0, 0x1, RZ ;  /* 0x0000000100007819 */ /* 0x000fe200000006ff */
[----:B------:R1:W-:Y:S04]  /*5c00*/  STL [R1+0x44c], R7 ;  /* 0x00044c0701007387 */ /* 0x0003e80000100800 */
[----:B------:R-:W5:Y:S01]  /*5c10*/  LDL.LU R6, [R1+0x4d0] ;  /* 0x0004d00001067983 */ /* 0x000f620000300800 */
[----:B-1----:R-:W-:-:S02]  /*5c20*/  LOP3.LUT R7, R0, 0xffff, RZ, 0xc0, !PT ;  /* 0x0000ffff00077812 */ /* 0x002fc400078ec0ff */
[----:B------:R-:W-:-:S05]  /*5c30*/  MOV R0, UR13 ;  /* 0x0000000d00007c02 */ /* 0x000fca0008000f00 */
[----:B------:R-:W-:-:S04]  /*5c40*/  IMAD R0, R0, 0x54, R7 ;  /* 0x0000005400007824 */ /* 0x000fc800078e0207 */
[C---:B0-----:R-:W-:Y:S01]  /*5c50*/  @P0 IMAD.WIDE R4, R0.reuse, 0x2, R4 ;  /* 0x0000000200040825 */ /* 0x041fe200078e0204 */
[----:B------:R0:W-:Y:S04]  /*5c60*/  STL [R1+0x4b0], R7 ;  /* 0x0004b00701007387 */ /* 0x0001e80000100800 */
[----:B0-----:R-:W2:Y:S04]  /*5c70*/  @P0 LDG.E.U16 R7, desc[UR10][R4.64] ;  /* 0x0000000a04070981 */ /* 0x001ea8000c1e1500 */
[----:B------:R-:W2:Y:S04]  /*5c80*/  @P0 LDG.E.U16 R4, desc[UR10][R4.64+0x2] ;  /* 0x0000020a04040981 */ /* 0x000ea8000c1e1500 */
[----:B---3--:R0:W3:Y:S02]  /*5c90*/  @!P6 LDG.E.64 R36, desc[UR10][R12.64] ;  /* 0x0000000a0c24e981 */ /* 0x0080e4000c1e1b00 */
[----:B0-----:R-:W0:Y:S02]  /*5ca0*/  LDC.64 R12, c[0x0][0x3a8] ;  /* 0x0000ea00ff0c7b82 */ /* 0x001e240000000a00 */
[----:B0-----:R-:W-:Y:S01]  /*5cb0*/  IMAD.WIDE R12, R0, 0x2, R12 ;  /* 0x00000002000c7825 */ /* 0x001fe200078e020c */
[----:B------:R-:W-:-:S04]  /*5cc0*/  MOV R0, R8 ;  /* 0x0000000800007202 */ /* 0x000fc80000000f00 */
[----:B------:R-:W3:Y:S04]  /*5cd0*/  LDG.E.U16 R8, desc[UR10][R12.64] ;  /* 0x0000000a0c087981 */ /* 0x000ee8000c1e1500 */
[----:B------:R0:W3:Y:S04]  /*5ce0*/  LDG.E.U16 R5, desc[UR10][R12.64+0x2] ;  /* 0x0000020a0c057981 */ /* 0x0000e8000c1e1500 */
[----:B------:R-:W3:Y:S01]  /*5cf0*/  LDL.LU.64 R12, [R1+0x4c8] ;  /* 0x0004c800010c7983 */ /* 0x000ee20000300a00 */
[----:B------:R-:W-:Y:S02]  /*5d00*/  MOV R10, R9 ;  /* 0x00000009000a7202 */ /* 0x000fe40000000f00 */
[----:B------:R-:W-:Y:S01]  /*5d10*/  R2UR UR28, R0 ;  /* 0x00000000001c72ca */ /* 0x000fe200000e0000 */
[----:B----4-:R-:W-:Y:S04]  /*5d20*/  STL.64 [R1+0xf8], R24 ;  /* 0x0000f81801007387 */ /* 0x010fe80000100a00 */
[----:B------:R-:W-:Y:S04]  /*5d30*/  STL.64 [R1+0xe8], R16 ;  /* 0x0000e81001007387 */ /* 0x000fe80000100a00 */
[----:B------:R-:W-:Y:S04]  /*5d40*/  STL.64 [R1+0x1f8], R26 ;  /* 0x0001f81a01007387 */ /* 0x000fe80000100a00 */
[----:B------:R-:W-:Y:S01]  /*5d50*/  MOV R0, UR28 ;  /* 0x0000001c00007c02 */ /* 0x000fe20008000f00 */
[----:B--2---:R-:W-:Y:S04]  /*5d60*/  STL.64 [R1+0x100], R28 ;  /* 0x0001001c01007387 */ /* 0x004fe80000100a00 */
[----:B------:R1:W5:Y:S01]  /*5d70*/  LDL.LU R9, [R1+0x4bc] ;  /* 0x0004bc0001097983 */ /* 0x0003620000300800 */
[----:B------:R-:W-:Y:S01]  /*5d80*/  MOV R11, R4 ;  /* 0x00000004000b7202 */ /* 0x000fe20000000f00 */
[----:B------:R-:W-:Y:S01]  /*5d90*/  HFMA2 R4, -RZ, RZ, 0, 0 ;  /* 0x00000000ff047431 */ /* 0x000fe200000001ff */
[----:B------:R-:W-:Y:S01]  /*5da0*/  MOV R2, R7 ;  /* 0x0000000700027202 */ /* 0x000fe20000000f00 */
[----:B------:R-:W-:Y:S04]  /*5db0*/  STL.64 [R1+0x200], R30 ;  /* 0x0002001e01007387 */ /* 0x000fe80000100a00 */
[----:B------:R-:W-:Y:S04]  /*5dc0*/  STL.64 [R1+0x108], R32 ;  /* 0x0001082001007387 */ /* 0x000fe80000100a00 */
[----:B------:R-:W-:Y:S04]  /*5dd0*/  STL.64 [R1+0x1e8], R18 ;  /* 0x0001e81201007387 */ /* 0x000fe80000100a00 */
[----:B------:R1:W5:Y:S01]  /*5de0*/  LDL.LU R7, [R1+0x4c4] ;  /* 0x0004c40001077983 */ /* 0x0003620000300800 */
[----:B---3--:R-:W-:-:S03]  /*5df0*/  @!P1 MOV R4, R12 ;  /* 0x0000000c00049202 */ /* 0x008fc60000000f00 */
[----:B------:R0:W-:Y:S02]  /*5e00*/  STL.64 [R1+0xe0], R12 ;  /* 0x0000e00c01007387 */ /* 0x0001e40000100a00 */
[----:B0-----:R-:W-:Y:S01]  /*5e10*/  MOV R12, R10 ;  /* 0x0000000a000c7202 */ /* 0x001fe20000000f00 */
[----:B------:R-:W-:Y:S01]  /*5e20*/  HFMA2 R10, -RZ, RZ, 0, 0 ;  /* 0x00000000ff0a7431 */ /* 0x000fe200000001ff */
[----:B------:R-:W-:Y:S01]  /*5e30*/  @!P1 MOV R10, R13 ;  /* 0x0000000d000a9202 */ /* 0x000fe20000000f00 */
[----:B------:R-:W-:Y:S01]  /*5e40*/  HFMA2 R13, -RZ, RZ, 0, 0 ;  /* 0x00000000ff0d7431 */ /* 0x000fe200000001ff */
        /* <DEDUP_REMOVED lines=9> */
[----:B------:R-:W-:Y:S01]  /*5ee0*/  @!P2 MOV R13, R18 ;  /* 0x00000012000da202 */ /* 0x000fe20000000f00 */
[----:B------:R-:W-:Y:S01]  /*5ef0*/  FFMA.FTZ R0, -R0, UR28, R12 ;  /* 0x0000001c00007c23 */ /* 0x000fe2000801010c */
[----:B------:R-:W-:-:S03]  /*5f00*/  MOV R12, R2 ;  /* 0x00000002000c7202 */ /* 0x000fc60000000f00 */
[----:B------:R0:W-:Y:S01]  /*5f10*/  STL [R1+0x28c], R13 ;  /* 0x00028c0d01007387 */ /* 0x0001e20000100800 */
[----:B------:R-:W-:Y:S02]  /*5f20*/  HFMA2 R2, -RZ, RZ, 0, 0 ;  /* 0x00000000ff027431 */ /* 0x000fe400000001ff */
[----:B0-----:R-:W-:Y:S01]  /*5f30*/  HFMA2 R13, -RZ, RZ, 0, 0 ;  /* 0x00000000ff0d7431 */ /* 0x001fe200000001ff */
[----:B------:R-:W-:Y:S02]  /*5f40*/  @!P5 MOV R2, R28 ;  /* 0x0000001c0002d202 */ /* 0x000fe40000000f00 */
[----:B------:R-:W-:-:S03]  /*5f50*/  @!P2 MOV R13, R19 ;  /* 0x00000013000da202 */ /* 0x000fc60000000f00 */
[----:B------:R0:W-:Y:S04]  /*5f60*/  STL [R1+0x48c], R2 ;  /* 0x00048c0201007387 */ /* 0x0001e80000100800 */
[----:B------:R2:W-:Y:S01]  /*5f70*/  STL [R1+0x2b0], R13 ;  /* 0x0002b00d01007387 */ /* 0x0005e20000100800 */
[----:B0-----:R-:W-:Y:S02]  /*5f80*/  HFMA2 R2, -RZ, RZ, 0, 0 ;  /* 0x00000000ff027431 */ /* 0x001fe400000001ff */
[----:B--2---:R-:W-:Y:S01]  /*5f90*/  HFMA2 R13, -RZ, RZ, 0, 0 ;  /* 0x00000000ff0d7431 */ /* 0x004fe200000001ff */
        /* <DEDUP_REMOVED lines=13> */
[----:B------:R-:W-:Y:S01]  /*6070*/  @!P3 MOV R13, R22 ;  /* 0x00000016000db202 */ /* 0x000fe20000000f00 */
[----:B------:R-:W-:-:S02]  /*6080*/  HFMA2 R22, -RZ, RZ, 0, 0 ;  /* 0x00000000ff167431 */ /* 0x000fc400000001ff */
[----:B------:R0:W-:Y:S01]  /*6090*/  STL [R1+0x498], R2 ;  /* 0x0004980201007387 */ /* 0x0001e20000100800 */
[----:B------:R-:W-:Y:S02]  /*60a0*/  HFMA2 R30, -RZ, RZ, 0, 0 ;  /* 0x00000000ff1e7431 */ /* 0x000fe400000001ff */
[----:B------:R-:W-:Y:S01]  /*60b0*/  HFMA2 R21, -RZ, RZ, 0, 0 ;  /* 0x00000000ff157431 */ /* 0x000fe200000001ff */
[----:B------:R-:W-:Y:S01]  /*60c0*/  @!P3 MOV R22, R23 ;  /* 0x000000170016b202 */ /* 0x000fe20000000f00 */
[----:B------:R-:W-:Y:S02]  /*60d0*/  HFMA2 R23, -RZ, RZ, 0, 0 ;  /* 0x00000000ff177431 */ /* 0x000fe400000001ff */
[----:B0-----:R-:W-:Y:S01]  /*60e0*/  HFMA2 R2, -RZ, RZ, 0, 0 ;  /* 0x00000000ff027431 */ /* 0x001fe200000001ff */
[----:B------:R-:W-:Y:S01]  /*60f0*/  @!P5 MOV R30, R31 ;  /* 0x0000001f001ed202 */ /* 0x000fe20000000f00 */
[----:B------:R-:W-:Y:S01]  /*6100*/  HFMA2 R31, -RZ, RZ, 0, 0 ;  /* 0x00000000ff1f7431 */ /* 0x000fe200000001ff */
[----:B------:R-:W-:Y:S01]  /*6110*/  @!P4 MOV R21, R24 ;  /* 0x000000180015c202 */ /* 0x000fe20000000f00 */
[----:B------:R-:W-:Y:S01]  /*6120*/  HFMA2 R32, -RZ, RZ, 0, 0 ;  /* 0x00000000ff207431 */ /* 0x000fe200000001ff */
[----:B------:R-:W-:-:S02]  /*6130*/  @!P4 MOV R23, R25 ;  /* 0x000000190017c202 */ /* 0x000fc40000000f00 */
[----:B------:R-:W-:Y:S02]  /*6140*/  @!P6 MOV R2, R33 ;  /* 0x000000210002e202 */ /* 0x000fe40000000f00 */
[----:B------:R-:W-:Y:S02]  /*6150*/  CS2R R24, SRZ ;  /* 0x0000000000187805 */ /* 0x000fe4000001ff00 */
[----:B------:R-:W-:Y:S01]  /*6160*/  MOV R3, R8 ;  /* 0x0000000800037202 */ /* 0x000fe20000000f00 */
[----:B------:R0:W-:Y:S01]  /*6170*/  STL [R1+0x2b8], R4 ;  /* 0x0002b80401007387 */ /* 0x0001e20000100800 */
[----:B------:R-:W-:Y:S02]  /*6180*/  @!P4 MOV R24, R26 ;  /* 0x0000001a0018c202 */ /* 0x000fe40000000f00 */
[----:B------:R-:W-:Y:S01]  /*6190*/  @!P4 MOV R25, R27 ;  /* 0x0000001b0019c202 */ /* 0x000fe20000000f00 */
[----:B------:R1:W5:Y:S01]  /*61a0*/  LDL.LU R8, [R1+0x4c0] ;  /* 0x0004c00001087983 */ /* 0x0003620000300800 */
[----:B------:R-:W-:-:S02]  /*61b0*/  @!P6 MOV R31, R36 ;  /* 0x00000024001fe202 */ /* 0x000fc40000000f00 */
[----:B------:R-:W-:Y:S01]  /*61c0*/  @!P6 MOV R32, R37 ;  /* 0x000000250020e202 */ /* 0x000fe20000000f00 */
[----:B------:R-:W-:Y:S04]  /*61d0*/  STL [R1+0x458], R10 ;  /* 0x0004580a01007387 */ /* 0x000fe80000100800 */
[----:B0-----:R1:W5:Y:S04]  /*61e0*/  LDL.LU R4, [R1+0x4b8] ;  /* 0x0004b80001047983 */ /* 0x0013680000300800 */
[----:B------:R-:W-:Y:S04]  /*61f0*/  STL [R1+0x2c8], R13 ;  /* 0x0002c80d01007387 */ /* 0x000fe80000100800 */
[----:B------:R-:W-:Y:S04]  /*6200*/  STL [R1+0x484], R21 ;  /* 0x0004841501007387 */ /* 0x000fe80000100800 */
[----:B------:R-:W-:Y:S04]  /*6210*/  STL [R1+0x488], R23 ;  /* 0x0004881701007387 */ /* 0x000fe80000100800 */
[----:B------:R-:W-:Y:S04]  /*6220*/  STL [R1+0x49c], R2 ;  /* 0x00049c0201007387 */ /* 0x000fe80000100800 */
[----:B------:R0:W-:Y:S04]  /*6230*/  STL.64 [R1+0x208], R36 ;  /* 0x0002082401007387 */ /* 0x0001e80000100a00 */
[----:B------:R1:W5:Y:S04]  /*6240*/  LDL R33, [R1+0x268] ;  /* 0x0002680001217983 */ /* 0x0003680000100800 */
[----:B------:R1:W5:Y:S04]  /*6250*/  LDL R29, [R1+0x2b8] ;  /* 0x0002b800011d7983 */ /* 0x0003680000100800 */
[----:B0-----:R1:W5:Y:S04]  /*6260*/  LDL R37, [R1+0x370] ;  /* 0x0003700001257983 */ /* 0x0013680000100800 */
        /* <DEDUP_REMOVED lines=9> */
[----:B------:R-:W-:-:S13]  /*6300*/  PLOP3.LUT P1, PT, PT, PT, UP0, 0x80, 0x8 ;  /* 0x000000000008781c */ /* 0x000fda0003f2f008 */
[----:B0-----:R-:W-:-:S04]  /*6310*/  @P1 FADD.FTZ R0, R0, UR5 ;  /* 0x0000000500001e21 */ /* 0x001fc80008010000 */
[----:B------:R0:W2:Y:S01]  /*6320*/  @P1 MUFU.RSQ R2, R0 ;  /* 0x0000000000021308 */ /* 0x0000a20000001400 */
[----:B------:R-:W-:Y:S01]  /*6330*/  UISETP.NE.AND UP1, UPT, UR6, URZ, UPT ;  /* 0x000000ff0600728c */ /* 0x000fe2000bf25270 */
[----:B------:R-:W-:Y:S02]  /*6340*/  HADD2.F32 R3, -RZ, R3.H0_H0 ;  /* 0x20000003ff037230 */ /* 0x000fe40000004100 */
[----:B------:R-:W-:Y:S02]  /*6350*/  HADD2.F32 R5, -RZ, R5.H0_H0 ;  /* 0x20000005ff057230 */ /* 0x000fe40000004100 */
[----:B0-----:R-:W-:Y:S01]  /*6360*/  HFMA2 R0, -RZ, RZ, 0, 0 ;  /* 0x00000000ff007431 */ /* 0x001fe200000001ff */
[----:B--2---:R-:W-:Y:S01]  /*6370*/  @P1 R2UR UR5, R2 ;  /* 0x00000000020512ca */ /* 0x004fe200000e0000 */
[----:B------:R-:W-:Y:S01]  /*6380*/  @P0 HADD2.F32 R0, -RZ, R12.H0_H0 ;  /* 0x2000000cff000230 */ /* 0x000fe20000004100 */
[----:B------:R-:W-:Y:S01]  /*6390*/  MOV R2, RZ ;  /* 0x000000ff00027202 */ /* 0x000fe20000000f00 */
[----:B------:R-:W-:Y:S01]  /*63a0*/  @P0 HADD2.F32 R2, -RZ, R11.H0_H0 ;  /* 0x2000000bff020230 */ /* 0x000fe20000004100 */
[----:B------:R-:W-:-:S09]  /*63b0*/  UMOV UR16, 0x3f800000 ;  /* 0x3f80000000107882 */ /* 0x000fd20000000000 */
        /* <DEDUP_REMOVED lines=577> */
.L_x_1829:
        /* <DEDUP_REMOVED lines=1370> */
.L_x_1830:
        /* <DEDUP_REMOVED lines=47> */
.L_x_1832:
[----:B------:R-:W-:Y:S05]  /*e060*/  BSYNC.RECONVERGENT B0 ;  /* 0x0000000000007941 */ /* 0x000fea0003800200 */
.L_x_1831:
        /* <DEDUP_REMOVED lines=85> */
.L_x_1834:
[----:B------:R-:W-:Y:S05]  /*e5c0*/  BSYNC.RECONVERGENT B0 ;  /* 0x0000000000007941 */ /* 0x000fea0003800200 */
.L_x_1833:
        /* <DEDUP_REMOVED lines=161> */
.L_x_1836:
[----:B------:R-:W-:Y:S05]  /*efe0*/  BSYNC.RECONVERGENT B0 ;  /* 0x0000000000007941 */ /* 0x000fea0003800200 */
.L_x_1835:
        /* <DEDUP_REMOVED lines=31> */
.L_x_1838:
[----:B------:R-:W-:Y:S05]  /*f1e0*/  BSYNC.RECONVERGENT B0 ;  /* 0x0000000000007941 */ /* 0x000fea0003800200 */
.L_x_1837:
        /* <DEDUP_REMOVED lines=34> */
.L_x_1842:
[----:B------:R-:W3:Y:S04]  /*f410*/  LDG.E.STRONG.GPU R14, desc[UR10][R18.64] ;  /* 0x0000000a120e7981 */ /* 0x000ee8000c1ef900 */
[----:B---3--:R-:W-:Y:S04]  /*f420*/  CCTL.IVALL ;  /* 0x00000000ff00798f */ /* 0x008fe80002000000 */
[----:B------:R0:W-:Y:S01]  /*f430*/  STL [R1], R14 ;  /* 0x0000000e01007387 */ /* 0x0001e20000100800 */
[----:B------:R-:W-:-:S13]  /*f440*/  ISETP.NE.AND P0, PT, R14, UR5, PT ;  /* 0x000000050e007c0c */ /* 0x000fda000bf05270 */
[----:B0-----:R-:W-:Y:S05]  /*f450*/  @P0 BRA `(.L_x_1842) ;  /* 0xfffffffc00ec0947 */ /* 0x001fea000383ffff */
.L_x_1841:
[----:B------:R-:W-:Y:S05]  /*f460*/  BSYNC.RECONVERGENT B0 ;  /* 0x0000000000007941 */ /* 0x000fea0003800200 */
.L_x_1840:
        /* <DEDUP_REMOVED lines=15> */
.L_x_1844:
        /* <DEDUP_REMOVED lines=78> */
.L_x_1843:
        /* <DEDUP_REMOVED lines=53> */
.L_x_1845:
        /* <DEDUP_REMOVED lines=27> */
.L_x_1846:
        /* <DEDUP_REMOVED lines=12> */
.L_x_1847:
[----:B------:R-:W-:Y:S05]  /*10000*/  BSYNC.RECONVERGENT B0 ;  /* 0x0000000000007941 */ /* 0x000fea0003800200 */
.L_x_1839:
        /* <DEDUP_REMOVED lines=18> */
.L_x_1853:
        /* <DEDUP_REMOVED lines=57> */
.L_x_1849:
[----:B------:R-:W-:Y:S05]  /*104c0*/  BSYNC.RECONVERGENT B0 ;  /* 0x0000000000007941 */ /* 0x000fea0003800200 */
.L_x_1848:
        /* <DEDUP_REMOVED lines=19> */
.L_x_1850:
        /* <DEDUP_REMOVED lines=15> */
.L_x_1852:
[----:B------:R-:W-:Y:S05]  /*106f0*/  BSYNC.RECONVERGENT B0 ;  /* 0x0000000000007941 */ /* 0x000fea0003800200 */
.L_x_1851:
        /* <DEDUP_REMOVED lines=10> */
.L_x_1828:
        /* <DEDUP_REMOVED lines=16> */
.L_x_1856:
[----:B------:R-:W-:Y:S05]  /*108a0*/  BSYNC.RECONVERGENT B0 ;  /* 0x0000000000007941 */ /* 0x000fea0003800200 */
.L_x_1855:
        /* <DEDUP_REMOVED lines=11> */
.L_x_1858:
[----:B------:R-:W2:Y:S04]  /*10960*/  LDG.E.STRONG.GPU R5, desc[UR10][R2.64] ;  /* 0x0000000a02057981 */ /* 0x000ea8000c1ef900 */
[----:B--2---:R-:W-:Y:S01]  /*10970*/  CCTL.IVALL ;  /* 0x00000000ff00798f */ /* 0x004fe20002000000 */
[----:B------:R-:W-:Y:S05]  /*10980*/  YIELD ;  /* 0x0000000000007946 */ /* 0x000fea0003800000 */
[----:B------:R-:W-:-:S13]  /*10990*/  ISETP.NE.AND P0, PT, R5, R0, PT ;  /* 0x000000000500720c */ /* 0x000fda0003f05270 */
[----:B------:R-:W-:Y:S05]  /*109a0*/  @P0 BRA `(.L_x_1858) ;  /* 0xfffffffc00ec0947 */ /* 0x000fea000383ffff */
.L_x_1857:
        /* <DEDUP_REMOVED lines=76> */
.L_x_1861:
        /* <DEDUP_REMOVED lines=29> */
.L_x_1860:
[----:B------:R-:W-:Y:S05]  /*11040*/  BSYNC.RECONVERGENT B0 ;  /* 0x0000000000007941 */ /* 0x000fea0003800200 */
.L_x_1859:
        /* <DEDUP_REMOVED lines=10> */
.L_x_1862:
        /* <DEDUP_REMOVED lines=87> */
.L_x_1863:
        /* <DEDUP_REMOVED lines=10> */
.L_x_4528:


//--------------------- .text._Z35group_norm_nhwc_fwd_one_pass_kernelI11Bf16IOFp32WLi64ELi84ELi672EEv26Group_norm_nhwc_fwd_params --------------------------
	.section	.text._Z35group_norm_nhwc_fwd_one_pass_kernelI11Bf16IOFp32WLi64ELi84ELi672EEv26Group_norm_nhwc_fwd_params,"ax",@progbits
	.align	128
        .global         _Z35group_norm_nhwc_fwd_one_pass_kernelI11Bf16IOFp32WLi64ELi84ELi672EEv26Group_norm_nhwc_fwd_params
        .type           _Z35group_norm_nhwc_fwd_one_pass_kernelI11Bf16IOFp32WLi64ELi84ELi672EEv26Group_norm_nhwc_fwd_params,@function
        .size           _Z35group_norm_nhwc_fwd_one_pass_kernelI11Bf16IOFp32WLi64ELi84ELi672EEv26Group_norm_nhwc_fwd_params,(.L_x_4529 - _Z35group_norm_nhwc_fwd_one_pass_kernelI11Bf16IOFp32WLi64ELi84ELi672EEv26Group_norm_nhwc_fwd_params)
        .other          _Z35group_norm_nhwc_fwd_one_pass_kernelI11Bf16IOFp32WLi64ELi84ELi672EEv26Group_norm_nhwc_fwd_params,@"STO_CUDA_ENTRY STV_DEFAULT"
_Z35group_norm_nhwc_fwd_one_pass_kernelI11Bf16IOFp32WLi64ELi84ELi672EEv26Group_norm_nhwc_fwd_params:
.text._Z35group_norm_nhwc_fwd_one_pass_kernelI11Bf16IOFp32WLi64ELi84ELi672EEv26Group_norm_nhwc_fwd_params:
[----:B------:R-:W-:Y:S08]  /*0000*/  LDC R1, c[0x0][0x37c] ;  /* 0x0000df00ff017b82 */ /* 0x000ff00000000800 */
[----:B------:R-:W0:Y:S01]  /*0010*/  S2UR UR6, SR_CTAID.Y ;  /* 0x00000000000679c3 */ /* 0x000e220000002600 */
[----:B------:R-:W1:Y:S01]  /*0020*/  LDCU UR7, c[0x0][0x3f8] ;  /* 0x00007f00ff0777ac */ /* 0x000e620008000800 */
[----:B------:R-:W1:Y:S02]  /*0030*/  LDCU UR4, c[0x0][0x3c8] ;  /* 0x00007900ff0477ac */ /* 0x000e640008000800 */
[----:B-1----:R-:W-:-:S04]  /*0040*/  UIMAD UR7, UR7, UR4, URZ ;  /* 0x00000004070772a4 */ /* 0x002fc8000f8e02ff */
[----:B0-----:R-:W-:-:S06]  /*0050*/  UISETP.GE.AND UP0, UPT, UR6, UR7, UPT ;  /* 0x000000070600728c */ /* 0x001fcc000bf06270 */
[----:B------:R-:W-:-:S13]  /*0060*/  PLOP3.LUT P0, PT, PT, PT, UP0, 0x80, 0x8 ;  /* 0x000000000008781c */ /* 0x000fda0003f0f008 */
[----:B------:R-:W-:Y:S05]  /*0070*/  @P0 EXIT ;  /* 0x000000000000094d */ /* 0x000fea0003800000 */
[----:B------:R-:W0:Y:S01]  /*0080*/  S2R R5, SR_TID.X ;  /* 0x0000000000057919 */ /* 0x000e220000002100 */
[----:B------:R-:W-:Y:S01]  /*0090*/  S2UR UR23, SR_CTAID.X ;  /* 0x00000000001779c3 */ /* 0x000fe20000002500 */
[----:B------:R-:W1:Y:S01]  /*00a0*/  LDCU UR5, c[0x0][0x404] ;  /* 0x00008080ff0577ac */ /* 0x000e620008000800 */
[----:B------:R-:W2:Y:S06]  /*00b0*/  LDCU UR22, c[0x0][0x374] ;  /* 0x00006e80ff1677ac */ /* 0x000eac0008000800 */
[----:B------:R-:W3:Y:S01]  /*00c0*/  S2UR UR4, SR_CgaCtaId ;  /* 0x00000000000479c3 */ /* 0x000ee20000008800 */
[----:B------:R-:W4:Y:S01]  /*00d0*/  LDCU.64 UR12, c[0x0][0x388] ;  /* 0x00007100ff0c77ac */ /* 0x000f220008000a00 */
[----:B------:R-:W5:Y:S01]  /*00e0*/  LDCU.U8 UR14, c[0x0][0x3fc] ;  /* 0x00007f80ff0e77ac */ /* 0x000f620008000000 */
[----:B------:R-:W-:Y:S01]  /*00f0*/  UMOV UR8, 0x400 ;  /* 0x0000040000087882 */ /* 0x000fe20000000000 */
[----:B------:R-:W0:Y:S01]  /*0100*/  LDCU.64 UR18, c[0x0][0x358] ;  /* 0x00006b00ff1277ac */ /* 0x000e220008000a00 */
[----:B-1----:R-:W-:Y:S01]  /*0110*/  MOV R3, UR5 ;  /* 0x0000000500037c02 */ /* 0x002fe20008000f00 */
[----:B--2---:R-:W-:-:S02]  /*0120*/  UIMAD UR9, UR22, 0x6, UR6 ;  /* 0x00000006160978a4 */ /* 0x004fc4000f8e0206 */
[----:B------:R-:W-:Y:S01]  /*0130*/  ULEA UR10, UR22, UR6, 0x2 ;  /* 0x00000006160a7291 */ /* 0x000fe2000f8e10ff */
[----:B----4-:R-:W-:Y:S01]  /*0140*/  ISETP.NE.U32.AND P1, PT, RZ, UR12, PT ;  /* 0x0000000cff007c0c */ /* 0x010fe2000bf25070 */
[----:B------:R-:W-:Y:S02]  /*0150*/  UIMAD UR11, UR22, 0x3, UR6 ;  /* 0x00000003160b78a4 */ /* 0x000fe4000f8e0206 */
[----:B------:R-:W-:Y:S01]  /*0160*/  UMOV UR12, UR6 ;  /* 0x00000006000c7c82 */ /* 0x000fe20008000000 */
[C---:B0-----:R-:W-:Y:S01]  /*0170*/  LOP3.LUT R0, R5.reuse, 0xffff, RZ, 0xc0, !PT ;  /* 0x0000ffff05007812 */ /* 0x041fe200078ec0ff */
[----:B---3--:R-:W-:Y:S01]  /*0180*/  ULEA UR8, UR4, UR8, 0x18 ;  /* 0x0000000804087291 */ /* 0x008fe2000f8ec0ff */
[----:B------:R-:W-:Y:S01]  /*0190*/  LOP3.LUT P0, RZ, R5, UR23, RZ, 0xfc, !PT ;  /* 0x0000001705ff7c12 */ /* 0x000fe2000f80fcff */
[----:B-----5:R-:W-:Y:S02]  /*01a0*/  UISETP.NE.AND UP0, UPT, UR14, URZ, UPT ;  /* 0x000000ff0e00728c */ /* 0x020fe4000bf05270 */
[----:B------:R-:W-:Y:S01]  /*01b0*/  IMAD R2, R0, 0x619, RZ ;  /* 0x0000061900027824 */ /* 0x000fe200078e02ff */
[----:B------:R-:W-:Y:S01]  /*01c0*/  ISETP.NE.AND.EX P0, PT, RZ, UR13, !P0, P1 ;  /* 0x0000000dff007c0c */ /* 0x000fe2000c705310 */
[----:B------:R-:W0:Y:S01]  /*01d0*/  LDC R0, c[0x0][0x370] ;  /* 0x0000dc00ff007b82 */ /* 0x000e220000000800 */
[----:B------:R-:W-:-:S02]  /*01e0*/  UMOV UR4, URZ ;  /* 0x000000ff00047c82 */ /* 0x000fc40008000000 */
[----:B------:R-:W-:-:S04]  /*01f0*/  SHF.R.U32.HI R2, RZ, 0x10, R2 ;  /* 0x00000010ff027819 */ /* 0x000fc80000011602 */
[----:B------:R-:W-:Y:S01]  /*0200*/  PRMT R4, R2, 0x9910, RZ ;  /* 0x0000991002047816 */ /* 0x000fe200000000ff */
[----:B------:R-:W-:-:S03]  /*0210*/  IMAD R2, R3, UR23, R2 ;  /* 0x0000001703027c24 */ /* 0x000fc6000f8e0202 */
[----:B------:R-:W-:Y:S01]  /*0220*/  MOV R3, R4 ;  /* 0x0000000400037202 */ /* 0x000fe20000000f00 */
[C---:B------:R-:W-:Y:S01]  /*0230*/  VIADD R25, R2.reuse, 0x20 ;  /* 0x0000002002197836 */ /* 0x040fe20000000000 */
[C---:B------:R-:W-:Y:S02]  /*0240*/  IADD3 R26, PT, PT, R2.reuse, 0x10, RZ ;  /* 0x00000010021a7810 */ /* 0x040fe40007ffe0ff */
[----:B------:R-:W-:Y:S01]  /*0250*/  IADD3 R27, PT, PT, R2, 0x30, RZ ;  /* 0x00000030021b7810 */ /* 0x000fe20007ffe0ff */
[----:B------:R-:W-:Y:S01]  /*0260*/  IMAD R3, R3, 0x2a, RZ ;  /* 0x0000002a03037824 */ /* 0x000fe200078e02ff */
[----:B------:R-:W-:Y:S02]  /*0270*/  SHF.R.S32.HI R4, RZ, 0x1f, R2 ;  /* 0x0000001fff047819 */ /* 0x000fe40000011402 */
[----:B------:R-:W-:Y:S02]  /*0280*/  SHF.R.S32.HI R4, RZ, 0x1f, R25 ;  /* 0x0000001fff047819 */ /* 0x000fe40000011419 */
[----:B------:R-:W-:-:S02]  /*0290*/  IADD3 R3, PT, PT, RZ, -R3, RZ ;  /* 0x80000003ff037210 */ /* 0x000fc40007ffe0ff */
[----:B0-----:R-:W-:Y:S02]  /*02a0*/  LOP3.LUT R29, R0, 0x7, RZ, 0xc0, !PT ;  /* 0x00000007001d7812 */ /* 0x001fe400078ec0ff */
[----:B------:R-:W-:Y:S02]  /*02b0*/  PRMT R28, R3, 0x7710, RZ ;  /* 0x00007710031c7816 */ /* 0x000fe400000000ff */
[----:B------:R-:W-:Y:S02]  /*02c0*/  SHF.R.S32.HI R3, RZ, 0x1f, R27 ;  /* 0x0000001fff037819 */ /* 0x000fe4000001141b */
[----:B------:R-:W-:Y:S02]  /*02d0*/  IADD3 R28, PT, PT, R28, R5, RZ ;  /* 0x000000051c1c7210 */ /* 0x000fe40007ffe0ff */
[----:B------:R-:W-:Y:S02]  /*02e0*/  SHF.R.S32.HI R5, RZ, 0x1f, R26 ;  /* 0x0000001fff057819 */ /* 0x000fe4000001141a */
[----:B------:R-:W-:-:S07]  /*02f0*/  SHF.L.U32 R28, R28, 0x1, RZ ;  /* 0x000000011c1c7819 */ /* 0x000fce00000006ff */
.L_x_1891:
[----:B0-----:R-:W0:Y:S01]  /*0300*/  LDCU UR5, c[0x0][0x3f8] ;  /* 0x00007f00ff0577ac */ /* 0x001e220008000800 */
[----:B-----5:R-:W-:Y:S01]  /*0310*/  IABS R8, UR12 ;  /* 0x0000000c00087c13 */ /* 0x020fe20008000000 */
[----:B------:R-:W-:Y:S01]  /*0320*/  HFMA2 R24, -RZ, RZ, 0, 0 ;  /* 0x00000000ff187431 */ /* 0x000fe200000001ff */
[----:B------:R-:W-:Y:S01]  /*0330*/  SHF.R.S32.HI R10, RZ, 0x1f, R26 ;  /* 0x0000001fff0a7819 */ /* 0x000fe2000001141a */
[----:B-1----:R-:W1:Y:S01]  /*0340*/  LDCU.64 UR16, c[0x0][0x3e8] ;  /* 0x00007d00ff1077ac */ /* 0x002e620008000a00 */
[----:B------:R-:W-:Y:S02]  /*0350*/  R2UR UR13, R8 ;  /* 0x00000000080d72ca */ /* 0x000fe400000e0000 */
[----:B------:R-:W-:Y:S01]  /*0360*/  SHF.R.S32.HI R21, RZ, 0x1f, R25 ;  /* 0x0000001fff157819 */ /* 0x000fe20000011419 */
[----:B--2---:R-:W2:Y:S01]  /*0370*/  LDCU.64 UR20, c[0x0][0x3f0] ;  /* 0x00007e00ff1477ac */ /* 0x004ea20008000a00 */
[----:B------:R-:W-:Y:S02]  /*0380*/  SHF.R.S32.HI R20, RZ, 0x1f, R2 ;  /* 0x0000001fff147819 */ /* 0x000fe40000011402 */
[----:B------:R-:W-:-:S02]  /*0390*/  LOP3.LUT R23, R28, 0xffff, RZ, 0xc0, !PT ;  /* 0x0000ffff1c177812 */ /* 0x000fc400078ec0ff */
[----:B------:R-:W-:Y:S02]  /*03a0*/  SHF.R.S32.HI R22, RZ, 0x1f, R27 ;  /* 0x0000001fff167819 */ /* 0x000fe4000001141b */
[----:B0---4-:R-:W-:-:S04]  /*03b0*/  MOV R3, UR5 ;  /* 0x0000000500037c02 */ /* 0x011fc80008000f00 */
[----:B------:R-:W-:Y:S02]  /*03c0*/  IABS R6, R3 ;  /* 0x0000000300067213 */ /* 0x000fe40000000000 */
[----:B-1----:R-:W-:Y:S02]  /*03d0*/  ISETP.GE.U32.AND P2, PT, R26, UR16, PT ;  /* 0x000000101a007c0c */ /* 0x002fe4000bf46070 */
[----:B------:R-:W0:Y:S01]  /*03e0*/  I2F.RP R3, R6 ;  /* 0x0000000600037306 */ /* 0x000e220000209400 */
[----:B------:R-:W-:Y:S02]  /*03f0*/  ISETP.GE.U32.AND P3, PT, R25, UR16, PT ;  /* 0x0000001019007c0c */ /* 0x000fe4000bf66070 */
[----:B------:R-:W-:Y:S02]  /*0400*/  ISETP.GE.AND.EX P2, PT, R10, UR17, PT, P2 ;  /* 0x000000110a007c0c */ /* 0x000fe4000bf46320 */
[----:B------:R-:W-:-:S03]  /*0410*/  ISETP.GE.AND.EX P3, PT, R21, UR17, PT, P3 ;  /* 0x0000001115007c0c */ /* 0x000fc6000bf66330 */
[----:B0-----:R-:W0:Y:S08]  /*0420*/  MUFU.RCP R3, R3 ;  /* 0x0000000300037308 */ /* 0x001e300000001000 */
[----:B------:R-:W1:Y:S08]  /*0430*/  @!P2 LDC.64 R12, c[0x0][0x3e0] ;  /* 0x0000f800ff0cab82 */ /* 0x000e700000000a00 */
[----:B---3--:R-:W3:Y:S01]  /*0440*/  @!P2 LDC.64 R8, c[0x0][0x390] ;  /* 0x0000e400ff08ab82 */ /* 0x008ee20000000a00 */
[----:B0-----:R-:W-:-:S07]  /*0450*/  VIADD R4, R3, 0xffffffe ;  /* 0x0ffffffe03047836 */ /* 0x001fce0000000000 */
[----:B------:R-:W0:Y:S01]  /*0460*/  @!P3 LDC.64 R14, c[0x0][0x3e0] ;  /* 0x0000f800ff0ebb82 */ /* 0x000e220000000a00 */
[----:B------:R4:W5:Y:S07]  /*0470*/  F2I.FTZ.U32.TRUNC.NTZ R5, R4 ;  /* 0x0000000400057305 */ /* 0x00096e000021f000 */
[----:B------:R-:W3:Y:S01]  /*0480*/  @!P3 LDC.64 R16, c[0x0][0x390] ;  /* 0x0000e400ff10bb82 */ /* 0x000ee20000000a00 */
[----:B----4-:R-:W-:Y:S01]  /*0490*/  HFMA2 R4, -RZ, RZ, 0, 0 ;  /* 0x00000000ff047431 */ /* 0x010fe200000001ff */
[----:B-----5:R-:W-:-:S02]  /*04a0*/  R2UR UR15, R5 ;  /* 0x00000000050f72ca */ /* 0x020fc400000e0000 */
[----:B------:R-:W-:Y:S02]  /*04b0*/  IADD3 R7, PT, PT, RZ, -R5, RZ ;  /* 0x80000005ff077210 */ /* 0x000fe40007ffe0ff */
[----:B------:R-:W-:-:S03]  /*04c0*/  R2UR UR14, R4 ;  /* 0x00000000040e72ca */ /* 0x000fc600000e0000 */
[----:B------:R-:W-:-:S10]  /*04d0*/  IMAD R7, R7, R6, RZ ;  /* 0x0000000607077224 */ /* 0x000fd400078e02ff */
[----:B------:R-:W-:-:S05]  /*04e0*/  IMAD.HI.U32 R7, R5, R7, UR14 ;  /* 0x0000000e05077e27 */ /* 0x000fca000f8e0007 */
[----:B------:R-:W-:-:S13]  /*04f0*/  R2UR UR14, R7 ;  /* 0x00000000070e72ca */ /* 0x000fda00000e0000 */
[----:B------:R-:W-:-:S06]  /*0500*/  UIMAD.WIDE.U32 UR14, UR14, UR13, URZ ;  /* 0x0000000d0e0e72a5 */ /* 0x000fcc000f8e00ff */
[----:B------:R-:W-:-:S05]  /*0510*/  IADD3 R3, PT, PT, RZ, -UR15, RZ ;  /* 0x8000000fff037c10 */ /* 0x000fca000fffe0ff */
[----:B------:R-:W-:Y:S01]  /*0520*/  IMAD R3, R6, R3, UR13 ;  /* 0x0000000d06037e24 */ /* 0x000fe2000f8e0203 */
[----:B------:R-:W-:-:S04]  /*0530*/  ULOP3.LUT UR13, UR12, UR5, URZ, 0x3c, !UPT ;  /* 0x000000050c0d7292 */ /* 0x000fc8000f8e3cff */
[----:B------:R-:W-:-:S13]  /*0540*/  ISETP.GT.U32.AND P1, PT, R6, R3, PT ;  /* 0x000000030600720c */ /* 0x000fda0003f24070 */
[----:B------:R-:W-:Y:S01]  /*0550*/  VOTEU.ANY UP1, P1 ;  /* 0x0000000000ff7886 */ /* 0x000fe20000820100 */
[----:B------:R-:W-:-:S04]  /*0560*/  PLOP3.LUT P1, PT, PT, PT, UP1, 0x80, 0x8 ;  /* 0x000000000008781c */ /* 0x000fc80003f2f018 */
[----:B------:R-:W-:Y:S02]  /*0570*/  @!UP1 UIADD3 UR15, UPT, UPT, UR15, 0x1, URZ ;  /* 0x000000010f0f9890 */ /* 0x000fe4000fffe0ff */
[----:B------:R-:W-:-:S07]  /*0580*/  UISETP.GE.AND UP1, UPT, UR13, URZ, UPT ;  /* 0x000000ff0d00728c */ /* 0x000fce000bf26270 */
[----:B------:R-:W-:-:S04]  /*0590*/  @!P1 IADD3 R3, PT, PT, R3, -R6, RZ ;  /* 0x8000000603039210 */ /* 0x000fc80007ffe0ff */
[----:B------:R-:W-:-:S13]  /*05a0*/  ISETP.GE.U32.AND P1, PT, R3, R6, PT ;  /* 0x000000060300720c */ /* 0x000fda0003f26070 */
[----:B------:R-:W-:Y:S01]  /*05b0*/  VOTEU.ANY UP2, P1 ;  /* 0x0000000000ff7886 */ /* 0x000fe20000840100 */
[----:B------:R-:W-:-:S04]  /*05c0*/  ISETP.GE.U32.AND P1, PT, R2, UR16, PT ;  /* 0x0000001002007c0c */ /* 0x000fc8000bf26070 */
[----:B------:R-:W-:Y:S01]  /*05d0*/  @UP2 UIADD3 UR15, UPT, UPT, UR15, 0x1, URZ ;  /* 0x000000010f0f2890 */ /* 0x000fe2000fffe0ff */
[----:B------:R-:W-:Y:S01]  /*05e0*/  ISETP.GE.AND.EX P1, PT, R20, UR17, PT, P1 ;  /* 0x0000001114007c0c */ /* 0x000fe2000bf26310 */
[----:B------:R-:W-:Y:S02]  /*05f0*/  UISETP.NE.AND UP2, UPT, UR5, URZ, UPT ;  /* 0x000000ff0500728c */ /* 0x000fe4000bf45270 */
[----:B------:R-:W-:-:S09]  /*0600*/  @!UP1 UIADD3 UR15, UPT, UPT, -UR15, URZ, URZ ;  /* 0x000000ff0f0f9290 */ /* 0x000fd2000fffe1ff */
[----:B------:R-:W-:Y:S01]  /*0610*/  @!UP2 ULOP3.LUT UR15, URZ, UR5, URZ, 0x33, !UPT ;  /* 0x00000005ff0fa292 */ /* 0x000fe2000f8e33ff */
[----:B------:R-:W4:Y:S03]  /*0620*/  @!P1 LDC.64 R18, c[0x0][0x3e0] ;  /* 0x0000f800ff129b82 */ /* 0x000f260000000a00 */
[----:B------:R-:W-:-:S04]  /*0630*/  UIADD3 UR13, UPT, UPT, -UR15, URZ, URZ ;  /* 0x000000ff0f0d7290 */ /* 0x000fc8000fffe1ff */
[----:B------:R-:W-:Y:S02]  /*0640*/  UIMAD UR13, UR5, UR13, UR12 ;  /* 0x0000000d050d72a4 */ /* 0x000fe4000f8e020c */
[----:B------:R-:W-:Y:S02]  /*0650*/  USHF.R.S32.HI UR5, URZ, 0x1f, UR15 ;  /* 0x0000001fff057899 */ /* 0x000fe4000801140f */
[----:B------:R-:W-:Y:S02]  /*0660*/  UIMAD UR13, UR13, 0x54, URZ ;  /* 0x000000540d0d78a4 */ /* 0x000fe4000f8e02ff */
[----:B--2---:R-:W-:-:S04]  /*0670*/  UIMAD UR5, UR5, UR20, URZ ;  /* 0x00000014050572a4 */ /* 0x004fc8000f8e02ff */
[----:B------:R-:W-:Y:S01]  /*0680*/  IMAD.U32 R3, RZ, RZ, UR13 ;  /* 0x0000000dff037e24 */ /* 0x000fe2000f8e00ff */
[----:B------:R-:W-:Y:S01]  /*0690*/  IADD3 R4, P4, PT, R23, UR13, RZ ;  /* 0x0000000d17047c10 */ /* 0x000fe2000ff9e0ff */
[----:B------:R-:W-:-:S03]  /*06a0*/  UIMAD UR5, UR15, UR21, UR5 ;  /* 0x000000150f0572a4 */ /* 0x000fc6000f8e0205 */
[----:B------:R-:W-:Y:S02]  /*06b0*/  LEA.HI.X.SX32 R5, R3, RZ, 0x1, P4 ;  /* 0x000000ff03057211 */ /* 0x000fe400020f0eff */
[----:B------:R-:W-:Y:S01]  /*06c0*/  MOV R3, UR20 ;  /* 0x0000001400037c02 */ /* 0x000fe20008000f00 */
[----:B----4-:R-:W-:Y:S01]  /*06d0*/  @!P1 IMAD R20, R20, R18, RZ ;  /* 0x0000001214149224 */ /* 0x010fe200078e02ff */
[----:B------:R-:W-:-:S03]  /*06e0*/  ISETP.GE.U32.AND P4, PT, R27, UR16, PT ;  /* 0x000000101b007c0c */ /* 0x000fc6000bf86070 */
[----:B------:R-:W-:Y:S01]  /*06f0*/  IMAD.WIDE.U32 R4, R3, UR15, R4 ;  /* 0x0000000f03047c25 */ /* 0x000fe2000f8e0004 */
[----:B------:R-:W-:-:S03]  /*0700*/  ISETP.GE.AND.EX P4, PT, R22, UR17, PT, P4 ;  /* 0x0000001116007c0c */ /* 0x000fc6000bf86340 */
[----:B-1----:R-:W-:Y:S01]  /*0710*/  @!P2 IMAD R3, R10, R12, RZ ;  /* 0x0000000c0a03a224 */ /* 0x002fe200078e02ff */
[----:B------:R-:W-:Y:S01]  /*0720*/  IADD3 R7, PT, PT, R5, UR5, RZ ;  /* 0x0000000505077c10 */ /* 0x000fe2000fffe0ff */
[----:B------:R-:W1:Y:S01]  /*0730*/  @!P1 LDC.64 R10, c[0x0][0x390] ;  /* 0x0000e400ff0a9b82 */ /* 0x000e620000000a00 */
[-C--:B------:R-:W-:Y:S01]  /*0740*/  @!P2 MOV R6, R4.reuse ;  /* 0x000000040006a202 */ /* 0x080fe20000000f00 */
[----:B------:R-:W-:Y:S02]  /*0750*/  @!P2 IMAD R3, R26, R13, R3 ;  /* 0x0000000d1a03a224 */ /* 0x000fe400078e0203 */
[----:B------:R-:W-:Y:S01]  /*0760*/  @!P1 IMAD R19, R2, R19, R20 ;  /* 0x0000001302139224 */ /* 0x000fe200078e0214 */
[----:B------:R-:W-:Y:S01]  /*0770*/  @!P1 MOV R20, R4 ;  /* 0x0000000400149202 */ /* 0x000fe20000000f00 */
[----:B------:R-:W-:-:S05]  /*0780*/  @!P2 IMAD.WIDE.U32 R12, R26, R12, R6 ;  /* 0x0000000c1a0ca225 */ /* 0x000fca00078e0006 */
[----:B------:R-:W-:Y:S01]  /*0790*/  @!P2 IADD3 R3, PT, PT, R13, R3, RZ ;  /* 0x000000030d03a210 */ /* 0x000fe20007ffe0ff */
[----:B0-----:R-:W-:Y:S01]  /*07a0*/  @!P3 IMAD R13, R21, R14, RZ ;  /* 0x0000000e150db224 */ /* 0x001fe200078e02ff */
[C---:B---3--:R-:W-:Y:S02]  /*07b0*/  @!P2 LEA R8, P5, R12.reuse, R8, 0x1 ;  /* 0x000000080c08a211 */ /* 0x048fe400078a08ff */
[----:B------:R-:W-:Y:S02]  /*07c0*/  @!P1 MOV R21, R7 ;  /* 0x0000000700159202 */ /* 0x000fe40000000f00 */
[----:B------:R-:W-:Y:S01]  /*07d0*/  @!P2 LEA.HI.X R9, R12, R9, R3, 0x1, P5 ;  /* 0x000000090c09a211 */ /* 0x000fe200028f0c03 */
[C---:B------:R-:W-:Y:S01]  /*07e0*/  @!P3 IMAD R3, R25.reuse, R15, R13 ;  /* 0x0000000f1903b224 */ /* 0x040fe200078e020d */
[----:B------:R-:W-:Y:S01]  /*07f0*/  @!P3 MOV R13, R7 ;  /* 0x00000007000db202 */ /* 0x000fe20000000f00 */
[----:B------:R-:W-:Y:S02]  /*0800*/  @!P3 IMAD.MOV.U32 R12, RZ, RZ, R4 ;  /* 0x000000ffff0cb224 */ /* 0x000fe400078e0004 */
[----:B------:R-:W-:Y:S01]  /*0810*/  @!P1 IMAD.WIDE.U32 R20, R2, R18, R20 ;  /* 0x0000001202149225 */ /* 0x000fe200078e0014 */
[----:B------:R0:W2:Y:S03]  /*0820*/  @!P2 LDG.E R24, desc[UR18][R8.64] ;  /* 0x000000120818a981 */ /* 0x0000a6000c1e1900 */
[----:B------:R-:W-:-:S02]  /*0830*/  @!P3 IMAD.WIDE.U32 R14, R25, R14, R12 ;  /* 0x0000000e190eb225 */ /* 0x000fc400078e000c */
[----:B------:R-:W3:Y:S02]  /*0840*/  @!P4 LDC.64 R12, c[0x0][0x3e0] ;  /* 0x0000f800ff0ccb82 */ /* 0x000ee40000000a00 */
[----:B------:R-:W-:Y:S01]  /*0850*/  @!P1 IMAD.IADD R19, R21, 0x1, R19 ;  /* 0x0000000115139824 */ /* 0x000fe200078e0213 */
[----:B------:R-:W-:Y:S02]  /*0860*/  @!P3 IADD3 R3, PT, PT, R15, R3, RZ ;  /* 0x000000030f03b210 */ /* 0x000fe40007ffe0ff */
[----:B------:R-:W-:-:S04]  /*0870*/  @!P3 LEA R16, P5, R14, R16, 0x1 ;  /* 0x000000100e10b211 */ /* 0x000fc800078a08ff */
[----:B------:R-:W-:Y:S02]  /*0880*/  @!P3 LEA.HI.X R17, R14, R17, R3, 0x1, P5 ;  /* 0x000000110e11b211 */ /* 0x000fe400028f0c03 */
[----:B------:R-:W4:Y:S01]  /*0890*/  @!P4 LDC.64 R14, c[0x0][0x390] ;  /* 0x0000e400ff0ecb82 */ /* 0x000f220000000a00 */
[----:B-1----:R-:W-:-:S04]  /*08a0*/  @!P1 LEA R10, P5, R20, R10, 0x1 ;  /* 0x0000000a140a9211 */ /* 0x002fc800078a08ff */
[----:B------:R-:W-:Y:S02]  /*08b0*/  @!P1 LEA.HI.X R11, R20, R11, R19, 0x1, P5 ;  /* 0x0000000b140b9211 */ /* 0x000fe400028f0c13 */
[----:B------:R-:W-:Y:S02]  /*08c0*/  CS2R R20, SRZ ;  /* 0x0000000000147805 */ /* 0x000fe4000001ff00 */
[----:B0-----:R-:W-:Y:S02]  /*08d0*/  @!P4 MOV R8, R4 ;  /* 0x000000040008c202 */ /* 0x001fe40000000f00 */
[----:B------:R-:W-:Y:S02]  /*08e0*/  @!P4 MOV R9, R7 ;  /* 0x000000070009c202 */ /* 0x000fe40000000f00 */
[----:B------:R-:W5:Y:S01]  /*08f0*/  @!P1 LDG.E R21, desc[UR18][R10.64] ;  /* 0x000000120a159981 */ /* 0x000f62000c1e1900 */
[-C--:B---3--:R-:W-:Y:S02]  /*0900*/  @!P4 IMAD R3, R22, R12.reuse, RZ ;  /* 0x0000000c1603c224 */ /* 0x088fe400078e02ff */
[C---:B------:R-:W-:Y:S01]  /*0910*/  @!P4 IMAD.WIDE.U32 R8, R27.reuse, R12, R8 ;  /* 0x0000000c1b08c225 */ /* 0x040fe200078e0008 */
[----:B------:R0:W3:Y:S03]  /*0920*/  @!P3 LDG.E R20, desc[UR18][R16.64] ;  /* 0x000000121014b981 */ /* 0x0000e6000c1e1900 */
[----:B------:R-:W-:-:S02]  /*0930*/  @!P4 IMAD R3, R27, R13, R3 ;  /* 0x0000000d1b03c224 */ /* 0x000fc400078e0203 */
[----:B------:R-:W-:-:S03]  /*0940*/  IMAD.MOV.U32 R19, RZ, RZ, RZ ;  /* 0x000000ffff137224 */ /* 0x000fc600078e00ff */
[----:B------:R-:W-:Y:S02]  /*0950*/  @!P4 IADD3 R3, PT, PT, R9, R3, RZ ;  /* 0x000000030903c210 */ /* 0x000fe40007ffe0ff */
[----:B----4-:R-:W-:-:S04]  /*0960*/  @!P4 LEA R14, P2, R8, R14, 0x1 ;  /* 0x0000000e080ec211 */ /* 0x010fc800078408ff */
[----:B------:R-:W-:-:S05]  /*0970*/  @!P4 LEA.HI.X R15, R8, R15, R3, 0x1, P2 ;  /* 0x0000000f080fc211 */ /* 0x000fca00010f0c03 */
[----:B------:R-:W4:Y:S01]  /*0980*/  @!P4 LDG.E R19, desc[UR18][R14.64] ;  /* 0x000000120e13c981 */ /* 0x000f22000c1e1900 */
[----:B------:R-:W1:Y:S02]  /*0990*/  S2R R13, SR_LANEID ;  /* 0x00000000000d7919 */ /* 0x000e640000000000 */
[C---:B-1----:R-:W-:Y:S02]  /*09a0*/  ISETP.GT.AND P2, PT, R13.reuse, 0x1e, PT ;  /* 0x0000001e0d00780c */ /* 0x042fe40003f44270 */
[----:B------:R-:W-:Y:S01]  /*09b0*/  ISETP.GT.AND P3, PT, R13, 0xf, PT ;  /* 0x0000000f0d00780c */ /* 0x000fe20003f64270 */
[----:B------:R-:W-:Y:S01]  /*09c0*/  BSSY.RECONVERGENT B0, `(.L_x_1864) ;  /* 0x0000040000007945 */ /* 0x000fe20003800200 */
[C---:B--2---:R-:W-:Y:S02]  /*09d0*/  PRMT R3, R24.reuse, 0x7632, R3 ;  /* 0x0000763218037816 */ /* 0x044fe40000000003 */
[----:B------:R-:W-:Y:S02]  /*09e0*/  SHF.L.U32 R24, R24, 0x10, RZ ;  /* 0x0000001018187819 */ /* 0x000fe400000006ff */
[----:B0-----:R-:W-:-:S05]  /*09f0*/  SHF.L.U32 R17, R3, 0x10, RZ ;  /* 0x0000001003117819 */ /* 0x001fca00000006ff */
[----:B------:R-:W-:Y:S01]  /*0a00*/  FADD.FTZ R8, R24, R17 ;  /* 0x0000001118087221 */ /* 0x000fe20000010000 */
[----:B------:R-:W-:Y:S01]  /*0a10*/  FMUL.FTZ R9, R17, R17 ;  /* 0x0000001111097220 */ /* 0x000fe20000410000 */
[C---:B-----5:R-:W-:Y:S02]  /*0a20*/  PRMT R18, R21.reuse, 0x7632, R18 ;  /* 0x0000763215127816 */ /* 0x060fe40000000012 */
[----:B------:R-:W-:Y:S02]  /*0a30*/  SHF.L.U32 R21, R21, 0x10, RZ ;  /* 0x0000001015157819 */ /* 0x000fe400000006ff */
[----:B------:R-:W-:-:S05]  /*0a40*/  SHF.L.U32 R18, R18, 0x10, RZ ;  /* 0x0000001012127819 */ /* 0x000fca00000006ff */
[C---:B------:R-:W-:Y:S01]  /*0a50*/  FADD.FTZ R3, R21.reuse, R18 ;  /* 0x0000001215037221 */ /* 0x040fe20000010000 */
[----:B---3--:R-:W-:Y:S01]  /*0a60*/  PRMT R16, R20, 0x7632, R16 ;  /* 0x0000763214107816 */ /* 0x008fe20000000010 */
[----:B------:R-:W-:Y:S02]  /*0a70*/  FMUL.FTZ R10, R18, R18 ;  /* 0x00000012120a7220 */ /* 0x000fe40000410000 */
[----:B------:R-:W-:Y:S02]  /*0a80*/  FADD.FTZ R3, RZ, R3 ;  /* 0x00000003ff037221 */ /* 0x000fe40000010000 */
[----:B------:R-:W-:Y:S02]  /*0a90*/  FFMA.FTZ R10, R21, R21, R10 ;  /* 0x00000015150a7223 */ /* 0x000fe4000001000a */
[----:B------:R-:W-:Y:S01]  /*0aa0*/  FADD.FTZ R8, R3, R8 ;  /* 0x0000000803087221 */ /* 0x000fe20000010000 */
[----:B------:R-:W-:Y:S02]  /*0ab0*/  IMAD.U32 R16, R16, 0x10000, RZ ;  /* 0x0001000010107824 */ /* 0x000fe400078e00ff */
[----:B------:R-:W-:Y:S01]  /*0ac0*/  FFMA.FTZ R9, R24, R24, R9 ;  /* 0x0000001818097223 */ /* 0x000fe20000010009 */
[----:B----4-:R-:W-:Y:S01]  /*0ad0*/  PRMT R3, R19, 0x7632, R3 ;  /* 0x0000763213037816 */ /* 0x010fe20000000003 */
[----:B------:R-:W-:Y:S01]  /*0ae0*/  FADD.FTZ R10, RZ, R10 ;  /* 0x0000000aff0a7221 */ /* 0x000fe20000010000 */
[----:B------:R-:W-:Y:S01]  /*0af0*/  SHF.L.U32 R20, R20, 0x10, RZ ;  /* 0x0000001014147819 */ /* 0x000fe200000006ff */
[----:B------:R-:W-:Y:S01]  /*0b00*/  FMUL.FTZ R12, R16, R16 ;  /* 0x00000010100c7220 */ /* 0x000fe20000410000 */
[----:B------:R-:W-:Y:S01]  /*0b10*/  SHF.L.U32 R3, R3, 0x10, RZ ;  /* 0x0000001003037819 */ /* 0x000fe200000006ff */
[----:B------:R-:W-:Y:S01]  /*0b20*/  FADD.FTZ R9, R10, R9 ;  /* 0x000000090a097221 */ /* 0x000fe20000010000 */
[----:B------:R-:W-:Y:S01]  /*0b30*/  SHF.L.U32 R19, R19, 0x10, RZ ;  /* 0x0000001013137819 */ /* 0x000fe200000006ff */
[C---:B------:R-:W-:Y:S01]  /*0b40*/  FADD.FTZ R10, R20.reuse, R16 ;  /* 0x00000010140a7221 */ /* 0x040fe20000010000 */
[----:B------:R-:W-:Y:S01]  /*0b50*/  FFMA.FTZ R12, R20, R20, R12 ;  /* 0x00000014140c7223 */ /* 0x000fe2000001000c */
[----:B------:R-:W-:-:S02]  /*0b60*/  FMUL.FTZ R11, R3, R3 ;  /* 0x00000003030b7220 */ /* 0x000fc40000410000 */
[----:B------:R-:W-:Y:S01]  /*0b70*/  FADD.FTZ R8, R8, R10 ;  /* 0x0000000a08087221 */ /* 0x000fe20000010000 */
[----:B------:R-:W-:Y:S01]  /*0b80*/  FADD.FTZ R9, R9, R12 ;  /* 0x0000000c09097221 */ /* 0x000fe20000010000 */
[C---:B------:R-:W-:Y:S01]  /*0b90*/  FADD.FTZ R14, R19.reuse, R3 ;  /* 0x00000003130e7221 */ /* 0x040fe20000010000 */
[----:B------:R-:W-:-:S03]  /*0ba0*/  FFMA.FTZ R11, R19, R19, R11 ;  /* 0x00000013130b7223 */ /* 0x000fc6000001000b */
[----:B------:R-:W-:Y:S01]  /*0bb0*/  FADD.FTZ R14, R8, R14 ;  /* 0x0000000e080e7221 */ /* 0x000fe20000010000 */
[----:B------:R-:W-:-:S04]  /*0bc0*/  FADD.FTZ R15, R9, R11 ;  /* 0x0000000b090f7221 */ /* 0x000fc80000010000 */
[----:B------:R-:W0:Y:S04]  /*0bd0*/  SHFL.DOWN PT, R8, R14, 0x1, 0x1f ;  /* 0x08201f000e087f89 */ /* 0x000e2800000e0000 */
[----:B------:R-:W1:Y:S01]  /*0be0*/  SHFL.DOWN PT, R9, R15, 0x1, 0x1f ;  /* 0x08201f000f097f89 */ /* 0x000e6200000e0000 */
[----:B0-----:R-:W-:Y:S01]  /*0bf0*/  @!P2 FADD.FTZ R14, R14, R8 ;  /* 0x000000080e0ea221 */ /* 0x001fe20000010000 */
[----:B-1----:R-:W-:-:S04]  /*0c00*/  @!P2 FADD.FTZ R15, R15, R9 ;  /* 0x000000090f0fa221 */ /* 0x002fc80000010000 */
[----:B------:R-:W0:Y:S04]  /*0c10*/  SHFL.DOWN PT, R8, R14, 0x2, 0x1f ;  /* 0x08401f000e087f89 */ /* 0x000e2800000e0000 */
[----:B------:R-:W1:Y:S01]  /*0c20*/  SHFL.DOWN PT, R9, R15, 0x2, 0x1f ;  /* 0x08401f000f097f89 */ /* 0x000e6200000e0000 */
[----:B------:R-:W-:-:S13]  /*0c30*/  ISETP.GT.AND P2, PT, R13, 0x1d, PT ;  /* 0x0000001d0d00780c */ /* 0x000fda0003f44270 */
        /* <DEDUP_REMOVED lines=9> */
[----:B------:R-:W-:Y:S01]  /*0cd0*/  ISETP.GT.AND P2, PT, R13, 0x17, PT ;  /* 0x000000170d00780c */ /* 0x000fe20003f44270 */
[----:B0-----:R-:W-:Y:S01]  /*0ce0*/  FADD.FTZ R8, R14, R8 ;  /* 0x000000080e087221 */ /* 0x001fe20000010000 */
[----:B-1----:R-:W-:-:S04]  /*0cf0*/  FADD.FTZ R9, R15, R9 ;  /* 0x000000090f097221 */ /* 0x002fc80000010000 */
[----:B------:R-:W-:Y:S02]  /*0d00*/  FSEL R14, R14, R8, P2 ;  /* 0x000000080e0e7208 */ /* 0x000fe40001000000 */
[----:B------:R-:W-:-:S03]  /*0d10*/  FSEL R15, R15, R9, P2 ;  /* 0x000000090f0f7208 */ /* 0x000fc60001000000 */
[----:B------:R0:W1:Y:S04]  /*0d20*/  SHFL.DOWN PT, R10, R14, 0x10, 0x1f ;  /* 0x0a001f000e0a7f89 */ /* 0x00006800000e0000 */
[----:B------:R0:W2:Y:S01]  /*0d30*/  SHFL.DOWN PT, R11, R15, 0x10, 0x1f ;  /* 0x0a001f000f0b7f89 */ /* 0x0000a200000e0000 */
[----:B------:R-:W-:Y:S05]  /*0d40*/  @P3 BRA `(.L_x_1865) ;  /* 0x00000000001c3947 */ /* 0x000fea0003800000 */
[----:B------:R-:W3:Y:S01]  /*0d50*/  S2R R22, SR_TID.X ;  /* 0x0000000000167919 */ /* 0x000ee20000002100 */
[----:B------:R-:W-:Y:S01]  /*0d60*/  ISETP.NE.AND P2, PT, R13, RZ, PT ;  /* 0x000000ff0d00720c */ /* 0x000fe20003f45270 */
[----:B01----:R-:W-:Y:S01]  /*0d70*/  FADD.FTZ R14, R8, R10 ;  /* 0x0000000a080e7221 */ /* 0x003fe20000010000 */
[----:B--2---:R-:W-:Y:S01]  /*0d80*/  FADD.FTZ R15, R9, R11 ;  /* 0x0000000b090f7221 */ /* 0x004fe20000010000 */
[----:B---3--:R-:W-:-:S04]  /*0d90*/  SHF.R.U32.HI R22, RZ, 0x2, R22 ;  /* 0x00000002ff167819 */ /* 0x008fc80000011616 */
[----:B------:R-:W-:-:S06]  /*0da0*/  LOP3.LUT R22, R22, 0xf8, RZ, 0xc0, !PT ;  /* 0x000000f816167812 */ /* 0x000fcc00078ec0ff */
[----:B------:R3:W-:Y:S02]  /*0db0*/  @!P2 STS.64 [R22+UR8+0x18], R14 ;  /* 0x0000180e1600a988 */ /* 0x0007e40008000a08 */
.L_x_1865:
[----:B------:R-:W-:Y:S05]  /*0dc0*/  BSYNC.RECONVERGENT B0 ;  /* 0x0000000000007941 */ /* 0x000fea0003800200 */
.L_x_1864:
[----:B------:R-:W4:Y:S01]  /*0dd0*/  S2R R8, SR_TID.X ;  /* 0x0000000000087919 */ /* 0x000f220000002100 */
[----:B------:R-:W-:Y:S01]  /*0de0*/  BSSY.RECONVERGENT B0, `(.L_x_1866) ;  /* 0x000003a000007945 */ /* 0x000fe20003800200 */
[----:B------:R-:W-:Y:S01]  /*0df0*/  BAR.SYNC.DEFER_BLOCKING 0x0 ;  /* 0x0000000000007b1d */ /* 0x000fe20000010000 */
[----:B------:R-:W-:Y:S02]  /*0e00*/  ISETP.GE.U32.AND P2, PT, R0, 0x2, PT ;  /* 0x000000020000780c */ /* 0x000fe40003f46070 */
[----:B----4-:R-:W-:-:S13]  /*0e10*/  ISETP.NE.AND P3, PT, R8, RZ, PT ;  /* 0x000000ff0800720c */ /* 0x010fda0003f65270 */
[----:B------:R-:W-:Y:S05]  /*0e20*/  @P3 BRA `(.L_x_1867) ;  /* 0x0000000000d43947 */ /* 0x000fea0003800000 */
[----:B------:R-:W4:Y:S01]  /*0e30*/  S2UR UR14, SR_CgaCtaId ;  /* 0x00000000000e79c3 */ /* 0x000f220000008800 */
[----:B------:R-:W-:Y:S02]  /*0e40*/  UMOV UR5, 0x400 ;  /* 0x0000040000057882 */ /* 0x000fe40000000000 */
[----:B----4-:R-:W-:-:S09]  /*0e50*/  ULEA UR5, UR14, UR5, 0x18 ;  /* 0x000000050e057291 */ /* 0x010fd2000f8ec0ff */
[----:B-12---:R-:W1:Y:S02]  /*0e60*/  LDS.128 R8, [UR5+0x20] ;  /* 0x00002005ff087984 */ /* 0x006e640008000c00 */
[----:B-1----:R-:W-:Y:S01]  /*0e70*/  FADD.FTZ R8, R14, R8 ;  /* 0x000000080e087221 */ /* 0x002fe20000010000 */
[----:B------:R-:W-:Y:S02]  /*0e80*/  FADD.FTZ R9, R15, R9 ;  /* 0x000000090f097221 */ /* 0x000fe40000010000 */
[----:B0--3--:R-:W0:Y:S01]  /*0e90*/  LDS.128 R12, [UR5+0x30] ;  /* 0x00003005ff0c7984 */ /* 0x009e220008000c00 */
        /* <DEDUP_REMOVED lines=44> */
[----:B------:R-:W-:Y:S01]  /*1160*/  FADD.FTZ R14, R8, R14 ;  /* 0x0000000e080e7221 */ /* 0x000fe20000010000 */
[----:B------:R-:W-:-:S07]  /*1170*/  FADD.FTZ R15, R9, R15 ;  /* 0x0000000f090f7221 */ /* 0x000fce0000010000 */
.L_x_1867:
[----:B------:R-:W-:Y:S05]  /*1180*/  BSYNC.RECONVERGENT B0 ;  /* 0x0000000000007941 */ /* 0x000fea0003800200 */
.L_x_1866:
[----:B------:R-:W-:Y:S05]  /*1190*/  @!P2 BRA `(.L_x_1868) ;  /* 0x0000000c00aca947 */ /* 0x000fea0003800000 */
[----:B------:R-:W4:Y:S01]  /*11a0*/  LDC.64 R8, c[0x0][0x3b8] ;  /* 0x0000ee00ff087b82 */ /* 0x000f220000000a00 */
[----:B------:R-:W-:Y:S01]  /*11b0*/  ULOP3.LUT UR5, UR4, 0x1, URZ, 0xc0, !UPT ;  /* 0x0000000104057892 */ /* 0x000fe2000f8ec0ff */
[----:B------:R-:W-:-:S03]  /*11c0*/  ISETP.GE.U32.AND P2, PT, R0, 0x8, PT ;  /* 0x000000080000780c */ /* 0x000fc60003f46070 */
[----:B------:R-:W-:-:S06]  /*11d0*/  UIMAD UR5, UR5, UR22, URZ ;  /* 0x00000016050572a4 */ /* 0x000fcc000f8e02ff */
[----:B-1----:R-:W-:-:S05]  /*11e0*/  IMAD R10, R0, UR5, RZ ;  /* 0x00000005000a7c24 */ /* 0x002fca000f8e02ff */
[----:B------:R-:W-:-:S05]  /*11f0*/  SHF.L.U32 R10, R10, 0x1, RZ ;  /* 0x000000010a0a7819 */ /* 0x000fca00000006ff */
[----:B----4-:R-:W-:-:S03]  /*1200*/  IMAD.WIDE R8, R10, 0x4, R8 ;  /* 0x000000040a087825 */ /* 0x010fc600078e0208 */
[----:B------:R-:W-:Y:S02]  /*1210*/  R2UR UR20, R8 ;  /* 0x00000000081472ca */ /* 0x000fe400000e0000 */
[----:B------:R-:W-:Y:S01]  /*1220*/  R2UR UR21, R9 ;  /* 0x00000000091572ca */ /* 0x000fe200000e0000 */
[----:B------:R-:W-:-:S14]  /*1230*/  @P3 BRA `(.L_x_1869) ;  /* 0x0000000000683947 */ /* 0x000fdc0003800000 */
[----:B------:R-:W1:Y:S01]  /*1240*/  LDC.64 R8, c[0x0][0x3b0] ;  /* 0x0000ec00ff087b82 */ /* 0x000e620000000a00 */
[----:B------:R-:W-:Y:S02]  /*1250*/  UIADD3 UR17, UPT, UPT, UR5, UR6, URZ ;  /* 0x0000000605117290 */ /* 0x000fe4000fffe0ff */
[----:B------:R-:W-:Y:S02]  /*1260*/  UIMAD UR14, UR23, UR22, UR6 ;  /* 0x00000016170e72a4 */ /* 0x000fe4000f8e0206 */
[----:B------:R-:W-:Y:S02]  /*1270*/  ULOP3.LUT UP1, UR16, UR4, 0x2, URZ, 0xc0, !UPT ;  /* 0x0000000204107892 */ /* 0x000fe4000f82c0ff */
[----:B------:R-:W-:Y:S01]  /*1280*/  IMAD.U32 R10, RZ, RZ, UR17 ;  /* 0x00000011ff0a7e24 */ /* 0x000fe2000f8e00ff */
[----:B------:R-:W-:Y:S02]  /*1290*/  UIMAD.WIDE.U32 UR14, UR14, 0x8, UR20 ;  /* 0x000000080e0e78a5 */ /* 0x000fe4000f8e0014 */
[----:B------:R-:W-:-:S04]  /*12a0*/  UIADD3 UR16, UPT, UPT, -UR16, 0x1, URZ ;  /* 0x0000000110107890 */ /* 0x000fc8000fffe1ff */
[----:B--2---:R-:W-:Y:S02]  /*12b0*/  MOV R11, UR15 ;  /* 0x0000000f000b7c02 */ /* 0x004fe40008000f00 */
[----:B------:R-:W-:Y:S02]  /*12c0*/  MOV R12, UR16 ;  /* 0x00000010000c7c02 */ /* 0x000fe40008000f00 */
[----:B-1----:R-:W-:-:S04]  /*12d0*/  LEA R8, P4, R10, R8, 0x2 ;  /* 0x000000080a087211 */ /* 0x002fc800078810ff */
[----:B------:R-:W-:Y:S02]  /*12e0*/  LEA.HI.X R9, R10, R9, RZ, 0x2, P4 ;  /* 0x000000090a097211 */ /* 0x000fe400020f14ff */
[----:B------:R-:W-:Y:S02]  /*12f0*/  MOV R10, UR14 ;  /* 0x0000000e000a7c02 */ /* 0x000fe40008000f00 */
[----:B------:R-:W-:-:S03]  /*1300*/  PLOP3.LUT P4, PT, PT, PT, UP1, 0x80, 0x8 ;  /* 0x000000000008781c */ /* 0x000fc60003f8f018 */
[----:B------:R1:W-:Y:S01]  /*1310*/  STG.E.64 desc[UR18][R10.64], R14 ;  /* 0x0000000e0a007986 */ /* 0x0003e2000c101b12 */
[----:B------:R-:W-:Y:S06]  /*1320*/  MEMBAR.ALL.GPU ;  /* 0x0000000000007992 */ /* 0x000fec000000a000 */
[----:B------:R-:W-:-:S00]  /*1330*/  ERRBAR ;  /* 0x00000000000079ab */ /* 0x000fc00000000000 */
[----:B------:R-:W-:Y:S06]  /*1340*/  CGAERRBAR ;  /* 0x00000000000075ab */ /* 0x000fec0000000000 */
[----:B------:R4:W-:Y:S01]  /*1350*/  REDG.E.ADD.S32.STRONG.GPU desc[UR18][R8.64], R12 ;  /* 0x0000000c0800798e */ /* 0x0009e2000c12e312 */
[----:B-1----:R-:W-:-:S04]  /*1360*/  SEL R10, R0, RZ, !P4 ;  /* 0x000000ff000a7207 */ /* 0x002fc80006000000 */
[----:B------:R-:W-:-:S13]  /*1370*/  ISETP.NE.AND P4, PT, R10, -0x1, PT ;  /* 0xffffffff0a00780c */ /* 0x000fda0003f85270 */
[----:B----4-:R-:W-:Y:S05]  /*1380*/  @!P4 BRA `(.L_x_1869) ;  /* 0x000000000014c947 */ /* 0x010fea0003800000 */
.L_x_1870:
[----:B------:R-:W2:Y:S04]  /*1390*/  LDG.E.STRONG.GPU R11, desc[UR18][R8.64] ;  /* 0x00000012080b7981 */ /* 0x000ea8000c1ef900 */
[----:B--2---:R-:W-:Y:S01]  /*13a0*/  CCTL.IVALL ;  /* 0x00000000ff00798f */ /* 0x004fe20002000000 */
[----:B------:R-:W-:Y:S05]  /*13b0*/  YIELD ;  /* 0x0000000000007946 */ /* 0x000fea0003800000 */
[----:B------:R-:W-:-:S13]  /*13c0*/  ISETP.NE.AND P4, PT, R11, R10, PT ;  /* 0x0000000a0b00720c */ /* 0x000fda0003f85270 */
[----:B------:R-:W-:Y:S05]  /*13d0*/  @P4 BRA `(.L_x_1870) ;  /* 0xfffffffc00ec4947 */ /* 0x000fea000383ffff */
.L_x_1869:
[----:B------:R-:W-:Y:S05]  /*13e0*/  WARPSYNC.ALL ;  /* 0x0000000000007948 */ /* 0x000fea0003800000 */
[----:B------:R-:W-:Y:S06]  /*13f0*/  BAR.SYNC.DEFER_BLOCKING 0x0 ;  /* 0x0000000000007b1d */ /* 0x000fec0000010000 */
[----:B------:R-:W-:Y:S01]  /*1400*/  UMOV UR5, URZ ;  /* 0x000000ff00057c82 */ /* 0x000fe20008000000 */
[----:B------:R-:W-:Y:S05]  /*1410*/  @!P2 BRA `(.L_x_1871) ;  /* 0x000000040098a947 */ /* 0x000fea0003800000 */
[----:B---3--:R-:W-:Y:S01]  /*1420*/  LOP3.LUT R22, R0, 0x7ffffff8, RZ, 0xc0, !PT ;  /* 0x7ffffff800167812 */ /* 0x008fe200078ec0ff */
[----:B------:R-:W-:Y:S02]  /*1430*/  UIMAD UR24, UR22, 0x7, UR6 ;  /* 0x00000007161878a4 */ /* 0x000fe4000f8e0206 */
[----:B------:R-:W-:Y:S02]  /*1440*/  UIMAD UR25, UR22, 0x5, UR6 ;  /* 0x00000005161978a4 */ /* 0x000fe4000f8e0206 */
[----:B------:R-:W-:Y:S02]  /*1450*/  ULEA UR26, UR22, UR6, 0x1 ;  /* 0x00000006161a7291 */ /* 0x000fe4000f8e08ff */
[----:B------:R-:W-:Y:S02]  /*1460*/  UIADD3 UR27, UPT, UPT, UR6, UR22, URZ ;  /* 0x00000016061b7290 */ /* 0x000fe4000fffe0ff */
[----:B------:R-:W-:Y:S01]  /*1470*/  UIADD3 UR28, UPT, UPT, -UR23, URZ, URZ ;  /* 0x000000ff171c7290 */ /* 0x000fe2000fffe1ff */
[----:B------:R-:W-:Y:S01]  /*1480*/  UMOV UR5, URZ ;  /* 0x000000ff00057c82 */ /* 0x000fe20008000000 */
[----:B------:R-:W-:Y:S01]  /*1490*/  UMOV UR14, UR6 ;  /* 0x00000006000e7c82 */ /* 0x000fe20008000000 */
[----:B------:R-:W-:Y:S01]  /*14a0*/  UMOV UR15, UR11 ;  /* 0x0000000b000f7c82 */ /* 0x000fe20008000000 */
[----:B------:R-:W-:Y:S01]  /*14b0*/  UMOV UR16, UR10 ;  /* 0x0000000a00107c82 */ /* 0x000fe20008000000 */
[----:B------:R-:W-:-:S07]  /*14c0*/  UMOV UR17, UR9 ;  /* 0x0000000900117c82 */ /* 0x000fce0008000000 */
.L_x_1872:
[----:B------:R-:W-:Y:S01]  /*14d0*/  UIADD3 UR29, UPT, UPT, UR5, 0x1, URZ ;  /* 0x00000001051d7890 */ /* 0x000fe2000fffe0ff */
[----:B------:R-:W-:-:S05]  /*14e0*/  ISETP.EQ.OR P2, PT, RZ, UR28, P3 ;  /* 0x0000001cff007c0c */ /* 0x000fca0009f42670 */
[----:B------:R-:W-:-:S04]  /*14f0*/  MOV R8, UR29 ;  /* 0x0000001d00087c02 */ /* 0x000fc80008000f00 */
[----:B------:R-:W-:-:S04]  /*1500*/  ISETP.EQ.OR P4, PT, R8, UR23, P3 ;  /* 0x0000001708007c0c */ /* 0x000fc80009f82670 */
[----:B------:R-:W-:-:S05]  /*1510*/  VOTEU.ALL UP1, P2 ;  /* 0x0000000000ff7886 */ /* 0x000fca0001020000 */
[----:B------:R-:W-:-:S04]  /*1520*/  @!UP1 UIMAD.WIDE.U32 UR30, UR14, 0x8, UR20 ;  /* 0x000000080e1e98a5 */ /* 0x000fc8000f8e0014 */
[----:B------:R-:W-:Y:S02]  /*1530*/  VOTEU.ALL UP1, P4 ;  /* 0x0000000000ff7886 */ /* 0x000fe40002020000 */
[----:B------:R-:W-:Y:S01]  /*1540*/  MOV R8, UR30 ;  /* 0x0000001e00087c02 */ /* 0x000fe20008000f00 */
[----:B------:R-:W-:Y:S02]  /*1550*/  IMAD.U32 R9, RZ, RZ, UR31 ;  /* 0x0000001fff097e24 */ /* 0x000fe4000f8e00ff */
[----:B------:R-:W-:-:S04]  /*1560*/  @!UP1 UIMAD.WIDE.U32 UR30, UR27, 0x8, UR20 ;  /* 0x000000081b1e98a5 */ /* 0x000fc8000f8e0014 */
[----:B------:R-:W0:Y:S02]  /*1570*/  @!P2 LDG.E.64 R8, desc[UR18][R8.64] ;  /* 0x000000120808a981 */ /* 0x000e24000c1e1b00 */
[----:B------:R-:W-:Y:S02]  /*1580*/  MOV R10, UR30 ;  /* 0x0000001e000a7c02 */ /* 0x000fe40008000f00 */
[----:B--2---:R-:W-:-:S06]  /*1590*/  MOV R11, UR31 ;  /* 0x0000001f000b7c02 */ /* 0x004fcc0008000f00 */
[----:B------:R-:W2:Y:S01]  /*15a0*/  @!P4 LDG.E.64 R10, desc[UR18][R10.64] ;  /* 0x000000120a0ac981 */ /* 0x000ea2000c1e1b00 */
[----:B------:R-:W-:-:S06]  /*15b0*/  UIADD3 UR29, UPT, UPT, UR5, 0x2, URZ ;  /* 0x00000002051d7890 */ /* 0x000fcc000fffe0ff */
[----:B------:R-:W-:Y:S01]  /*15c0*/  MOV R12, UR29 ;  /* 0x0000001d000c7c02 */ /* 0x000fe20008000f00 */
[----:B------:R-:W-:-:S03]  /*15d0*/  UIADD3 UR29, UPT, UPT, UR5, 0x3, URZ ;  /* 0x00000003051d7890 */ /* 0x000fc6000fffe0ff */
[----:B------:R-:W-:-:S03]  /*15e0*/  ISETP.EQ.OR P5, PT, R12, UR23, P3 ;  /* 0x000000170c007c0c */ /* 0x000fc60009fa2670 */
[----:B------:R-:W-:-:S04]  /*15f0*/  MOV R12, UR29 ;  /* 0x0000001d000c7c02 */ /* 0x000fc80008000f00 */
[----:B------:R-:W-:-:S06]  /*1600*/  ISETP.EQ.OR P6, PT, R12, UR23, P3 ;  /* 0x000000170c007c0c */ /* 0x000fcc0009fc2670 */
[----:B------:R-:W-:-:S05]  /*1610*/  VOTEU.ALL UP1, P5 ;  /* 0x0000000000ff7886 */ /* 0x000fca0002820000 */
[----:B------:R-:W-:Y:S02]  /*1620*/  @!UP1 UIMAD.WIDE.U32 UR30, UR26, 0x8, UR20 ;  /* 0x000000081a1e98a5 */ /* 0x000fe4000f8e0014 */
[----:B------:R-:W-:-:S04]  /*1630*/  VOTEU.ALL UP1, P6 ;  /* 0x0000000000ff7886 */ /* 0x000fc80003020000 */
[----:B------:R-:W-:Y:S01]  /*1640*/  MOV R12, UR30 ;  /* 0x0000001e000c7c02 */ /* 0x000fe20008000f00 */
[----:B------:R-:W-:Y:S01]  /*1650*/  IMAD.U32 R13, RZ, RZ, UR31 ;  /* 0x0000001fff0d7e24 */ /* 0x000fe2000f8e00ff */
[----:B------:R-:W-:Y:S02]  /*1660*/  @!UP1 UIMAD.WIDE.U32 UR30, UR15, 0x8, UR20 ;  /* 0x000000080f1e98a5 */ /* 0x000fe4000f8e0014 */
[----:B------:R-:W-:-:S03]  /*1670*/  UIADD3 UR29, UPT, UPT, UR5, 0x4, URZ ;  /* 0x00000004051d7890 */ /* 0x000fc6000fffe0ff */
[----:B------:R-:W3:Y:S01]  /*1680*/  @!P5 LDG.E.64 R12, desc[UR18][R12.64] ;  /* 0x000000120c0cd981 */ /* 0x000ee2000c1e1b00 */
[----:B0-----:R-:W-:Y:S01]  /*1690*/  @!P2 FADD.FTZ R14, R14, R8 ;  /* 0x000000080e0ea221 */ /* 0x001fe20000010000 */
[----:B------:R-:W-:Y:S01]  /*16a0*/  @!P2 FADD.FTZ R15, R15, R9 ;  /* 0x000000090f0fa221 */ /* 0x000fe20000010000 */
[----:B------:R-:W-:Y:S02]  /*16b0*/  MOV R8, UR30 ;  /* 0x0000001e00087c02 */ /* 0x000fe40008000f00 */
[----:B------:R-:W-:Y:S01]  /*16c0*/  MOV R9, UR31 ;  /* 0x0000001f00097c02 */ /* 0x000fe20008000f00 */
[----:B--2---:R-:W-:-:S05]  /*16d0*/  @!P4 FADD.FTZ R14, R14, R10 ;  /* 0x0000000a0e0ec221 */ /* 0x004fca0000010000 */
[----:B------:R-:W2:Y:S01]  /*16e0*/  @!P6 LDG.E.64 R8, desc[UR18][R8.64] ;  /* 0x000000120808e981 */ /* 0x000ea2000c1e1b00 */
[----:B------:R-:W-:Y:S01]  /*16f0*/  MOV R10, UR29 ;  /* 0x0000001d000a7c02 */ /* 0x000fe20008000f00 */
[----:B------:R-:W-:-:S03]  /*1700*/  @!P4 FADD.FTZ R15, R15, R11 ;  /* 0x0000000b0f0fc221 */ /* 0x000fc60000010000 */
[----:B------:R-:W-:Y:S01]  /*1710*/  ISETP.EQ.OR P4, PT, R10, UR23, P3 ;  /* 0x000000170a007c0c */ /* 0x000fe20009f82670 */
[----:B------:R-:W-:-:S06]  /*1720*/  UIADD3 UR29, UPT, UPT, UR5, 0x5, URZ ;  /* 0x00000005051d7890 */ /* 0x000fcc000fffe0ff */
[----:B------:R-:W-:-:S06]  /*1730*/  MOV R10, UR29 ;  /* 0x0000001d000a7c02 */ /* 0x000fcc0008000f00 */
[----:B------:R-:W-:-:S05]  /*1740*/  VOTEU.ALL UP1, P4 ;  /* 0x0000000000ff7886 */ /* 0x000fca0002020000 */
[----:B------:R-:W-:Y:S01]  /*1750*/  @!UP1 UIMAD.WIDE.U32 UR30, UR16, 0x8, UR20 ;  /* 0x00000008101e98a5 */ /* 0x000fe2000f8e0014 */
[----:B------:R-:W-:-:S05]  /*1760*/  ISETP.EQ.OR P2, PT, R10, UR23, P3 ;  /* 0x000000170a007c0c */ /* 0x000fca0009f42670 */
[----:B------:R-:W-:Y:S01]  /*1770*/  MOV R10, UR30 ;  /* 0x0000001e000a7c02 */ /* 0x000fe20008000f00 */
[----:B------:R-:W-:-:S06]  /*1780*/  IMAD.U32 R11, RZ, RZ, UR31 ;  /* 0x0000001fff0b7e24 */ /* 0x000fcc000f8e00ff */
[----:B------:R-:W4:Y:S01]  /*1790*/  @!P4 LDG.E.64 R10, desc[UR18][R10.64] ;  /* 0x000000120a0ac981 */ /* 0x000f22000c1e1b00 */
[----:B------:R-:W-:Y:S01]  /*17a0*/  UIADD3 UR29, UPT, UPT, UR5, 0x6, URZ ;  /* 0x00000006051d7890 */ /* 0x000fe2000fffe0ff */
[----:B---3--:R-:W-:Y:S01]  /*17b0*/  @!P5 FADD.FTZ R14, R14, R12 ;  /* 0x0000000c0e0ed221 */ /* 0x008fe20000010000 */
[----:B------:R-:W-:Y:S01]  /*17c0*/  @!P5 FADD.FTZ R15, R15, R13 ;  /* 0x0000000d0f0fd221 */ /* 0x000fe20000010000 */
[----:B------:R-:W-:-:S05]  /*17d0*/  VOTEU.ALL UP1, P2 ;  /* 0x0000000000ff7886 */ /* 0x000fca0001020000 */
[----:B------:R-:W-:-:S06]  /*17e0*/  @!UP1 UIMAD.WIDE.U32 UR30, UR25, 0x8, UR20 ;  /* 0x00000008191e98a5 */ /* 0x000fcc000f8e0014 */
[----:B------:R-:W-:Y:S02]  /*17f0*/  MOV R12, UR30 ;  /* 0x0000001e000c7c02 */ /* 0x000fe40008000f00 */
[----:B------:R-:W-:-:S06]  /*1800*/  MOV R13, UR31 ;  /* 0x0000001f000d7c02 */ /* 0x000fcc0008000f00 */
[----:B------:R-:W3:Y:S01]  /*1810*/  @!P2 LDG.E.64 R12, desc[UR18][R12.64] ;  /* 0x000000120c0ca981 */ /* 0x000ee2000c1e1b00 */
[----:B--2---:R-:W-:Y:S01]  /*1820*/  @!P6 FADD.FTZ R14, R14, R8 ;  /* 0x000000080e0ee221 */ /* 0x004fe20000010000 */
[----:B------:R-:W-:Y:S01]  /*1830*/  MOV R8, UR29 ;  /* 0x0000001d00087c02 */ /* 0x000fe20008000f00 */
[----:B------:R-:W-:Y:S01]  /*1840*/  UIADD3 UR29, UPT, UPT, UR5, 0x7, URZ ;  /* 0x00000007051d7890 */ /* 0x000fe2000fffe0ff */
[----:B------:R-:W-:Y:S02]  /*1850*/  @!P6 FADD.FTZ R15, R15, R9 ;  /* 0x000000090f0fe221 */ /* 0x000fe40000010000 */
        /* <DEDUP_REMOVED lines=8> */
[----:B------:R-:W-:Y:S01]  /*18e0*/  @!UP1 UIMAD.WIDE.U32 UR30, UR24, 0x8, UR20 ;  /* 0x00000008181e98a5 */ /* 0x000fe2000f8e0014 */
[----:B----4-:R-:W-:Y:S01]  /*18f0*/  @!P4 FADD.FTZ R14, R14, R10 ;  /* 0x0000000a0e0ec221 */ /* 0x010fe20000010000 */
[----:B------:R-:W-:-:S04]  /*1900*/  @!P4 FADD.FTZ R15, R15, R11 ;  /* 0x0000000b0f0fc221 */ /* 0x000fc80000010000 */
[----:B------:R-:W-:Y:S01]  /*1910*/  MOV R10, UR30 ;  /* 0x0000001e000a7c02 */ /* 0x000fe20008000f00 */
[----:B------:R-:W2:Y:S01]  /*1920*/  @!P6 LDG.E.64 R8, desc[UR18][R8.64] ;  /* 0x000000120808e981 */ /* 0x000ea2000c1e1b00 */
[----:B------:R-:W-:-:S06]  /*1930*/  MOV R11, UR31 ;  /* 0x0000001f000b7c02 */ /* 0x000fcc0008000f00 */
[----:B------:R-:W4:Y:S01]  /*1940*/  @!P5 LDG.E.64 R10, desc[UR18][R10.64] ;  /* 0x000000120a0ad981 */ /* 0x000f22000c1e1b00 */
[----:B------:R-:W-:Y:S02]  /*1950*/  UIADD3 UR5, UPT, UPT, UR5, 0x8, URZ ;  /* 0x0000000805057890 */ /* 0x000fe4000fffe0ff */
[----:B------:R-:W-:Y:S01]  /*1960*/  UIADD3 UR28, UPT, UPT, UR28, 0x8, URZ ;  /* 0x000000081c1c7890 */ /* 0x000fe2000fffe0ff */
[----:B---3--:R-:W-:Y:S01]  /*1970*/  @!P2 FADD.FTZ R14, R14, R12 ;  /* 0x0000000c0e0ea221 */ /* 0x008fe20000010000 */
[----:B------:R-:W-:Y:S02]  /*1980*/  @!P2 FADD.FTZ R15, R15, R13 ;  /* 0x0000000d0f0fa221 */ /* 0x000fe40000010000 */
[----:B------:R-:W-:Y:S01]  /*1990*/  ISETP.NE.AND P2, PT, R22, UR5, PT ;  /* 0x0000000516007c0c */ /* 0x000fe2000bf45270 */
[----:B------:R-:W-:Y:S02]  /*19a0*/  ULEA UR14, UR22, UR14, 0x3 ;  /* 0x0000000e160e7291 */ /* 0x000fe4000f8e18ff */
[----:B------:R-:W-:-:S02]  /*19b0*/  ULEA UR27, UR22, UR27, 0x3 ;  /* 0x0000001b161b7291 */ /* 0x000fc4000f8e18ff */
[----:B------:R-:W-:Y:S02]  /*19c0*/  ULEA UR26, UR22, UR26, 0x3 ;  /* 0x0000001a161a7291 */ /* 0x000fe4000f8e18ff */
[----:B------:R-:W-:Y:S02]  /*19d0*/  ULEA UR15, UR22, UR15, 0x3 ;  /* 0x0000000f160f7291 */ /* 0x000fe4000f8e18ff */
[----:B------:R-:W-:Y:S02]  /*19e0*/  ULEA UR16, UR22, UR16, 0x3 ;  /* 0x0000001016107291 */ /* 0x000fe4000f8e18ff */
[----:B------:R-:W-:Y:S02]  /*19f0*/  ULEA UR25, UR22, UR25, 0x3 ;  /* 0x0000001916197291 */ /* 0x000fe4000f8e18ff */
[----:B------:R-:W-:Y:S02]  /*1a00*/  ULEA UR17, UR22, UR17, 0x3 ;  /* 0x0000001116117291 */ /* 0x000fe4000f8e18ff */
[----:B------:R-:W-:Y:S01]  /*1a10*/  ULEA UR24, UR22, UR24, 0x3 ;  /* 0x0000001816187291 */ /* 0x000fe2000f8e18ff */
[----:B--2---:R-:W-:Y:S01]  /*1a20*/  @!P6 FADD.FTZ R14, R14, R8 ;  /* 0x000000080e0ee221 */ /* 0x004fe20000010000 */
[----:B------:R-:W-:-:S03]  /*1a30*/  @!P6 FADD.FTZ R15, R15, R9 ;  /* 0x000000090f0fe221 */ /* 0x000fc60000010000 */
[----:B----4-:R-:W-:Y:S01]  /*1a40*/  @!P5 FADD.FTZ R14, R14, R10 ;  /* 0x0000000a0e0ed221 */ /* 0x010fe20000010000 */
[----:B------:R-:W-:Y:S01]  /*1a50*/  @!P5 FADD.FTZ R15, R15, R11 ;  /* 0x0000000b0f0fd221 */ /* 0x000fe20000010000 */
[----:B------:R-:W-:Y:S06]  /*1a60*/  @P2 BRA `(.L_x_1872) ;  /* 0xfffffff800982947 */ /* 0x000fec000383ffff */
[----:B------:R-:W-:-:S15]  /*1a70*/  R2UR UR5, R22 ;  /* 0x00000000160572ca */ /* 0x000fde00000e0000 */
.L_x_1871:
[----:B------:R-:W-:-:S13]  /*1a80*/  ISETP.NE.AND P2, PT, R29, RZ, PT ;  /* 0x000000ff1d00720c */ /* 0x000fda0003f45270 */
[----:B------:R-:W-:Y:S05]  /*1a90*/  @!P2 BRA `(.L_x_1868) ;  /* 0x00000004006ca947 */ /* 0x000fea0003800000 */
[----:B------:R-:W-:-:S04]  /*1aa0*/  IADD3 R8, PT, PT, R29, -0x1, RZ ;  /* 0xffffffff1d087810 */ /* 0x000fc80007ffe0ff */
[----:B------:R-:W-:-:S13]  /*1ab0*/  ISETP.GE.U32.AND P2, PT, R8, 0x3, PT ;  /* 0x000000030800780c */ /* 0x000fda0003f46070 */
[----:B------:R-:W-:Y:S05]  /*1ac0*/  @!P2 BRA `(.L_x_1873) ;  /* 0x0000000000b8a947 */ /* 0x000fea0003800000 */
[----:B------:R-:W-:-:S04]  /*1ad0*/  MOV R8, UR5 ;  /* 0x0000000500087c02 */ /* 0x000fc80008000f00 */
[----:B------:R-:W-:-:S13]  /*1ae0*/  ISETP.EQ.OR P2, PT, R8, UR23, P3 ;  /* 0x0000001708007c0c */ /* 0x000fda0009f42670 */
[----:B------:R-:W-:-:S05]  /*1af0*/  VOTEU.ALL UP1, P2 ;  /* 0x0000000000ff7886 */ /* 0x000fca0001020000 */
[----:B------:R-:W-:-:S04]  /*1b00*/  @!UP1 UIMAD UR14, UR5, UR22, UR6 ;  /* 0x00000016050e92a4 */ /* 0x000fc8000f8e0206 */
[----:B------:R-:W-:-:S06]  /*1b10*/  @!UP1 UIMAD.WIDE.U32 UR14, UR14, 0x8, UR20 ;  /* 0x000000080e0e98a5 */ /* 0x000fcc000f8e0014 */
[----:B------:R-:W-:Y:S01]  /*1b20*/  MOV R10, UR14 ;  /* 0x0000000e000a7c02 */ /* 0x000fe20008000f00 */
[----:B--2---:R-:W-:-:S06]  /*1b30*/  IMAD.U32 R11, RZ, RZ, UR15 ;  /* 0x0000000fff0b7e24 */ /* 0x004fcc000f8e00ff */
[----:B------:R-:W0:Y:S01]  /*1b40*/  @!P2 LDG.E.64 R10, desc[UR18][R10.64] ;  /* 0x000000120a0aa981 */ /* 0x000e22000c1e1b00 */
[----:B------:R-:W-:Y:S02]  /*1b50*/  UIADD3 UR14, UPT, UPT, UR5, 0x1, URZ ;  /* 0x00000001050e7890 */ /* 0x000fe4000fffe0ff */
[----:B------:R-:W-:Y:S02]  /*1b60*/  UIADD3 UR16, UPT, UPT, UR5, 0x2, URZ ;  /* 0x0000000205107890 */ /* 0x000fe4000fffe0ff */
[----:B------:R-:W-:Y:S02]  /*1b70*/  UIADD3 UR17, UPT, UPT, UR5, 0x3, URZ ;  /* 0x0000000305117890 */ /* 0x000fe4000fffe0ff */
[----:B------:R-:W-:-:S04]  /*1b80*/  MOV R8, UR14 ;  /* 0x0000000e00087c02 */ /* 0x000fc80008000f00 */
[----:B------:R-:W-:Y:S02]  /*1b90*/  ISETP.EQ.OR P4, PT, R8, UR23, P3 ;  /* 0x0000001708007c0c */ /* 0x000fe40009f82670 */
[----:B------:R-:W-:-:S04]  /*1ba0*/  MOV R8, UR16 ;  /* 0x0000001000087c02 */ /* 0x000fc80008000f00 */
[----:B------:R-:W-:Y:S02]  /*1bb0*/  ISETP.EQ.OR P5, PT, R8, UR23, P3 ;  /* 0x0000001708007c0c */ /* 0x000fe40009fa2670 */
[----:B------:R-:W-:-:S04]  /*1bc0*/  MOV R8, UR17 ;  /* 0x0000001100087c02 */ /* 0x000fc80008000f00 */
[----:B------:R-:W-:Y:S01]  /*1bd0*/  ISETP.EQ.OR P6, PT, R8, UR23, P3 ;  /* 0x0000001708007c0c */ /* 0x000fe20009fc2670 */
[----:B------:R-:W-:-:S05]  /*1be0*/  VOTEU.ALL UP2, P4 ;  /* 0x0000000000ff7886 */ /* 0x000fca0002040000 */
[----:B------:R-:W-:Y:S01]  /*1bf0*/  @!UP2 UIMAD UR14, UR14, UR22, UR6 ;  /* 0x000000160e0ea2a4 */ /* 0x000fe2000f8e0206 */
[----:B------:R-:W-:-:S03]  /*1c00*/  VOTEU.ALL UP1, P5 ;  /* 0x0000000000ff7886 */ /* 0x000fc60002820000 */
[----:B------:R-:W-:Y:S02]  /*1c10*/  @!UP2 UIMAD.WIDE.U32 UR14, UR14, 0x8, UR20 ;  /* 0x000000080e0ea8a5 */ /* 0x000fe4000f8e0014 */
[----:B------:R-:W-:Y:S01]  /*1c20*/  @!UP1 UIMAD UR16, UR16, UR22, UR6 ;  /* 0x00000016101092a4 */ /* 0x000fe2000f8e0206 */
[----:B------:R-:W-:-:S03]  /*1c30*/  VOTEU.ALL UP2, P6 ;  /* 0x0000000000ff7886 */ /* 0x000fc60003040000 */
[----:B------:R-:W-:Y:S02]  /*1c40*/  MOV R8, UR14 ;  /* 0x0000000e00087c02 */ /* 0x000fe40008000f00 */
[----:B------:R-:W-:Y:S01]  /*1c50*/  MOV R9, UR15 ;  /* 0x0000000f00097c02 */ /* 0x000fe20008000f00 */
[----:B------:R-:W-:Y:S02]  /*1c60*/  @!UP1 UIMAD.WIDE.U32 UR14, UR16, 0x8, UR20 ;  /* 0x00000008100e98a5 */ /* 0x000fe4000f8e0014 */
[----:B------:R-:W-:-:S03]  /*1c70*/  @!UP2 UIMAD UR16, UR17, UR22, UR6 ;  /* 0x000000161110a2a4 */ /* 0x000fc6000f8e0206 */
[----:B------:R-:W2:Y:S01]  /*1c80*/  @!P4 LDG.E.64 R8, desc[UR18][R8.64] ;  /* 0x000000120808c981 */ /* 0x000ea2000c1e1b00 */
[----:B------:R-:W-:Y:S01]  /*1c90*/  @!UP2 UIMAD.WIDE.U32 UR16, UR16, 0x8, UR20 ;  /* 0x000000081010a8a5 */ /* 0x000fe2000f8e0014 */
[----:B------:R-:W-:Y:S01]  /*1ca0*/  IMAD.U32 R12, RZ, RZ, UR14 ;  /* 0x0000000eff0c7e24 */ /* 0x000fe2000f8e00ff */
[----:B------:R-:W-:-:S06]  /*1cb0*/  MOV R13, UR15 ;  /* 0x0000000f000d7c02 */ /* 0x000fcc0008000f00 */
[----:B------:R-:W4:Y:S01]  /*1cc0*/  @!P5 LDG.E.64 R12, desc[UR18][R12.64] ;  /* 0x000000120c0cd981 */ /* 0x000f22000c1e1b00 */
[----:B0--3--:R-:W-:Y:S01]  /*1cd0*/  @!P2 FADD.FTZ R14, R14, R10 ;  /* 0x0000000a0e0ea221 */ /* 0x009fe20000010000 */
[----:B------:R-:W-:Y:S01]  /*1ce0*/  @!P2 FADD.FTZ R15, R15, R11 ;  /* 0x0000000b0f0fa221 */ /* 0x000fe20000010000 */
[----:B------:R-:W-:Y:S02]  /*1cf0*/  MOV R10, UR16 ;  /* 0x00000010000a7c02 */ /* 0x000fe40008000f00 */
[----:B------:R-:W-:-:S06]  /*1d00*/  MOV R11, UR17 ;  /* 0x00000011000b7c02 */ /* 0x000fcc0008000f00 */
[----:B------:R-:W3:Y:S01]  /*1d10*/  @!P6 LDG.E.64 R10, desc[UR18][R10.64] ;  /* 0x000000120a0ae981 */ /* 0x000ee2000c1e1b00 */
[----:B--2---:R-:W-:Y:S01]  /*1d20*/  @!P4 FADD.FTZ R14, R14, R8 ;  /* 0x000000080e0ec221 */ /* 0x004fe20000010000 */
[----:B------:R-:W-:-:S04]  /*1d30*/  MOV R8, UR5 ;  /* 0x0000000500087c02 */ /* 0x000fc80008000f00 */
[----:B------:R-:W-:Y:S01]  /*1d40*/  IADD3 R8, PT, PT, R8, 0x4, RZ ;  /* 0x0000000408087810 */ /* 0x000fe20007ffe0ff */
[----:B------:R-:W-:-:S03]  /*1d50*/  @!P4 FADD.FTZ R15, R15, R9 ;  /* 0x000000090f0fc221 */ /* 0x000fc60000010000 */
[----:B------:R-:W-:Y:S01]  /*1d60*/  R2UR UR5, R8 ;  /* 0x00000000080572ca */ /* 0x000fe200000e0000 */
[----:B----4-:R-:W-:Y:S01]  /*1d70*/  @!P5 FADD.FTZ R14, R14, R12 ;  /* 0x0000000c0e0ed221 */ /* 0x010fe20000010000 */
[----:B------:R-:W-:-:S03]  /*1d80*/  @!P5 FADD.FTZ R15, R15, R13 ;  /* 0x0000000d0f0fd221 */ /* 0x000fc60000010000 */
[----:B---3--:R-:W-:Y:S01]  /*1d90*/  @!P6 FADD.FTZ R14, R14, R10 ;  /* 0x0000000a0e0ee221 */ /* 0x008fe20000010000 */
[----:B------:R-:W-:-:S09]  /*1da0*/  @!P6 FADD.FTZ R15, R15, R11 ;  /* 0x0000000b0f0fe221 */ /* 0x000fd20000010000 */
.L_x_1873:
[----:B------:R-:W-:-:S13]  /*1db0*/  LOP3.LUT P2, R8, R0, 0x3, RZ, 0xc0, !PT ;  /* 0x0000000300087812 */ /* 0x000fda000784c0ff */
[----:B------:R-:W-:Y:S05]  /*1dc0*/  @!P2 BRA `(.L_x_1868) ;  /* 0x0000000000a0a947 */ /* 0x000fea0003800000 */
[----:B------:R-:W-:-:S13]  /*1dd0*/  ISETP.NE.AND P2, PT, R8, 0x1, PT ;  /* 0x000000010800780c */ /* 0x000fda0003f45270 */
[----:B------:R-:W-:Y:S05]  /*1de0*/  @!P2 BRA `(.L_x_1874) ;  /* 0x000000000060a947 */ /* 0x000fea0003800000 */
[----:B------:R-:W-:Y:S02]  /*1df0*/  UIADD3 UR14, UPT, UPT, UR5, 0x1, URZ ;  /* 0x00000001050e7890 */ /* 0x000fe4000fffe0ff */
[----:B------:R-:W-:-:S05]  /*1e00*/  IMAD.U32 R8, RZ, RZ, UR5 ;  /* 0x00000005ff087e24 */ /* 0x000fca000f8e00ff */
[----:B------:R-:W-:Y:S02]  /*1e10*/  ISETP.EQ.OR P4, PT, R8, UR23, P3 ;  /* 0x0000001708007c0c */ /* 0x000fe40009f82670 */
[----:B------:R-:W-:-:S04]  /*1e20*/  MOV R8, UR14 ;  /* 0x0000000e00087c02 */ /* 0x000fc80008000f00 */
[----:B------:R-:W-:-:S07]  /*1e30*/  ISETP.EQ.OR P2, PT, R8, UR23, P3 ;  /* 0x0000001708007c0c */ /* 0x000fce0009f42670 */
[----:B------:R-:W-:-:S05]  /*1e40*/  VOTEU.ALL UP1, P4 ;  /* 0x0000000000ff7886 */ /* 0x000fca0002020000 */
[----:B------:R-:W-:Y:S01]  /*1e50*/  @!UP1 UIMAD UR16, UR5, UR22, UR6 ;  /* 0x00000016051092a4 */ /* 0x000fe2000f8e0206 */
[----:B------:R-:W-:-:S03]  /*1e60*/  VOTEU.ALL UP2, P2 ;  /* 0x0000000000ff7886 */ /* 0x000fc60001040000 */
[----:B------:R-:W-:Y:S02]  /*1e70*/  @!UP1 UIMAD.WIDE.U32 UR16, UR16, 0x8, UR20 ;  /* 0x00000008101098a5 */ /* 0x000fe4000f8e0014 */
[----:B------:R-:W-:-:S04]  /*1e80*/  @!UP2 UIMAD UR14, UR14, UR22, UR6 ;  /* 0x000000160e0ea2a4 */ /* 0x000fc8000f8e0206 */
[----:B------:R-:W-:Y:S01]  /*1e90*/  MOV R10, UR16 ;  /* 0x00000010000a7c02 */ /* 0x000fe20008000f00 */
[----:B------:R-:W-:Y:S01]  /*1ea0*/  @!UP2 UIMAD.WIDE.U32 UR14, UR14, 0x8, UR20 ;  /* 0x000000080e0ea8a5 */ /* 0x000fe2000f8e0014 */
[----:B--2---:R-:W-:-:S05]  /*1eb0*/  MOV R11, UR17 ;  /* 0x00000011000b7c02 */ /* 0x004fca0008000f00 */
[----:B------:R-:W-:Y:S01]  /*1ec0*/  MOV R8, UR14 ;  /* 0x0000000e00087c02 */ /* 0x000fe20008000f00 */
[----:B------:R-:W0:Y:S01]  /*1ed0*/  @!P4 LDG.E.64 R10, desc[UR18][R10.64] ;  /* 0x000000120a0ac981 */ /* 0x000e22000c1e1b00 */
[----:B------:R-:W-:-:S06]  /*1ee0*/  MOV R9, UR15 ;  /* 0x0000000f00097c02 */ /* 0x000fcc0008000f00 */
[----:B------:R-:W2:Y:S01]  /*1ef0*/  @!P2 LDG.E.64 R8, desc[UR18][R8.64] ;  /* 0x000000120808a981 */ /* 0x000ea2000c1e1b00 */
[----:B------:R-:W-:-:S05]  /*1f00*/  IMAD.U32 R12, RZ, RZ, UR5 ;  /* 0x00000005ff0c7e24 */ /* 0x000fca000f8e00ff */
[----:B------:R-:W-:-:S04]  /*1f10*/  IADD3 R12, PT, PT, R12, 0x2, RZ ;  /* 0x000000020c0c7810 */ /* 0x000fc80007ffe0ff */
[----:B------:R-:W-:Y:S01]  /*1f20*/  R2UR UR5, R12 ;  /* 0x000000000c0572ca */ /* 0x000fe200000e0000 */
[----:B0--3--:R-:W-:Y:S01]  /*1f30*/  @!P4 FADD.FTZ R14, R14, R10 ;  /* 0x0000000a0e0ec221 */ /* 0x009fe20000010000 */
[----:B------:R-:W-:-:S03]  /*1f40*/  @!P4 FADD.FTZ R15, R15, R11 ;  /* 0x0000000b0f0fc221 */ /* 0x000fc60000010000 */
[----:B--2---:R-:W-:Y:S01]  /*1f50*/  @!P2 FADD.FTZ R14, R14, R8 ;  /* 0x000000080e0ea221 */ /* 0x004fe20000010000 */
[----:B------:R-:W-:-:S09]  /*1f60*/  @!P2 FADD.FTZ R15, R15, R9 ;  /* 0x000000090f0fa221 */ /* 0x000fd20000010000 */
.L_x_1874:
[----:B------:R-:W-:Y:S01]  /*1f70*/  MOV R8, UR5 ;  /* 0x0000000500087c02 */ /* 0x000fe20008000f00 */
[----:B------:R-:W-:Y:S01]  /*1f80*/  BSSY.RECONVERGENT B0, `(.L_x_1868) ;  /* 0x000000c000007945 */ /* 0x000fe20003800200 */
[----:B------:R-:W-:Y:S02]  /*1f90*/  LOP3.LUT R9, R0, 0x1, RZ, 0xc0, !PT ;  /* 0x0000000100097812 */ /* 0x000fe400078ec0ff */
[----:B------:R-:W-:-:S04]  /*1fa0*/  ISETP.EQ.OR P2, PT, R8, UR23, P3 ;  /* 0x0000001708007c0c */ /* 0x000fc80009f42670 */
[----:B------:R-:W-:-:S13]  /*1fb0*/  ISETP.NE.U32.OR P2, PT, R9, 0x1, P2 ;  /* 0x000000010900780c */ /* 0x000fda0001745470 */
[----:B------:R-:W-:Y:S05]  /*1fc0*/  @P2 BRA `(.L_x_1875) ;  /* 0x00000000001c2947 */ /* 0x000fea0003800000 */
[----:B------:R-:W-:Y:S01]  /*1fd0*/  UIMAD UR14, UR22, UR5, UR6 ;  /* 0x00000005160e72a4 */ /* 0x000fe2000f8e0206 */
[----:B------:R-:W-:-:S05]  /*1fe0*/  HFMA2 R8, -RZ, RZ, 0, 4.76837158203125e-07 ;  /* 0x00000008ff087431 */ /* 0x000fca00000001ff */
[----:B------:R-:W-:-:S05]  /*1ff0*/  MOV R9, UR14 ;  /* 0x0000000e00097c02 */ /* 0x000fca0008000f00 */
[----:B------:R-:W-:-:S06]  /*2000*/  IMAD.WIDE.U32 R8, R9, R8, UR20 ;  /* 0x0000001409087e25 */ /* 0x000fcc000f8e0008 */
[----:B------:R-:W0:Y:S02]  /*2010*/  LDG.E.64 R8, desc[UR18][R8.64] ;  /* 0x0000001208087981 */ /* 0x000e24000c1e1b00 */
[----:B0--3--:R-:W-:Y:S01]  /*2020*/  FADD.FTZ R14, R14, R8 ;  /* 0x000000080e0e7221 */ /* 0x009fe20000010000 */
[----:B------:R-:W-:-:S07]  /*2030*/  FADD.FTZ R15, R15, R9 ;  /* 0x000000090f0f7221 */ /* 0x000fce0000010000 */
.L_x_1875:
[----:B------:R-:W-:Y:S05]  /*2040*/  BSYNC.RECONVERGENT B0 ;  /* 0x0000000000007941 */ /* 0x000fea0003800200 */
.L_x_1868:
[----:B------:R-:W4:Y:S01]  /*2050*/  @P0 LDC.64 R8, c[0x0][0x388] ;  /* 0x0000e200ff080b82 */ /* 0x000f220000000a00 */
[----:B------:R-:W2:Y:S01]  /*2060*/  LDCU UR15, c[0x0][0x414] ;  /* 0x00008280ff0f77ac */ /* 0x000ea20008000800 */
[----:B-1----:R-:W-:Y:S01]  /*2070*/  MOV R10, UR12 ;  /* 0x0000000c000a7c02 */ /* 0x002fe20008000f00 */
[----:B------:R-:W-:Y:S01]  /*2080*/  VIADD R23, R23, UR13 ;  /* 0x0000000d17177c36 */ /* 0x000fe20008000000 */
[----:B------:R-:W-:-:S04]  /*2090*/  UMOV UR5, 0x400 ;  /* 0x0000040000057882 */ /* 0x000fc80000000000 */
[----:B------:R-:W1:Y:S01]  /*20a0*/  S2UR UR14, SR_CgaCtaId ;  /* 0x00000000000e79c3 */ /* 0x000e620000008800 */
[----:B--2---:R-:W-:Y:S01]  /*20b0*/  @P0 FMUL.FTZ R11, R15, UR15 ;  /* 0x0000000f0f0b0c20 */ /* 0x004fe20008410000 */
[----:B----4-:R-:W-:-:S04]  /*20c0*/  @P0 IMAD.WIDE R8, R10, 0x8, R8 ;  /* 0x000000080a080825 */ /* 0x010fc800078e0208 */
[----:B------:R-:W-:-:S05]  /*20d0*/  @P0 FMUL.FTZ R10, R14, UR15 ;  /* 0x0000000f0e0a0c20 */ /* 0x000fca0008410000 */
[----:B------:R2:W-:Y:S01]  /*20e0*/  @P0 STG.E.64 desc[UR18][R8.64], R10 ;  /* 0x0000000a08000986 */ /* 0x0005e2000c101b12 */
[----:B-1----:R-:W-:-:S09]  /*20f0*/  ULEA UR5, UR14, UR5, 0x18 ;  /* 0x000000050e057291 */ /* 0x002fd2000f8ec0ff */
[----:B------:R-:W-:Y:S01]  /*2100*/  @!P3 STS.64 [UR5+0xc8], R14 ;  /* 0x0000c80eff00b988 */ /* 0x000fe20008000a05 */
[----:B--2---:R-:W1:Y:S08]  /*2110*/  LDC.64 R8, c[0x0][0x398] ;  /* 0x0000e600ff087b82 */ /* 0x004e700000000a00 */
[----:B------:R-:W-:Y:S08]  /*2120*/  BAR.SYNC.DEFER_BLOCKING 0x0 ;  /* 0x0000000000007b1d */ /* 0x000ff00000010000 */
[----:B------:R-:W2:Y:S01]  /*2130*/  LDC.64 R10, c[0x0][0x3a0] ;  /* 0x0000e800ff0a7b82 */ /* 0x000ea20000000a00 */
[C---:B-1----:R-:W-:Y:S01]  /*2140*/  IMAD.WIDE R8, R23.reuse, 0x4, R8 ;  /* 0x0000000417087825 */ /* 0x042fe200078e0208 */
[----:B------:R-:W3:Y:S05]  /*2150*/  LDS.64 R12, [UR5+0xc8] ;  /* 0x0000c805ff0c7984 */ /* 0x000eea0008000a00 */
[----:B------:R-:W5:Y:S01]  /*2160*/  LDG.E.64 R8, desc[UR18][R8.64] ;  /* 0x0000001208087981 */ /* 0x000f62000c1e1b00 */
[----:B--2---:R-:W-:-:S06]  /*2170*/  IMAD.WIDE R10, R23, 0x4, R10 ;  /* 0x00000004170a7825 */ /* 0x004fcc00078e020a */
[----:B------:R-:W5:Y:S01]  /*2180*/  LDG.E.64 R10, desc[UR18][R10.64] ;  /* 0x000000120a0a7981 */ /* 0x000f62000c1e1b00 */
[----:B---3--:R-:W-:-:S04]  /*2190*/  FMUL.FTZ R22, R12, UR15 ;  /* 0x0000000f0c167c20 */ /* 0x008fc80008410000 */
[----:B------:R-:W-:-:S04]  /*21a0*/  FMUL.FTZ R12, R22, R22 ;  /* 0x00000016160c7220 */ /* 0x000fc80000410000 */
[----:B------:R-:W-:-:S05]  /*21b0*/  FFMA.FTZ R12, R13, UR15, -R12 ;  /* 0x0000000f0d0c7c23 */ /* 0x000fca000801080c */
[----:B------:R-:W-:-:S13]  /*21c0*/  FSETP.GTU.FTZ.AND P2, PT, R12, RZ, PT ;  /* 0x000000ff0c00720b */ /* 0x000fda0003f5c000 */
[----:B------:R-:W1:Y:S01]  /*21d0*/  @P2 LDC R13, c[0x0][0x3a8] ;  /* 0x0000ea00ff0d2b82 */ /* 0x000e620000000800 */
[----:B------:R-:W-:Y:S01]  /*21e0*/  MOV R23, 0x3f800000 ;  /* 0x3f80000000177802 */ /* 0x000fe20000000f00 */
[----:B------:R-:W-:Y:S01]  /*21f0*/  BSSY.RECONVERGENT B0, `(.L_x_1876) ;  /* 0x00000ed000007945 */ /* 0x000fe20003800200 */
[----:B-1----:R-:W-:-:S04]  /*2200*/  @P2 FADD.FTZ R13, R12, R13 ;  /* 0x0000000d0c0d2221 */ /* 0x002fc80000010000 */
[----:B------:R1:W2:Y:S01]  /*2210*/  @P2 MUFU.RSQ R23, R13 ;  /* 0x0000000d00172308 */ /* 0x0002a20000001400 */
[----:B------:R-:W-:Y:S05]  /*2220*/  BRA.U UP0, `(.L_x_1877) ;  /* 0x0000000500887547 */ /* 0x000fea000b800000 */
[----:B------:R-:W3:Y:S01]  /*2230*/  LDCU.64 UR16, c[0x0][0x3e8] ;  /* 0x00007d00ff1077ac */ /* 0x000ee20008000a00 */
[----:B0-----:R-:W-:Y:S01]  /*2240*/  SHF.R.S32.HI R15, RZ, 0x1f, R2 ;  /* 0x0000001fff0f7819 */ /* 0x001fe20000011402 */
[----:B------:R-:W-:Y:S01]  /*2250*/  BSSY.RECONVERGENT B1, `(.L_x_1878) ;  /* 0x000001f000017945 */ /* 0x000fe20003800200 */
[----:B-1----:R-:W-:Y:S02]  /*2260*/  SHF.R.S32.HI R13, RZ, 0x1f, R26 ;  /* 0x0000001fff0d7819 */ /* 0x002fe4000001141a */
[----:B------:R-:W-:Y:S02]  /*2270*/  SHF.R.S32.HI R12, RZ, 0x1f, R25 ;  /* 0x0000001fff0c7819 */ /* 0x000fe40000011419 */
[----:B------:R-:W-:Y:S02]  /*2280*/  SHF.R.S32.HI R14, RZ, 0x1f, R27 ;  /* 0x0000001fff0e7819 */ /* 0x000fe4000001141b */
[----:B---3--:R-:W-:Y:S02]  /*2290*/  ISETP.GE.U32.AND P2, PT, R2, UR16, PT ;  /* 0x0000001002007c0c */ /* 0x008fe4000bf46070 */
[----:B------:R-:W-:-:S02]  /*22a0*/  ISETP.GE.U32.AND P3, PT, R26, UR16, PT ;  /* 0x000000101a007c0c */ /* 0x000fc4000bf66070 */
[----:B------:R-:W-:Y:S02]  /*22b0*/  ISETP.GE.AND.EX P2, PT, R15, UR17, PT, P2 ;  /* 0x000000110f007c0c */ /* 0x000fe4000bf46320 */
[----:B------:R-:W-:Y:S02]  /*22c0*/  ISETP.GE.U32.AND P4, PT, R25, UR16, PT ;  /* 0x0000001019007c0c */ /* 0x000fe4000bf86070 */
[----:B------:R-:W-:Y:S02]  /*22d0*/  ISETP.GE.U32.AND P1, PT, R27, UR16, PT ;  /* 0x000000101b007c0c */ /* 0x000fe4000bf26070 */
[----:B------:R-:W-:Y:S02]  /*22e0*/  ISETP.GE.AND.EX P3, PT, R13, UR17, PT, P3 ;  /* 0x000000110d007c0c */ /* 0x000fe4000bf66330 */
[----:B------:R-:W-:Y:S02]  /*22f0*/  ISETP.GE.AND.EX P4, PT, R12, UR17, PT, P4 ;  /* 0x000000110c007c0c */ /* 0x000fe4000bf86340 */
[----:B------:R-:W-:-:S03]  /*2300*/  ISETP.GE.AND.EX P1, PT, R14, UR17, PT, P1 ;  /* 0x000000110e007c0c */ /* 0x000fc6000bf26310 */
[----:B------:R-:W-:Y:S10]  /*2310*/  @P2 BRA `(.L_x_1879) ;  /* 0x0000000000482947 */ /* 0x000ff40003800000 */
[----:B------:R-:W0:Y:S01]  /*2320*/  LDCU.64 UR20, c[0x0][0x3e0] ;  /* 0x00007c00ff1477ac */ /* 0x000e220008000a00 */
[----:B------:R-:W-:Y:S01]  /*2330*/  MOV R12, R4 ;  /* 0x00000004000c7202 */ /* 0x000fe20000000f00 */
[--C-:B------:R-:W-:Y:S01]  /*2340*/  FADD.FTZ R21, R21, -R22.reuse ;  /* 0x8000001615157221 */ /* 0x100fe20000010000 */
[----:B------:R-:W-:Y:S01]  /*2350*/  MOV R13, R7 ;  /* 0x00000007000d7202 */ /* 0x000fe20000000f00 */
[----:B------:R-:W1:Y:S01]  /*2360*/  LDCU.64 UR14, c[0x0][0x380] ;  /* 0x00007000ff0e77ac */ /* 0x000e620008000a00 */
[----:B------:R-:W-:Y:S01]  /*2370*/  FADD.FTZ R18, R18, -R22 ;  /* 0x8000001612127221 */ /* 0x000fe20000010000 */
[----:B--2---:R-:W-:-:S03]  /*2380*/  FMUL.FTZ R21, R21, R23 ;  /* 0x0000001715157220 */ /* 0x004fc60000410000 */
[----:B------:R-:W-:Y:S01]  /*2390*/  FMUL.FTZ R18, R18, R23 ;  /* 0x0000001712127220 */ /* 0x000fe20000410000 */
[----:B-----5:R-:W-:-:S03]  /*23a0*/  FFMA.FTZ R21, R8, R21, R10 ;  /* 0x0000001508157223 */ /* 0x020fc6000001000a */
[----:B------:R-:W-:Y:S01]  /*23b0*/  FFMA.FTZ R18, R9, R18, R11 ;  /* 0x0000001209127223 */ /* 0x000fe2000001000b */
[----:B0-----:R-:W-:-:S04]  /*23c0*/  IMAD R14, R15, UR20, RZ ;  /* 0x000000140f0e7c24 */ /* 0x001fc8000f8e02ff */
[----:B------:R-:W-:Y:S01]  /*23d0*/  F2FP.BF16.F32.PACK_AB R18, R18, R21 ;  /* 0x000000151212723e */ /* 0x000fe200000010ff */
[----:B------:R-:W-:-:S04]  /*23e0*/  IMAD.WIDE.U32 R12, R2, UR20, R12 ;  /* 0x00000014020c7c25 */ /* 0x000fc8000f8e000c */
[----:B------:R-:W-:-:S05]  /*23f0*/  IMAD R14, R2, UR21, R14 ;  /* 0x00000015020e7c24 */ /* 0x000fca000f8e020e */
[----:B------:R-:W-:Y:S02]  /*2400*/  IADD3 R13, PT, PT, R13, R14, RZ ;  /* 0x0000000e0d0d7210 */ /* 0x000fe40007ffe0ff */
[----:B-1----:R-:W-:-:S04]  /*2410*/  LEA R14, P2, R12, UR14, 0x1 ;  /* 0x0000000e0c0e7c11 */ /* 0x002fc8000f8408ff */
[----:B------:R-:W-:-:S05]  /*2420*/  LEA.HI.X R15, R12, UR15, R13, 0x1, P2 ;  /* 0x0000000f0c0f7c11 */ /* 0x000fca00090f0c0d */
[----:B------:R0:W-:Y:S04]  /*2430*/  STG.E desc[UR18][R14.64], R18 ;  /* 0x000000120e007986 */ /* 0x0001e8000c101912 */
.L_x_1879:
[----:B------:R-:W-:Y:S05]  /*2440*/  BSYNC.RECONVERGENT B1 ;  /* 0x0000000000017941 */ /* 0x000fea0003800200 */
.L_x_1878:
[----:B------:R-:W-:Y:S04]  /*2450*/  BSSY.RECONVERGENT B1, `(.L_x_1880) ;  /* 0x0000015000017945 */ /* 0x000fe80003800200 */
[----:B------:R-:W-:Y:S05]  /*2460*/  @P3 BRA `(.L_x_1881) ;  /* 0x00000000004c3947 */ /* 0x000fea0003800000 */
[----:B------:R-:W1:Y:S01]  /*2470*/  LDCU.64 UR14, c[0x0][0x3e0] ;  /* 0x00007c00ff0e77ac */ /* 0x000e620008000a00 */
[----:B------:R-:W-:Y:S01]  /*2480*/  SHF.R.S32.HI R12, RZ, 0x1f, R26 ;  /* 0x0000001fff0c7819 */ /* 0x000fe2000001141a */
[----:B------:R-:W-:Y:S02]  /*2490*/  IMAD.MOV.U32 R13, RZ, RZ, R7 ;  /* 0x000000ffff0d7224 */ /* 0x000fe400078e0007 */
[--C-:B------:R-:W-:Y:S01]  /*24a0*/  FADD.FTZ R24, R24, -R22.reuse ;  /* 0x8000001618187221 */ /* 0x100fe20000010000 */
[----:B------:R-:W3:Y:S01]  /*24b0*/  LDCU.64 UR20, c[0x0][0x380] ;  /* 0x00007000ff1477ac */ /* 0x000ee20008000a00 */
[----:B------:R-:W-:Y:S02]  /*24c0*/  FADD.FTZ R17, R17, -R22 ;  /* 0x8000001611117221 */ /* 0x000fe40000010000 */
[-C--:B--2---:R-:W-:Y:S02]  /*24d0*/  FMUL.FTZ R24, R24, R23.reuse ;  /* 0x0000001718187220 */ /* 0x084fe40000410000 */
[----:B0-----:R-:W-:-:S02]  /*24e0*/  FMUL.FTZ R18, R17, R23 ;  /* 0x0000001711127220 */ /* 0x001fc40000410000 */
[----:B-----5:R-:W-:Y:S02]  /*24f0*/  FFMA.FTZ R17, R8, R24, R10 ;  /* 0x0000001808117223 */ /* 0x020fe4000001000a */
[----:B------:R-:W-:Y:S01]  /*2500*/  FFMA.FTZ R18, R9, R18, R11 ;  /* 0x0000001209127223 */ /* 0x000fe2000001000b */
[----:B-1----:R-:W-:Y:S01]  /*2510*/  IMAD R14, R12, UR14, RZ ;  /* 0x0000000e0c0e7c24 */ /* 0x002fe2000f8e02ff */
[----:B------:R-:W-:-:S03]  /*2520*/  MOV R12, R4 ;  /* 0x00000004000c7202 */ /* 0x000fc60000000f00 */
[----:B------:R-:W-:Y:S01]  /*2530*/  F2FP.BF16.F32.PACK_AB R17, R18, R17 ;  /* 0x000000111211723e */ /* 0x000fe200000010ff */
[C---:B------:R-:W-:Y:S02]  /*2540*/  IMAD R14, R26.reuse, UR15, R14 ;  /* 0x0000000f1a0e7c24 */ /* 0x040fe4000f8e020e */
[----:B------:R-:W-:-:S05]  /*2550*/  IMAD.WIDE.U32 R12, R26, UR14, R12 ;  /* 0x0000000e1a0c7c25 */ /* 0x000fca000f8e000c */
[----:B------:R-:W-:Y:S02]  /*2560*/  IADD3 R13, PT, PT, R13, R14, RZ ;  /* 0x0000000e0d0d7210 */ /* 0x000fe40007ffe0ff */
[----:B---3--:R-:W-:-:S04]  /*2570*/  LEA R14, P2, R12, UR20, 0x1 ;  /* 0x000000140c0e7c11 */ /* 0x008fc8000f8408ff */
[----:B------:R-:W-:-:S05]  /*2580*/  LEA.HI.X R15, R12, UR21, R13, 0x1, P2 ;  /* 0x000000150c0f7c11 */ /* 0x000fca00090f0c0d */
[----:B------:R1:W-:Y:S04]  /*2590*/  STG.E desc[UR18][R14.64], R17 ;  /* 0x000000110e007986 */ /* 0x0003e8000c101912 */
.L_x_1881:
[----:B------:R-:W-:Y:S05]  /*25a0*/  BSYNC.RECONVERGENT B1 ;  /* 0x0000000000017941 */ /* 0x000fea0003800200 */
.L_x_1880:
[----:B------:R-:W-:Y:S04]  /*25b0*/  BSSY.RECONVERGENT B1, `(.L_x_1882) ;  /* 0x0000015000017945 */ /* 0x000fe80003800200 */
[----:B------:R-:W-:Y:S05]  /*25c0*/  @P4 BRA `(.L_x_1883) ;  /* 0x00000000004c4947 */ /* 0x000fea0003800000 */
[----:B------:R-:W3:Y:S01]  /*25d0*/  LDCU.64 UR14, c[0x0][0x3e0] ;  /* 0x00007c00ff0e77ac */ /* 0x000ee20008000a00 */
[----:B01----:R-:W-:Y:S01]  /*25e0*/  SHF.R.S32.HI R15, RZ, 0x1f, R25 ;  /* 0x0000001fff0f7819 */ /* 0x003fe20000011419 */
[--C-:B------:R-:W-:Y:S01]  /*25f0*/  FADD.FTZ R20, R20, -R22.reuse ;  /* 0x8000001614147221 */ /* 0x100fe20000010000 */
[----:B------:R-:W-:Y:S01]  /*2600*/  MOV R12, R4 ;  /* 0x00000004000c7202 */ /* 0x000fe20000000f00 */
[----:B------:R-:W0:Y:S01]  /*2610*/  LDCU.64 UR20, c[0x0][0x380] ;  /* 0x00007000ff1477ac */ /* 0x000e220008000a00 */
[----:B------:R-:W-:Y:S01]  /*2620*/  MOV R13, R7 ;  /* 0x00000007000d7202 */ /* 0x000fe20000000f00 */
[----:B------:R-:W-:Y:S01]  /*2630*/  FADD.FTZ R14, R16, -R22 ;  /* 0x80000016100e7221 */ /* 0x000fe20000010000 */
[----:B--2---:R-:W-:-:S03]  /*2640*/  FMUL.FTZ R16, R20, R23 ;  /* 0x0000001714107220 */ /* 0x004fc60000410000 */
[----:B------:R-:W-:Y:S01]  /*2650*/  FMUL.FTZ R14, R14, R23 ;  /* 0x000000170e0e7220 */ /* 0x000fe20000410000 */
[----:B-----5:R-:W-:-:S03]  /*2660*/  FFMA.FTZ R16, R8, R16, R10 ;  /* 0x0000001008107223 */ /* 0x020fc6000001000a */
[----:B------:R-:W-:Y:S01]  /*2670*/  FFMA.FTZ R17, R9, R14, R11 ;  /* 0x0000000e09117223 */ /* 0x000fe2000001000b */
[----:B---3--:R-:W-:-:S04]  /*2680*/  IMAD R15, R15, UR14, RZ ;  /* 0x0000000e0f0f7c24 */ /* 0x008fc8000f8e02ff */
[----:B------:R-:W-:Y:S01]  /*2690*/  F2FP.BF16.F32.PACK_AB R17, R17, R16 ;  /* 0x000000101111723e */ /* 0x000fe200000010ff */
[----:B------:R-:W-:-:S04]  /*26a0*/  IMAD.WIDE.U32 R12, R25, UR14, R12 ;  /* 0x0000000e190c7c25 */ /* 0x000fc8000f8e000c */
[----:B------:R-:W-:Y:S01]  /*26b0*/  IMAD R15, R25, UR15, R15 ;  /* 0x0000000f190f7c24 */ /* 0x000fe2000f8e020f */
[----:B0-----:R-:W-:-:S04]  /*26c0*/  LEA R14, P2, R12, UR20, 0x1 ;  /* 0x000000140c0e7c11 */ /* 0x001fc8000f8408ff */
[----:B------:R-:W-:-:S04]  /*26d0*/  IADD3 R15, PT, PT, R13, R15, RZ ;  /* 0x0000000f0d0f7210 */ /* 0x000fc80007ffe0ff */
[----:B------:R-:W-:-:S05]  /*26e0*/  LEA.HI.X R15, R12, UR21, R15, 0x1, P2 ;  /* 0x000000150c0f7c11 */ /* 0x000fca00090f0c0f */
[----:B------:R3:W-:Y:S02]  /*26f0*/  STG.E desc[UR18][R14.64], R17 ;  /* 0x000000110e007986 */ /* 0x0007e4000c101912 */
.L_x_1883:
[----:B------:R-:W-:Y:S05]  /*2700*/  BSYNC.RECONVERGENT B1 ;  /* 0x0000000000017941 */ /* 0x000fea0003800200 */
.L_x_1882:
[----:B------:R-:W-:Y:S05]  /*2710*/  @P1 BRA `(.L_x_1884) ;  /* 0x0000000800681947 */ /* 0x000fea0003800000 */
[----:B------:R-:W4:Y:S01]  /*2720*/  LDCU.64 UR14, c[0x0][0x3e0] ;  /* 0x00007c00ff0e77ac */ /* 0x000f220008000a00 */
[----:B------:R-:W-:Y:S01]  /*2730*/  SHF.R.S32.HI R12, RZ, 0x1f, R27 ;  /* 0x0000001fff0c7819 */ /* 0x000fe2000001141b */
[--C-:B------:R-:W-:Y:S01]  /*2740*/  FADD.FTZ R6, R19, -R22.reuse ;  /* 0x8000001613067221 */ /* 0x100fe20000010000 */
[----:B------:R-:W-:Y:S01]  /*2750*/  MOV R5, R7 ;  /* 0x0000000700057202 */ /* 0x000fe20000000f00 */
[----:B------:R-:W0:Y:S01]  /*2760*/  LDCU.64 UR16, c[0x0][0x380] ;  /* 0x00007000ff1077ac */ /* 0x000e220008000a00 */
[----:B------:R-:W-:Y:S01]  /*2770*/  FADD.FTZ R22, R3, -R22 ;  /* 0x8000001603167221 */ /* 0x000fe20000010000 */
[----:B--2---:R-:W-:-:S03]  /*2780*/  FMUL.FTZ R3, R6, R23 ;  /* 0x0000001706037220 */ /* 0x004fc60000410000 */
[----:B------:R-:W-:Y:S01]  /*2790*/  FMUL.FTZ R22, R22, R23 ;  /* 0x0000001716167220 */ /* 0x000fe20000410000 */
[----:B-----5:R-:W-:-:S03]  /*27a0*/  FFMA.FTZ R3, R8, R3, R10 ;  /* 0x0000000308037223 */ /* 0x020fc6000001000a */
[----:B------:R-:W-:Y:S01]  /*27b0*/  FFMA.FTZ R22, R9, R22, R11 ;  /* 0x0000001609167223 */ /* 0x000fe2000001000b */
[----:B----4-:R-:W-:-:S04]  /*27c0*/  IMAD R12, R12, UR14, RZ ;  /* 0x0000000e0c0c7c24 */ /* 0x010fc8000f8e02ff */
[----:B------:R-:W-:Y:S01]  /*27d0*/  F2FP.BF16.F32.PACK_AB R3, R22, R3 ;  /* 0x000000031603723e */ /* 0x000fe200000010ff */
[----:B------:R-:W-:-:S04]  /*27e0*/  IMAD.WIDE.U32 R4, R27, UR14, R4 ;  /* 0x0000000e1b047c25 */ /* 0x000fc8000f8e0004 */
[----:B------:R-:W-:Y:S01]  /*27f0*/  IMAD R7, R27, UR15, R12 ;  /* 0x0000000f1b077c24 */ /* 0x000fe2000f8e020c */
[----:B0-----:R-:W-:-:S03]  /*2800*/  LEA R6, P1, R4, UR16, 0x1 ;  /* 0x0000001004067c11 */ /* 0x001fc6000f8208ff */
[----:B------:R-:W-:-:S05]  /*2810*/  IMAD.IADD R7, R5, 0x1, R7 ;  /* 0x0000000105077824 */ /* 0x000fca00078e0207 */
[----:B------:R-:W-:-:S05]  /*2820*/  LEA.HI.X R7, R4, UR17, R7, 0x1, P1 ;  /* 0x0000001104077c11 */ /* 0x000fca00088f0c07 */
[----:B------:R4:W-:Y:S01]  /*2830*/  STG.E desc[UR18][R6.64], R3 ;  /* 0x0000000306007986 */ /* 0x0009e2000c101912 */
[----:B------:R-:W-:Y:S05]  /*2840*/  BRA `(.L_x_1884) ;  /* 0x00000008001c7947 */ /* 0x000fea0003800000 */
.L_x_1877:
[----:B------:R-:W3:Y:S01]  /*2850*/  LDCU.64 UR20, c[0x0][0x3e8] ;  /* 0x00007d00ff1477ac */ /* 0x000ee20008000a00 */
[----:B0-----:R-:W-:Y:S01]  /*2860*/  SHF.R.S32.HI R14, RZ, 0x1f, R26 ;  /* 0x0000001fff0e7819 */ /* 0x001fe2000001141a */
[----:B------:R-:W-:Y:S01]  /*2870*/  BSSY.RECONVERGENT B1, `(.L_x_1885) ;  /* 0x0000027000017945 */ /* 0x000fe20003800200 */
[----:B-1----:R-:W-:Y:S02]  /*2880*/  SHF.R.S32.HI R13, RZ, 0x1f, R25 ;  /* 0x0000001fff0d7819 */ /* 0x002fe40000011419 */
[----:B------:R-:W-:Y:S02]  /*2890*/  SHF.R.S32.HI R12, RZ, 0x1f, R27 ;  /* 0x0000001fff0c7819 */ /* 0x000fe4000001141b */
[----:B---3--:R-:W-:Y:S02]  /*28a0*/  ISETP.GE.U32.AND P2, PT, R26, UR20, PT ;  /* 0x000000141a007c0c */ /* 0x008fe4000bf46070 */
[----:B------:R-:W-:Y:S02]  /*28b0*/  ISETP.GE.U32.AND P3, PT, R25, UR20, PT ;  /* 0x0000001419007c0c */ /* 0x000fe4000bf66070 */
[----:B------:R-:W-:-:S02]  /*28c0*/  ISETP.GE.U32.AND P4, PT, R27, UR20, PT ;  /* 0x000000141b007c0c */ /* 0x000fc4000bf86070 */
[----:B------:R-:W-:Y:S02]  /*28d0*/  ISETP.GE.AND.EX P2, PT, R14, UR21, PT, P2 ;  /* 0x000000150e007c0c */ /* 0x000fe4000bf46320 */
[----:B------:R-:W-:Y:S02]  /*28e0*/  ISETP.GE.AND.EX P3, PT, R13, UR21, PT, P3 ;  /* 0x000000150d007c0c */ /* 0x000fe4000bf66330 */
[----:B------:R-:W-:Y:S01]  /*28f0*/  ISETP.GE.AND.EX P4, PT, R12, UR21, PT, P4 ;  /* 0x000000150c007c0c */ /* 0x000fe2000bf86340 */
[----:B------:R-:W-:-:S12]  /*2900*/  @P1 BRA `(.L_x_1886) ;  /* 0x0000000000741947 */ /* 0x000fd80003800000 */
[--C-:B------:R-:W-:Y:S01]  /*2910*/  FADD.FTZ R12, R21, -R22.reuse ;  /* 0x80000016150c7221 */ /* 0x100fe20000010000 */
[----:B------:R-:W-:Y:S01]  /*2920*/  FADD.FTZ R13, R18, -R22 ;  /* 0x80000016120d7221 */ /* 0x000fe20000010000 */
[----:B------:R-:W0:Y:S01]  /*2930*/  LDCU.64 UR14, c[0x0][0x3e0] ;  /* 0x00007c00ff0e77ac */ /* 0x000e220008000a00 */
[----:B------:R-:W-:Y:S01]  /*2940*/  SHF.R.S32.HI R14, RZ, 0x1f, R2 ;  /* 0x0000001fff0e7819 */ /* 0x000fe20000011402 */
[-C--:B--2---:R-:W-:Y:S01]  /*2950*/  FMUL.FTZ R12, R12, R23.reuse ;  /* 0x000000170c0c7220 */ /* 0x084fe20000410000 */
[----:B------:R-:W-:Y:S01]  /*2960*/  FMUL.FTZ R21, R13, R23 ;  /* 0x000000170d157220 */ /* 0x000fe20000410000 */
[----:B------:R-:W1:Y:S02]  /*2970*/  LDCU.64 UR16, c[0x0][0x380] ;  /* 0x00007000ff1077ac */ /* 0x000e640008000a00 */
[----:B-----5:R-:W-:Y:S01]  /*2980*/  FFMA.FTZ R18, R8, R12, R10 ;  /* 0x0000000c08127223 */ /* 0x020fe2000001000a */
[----:B------:R-:W-:-:S03]  /*2990*/  FFMA.FTZ R21, R9, R21, R11 ;  /* 0x0000001509157223 */ /* 0x000fc6000001000b */
[----:B------:R-:W-:Y:S01]  /*29a0*/  FMUL.FTZ R13, R18, -1.4426950216293334961 ;  /* 0xbfb8aa3b120d7820 */ /* 0x000fe20000410000 */
[----:B------:R-:W-:-:S05]  /*29b0*/  FMUL.FTZ R12, R21, -1.4426950216293334961 ;  /* 0xbfb8aa3b150c7820 */ /* 0x000fca0000410000 */
[----:B------:R-:W2:Y:S01]  /*29c0*/  MUFU.EX2 R13, R13 ;  /* 0x0000000d000d7308 */ /* 0x000ea20000000800 */
[----:B0-----:R-:W-:-:S04]  /*29d0*/  IMAD R14, R14, UR14, RZ ;  /* 0x0000000e0e0e7c24 */ /* 0x001fc8000f8e02ff */
[----:B------:R-:W-:-:S03]  /*29e0*/  IMAD R14, R2, UR15, R14 ;  /* 0x0000000f020e7c24 */ /* 0x000fc6000f8e020e */
[----:B------:R-:W0:Y:S01]  /*29f0*/  MUFU.EX2 R12, R12 ;  /* 0x0000000c000c7308 */ /* 0x000e220000000800 */
[----:B--2---:R-:W-:-:S07]  /*2a00*/  FADD.FTZ R13, R13, 1 ;  /* 0x3f8000000d0d7421 */ /* 0x004fce0000010000 */
[----:B------:R-:W2:Y:S01]  /*2a10*/  MUFU.RCP R13, R13 ;  /* 0x0000000d000d7308 */ /* 0x000ea20000001000 */
[----:B0-----:R-:W-:-:S07]  /*2a20*/  FADD.FTZ R12, R12, 1 ;  /* 0x3f8000000c0c7421 */ /* 0x001fce0000010000 */
[----:B------:R-:W0:Y:S01]  /*2a30*/  MUFU.RCP R12, R12 ;  /* 0x0000000c000c7308 */ /* 0x000e220000001000 */
[----:B--2---:R-:W-:Y:S01]  /*2a40*/  FMUL.FTZ R18, R18, R13 ;  /* 0x0000000d12127220 */ /* 0x004fe20000410000 */
[----:B------:R-:W-:Y:S01]  /*2a50*/  MOV R13, R7 ;  /* 0x00000007000d7202 */ /* 0x000fe20000000f00 */
[----:B0-----:R-:W-:Y:S01]  /*2a60*/  FMUL.FTZ R21, R21, R12 ;  /* 0x0000000c15157220 */ /* 0x001fe20000410000 */
[----:B------:R-:W-:-:S04]  /*2a70*/  MOV R12, R4 ;  /* 0x00000004000c7202 */ /* 0x000fc80000000f00 */
[----:B------:R-:W-:Y:S01]  /*2a80*/  F2FP.BF16.F32.PACK_AB R18, R21, R18 ;  /* 0x000000121512723e */ /* 0x000fe200000010ff */
[----:B------:R-:W-:-:S05]  /*2a90*/  IMAD.WIDE.U32 R12, R2, UR14, R12 ;  /* 0x0000000e020c7c25 */ /* 0x000fca000f8e000c */
[----:B------:R-:W-:Y:S02]  /*2aa0*/  IADD3 R13, PT, PT, R13, R14, RZ ;  /* 0x0000000e0d0d7210 */ /* 0x000fe40007ffe0ff */
[----:B-1----:R-:W-:-:S04]  /*2ab0*/  LEA R14, P1, R12, UR16, 0x1 ;  /* 0x000000100c0e7c11 */ /* 0x002fc8000f8208ff */
[----:B------:R-:W-:-:S05]  /*2ac0*/  LEA.HI.X R15, R12, UR17, R13, 0x1, P1 ;  /* 0x000000110c0f7c11 */ /* 0x000fca00088f0c0d */
[----:B------:R0:W-:Y:S04]  /*2ad0*/  STG.E desc[UR18][R14.64], R18 ;  /* 0x000000120e007986 */ /* 0x0001e8000c101912 */
.L_x_1886:
[----:B------:R-:W-:Y:S05]  /*2ae0*/  BSYNC.RECONVERGENT B1 ;  /* 0x0000000000017941 */ /* 0x000fea0003800200 */
.L_x_1885:
[----:B------:R-:W-:Y:S04]  /*2af0*/  BSSY.RECONVERGENT B1, `(.L_x_1887) ;  /* 0x000001f000017945 */ /* 0x000fe80003800200 */
[----:B------:R-:W-:Y:S05]  /*2b00*/  @P2 BRA `(.L_x_1888) ;  /* 0x0000000000742947 */ /* 0x000fea0003800000 */
[--C-:B0-----:R-:W-:Y:S01]  /*2b10*/  FADD.FTZ R14, R24, -R22.reuse ;  /* 0x80000016180e7221 */ /* 0x101fe20000010000 */
        /* <DEDUP_REMOVED lines=15> */
[----:B------:R2:W3:Y:S01]  /*2c10*/  MUFU.RCP R17, R13 ;  /* 0x0000000d00117308 */ /* 0x0004e20000001000 */
[----:B0-----:R-:W-:-:S07]  /*2c20*/  FADD.FTZ R12, R12, 1 ;  /* 0x3f8000000c0c7421 */ /* 0x001fce0000010000 */
[----:B------:R0:W4:Y:S01]  /*2c30*/  MUFU.RCP R18, R12 ;  /* 0x0000000c00127308 */ /* 0x0001220000001000 */
[----:B--2---:R-:W-:Y:S02]  /*2c40*/  MOV R13, R7 ;  /* 0x00000007000d7202 */ /* 0x004fe40000000f00 */
[----:B0-----:R-:W-:Y:S01]  /*2c50*/  MOV R12, R4 ;  /* 0x00000004000c7202 */ /* 0x001fe20000000f00 */
[----:B---3--:R-:W-:-:S04]  /*2c60*/  FMUL.FTZ R17, R14, R17 ;  /* 0x000000110e117220 */ /* 0x008fc80000410000 */
[----:B------:R-:W-:-:S04]  /*2c70*/  IMAD.WIDE.U32 R12, R26, UR14, R12 ;  /* 0x0000000e1a0c7c25 */ /* 0x000fc8000f8e000c */
[----:B----4-:R-:W-:Y:S01]  /*2c80*/  FMUL.FTZ R18, R15, R18 ;  /* 0x000000120f127220 */ /* 0x010fe20000410000 */
[----:B------:R-:W-:Y:S01]  /*2c90*/  IMAD.IADD R21, R13, 0x1, R21 ;  /* 0x000000010d157824 */ /* 0x000fe200078e0215 */
[----:B-1----:R-:W-:-:S03]  /*2ca0*/  LEA R14, P1, R12, UR16, 0x1 ;  /* 0x000000100c0e7c11 */ /* 0x002fc6000f8208ff */
[----:B------:R-:W-:Y:S02]  /*2cb0*/  F2FP.BF16.F32.PACK_AB R17, R18, R17 ;  /* 0x000000111211723e */ /* 0x000fe400000010ff */
[----:B------:R-:W-:-:S05]  /*2cc0*/  LEA.HI.X R15, R12, UR17, R21, 0x1, P1 ;  /* 0x000000110c0f7c11 */ /* 0x000fca00088f0c15 */
[----:B------:R1:W-:Y:S03]  /*2cd0*/  STG.E desc[UR18][R14.64], R17 ;  /* 0x000000110e007986 */ /* 0x0003e6000c101912 */
.L_x_1888:
[----:B------:R-:W-:Y:S05]  /*2ce0*/  BSYNC.RECONVERGENT B1 ;  /* 0x0000000000017941 */ /* 0x000fea0003800200 */
.L_x_1887:
[----:B------:R-:W-:Y:S04]  /*2cf0*/  BSSY.RECONVERGENT B1, `(.L_x_1889) ;  /* 0x000001f000017945 */ /* 0x000fe80003800200 */
[----:B------:R-:W-:Y:S05]  /*2d00*/  @P3 BRA `(.L_x_1890) ;  /* 0x0000000000743947 */ /* 0x000fea0003800000 */
[--C-:B------:R-:W-:Y:S01]  /*2d10*/  FADD.FTZ R12, R16, -R22.reuse ;  /* 0x80000016100c7221 */ /* 0x100fe20000010000 */
[----:B------:R-:W-:Y:S01]  /*2d20*/  FADD.FTZ R20, R20, -R22 ;  /* 0x8000001614147221 */ /* 0x000fe20000010000 */
[----:B------:R-:W3:Y:S01]  /*2d30*/  LDCU.64 UR14, c[0x0][0x3e0] ;  /* 0x00007c00ff0e77ac */ /* 0x000ee20008000a00 */
[----:B0-----:R-:W-:Y:S01]  /*2d40*/  SHF.R.S32.HI R18, RZ, 0x1f, R25 ;  /* 0x0000001fff127819 */ /* 0x001fe20000011419 */
[-C--:B--2---:R-:W-:Y:S01]  /*2d50*/  FMUL.FTZ R12, R12, R23.reuse ;  /* 0x000000170c0c7220 */ /* 0x084fe20000410000 */
[----:B------:R-:W-:Y:S01]  /*2d60*/  FMUL.FTZ R13, R20, R23 ;  /* 0x00000017140d7220 */ /* 0x000fe20000410000 */
[----:B------:R-:W0:Y:S02]  /*2d70*/  LDCU.64 UR16, c[0x0][0x380] ;  /* 0x00007000ff1077ac */ /* 0x000e240008000a00 */
[----:B-1---5:R-:W-:Y:S01]  /*2d80*/  FFMA.FTZ R15, R9, R12, R11 ;  /* 0x0000000c090f7223 */ /* 0x022fe2000001000b */
[----:B------:R-:W-:-:S03]  /*2d90*/  FFMA.FTZ R16, R8, R13, R10 ;  /* 0x0000000d08107223 */ /* 0x000fc6000001000a */
[----:B------:R-:W-:Y:S01]  /*2da0*/  FMUL.FTZ R12, R15, -1.4426950216293334961 ;  /* 0xbfb8aa3b0f0c7820 */ /* 0x000fe20000410000 */
[----:B------:R-:W-:-:S04]  /*2db0*/  FMUL.FTZ R20, R16, -1.4426950216293334961 ;  /* 0xbfb8aa3b10147820 */ /* 0x000fc80000410000 */
[----:B------:R-:W1:Y:S01]  /*2dc0*/  MUFU.EX2 R13, R20 ;  /* 0x00000014000d7308 */ /* 0x000e620000000800 */
[----:B---3--:R-:W-:-:S04]  /*2dd0*/  IMAD R18, R18, UR14, RZ ;  /* 0x0000000e12127c24 */ /* 0x008fc8000f8e02ff */
[----:B------:R-:W-:-:S03]  /*2de0*/  IMAD R18, R25, UR15, R18 ;  /* 0x0000000f19127c24 */ /* 0x000fc6000f8e0212 */
[----:B------:R-:W2:Y:S01]  /*2df0*/  MUFU.EX2 R12, R12 ;  /* 0x0000000c000c7308 */ /* 0x000ea20000000800 */
[----:B-1----:R-:W-:-:S07]  /*2e00*/  FADD.FTZ R13, R13, 1 ;  /* 0x3f8000000d0d7421 */ /* 0x002fce0000010000 */
[----:B------:R1:W3:Y:S01]  /*2e10*/  MUFU.RCP R17, R13 ;  /* 0x0000000d00117308 */ /* 0x0002e20000001000 */
[----:B--2---:R-:W-:-:S07]  /*2e20*/  FADD.FTZ R12, R12, 1 ;  /* 0x3f8000000c0c7421 */ /* 0x004fce0000010000 */
[----:B------:R2:W4:Y:S01]  /*2e30*/  MUFU.RCP R14, R12 ;  /* 0x0000000c000e7308 */ /* 0x0005220000001000 */
[----:B-1----:R-:W-:Y:S02]  /*2e40*/  MOV R13, R7 ;  /* 0x00000007000d7202 */ /* 0x002fe40000000f00 */
[----:B--2---:R-:W-:Y:S01]  /*2e50*/  MOV R12, R4 ;  /* 0x00000004000c7202 */ /* 0x004fe20000000f00 */
[----:B---3--:R-:W-:-:S04]  /*2e60*/  FMUL.FTZ R17, R16, R17 ;  /* 0x0000001110117220 */ /* 0x008fc80000410000 */
[----:B------:R-:W-:-:S04]  /*2e70*/  IMAD.WIDE.U32 R12, R25, UR14, R12 ;  /* 0x0000000e190c7c25 */ /* 0x000fc8000f8e000c */
[----:B----4-:R-:W-:Y:S01]  /*2e80*/  FMUL.FTZ R16, R15, R14 ;  /* 0x0000000e0f107220 */ /* 0x010fe20000410000 */
[----:B0-----:R-:W-:Y:S02]  /*2e90*/  LEA R14, P1, R12, UR16, 0x1 ;  /* 0x000000100c0e7c11 */ /* 0x001fe4000f8208ff */
[----:B------:R-:W-:Y:S02]  /*2ea0*/  IADD3 R18, PT, PT, R13, R18, RZ ;  /* 0x000000120d127210 */ /* 0x000fe40007ffe0ff */
[----:B------:R-:W-:Y:S02]  /*2eb0*/  F2FP.BF16.F32.PACK_AB R17, R16, R17 ;  /* 0x000000111011723e */ /* 0x000fe400000010ff */
[----:B------:R-:W-:-:S05]  /*2ec0*/  LEA.HI.X R15, R12, UR17, R18, 0x1, P1 ;  /* 0x000000110c0f7c11 */ /* 0x000fca00088f0c12 */
[----:B------:R3:W-:Y:S02]  /*2ed0*/  STG.E desc[UR18][R14.64], R17 ;  /* 0x000000110e007986 */ /* 0x0007e4000c101912 */
.L_x_1890:
[----:B------:R-:W-:Y:S05]  /*2ee0*/  BSYNC.RECONVERGENT B1 ;  /* 0x0000000000017941 */ /* 0x000fea0003800200 */
.L_x_1889:
[----:B------:R-:W-:Y:S05]  /*2ef0*/  @P4 BRA `(.L_x_1884) ;  /* 0x0000000000704947 */ /* 0x000fea0003800000 */
[--C-:B------:R-:W-:Y:S01]  /*2f00*/  FADD.FTZ R6, R19, -R22.reuse ;  /* 0x8000001613067221 */ /* 0x100fe20000010000 */
[----:B------:R-:W-:Y:S01]  /*2f10*/  FADD.FTZ R22, R3, -R22 ;  /* 0x8000001603167221 */ /* 0x000fe20000010000 */
[----:B------:R-:W4:Y:S01]  /*2f20*/  LDCU.64 UR14, c[0x0][0x3e0] ;  /* 0x00007c00ff0e77ac */ /* 0x000f220008000a00 */
[----:B------:R-:W-:Y:S01]  /*2f30*/  SHF.R.S32.HI R12, RZ, 0x1f, R27 ;  /* 0x0000001fff0c7819 */ /* 0x000fe2000001141b */
[-C--:B--2---:R-:W-:Y:S01]  /*2f40*/  FMUL.FTZ R5, R6, R23.reuse ;  /* 0x0000001706057220 */ /* 0x084fe20000410000 */
[----:B------:R-:W-:Y:S01]  /*2f50*/  FMUL.FTZ R22, R22, R23 ;  /* 0x0000001716167220 */ /* 0x000fe20000410000 */
[----:B------:R-:W2:Y:S02]  /*2f60*/  LDCU.64 UR16, c[0x0][0x380] ;  /* 0x00007000ff1077ac */ /* 0x000ea40008000a00 */
[----:B-----5:R-:W-:Y:S01]  /*2f70*/  FFMA.FTZ R8, R8, R5, R10 ;  /* 0x0000000508087223 */ /* 0x020fe2000001000a */
[----:B------:R-:W-:-:S03]  /*2f80*/  FFMA.FTZ R9, R9, R22, R11 ;  /* 0x0000001609097223 */ /* 0x000fc6000001000b */
[----:B------:R-:W-:Y:S01]  /*2f90*/  FMUL.FTZ R5, R8, -1.4426950216293334961 ;  /* 0xbfb8aa3b08057820 */ /* 0x000fe20000410000 */
[----:B------:R-:W-:-:S05]  /*2fa0*/  FMUL.FTZ R6, R9, -1.4426950216293334961 ;  /* 0xbfb8aa3b09067820 */ /* 0x000fca0000410000 */
[----:B------:R-:W0:Y:S01]  /*2fb0*/  MUFU.EX2 R5, R5 ;  /* 0x0000000500057308 */ /* 0x000e220000000800 */
[----:B----4-:R-:W-:-:S07]  /*2fc0*/  IMAD R12, R12, UR14, RZ ;  /* 0x0000000e0c0c7c24 */ /* 0x010fce000f8e02ff */
[----:B------:R-:W4:Y:S01]  /*2fd0*/  MUFU.EX2 R6, R6 ;  /* 0x0000000600067308 */ /* 0x000f220000000800 */
[----:B0-----:R-:W-:Y:S01]  /*2fe0*/  FADD.FTZ R3, R5, 1 ;  /* 0x3f80000005037421 */ /* 0x001fe20000010000 */
[----:B------:R-:W-:Y:S01]  /*2ff0*/  MOV R5, R7 ;  /* 0x0000000700057202 */ /* 0x000fe20000000f00 */
[----:B------:R-:W-:-:S05]  /*3000*/  IMAD R7, R27, UR15, R12 ;  /* 0x0000000f1b077c24 */ /* 0x000fca000f8e020c */
[----:B------:R-:W0:Y:S01]  /*3010*/  MUFU.RCP R3, R3 ;  /* 0x0000000300037308 */ /* 0x000e220000001000 */
[----:B------:R-:W-:-:S04]  /*3020*/  IMAD.WIDE.U32 R4, R27, UR14, R4 ;  /* 0x0000000e1b047c25 */ /* 0x000fc8000f8e0004 */
[----:B----4-:R-:W-:Y:S01]  /*3030*/  FADD.FTZ R10, R6, 1 ;  /* 0x3f800000060a7421 */ /* 0x010fe20000010000 */
[----:B--2---:R-:W-:-:S05]  /*3040*/  LEA R6, P1, R4, UR16, 0x1 ;  /* 0x0000001004067c11 */ /* 0x004fca000f8208ff */
[----:B------:R-:W2:Y:S01]  /*3050*/  MUFU.RCP R10, R10 ;  /* 0x0000000a000a7308 */ /* 0x000ea20000001000 */
[----:B------:R-:W-:-:S04]  /*3060*/  IADD3 R7, PT, PT, R5, R7, RZ ;  /* 0x0000000705077210 */ /* 0x000fc80007ffe0ff */
[----:B------:R-:W-:Y:S01]  /*3070*/  LEA.HI.X R7, R4, UR17, R7, 0x1, P1 ;  /* 0x0000001104077c11 */ /* 0x000fe200088f0c07 */
[----:B0-----:R-:W-:Y:S01]  /*3080*/  FMUL.FTZ R8, R8, R3 ;  /* 0x0000000308087220 */ /* 0x001fe20000410000 */
[----:B--2---:R-:W-:-:S05]  /*3090*/  FMUL.FTZ R9, R9, R10 ;  /* 0x0000000a09097220 */ /* 0x004fca0000410000 */
[----:B------:R-:W-:-:S05]  /*30a0*/  F2FP.BF16.F32.PACK_AB R9, R9, R8 ;  /* 0x000000080909723e */ /* 0x000fca00000010ff */
[----:B------:R0:W-:Y:S02]  /*30b0*/  STG.E desc[UR18][R6.64], R9 ;  /* 0x0000000906007986 */ /* 0x0001e4000c101912 */
.L_x_1884:
[----:B------:R-:W-:Y:S05]  /*30c0*/  BSYNC.RECONVERGENT B0 ;  /* 0x0000000000007941 */ /* 0x000fea0003800200 */
.L_x_1876:
[----:B------:R-:W-:Y:S02]  /*30d0*/  UIADD3 UR12, UPT, UPT, UR22, UR12, URZ ;  /* 0x0000000c160c7290 */ /* 0x000fe4000fffe0ff */
[----:B------:R-:W-:Y:S02]  /*30e0*/  UIADD3 UR4, UPT, UPT, UR4, 0x1, URZ ;  /* 0x0000000104047890 */ /* 0x000fe4000fffe0ff */
[----:B------:R-:W-:-:S09]  /*30f0*/  UISETP.GE.AND UP1, UPT, UR12, UR7, UPT ;  /* 0x000000070c00728c */ /* 0x000fd2000bf26270 */
[----:B------:R-:W-:Y:S05]  /*3100*/  BRA.U !UP1, `(.L_x_1891) ;  /* 0xffffffd1097c7547 */ /* 0x000fea000b83ffff */
[----:B------:R-:W-:Y:S05]  /*3110*/  EXIT ;  /* 0x000000000000794d */ /* 0x000fea0003800000 */
.L_x_1892:
        /* <DEDUP_REMOVED lines=14> */
.L_x_4529:


//--------------------- .text._Z35group_norm_nhwc_fwd_one_pass_kernelI11Bf16IOFp32WLi128ELi84ELi672EEv26Group_norm_nhwc_fwd_params --------------------------
	.section	.text._Z35group_norm_nhwc_fwd_one_pass_kernelI11Bf16IOFp32WLi128ELi84ELi672EEv26Group_norm_nhwc_fwd_params,"ax",@progbits
	.align	128
        .global         _Z35group_norm_nhwc_fwd_one_pass_kernelI11Bf16IOFp32WLi128ELi84ELi672EEv26Group_norm_nhwc_fwd_params
        .type           _Z35group_norm_nhwc_fwd_one_pass_kernelI11Bf16IOFp32WLi128ELi84ELi672EEv26Group_norm_nhwc_fwd_params,@function
        .size           _Z35group_norm_nhwc_fwd_one_pass_kernelI11Bf16IOFp32WLi128ELi84ELi672EEv26Group_norm_nhwc_fwd_params,(.L_x_4530 - _Z35group_norm_nhwc_fwd_one_pass_kernelI11Bf16IOFp32WLi128ELi84ELi672EEv26Group_norm_nhwc_fwd_params)
        .other          _Z35group_norm_nhwc_fwd_one_pass_kernelI11Bf16IOFp32WLi128ELi84ELi672EEv26Group_norm_nhwc_fwd_params,@"STO_CUDA_ENTRY STV_DEFAULT"
_Z35group_norm_nhwc_fwd_one_pass_kernelI11Bf16IOFp32WLi128ELi84ELi672EEv26Group_norm_nhwc_fwd_params:
.text._Z35group_norm_nhwc_fwd_one_pass_kernelI11Bf16IOFp32WLi128ELi84ELi672EEv26Group_norm_nhwc_fwd_params:
[----:B------:R-:W-:Y:S01]  /*0000*/  LDC R1, c[0x0][0x37c] ;  /* 0x0000df00ff017b82 */ /* 0x000fe20000000800 */
[----:B------:R-:W0:Y:S01]  /*0010*/  S2R R0, SR_CTAID.Y ;  /* 0x0000000000007919 */ /* 0x000e220000002600 */
[----:B------:R-:W1:Y:S01]  /*0020*/  LDCU UR4, c[0x0][0x3f8] ;  /* 0x00007f00ff0477ac */ /* 0x000e620008000800 */
[----:B------:R-:W1:Y:S02]  /*0030*/  LDCU UR5, c[0x0][0x3c8] ;  /* 0x00007900ff0577ac */ /* 0x000e640008000800 */
[----:B-1----:R-:W-:-:S06]  /*0040*/  UIMAD UR4, UR4, UR5, URZ ;  /* 0x00000005040472a4 */ /* 0x002fcc000f8e02ff */
[----:B0-----:R-:W-:-:S13]  /*0050*/  ISETP.GE.AND P0, PT, R0, UR4, PT ;  /* 0x0000000400007c0c */ /* 0x001fda000bf06270 */
[----:B------:R-:W-:Y:S05]  /*0060*/  @P0 EXIT ;  /* 0x000000000000094d */ /* 0x000fea0003800000 */
[----:B------:R-:W0:Y:S01]  /*0070*/  S2R R2, SR_TID.X ;  /* 0x0000000000027919 */ /* 0x000e220000002100 */
[----:B------:R-:W1:Y:S01]  /*0080*/  LDCU UR4, c[0x0][0x404] ;  /* 0x00008080ff0477ac */ /* 0x000e620008000800 */
[----:B------:R-:W2:Y:S01]  /*0090*/  LDC R5, c[0x0][0x374] ;  /* 0x0000dd00ff057b82 */ /* 0x000ea20000000800 */
[----:B------:R-:W-:Y:S01]  /*00a0*/  MOV R8, R0 ;  /* 0x0000000000087202 */ /* 0x000fe20000000f00 */
[----:B------:R-:W3:Y:S01]  /*00b0*/  S2R R3, SR_CTAID.X ;  /* 0x0000000000037919 */ /* 0x000ee20000002500 */
[----:B------:R-:W4:Y:S05]  /*00c0*/  LDCU.64 UR6, c[0x0][0x388] ;  /* 0x00007100ff0677ac */ /* 0x000f2a0008000a00 */
[----:B------:R-:W2:Y:S01]  /*00d0*/  LDC R7, c[0x0][0x370] ;  /* 0x0000dc00ff077b82 */ /* 0x000ea20000000800 */
[----:B----4-:R-:W-:-:S02]  /*00e0*/  ISETP.NE.U32.AND P1, PT, RZ, UR6, PT ;  /* 0x00000006ff007c0c */ /* 0x010fc4000bf25070 */
[C---:B0-----:R-:W-:Y:S02]  /*00f0*/  LOP3.LUT R4, R2.reuse, 0xffff, RZ, 0xc0, !PT ;  /* 0x0000ffff02047812 */ /* 0x041fe400078ec0ff */
[----:B---3--:R-:W-:-:S03]  /*0100*/  LOP3.LUT P0, RZ, R2, R3, RZ, 0xfc, !PT ;  /* 0x0000000302ff7212 */ /* 0x008fc6000780fcff */
[----:B------:R-:W-:Y:S01]  /*0110*/  IMAD R4, R4, 0x619, RZ ;  /* 0x0000061904047824 */ /* 0x000fe200078e02ff */
[----:B------:R-:W-:Y:S01]  /*0120*/  ISETP.NE.AND.EX P0, PT, RZ, UR7, !P0, P1 ;  /* 0x00000007ff007c0c */ /* 0x000fe2000c705310 */
[----:B------:R-:W0:Y:S03]  /*0130*/  LDCU.64 UR6, c[0x0][0x358] ;  /* 0x00006b00ff0677ac */ /* 0x000e260008000a00 */
[----:B------:R-:W-:Y:S02]  /*0140*/  SHF.R.U32.HI R6, RZ, 0x10, R4 ;  /* 0x00000010ff067819 */ /* 0x000fe40000011604 */
[----:B------:R-:W3:Y:S02]  /*0150*/  S2R R4, SR_LANEID ;  /* 0x0000000000047919 */ /* 0x000ee40000000000 */
[----:B------:R-:W-:Y:S01]  /*0160*/  PRMT R10, R6, 0x9910, RZ ;  /* 0x00009910060a7816 */ /* 0x000fe200000000ff */
[----:B-1----:R-:W-:-:S02]  /*0170*/  IMAD R65, R3, UR4, R6 ;  /* 0x0000000403417c24 */ /* 0x002fc4000f8e0206 */
[----:B------:R-:W-:Y:S02]  /*0180*/  HFMA2 R6, -RZ, RZ, 0, 0 ;  /* 0x00000000ff067431 */ /* 0x000fe400000001ff */
[----:B------:R-:W-:Y:S01]  /*0190*/  IMAD R10, R10, 0x2a, RZ ;  /* 0x0000002a0a0a7824 */ /* 0x000fe200078e02ff */
[C---:B------:R-:W-:Y:S02]  /*01a0*/  IADD3 R64, PT, PT, R65.reuse, 0x10, RZ ;  /* 0x0000001041407810 */ /* 0x040fe40007ffe0ff */
[C---:B------:R-:W-:Y:S02]  /*01b0*/  IADD3 R62, PT, PT, R65.reuse, 0x20, RZ ;  /* 0x00000020413e7810 */ /* 0x040fe40007ffe0ff */
[----:B------:R-:W-:Y:S02]  /*01c0*/  IADD3 R10, PT, PT, RZ, -R10, RZ ;  /* 0x8000000aff0a7210 */ /* 0x000fe40007ffe0ff */
[----:B------:R-:W-:Y:S02]  /*01d0*/  IADD3 R60, PT, PT, R65, 0x30, RZ ;  /* 0x00000030413c7810 */ /* 0x000fe40007ffe0ff */
[----:B------:R-:W-:-:S02]  /*01e0*/  PRMT R17, R10, 0x7710, RZ ;  /* 0x000077100a117816 */ /* 0x000fc400000000ff */
[C---:B------:R-:W-:Y:S02]  /*01f0*/  IADD3 R58, PT, PT, R65.reuse, 0x40, RZ ;  /* 0x00000040413a7810 */ /* 0x040fe40007ffe0ff */
[C---:B------:R-:W-:Y:S02]  /*0200*/  IADD3 R56, PT, PT, R65.reuse, 0x50, RZ ;  /* 0x0000005041387810 */ /* 0x040fe40007ffe0ff */
[C---:B------:R-:W-:Y:S02]  /*0210*/  IADD3 R54, PT, PT, R65.reuse, 0x60, RZ ;  /* 0x0000006041367810 */ /* 0x040fe40007ffe0ff */
[----:B------:R-:W-:Y:S02]  /*0220*/  IADD3 R52, PT, PT, R65, 0x70, RZ ;  /* 0x0000007041347810 */ /* 0x000fe40007ffe0ff */
[----:B------:R-:W-:Y:S02]  /*0230*/  IADD3 R10, PT, PT, R17, R2, RZ ;  /* 0x00000002110a7210 */ /* 0x000fe40007ffe0ff */
[----:B------:R-:W-:-:S02]  /*0240*/  SHF.R.S32.HI R9, RZ, 0x1f, R65 ;  /* 0x0000001fff097819 */ /* 0x000fc40000011441 */
[----:B------:R-:W-:Y:S02]  /*0250*/  SHF.R.S32.HI R11, RZ, 0x1f, R64 ;  /* 0x0000001fff0b7819 */ /* 0x000fe40000011440 */
[----:B------:R-:W-:Y:S02]  /*0260*/  SHF.R.S32.HI R13, RZ, 0x1f, R62 ;  /* 0x0000001fff0d7819 */ /* 0x000fe4000001143e */
[----:B------:R-:W-:Y:S02]  /*0270*/  SHF.R.S32.HI R15, RZ, 0x1f, R60 ;  /* 0x0000001fff0f7819 */ /* 0x000fe4000001143c */
[----:B------:R-:W-:Y:S02]  /*0280*/  SHF.R.S32.HI R41, RZ, 0x1f, R58 ;  /* 0x0000001fff297819 */ /* 0x000fe4000001143a */
[----:B------:R-:W-:Y:S02]  /*0290*/  SHF.R.S32.HI R43, RZ, 0x1f, R56 ;  /* 0x0000001fff2b7819 */ /* 0x000fe40000011438 */
[----:B------:R-:W-:-:S02]  /*02a0*/  SHF.R.S32.HI R45, RZ, 0x1f, R54 ;  /* 0x0000001fff2d7819 */ /* 0x000fc40000011436 */
[----:B------:R-:W-:Y:S02]  /*02b0*/  SHF.R.S32.HI R47, RZ, 0x1f, R52 ;  /* 0x0000001fff2f7819 */ /* 0x000fe40000011434 */
[----:B0-23--:R-:W-:-:S07]  /*02c0*/  SHF.L.U32 R10, R10, 0x1, RZ ;  /* 0x000000010a0a7819 */ /* 0x00dfce00000006ff */
.L_x_1936:
[----:B0-234-:R-:W0:Y:S01]  /*02d0*/  LDC R23, c[0x0][0x3f8] ;  /* 0x0000fe00ff177b82 */ /* 0x01de220000000800 */
[----:B------:R-:W1:Y:S01]  /*02e0*/  LDCU.64 UR4, c[0x0][0x3e8] ;  /* 0x00007d00ff0477ac */ /* 0x000e620008000a00 */
[----:B------:R-:W-:Y:S01]  /*02f0*/  LOP3.LUT R71, R10, 0xffff, RZ, 0xc0, !PT ;  /* 0x0000ffff0a477812 */ /* 0x000fe200078ec0ff */
[----:B------:R-:W2:Y:S01]  /*0300*/  LDCU.64 UR8, c[0x0][0x3f0] ;  /* 0x00007e00ff0877ac */ /* 0x000ea20008000a00 */
[----:B-1----:R-:W-:Y:S02]  /*0310*/  ISETP.GE.U32.AND P3, PT, R64, UR4, PT ;  /* 0x0000000440007c0c */ /* 0x002fe4000bf66070 */
[----:B------:R-:W-:Y:S02]  /*0320*/  ISETP.GE.U32.AND P5, PT, R62, UR4, PT ;  /* 0x000000043e007c0c */ /* 0x000fe4000bfa6070 */
[----:B------:R-:W-:Y:S02]  /*0330*/  ISETP.GE.AND.EX P3, PT, R11, UR5, PT, P3 ;  /* 0x000000050b007c0c */ /* 0x000fe4000bf66330 */
[----:B0----5:R-:W-:-:S02]  /*0340*/  IABS R19, R23 ;  /* 0x0000001700137213 */ /* 0x021fc40000000000 */
[----:B------:R-:W-:Y:S02]  /*0350*/  ISETP.GE.AND.EX P5, PT, R13, UR5, PT, P5 ;  /* 0x000000050d007c0c */ /* 0x000fe4000bfa6350 */
[----:B------:R-:W0:Y:S07]  /*0360*/  I2F.RP R12, R19 ;  /* 0x00000013000c7306 */ /* 0x000e2e0000209400 */
[----:B------:R-:W1:Y:S01]  /*0370*/  @!P3 LDC.64 R24, c[0x0][0x390] ;  /* 0x0000e400ff18bb82 */ /* 0x000e620000000a00 */
[----:B0-----:R-:W0:Y:S07]  /*0380*/  MUFU.RCP R12, R12 ;  /* 0x0000000c000c7308 */ /* 0x001e2e0000001000 */
[----:B------:R-:W3:Y:S01]  /*0390*/  @!P5 LDC.64 R26, c[0x0][0x3e0] ;  /* 0x0000f800ff1adb82 */ /* 0x000ee20000000a00 */
[----:B0-----:R-:W-:-:S04]  /*03a0*/  IADD3 R16, PT, PT, R12, 0xffffffe, RZ ;  /* 0x0ffffffe0c107810 */ /* 0x001fc80007ffe0ff */
[----:B------:R0:W4:Y:S02]  /*03b0*/  F2I.FTZ.U32.TRUNC.NTZ R17, R16 ;  /* 0x0000001000117305 */ /* 0x000124000021f000 */
[----:B0-----:R-:W-:Y:S02]  /*03c0*/  MOV R16, RZ ;  /* 0x000000ff00107202 */ /* 0x001fe40000000f00 */
[----:B----4-:R-:W-:-:S05]  /*03d0*/  IADD3 R14, PT, PT, RZ, -R17, RZ ;  /* 0x80000011ff0e7210 */ /* 0x010fca0007ffe0ff */
[----:B------:R-:W-:Y:S01]  /*03e0*/  IMAD R21, R14, R19, RZ ;  /* 0x000000130e157224 */ /* 0x000fe200078e02ff */
[----:B------:R-:W-:-:S03]  /*03f0*/  IABS R14, R8 ;  /* 0x00000008000e7213 */ /* 0x000fc60000000000 */
[----:B------:R-:W-:-:S06]  /*0400*/  IMAD.HI.U32 R17, R17, R21, R16 ;  /* 0x0000001511117227 */ /* 0x000fcc00078e0010 */
[----:B------:R-:W-:-:S05]  /*0410*/  IMAD.HI.U32 R17, R17, R14, RZ ;  /* 0x0000000e11117227 */ /* 0x000fca00078e00ff */
[----:B------:R-:W-:-:S05]  /*0420*/  IADD3 R12, PT, PT, -R17, RZ, RZ ;  /* 0x000000ff110c7210 */ /* 0x000fca0007ffe1ff */
[----:B------:R-:W-:Y:S01]  /*0430*/  IMAD R12, R19, R12, R14 ;  /* 0x0000000c130c7224 */ /* 0x000fe200078e020e */
[----:B------:R-:W-:-:S04]  /*0440*/  MOV R14, RZ ;  /* 0x000000ff000e7202 */ /* 0x000fc80000000f00 */
[----:B------:R-:W-:-:S13]  /*0450*/  ISETP.GT.U32.AND P2, PT, R19, R12, PT ;  /* 0x0000000c1300720c */ /* 0x000fda0003f44070 */
[-C--:B------:R-:W-:Y:S02]  /*0460*/  @!P2 IADD3 R12, PT, PT, R12, -R19.reuse, RZ ;  /* 0x800000130c0ca210 */ /* 0x080fe40007ffe0ff */
[----:B------:R-:W-:Y:S02]  /*0470*/  @!P2 IADD3 R17, PT, PT, R17, 0x1, RZ ;  /* 0x000000011111a810 */ /* 0x000fe40007ffe0ff */
[----:B------:R-:W-:Y:S02]  /*0480*/  ISETP.GE.U32.AND P1, PT, R12, R19, PT ;  /* 0x000000130c00720c */ /* 0x000fe40003f26070 */
[----:B------:R-:W-:Y:S02]  /*0490*/  LOP3.LUT R12, R8, R23, RZ, 0x3c, !PT ;  /* 0x00000017080c7212 */ /* 0x000fe400078e3cff */
[----:B------:R-:W-:Y:S02]  /*04a0*/  ISETP.NE.AND P2, PT, R23, RZ, PT ;  /* 0x000000ff1700720c */ /* 0x000fe40003f45270 */
[----:B------:R-:W-:-:S07]  /*04b0*/  ISETP.GE.AND P4, PT, R12, RZ, PT ;  /* 0x000000ff0c00720c */ /* 0x000fce0003f86270 */
[----:B------:R-:W-:Y:S02]  /*04c0*/  @P1 IADD3 R17, PT, PT, R17, 0x1, RZ ;  /* 0x0000000111111810 */ /* 0x000fe40007ffe0ff */
[----:B------:R-:W-:Y:S02]  /*04d0*/  ISETP.GE.U32.AND P1, PT, R65, UR4, PT ;  /* 0x0000000441007c0c */ /* 0x000fe4000bf26070 */
[----:B------:R-:W-:Y:S02]  /*04e0*/  MOV R19, R17 ;  /* 0x0000001100137202 */ /* 0x000fe40000000f00 */
[----:B------:R-:W0:Y:S01]  /*04f0*/  @!P3 LDC.64 R16, c[0x0][0x3e0] ;  /* 0x0000f800ff10bb82 */ /* 0x000e220000000a00 */
[----:B------:R-:W-:Y:S02]  /*0500*/  ISETP.GE.AND.EX P1, PT, R9, UR5, PT, P1 ;  /* 0x0000000509007c0c */ /* 0x000fe4000bf26310 */
[----:B------:R-:W-:Y:S02]  /*0510*/  @!P4 IADD3 R19, PT, PT, -R19, RZ, RZ ;  /* 0x000000ff1313c210 */ /* 0x000fe40007ffe1ff */
[----:B------:R-:W-:-:S02]  /*0520*/  @!P2 LOP3.LUT R19, RZ, R23, RZ, 0x33, !PT ;  /* 0x00000017ff13a212 */ /* 0x000fc400078e33ff */
[----:B------:R-:W-:Y:S02]  /*0530*/  ISETP.GE.U32.AND P2, PT, R60, UR4, PT ;  /* 0x000000043c007c0c */ /* 0x000fe4000bf46070 */
[----:B------:R-:W-:Y:S02]  /*0540*/  IADD3 R21, PT, PT, -R19, RZ, RZ ;  /* 0x000000ff13157210 */ /* 0x000fe40007ffe1ff */
[----:B------:R-:W-:Y:S02]  /*0550*/  ISETP.GE.AND.EX P2, PT, R15, UR5, PT, P2 ;  /* 0x000000050f007c0c */ /* 0x000fe4000bf46320 */
[----:B------:R-:W-:Y:S01]  /*0560*/  SHF.R.S32.HI R12, RZ, 0x1f, R19 ;  /* 0x0000001fff0c7819 */ /* 0x000fe20000011413 */
[----:B------:R-:W-:Y:S02]  /*0570*/  IMAD R66, R23, R21, R8 ;  /* 0x0000001517427224 */ /* 0x000fe400078e0208 */
[----:B------:R-:W4:Y:S02]  /*0580*/  @!P1 LDC.64 R22, c[0x0][0x3e0] ;  /* 0x0000f800ff169b82 */ /* 0x000f240000000a00 */
[----:B------:R-:W-:-:S02]  /*0590*/  IMAD R66, R66, 0x54, RZ ;  /* 0x0000005442427824 */ /* 0x000fc400078e02ff */
[----:B--2---:R-:W-:-:S03]  /*05a0*/  IMAD R12, R12, UR8, RZ ;  /* 0x000000080c0c7c24 */ /* 0x004fc6000f8e02ff */
[C---:B------:R-:W-:Y:S01]  /*05b0*/  IADD3 R70, P4, PT, R66.reuse, R71, RZ ;  /* 0x0000004742467210 */ /* 0x040fe20007f9e0ff */
[----:B------:R-:W-:Y:S01]  /*05c0*/  IMAD R69, R19, UR9, R12 ;  /* 0x0000000913457c24 */ /* 0x000fe2000f8e020c */
[----:B------:R-:W2:Y:S01]  /*05d0*/  @!P2 LDC.64 R20, c[0x0][0x3e0] ;  /* 0x0000f800ff14ab82 */ /* 0x000ea20000000a00 */
[----:B0-----:R-:W-:Y:S01]  /*05e0*/  @!P3 IMAD R12, R11, R16, RZ ;  /* 0x000000100b0cb224 */ /* 0x001fe200078e02ff */
[----:B------:R-:W-:-:S03]  /*05f0*/  LEA.HI.X.SX32 R71, R66, RZ, 0x1, P4 ;  /* 0x000000ff42477211 */ /* 0x000fc600020f0eff */
[----:B------:R-:W-:Y:S02]  /*0600*/  @!P3 IMAD R29, R64, R17, R12 ;  /* 0x00000011401db224 */ /* 0x000fe400078e020c */
[----:B------:R-:W-:Y:S01]  /*0610*/  IMAD.WIDE.U32 R70, R19, UR8, R70 ;  /* 0x0000000813467c25 */ /* 0x000fe2000f8e0046 */
[----:B------:R-:W0:Y:S03]  /*0620*/  @!P2 LDC.64 R30, c[0x0][0x390] ;  /* 0x0000e400ff1eab82 */ /* 0x000e260000000a00 */
[----:B---3--:R-:W-:Y:S01]  /*0630*/  @!P5 IMAD R12, R13, R26, RZ ;  /* 0x0000001a0d0cd224 */ /* 0x008fe200078e02ff */
[----:B------:R-:W-:Y:S02]  /*0640*/  IADD3 R69, PT, PT, R71, R69, RZ ;  /* 0x0000004547457210 */ /* 0x000fe40007ffe0ff */
[-C--:B------:R-:W-:Y:S01]  /*0650*/  @!P3 MOV R68, R70.reuse ;  /* 0x000000460044b202 */ /* 0x080fe20000000f00 */
[----:B------:R-:W-:Y:S01]  /*0660*/  @!P5 IMAD R33, R62, R27, R12 ;  /* 0x0000001b3e21d224 */ /* 0x000fe200078e020c */
[----:B------:R-:W3:Y:S01]  /*0670*/  @!P5 LDC.64 R18, c[0x0][0x390] ;  /* 0x0000e400ff12db82 */ /* 0x000ee20000000a00 */
[----:B------:R-:W-:-:S02]  /*0680*/  @!P5 MOV R28, R70 ;  /* 0x00000046001cd202 */ /* 0x000fc40000000f00 */
[----:B------:R-:W-:-:S05]  /*0690*/  @!P3 IMAD.WIDE.U32 R16, R64, R16, R68 ;  /* 0x000000104010b225 */ /* 0x000fca00078e0044 */
[----:B------:R-:W-:Y:S02]  /*06a0*/  @!P3 IADD3 R12, PT, PT, R17, R29, RZ ;  /* 0x0000001d110cb210 */ /* 0x000fe40007ffe0ff */
[----:B------:R-:W-:Y:S02]  /*06b0*/  @!P5 MOV R29, R69 ;  /* 0x00000045001dd202 */ /* 0x000fe40000000f00 */
[----:B-1----:R-:W-:Y:S01]  /*06c0*/  @!P3 LEA R24, P4, R16, R24, 0x1 ;  /* 0x000000181018b211 */ /* 0x002fe200078808ff */
[----:B------:R-:W-:-:S03]  /*06d0*/  @!P5 IMAD.WIDE.U32 R26, R62, R26, R28 ;  /* 0x0000001a3e1ad225 */ /* 0x000fc600078e001c */
[----:B------:R-:W-:Y:S02]  /*06e0*/  @!P3 LEA.HI.X R25, R16, R25, R12, 0x1, P4 ;  /* 0x000000191019b211 */ /* 0x000fe400020f0c0c */
[----:B------:R-:W-:Y:S01]  /*06f0*/  ISETP.GE.U32.AND P4, PT, R58, UR4, PT ;  /* 0x000000043a007c0c */ /* 0x000fe2000bf86070 */
[----:B------:R-:W1:Y:S01]  /*0700*/  @!P1 LDC.64 R16, c[0x0][0x390] ;  /* 0x0000e400ff109b82 */ /* 0x000e620000000a00 */
[----:B------:R-:W-:Y:S01]  /*0710*/  @!P5 IADD3 R12, PT, PT, R27, R33, RZ ;  /* 0x000000211b0cd210 */ /* 0x000fe20007ffe0ff */
[----:B--2---:R-:W-:Y:S01]  /*0720*/  @!P2 IMAD R27, R15, R20, RZ ;  /* 0x000000140f1ba224 */ /* 0x004fe200078e02ff */
[----:B------:R2:W5:Y:S01]  /*0730*/  @!P3 LDG.E R14, desc[UR6][R24.64] ;  /* 0x00000006180eb981 */ /* 0x000562000c1e1900 */
[----:B---3--:R-:W-:Y:S02]  /*0740*/  @!P5 LEA R18, P6, R26, R18, 0x1 ;  /* 0x000000121a12d211 */ /* 0x008fe400078c08ff */
[----:B------:R-:W-:Y:S01]  /*0750*/  @!P2 IMAD R33, R60, R21, R27 ;  /* 0x000000153c21a224 */ /* 0x000fe200078e021b */
[----:B------:R-:W-:-:S02]  /*0760*/  ISETP.GE.AND.EX P3, PT, R41, UR5, PT, P4 ;  /* 0x0000000529007c0c */ /* 0x000fc4000bf66340 */
[----:B------:R-:W-:Y:S02]  /*0770*/  @!P5 LEA.HI.X R19, R26, R19, R12, 0x1, P6 ;  /* 0x000000131a13d211 */ /* 0x000fe400030f0c0c */
[----:B------:R-:W-:Y:S02]  /*0780*/  @!P2 MOV R26, R70 ;  /* 0x00000046001aa202 */ /* 0x000fe40000000f00 */
[-C--:B------:R-:W-:Y:S01]  /*0790*/  @!P2 MOV R27, R69.reuse ;  /* 0x00000045001ba202 */ /* 0x080fe20000000f00 */
[----:B----4-:R-:W-:Y:S01]  /*07a0*/  @!P1 IMAD R12, R9, R22, RZ ;  /* 0x00000016090c9224 */ /* 0x010fe200078e02ff */
[----:B------:R-:W-:Y:S01]  /*07b0*/  @!P1 MOV R21, R69 ;  /* 0x0000004500159202 */ /* 0x000fe20000000f00 */
[----:B------:R-:W-:Y:S01]  /*07c0*/  @!P2 IMAD.WIDE.U32 R26, R60, R20, R26 ;  /* 0x000000143c1aa225 */ /* 0x000fe200078e001a */
[----:B------:R-:W-:-:S03]  /*07d0*/  @!P1 MOV R20, R70 ;  /* 0x0000004600149202 */ /* 0x000fc60000000f00 */
[----:B--2---:R-:W2:Y:S01]  /*07e0*/  @!P3 LDC.64 R24, c[0x0][0x390] ;  /* 0x0000e400ff18bb82 */ /* 0x004ea20000000a00 */
[----:B------:R-:W-:Y:S01]  /*07f0*/  ISETP.GE.U32.AND P4, PT, R56, UR4, PT ;  /* 0x0000000438007c0c */ /* 0x000fe2000bf86070 */
[C---:B------:R-:W-:Y:S02]  /*0800*/  @!P1 IMAD R29, R65.reuse, R23, R12 ;  /* 0x00000017411d9224 */ /* 0x040fe400078e020c */
[----:B------:R-:W-:Y:S01]  /*0810*/  @!P1 IMAD.WIDE.U32 R20, R65, R22, R20 ;  /* 0x0000001641149225 */ /* 0x000fe200078e0014 */
[----:B------:R-:W-:Y:S02]  /*0820*/  ISETP.GE.AND.EX P4, PT, R43, UR5, PT, P4 ;  /* 0x000000052b007c0c */ /* 0x000fe4000bf86340 */
[----:B------:R-:W-:Y:S01]  /*0830*/  MOV R53, RZ ;  /* 0x000000ff00357202 */ /* 0x000fe20000000f00 */
[----:B------:R-:W3:Y:S01]  /*0840*/  @!P3 LDC.64 R22, c[0x0][0x3e0] ;  /* 0x0000f800ff16bb82 */ /* 0x000ee20000000a00 */
[----:B------:R-:W-:Y:S02]  /*0850*/  @!P2 IADD3 R12, PT, PT, R27, R33, RZ ;  /* 0x000000211b0ca210 */ /* 0x000fe40007ffe0ff */
[----:B0-----:R-:W-:-:S02]  /*0860*/  @!P2 LEA R30, P6, R26, R30, 0x1 ;  /* 0x0000001e1a1ea211 */ /* 0x001fc400078c08ff */
[----:B------:R0:W4:Y:S02]  /*0870*/  @!P5 LDG.E R53, desc[UR6][R18.64] ;  /* 0x000000061235d981 */ /* 0x000124000c1e1900 */
[----:B------:R-:W-:Y:S02]  /*0880*/  @!P2 LEA.HI.X R31, R26, R31, R12, 0x1, P6 ;  /* 0x0000001f1a1fa211 */ /* 0x000fe400030f0c0c */
[----:B------:R-:W-:Y:S01]  /*0890*/  ISETP.GE.U32.AND P6, PT, R54, UR4, PT ;  /* 0x0000000436007c0c */ /* 0x000fe2000bfc6070 */
[----:B------:R-:W2:Y:S01]  /*08a0*/  @!P4 LDC.64 R26, c[0x0][0x3e0] ;  /* 0x0000f800ff1acb82 */ /* 0x000ea20000000a00 */
[----:B------:R-:W-:Y:S02]  /*08b0*/  @!P1 IADD3 R12, PT, PT, R21, R29, RZ ;  /* 0x0000001d150c9210 */ /* 0x000fe40007ffe0ff */
[----:B-1----:R-:W-:Y:S02]  /*08c0*/  @!P1 LEA R28, P5, R20, R16, 0x1 ;  /* 0x00000010141c9211 */ /* 0x002fe400078a08ff */
[----:B------:R-:W-:-:S02]  /*08d0*/  ISETP.GE.AND.EX P6, PT, R45, UR5, PT, P6 ;  /* 0x000000052d007c0c */ /* 0x000fc4000bfc6360 */
[----:B------:R-:W-:Y:S02]  /*08e0*/  @!P1 LEA.HI.X R29, R20, R17, R12, 0x1, P5 ;  /* 0x00000011141d9211 */ /* 0x000fe400028f0c0c */
[----:B------:R-:W-:Y:S01]  /*08f0*/  ISETP.GE.U32.AND P5, PT, R52, UR4, PT ;  /* 0x0000000434007c0c */ /* 0x000fe2000bfa6070 */
[----:B------:R-:W1:Y:S01]  /*0900*/  @!P4 LDC.64 R16, c[0x0][0x390] ;  /* 0x0000e400ff10cb82 */ /* 0x000e620000000a00 */
[----:B------:R-:W-:Y:S02]  /*0910*/  MOV R12, RZ ;  /* 0x000000ff000c7202 */ /* 0x000fe40000000f00 */
[----:B------:R-:W-:Y:S01]  /*0920*/  ISETP.GE.AND.EX P5, PT, R47, UR5, PT, P5 ;  /* 0x000000052f007c0c */ /* 0x000fe2000bfa6350 */
[----:B---3--:R-:W-:-:S03]  /*0930*/  @!P3 IMAD R32, R41, R22, RZ ;  /* 0x000000162920b224 */ /* 0x008fc600078e02ff */
[----:B------:R3:W4:Y:S01]  /*0940*/  @!P1 LDG.E R12, desc[UR6][R28.64] ;  /* 0x000000061c0c9981 */ /* 0x000722000c1e1900 */
[----:B------:R-:W1:Y:S01]  /*0950*/  @!P6 LDC.64 R20, c[0x0][0x3e0] ;  /* 0x0000f800ff14eb82 */ /* 0x000e620000000a00 */
[----:B------:R-:W-:Y:S01]  /*0960*/  @!P3 IMAD R33, R58, R23, R32 ;  /* 0x000000173a21b224 */ /* 0x000fe200078e0220 */
[----:B------:R-:W-:-:S06]  /*0970*/  MOV R55, RZ ;  /* 0x000000ff00377202 */ /* 0x000fcc0000000f00 */
[----:B0-----:R-:W0:Y:S01]  /*0980*/  @!P5 LDC.64 R18, c[0x0][0x3e0] ;  /* 0x0000f800ff12db82 */ /* 0x001e220000000a00 */
[----:B---3--:R-:W-:Y:S01]  /*0990*/  @!P3 MOV R28, R70 ;  /* 0x00000046001cb202 */ /* 0x008fe20000000f00 */
[----:B------:R3:W4:Y:S01]  /*09a0*/  @!P2 LDG.E R55, desc[UR6][R30.64] ;  /* 0x000000061e37a981 */ /* 0x000722000c1e1900 */
[----:B------:R-:W-:-:S03]  /*09b0*/  @!P3 MOV R29, R69 ;  /* 0x00000045001db202 */ /* 0x000fc60000000f00 */
[----:B------:R-:W-:-:S03]  /*09c0*/  @!P3 IMAD.WIDE.U32 R22, R58, R22, R28 ;  /* 0x000000163a16b225 */ /* 0x000fc600078e001c */
[----:B------:R-:W0:Y:S02]  /*09d0*/  @!P6 LDC.64 R28, c[0x0][0x390] ;  /* 0x0000e400ff1ceb82 */ /* 0x000e240000000a00 */
[----:B------:R-:W-:Y:S02]  /*09e0*/  @!P3 IADD3 R23, PT, PT, R23, R33, RZ ;  /* 0x000000211717b210 */ /* 0x000fe40007ffe0ff */
[C---:B--2---:R-:W-:Y:S01]  /*09f0*/  @!P3 LEA R24, P2, R22.reuse, R24, 0x1 ;  /* 0x000000181618b211 */ /* 0x044fe200078408ff */
[----:B------:R-:W-:Y:S01]  /*0a00*/  @!P4 IMAD R32, R43, R26, RZ ;  /* 0x0000001a2b20c224 */ /* 0x000fe200078e02ff */
[----:B---3--:R-:W-:Y:S02]  /*0a10*/  @!P4 MOV R30, R70 ;  /* 0x00000046001ec202 */ /* 0x008fe40000000f00 */
[----:B------:R-:W-:Y:S02]  /*0a20*/  @!P4 MOV R31, R69 ;  /* 0x00000045001fc202 */ /* 0x000fe40000000f00 */
[----:B------:R-:W-:Y:S01]  /*0a30*/  @!P3 LEA.HI.X R25, R22, R25, R23, 0x1, P2 ;  /* 0x000000191619b211 */ /* 0x000fe200010f0c17 */
[C---:B------:R-:W-:Y:S01]  /*0a40*/  @!P4 IMAD R35, R56.reuse, R27, R32 ;  /* 0x0000001b3823c224 */ /* 0x040fe200078e0220 */
[----:B------:R-:W2:Y:S01]  /*0a50*/  @!P5 LDC.64 R22, c[0x0][0x390] ;  /* 0x0000e400ff16db82 */ /* 0x000ea20000000a00 */
[----:B------:R-:W-:Y:S01]  /*0a60*/  MOV R44, RZ ;  /* 0x000000ff002c7202 */ /* 0x000fe20000000f00 */
[----:B------:R-:W-:-:S04]  /*0a70*/  @!P4 IMAD.WIDE.U32 R26, R56, R26, R30 ;  /* 0x0000001a381ac225 */ /* 0x000fc800078e001e */
[----:B-1----:R-:W-:Y:S01]  /*0a80*/  @!P6 IMAD R30, R45, R20, RZ ;  /* 0x000000142d1ee224 */ /* 0x002fe200078e02ff */
[----:B------:R-:W-:Y:S01]  /*0a90*/  @!P4 IADD3 R27, PT, PT, R27, R35, RZ ;  /* 0x000000231b1bc210 */ /* 0x000fe20007ffe0ff */
[----:B------:R1:W3:Y:S01]  /*0aa0*/  @!P3 LDG.E R44, desc[UR6][R24.64] ;  /* 0x00000006182cb981 */ /* 0x0002e2000c1e1900 */
[----:B------:R-:W-:-:S04]  /*0ab0*/  @!P4 LEA R16, P2, R26, R16, 0x1 ;  /* 0x000000101a10c211 */ /* 0x000fc800078408ff */
[----:B------:R-:W-:Y:S01]  /*0ac0*/  @!P4 LEA.HI.X R17, R26, R17, R27, 0x1, P2 ;  /* 0x000000111a11c211 */ /* 0x000fe200010f0c1b */
[C---:B------:R-:W-:Y:S01]  /*0ad0*/  @!P6 IMAD R27, R54.reuse, R21, R30 ;  /* 0x00000015361be224 */ /* 0x040fe200078e021e */
[----:B-1----:R-:W-:Y:S02]  /*0ae0*/  @!P6 MOV R24, R70 ;  /* 0x000000460018e202 */ /* 0x002fe40000000f00 */
[-C--:B------:R-:W-:Y:S01]  /*0af0*/  @!P6 MOV R25, R69.reuse ;  /* 0x000000450019e202 */ /* 0x080fe20000000f00 */
[----:B0-----:R-:W-:Y:S02]  /*0b00*/  @!P5 IMAD R26, R47, R18, RZ ;  /* 0x000000122f1ad224 */ /* 0x001fe400078e02ff */
[----:B------:R-:W-:Y:S01]  /*0b10*/  @!P6 IMAD.WIDE.U32 R20, R54, R20, R24 ;  /* 0x000000143614e225 */ /* 0x000fe200078e0018 */
[----:B------:R-:W-:Y:S02]  /*0b20*/  @!P5 MOV R24, R70 ;  /* 0x000000460018d202 */ /* 0x000fe40000000f00 */
[----:B------:R-:W-:Y:S01]  /*0b30*/  @!P5 MOV R25, R69 ;  /* 0x000000450019d202 */ /* 0x000fe20000000f00 */
[----:B------:R-:W-:Y:S01]  /*0b40*/  @!P5 IMAD R31, R52, R19, R26 ;  /* 0x00000013341fd224 */ /* 0x000fe200078e021a */
[----:B------:R-:W-:-:S02]  /*0b50*/  MOV R59, RZ ;  /* 0x000000ff003b7202 */ /* 0x000fc40000000f00 */
[----:B------:R-:W-:Y:S01]  /*0b60*/  @!P6 IADD3 R21, PT, PT, R21, R27, RZ ;  /* 0x0000001b1515e210 */ /* 0x000fe20007ffe0ff */
[----:B------:R-:W-:Y:S01]  /*0b70*/  @!P5 IMAD.WIDE.U32 R18, R52, R18, R24 ;  /* 0x000000123412d225 */ /* 0x000fe200078e0018 */
[C---:B------:R-:W-:Y:S02]  /*0b80*/  @!P6 LEA R28, P2, R20.reuse, R28, 0x1 ;  /* 0x0000001c141ce211 */ /* 0x040fe400078408ff */
[----:B------:R-:W-:Y:S01]  /*0b90*/  MOV R61, RZ ;  /* 0x000000ff003d7202 */ /* 0x000fe20000000f00 */
[----:B------:R0:W3:Y:S01]  /*0ba0*/  @!P4 LDG.E R59, desc[UR6][R16.64] ;  /* 0x00000006103bc981 */ /* 0x0000e2000c1e1900 */
[----:B------:R-:W-:Y:S02]  /*0bb0*/  @!P6 LEA.HI.X R29, R20, R29, R21, 0x1, P2 ;  /* 0x0000001d141de211 */ /* 0x000fe400010f0c15 */
[----:B------:R-:W-:Y:S02]  /*0bc0*/  @!P5 IADD3 R19, PT, PT, R19, R31, RZ ;  /* 0x0000001f1313d210 */ /* 0x000fe40007ffe0ff */
[----:B--2---:R-:W-:Y:S01]  /*0bd0*/  @!P5 LEA R22, P2, R18, R22, 0x1 ;  /* 0x000000161216d211 */ /* 0x004fe200078408ff */
[----:B------:R-:W2:Y:S01]  /*0be0*/  @!P6 LDG.E R61, desc[UR6][R28.64] ;  /* 0x000000061c3de981 */ /* 0x000ea2000c1e1900 */
[----:B------:R-:W-:-:S02]  /*0bf0*/  MOV R63, RZ ;  /* 0x000000ff003f7202 */ /* 0x000fc40000000f00 */
[----:B------:R-:W-:-:S05]  /*0c00*/  @!P5 LEA.HI.X R23, R18, R23, R19, 0x1, P2 ;  /* 0x000000171217d211 */ /* 0x000fca00010f0c13 */
[----:B------:R-:W2:Y:S01]  /*0c10*/  @!P5 LDG.E R63, desc[UR6][R22.64] ;  /* 0x00000006163fd981 */ /* 0x000ea2000c1e1900 */
[C---:B------:R-:W-:Y:S02]  /*0c20*/  ISETP.GT.AND P2, PT, R4.reuse, 0x1e, PT ;  /* 0x0000001e0400780c */ /* 0x040fe40003f44270 */
[----:B------:R-:W-:Y:S02]  /*0c30*/  ISETP.GT.AND P3, PT, R4, 0xf, PT ;  /* 0x0000000f0400780c */ /* 0x000fe40003f64270 */
[C---:B-----5:R-:W-:Y:S02]  /*0c40*/  PRMT R51, R14.reuse, 0x7632, R51 ;  /* 0x000076320e337816 */ /* 0x060fe40000000033 */
[----:B------:R-:W-:Y:S02]  /*0c50*/  SHF.L.U32 R14, R14, 0x10, RZ ;  /* 0x000000100e0e7819 */ /* 0x000fe400000006ff */
[----:B------:R-:W-:-:S05]  /*0c60*/  SHF.L.U32 R51, R51, 0x10, RZ ;  /* 0x0000001033337819 */ /* 0x000fca00000006ff */
[----:B------:R-:W-:Y:S01]  /*0c70*/  FMUL.FTZ R21, R51, R51 ;  /* 0x0000003333157220 */ /* 0x000fe20000410000 */
[----:B------:R-:W-:-:S03]  /*0c80*/  FADD.FTZ R19, R14, R51 ;  /* 0x000000330e137221 */ /* 0x000fc60000010000 */
[----:B------:R-:W-:Y:S01]  /*0c90*/  FFMA.FTZ R18, R14, R14, R21 ;  /* 0x0000000e0e127223 */ /* 0x000fe20000010015 */
[C---:B----4-:R-:W-:Y:S02]  /*0ca0*/  PRMT R40, R53.reuse, 0x7632, R40 ;  /* 0x0000763235287816 */ /* 0x050fe40000000028 */
[----:B------:R-:W-:Y:S02]  /*0cb0*/  SHF.L.U32 R53, R53, 0x10, RZ ;  /* 0x0000001035357819 */ /* 0x000fe400000006ff */
[----:B------:R-:W-:Y:S02]  /*0cc0*/  SHF.L.U32 R40, R40, 0x10, RZ ;  /* 0x0000001028287819 */ /* 0x000fe400000006ff */
[C---:B------:R-:W-:Y:S02]  /*0cd0*/  PRMT R49, R12.reuse, 0x7632, R49 ;  /* 0x000076320c317816 */ /* 0x040fe40000000031 */
[----:B------:R-:W-:Y:S02]  /*0ce0*/  SHF.L.U32 R12, R12, 0x10, RZ ;  /* 0x000000100c0c7819 */ /* 0x000fe400000006ff */
[----:B------:R-:W-:-:S05]  /*0cf0*/  SHF.L.U32 R49, R49, 0x10, RZ ;  /* 0x0000001031317819 */ /* 0x000fca00000006ff */
[----:B0-----:R-:W-:Y:S01]  /*0d00*/  FMUL.FTZ R17, R49, R49 ;  /* 0x0000003131117220 */ /* 0x001fe20000410000 */
[C---:B------:R-:W-:Y:S01]  /*0d10*/  FADD.FTZ R16, R12.reuse, R49 ;  /* 0x000000310c107221 */ /* 0x040fe20000010000 */
[----:B------:R-:W-:Y:S02]  /*0d20*/  PRMT R42, R55, 0x7632, R42 ;  /* 0x00007632372a7816 */ /* 0x000fe4000000002a */
[----:B------:R-:W-:Y:S01]  /*0d30*/  FFMA.FTZ R17, R12, R12, R17 ;  /* 0x0000000c0c117223 */ /* 0x000fe20000010011 */
[----:B------:R-:W-:Y:S01]  /*0d40*/  FADD.FTZ R16, RZ, R16 ;  /* 0x00000010ff107221 */ /* 0x000fe20000010000 */
[----:B------:R-:W-:Y:S01]  /*0d50*/  SHF.L.U32 R42, R42, 0x10, RZ ;  /* 0x000000102a2a7819 */ /* 0x000fe200000006ff */
[----:B------:R-:W-:Y:S01]  /*0d60*/  FMUL.FTZ R20, R40, R40 ;  /* 0x0000002828147220 */ /* 0x000fe20000410000 */
[----:B------:R-:W-:Y:S01]  /*0d70*/  FADD.FTZ R17, RZ, R17 ;  /* 0x00000011ff117221 */ /* 0x000fe20000010000 */
[----:B------:R-:W-:Y:S01]  /*0d80*/  FADD.FTZ R16, R16, R19 ;  /* 0x0000001310107221 */ /* 0x000fe20000010000 */
[----:B------:R-:W-:Y:S01]  /*0d90*/  FADD.FTZ R19, R53, R40 ;  /* 0x0000002835137221 */ /* 0x000fe20000010000 */
[----:B------:R-:W-:Y:S01]  /*0da0*/  SHF.L.U32 R55, R55, 0x10, RZ ;  /* 0x0000001037377819 */ /* 0x000fe200000006ff */
[----:B------:R-:W-:Y:S01]  /*0db0*/  FADD.FTZ R17, R17, R18 ;  /* 0x0000001211117221 */ /* 0x000fe20000010000 */
[----:B------:R-:W-:Y:S01]  /*0dc0*/  FFMA.FTZ R20, R53, R53, R20 ;  /* 0x0000003535147223 */ /* 0x000fe20000010014 */
[----:B------:R-:W-:Y:S01]  /*0dd0*/  FMUL.FTZ R18, R42, R42 ;  /* 0x0000002a2a127220 */ /* 0x000fe20000410000 */
[----:B------:R-:W-:Y:S01]  /*0de0*/  FADD.FTZ R16, R16, R19 ;  /* 0x0000001310107221 */ /* 0x000fe20000010000 */
[----:B------:R-:W-:Y:S01]  /*0df0*/  FADD.FTZ R19, R55, R42 ;  /* 0x0000002a37137221 */ /* 0x000fe20000010000 */
[----:B------:R-:W-:Y:S01]  /*0e00*/  FADD.FTZ R17, R17, R20 ;  /* 0x0000001411117221 */ /* 0x000fe20000010000 */
[----:B------:R-:W-:-:S02]  /*0e10*/  FFMA.FTZ R18, R55, R55, R18 ;  /* 0x0000003737127223 */ /* 0x000fc40000010012 */
[----:B------:R-:W-:Y:S01]  /*0e20*/  FADD.FTZ R16, R16, R19 ;  /* 0x0000001310107221 */ /* 0x000fe20000010000 */
[C---:B---3--:R-:W-:Y:S02]  /*0e30*/  PRMT R57, R44.reuse, 0x7632, R57 ;  /* 0x000076322c397816 */ /* 0x048fe40000000039 */
[----:B------:R-:W-:Y:S02]  /*0e40*/  SHF.L.U32 R44, R44, 0x10, RZ ;  /* 0x000000102c2c7819 */ /* 0x000fe400000006ff */
[----:B------:R-:W-:Y:S01]  /*0e50*/  SHF.L.U32 R57, R57, 0x10, RZ ;  /* 0x0000001039397819 */ /* 0x000fe200000006ff */
[----:B------:R-:W-:-:S04]  /*0e60*/  FADD.FTZ R17, R17, R18 ;  /* 0x0000001211117221 */ /* 0x000fc80000010000 */
[----:B------:R-:W-:Y:S01]  /*0e70*/  FMUL.FTZ R21, R57, R57 ;  /* 0x0000003939157220 */ /* 0x000fe20000410000 */
[----:B------:R-:W-:-:S03]  /*0e80*/  FADD.FTZ R19, R44, R57 ;  /* 0x000000392c137221 */ /* 0x000fc60000010000 */
[----:B------:R-:W-:Y:S01]  /*0e90*/  FFMA.FTZ R18, R44, R44, R21 ;  /* 0x0000002c2c127223 */ /* 0x000fe20000010015 */
[----:B------:R-:W-:Y:S01]  /*0ea0*/  FADD.FTZ R16, R16, R19 ;  /* 0x0000001310107221 */ /* 0x000fe20000010000 */
[----:B------:R-:W-:-:S04]  /*0eb0*/  PRMT R46, R59, 0x7632, R46 ;  /* 0x000076323b2e7816 */ /* 0x000fc8000000002e */
[----:B------:R-:W-:Y:S02]  /*0ec0*/  SHF.L.U32 R46, R46, 0x10, RZ ;  /* 0x000000102e2e7819 */ /* 0x000fe400000006ff */
[----:B--2---:R-:W-:Y:S02]  /*0ed0*/  PRMT R48, R61, 0x7632, R48 ;  /* 0x000076323d307816 */ /* 0x004fe40000000030 */
[----:B------:R-:W-:Y:S01]  /*0ee0*/  SHF.L.U32 R59, R59, 0x10, RZ ;  /* 0x000000103b3b7819 */ /* 0x000fe200000006ff */
[----:B------:R-:W-:Y:S01]  /*0ef0*/  FMUL.FTZ R20, R46, R46 ;  /* 0x0000002e2e147220 */ /* 0x000fe20000410000 */
[----:B------:R-:W-:Y:S02]  /*0f00*/  SHF.L.U32 R48, R48, 0x10, RZ ;  /* 0x0000001030307819 */ /* 0x000fe400000006ff */
[----:B------:R-:W-:Y:S01]  /*0f10*/  PRMT R50, R63, 0x7632, R50 ;  /* 0x000076323f327816 */ /* 0x000fe20000000032 */
[----:B------:R-:W-:Y:S01]  /*0f20*/  FADD.FTZ R19, R59, R46 ;  /* 0x0000002e3b137221 */ /* 0x000fe20000010000 */
[----:B------:R-:W-:Y:S01]  /*0f30*/  SHF.L.U32 R61, R61, 0x10, RZ ;  /* 0x000000103d3d7819 */ /* 0x000fe200000006ff */
[----:B------:R-:W-:Y:S01]  /*0f40*/  FADD.FTZ R17, R17, R18 ;  /* 0x0000001211117221 */ /* 0x000fe20000010000 */
[----:B------:R-:W-:Y:S01]  /*0f50*/  FFMA.FTZ R20, R59, R59, R20 ;  /* 0x0000003b3b147223 */ /* 0x000fe20000010014 */
[----:B------:R-:W-:Y:S01]  /*0f60*/  SHF.L.U32 R50, R50, 0x10, RZ ;  /* 0x0000001032327819 */ /* 0x000fe200000006ff */
[----:B------:R-:W-:Y:S01]  /*0f70*/  FMUL.FTZ R18, R48, R48 ;  /* 0x0000003030127220 */ /* 0x000fe20000410000 */
[----:B------:R-:W-:Y:S01]  /*0f80*/  FADD.FTZ R16, R16, R19 ;  /* 0x0000001310107221 */ /* 0x000fe20000010000 */
        /* <DEDUP_REMOVED lines=28> */
[----:B------:R-:W-:Y:S01]  /*1150*/  BSSY.RECONVERGENT B0, `(.L_x_1893) ;  /* 0x0000012000007945 */ /* 0x000fe20003800200 */
        /* <DEDUP_REMOVED lines=10> */
[----:B------:R-:W0:Y:S01]  /*1200*/  @!P2 S2R R18, SR_CgaCtaId ;  /* 0x000000000012a919 */ /* 0x000e220000008800 */
[----:B------:R-:W-:Y:S02]  /*1210*/  @!P2 MOV R17, 0x400 ;  /* 0x000004000011a802 */ /* 0x000fe40000000f00 */
[----:B------:R-:W-:-:S04]  /*1220*/  @!P2 SHF.R.U32.HI R16, RZ, 0x2, R2 ;  /* 0x00000002ff10a819 */ /* 0x000fc80000011602 */
[----:B------:R-:W-:Y:S02]  /*1230*/  @!P2 LOP3.LUT R16, R16, 0xf8, RZ, 0xc0, !PT ;  /* 0x000000f81010a812 */ /* 0x000fe400078ec0ff */
[----:B0-----:R-:W-:-:S04]  /*1240*/  @!P2 LEA R17, R18, R17, 0x18 ;  /* 0x000000111211a211 */ /* 0x001fc800078ec0ff */
[----:B------:R-:W-:-:S05]  /*1250*/  @!P2 IADD3 R16, PT, PT, R16, R17, RZ ;  /* 0x000000111010a210 */ /* 0x000fca0007ffe0ff */
[----:B------:R3:W-:Y:S02]  /*1260*/  @!P2 STS.64 [R16+0x18], R32 ;  /* 0x000018201000a388 */ /* 0x0007e40000000a00 */
.L_x_1894:
[----:B------:R-:W-:Y:S05]  /*1270*/  BSYNC.RECONVERGENT B0 ;  /* 0x0000000000007941 */ /* 0x000fea0003800200 */
.L_x_1893:
[----:B------:R-:W-:Y:S01]  /*1280*/  BAR.SYNC.DEFER_BLOCKING 0x0 ;  /* 0x0000000000007b1d */ /* 0x000fe20000010000 */
[----:B------:R-:W-:Y:S02]  /*1290*/  ISETP.NE.AND P3, PT, R2, RZ, PT ;  /* 0x000000ff0200720c */ /* 0x000fe40003f65270 */
[----:B------:R-:W-:-:S03]  /*12a0*/  ISETP.GE.U32.AND P2, PT, R7, 0x2, PT ;  /* 0x000000020700780c */ /* 0x000fc60003f46070 */
[----:B------:R-:W-:Y:S08]  /*12b0*/  BSSY.RECONVERGENT B0, `(.L_x_1895) ;  /* 0x0000037000007945 */ /* 0x000ff00003800200 */
[----:B------:R-:W-:Y:S05]  /*12c0*/  @P3 BRA `(.L_x_1896) ;  /* 0x0000000000d43947 */ /* 0x000fea0003800000 */
[----:B------:R-:W4:Y:S01]  /*12d0*/  S2UR UR5, SR_CgaCtaId ;  /* 0x00000000000579c3 */ /* 0x000f220000008800 */
[----:B------:R-:W-:Y:S02]  /*12e0*/  UMOV UR4, 0x400 ;  /* 0x0000040000047882 */ /* 0x000fe40000000000 */
[----:B----4-:R-:W-:-:S09]  /*12f0*/  ULEA UR4, UR5, UR4, 0x18 ;  /* 0x0000000405047291 */ /* 0x010fd2000f8ec0ff */
[----:B---3--:R-:W3:Y:S04]  /*1300*/  LDS.128 R16, [UR4+0x20] ;  /* 0x00002004ff107984 */ /* 0x008ee80008000c00 */
[----:B------:R-:W4:Y:S04]  /*1310*/  LDS.128 R36, [UR4+0x30] ;  /* 0x00003004ff247984 */ /* 0x000f280008000c00 */
[----:B-12---:R-:W1:Y:S04]  /*1320*/  LDS.128 R20, [UR4+0x40] ;  /* 0x00004004ff147984 */ /* 0x006e680008000c00 */
[----:B------:R-:W2:Y:S04]  /*1330*/  LDS.128 R24, [UR4+0x50] ;  /* 0x00005004ff187984 */ /* 0x000ea80008000c00 */
[----:B------:R-:W5:Y:S01]  /*1340*/  LDS.128 R28, [UR4+0x60] ;  /* 0x00006004ff1c7984 */ /* 0x000f620008000c00 */
[----:B---3--:R-:W-:Y:S01]  /*1350*/  FADD.FTZ R67, R32, R16 ;  /* 0x0000001020437221 */ /* 0x008fe20000010000 */
[----:B------:R-:W-:-:S02]  /*1360*/  FADD.FTZ R16, R33, R17 ;  /* 0x0000001121107221 */ /* 0x000fc40000010000 */
[----:B0-----:R-:W0:Y:S01]  /*1370*/  LDS.128 R32, [UR4+0x70] ;  /* 0x00007004ff207984 */ /* 0x001e220008000c00 */
[----:B------:R-:W-:Y:S01]  /*1380*/  FADD.FTZ R67, R67, R18 ;  /* 0x0000001243437221 */ /* 0x000fe20000010000 */
[----:B------:R-:W-:-:S03]  /*1390*/  FADD.FTZ R16, R16, R19 ;  /* 0x0000001310107221 */ /* 0x000fc60000010000 */
[----:B----4-:R-:W-:Y:S01]  /*13a0*/  FADD.FTZ R67, R67, R36 ;  /* 0x0000002443437221 */ /* 0x010fe20000010000 */
[----:B------:R-:W-:Y:S02]  /*13b0*/  FADD.FTZ R36, R16, R37 ;  /* 0x0000002510247221 */ /* 0x000fe40000010000 */
[----:B------:R-:W3:Y:S01]  /*13c0*/  LDS.128 R16, [UR4+0x80] ;  /* 0x00008004ff107984 */ /* 0x000ee20008000c00 */
[----:B------:R-:W-:Y:S01]  /*13d0*/  FADD.FTZ R67, R67, R38 ;  /* 0x0000002643437221 */ /* 0x000fe20000010000 */
[----:B------:R-:W-:-:S03]  /*13e0*/  FADD.FTZ R36, R36, R39 ;  /* 0x0000002724247221 */ /* 0x000fc60000010000 */
[----:B-1----:R-:W-:Y:S01]  /*13f0*/  FADD.FTZ R67, R67, R20 ;  /* 0x0000001443437221 */ /* 0x002fe20000010000 */
[----:B------:R-:W-:Y:S02]  /*1400*/  FADD.FTZ R20, R36, R21 ;  /* 0x0000001524147221 */ /* 0x000fe40000010000 */
[----:B------:R-:W1:Y:S01]  /*1410*/  LDS.128 R36, [UR4+0x90] ;  /* 0x00009004ff247984 */ /* 0x000e620008000c00 */
[----:B------:R-:W-:Y:S01]  /*1420*/  FADD.FTZ R67, R67, R22 ;  /* 0x0000001643437221 */ /* 0x000fe20000010000 */
[----:B------:R-:W-:-:S03]  /*1430*/  FADD.FTZ R20, R20, R23 ;  /* 0x0000001714147221 */ /* 0x000fc60000010000 */
[----:B--2---:R-:W-:Y:S01]  /*1440*/  FADD.FTZ R67, R67, R24 ;  /* 0x0000001843437221 */ /* 0x004fe20000010000 */
[----:B------:R-:W-:Y:S02]  /*1450*/  FADD.FTZ R24, R20, R25 ;  /* 0x0000001914187221 */ /* 0x000fe40000010000 */
[----:B------:R-:W2:Y:S01]  /*1460*/  LDS.128 R20, [UR4+0xa0] ;  /* 0x0000a004ff147984 */ /* 0x000ea20008000c00 */
[----:B------:R-:W-:Y:S01]  /*1470*/  FADD.FTZ R67, R67, R26 ;  /* 0x0000001a43437221 */ /* 0x000fe20000010000 */
[----:B------:R-:W-:-:S03]  /*1480*/  FADD.FTZ R24, R24, R27 ;  /* 0x0000001b18187221 */ /* 0x000fc60000010000 */
[----:B-----5:R-:W-:Y:S01]  /*1490*/  FADD.FTZ R67, R67, R28 ;  /* 0x0000001c43437221 */ /* 0x020fe20000010000 */
[----:B------:R-:W-:Y:S02]  /*14a0*/  FADD.FTZ R28, R24, R29 ;  /* 0x0000001d181c7221 */ /* 0x000fe40000010000 */
[----:B------:R-:W4:Y:S01]  /*14b0*/  LDS.128 R24, [UR4+0xb0] ;  /* 0x0000b004ff187984 */ /* 0x000f220008000c00 */
[----:B------:R-:W-:Y:S01]  /*14c0*/  FADD.FTZ R67, R67, R30 ;  /* 0x0000001e43437221 */ /* 0x000fe20000010000 */
[----:B------:R-:W-:-:S03]  /*14d0*/  FADD.FTZ R28, R28, R31 ;  /* 0x0000001f1c1c7221 */ /* 0x000fc60000010000 */
[----:B0-----:R-:W-:Y:S01]  /*14e0*/  FADD.FTZ R67, R67, R32 ;  /* 0x0000002043437221 */ /* 0x001fe20000010000 */
[----:B------:R-:W-:-:S03]  /*14f0*/  FADD.FTZ R28, R28, R33 ;  /* 0x000000211c1c7221 */ /* 0x000fc60000010000 */
[----:B------:R-:W-:Y:S01]  /*1500*/  FADD.FTZ R67, R67, R34 ;  /* 0x0000002243437221 */ /* 0x000fe20000010000 */
[----:B------:R-:W-:-:S03]  /*1510*/  FADD.FTZ R28, R28, R35 ;  /* 0x000000231c1c7221 */ /* 0x000fc60000010000 */
[----:B---3--:R-:W-:Y:S01]  /*1520*/  FADD.FTZ R67, R67, R16 ;  /* 0x0000001043437221 */ /* 0x008fe20000010000 */
        /* <DEDUP_REMOVED lines=11> */
[----:B----4-:R-:W-:Y:S01]  /*15e0*/  FADD.FTZ R67, R67, R24 ;  /* 0x0000001843437221 */ /* 0x010fe20000010000 */
[----:B------:R-:W-:-:S03]  /*15f0*/  FADD.FTZ R28, R28, R25 ;  /* 0x000000191c1c7221 */ /* 0x000fc60000010000 */
[----:B------:R-:W-:Y:S01]  /*1600*/  FADD.FTZ R32, R67, R26 ;  /* 0x0000001a43207221 */ /* 0x000fe20000010000 */
[----:B------:R-:W-:-:S07]  /*1610*/  FADD.FTZ R33, R28, R27 ;  /* 0x0000001b1c217221 */ /* 0x000fce0000010000 */
.L_x_1896:
[----:B------:R-:W-:Y:S05]  /*1620*/  BSYNC.RECONVERGENT B0 ;  /* 0x0000000000007941 */ /* 0x000fea0003800200 */
.L_x_1895:
[----:B------:R-:W-:Y:S05]  /*1630*/  @!P2 BRA `(.L_x_1897) ;  /* 0x000000080098a947 */ /* 0x000fea0003800000 */
[----:B------:R-:W4:Y:S01]  /*1640*/  LDC.64 R24, c[0x0][0x3b8] ;  /* 0x0000ee00ff187b82 */ /* 0x000f220000000a00 */
[----:B---3--:R-:W-:Y:S02]  /*1650*/  LOP3.LUT R16, R6, 0x1, RZ, 0xc0, !PT ;  /* 0x0000000106107812 */ /* 0x008fe400078ec0ff */
[----:B------:R-:W-:-:S03]  /*1660*/  ISETP.GE.U32.AND P2, PT, R7, 0x8, PT ;  /* 0x000000080700780c */ /* 0x000fc60003f46070 */
[----:B------:R-:W-:-:S04]  /*1670*/  IMAD R18, R16, R5, RZ ;  /* 0x0000000510127224 */ /* 0x000fc800078e02ff */
[----:B------:R-:W-:-:S05]  /*1680*/  IMAD R16, R18, R7, RZ ;  /* 0x0000000712107224 */ /* 0x000fca00078e02ff */
[----:B------:R-:W-:-:S05]  /*1690*/  SHF.L.U32 R17, R16, 0x1, RZ ;  /* 0x0000000110117819 */ /* 0x000fca00000006ff */
[----:B----4-:R-:W-:Y:S01]  /*16a0*/  IMAD.WIDE R24, R17, 0x4, R24 ;  /* 0x0000000411187825 */ /* 0x010fe200078e0218 */
[----:B------:R-:W-:Y:S06]  /*16b0*/  @P3 BRA `(.L_x_1898) ;  /* 0x0000000000543947 */ /* 0x000fec0003800000 */
[----:B------:R-:W3:Y:S01]  /*16c0*/  LDC.64 R16, c[0x0][0x3b0] ;  /* 0x0000ec00ff107b82 */ /* 0x000ee20000000a00 */
[----:B------:R-:W-:Y:S01]  /*16d0*/  LOP3.LUT P4, R20, R6, 0x2, RZ, 0xc0, !PT ;  /* 0x0000000206147812 */ /* 0x000fe2000788c0ff */
[----:B------:R-:W-:Y:S01]  /*16e0*/  IMAD R19, R3, R5, R0 ;  /* 0x0000000503137224 */ /* 0x000fe200078e0200 */
[----:B--2---:R-:W-:Y:S02]  /*16f0*/  IADD3 R21, PT, PT, R18, R0, RZ ;  /* 0x0000000012157210 */ /* 0x004fe40007ffe0ff */
[----:B------:R-:W-:Y:S01]  /*1700*/  SEL R23, R7, RZ, !P4 ;  /* 0x000000ff07177207 */ /* 0x000fe20006000000 */
[----:B------:R-:W-:-:S03]  /*1710*/  IMAD.WIDE.U32 R18, R19, 0x8, R24 ;  /* 0x0000000813127825 */ /* 0x000fc600078e0018 */
[----:B------:R-:W-:Y:S02]  /*1720*/  ISETP.NE.AND P4, PT, R23, -0x1, PT ;  /* 0xffffffff1700780c */ /* 0x000fe40003f85270 */
[----:B------:R4:W-:Y:S01]  /*1730*/  STG.E.64 desc[UR6][R18.64], R32 ;  /* 0x0000002012007986 */ /* 0x0009e2000c101b06 */
[----:B---3--:R-:W-:-:S04]  /*1740*/  LEA R16, P5, R21, R16, 0x2 ;  /* 0x0000001015107211 */ /* 0x008fc800078a10ff */
[----:B------:R-:W-:Y:S02]  /*1750*/  LEA.HI.X R17, R21, R17, RZ, 0x2, P5 ;  /* 0x0000001115117211 */ /* 0x000fe400028f14ff */
[----:B------:R-:W-:Y:S01]  /*1760*/  IADD3 R21, PT, PT, -R20, 0x1, RZ ;  /* 0x0000000114157810 */ /* 0x000fe20007ffe1ff */
[----:B------:R-:W-:Y:S06]  /*1770*/  MEMBAR.ALL.GPU ;  /* 0x0000000000007992 */ /* 0x000fec000000a000 */
[----:B------:R-:W-:-:S00]  /*1780*/  ERRBAR ;  /* 0x00000000000079ab */ /* 0x000fc00000000000 */
[----:B------:R-:W-:Y:S06]  /*1790*/  CGAERRBAR ;  /* 0x00000000000075ab */ /* 0x000fec0000000000 */
[----:B------:R4:W-:Y:S01]  /*17a0*/  REDG.E.ADD.S32.STRONG.GPU desc[UR6][R16.64], R21 ;  /* 0x000000151000798e */ /* 0x0009e2000c12e306 */
[----:B------:R-:W-:Y:S05]  /*17b0*/  @!P4 BRA `(.L_x_1898) ;  /* 0x000000000014c947 */ /* 0x000fea0003800000 */
.L_x_1899:
[----:B----4-:R-:W2:Y:S04]  /*17c0*/  LDG.E.STRONG.GPU R18, desc[UR6][R16.64] ;  /* 0x0000000610127981 */ /* 0x010ea8000c1ef900 */
[----:B--2---:R-:W-:Y:S01]  /*17d0*/  CCTL.IVALL ;  /* 0x00000000ff00798f */ /* 0x004fe20002000000 */
[----:B------:R-:W-:Y:S05]  /*17e0*/  YIELD ;  /* 0x0000000000007946 */ /* 0x000fea0003800000 */
[----:B------:R-:W-:-:S13]  /*17f0*/  ISETP.NE.AND P4, PT, R18, R23, PT ;  /* 0x000000171200720c */ /* 0x000fda0003f85270 */
[----:B------:R-:W-:Y:S05]  /*1800*/  @P4 BRA `(.L_x_1899) ;  /* 0xfffffffc00ec4947 */ /* 0x000fea000383ffff */
.L_x_1898:
[----:B------:R-:W-:Y:S05]  /*1810*/  WARPSYNC.ALL ;  /* 0x0000000000007948 */ /* 0x000fea0003800000 */
[----:B------:R-:W-:Y:S01]  /*1820*/  BAR.SYNC.DEFER_BLOCKING 0x0 ;  /* 0x0000000000007b1d */ /* 0x000fe20000010000 */
[----:B------:R-:W-:-:S05]  /*1830*/  HFMA2 R31, -RZ, RZ, 0, 0 ;  /* 0x00000000ff1f7431 */ /* 0x000fca00000001ff */
[----:B------:R-:W-:Y:S05]  /*1840*/  @!P2 BRA `(.L_x_1900) ;  /* 0x000000040018a947 */ /* 0x000fea0003800000 */
[CC--:B------:R-:W-:Y:S01]  /*1850*/  LEA R34, R5.reuse, R0.reuse, 0x1 ;  /* 0x0000000005227211 */ /* 0x0c0fe200078e08ff */
[C-C-:B------:R-:W-:Y:S01]  /*1860*/  IMAD R29, R5.reuse, 0x6, R0.reuse ;  /* 0x00000006051d7824 */ /* 0x140fe200078e0200 */
[CC--:B------:R-:W-:Y:S01]  /*1870*/  LEA R30, R5.reuse, R0.reuse, 0x2 ;  /* 0x00000000051e7211 */ /* 0x0c0fe200078e10ff */
[C-C-:B------:R-:W-:Y:S01]  /*1880*/  IMAD R27, R5.reuse, 0x5, R0.reuse ;  /* 0x00000005051b7824 */ /* 0x140fe200078e0200 */
[----:B------:R-:W-:Y:S01]  /*1890*/  IADD3 R36, PT, PT, R0, R5, RZ ;  /* 0x0000000500247210 */ /* 0x000fe20007ffe0ff */
[--C-:B------:R-:W-:Y:S01]  /*18a0*/  IMAD R26, R5, 0x3, R0.reuse ;  /* 0x00000003051a7824 */ /* 0x100fe200078e0200 */
[----:B------:R-:W-:Y:S01]  /*18b0*/  IADD3 R37, PT, PT, -R3, RZ, RZ ;  /* 0x000000ff03257210 */ /* 0x000fe20007ffe1ff */
[----:B------:R-:W-:Y:S01]  /*18c0*/  IMAD R28, R5, 0x7, R0 ;  /* 0x00000007051c7824 */ /* 0x000fe200078e0200 */
[----:B------:R-:W-:Y:S01]  /*18d0*/  MOV R35, R0 ;  /* 0x0000000000237202 */ /* 0x000fe20000000f00 */
[----:B------:R-:W-:Y:S01]  /*18e0*/  UMOV UR4, URZ ;  /* 0x000000ff00047c82 */ /* 0x000fe20008000000 */
[----:B------:R-:W-:-:S07]  /*18f0*/  LOP3.LUT R31, R7, 0x7ffffff8, RZ, 0xc0, !PT ;  /* 0x7ffffff8071f7812 */ /* 0x000fce00078ec0ff */
.L_x_1901:
[----:B------:R-:W-:Y:S01]  /*1900*/  UIADD3 UR5, UPT, UPT, UR4, 0x1, URZ ;  /* 0x0000000104057890 */ /* 0x000fe2000fffe0ff */
[----:B------:R-:W-:Y:S01]  /*1910*/  ISETP.EQ.OR P5, PT, R37, RZ, P3 ;  /* 0x000000ff2500720c */ /* 0x000fe20001fa2670 */
[----:B------:R-:W-:-:S04]  /*1920*/  UIADD3 UR8, UPT, UPT, UR4, 0x2, URZ ;  /* 0x0000000204087890 */ /* 0x000fc8000fffe0ff */
[C---:B------:R-:W-:Y:S01]  /*1930*/  ISETP.EQ.OR P6, PT, R3.reuse, UR5, P3 ;  /* 0x0000000503007c0c */ /* 0x040fe20009fc2670 */
[----:B------:R-:W-:Y:S01]  /*1940*/  UIADD3 UR5, UPT, UPT, UR4, 0x3, URZ ;  /* 0x0000000304057890 */ /* 0x000fe2000fffe0ff */
[----:B------:R-:W-:-:S05]  /*1950*/  ISETP.EQ.OR P2, PT, R3, UR8, P3 ;  /* 0x0000000803007c0c */ /* 0x000fca0009f42670 */
[----:B------:R-:W-:Y:S01]  /*1960*/  ISETP.EQ.OR P4, PT, R3, UR5, P3 ;  /* 0x0000000503007c0c */ /* 0x000fe20009f82670 */
[----:B----4-:R-:W-:-:S05]  /*1970*/  @!P5 IMAD.WIDE.U32 R16, R35, 0x8, R24 ;  /* 0x000000082310d825 */ /* 0x010fca00078e0018 */
[--C-:B------:R-:W-:Y:S01]  /*1980*/  @!P6 IMAD.WIDE.U32 R18, R36, 0x8, R24.reuse ;  /* 0x000000082412e825 */ /* 0x100fe200078e0018 */
[----:B------:R-:W0:Y:S03]  /*1990*/  @!P5 LDG.E.64 R16, desc[UR6][R16.64] ;  /* 0x000000061010d981 */ /* 0x000e26000c1e1b00 */
[--C-:B--2---:R-:W-:Y:S02]  /*19a0*/  @!P2 IMAD.WIDE.U32 R20, R34, 0x8, R24.reuse ;  /* 0x000000082214a825 */ /* 0x104fe400078e0018 */
[----:B------:R-:W2:Y:S02]  /*19b0*/  @!P6 LDG.E.64 R18, desc[UR6][R18.64] ;  /* 0x000000061212e981 */ /* 0x000ea4000c1e1b00 */
[----:B-1----:R-:W-:Y:S02]  /*19c0*/  @!P4 IMAD.WIDE.U32 R22, R26, 0x8, R24 ;  /* 0x000000081a16c825 */ /* 0x002fe400078e0018 */
[----:B------:R-:W3:Y:S04]  /*19d0*/  @!P2 LDG.E.64 R20, desc[UR6][R20.64] ;  /* 0x000000061414a981 */ /* 0x000ee8000c1e1b00 */
[----:B------:R-:W4:Y:S01]  /*19e0*/  @!P4 LDG.E.64 R22, desc[UR6][R22.64] ;  /* 0x000000061616c981 */ /* 0x000f22000c1e1b00 */
[----:B------:R-:W-:-:S02]  /*19f0*/  UIADD3 UR5, UPT, UPT, UR4, 0x4, URZ ;  /* 0x0000000404057890 */ /* 0x000fc4000fffe0ff */
[----:B------:R-:W-:Y:S01]  /*1a00*/  UIADD3 UR8, UPT, UPT, UR4, 0x5, URZ ;  /* 0x0000000504087890 */ /* 0x000fe2000fffe0ff */
[----:B0-----:R-:W-:Y:S01]  /*1a10*/  @!P5 FADD.FTZ R32, R32, R16 ;  /* 0x000000102020d221 */ /* 0x001fe20000010000 */
[----:B------:R-:W-:Y:S02]  /*1a20*/  @!P5 FADD.FTZ R33, R33, R17 ;  /* 0x000000112121d221 */ /* 0x000fe40000010000 */
[----:B------:R-:W-:Y:S01]  /*1a30*/  ISETP.EQ.OR P5, PT, R3, UR5, P3 ;  /* 0x0000000503007c0c */ /* 0x000fe20009fa2670 */
[----:B------:R-:W-:Y:S01]  /*1a40*/  UIADD3 UR5, UPT, UPT, UR4, 0x6, URZ ;  /* 0x0000000604057890 */ /* 0x000fe2000fffe0ff */
[----:B--2---:R-:W-:Y:S01]  /*1a50*/  @!P6 FADD.FTZ R32, R32, R18 ;  /* 0x000000122020e221 */ /* 0x004fe20000010000 */
[----:B------:R-:W-:Y:S01]  /*1a60*/  @!P6 FADD.FTZ R33, R33, R19 ;  /* 0x000000132121e221 */ /* 0x000fe20000010000 */
[----:B------:R-:W-:Y:S01]  /*1a70*/  ISETP.EQ.OR P6, PT, R3, UR8, P3 ;  /* 0x0000000803007c0c */ /* 0x000fe20009fc2670 */
[----:B------:R-:W-:Y:S01]  /*1a80*/  UIADD3 UR8, UPT, UPT, UR4, 0x7, URZ ;  /* 0x0000000704087890 */ /* 0x000fe2000fffe0ff */
[----:B---3--:R-:W-:Y:S01]  /*1a90*/  @!P2 FADD.FTZ R32, R32, R20 ;  /* 0x000000142020a221 */ /* 0x008fe20000010000 */
[----:B------:R-:W-:Y:S01]  /*1aa0*/  @!P2 FADD.FTZ R33, R33, R21 ;  /* 0x000000152121a221 */ /* 0x000fe20000010000 */
[----:B------:R-:W-:-:S02]  /*1ab0*/  ISETP.EQ.OR P2, PT, R3, UR5, P3 ;  /* 0x0000000503007c0c */ /* 0x000fc40009f42670 */
[----:B----4-:R-:W-:Y:S01]  /*1ac0*/  @!P4 FADD.FTZ R32, R32, R22 ;  /* 0x000000162020c221 */ /* 0x010fe20000010000 */
[----:B------:R-:W-:Y:S02]  /*1ad0*/  @!P4 FADD.FTZ R33, R33, R23 ;  /* 0x000000172121c221 */ /* 0x000fe40000010000 */
[----:B------:R-:W-:Y:S01]  /*1ae0*/  @!P5 IMAD.WIDE.U32 R16, R30, 0x8, R24 ;  /* 0x000000081e10d825 */ /* 0x000fe200078e0018 */
[----:B------:R-:W-:-:S03]  /*1af0*/  ISETP.EQ.OR P4, PT, R3, UR8, P3 ;  /* 0x0000000803007c0c */ /* 0x000fc60009f82670 */
[--C-:B------:R-:W-:Y:S02]  /*1b00*/  @!P6 IMAD.WIDE.U32 R18, R27, 0x8, R24.reuse ;  /* 0x000000081b12e825 */ /* 0x100fe400078e0018 */
[----:B------:R-:W2:Y:S02]  /*1b10*/  @!P5 LDG.E.64 R16, desc[UR6][R16.64] ;  /* 0x000000061010d981 */ /* 0x000ea4000c1e1b00 */
[--C-:B------:R-:W-:Y:S02]  /*1b20*/  @!P2 IMAD.WIDE.U32 R20, R29, 0x8, R24.reuse ;  /* 0x000000081d14a825 */ /* 0x100fe400078e0018 */
[----:B------:R-:W3:Y:S04]  /*1b30*/  @!P6 LDG.E.64 R18, desc[UR6][R18.64] ;  /* 0x000000061212e981 */ /* 0x000ee8000c1e1b00 */
[----:B------:R-:W-:Y:S01]  /*1b40*/  @!P4 IMAD.WIDE.U32 R22, R28, 0x8, R24 ;  /* 0x000000081c16c825 */ /* 0x000fe200078e0018 */
[----:B------:R-:W4:Y:S05]  /*1b50*/  @!P2 LDG.E.64 R20, desc[UR6][R20.64] ;  /* 0x000000061414a981 */ /* 0x000f2a000c1e1b00 */
[----:B------:R-:W5:Y:S01]  /*1b60*/  @!P4 LDG.E.64 R22, desc[UR6][R22.64] ;  /* 0x000000061616c981 */ /* 0x000f62000c1e1b00 */
[----:B------:R-:W-:Y:S01]  /*1b70*/  UIADD3 UR4, UPT, UPT, UR4, 0x8, URZ ;  /* 0x0000000804047890 */ /* 0x000fe2000fffe0ff */
[----:B------:R-:W-:-:S02]  /*1b80*/  IADD3 R37, PT, PT, R37, 0x8, RZ ;  /* 0x0000000825257810 */ /* 0x000fc40007ffe0ff */
[C---:B------:R-:W-:Y:S02]  /*1b90*/  LEA R35, R5.reuse, R35, 0x3 ;  /* 0x0000002305237211 */ /* 0x040fe400078e18ff */
        /* <DEDUP_REMOVED lines=13> */
[----:B------:R-:W-:Y:S02]  /*1c70*/  ISETP.NE.AND P2, PT, R31, UR4, PT ;  /* 0x000000041f007c0c */ /* 0x000fe4000bf45270 */
[----:B-----5:R-:W-:Y:S01]  /*1c80*/  @!P4 FADD.FTZ R32, R32, R22 ;  /* 0x000000162020c221 */ /* 0x020fe20000010000 */
[----:B------:R-:W-:-:S10]  /*1c90*/  @!P4 FADD.FTZ R33, R33, R23 ;  /* 0x000000172121c221 */ /* 0x000fd40000010000 */
[----:B------:R-:W-:Y:S05]  /*1ca0*/  @P2 BRA `(.L_x_1901) ;  /* 0xfffffffc00142947 */ /* 0x000fea000383ffff */
.L_x_1900:
[----:B------:R-:W-:-:S13]  /*1cb0*/  LOP3.LUT P2, RZ, R7, 0x7, RZ, 0xc0, !PT ;  /* 0x0000000707ff7812 */ /* 0x000fda000784c0ff */
[----:B------:R-:W-:Y:S05]  /*1cc0*/  @!P2 BRA `(.L_x_1897) ;  /* 0x0000000000f4a947 */ /* 0x000fea0003800000 */
[C---:B----4-:R-:W-:Y:S02]  /*1cd0*/  LOP3.LUT R16, R7.reuse, 0x7, RZ, 0xc0, !PT ;  /* 0x0000000707107812 */ /* 0x050fe400078ec0ff */
[----:B------:R-:W-:Y:S02]  /*1ce0*/  LOP3.LUT P2, R26, R7, 0x3, RZ, 0xc0, !PT ;  /* 0x00000003071a7812 */ /* 0x000fe4000784c0ff */
[----:B------:R-:W-:-:S04]  /*1cf0*/  IADD3 R16, PT, PT, R16, -0x1, RZ ;  /* 0xffffffff10107810 */ /* 0x000fc80007ffe0ff */
[----:B------:R-:W-:-:S13]  /*1d00*/  ISETP.GE.U32.AND P4, PT, R16, 0x3, PT ;  /* 0x000000031000780c */ /* 0x000fda0003f86070 */
[----:B------:R-:W-:Y:S05]  /*1d10*/  @!P4 BRA `(.L_x_1902) ;  /* 0x000000000070c947 */ /* 0x000fea0003800000 */
[----:B------:R-:W-:-:S13]  /*1d20*/  ISETP.EQ.OR P6, PT, R31, R3, P3 ;  /* 0x000000031f00720c */ /* 0x000fda0001fc2670 */
[----:B------:R-:W-:-:S04]  /*1d30*/  @!P6 IMAD R17, R31, R5, R0 ;  /* 0x000000051f11e224 */ /* 0x000fc800078e0200 */
[----:B------:R-:W-:-:S06]  /*1d40*/  @!P6 IMAD.WIDE.U32 R16, R17, 0x8, R24 ;  /* 0x000000081110e825 */ /* 0x000fcc00078e0018 */
[----:B------:R-:W0:Y:S01]  /*1d50*/  @!P6 LDG.E.64 R16, desc[UR6][R16.64] ;  /* 0x000000061010e981 */ /* 0x000e22000c1e1b00 */
[C---:B------:R-:W-:Y:S02]  /*1d60*/  IADD3 R18, PT, PT, R31.reuse, 0x1, RZ ;  /* 0x000000011f127810 */ /* 0x040fe40007ffe0ff */
[C---:B------:R-:W-:Y:S02]  /*1d70*/  IADD3 R20, PT, PT, R31.reuse, 0x2, RZ ;  /* 0x000000021f147810 */ /* 0x040fe40007ffe0ff */
[-C--:B------:R-:W-:Y:S02]  /*1d80*/  ISETP.EQ.OR P5, PT, R18, R3.reuse, P3 ;  /* 0x000000031200720c */ /* 0x080fe40001fa2670 */
[----:B-1----:R-:W-:Y:S02]  /*1d90*/  IADD3 R22, PT, PT, R31, 0x3, RZ ;  /* 0x000000031f167810 */ /* 0x002fe40007ffe0ff */
[----:B------:R-:W-:-:S09]  /*1da0*/  ISETP.EQ.OR P4, PT, R20, R3, P3 ;  /* 0x000000031400720c */ /* 0x000fd20001f82670 */
[----:B------:R-:W-:-:S04]  /*1db0*/  @!P5 IMAD R19, R18, R5, R0 ;  /* 0x000000051213d224 */ /* 0x000fc800078e0200 */
[----:B--2---:R-:W-:Y:S02]  /*1dc0*/  @!P4 IMAD R21, R20, R5, R0 ;  /* 0x000000051415c224 */ /* 0x004fe400078e0200 */
[----:B0-----:R-:W-:Y:S01]  /*1dd0*/  @!P6 FADD.FTZ R32, R32, R16 ;  /* 0x000000102020e221 */ /* 0x001fe20000010000 */
[----:B------:R-:W-:Y:S01]  /*1de0*/  @!P6 FADD.FTZ R33, R33, R17 ;  /* 0x000000112121e221 */ /* 0x000fe20000010000 */
[----:B------:R-:W-:Y:S01]  /*1df0*/  ISETP.EQ.OR P6, PT, R22, R3, P3 ;  /* 0x000000031600720c */ /* 0x000fe20001fc2670 */
        /* <DEDUP_REMOVED lines=14> */
.L_x_1902:
        /* <DEDUP_REMOVED lines=12> */
[----:B------:R-:W3:Y:S01]  /*1fa0*/  @!P2 LDG.E.64 R18, desc[UR6][R18.64] ;  /* 0x000000061212a981 */ /* 0x000ee2000c1e1b00 */
[----:B------:R-:W-:Y:S01]  /*1fb0*/  IADD3 R31, PT, PT, R31, 0x2, RZ ;  /* 0x000000021f1f7810 */ /* 0x000fe20007ffe0ff */
[----:B0-----:R-:W-:Y:S01]  /*1fc0*/  @!P4 FADD.FTZ R32, R32, R16 ;  /* 0x000000102020c221 */ /* 0x001fe20000010000 */
[----:B------:R-:W-:-:S03]  /*1fd0*/  @!P4 FADD.FTZ R33, R33, R17 ;  /* 0x000000112121c221 */ /* 0x000fc60000010000 */
[----:B---3--:R-:W-:Y:S01]  /*1fe0*/  @!P2 FADD.FTZ R32, R32, R18 ;  /* 0x000000122020a221 */ /* 0x008fe20000010000 */
[----:B------:R-:W-:-:S07]  /*1ff0*/  @!P2 FADD.FTZ R33, R33, R19 ;  /* 0x000000132121a221 */ /* 0x000fce0000010000 */
.L_x_1903:
        /* <DEDUP_REMOVED lines=9> */
.L_x_1904:
[----:B------:R-:W-:Y:S05]  /*2090*/  BSYNC.RECONVERGENT B0 ;  /* 0x0000000000007941 */ /* 0x000fea0003800200 */
.L_x_1897:
[----:B------:R-:W0:Y:S01]  /*20a0*/  S2UR UR5, SR_CgaCtaId ;  /* 0x00000000000579c3 */ /* 0x000e220000008800 */
[----:B------:R-:W1:Y:S01]  /*20b0*/  LDCU UR8, c[0x0][0x414] ;  /* 0x00008280ff0877ac */ /* 0x000e620008000800 */
[----:B--2-4-:R-:W-:Y:S01]  /*20c0*/  LOP3.LUT R21, R10, 0xffff, RZ, 0xc0, !PT ;  /* 0x0000ffff0a157812 */ /* 0x014fe200078ec0ff */
[----:B------:R-:W-:-:S03]  /*20d0*/  UMOV UR4, 0x400 ;  /* 0x0000040000047882 */ /* 0x000fc60000000000 */
[----:B------:R-:W-:Y:S02]  /*20e0*/  IADD3 R21, PT, PT, R66, R21, RZ ;  /* 0x0000001542157210 */ /* 0x000fe40007ffe0ff */
[----:B------:R-:W2:Y:S08]  /*20f0*/  @P0 LDC.64 R24, c[0x0][0x388] ;  /* 0x0000e200ff180b82 */ /* 0x000eb00000000a00 */
[----:B------:R-:W4:Y:S01]  /*2100*/  LDC.64 R18, c[0x0][0x398] ;  /* 0x0000e600ff127b82 */ /* 0x000f220000000a00 */
[----:B-1----:R-:W-:Y:S01]  /*2110*/  @P0 FMUL.FTZ R22, R32, UR8 ;  /* 0x0000000820160c20 */ /* 0x002fe20008410000 */
[----:B------:R-:W-:Y:S01]  /*2120*/  @P0 FMUL.FTZ R23, R33, UR8 ;  /* 0x0000000821170c20 */ /* 0x000fe20008410000 */
[----:B0-----:R-:W-:-:S05]  /*2130*/  ULEA UR4, UR5, UR4, 0x18 ;  /* 0x0000000405047291 */ /* 0x001fca000f8ec0ff */
[----:B---3--:R-:W0:Y:S01]  /*2140*/  LDC.64 R16, c[0x0][0x3a0] ;  /* 0x0000e800ff107b82 */ /* 0x008e220000000a00 */
[----:B--2---:R-:W-:-:S03]  /*2150*/  @P0 IMAD.WIDE R24, R8, 0x8, R24 ;  /* 0x0000000808180825 */ /* 0x004fc600078e0218 */
[----:B------:R-:W-:Y:S04]  /*2160*/  @!P3 STS.64 [UR4+0xc8], R32 ;  /* 0x0000c820ff00b988 */ /* 0x000fe80008000a04 */
[----:B------:R1:W-:Y:S01]  /*2170*/  @P0 STG.E.64 desc[UR6][R24.64], R22 ;  /* 0x0000001618000986 */ /* 0x0003e2000c101b06 */
[----:B----4-:R-:W-:-:S04]  /*2180*/  IMAD.WIDE R26, R21, 0x4, R18 ;  /* 0x00000004151a7825 */ /* 0x010fc800078e0212 */
[----:B0-----:R-:W-:Y:S01]  /*2190*/  IMAD.WIDE R18, R21, 0x4, R16 ;  /* 0x0000000415127825 */ /* 0x001fe200078e0210 */
[----:B------:R-:W-:Y:S06]  /*21a0*/  BAR.SYNC.DEFER_BLOCKING 0x0 ;  /* 0x0000000000007b1d */ /* 0x000fec0000010000 */
[----:B------:R0:W5:Y:S04]  /*21b0*/  LDG.E.64 R16, desc[UR6][R26.64] ;  /* 0x000000061a107981 */ /* 0x000168000c1e1b00 */
[----:B------:R-:W5:Y:S01]  /*21c0*/  LDG.E.64 R18, desc[UR6][R18.64] ;  /* 0x0000000612127981 */ /* 0x000f62000c1e1b00 */
[----:B-1----:R-:W-:Y:S01]  /*21d0*/  MOV R24, 0x3f800000 ;  /* 0x3f80000000187802 */ /* 0x002fe20000000f00 */
[----:B------:R-:W-:Y:S02]  /*21e0*/  BSSY.RECONVERGENT B0, `(.L_x_1905) ;  /* 0x00001c7000007945 */ /* 0x000fe40003800200 */
[----:B------:R-:W1:Y:S01]  /*21f0*/  LDS.64 R20, [UR4+0xc8] ;  /* 0x0000c804ff147984 */ /* 0x000e620008000a00 */
[----:B------:R-:W2:Y:S02]  /*2200*/  LDCU.U8 UR4, c[0x0][0x3fc] ;  /* 0x00007f80ff0477ac */ /* 0x000ea40008000000 */
[----:B--2---:R-:W-:Y:S01]  /*2210*/  UISETP.NE.AND UP0, UPT, UR4, URZ, UPT ;  /* 0x000000ff0400728c */ /* 0x004fe2000bf05270 */
[----:B-1----:R-:W-:-:S04]  /*2220*/  FMUL.FTZ R28, R20, UR8 ;  /* 0x00000008141c7c20 */ /* 0x002fc80008410000 */
[----:B------:R-:W-:-:S04]  /*2230*/  FMUL.FTZ R20, R28, R28 ;  /* 0x0000001c1c147220 */ /* 0x000fc80000410000 */
[----:B------:R-:W-:-:S05]  /*2240*/  FFMA.FTZ R20, R21, UR8, -R20 ;  /* 0x0000000815147c23 */ /* 0x000fca0008010814 */
[----:B------:R-:W-:-:S13]  /*2250*/  FSETP.GTU.FTZ.AND P2, PT, R20, RZ, PT ;  /* 0x000000ff1400720b */ /* 0x000fda0003f5c000 */
[----:B------:R-:W1:Y:S02]  /*2260*/  @P2 LDC R21, c[0x0][0x3a8] ;  /* 0x0000ea00ff152b82 */ /* 0x000e640000000800 */
[----:B-1----:R-:W-:-:S04]  /*2270*/  @P2 FADD.FTZ R20, R20, R21 ;  /* 0x0000001514142221 */ /* 0x002fc80000010000 */
[----:B------:R0:W1:Y:S01]  /*2280*/  @P2 MUFU.RSQ R24, R20 ;  /* 0x0000001400182308 */ /* 0x0000620000001400 */
[----:B------:R-:W-:Y:S05]  /*2290*/  BRA.U UP0, `(.L_x_1906) ;  /* 0x0000000900dc7547 */ /* 0x000fea000b800000 */
[----:B------:R-:W2:Y:S01]  /*22a0*/  LDCU.64 UR8, c[0x0][0x3e8] ;  /* 0x00007d00ff0877ac */ /* 0x000ea20008000a00 */
[----:B------:R-:W-:Y:S01]  /*22b0*/  BSSY.RECONVERGENT B1, `(.L_x_1907) ;  /* 0x000001a000017945 */ /* 0x000fe20003800200 */
[----:B--2---:R-:W-:Y:S02]  /*22c0*/  ISETP.GE.U32.AND P2, PT, R65, UR8, PT ;  /* 0x0000000841007c0c */ /* 0x004fe4000bf46070 */
[----:B------:R-:W-:Y:S02]  /*22d0*/  ISETP.GE.U32.AND P3, PT, R64, UR8, PT ;  /* 0x0000000840007c0c */ /* 0x000fe4000bf66070 */
[----:B------:R-:W-:Y:S02]  /*22e0*/  ISETP.GE.AND.EX P2, PT, R9, UR9, PT, P2 ;  /* 0x0000000909007c0c */ /* 0x000fe4000bf46320 */
[----:B------:R-:W-:Y:S02]  /*22f0*/  ISETP.GE.U32.AND P5, PT, R62, UR8, PT ;  /* 0x000000083e007c0c */ /* 0x000fe4000bfa6070 */
[----:B------:R-:W-:-:S02]  /*2300*/  ISETP.GE.U32.AND P1, PT, R60, UR8, PT ;  /* 0x000000083c007c0c */ /* 0x000fc4000bf26070 */
[----:B------:R-:W-:-:S07]  /*2310*/  ISETP.GE.AND.EX P3, PT, R11, UR9, PT, P3 ;  /* 0x000000090b007c0c */ /* 0x000fce000bf66330 */
[----:B------:R-:W-:Y:S06]  /*2320*/  @P2 BRA `(.L_x_1908) ;  /* 0x0000000000482947 */ /* 0x000fec0003800000 */
[----:B------:R-:W2:Y:S01]  /*2330*/  LDCU.64 UR10, c[0x0][0x3e0] ;  /* 0x00007c00ff0a77ac */ /* 0x000ea20008000a00 */
[----:B0-----:R-:W-:Y:S01]  /*2340*/  MOV R20, R70 ;  /* 0x0000004600147202 */ /* 0x001fe20000000f00 */
[--C-:B------:R-:W-:Y:S01]  /*2350*/  FADD.FTZ R23, R12, -R28.reuse ;  /* 0x8000001c0c177221 */ /* 0x100fe20000010000 */
[----:B------:R-:W-:Y:S01]  /*2360*/  MOV R21, R69 ;  /* 0x0000004500157202 */ /* 0x000fe20000000f00 */
[----:B------:R-:W0:Y:S01]  /*2370*/  LDCU.64 UR4, c[0x0][0x380] ;  /* 0x00007000ff0477ac */ /* 0x000e220008000a00 */
[----:B------:R-:W-:Y:S01]  /*2380*/  FADD.FTZ R49, R49, -R28 ;  /* 0x8000001c31317221 */ /* 0x000fe20000010000 */
[----:B-1----:R-:W-:-:S03]  /*2390*/  FMUL.FTZ R23, R23, R24 ;  /* 0x0000001817177220 */ /* 0x002fc60000410000 */
[----:B------:R-:W-:Y:S01]  /*23a0*/  FMUL.FTZ R12, R49, R24 ;  /* 0x00000018310c7220 */ /* 0x000fe20000410000 */
[----:B-----5:R-:W-:-:S03]  /*23b0*/  FFMA.FTZ R25, R16, R23, R18 ;  /* 0x0000001710197223 */ /* 0x020fc60000010012 */
[----:B------:R-:W-:Y:S01]  /*23c0*/  FFMA.FTZ R12, R17, R12, R19 ;  /* 0x0000000c110c7223 */ /* 0x000fe20000010013 */
        /* <DEDUP_REMOVED lines=8> */
.L_x_1908:
[----:B------:R-:W-:Y:S05]  /*2450*/  BSYNC.RECONVERGENT B1 ;  /* 0x0000000000017941 */ /* 0x000fea0003800200 */
.L_x_1907:
[----:B------:R-:W-:Y:S04]  /*2460*/  BSSY.RECONVERGENT B1, `(.L_x_1909) ;  /* 0x0000014000017945 */ /* 0x000fe80003800200 */
[----:B------:R-:W-:Y:S05]  /*2470*/  @P3 BRA `(.L_x_1910) ;  /* 0x0000000000483947 */ /* 0x000fea0003800000 */
[----:B------:R-:W3:Y:S01]  /*2480*/  LDCU.64 UR4, c[0x0][0x3e0] ;  /* 0x00007c00ff0477ac */ /* 0x000ee20008000a00 */
[----:B0-----:R-:W-:Y:S01]  /*2490*/  MOV R20, R70 ;  /* 0x0000004600147202 */ /* 0x001fe20000000f00 */
[--C-:B--2---:R-:W-:Y:S01]  /*24a0*/  FADD.FTZ R23, R14, -R28.reuse ;  /* 0x8000001c0e177221 */ /* 0x104fe20000010000 */
[----:B------:R-:W-:Y:S01]  /*24b0*/  MOV R21, R69 ;  /* 0x0000004500157202 */ /* 0x000fe20000000f00 */
[----:B------:R-:W0:Y:S01]  /*24c0*/  LDCU.64 UR10, c[0x0][0x380] ;  /* 0x00007000ff0a77ac */ /* 0x000e220008000a00 */
[----:B------:R-:W-:Y:S01]  /*24d0*/  FADD.FTZ R51, R51, -R28 ;  /* 0x8000001c33337221 */ /* 0x000fe20000010000 */
[----:B-1----:R-:W-:-:S03]  /*24e0*/  FMUL.FTZ R23, R23, R24 ;  /* 0x0000001817177220 */ /* 0x002fc60000410000 */
[----:B------:R-:W-:Y:S01]  /*24f0*/  FMUL.FTZ R12, R51, R24 ;  /* 0x00000018330c7220 */ /* 0x000fe20000410000 */
[----:B-----5:R-:W-:Y:S01]  /*2500*/  FFMA.FTZ R14, R16, R23, R18 ;  /* 0x00000017100e7223 */ /* 0x020fe20000010012 */
[----:B---3--:R-:W-:Y:S02]  /*2510*/  IMAD R25, R11, UR4, RZ ;  /* 0x000000040b197c24 */ /* 0x008fe4000f8e02ff */
[----:B------:R-:W-:-:S04]  /*2520*/  IMAD.WIDE.U32 R20, R64, UR4, R20 ;  /* 0x0000000440147c25 */ /* 0x000fc8000f8e0014 */
[----:B------:R-:W-:Y:S02]  /*2530*/  IMAD R27, R64, UR5, R25 ;  /* 0x00000005401b7c24 */ /* 0x000fe4000f8e0219 */
[----:B------:R-:W-:Y:S01]  /*2540*/  FFMA.FTZ R25, R17, R12, R19 ;  /* 0x0000000c11197223 */ /* 0x000fe20000010013 */
[C---:B0-----:R-:W-:Y:S02]  /*2550*/  LEA R22, P2, R20.reuse, UR10, 0x1 ;  /* 0x0000000a14167c11 */ /* 0x041fe4000f8408ff */
[----:B------:R-:W-:Y:S02]  /*2560*/  IADD3 R27, PT, PT, R21, R27, RZ ;  /* 0x0000001b151b7210 */ /* 0x000fe40007ffe0ff */
[----:B------:R-:W-:Y:S02]  /*2570*/  F2FP.BF16.F32.PACK_AB R21, R25, R14 ;  /* 0x0000000e1915723e */ /* 0x000fe400000010ff */
[----:B------:R-:W-:-:S05]  /*2580*/  LEA.HI.X R23, R20, UR11, R27, 0x1, P2 ;  /* 0x0000000b14177c11 */ /* 0x000fca00090f0c1b */
[----:B------:R3:W-:Y:S02]  /*2590*/  STG.E desc[UR6][R22.64], R21 ;  /* 0x0000001516007986 */ /* 0x0007e4000c101906 */
.L_x_1910:
[----:B------:R-:W-:Y:S05]  /*25a0*/  BSYNC.RECONVERGENT B1 ;  /* 0x0000000000017941 */ /* 0x000fea0003800200 */
.L_x_1909:
[----:B------:R-:W-:Y:S01]  /*25b0*/  ISETP.GE.AND.EX P5, PT, R13, UR9, PT, P5 ;  /* 0x000000090d007c0c */ /* 0x000fe2000bfa6350 */
[----:B------:R-:W-:Y:S01]  /*25c0*/  BSSY.RECONVERGENT B1, `(.L_x_1911) ;  /* 0x000001d000017945 */ /* 0x000fe20003800200 */
[----:B------:R-:W-:Y:S02]  /*25d0*/  ISETP.GE.U32.AND P6, PT, R58, UR8, PT ;  /* 0x000000083a007c0c */ /* 0x000fe4000bfc6070 */
[----:B------:R-:W-:Y:S02]  /*25e0*/  ISETP.GE.U32.AND P2, PT, R56, UR8, PT ;  /* 0x0000000838007c0c */ /* 0x000fe4000bf46070 */
[----:B------:R-:W-:Y:S02]  /*25f0*/  ISETP.GE.U32.AND P3, PT, R54, UR8, PT ;  /* 0x0000000836007c0c */ /* 0x000fe4000bf66070 */
[----:B------:R-:W-:Y:S02]  /*2600*/  ISETP.GE.U32.AND P4, PT, R52, UR8, PT ;  /* 0x0000000834007c0c */ /* 0x000fe4000bf86070 */
[----:B------:R-:W-:-:S02]  /*2610*/  ISETP.GE.AND.EX P1, PT, R15, UR9, PT, P1 ;  /* 0x000000090f007c0c */ /* 0x000fc4000bf26310 */
[----:B------:R-:W-:Y:S02]  /*2620*/  ISETP.GE.AND.EX P6, PT, R41, UR9, PT, P6 ;  /* 0x0000000929007c0c */ /* 0x000fe4000bfc6360 */
[----:B------:R-:W-:Y:S02]  /*2630*/  ISETP.GE.AND.EX P2, PT, R43, UR9, PT, P2 ;  /* 0x000000092b007c0c */ /* 0x000fe4000bf46320 */
[----:B------:R-:W-:Y:S02]  /*2640*/  ISETP.GE.AND.EX P3, PT, R45, UR9, PT, P3 ;  /* 0x000000092d007c0c */ /* 0x000fe4000bf66330 */
[----:B------:R-:W-:Y:S01]  /*2650*/  ISETP.GE.AND.EX P4, PT, R47, UR9, PT, P4 ;  /* 0x000000092f007c0c */ /* 0x000fe2000bf86340 */
[----:B------:R-:W-:-:S12]  /*2660*/  @P5 BRA `(.L_x_1912) ;  /* 0x0000000000485947 */ /* 0x000fd80003800000 */
[----:B------:R-:W4:Y:S01]  /*2670*/  LDCU.64 UR4, c[0x0][0x3e0] ;  /* 0x00007c00ff0477ac */ /* 0x000f220008000a00 */
[----:B0-----:R-:W-:Y:S01]  /*2680*/  MOV R20, R70 ;  /* 0x0000004600147202 */ /* 0x001fe20000000f00 */
[--C-:B------:R-:W-:Y:S01]  /*2690*/  FADD.FTZ R53, R53, -R28.reuse ;  /* 0x8000001c35357221 */ /* 0x100fe20000010000 */
[----:B--23--:R-:W-:Y:S01]  /*26a0*/  MOV R21, R69 ;  /* 0x0000004500157202 */ /* 0x00cfe20000000f00 */
[----:B------:R-:W0:Y:S01]  /*26b0*/  LDCU.64 UR10, c[0x0][0x380] ;  /* 0x00007000ff0a77ac */ /* 0x000e220008000a00 */
[----:B------:R-:W-:Y:S01]  /*26c0*/  FADD.FTZ R23, R40, -R28 ;  /* 0x8000001c28177221 */ /* 0x000fe20000010000 */
[----:B-1----:R-:W-:-:S03]  /*26d0*/  FMUL.FTZ R53, R53, R24 ;  /* 0x0000001835357220 */ /* 0x002fc60000410000 */
[----:B------:R-:W-:Y:S01]  /*26e0*/  FMUL.FTZ R12, R23, R24 ;  /* 0x00000018170c7220 */ /* 0x000fe20000410000 */
[----:B-----5:R-:W-:-:S03]  /*26f0*/  FFMA.FTZ R53, R16, R53, R18 ;  /* 0x0000003510357223 */ /* 0x020fc60000010012 */
[----:B------:R-:W-:Y:S01]  /*2700*/  FFMA.FTZ R12, R17, R12, R19 ;  /* 0x0000000c110c7223 */ /* 0x000fe20000010013 */
[----:B----4-:R-:W-:Y:S02]  /*2710*/  IMAD R25, R13, UR4, RZ ;  /* 0x000000040d197c24 */ /* 0x010fe4000f8e02ff */
[----:B------:R-:W-:-:S04]  /*2720*/  IMAD.WIDE.U32 R20, R62, UR4, R20 ;  /* 0x000000043e147c25 */ /* 0x000fc8000f8e0014 */
[----:B------:R-:W-:Y:S01]  /*2730*/  IMAD R25, R62, UR5, R25 ;  /* 0x000000053e197c24 */ /* 0x000fe2000f8e0219 */
[----:B0-----:R-:W-:-:S04]  /*2740*/  LEA R22, P5, R20, UR10, 0x1 ;  /* 0x0000000a14167c11 */ /* 0x001fc8000f8a08ff */
[----:B------:R-:W-:Y:S02]  /*2750*/  IADD3 R25, PT, PT, R21, R25, RZ ;  /* 0x0000001915197210 */ /* 0x000fe40007ffe0ff */
[----:B------:R-:W-:Y:S02]  /*2760*/  F2FP.BF16.F32.PACK_AB R21, R12, R53 ;  /* 0x000000350c15723e */ /* 0x000fe400000010ff */
[----:B------:R-:W-:-:S05]  /*2770*/  LEA.HI.X R23, R20, UR11, R25, 0x1, P5 ;  /* 0x0000000b14177c11 */ /* 0x000fca000a8f0c19 */
[----:B------:R4:W-:Y:S02]  /*2780*/  STG.E desc[UR6][R22.64], R21 ;  /* 0x0000001516007986 */ /* 0x0009e4000c101906 */
.L_x_1912:
[----:B------:R-:W-:Y:S05]  /*2790*/  BSYNC.RECONVERGENT B1 ;  /* 0x0000000000017941 */ /* 0x000fea0003800200 */
.L_x_1911:
[----:B------:R-:W-:Y:S04]  /*27a0*/  BSSY.RECONVERGENT B1, `(.L_x_1913) ;  /* 0x0000014000017945 */ /* 0x000fe80003800200 */
[----:B------:R-:W-:Y:S05]  /*27b0*/  @P1 BRA `(.L_x_1914) ;  /* 0x0000000000481947 */ /* 0x000fea0003800000 */
[----:B------:R-:W1:Y:S01]  /*27c0*/  LDCU.64 UR4, c[0x0][0x3e0] ;  /* 0x00007c00ff0477ac */ /* 0x000e620008000a00 */
[----:B0-----:R-:W-:Y:S01]  /*27d0*/  MOV R20, R70 ;  /* 0x0000004600147202 */ /* 0x001fe20000000f00 */
[--C-:B------:R-:W-:Y:S01]  /*27e0*/  FADD.FTZ R55, R55, -R28.reuse ;  /* 0x8000001c37377221 */ /* 0x100fe20000010000 */
[----:B--234-:R-:W-:Y:S01]  /*27f0*/  MOV R21, R69 ;  /* 0x0000004500157202 */ /* 0x01cfe20000000f00 */
[----:B------:R-:W0:Y:S01]  /*2800*/  LDCU.64 UR10, c[0x0][0x380] ;  /* 0x00007000ff0a77ac */ /* 0x000e220008000a00 */
[----:B------:R-:W-:Y:S01]  /*2810*/  FADD.FTZ R23, R42, -R28 ;  /* 0x8000001c2a177221 */ /* 0x000fe20000010000 */
[----:B-1----:R-:W-:-:S03]  /*2820*/  FMUL.FTZ R55, R55, R24 ;  /* 0x0000001837377220 */ /* 0x002fc60000410000 */
[----:B------:R-:W-:Y:S01]  /*2830*/  FMUL.FTZ R12, R23, R24 ;  /* 0x00000018170c7220 */ /* 0x000fe20000410000 */
[----:B-----5:R-:W-:-:S03]  /*2840*/  FFMA.FTZ R55, R16, R55, R18 ;  /* 0x0000003710377223 */ /* 0x020fc60000010012 */
[----:B------:R-:W-:Y:S01]  /*2850*/  FFMA.FTZ R12, R17, R12, R19 ;  /* 0x0000000c110c7223 */ /* 0x000fe20000010013 */
[----:B------:R-:W-:Y:S02]  /*2860*/  IMAD R25, R15, UR4, RZ ;  /* 0x000000040f197c24 */ /* 0x000fe4000f8e02ff */
[----:B------:R-:W-:-:S04]  /*2870*/  IMAD.WIDE.U32 R20, R60, UR4, R20 ;  /* 0x000000043c147c25 */ /* 0x000fc8000f8e0014 */
[----:B------:R-:W-:Y:S01]  /*2880*/  IMAD R25, R60, UR5, R25 ;  /* 0x000000053c197c24 */ /* 0x000fe2000f8e0219 */
[----:B0-----:R-:W-:-:S04]  /*2890*/  LEA R22, P1, R20, UR10, 0x1 ;  /* 0x0000000a14167c11 */ /* 0x001fc8000f8208ff */
[----:B------:R-:W-:Y:S02]  /*28a0*/  IADD3 R25, PT, PT, R21, R25, RZ ;  /* 0x0000001915197210 */ /* 0x000fe40007ffe0ff */
[----:B------:R-:W-:Y:S02]  /*28b0*/  F2FP.BF16.F32.PACK_AB R21, R12, R55 ;  /* 0x000000370c15723e */ /* 0x000fe400000010ff */
[----:B------:R-:W-:-:S05]  /*28c0*/  LEA.HI.X R23, R20, UR11, R25, 0x1, P1 ;  /* 0x0000000b14177c11 */ /* 0x000fca00088f0c19 */
[----:B------:R0:W-:Y:S02]  /*28d0*/  STG.E desc[UR6][R22.64], R21 ;  /* 0x0000001516007986 */ /* 0x0001e4000c101906 */
.L_x_1914:
[----:B------:R-:W-:Y:S05]  /*28e0*/  BSYNC.RECONVERGENT B1 ;  /* 0x0000000000017941 */ /* 0x000fea0003800200 */
.L_x_1913:
[----:B------:R-:W-:Y:S04]  /*28f0*/  BSSY.RECONVERGENT B1, `(.L_x_1915) ;  /* 0x0000014000017945 */ /* 0x000fe80003800200 */
[----:B------:R-:W-:Y:S05]  /*2900*/  @P6 BRA `(.L_x_1916) ;  /* 0x0000000000486947 */ /* 0x000fea0003800000 */
[----:B------:R-:W1:Y:S01]  /*2910*/  LDCU.64 UR4, c[0x0][0x3e0] ;  /* 0x00007c00ff0477ac */ /* 0x000e620008000a00 */
[----:B0-----:R-:W-:Y:S01]  /*2920*/  MOV R20, R70 ;  /* 0x0000004600147202 */ /* 0x001fe20000000f00 */
[--C-:B--234-:R-:W-:Y:S01]  /*2930*/  FADD.FTZ R23, R44, -R28.reuse ;  /* 0x8000001c2c177221 */ /* 0x11cfe20000010000 */
[----:B------:R-:W-:Y:S01]  /*2940*/  MOV R21, R69 ;  /* 0x0000004500157202 */ /* 0x000fe20000000f00 */
[----:B------:R-:W0:Y:S01]  /*2950*/  LDCU.64 UR10, c[0x0][0x380] ;  /* 0x00007000ff0a77ac */ /* 0x000e220008000a00 */
[----:B------:R-:W-:Y:S01]  /*2960*/  FADD.FTZ R57, R57, -R28 ;  /* 0x8000001c39397221 */ /* 0x000fe20000010000 */
[----:B-1----:R-:W-:-:S03]  /*2970*/  FMUL.FTZ R23, R23, R24 ;  /* 0x0000001817177220 */ /* 0x002fc60000410000 */
[----:B------:R-:W-:Y:S01]  /*2980*/  FMUL.FTZ R12, R57, R24 ;  /* 0x00000018390c7220 */ /* 0x000fe20000410000 */
[----:B-----5:R-:W-:Y:S01]  /*2990*/  FFMA.FTZ R14, R16, R23, R18 ;  /* 0x00000017100e7223 */ /* 0x020fe20000010012 */
[----:B------:R-:W-:Y:S02]  /*29a0*/  IMAD R25, R41, UR4, RZ ;  /* 0x0000000429197c24 */ /* 0x000fe4000f8e02ff */
        /* <DEDUP_REMOVED lines=8> */
.L_x_1916:
[----:B------:R-:W-:Y:S05]  /*2a30*/  BSYNC.RECONVERGENT B1 ;  /* 0x0000000000017941 */ /* 0x000fea0003800200 */
.L_x_1915:
        /* <DEDUP_REMOVED lines=20> */
.L_x_1918:
[----:B------:R-:W-:Y:S05]  /*2b80*/  BSYNC.RECONVERGENT B1 ;  /* 0x0000000000017941 */ /* 0x000fea0003800200 */
.L_x_1917:
        /* <DEDUP_REMOVED lines=20> */
.L_x_1920:
[----:B------:R-:W-:Y:S05]  /*2cd0*/  BSYNC.RECONVERGENT B1 ;  /* 0x0000000000017941 */ /* 0x000fea0003800200 */
.L_x_1919:
[----:B------:R-:W-:Y:S05]  /*2ce0*/  @P4 BRA `(.L_x_1921) ;  /* 0x0000001000584947 */ /* 0x000fea0003800000 */
[----:B------:R-:W1:Y:S01]  /*2cf0*/  LDCU.64 UR4, c[0x0][0x3e0] ;  /* 0x00007c00ff0477ac */ /* 0x000e620008000a00 */
[--C-:B------:R-:W-:Y:S01]  /*2d00*/  FADD.FTZ R63, R63, -R28.reuse ;  /* 0x8000001c3f3f7221 */ /* 0x100fe20000010000 */
[----:B------:R-:W-:Y:S01]  /*2d10*/  MOV R68, R70 ;  /* 0x0000004600447202 */ /* 0x000fe20000000f00 */
[----:B0-234-:R-:W-:Y:S01]  /*2d20*/  FADD.FTZ R21, R50, -R28 ;  /* 0x8000001c32157221 */ /* 0x01dfe20000010000 */
[----:B------:R-:W0:Y:S01]  /*2d30*/  LDCU.64 UR8, c[0x0][0x380] ;  /* 0x00007000ff0877ac */ /* 0x000e220008000a00 */
[-C--:B-1----:R-:W-:Y:S02]  /*2d40*/  FMUL.FTZ R63, R63, R24.reuse ;  /* 0x000000183f3f7220 */ /* 0x082fe40000410000 */
[----:B------:R-:W-:Y:S02]  /*2d50*/  FMUL.FTZ R24, R21, R24 ;  /* 0x0000001815187220 */ /* 0x000fe40000410000 */
[----:B-----5:R-:W-:Y:S02]  /*2d60*/  FFMA.FTZ R63, R16, R63, R18 ;  /* 0x0000003f103f7223 */ /* 0x020fe40000010012 */
[----:B------:R-:W-:-:S05]  /*2d70*/  FFMA.FTZ R24, R17, R24, R19 ;  /* 0x0000001811187223 */ /* 0x000fca0000010013 */
[----:B------:R-:W-:Y:S01]  /*2d80*/  F2FP.BF16.F32.PACK_AB R19, R24, R63 ;  /* 0x0000003f1813723e */ /* 0x000fe200000010ff */
[----:B------:R-:W-:Y:S02]  /*2d90*/  IMAD R23, R47, UR4, RZ ;  /* 0x000000042f177c24 */ /* 0x000fe4000f8e02ff */
[----:B------:R-:W-:-:S04]  /*2da0*/  IMAD.WIDE.U32 R68, R52, UR4, R68 ;  /* 0x0000000434447c25 */ /* 0x000fc8000f8e0044 */
[----:B------:R-:W-:Y:S01]  /*2db0*/  IMAD R23, R52, UR5, R23 ;  /* 0x0000000534177c24 */ /* 0x000fe2000f8e0217 */
[----:B0-----:R-:W-:-:S04]  /*2dc0*/  LEA R16, P1, R68, UR8, 0x1 ;  /* 0x0000000844107c11 */ /* 0x001fc8000f8208ff */
[----:B------:R-:W-:-:S04]  /*2dd0*/  IADD3 R23, PT, PT, R69, R23, RZ ;  /* 0x0000001745177210 */ /* 0x000fc80007ffe0ff */
[----:B------:R-:W-:-:S05]  /*2de0*/  LEA.HI.X R17, R68, UR9, R23, 0x1, P1 ;  /* 0x0000000944117c11 */ /* 0x000fca00088f0c17 */
[----:B------:R0:W-:Y:S01]  /*2df0*/  STG.E desc[UR6][R16.64], R19 ;  /* 0x0000001310007986 */ /* 0x0001e2000c101906 */
[----:B------:R-:W-:Y:S05]  /*2e00*/  BRA `(.L_x_1921) ;  /* 0x0000001000107947 */ /* 0x000fea0003800000 */
.L_x_1906:
[----:B------:R-:W2:Y:S01]  /*2e10*/  LDCU.64 UR10, c[0x0][0x3e8] ;  /* 0x00007d00ff0a77ac */ /* 0x000ea20008000a00 */
[----:B------:R-:W-:Y:S01]  /*2e20*/  BSSY.RECONVERGENT B1, `(.L_x_1922) ;  /* 0x0000022000017945 */ /* 0x000fe20003800200 */
[----:B--2---:R-:W-:Y:S02]  /*2e30*/  ISETP.GE.U32.AND P2, PT, R64, UR10, PT ;  /* 0x0000000a40007c0c */ /* 0x004fe4000bf46070 */
[----:B------:R-:W-:Y:S02]  /*2e40*/  ISETP.GE.U32.AND P5, PT, R62, UR10, PT ;  /* 0x0000000a3e007c0c */ /* 0x000fe4000bfa6070 */
[----:B------:R-:W-:Y:S02]  /*2e50*/  ISETP.GE.U32.AND P6, PT, R60, UR10, PT ;  /* 0x0000000a3c007c0c */ /* 0x000fe4000bfc6070 */
[----:B------:R-:W-:Y:S01]  /*2e60*/  ISETP.GE.AND.EX P2, PT, R11, UR11, PT, P2 ;  /* 0x0000000b0b007c0c */ /* 0x000fe2000bf46320 */
[----:B------:R-:W-:-:S12]  /*2e70*/  @P1 BRA `(.L_x_1923) ;  /* 0x0000000000701947 */ /* 0x000fd80003800000 */
[--C-:B------:R-:W-:Y:S01]  /*2e80*/  FADD.FTZ R21, R12, -R28.reuse ;  /* 0x8000001c0c157221 */ /* 0x100fe20000010000 */
[----:B------:R-:W-:Y:S01]  /*2e90*/  FADD.FTZ R49, R49, -R28 ;  /* 0x8000001c31317221 */ /* 0x000fe20000010000 */
[----:B------:R-:W2:Y:S01]  /*2ea0*/  LDCU.64 UR4, c[0x0][0x3e0] ;  /* 0x00007c00ff0477ac */ /* 0x000ea20008000a00 */
[----:B------:R-:W-:Y:S01]  /*2eb0*/  MOV R22, R70 ;  /* 0x0000004600167202 */ /* 0x000fe20000000f00 */
[-C--:B-1----:R-:W-:Y:S01]  /*2ec0*/  FMUL.FTZ R21, R21, R24.reuse ;  /* 0x0000001815157220 */ /* 0x082fe20000410000 */
[----:B0-----:R-:W-:Y:S01]  /*2ed0*/  FMUL.FTZ R20, R49, R24 ;  /* 0x0000001831147220 */ /* 0x001fe20000410000 */
[----:B------:R-:W0:Y:S01]  /*2ee0*/  LDCU.64 UR8, c[0x0][0x380] ;  /* 0x00007000ff0877ac */ /* 0x000e220008000a00 */
[----:B------:R-:W-:Y:S01]  /*2ef0*/  MOV R23, R69 ;  /* 0x0000004500177202 */ /* 0x000fe20000000f00 */
[----:B-----5:R-:W-:Y:S01]  /*2f00*/  FFMA.FTZ R30, R16, R21, R18 ;  /* 0x00000015101e7223 */ /* 0x020fe20000010012 */
[----:B------:R-:W-:-:S03]  /*2f10*/  FFMA.FTZ R27, R17, R20, R19 ;  /* 0x00000014111b7223 */ /* 0x000fc60000010013 */
[----:B------:R-:W-:Y:S01]  /*2f20*/  FMUL.FTZ R12, R30, -1.4426950216293334961 ;  /* 0xbfb8aa3b1e0c7820 */ /* 0x000fe20000410000 */
[----:B------:R-:W-:-:S05]  /*2f30*/  FMUL.FTZ R20, R27, -1.4426950216293334961 ;  /* 0xbfb8aa3b1b147820 */ /* 0x000fca0000410000 */
[----:B------:R-:W1:Y:S01]  /*2f40*/  MUFU.EX2 R12, R12 ;  /* 0x0000000c000c7308 */ /* 0x000e620000000800 */
[----:B--2---:R-:W-:Y:S02]  /*2f50*/  IMAD R32, R9, UR4, RZ ;  /* 0x0000000409207c24 */ /* 0x004fe4000f8e02ff */
[----:B------:R-:W-:-:S05]  /*2f60*/  IMAD.WIDE.U32 R22, R65, UR4, R22 ;  /* 0x0000000441167c25 */ /* 0x000fca000f8e0016 */
[----:B------:R-:W2:Y:S01]  /*2f70*/  MUFU.EX2 R20, R20 ;  /* 0x0000001400147308 */ /* 0x000ea20000000800 */
[----:B------:R-:W-:-:S05]  /*2f80*/  IMAD R21, R65, UR5, R32 ;  /* 0x0000000541157c24 */ /* 0x000fca000f8e0220 */
[----:B------:R-:W-:Y:S01]  /*2f90*/  IADD3 R21, PT, PT, R23, R21, RZ ;  /* 0x0000001517157210 */ /* 0x000fe20007ffe0ff */
[----:B-1----:R-:W-:-:S06]  /*2fa0*/  FADD.FTZ R25, R12, 1 ;  /* 0x3f8000000c197421 */ /* 0x002fcc0000010000 */
[----:B------:R-:W1:Y:S01]  /*2fb0*/  MUFU.RCP R25, R25 ;  /* 0x0000001900197308 */ /* 0x000e620000001000 */
[----:B--2---:R-:W-:Y:S01]  /*2fc0*/  FADD.FTZ R26, R20, 1 ;  /* 0x3f800000141a7421 */ /* 0x004fe20000010000 */
[----:B0-----:R-:W-:-:S04]  /*2fd0*/  LEA R20, P1, R22, UR8, 0x1 ;  /* 0x0000000816147c11 */ /* 0x001fc8000f8208ff */
[----:B------:R-:W-:Y:S02]  /*2fe0*/  LEA.HI.X R21, R22, UR9, R21, 0x1, P1 ;  /* 0x0000000916157c11 */ /* 0x000fe400088f0c15 */
[----:B------:R-:W0:Y:S01]  /*2ff0*/  MUFU.RCP R26, R26 ;  /* 0x0000001a001a7308 */ /* 0x000e220000001000 */
[----:B-1----:R-:W-:Y:S01]  /*3000*/  FMUL.FTZ R12, R30, R25 ;  /* 0x000000191e0c7220 */ /* 0x002fe20000410000 */
[----:B0-----:R-:W-:-:S05]  /*3010*/  FMUL.FTZ R27, R27, R26 ;  /* 0x0000001a1b1b7220 */ /* 0x001fca0000410000 */
[----:B------:R-:W-:-:S05]  /*3020*/  F2FP.BF16.F32.PACK_AB R27, R27, R12 ;  /* 0x0000000c1b1b723e */ /* 0x000fca00000010ff */
[----:B------:R2:W-:Y:S02]  /*3030*/  STG.E desc[UR6][R20.64], R27 ;  /* 0x0000001b14007986 */ /* 0x0005e4000c101906 */
.L_x_1923:
[----:B------:R-:W-:Y:S05]  /*3040*/  BSYNC.RECONVERGENT B1 ;  /* 0x0000000000017941 */ /* 0x000fea0003800200 */
.L_x_1922:
[----:B------:R-:W-:Y:S04]  /*3050*/  BSSY.RECONVERGENT B1, `(.L_x_1924) ;  /* 0x000001e000017945 */ /* 0x000fe80003800200 */
[----:B------:R-:W-:Y:S05]  /*3060*/  @P2 BRA `(.L_x_1925) ;  /* 0x0000000000702947 */ /* 0x000fea0003800000 */
[--C-:B--2---:R-:W-:Y:S01]  /*3070*/  FADD.FTZ R21, R14, -R28.reuse ;  /* 0x8000001c0e157221 */ /* 0x104fe20000010000 */
[----:B------:R-:W-:Y:S01]  /*3080*/  FADD.FTZ R51, R51, -R28 ;  /* 0x8000001c33337221 */ /* 0x000fe20000010000 */
[----:B------:R-:W2:Y:S01]  /*3090*/  LDCU.64 UR4, c[0x0][0x3e0] ;  /* 0x00007c00ff0477ac */ /* 0x000ea20008000a00 */
[----:B------:R-:W-:Y:S01]  /*30a0*/  MOV R22, R70 ;  /* 0x0000004600167202 */ /* 0x000fe20000000f00 */
[-C--:B-1----:R-:W-:Y:S01]  /*30b0*/  FMUL.FTZ R21, R21, R24.reuse ;  /* 0x0000001815157220 */ /* 0x082fe20000410000 */
[----:B------:R-:W-:Y:S01]  /*30c0*/  FMUL.FTZ R14, R51, R24 ;  /* 0x00000018330e7220 */ /* 0x000fe20000410000 */
[----:B------:R-:W1:Y:S01]  /*30d0*/  LDCU.64 UR8, c[0x0][0x380] ;  /* 0x00007000ff0877ac */ /* 0x000e620008000a00 */
[----:B------:R-:W-:Y:S01]  /*30e0*/  MOV R23, R69 ;  /* 0x0000004500177202 */ /* 0x000fe20000000f00 */
[----:B-----5:R-:W-:Y:S01]  /*30f0*/  FFMA.FTZ R21, R16, R21, R18 ;  /* 0x0000001510157223 */ /* 0x020fe20000010012 */
[----:B0-----:R-:W-:-:S03]  /*3100*/  FFMA.FTZ R26, R17, R14, R19 ;  /* 0x0000000e111a7223 */ /* 0x001fc60000010013 */
[----:B------:R-:W-:Y:S01]  /*3110*/  FMUL.FTZ R12, R21, -1.4426950216293334961 ;  /* 0xbfb8aa3b150c7820 */ /* 0x000fe20000410000 */
[----:B------:R-:W-:-:S05]  /*3120*/  FMUL.FTZ R20, R26, -1.4426950216293334961 ;  /* 0xbfb8aa3b1a147820 */ /* 0x000fca0000410000 */
[----:B------:R-:W0:Y:S01]  /*3130*/  MUFU.EX2 R12, R12 ;  /* 0x0000000c000c7308 */ /* 0x000e220000000800 */
[----:B--2---:R-:W-:Y:S02]  /*3140*/  IMAD R27, R11, UR4, RZ ;  /* 0x000000040b1b7c24 */ /* 0x004fe4000f8e02ff */
[----:B------:R-:W-:-:S05]  /*3150*/  IMAD.WIDE.U32 R22, R64, UR4, R22 ;  /* 0x0000000440167c25 */ /* 0x000fca000f8e0016 */
[----:B------:R-:W2:Y:S01]  /*3160*/  MUFU.EX2 R20, R20 ;  /* 0x0000001400147308 */ /* 0x000ea20000000800 */
[----:B------:R-:W-:-:S05]  /*3170*/  IMAD R29, R64, UR5, R27 ;  /* 0x00000005401d7c24 */ /* 0x000fca000f8e021b */
[----:B------:R-:W-:Y:S01]  /*3180*/  IADD3 R29, PT, PT, R23, R29, RZ ;  /* 0x0000001d171d7210 */ /* 0x000fe20007ffe0ff */
[----:B0-----:R-:W-:-:S06]  /*3190*/  FADD.FTZ R14, R12, 1 ;  /* 0x3f8000000c0e7421 */ /* 0x001fcc0000010000 */
[----:B------:R-:W0:Y:S01]  /*31a0*/  MUFU.RCP R14, R14 ;  /* 0x0000000e000e7308 */ /* 0x000e220000001000 */
[----:B--2---:R-:W-:Y:S01]  /*31b0*/  FADD.FTZ R25, R20, 1 ;  /* 0x3f80000014197421 */ /* 0x004fe20000010000 */
[----:B-1----:R-:W-:-:S06]  /*31c0*/  LEA R20, P1, R22, UR8, 0x1 ;  /* 0x0000000816147c11 */ /* 0x002fcc000f8208ff */
[----:B------:R-:W1:Y:S01]  /*31d0*/  MUFU.RCP R25, R25 ;  /* 0x0000001900197308 */ /* 0x000e620000001000 */
[----:B0-----:R-:W-:Y:S01]  /*31e0*/  FMUL.FTZ R12, R21, R14 ;  /* 0x0000000e150c7220 */ /* 0x001fe20000410000 */
[----:B------:R-:W-:Y:S01]  /*31f0*/  LEA.HI.X R21, R22, UR9, R29, 0x1, P1 ;  /* 0x0000000916157c11 */ /* 0x000fe200088f0c1d */
[----:B-1----:R-:W-:-:S05]  /*3200*/  FMUL.FTZ R27, R26, R25 ;  /* 0x000000191a1b7220 */ /* 0x002fca0000410000 */
[----:B------:R-:W-:-:S05]  /*3210*/  F2FP.BF16.F32.PACK_AB R27, R27, R12 ;  /* 0x0000000c1b1b723e */ /* 0x000fca00000010ff */
[----:B------:R3:W-:Y:S02]  /*3220*/  STG.E desc[UR6][R20.64], R27 ;  /* 0x0000001b14007986 */ /* 0x0007e4000c101906 */
.L_x_1925:
[----:B------:R-:W-:Y:S05]  /*3230*/  BSYNC.RECONVERGENT B1 ;  /* 0x0000000000017941 */ /* 0x000fea0003800200 */
.L_x_1924:
        /* <DEDUP_REMOVED lines=12> */
[--C-:B------:R-:W-:Y:S01]  /*3300*/  FADD.FTZ R53, R53, -R28.reuse ;  /* 0x8000001c35357221 */ /* 0x100fe20000010000 */
[----:B--23--:R-:W-:Y:S01]  /*3310*/  FADD.FTZ R21, R40, -R28 ;  /* 0x8000001c28157221 */ /* 0x00cfe20000010000 */
        /* <DEDUP_REMOVED lines=19> */
[----:B-1----:R-:W-:-:S04]  /*3450*/  LEA R20, P5, R22, UR8, 0x1 ;  /* 0x0000000816147c11 */ /* 0x002fc8000f8a08ff */
[----:B------:R-:W-:Y:S02]  /*3460*/  LEA.HI.X R21, R22, UR9, R21, 0x1, P5 ;  /* 0x0000000916157c11 */ /* 0x000fe4000a8f0c15 */
[----:B------:R-:W1:Y:S01]  /*3470*/  MUFU.RCP R25, R25 ;  /* 0x0000001900197308 */ /* 0x000e620000001000 */
[----:B0-----:R-:W-:Y:S01]  /*3480*/  FMUL.FTZ R12, R53, R14 ;  /* 0x0000000e350c7220 */ /* 0x001fe20000410000 */
[----:B-1----:R-:W-:-:S05]  /*3490*/  FMUL.FTZ R27, R26, R25 ;  /* 0x000000191a1b7220 */ /* 0x002fca0000410000 */
[----:B------:R-:W-:-:S05]  /*34a0*/  F2FP.BF16.F32.PACK_AB R27, R27, R12 ;  /* 0x0000000c1b1b723e */ /* 0x000fca00000010ff */
[----:B------:R4:W-:Y:S02]  /*34b0*/  STG.E desc[UR6][R20.64], R27 ;  /* 0x0000001b14007986 */ /* 0x0009e4000c101906 */
.L_x_1927:
[----:B------:R-:W-:Y:S05]  /*34c0*/  BSYNC.RECONVERGENT B1 ;  /* 0x0000000000017941 */ /* 0x000fea0003800200 */
.L_x_1926:
[----:B------:R-:W-:Y:S04]  /*34d0*/  BSSY.RECONVERGENT B1, `(.L_x_1928) ;  /* 0x000001e000017945 */ /* 0x000fe80003800200 */
[----:B------:R-:W-:Y:S05]  /*34e0*/  @P6 BRA `(.L_x_1929) ;  /* 0x0000000000706947 */ /* 0x000fea0003800000 */
[--C-:B------:R-:W-:Y:S01]  /*34f0*/  FADD.FTZ R55, R55, -R28.reuse ;  /* 0x8000001c37377221 */ /* 0x100fe20000010000 */
[----:B--234-:R-:W-:Y:S01]  /*3500*/  FADD.FTZ R21, R42, -R28 ;  /* 0x8000001c2a157221 */ /* 0x01cfe20000010000 */
        /* <DEDUP_REMOVED lines=26> */
.L_x_1929:
[----:B------:R-:W-:Y:S05]  /*36b0*/  BSYNC.RECONVERGENT B1 ;  /* 0x0000000000017941 */ /* 0x000fea0003800200 */
.L_x_1928:
[----:B------:R-:W-:Y:S04]  /*36c0*/  BSSY.RECONVERGENT B1, `(.L_x_1930) ;  /* 0x000001e000017945 */ /* 0x000fe80003800200 */
[----:B------:R-:W-:Y:S05]  /*36d0*/  @P1 BRA `(.L_x_1931) ;  /* 0x0000000000701947 */ /* 0x000fea0003800000 */
[--C-:B0-234-:R-:W-:Y:S01]  /*36e0*/  FADD.FTZ R21, R44, -R28.reuse ;  /* 0x8000001c2c157221 */ /* 0x11dfe20000010000 */
[----:B------:R-:W-:Y:S01]  /*36f0*/  FADD.FTZ R57, R57, -R28 ;  /* 0x8000001c39397221 */ /* 0x000fe20000010000 */
[----:B------:R-:W0:Y:S01]  /*3700*/  LDCU.64 UR4, c[0x0][0x3e0] ;  /* 0x00007c00ff0477ac */ /* 0x000e220008000a00 */
[----:B------:R-:W-:Y:S01]  /*3710*/  MOV R22, R70 ;  /* 0x0000004600167202 */ /* 0x000fe20000000f00 */
[-C--:B-1----:R-:W-:Y:S01]  /*3720*/  FMUL.FTZ R21, R21, R24.reuse ;  /* 0x0000001815157220 */ /* 0x082fe20000410000 */
[----:B------:R-:W-:Y:S01]  /*3730*/  FMUL.FTZ R14, R57, R24 ;  /* 0x00000018390e7220 */ /* 0x000fe20000410000 */
[----:B------:R-:W1:Y:S01]  /*3740*/  LDCU.64 UR8, c[0x0][0x380] ;  /* 0x00007000ff0877ac */ /* 0x000e620008000a00 */
[----:B------:R-:W-:Y:S01]  /*3750*/  MOV R23, R69 ;  /* 0x0000004500177202 */ /* 0x000fe20000000f00 */
[----:B-----5:R-:W-:Y:S01]  /*3760*/  FFMA.FTZ R21, R16, R21, R18 ;  /* 0x0000001510157223 */ /* 0x020fe20000010012 */
[----:B------:R-:W-:-:S03]  /*3770*/  FFMA.FTZ R26, R17, R14, R19 ;  /* 0x0000000e111a7223 */ /* 0x000fc60000010013 */
[----:B------:R-:W-:Y:S01]  /*3780*/  FMUL.FTZ R12, R21, -1.4426950216293334961 ;  /* 0xbfb8aa3b150c7820 */ /* 0x000fe20000410000 */
[----:B------:R-:W-:-:S05]  /*3790*/  FMUL.FTZ R20, R26, -1.4426950216293334961 ;  /* 0xbfb8aa3b1a147820 */ /* 0x000fca0000410000 */
[----:B------:R-:W2:Y:S01]  /*37a0*/  MUFU.EX2 R12, R12 ;  /* 0x0000000c000c7308 */ /* 0x000ea20000000800 */
[----:B0-----:R-:W-:Y:S02]  /*37b0*/  IMAD R27, R41, UR4, RZ ;  /* 0x00000004291b7c24 */ /* 0x001fe4000f8e02ff */
[----:B------:R-:W-:-:S05]  /*37c0*/  IMAD.WIDE.U32 R22, R58, UR4, R22 ;  /* 0x000000043a167c25 */ /* 0x000fca000f8e0016 */
[----:B------:R-:W0:Y:S01]  /*37d0*/  MUFU.EX2 R20, R20 ;  /* 0x0000001400147308 */ /* 0x000e220000000800 */
[----:B------:R-:W-:-:S05]  /*37e0*/  IMAD R29, R58, UR5, R27 ;  /* 0x000000053a1d7c24 */ /* 0x000fca000f8e021b */
[----:B------:R-:W-:Y:S01]  /*37f0*/  IADD3 R29, PT, PT, R23, R29, RZ ;  /* 0x0000001d171d7210 */ /* 0x000fe20007ffe0ff */
[----:B--2---:R-:W-:-:S06]  /*3800*/  FADD.FTZ R14, R12, 1 ;  /* 0x3f8000000c0e7421 */ /* 0x004fcc0000010000 */
[----:B------:R-:W2:Y:S01]  /*3810*/  MUFU.RCP R14, R14 ;  /* 0x0000000e000e7308 */ /* 0x000ea20000001000 */
[----:B0-----:R-:W-:Y:S01]  /*3820*/  FADD.FTZ R25, R20, 1 ;  /* 0x3f80000014197421 */ /* 0x001fe20000010000 */
[----:B-1----:R-:W-:-:S06]  /*3830*/  LEA R20, P1, R22, UR8, 0x1 ;  /* 0x0000000816147c11 */ /* 0x002fcc000f8208ff */
[----:B------:R-:W0:Y:S01]  /*3840*/  MUFU.RCP R25, R25 ;  /* 0x0000001900197308 */ /* 0x000e220000001000 */
[----:B--2---:R-:W-:Y:S01]  /*3850*/  FMUL.FTZ R12, R21, R14 ;  /* 0x0000000e150c7220 */ /* 0x004fe20000410000 */
[----:B------:R-:W-:Y:S01]  /*3860*/  LEA.HI.X R21, R22, UR9, R29, 0x1, P1 ;  /* 0x0000000916157c11 */ /* 0x000fe200088f0c1d */
[----:B0-----:R-:W-:-:S05]  /*3870*/  FMUL.FTZ R27, R26, R25 ;  /* 0x000000191a1b7220 */ /* 0x001fca0000410000 */
[----:B------:R-:W-:-:S05]  /*3880*/  F2FP.BF16.F32.PACK_AB R27, R27, R12 ;  /* 0x0000000c1b1b723e */ /* 0x000fca00000010ff */
[----:B------:R0:W-:Y:S02]  /*3890*/  STG.E desc[UR6][R20.64], R27 ;  /* 0x0000001b14007986 */ /* 0x0001e4000c101906 */
.L_x_1931:
[----:B------:R-:W-:Y:S05]  /*38a0*/  BSYNC.RECONVERGENT B1 ;  /* 0x0000000000017941 */ /* 0x000fea0003800200 */
.L_x_1930:
[----:B------:R-:W-:Y:S04]  /*38b0*/  BSSY.RECONVERGENT B1, `(.L_x_1932) ;  /* 0x000001e000017945 */ /* 0x000fe80003800200 */
[----:B------:R-:W-:Y:S05]  /*38c0*/  @P2 BRA `(.L_x_1933) ;  /* 0x0000000000702947 */ /* 0x000fea0003800000 */
[--C-:B------:R-:W-:Y:S01]  /*38d0*/  FADD.FTZ R59, R59, -R28.reuse ;  /* 0x8000001c3b3b7221 */ /* 0x100fe20000010000 */
[----:B0-234-:R-:W-:Y:S01]  /*38e0*/  FADD.FTZ R21, R46, -R28 ;  /* 0x8000001c2e157221 */ /* 0x01dfe20000010000 */
        /* <DEDUP_REMOVED lines=19> */
[----:B-1----:R-:W-:-:S04]  /*3a20*/  LEA R22, P1, R20, UR8, 0x1 ;  /* 0x0000000814167c11 */ /* 0x002fc8000f8208ff */
[----:B------:R-:W-:Y:S02]  /*3a30*/  LEA.HI.X R23, R20, UR9, R23, 0x1, P1 ;  /* 0x0000000914177c11 */ /* 0x000fe400088f0c17 */
[----:B------:R-:W0:Y:S01]  /*3a40*/  MUFU.RCP R25, R25 ;  /* 0x0000001900197308 */ /* 0x000e220000001000 */
[----:B--2---:R-:W-:Y:S01]  /*3a50*/  FMUL.FTZ R12, R59, R14 ;  /* 0x0000000e3b0c7220 */ /* 0x004fe20000410000 */
[----:B0-----:R-:W-:-:S05]  /*3a60*/  FMUL.FTZ R27, R26, R25 ;  /* 0x000000191a1b7220 */ /* 0x001fca0000410000 */
[----:B------:R-:W-:-:S05]  /*3a70*/  F2FP.BF16.F32.PACK_AB R27, R27, R12 ;  /* 0x0000000c1b1b723e */ /* 0x000fca00000010ff */
[----:B------:R0:W-:Y:S02]  /*3a80*/  STG.E desc[UR6][R22.64], R27 ;  /* 0x0000001b16007986 */ /* 0x0001e4000c101906 */
.L_x_1933:
[----:B------:R-:W-:Y:S05]  /*3a90*/  BSYNC.RECONVERGENT B1 ;  /* 0x0000000000017941 */ /* 0x000fea0003800200 */
.L_x_1932:
        /* <DEDUP_REMOVED lines=30> */
.L_x_1935:
[----:B------:R-:W-:Y:S05]  /*3c80*/  BSYNC.RECONVERGENT B1 ;  /* 0x0000000000017941 */ /* 0x000fea0003800200 */
.L_x_1934:
[----:B------:R-:W-:Y:S05]  /*3c90*/  @P4 BRA `(.L_x_1921) ;  /* 0x00000000006c4947 */ /* 0x000fea0003800000 */
[--C-:B------:R-:W-:Y:S01]  /*3ca0*/  FADD.FTZ R63, R63, -R28.reuse ;  /* 0x8000001c3f3f7221 */ /* 0x100fe20000010000 */
[----:B0-234-:R-:W-:Y:S01]  /*3cb0*/  FADD.FTZ R21, R50, -R28 ;  /* 0x8000001c32157221 */ /* 0x01dfe20000010000 */
[----:B------:R-:W0:Y:S01]  /*3cc0*/  LDCU.64 UR4, c[0x0][0x3e0] ;  /* 0x00007c00ff0477ac */ /* 0x000e220008000a00 */
[----:B------:R-:W-:Y:S01]  /*3cd0*/  MOV R68, R70 ;  /* 0x0000004600447202 */ /* 0x000fe20000000f00 */
[-C--:B-1----:R-:W-:Y:S01]  /*3ce0*/  FMUL.FTZ R63, R63, R24.reuse ;  /* 0x000000183f3f7220 */ /* 0x082fe20000410000 */
[----:B------:R-:W-:Y:S01]  /*3cf0*/  FMUL.FTZ R24, R21, R24 ;  /* 0x0000001815187220 */ /* 0x000fe20000410000 */
[----:B------:R-:W1:Y:S02]  /*3d00*/  LDCU.64 UR8, c[0x0][0x380] ;  /* 0x00007000ff0877ac */ /* 0x000e640008000a00 */
        /* <DEDUP_REMOVED lines=20> */
.L_x_1921:
[----:B------:R-:W-:Y:S05]  /*3e50*/  BSYNC.RECONVERGENT B0 ;  /* 0x0000000000007941 */ /* 0x000fea0003800200 */
.L_x_1905:
[----:B------:R-:W1:Y:S01]  /*3e60*/  LDCU UR4, c[0x0][0x3f8] ;  /* 0x00007f00ff0477ac */ /* 0x000e620008000800 */
[----:B------:R-:W-:Y:S02]  /*3e70*/  IADD3 R8, PT, PT, R5, R8, RZ ;  /* 0x0000000805087210 */ /* 0x000fe40007ffe0ff */
[----:B------:R-:W-:Y:S01]  /*3e80*/  IADD3 R6, PT, PT, R6, 0x1, RZ ;  /* 0x0000000106067810 */ /* 0x000fe20007ffe0ff */
[----:B------:R-:W1:Y:S02]  /*3e90*/  LDCU UR5, c[0x0][0x3c8] ;  /* 0x00007900ff0577ac */ /* 0x000e640008000800 */
[----:B-1----:R-:W-:-:S06]  /*3ea0*/  UIMAD UR4, UR4, UR5, URZ ;  /* 0x00000005040472a4 */ /* 0x002fcc000f8e02ff */
[----:B------:R-:W-:-:S13]  /*3eb0*/  ISETP.GE.AND P1, PT, R8, UR4, PT ;  /* 0x0000000408007c0c */ /* 0x000fda000bf26270 */
[----:B------:R-:W-:Y:S05]  /*3ec0*/  @!P1 BRA `(.L_x_1936) ;  /* 0xffffffc400009947 */ /* 0x000fea000383ffff */
[----:B------:R-:W-:Y:S05]  /*3ed0*/  EXIT ;  /* 0x000000000000794d */ /* 0x000fea0003800000 */
.L_x_1937:
        /* <DEDUP_REMOVED lines=10> */
.L_x_4530:


//--------------------- .text._Z35group_norm_nhwc_fwd_one_pass_kernelI11Bf16IOFp32WLi256ELi84ELi672EEv26Group_norm_nhwc_fwd_params --------------------------
	.section	.text._Z35group_norm_nhwc_fwd_one_pass_kernelI11Bf16IOFp32WLi256ELi84ELi672EEv26Group_norm_nhwc_fwd_params,"ax",@progbits
	.align	128
        .global         _Z35group_norm_nhwc_fwd_one_pass_kernelI11Bf16IOFp32WLi256ELi84ELi672EEv26Group_norm_nhwc_fwd_params
        .type           _Z35group_norm_nhwc_fwd_one_pass_kernelI11Bf16IOFp32WLi256ELi84ELi672EEv26Group_norm_nhwc_fwd_params,@function
        .size           _Z35group_norm_nhwc_fwd_one_pass_kernelI11Bf16IOFp32WLi256ELi84ELi672EEv26Group_norm_nhwc_fwd_params,(.L_x_4531 - _Z35group_norm_nhwc_fwd_one_pass_kernelI11Bf16IOFp32WLi256ELi84ELi672EEv26Group_norm_nhwc_fwd_params)
        .other          _Z35group_norm_nhwc_fwd_one_pass_kernelI11Bf16IOFp32WLi256ELi84ELi672EEv26Group_norm_nhwc_fwd_params,@"STO_CUDA_ENTRY STV_DEFAULT"
_Z35group_norm_nhwc_fwd_one_pass_kernelI11Bf16IOFp32WLi256ELi84ELi672EEv26Group_norm_nhwc_fwd_params:
.text._Z35group_norm_nhwc_fwd_one_pass_kernelI11Bf16IOFp32WLi256ELi84ELi672EEv26Group_norm_nhwc_fwd_params:
        /* <DEDUP_REMOVED lines=10> */
[----:B------:R-:W-:Y:S01]  /*00a0*/  HFMA2 R62, -RZ, RZ, 0, 0 ;  /* 0x00000000ff3e7431 */ /* 0x000fe200000001ff */
[----:B------:R-:W3:Y:S01]  /*00b0*/  S2R R58, SR_CTAID.X ;  /* 0x00000000003a7919 */ /* 0x000ee20000002500 */
[----:B------:R-:W4:Y:S01]  /*00c0*/  LDCU.64 UR6, c[0x0][0x388] ;  /* 0x00007100ff0677ac */ /* 0x000f220008000a00 */
[----:B------:R-:W-:Y:S01]  /*00d0*/  MOV R61, R60 ;  /* 0x0000003c003d7202 */ /* 0x000fe20000000f00 */
[----:B------:R-:W1:Y:S01]  /*00e0*/  S2R R56, SR_LANEID ;  /* 0x0000000000387919 */ /* 0x000e620000000000 */
[----:B----4-:R-:W-:Y:S02]  /*00f0*/  ISETP.NE.U32.AND P1, PT, RZ, UR6, PT ;  /* 0x00000006ff007c0c */ /* 0x010fe4000bf25070 */
[----:B0-----:R-:W-:-:S02]  /*0100*/  LOP3.LUT R0, R59, 0xffff, RZ, 0xc0, !PT ;  /* 0x0000ffff3b007812 */ /* 0x001fc400078ec0ff */
[----:B---3--:R-:W-:-:S03]  /*0110*/  LOP3.LUT P0, RZ, R59, R58, RZ, 0xfc, !PT ;  /* 0x0000003a3bff7212 */ /* 0x008fc6000780fcff */
[----:B------:R-:W-:Y:S01]  /*0120*/  IMAD R0, R0, 0x619, RZ ;  /* 0x0000061900007824 */ /* 0x000fe200078e02ff */
[----:B------:R-:W-:Y:S01]  /*0130*/  ISETP.NE.AND.EX P0, PT, RZ, UR7, !P0, P1 ;  /* 0x00000007ff007c0c */ /* 0x000fe2000c705310 */
[----:B------:R-:W0:Y:S03]  /*0140*/  LDCU.64 UR6, c[0x0][0x358] ;  /* 0x00006b00ff0677ac */ /* 0x000e260008000a00 */
[----:B------:R-:W-:-:S04]  /*0150*/  SHF.R.U32.HI R71, RZ, 0x10, R0 ;  /* 0x00000010ff477819 */ /* 0x000fc80000011600 */
[----:B------:R-:W-:Y:S01]  /*0160*/  PRMT R0, R71, 0x9910, RZ ;  /* 0x0000991047007816 */ /* 0x000fe200000000ff */
[----:B-1----:R-:W-:-:S04]  /*0170*/  IMAD R64, R58, UR4, R71 ;  /* 0x000000043a407c24 */ /* 0x002fc8000f8e0247 */
[----:B------:R-:W-:Y:S01]  /*0180*/  IMAD R0, R0, 0x2a, RZ ;  /* 0x0000002a00007824 */ /* 0x000fe200078e02ff */
[C---:B------:R-:W-:Y:S02]  /*0190*/  IADD3 R70, PT, PT, R64.reuse, 0x30, RZ ;  /* 0x0000003040467810 */ /* 0x040fe40007ffe0ff */
[C---:B------:R-:W-:Y:S02]  /*01a0*/  IADD3 R69, PT, PT, R64.reuse, 0x70, RZ ;  /* 0x0000007040457810 */ /* 0x040fe40007ffe0ff */
[----:B------:R-:W-:Y:S02]  /*01b0*/  IADD3 R0, PT, PT, RZ, -R0, RZ ;  /* 0x80000000ff007210 */ /* 0x000fe40007ffe0ff */
[----:B------:R-:W-:Y:S02]  /*01c0*/  IADD3 R68, PT, PT, R64, 0x80, RZ ;  /* 0x0000008040447810 */ /* 0x000fe40007ffe0ff */
[----:B------:R-:W-:Y:S02]  /*01d0*/  PRMT R0, R0, 0x7710, RZ ;  /* 0x0000771000007816 */ /* 0x000fe400000000ff */
[----:B------:R-:W-:-:S02]  /*01e0*/  IADD3 R67, PT, PT, R64, 0x90, RZ ;  /* 0x0000009040437810 */ /* 0x000fc40007ffe0ff */
[C---:B------:R-:W-:Y:S02]  /*01f0*/  IADD3 R66, PT, PT, R64.reuse, 0xb0, RZ ;  /* 0x000000b040427810 */ /* 0x040fe40007ffe0ff */
[C---:B------:R-:W-:Y:S02]  /*0200*/  IADD3 R65, PT, PT, R64.reuse, 0xc0, RZ ;  /* 0x000000c040417810 */ /* 0x040fe40007ffe0ff */
[----:B------:R-:W-:Y:S02]  /*0210*/  IADD3 R64, PT, PT, R64, 0xe0, RZ ;  /* 0x000000e040407810 */ /* 0x000fe40007ffe0ff */
[----:B------:R-:W-:Y:S02]  /*0220*/  IADD3 R63, PT, PT, R0, R59, RZ ;  /* 0x0000003b003f7210 */ /* 0x000fe40007ffe0ff */
[----:B------:R-:W-:Y:S02]  /*0230*/  SHF.R.S32.HI R55, RZ, 0x1f, R70 ;  /* 0x0000001fff377819 */ /* 0x000fe40000011446 */
[----:B------:R-:W-:-:S02]  /*0240*/  SHF.R.S32.HI R54, RZ, 0x1f, R69 ;  /* 0x0000001fff367819 */ /* 0x000fc40000011445 */
[----:B------:R-:W-:Y:S02]  /*0250*/  SHF.R.S32.HI R53, RZ, 0x1f, R68 ;  /* 0x0000001fff357819 */ /* 0x000fe40000011444 */
[----:B------:R-:W-:Y:S02]  /*0260*/  SHF.R.S32.HI R52, RZ, 0x1f, R67 ;  /* 0x0000001fff347819 */ /* 0x000fe40000011443 */
[----:B------:R-:W-:Y:S02]  /*0270*/  SHF.R.S32.HI R51, RZ, 0x1f, R66 ;  /* 0x0000001fff337819 */ /* 0x000fe40000011442 */
[----:B------:R-:W-:Y:S02]  /*0280*/  SHF.R.S32.HI R50, RZ, 0x1f, R65 ;  /* 0x0000001fff327819 */ /* 0x000fe40000011441 */
[----:B------:R-:W-:Y:S02]  /*0290*/  SHF.R.S32.HI R0, RZ, 0x1f, R64 ;  /* 0x0000001fff007819 */ /* 0x000fe40000011440 */
[----:B0-2---:R-:W-:-:S07]  /*02a0*/  SHF.L.U32 R63, R63, 0x1, RZ ;  /* 0x000000013f3f7819 */ /* 0x005fce00000006ff */
.L_x_2013:
[----:B0-----:R-:W0:Y:S01]  /*02b0*/  LDC R8, c[0x0][0x3f8] ;  /* 0x0000fe00ff087b82 */ /* 0x001e220000000800 */
[----:B------:R-:W1:Y:S01]  /*02c0*/  LDCU UR8, c[0x0][0x404] ;  /* 0x00008080ff0877ac */ /* 0x000e620008000800 */
[----:B------:R-:W-:Y:S01]  /*02d0*/  LOP3.LUT R75, R63, 0xffff, RZ, 0xc0, !PT ;  /* 0x0000ffff3f4b7812 */ /* 0x000fe200078ec0ff */
[----:B--2---:R-:W2:Y:S01]  /*02e0*/  LDCU.64 UR4, c[0x0][0x3e8] ;  /* 0x00007d00ff0477ac */ /* 0x004ea20008000a00 */
[----:B-1----:R-:W-:Y:S01]  /*02f0*/  IMAD R15, R58, UR8, R71 ;  /* 0x000000083a0f7c24 */ /* 0x002fe2000f8e0247 */
[----:B------:R-:W1:Y:S01]  /*0300*/  LDCU.64 UR8, c[0x0][0x3f0] ;  /* 0x00007e00ff0877ac */ /* 0x000e620008000a00 */
[----:B0--34-:R-:W-:-:S03]  /*0310*/  IABS R5, R8 ;  /* 0x0000000800057213 */ /* 0x019fc60000000000 */
[C---:B--2---:R-:W-:Y:S01]  /*0320*/  ISETP.GE.U32.AND P2, PT, R15.reuse, UR4, PT ;  /* 0x000000040f007c0c */ /* 0x044fe2000bf46070 */
[----:B------:R-:W0:Y:S01]  /*0330*/  I2F.RP R4, R5 ;  /* 0x0000000500047306 */ /* 0x000e220000209400 */
[C---:B------:R-:W-:Y:S02]  /*0340*/  IADD3 R9, PT, PT, R15.reuse, 0x10, RZ ;  /* 0x000000100f097810 */ /* 0x040fe40007ffe0ff */
[----:B-----5:R-:W-:Y:S02]  /*0350*/  IADD3 R17, PT, PT, R15, 0x20, RZ ;  /* 0x000000200f117810 */ /* 0x020fe40007ffe0ff */
[----:B------:R-:W-:Y:S02]  /*0360*/  SHF.R.S32.HI R11, RZ, 0x1f, R9 ;  /* 0x0000001fff0b7819 */ /* 0x000fe40000011409 */
[----:B------:R-:W-:Y:S02]  /*0370*/  ISETP.GE.U32.AND P6, PT, R17, UR4, PT ;  /* 0x0000000411007c0c */ /* 0x000fe4000bfc6070 */
[----:B------:R-:W-:-:S02]  /*0380*/  SHF.R.S32.HI R29, RZ, 0x1f, R17 ;  /* 0x0000001fff1d7819 */ /* 0x000fc40000011411 */
[----:B------:R-:W-:Y:S02]  /*0390*/  IADD3 R25, PT, PT, R15, 0x40, RZ ;  /* 0x000000400f197810 */ /* 0x000fe40007ffe0ff */
[----:B------:R-:W-:Y:S01]  /*03a0*/  ISETP.GE.AND.EX P6, PT, R29, UR5, PT, P6 ;  /* 0x000000051d007c0c */ /* 0x000fe2000bfc6360 */
[----:B0-----:R-:W0:Y:S01]  /*03b0*/  MUFU.RCP R4, R4 ;  /* 0x0000000400047308 */ /* 0x001e220000001000 */
[----:B------:R-:W-:Y:S02]  /*03c0*/  SHF.R.S32.HI R27, RZ, 0x1f, R25 ;  /* 0x0000001fff1b7819 */ /* 0x000fe40000011419 */
[----:B0-----:R-:W-:-:S05]  /*03d0*/  IADD3 R2, PT, PT, R4, 0xffffffe, RZ ;  /* 0x0ffffffe04027810 */ /* 0x001fca0007ffe0ff */
[----:B------:R0:W2:Y:S02]  /*03e0*/  F2I.FTZ.U32.TRUNC.NTZ R3, R2 ;  /* 0x0000000200037305 */ /* 0x0000a4000021f000 */
[----:B0-----:R-:W-:Y:S02]  /*03f0*/  MOV R2, RZ ;  /* 0x000000ff00027202 */ /* 0x001fe40000000f00 */
[----:B--2---:R-:W-:-:S05]  /*0400*/  IADD3 R6, PT, PT, RZ, -R3, RZ ;  /* 0x80000003ff067210 */ /* 0x004fca0007ffe0ff */
[----:B------:R-:W-:Y:S01]  /*0410*/  IMAD R7, R6, R5, RZ ;  /* 0x0000000506077224 */ /* 0x000fe200078e02ff */
[----:B------:R-:W-:-:S03]  /*0420*/  IABS R6, R61 ;  /* 0x0000003d00067213 */ /* 0x000fc60000000000 */
[----:B------:R-:W-:Y:S01]  /*0430*/  IMAD.HI.U32 R3, R3, R7, R2 ;  /* 0x0000000703037227 */ /* 0x000fe200078e0002 */
[----:B------:R-:W-:-:S04]  /*0440*/  LOP3.LUT R2, R61, R8, RZ, 0x3c, !PT ;  /* 0x000000083d027212 */ /* 0x000fc800078e3cff */
[----:B------:R-:W-:Y:S01]  /*0450*/  ISETP.GE.AND P3, PT, R2, RZ, PT ;  /* 0x000000ff0200720c */ /* 0x000fe20003f66270 */
[----:B------:R-:W-:-:S05]  /*0460*/  IMAD.HI.U32 R3, R3, R6, RZ ;  /* 0x0000000603037227 */ /* 0x000fca00078e00ff */
[----:B------:R-:W-:-:S05]  /*0470*/  IADD3 R4, PT, PT, -R3, RZ, RZ ;  /* 0x000000ff03047210 */ /* 0x000fca0007ffe1ff */
[----:B------:R-:W-:-:S05]  /*0480*/  IMAD R4, R5, R4, R6 ;  /* 0x0000000405047224 */ /* 0x000fca00078e0206 */
[----:B------:R-:W-:-:S13]  /*0490*/  ISETP.GT.U32.AND P1, PT, R5, R4, PT ;  /* 0x000000040500720c */ /* 0x000fda0003f24070 */
[-C--:B------:R-:W-:Y:S02]  /*04a0*/  @!P1 IADD3 R4, PT, PT, R4, -R5.reuse, RZ ;  /* 0x8000000504049210 */ /* 0x080fe40007ffe0ff */
[----:B------:R-:W-:Y:S02]  /*04b0*/  @!P1 IADD3 R3, PT, PT, R3, 0x1, RZ ;  /* 0x0000000103039810 */ /* 0x000fe40007ffe0ff */
[----:B------:R-:W-:Y:S02]  /*04c0*/  ISETP.GE.U32.AND P4, PT, R4, R5, PT ;  /* 0x000000050400720c */ /* 0x000fe40003f86070 */
[----:B------:R-:W-:Y:S02]  /*04d0*/  ISETP.NE.AND P1, PT, R8, RZ, PT ;  /* 0x000000ff0800720c */ /* 0x000fe40003f25270 */
[----:B------:R-:W-:-:S04]  /*04e0*/  SHF.R.S32.HI R5, RZ, 0x1f, R15 ;  /* 0x0000001fff057819 */ /* 0x000fc8000001140f */
[----:B------:R-:W-:-:S05]  /*04f0*/  ISETP.GE.AND.EX P2, PT, R5, UR5, PT, P2 ;  /* 0x0000000505007c0c */ /* 0x000fca000bf46320 */
[----:B------:R-:W-:Y:S02]  /*0500*/  @P4 IADD3 R3, PT, PT, R3, 0x1, RZ ;  /* 0x0000000103034810 */ /* 0x000fe40007ffe0ff */
[----:B------:R-:W-:Y:S02]  /*0510*/  ISETP.GE.U32.AND P4, PT, R9, UR4, PT ;  /* 0x0000000409007c0c */ /* 0x000fe4000bf86070 */
[----:B------:R-:W-:Y:S02]  /*0520*/  @!P3 IADD3 R3, PT, PT, -R3, RZ, RZ ;  /* 0x000000ff0303b210 */ /* 0x000fe40007ffe1ff */
[----:B------:R-:W-:Y:S02]  /*0530*/  ISETP.GE.AND.EX P4, PT, R11, UR5, PT, P4 ;  /* 0x000000050b007c0c */ /* 0x000fe4000bf86340 */
[----:B------:R-:W-:Y:S01]  /*0540*/  @!P1 LOP3.LUT R3, RZ, R8, RZ, 0x33, !PT ;  /* 0x00000008ff039212 */ /* 0x000fe200078e33ff */
[----:B------:R-:W0:Y:S03]  /*0550*/  @!P2 LDC.64 R12, c[0x0][0x3e0] ;  /* 0x0000f800ff0cab82 */ /* 0x000e260000000a00 */
[----:B------:R-:W-:-:S02]  /*0560*/  IADD3 R72, PT, PT, -R3, RZ, RZ ;  /* 0x000000ff03487210 */ /* 0x000fc40007ffe1ff */
[----:B------:R-:W-:-:S03]  /*0570*/  SHF.R.S32.HI R2, RZ, 0x1f, R3 ;  /* 0x0000001fff027819 */ /* 0x000fc60000011403 */
[----:B------:R-:W-:Y:S01]  /*0580*/  IMAD R72, R8, R72, R61 ;  /* 0x0000004808487224 */ /* 0x000fe200078e023d */
[----:B------:R-:W2:Y:S01]  /*0590*/  @!P2 LDC.64 R20, c[0x0][0x390] ;  /* 0x0000e400ff14ab82 */ /* 0x000ea20000000a00 */
[----:B-1----:R-:W-:Y:S02]  /*05a0*/  IMAD R2, R2, UR8, RZ ;  /* 0x0000000802027c24 */ /* 0x002fe4000f8e02ff */
[----:B------:R-:W-:Y:S02]  /*05b0*/  IMAD R72, R72, 0x54, RZ ;  /* 0x0000005448487824 */ /* 0x000fe400078e02ff */
[----:B------:R-:W-:-:S03]  /*05c0*/  IMAD R77, R3, UR9, R2 ;  /* 0x00000009034d7c24 */ /* 0x000fc6000f8e0202 */
[----:B------:R-:W1:Y:S01]  /*05d0*/  @!P4 LDC.64 R6, c[0x0][0x3e0] ;  /* 0x0000f800ff06cb82 */ /* 0x000e620000000a00 */
[----:B------:R-:W-:-:S04]  /*05e0*/  IADD3 R74, P1, PT, R72, R75, RZ ;  /* 0x0000004b484a7210 */ /* 0x000fc80007f3e0ff */
[----:B------:R-:W-:Y:S02]  /*05f0*/  LEA.HI.X.SX32 R75, R72, RZ, 0x1, P1 ;  /* 0x000000ff484b7211 */ /* 0x000fe400008f0eff */
[----:B------:R-:W-:Y:S01]  /*0600*/  ISETP.GE.U32.AND P1, PT, R25, UR4, PT ;  /* 0x0000000419007c0c */ /* 0x000fe2000bf26070 */
[----:B------:R-:W3:Y:S01]  /*0610*/  @!P4 LDC.64 R18, c[0x0][0x390] ;  /* 0x0000e400ff12cb82 */ /* 0x000ee20000000a00 */
[----:B0-----:R-:W-:Y:S02]  /*0620*/  @!P2 IMAD R4, R5, R12, RZ ;  /* 0x0000000c0504a224 */ /* 0x001fe400078e02ff */
[----:B------:R-:W-:Y:S01]  /*0630*/  IMAD.WIDE.U32 R74, R3, UR8, R74 ;  /* 0x00000008034a7c25 */ /* 0x000fe2000f8e004a */
[----:B------:R-:W-:-:S03]  /*0640*/  ISETP.GE.AND.EX P1, PT, R27, UR5, PT, P1 ;  /* 0x000000051b007c0c */ /* 0x000fc6000bf26310 */
[----:B------:R-:W-:Y:S01]  /*0650*/  @!P2 IMAD R23, R15, R13, R4 ;  /* 0x0000000d0f17a224 */ /* 0x000fe200078e0204 */
[----:B------:R-:W0:Y:S01]  /*0660*/  @!P6 LDC.64 R2, c[0x0][0x3e0] ;  /* 0x0000f800ff02eb82 */ /* 0x000e220000000a00 */
[----:B------:R-:W-:Y:S02]  /*0670*/  IADD3 R77, PT, PT, R75, R77, RZ ;  /* 0x0000004d4b4d7210 */ /* 0x000fe40007ffe0ff */
[-C--:B------:R-:W-:Y:S02]  /*0680*/  @!P2 MOV R76, R74.reuse ;  /* 0x0000004a004ca202 */ /* 0x080fe40000000f00 */
[----:B------:R-:W-:Y:S02]  /*0690*/  @!P4 MOV R4, R74 ;  /* 0x0000004a0004c202 */ /* 0x000fe40000000f00 */
[----:B------:R-:W-:Y:S01]  /*06a0*/  @!P4 MOV R5, R77 ;  /* 0x0000004d0005c202 */ /* 0x000fe20000000f00 */
[----:B-1----:R-:W-:Y:S01]  /*06b0*/  @!P4 IMAD R8, R11, R6, RZ ;  /* 0x000000060b08c224 */ /* 0x002fe200078e02ff */
[C---:B------:R-:W-:Y:S01]  /*06c0*/  IADD3 R11, PT, PT, R15.reuse, 0x50, RZ ;  /* 0x000000500f0b7810 */ /* 0x040fe20007ffe0ff */
[----:B------:R-:W-:-:S03]  /*06d0*/  @!P2 IMAD.WIDE.U32 R12, R15, R12, R76 ;  /* 0x0000000c0f0ca225 */ /* 0x000fc600078e004c */
[----:B------:R-:W-:Y:S01]  /*06e0*/  ISETP.GE.U32.AND P3, PT, R11, UR4, PT ;  /* 0x000000040b007c0c */ /* 0x000fe2000bf66070 */
[----:B------:R-:W-:Y:S01]  /*06f0*/  @!P4 IMAD R31, R9, R7, R8 ;  /* 0x00000007091fc224 */ /* 0x000fe200078e0208 */
[----:B------:R-:W-:Y:S01]  /*0700*/  @!P2 IADD3 R10, PT, PT, R13, R23, RZ ;  /* 0x000000170d0aa210 */ /* 0x000fe20007ffe0ff */
[----:B------:R-:W-:Y:S01]  /*0710*/  @!P4 IMAD.WIDE.U32 R6, R9, R6, R4 ;  /* 0x000000060906c225 */ /* 0x000fe200078e0004 */
[C---:B--2---:R-:W-:Y:S01]  /*0720*/  @!P2 LEA R20, P5, R12.reuse, R20, 0x1 ;  /* 0x000000140c14a211 */ /* 0x044fe200078a08ff */
[----:B------:R-:W1:Y:S01]  /*0730*/  @!P6 LDC.64 R8, c[0x0][0x390] ;  /* 0x0000e400ff08eb82 */ /* 0x000e620000000a00 */
[----:B------:R-:W-:Y:S02]  /*0740*/  SHF.R.S32.HI R37, RZ, 0x1f, R11 ;  /* 0x0000001fff257819 */ /* 0x000fe4000001140b */
[----:B------:R-:W-:Y:S02]  /*0750*/  @!P2 LEA.HI.X R21, R12, R21, R10, 0x1, P5 ;  /* 0x000000150c15a211 */ /* 0x000fe400028f0c0a */
[----:B------:R-:W-:Y:S01]  /*0760*/  @!P4 IADD3 R7, PT, PT, R7, R31, RZ ;  /* 0x0000001f0707c210 */ /* 0x000fe20007ffe0ff */
[----:B0-----:R-:W-:Y:S01]  /*0770*/  @!P6 IMAD R12, R29, R2, RZ ;  /* 0x000000021d0ce224 */ /* 0x001fe200078e02ff */
[----:B---3--:R-:W-:Y:S01]  /*0780*/  @!P4 LEA R18, P5, R6, R18, 0x1 ;  /* 0x000000120612c211 */ /* 0x008fe200078a08ff */
[----:B------:R-:W0:Y:S01]  /*0790*/  @!P1 LDC.64 R4, c[0x0][0x3e0] ;  /* 0x0000f800ff049b82 */ /* 0x000e220000000a00 */
[----:B------:R-:W-:-:S02]  /*07a0*/  ISETP.GE.AND.EX P3, PT, R37, UR5, PT, P3 ;  /* 0x0000000525007c0c */ /* 0x000fc4000bf66330 */
[----:B------:R-:W-:Y:S02]  /*07b0*/  @!P4 LEA.HI.X R19, R6, R19, R7, 0x1, P5 ;  /* 0x000000130613c211 */ /* 0x000fe400028f0c07 */
[----:B------:R-:W-:Y:S02]  /*07c0*/  @!P6 MOV R6, R74 ;  /* 0x0000004a0006e202 */ /* 0x000fe40000000f00 */
[----:B------:R-:W-:Y:S01]  /*07d0*/  @!P6 MOV R7, R77 ;  /* 0x0000004d0007e202 */ /* 0x000fe20000000f00 */
[----:B------:R-:W-:Y:S01]  /*07e0*/  @!P6 IMAD R29, R17, R3, R12 ;  /* 0x00000003111de224 */ /* 0x000fe200078e020c */
[----:B------:R-:W-:Y:S02]  /*07f0*/  IADD3 R23, PT, PT, R15, 0x60, RZ ;  /* 0x000000600f177810 */ /* 0x000fe40007ffe0ff */
[----:B------:R-:W-:Y:S01]  /*0800*/  MOV R10, RZ ;  /* 0x000000ff000a7202 */ /* 0x000fe20000000f00 */
[----:B------:R-:W-:Y:S02]  /*0810*/  @!P6 IMAD.WIDE.U32 R2, R17, R2, R6 ;  /* 0x000000021102e225 */ /* 0x000fe400078e0006 */
[----:B------:R-:W2:Y:S01]  /*0820*/  @!P1 LDC.64 R16, c[0x0][0x390] ;  /* 0x0000e400ff109b82 */ /* 0x000ea20000000a00 */
[----:B------:R-:W-:-:S02]  /*0830*/  ISETP.GE.U32.AND P5, PT, R23, UR4, PT ;  /* 0x0000000417007c0c */ /* 0x000fc4000bfa6070 */
[----:B------:R-:W-:Y:S01]  /*0840*/  SHF.R.S32.HI R33, RZ, 0x1f, R23 ;  /* 0x0000001fff217819 */ /* 0x000fe20000011417 */
[----:B------:R3:W4:Y:S01]  /*0850*/  @!P2 LDG.E R10, desc[UR6][R20.64] ;  /* 0x00000006140aa981 */ /* 0x000722000c1e1900 */
[----:B------:R-:W-:Y:S02]  /*0860*/  @!P6 IADD3 R3, PT, PT, R3, R29, RZ ;  /* 0x0000001d0303e210 */ /* 0x000fe40007ffe0ff */
[----:B------:R-:W-:Y:S01]  /*0870*/  ISETP.GE.AND.EX P5, PT, R33, UR5, PT, P5 ;  /* 0x0000000521007c0c */ /* 0x000fe2000bfa6350 */
[----:B------:R-:W5:Y:S01]  /*0880*/  @!P3 LDC.64 R12, c[0x0][0x3e0] ;  /* 0x0000f800ff0cbb82 */ /* 0x000f620000000a00 */
[C---:B-1----:R-:W-:Y:S01]  /*0890*/  @!P6 LEA R8, P2, R2.reuse, R8, 0x1 ;  /* 0x000000080208e211 */ /* 0x042fe200078408ff */
[----:B0-----:R-:W-:Y:S01]  /*08a0*/  @!P1 IMAD R6, R27, R4, RZ ;  /* 0x000000041b069224 */ /* 0x001fe200078e02ff */
[----:B------:R-:W-:Y:S02]  /*08b0*/  IADD3 R29, PT, PT, R15, 0xa0, RZ ;  /* 0x000000a00f1d7810 */ /* 0x000fe40007ffe0ff */
[----:B------:R-:W-:-:S02]  /*08c0*/  @!P6 LEA.HI.X R9, R2, R9, R3, 0x1, P2 ;  /* 0x000000090209e211 */ /* 0x000fc400010f0c03 */
[----:B------:R-:W-:Y:S02]  /*08d0*/  @!P1 MOV R2, R74 ;  /* 0x0000004a00029202 */ /* 0x000fe40000000f00 */
[----:B------:R-:W-:Y:S01]  /*08e0*/  @!P1 MOV R3, R77 ;  /* 0x0000004d00039202 */ /* 0x000fe20000000f00 */
[C---:B---3--:R-:W-:Y:S01]  /*08f0*/  @!P1 IMAD R21, R25.reuse, R5, R6 ;  /* 0x0000000519159224 */ /* 0x048fe200078e0206 */
[----:B------:R-:W-:Y:S02]  /*0900*/  MOV R6, RZ ;  /* 0x000000ff00067202 */ /* 0x000fe40000000f00 */
[----:B------:R-:W-:Y:S01]  /*0910*/  MOV R7, RZ ;  /* 0x000000ff00077202 */ /* 0x000fe20000000f00 */
[----:B------:R-:W-:Y:S01]  /*0920*/  @!P1 IMAD.WIDE.U32 R4, R25, R4, R2 ;  /* 0x0000000419049225 */ /* 0x000fe200078e0002 */
[----:B------:R-:W-:Y:S01]  /*0930*/  ISETP.GE.U32.AND P2, PT, R29, UR4, PT ;  /* 0x000000041d007c0c */ /* 0x000fe2000bf46070 */
[----:B------:R-:W0:Y:S01]  /*0940*/  @!P3 LDC.64 R2, c[0x0][0x390] ;  /* 0x0000e400ff02bb82 */ /* 0x000e220000000a00 */
[----:B------:R-:W-:Y:S01]  /*0950*/  SHF.R.S32.HI R35, RZ, 0x1f, R29 ;  /* 0x0000001fff237819 */ /* 0x000fe2000001141d */
[----:B------:R-:W3:Y:S01]  /*0960*/  @!P6 LDG.E R6, desc[UR6][R8.64] ;  /* 0x000000060806e981 */ /* 0x000ee2000c1e1900 */
[----:B------:R-:W-:-:S02]  /*0970*/  IADD3 R27, PT, PT, R15, 0xd0, RZ ;  /* 0x000000d00f1b7810 */ /* 0x000fc40007ffe0ff */
[----:B------:R-:W-:Y:S01]  /*0980*/  ISETP.GE.AND.EX P2, PT, R35, UR5, PT, P2 ;  /* 0x0000000523007c0c */ /* 0x000fe2000bf46320 */
[----:B------:R1:W3:Y:S02]  /*0990*/  @!P4 LDG.E R7, desc[UR6][R18.64] ;  /* 0x000000061207c981 */ /* 0x0002e4000c1e1900 */
[----:B------:R-:W0:Y:S01]  /*09a0*/  @!P5 LDC.64 R24, c[0x0][0x3e0] ;  /* 0x0000f800ff18db82 */ /* 0x000e220000000a00 */
[----:B------:R-:W-:Y:S02]  /*09b0*/  @!P1 IADD3 R5, PT, PT, R5, R21, RZ ;  /* 0x0000001505059210 */ /* 0x000fe40007ffe0ff */
[C---:B--2---:R-:W-:Y:S02]  /*09c0*/  @!P1 LEA R16, P6, R4.reuse, R16, 0x1 ;  /* 0x0000001004109211 */ /* 0x044fe400078c08ff */
[----:B------:R-:W-:Y:S02]  /*09d0*/  ISETP.GE.U32.AND P4, PT, R27, UR4, PT ;  /* 0x000000041b007c0c */ /* 0x000fe4000bf86070 */
[----:B------:R-:W-:Y:S01]  /*09e0*/  SHF.R.S32.HI R31, RZ, 0x1f, R27 ;  /* 0x0000001fff1f7819 */ /* 0x000fe2000001141b */
[----:B-----5:R-:W-:Y:S01]  /*09f0*/  @!P3 IMAD R14, R37, R12, RZ ;  /* 0x0000000c250eb224 */ /* 0x020fe200078e02ff */
[----:B------:R-:W-:Y:S01]  /*0a00*/  @!P1 LEA.HI.X R17, R4, R17, R5, 0x1, P6 ;  /* 0x0000001104119211 */ /* 0x000fe200030f0c05 */
[----:B-1----:R-:W1:Y:S01]  /*0a10*/  @!P5 LDC.64 R18, c[0x0][0x390] ;  /* 0x0000e400ff12db82 */ /* 0x002e620000000a00 */
[----:B------:R-:W-:-:S02]  /*0a20*/  ISETP.GE.AND.EX P4, PT, R31, UR5, PT, P4 ;  /* 0x000000051f007c0c */ /* 0x000fc4000bf86340 */
[----:B------:R-:W-:Y:S02]  /*0a30*/  @!P3 MOV R4, R74 ;  /* 0x0000004a0004b202 */ /* 0x000fe40000000f00 */
[----:B------:R-:W-:Y:S01]  /*0a40*/  @!P3 MOV R5, R77 ;  /* 0x0000004d0005b202 */ /* 0x000fe20000000f00 */
[C---:B------:R-:W-:Y:S02]  /*0a50*/  @!P3 IMAD R21, R11.reuse, R13, R14 ;  /* 0x0000000d0b15b224 */ /* 0x040fe400078e020e */
[----:B------:R-:W-:-:S03]  /*0a60*/  @!P3 IMAD.WIDE.U32 R12, R11, R12, R4 ;  /* 0x0000000c0b0cb225 */ /* 0x000fc600078e0004 */
[----:B------:R-:W2:Y:S01]  /*0a70*/  @!P2 LDC.64 R4, c[0x0][0x3e0] ;  /* 0x0000f800ff04ab82 */ /* 0x000ea20000000a00 */
[----:B------:R-:W-:Y:S02]  /*0a80*/  MOV R11, RZ ;  /* 0x000000ff000b7202 */ /* 0x000fe40000000f00 */
[----:B------:R-:W-:Y:S01]  /*0a90*/  @!P3 IADD3 R13, PT, PT, R13, R21, RZ ;  /* 0x000000150d0db210 */ /* 0x000fe20007ffe0ff */
[----:B0-----:R-:W-:Y:S01]  /*0aa0*/  @!P5 IMAD R14, R33, R24, RZ ;  /* 0x00000018210ed224 */ /* 0x001fe200078e02ff */
[----:B------:R-:W-:Y:S02]  /*0ab0*/  ISETP.GE.U32.AND P6, PT, R69, UR4, PT ;  /* 0x0000000445007c0c */ /* 0x000fe4000bfc6070 */
[----:B------:R0:W5:Y:S01]  /*0ac0*/  @!P1 LDG.E R11, desc[UR6][R16.64] ;  /* 0x00000006100b9981 */ /* 0x000162000c1e1900 */
[----:B------:R-:W2:Y:S01]  /*0ad0*/  @!P4 LDC.64 R8, c[0x0][0x3e0] ;  /* 0x0000f800ff08cb82 */ /* 0x000ea20000000a00 */
[----:B------:R-:W-:Y:S02]  /*0ae0*/  @!P3 LEA R2, P1, R12, R2, 0x1 ;  /* 0x000000020c02b211 */ /* 0x000fe400078208ff */
[----:B------:R-:W-:-:S02]  /*0af0*/  ISETP.GE.AND.EX P6, PT, R54, UR5, PT, P6 ;  /* 0x0000000536007c0c */ /* 0x000fc4000bfc6360 */
[----:B------:R-:W-:-:S03]  /*0b00*/  @!P3 LEA.HI.X R3, R12, R3, R13, 0x1, P1 ;  /* 0x000000030c03b211 */ /* 0x000fc600008f0c0d */
[----:B------:R-:W2:Y:S01]  /*0b10*/  @!P2 LDC.64 R20, c[0x0][0x390] ;  /* 0x0000e400ff14ab82 */ /* 0x000ea20000000a00 */
[----:B0-----:R-:W-:Y:S02]  /*0b20*/  @!P5 MOV R16, R74 ;  /* 0x0000004a0010d202 */ /* 0x001fe40000000f00 */
[----:B------:R-:W-:Y:S01]  /*0b30*/  @!P5 MOV R17, R77 ;  /* 0x0000004d0011d202 */ /* 0x000fe20000000f00 */
[C---:B------:R-:W-:Y:S01]  /*0b40*/  @!P5 IMAD R13, R23.reuse, R25, R14 ;  /* 0x00000019170dd224 */ /* 0x040fe200078e020e */
[----:B------:R-:W-:Y:S02]  /*0b50*/  MOV R12, RZ ;  /* 0x000000ff000c7202 */ /* 0x000fe40000000f00 */
[----:B------:R-:W-:Y:S01]  /*0b60*/  ISETP.GE.U32.AND P1, PT, R70, UR4, PT ;  /* 0x0000000446007c0c */ /* 0x000fe2000bf26070 */
[----:B------:R-:W-:Y:S02]  /*0b70*/  @!P5 IMAD.WIDE.U32 R24, R23, R24, R16 ;  /* 0x000000181718d225 */ /* 0x000fe400078e0010 */
[----:B------:R-:W0:Y:S01]  /*0b80*/  @!P6 LDC.64 R16, c[0x0][0x3e0] ;  /* 0x0000f800ff10eb82 */ /* 0x000e220000000a00 */
[----:B------:R-:W-:Y:S01]  /*0b90*/  ISETP.GE.AND.EX P1, PT, R55, UR5, PT, P1 ;  /* 0x0000000537007c0c */ /* 0x000fe2000bf26310 */
[----:B------:R2:W5:Y:S01]  /*0ba0*/  @!P3 LDG.E R12, desc[UR6][R2.64] ;  /* 0x00000006020cb981 */ /* 0x000562000c1e1900 */
[----:B------:R-:W-:-:S02]  /*0bb0*/  @!P5 IADD3 R13, PT, PT, R25, R13, RZ ;  /* 0x0000000d190dd210 */ /* 0x000fc40007ffe0ff */
[C---:B-1----:R-:W-:Y:S01]  /*0bc0*/  @!P5 LEA R22, P3, R24.reuse, R18, 0x1 ;  /* 0x000000121816d211 */ /* 0x042fe200078608ff */
[----:B--2---:R-:W-:Y:S01]  /*0bd0*/  @!P2 IMAD R14, R35, R4, RZ ;  /* 0x00000004230ea224 */ /* 0x004fe200078e02ff */
[----:B------:R-:W-:Y:S02]  /*0be0*/  @!P2 MOV R25, R77 ;  /* 0x0000004d0019a202 */ /* 0x000fe40000000f00 */
[----:B------:R-:W-:Y:S02]  /*0bf0*/  @!P5 LEA.HI.X R23, R24, R19, R13, 0x1, P3 ;  /* 0x000000131817d211 */ /* 0x000fe400018f0c0d */
[----:B------:R-:W-:Y:S01]  /*0c00*/  @!P2 MOV R24, R74 ;  /* 0x0000004a0018a202 */ /* 0x000fe20000000f00 */
[----:B------:R-:W1:Y:S01]  /*0c10*/  @!P4 LDC.64 R2, c[0x0][0x390] ;  /* 0x0000e400ff02cb82 */ /* 0x000e620000000a00 */
[----:B------:R-:W-:Y:S01]  /*0c20*/  @!P2 IMAD R13, R29, R5, R14 ;  /* 0x000000051d0da224 */ /* 0x000fe200078e020e */
[----:B------:R-:W-:Y:S01]  /*0c30*/  MOV R14, RZ ;  /* 0x000000ff000e7202 */ /* 0x000fe20000000f00 */
[----:B------:R-:W-:-:S02]  /*0c40*/  @!P4 IMAD R26, R31, R8, RZ ;  /* 0x000000081f1ac224 */ /* 0x000fc400078e02ff */
[----:B------:R-:W-:-:S03]  /*0c50*/  @!P2 IMAD.WIDE.U32 R24, R29, R4, R24 ;  /* 0x000000041d18a225 */ /* 0x000fc600078e0018 */
[----:B------:R-:W2:Y:S01]  /*0c60*/  @!P1 LDC.64 R18, c[0x0][0x3e0] ;  /* 0x0000f800ff129b82 */ /* 0x000ea20000000a00 */
[----:B------:R0:W5:Y:S01]  /*0c70*/  @!P5 LDG.E R14, desc[UR6][R22.64] ;  /* 0x00000006160ed981 */ /* 0x000162000c1e1900 */
[----:B------:R-:W-:Y:S01]  /*0c80*/  @!P4 IMAD R29, R27, R9, R26 ;  /* 0x000000091b1dc224 */ /* 0x000fe200078e021a */
[----:B------:R-:W-:Y:S02]  /*0c90*/  @!P2 IADD3 R9, PT, PT, R25, R13, RZ ;  /* 0x0000000d1909a210 */ /* 0x000fe40007ffe0ff */
[----:B------:R-:W-:-:S03]  /*0ca0*/  @!P2 LEA R20, P3, R24, R20, 0x1 ;  /* 0x000000141814a211 */ /* 0x000fc600078608ff */
[----:B------:R-:W2:Y:S01]  /*0cb0*/  @!P6 LDC.64 R4, c[0x0][0x390] ;  /* 0x0000e400ff04eb82 */ /* 0x000ea20000000a00 */
[----:B0-----:R-:W-:Y:S02]  /*0cc0*/  @!P4 MOV R22, R74 ;  /* 0x0000004a0016c202 */ /* 0x001fe40000000f00 */
[----:B------:R-:W-:Y:S02]  /*0cd0*/  @!P4 MOV R23, R77 ;  /* 0x0000004d0017c202 */ /* 0x000fe40000000f00 */
[----:B------:R-:W-:Y:S02]  /*0ce0*/  ISETP.GE.U32.AND P5, PT, R68, UR4, PT ;  /* 0x0000000444007c0c */ /* 0x000fe4000bfa6070 */
[----:B------:R-:W-:Y:S01]  /*0cf0*/  @!P2 LEA.HI.X R21, R24, R21, R9, 0x1, P3 ;  /* 0x000000151815a211 */ /* 0x000fe200018f0c09 */
[----:B------:R-:W-:Y:S02]  /*0d00*/  @!P4 IMAD.WIDE.U32 R22, R27, R8, R22 ;  /* 0x000000081b16c225 */ /* 0x000fe400078e0016 */
[----:B------:R-:W0:Y:S01]  /*0d10*/  @!P1 LDC.64 R8, c[0x0][0x390] ;  /* 0x0000e400ff089b82 */ /* 0x000e220000000a00 */
[----:B------:R-:W-:-:S02]  /*0d20*/  MOV R39, RZ ;  /* 0x000000ff00277202 */ /* 0x000fc40000000f00 */
[----:B------:R-:W-:Y:S01]  /*0d30*/  ISETP.GE.AND.EX P5, PT, R53, UR5, PT, P5 ;  /* 0x0000000535007c0c */ /* 0x000fe2000bfa6350 */
[----:B------:R-:W-:Y:S01]  /*0d40*/  @!P6 IMAD R24, R54, R16, RZ ;  /* 0x000000103618e224 */ /* 0x000fe200078e02ff */
[----:B------:R-:W-:Y:S02]  /*0d50*/  @!P4 IADD3 R13, PT, PT, R23, R29, RZ ;  /* 0x0000001d170dc210 */ /* 0x000fe40007ffe0ff */
[----:B------:R1:W5:Y:S02]  /*0d60*/  @!P2 LDG.E R39, desc[UR6][R20.64] ;  /* 0x000000061427a981 */ /* 0x000364000c1e1900 */
[C---:B-1----:R-:W-:Y:S01]  /*0d70*/  @!P4 LEA R2, P3, R22.reuse, R2, 0x1 ;  /* 0x000000021602c211 */ /* 0x042fe200078608ff */
[----:B------:R-:W-:Y:S01]  /*0d80*/  @!P6 IMAD R23, R69, R17, R24 ;  /* 0x000000114517e224 */ /* 0x000fe200078e0218 */
[----:B------:R-:W-:Y:S02]  /*0d90*/  @!P1 MOV R24, R74 ;  /* 0x0000004a00189202 */ /* 0x000fe40000000f00 */
[----:B------:R-:W-:-:S02]  /*0da0*/  @!P4 LEA.HI.X R3, R22, R3, R13, 0x1, P3 ;  /* 0x000000031603c211 */ /* 0x000fc400018f0c0d */
[----:B------:R-:W-:Y:S02]  /*0db0*/  @!P6 MOV R20, R74 ;  /* 0x0000004a0014e202 */ /* 0x000fe40000000f00 */
[-C--:B------:R-:W-:Y:S01]  /*0dc0*/  @!P6 MOV R21, R77.reuse ;  /* 0x0000004d0015e202 */ /* 0x080fe20000000f00 */
[----:B--2---:R-:W-:Y:S01]  /*0dd0*/  @!P1 IMAD R13, R55, R18, RZ ;  /* 0x00000012370d9224 */ /* 0x004fe200078e02ff */
[----:B------:R-:W-:Y:S01]  /*0de0*/  @!P1 MOV R25, R77 ;  /* 0x0000004d00199202 */ /* 0x000fe20000000f00 */
[----:B------:R-:W-:-:S03]  /*0df0*/  @!P6 IMAD.WIDE.U32 R16, R69, R16, R20 ;  /* 0x000000104510e225 */ /* 0x000fc600078e0014 */
[----:B------:R-:W1:Y:S01]  /*0e00*/  @!P5 LDC.64 R20, c[0x0][0x3e0] ;  /* 0x0000f800ff14db82 */ /* 0x000e620000000a00 */
[C---:B------:R-:W-:Y:S01]  /*0e10*/  @!P1 IMAD R19, R70.reuse, R19, R13 ;  /* 0x0000001346139224 */ /* 0x040fe200078e020d */
[----:B------:R-:W-:Y:S01]  /*0e20*/  @!P6 IADD3 R13, PT, PT, R17, R23, RZ ;  /* 0x00000017110de210 */ /* 0x000fe20007ffe0ff */
[----:B------:R-:W-:Y:S01]  /*0e30*/  @!P1 IMAD.WIDE.U32 R24, R70, R18, R24 ;  /* 0x0000001246189225 */ /* 0x000fe200078e0018 */
[C---:B------:R-:W-:Y:S02]  /*0e40*/  @!P6 LEA R22, P2, R16.reuse, R4, 0x1 ;  /* 0x000000041016e211 */ /* 0x040fe400078408ff */
[----:B------:R-:W-:Y:S02]  /*0e50*/  ISETP.GE.U32.AND P3, PT, R67, UR4, PT ;  /* 0x0000000443007c0c */ /* 0x000fe4000bf66070 */
[----:B------:R-:W-:Y:S02]  /*0e60*/  @!P6 LEA.HI.X R23, R16, R5, R13, 0x1, P2 ;  /* 0x000000051017e211 */ /* 0x000fe400010f0c0d */
[----:B------:R-:W-:-:S02]  /*0e70*/  @!P1 IADD3 R4, PT, PT, R25, R19, RZ ;  /* 0x0000001319049210 */ /* 0x000fc40007ffe0ff */
[----:B0-----:R-:W-:Y:S02]  /*0e80*/  @!P1 LEA R18, P2, R24, R8, 0x1 ;  /* 0x0000000818129211 */ /* 0x001fe400078408ff */
[----:B------:R-:W-:Y:S02]  /*0e90*/  ISETP.GE.AND.EX P3, PT, R52, UR5, PT, P3 ;  /* 0x0000000534007c0c */ /* 0x000fe4000bf66330 */
[----:B------:R-:W-:Y:S02]  /*0ea0*/  @!P1 LEA.HI.X R19, R24, R9, R4, 0x1, P2 ;  /* 0x0000000918139211 */ /* 0x000fe400010f0c04 */
[----:B------:R-:W-:Y:S01]  /*0eb0*/  ISETP.GE.U32.AND P2, PT, R66, UR4, PT ;  /* 0x0000000442007c0c */ /* 0x000fe2000bf46070 */
[----:B------:R-:W0:Y:S03]  /*0ec0*/  @!P5 LDC.64 R4, c[0x0][0x390] ;  /* 0x0000e400ff04db82 */ /* 0x000e260000000a00 */
[----:B------:R-:W-:Y:S01]  /*0ed0*/  ISETP.GE.AND.EX P2, PT, R51, UR5, PT, P2 ;  /* 0x0000000533007c0c */ /* 0x000fe2000bf46320 */
[----:B-1----:R-:W-:Y:S01]  /*0ee0*/  @!P5 IMAD R16, R53, R20, RZ ;  /* 0x000000143510d224 */ /* 0x002fe200078e02ff */
[----:B------:R-:W-:-:S03]  /*0ef0*/  MOV R13, RZ ;  /* 0x000000ff000d7202 */ /* 0x000fc60000000f00 */
[----:B------:R-:W1:Y:S01]  /*0f00*/  @!P3 LDC.64 R8, c[0x0][0x3e0] ;  /* 0x0000f800ff08bb82 */ /* 0x000e620000000a00 */
[----:B------:R-:W-:Y:S01]  /*0f10*/  @!P5 MOV R24, R74 ;  /* 0x0000004a0018d202 */ /* 0x000fe20000000f00 */
[----:B------:R-:W-:Y:S01]  /*0f20*/  @!P5 IMAD R27, R68, R21, R16 ;  /* 0x00000015441bd224 */ /* 0x000fe200078e0210 */
[----:B------:R-:W-:Y:S01]  /*0f30*/  @!P5 MOV R25, R77 ;  /* 0x0000004d0019d202 */ /* 0x000fe20000000f00 */
[----:B------:R2:W5:Y:S01]  /*0f40*/  @!P1 LDG.E R13, desc[UR6][R18.64] ;  /* 0x00000006120d9981 */ /* 0x000562000c1e1900 */
[----:B------:R-:W-:-:S03]  /*0f50*/  MOV R32, RZ ;  /* 0x000000ff00207202 */ /* 0x000fc60000000f00 */
[----:B------:R-:W4:Y:S01]  /*0f60*/  @!P2 LDC.64 R16, c[0x0][0x3e0] ;  /* 0x0000f800ff10ab82 */ /* 0x000f220000000a00 */
[----:B------:R-:W-:Y:S02]  /*0f70*/  @!P5 IMAD.WIDE.U32 R24, R68, R20, R24 ;  /* 0x000000144418d225 */ /* 0x000fe400078e0018 */
[----:B------:R1:W5:Y:S05]  /*0f80*/  @!P6 LDG.E R32, desc[UR6][R22.64] ;  /* 0x000000061620e981 */ /* 0x00036a000c1e1900 */
[----:B--2---:R-:W2:Y:S01]  /*0f90*/  @!P3 LDC.64 R18, c[0x0][0x390] ;  /* 0x0000e400ff12bb82 */ /* 0x004ea20000000a00 */
[----:B------:R-:W-:Y:S02]  /*0fa0*/  @!P5 IADD3 R25, PT, PT, R25, R27, RZ ;  /* 0x0000001b1919d210 */ /* 0x000fe40007ffe0ff */
[----:B0-----:R-:W-:-:S04]  /*0fb0*/  @!P5 LEA R4, P6, R24, R4, 0x1 ;  /* 0x000000041804d211 */ /* 0x001fc800078c08ff */
[----:B------:R-:W-:Y:S01]  /*0fc0*/  @!P5 LEA.HI.X R5, R24, R5, R25, 0x1, P6 ;  /* 0x000000051805d211 */ /* 0x000fe200030f0c19 */
[----:B------:R-:W0:Y:S01]  /*0fd0*/  @!P2 LDC.64 R20, c[0x0][0x390] ;  /* 0x0000e400ff14ab82 */ /* 0x000e220000000a00 */
[----:B------:R-:W-:Y:S01]  /*0fe0*/  ISETP.GE.U32.AND P6, PT, R65, UR4, PT ;  /* 0x0000000441007c0c */ /* 0x000fe2000bfc6070 */
[----:B-1----:R-:W-:Y:S01]  /*0ff0*/  @!P3 IMAD R26, R52, R8, RZ ;  /* 0x00000008341ab224 */ /* 0x002fe200078e02ff */
[----:B------:R-:W-:Y:S02]  /*1000*/  MOV R34, RZ ;  /* 0x000000ff00227202 */ /* 0x000fe40000000f00 */
[----:B------:R-:W-:Y:S02]  /*1010*/  ISETP.GE.AND.EX P6, PT, R50, UR5, PT, P6 ;  /* 0x0000000532007c0c */ /* 0x000fe4000bfc6360 */
[----:B------:R-:W-:Y:S02]  /*1020*/  @!P3 MOV R22, R74 ;  /* 0x0000004a0016b202 */ /* 0x000fe40000000f00 */
[----:B------:R-:W-:Y:S01]  /*1030*/  @!P3 MOV R23, R77 ;  /* 0x0000004d0017b202 */ /* 0x000fe20000000f00 */
[C---:B------:R-:W-:Y:S01]  /*1040*/  @!P3 IMAD R25, R67.reuse, R9, R26 ;  /* 0x000000094319b224 */ /* 0x040fe200078e021a */
[----:B------:R1:W5:Y:S01]  /*1050*/  @!P5 LDG.E R34, desc[UR6][R4.64] ;  /* 0x000000060422d981 */ /* 0x000362000c1e1900 */
[----:B------:R-:W-:-:S04]  /*1060*/  @!P3 IMAD.WIDE.U32 R8, R67, R8, R22 ;  /* 0x000000084308b225 */ /* 0x000fc800078e0016 */
[----:B----4-:R-:W-:Y:S01]  /*1070*/  @!P2 IMAD R22, R51, R16, RZ ;  /* 0x000000103316a224 */ /* 0x010fe200078e02ff */
[----:B-1----:R-:W-:Y:S02]  /*1080*/  @!P2 MOV R4, R74 ;  /* 0x0000004a0004a202 */ /* 0x002fe40000000f00 */
[----:B------:R-:W-:Y:S01]  /*1090*/  @!P2 MOV R5, R77 ;  /* 0x0000004d0005a202 */ /* 0x000fe20000000f00 */
[----:B------:R-:W-:Y:S01]  /*10a0*/  @!P2 IMAD R23, R66, R17, R22 ;  /* 0x000000114217a224 */ /* 0x000fe200078e0216 */
[----:B------:R-:W-:Y:S02]  /*10b0*/  @!P3 IADD3 R9, PT, PT, R9, R25, RZ ;  /* 0x000000190909b210 */ /* 0x000fe40007ffe0ff */
[----:B--2---:R-:W-:Y:S01]  /*10c0*/  @!P3 LEA R18, P5, R8, R18, 0x1 ;  /* 0x000000120812b211 */ /* 0x004fe200078a08ff */
[----:B------:R-:W-:Y:S01]  /*10d0*/  @!P2 IMAD.WIDE.U32 R16, R66, R16, R4 ;  /* 0x000000104210a225 */ /* 0x000fe200078e0004 */
[----:B------:R-:W-:Y:S01]  /*10e0*/  MOV R36, RZ ;  /* 0x000000ff00247202 */ /* 0x000fe20000000f00 */
[----:B------:R-:W1:Y:S01]  /*10f0*/  @!P6 LDC.64 R4, c[0x0][0x3e0] ;  /* 0x0000f800ff04eb82 */ /* 0x000e620000000a00 */
[----:B------:R-:W-:-:S02]  /*1100*/  @!P3 LEA.HI.X R19, R8, R19, R9, 0x1, P5 ;  /* 0x000000130813b211 */ /* 0x000fc400028f0c09 */
[----:B------:R-:W-:-:S03]  /*1110*/  @!P2 IADD3 R8, PT, PT, R17, R23, RZ ;  /* 0x000000171108a210 */ /* 0x000fc60007ffe0ff */
[----:B------:R2:W4:Y:S01]  /*1120*/  @!P3 LDG.E R36, desc[UR6][R18.64] ;  /* 0x000000061224b981 */ /* 0x000522000c1e1900 */
[----:B------:R-:W-:Y:S02]  /*1130*/  ISETP.GE.U32.AND P3, PT, R64, UR4, PT ;  /* 0x0000000440007c0c */ /* 0x000fe4000bf66070 */
[----:B0-----:R-:W-:Y:S02]  /*1140*/  @!P2 LEA R20, P5, R16, R20, 0x1 ;  /* 0x000000141014a211 */ /* 0x001fe400078a08ff */
[----:B------:R-:W-:Y:S02]  /*1150*/  IADD3 R15, PT, PT, R15, 0xf0, RZ ;  /* 0x000000f00f0f7810 */ /* 0x000fe40007ffe0ff */
[----:B------:R-:W-:Y:S02]  /*1160*/  ISETP.GE.AND.EX P3, PT, R0, UR5, PT, P3 ;  /* 0x0000000500007c0c */ /* 0x000fe4000bf66330 */
[----:B------:R-:W-:Y:S02]  /*1170*/  @!P2 LEA.HI.X R21, R16, R21, R8, 0x1, P5 ;  /* 0x000000151015a211 */ /* 0x000fe400028f0c08 */
[----:B------:R-:W-:Y:S01]  /*1180*/  ISETP.GE.U32.AND P5, PT, R15, UR4, PT ;  /* 0x000000040f007c0c */ /* 0x000fe2000bfa6070 */
[----:B------:R-:W0:Y:S01]  /*1190*/  @!P6 LDC.64 R8, c[0x0][0x390] ;  /* 0x0000e400ff08eb82 */ /* 0x000e220000000a00 */
[----:B------:R-:W-:-:S04]  /*11a0*/  SHF.R.S32.HI R25, RZ, 0x1f, R15 ;  /* 0x0000001fff197819 */ /* 0x000fc8000001140f */
[----:B------:R-:W-:Y:S01]  /*11b0*/  ISETP.GE.AND.EX P5, PT, R25, UR5, PT, P5 ;  /* 0x0000000519007c0c */ /* 0x000fe2000bfa6350 */
[----:B-1----:R-:W-:Y:S02]  /*11c0*/  @!P6 IMAD R22, R50, R4, RZ ;  /* 0x000000043216e224 */ /* 0x002fe400078e02ff */
[----:B--2---:R-:W1:Y:S01]  /*11d0*/  @!P3 LDC.64 R18, c[0x0][0x3e0] ;  /* 0x0000f800ff12bb82 */ /* 0x004e620000000a00 */
[----:B------:R-:W-:Y:S01]  /*11e0*/  @!P6 MOV R23, R77 ;  /* 0x0000004d0017e202 */ /* 0x000fe20000000f00 */
[----:B------:R-:W-:Y:S01]  /*11f0*/  @!P6 IMAD R27, R65, R5, R22 ;  /* 0x00000005411be224 */ /* 0x000fe200078e0216 */
[----:B------:R-:W-:Y:S02]  /*1200*/  @!P6 MOV R22, R74 ;  /* 0x0000004a0016e202 */ /* 0x000fe40000000f00 */
[----:B------:R-:W-:-:S05]  /*1210*/  MOV R41, RZ ;  /* 0x000000ff00297202 */ /* 0x000fca0000000f00 */
[----:B------:R-:W2:Y:S01]  /*1220*/  @!P5 LDC.64 R16, c[0x0][0x3e0] ;  /* 0x0000f800ff10db82 */ /* 0x000ea20000000a00 */
[----:B------:R-:W-:Y:S01]  /*1230*/  @!P6 IMAD.WIDE.U32 R22, R65, R4, R22 ;  /* 0x000000044116e225 */ /* 0x000fe200078e0016 */
[----:B------:R3:W4:Y:S01]  /*1240*/  @!P2 LDG.E R41, desc[UR6][R20.64] ;  /* 0x000000061429a981 */ /* 0x000722000c1e1900 */
[----:B------:R-:W-:-:S03]  /*1250*/  MOV R42, RZ ;  /* 0x000000ff002a7202 */ /* 0x000fc60000000f00 */
[----:B------:R-:W-:Y:S02]  /*1260*/  @!P6 IADD3 R23, PT, PT, R23, R27, RZ ;  /* 0x0000001b1717e210 */ /* 0x000fe40007ffe0ff */
[----:B------:R-:W2:Y:S01]  /*1270*/  @!P3 LDC.64 R4, c[0x0][0x390] ;  /* 0x0000e400ff04bb82 */ /* 0x000ea20000000a00 */
[----:B0-----:R-:W-:-:S04]  /*1280*/  @!P6 LEA R8, P2, R22, R8, 0x1 ;  /* 0x000000081608e211 */ /* 0x001fc800078408ff */
[----:B------:R-:W-:-:S03]  /*1290*/  @!P6 LEA.HI.X R9, R22, R9, R23, 0x1, P2 ;  /* 0x000000091609e211 */ /* 0x000fc600010f0c17 */
[----:B---3--:R-:W0:Y:S01]  /*12a0*/  @!P5 LDC.64 R20, c[0x0][0x390] ;  /* 0x0000e400ff14db82 */ /* 0x008e220000000a00 */
[----:B-1----:R-:W-:Y:S01]  /*12b0*/  @!P3 IMAD R22, R0, R18, RZ ;  /* 0x000000120016b224 */ /* 0x002fe200078e02ff */
[----:B------:R1:W3:Y:S03]  /*12c0*/  @!P6 LDG.E R42, desc[UR6][R8.64] ;  /* 0x00000006082ae981 */ /* 0x0002e6000c1e1900 */
[C---:B------:R-:W-:Y:S01]  /*12d0*/  @!P3 IMAD R23, R64.reuse, R19, R22 ;  /* 0x000000134017b224 */ /* 0x040fe200078e0216 */
[----:B-1----:R-:W-:Y:S02]  /*12e0*/  @!P3 MOV R8, R74 ;  /* 0x0000004a0008b202 */ /* 0x002fe40000000f00 */
[----:B------:R-:W-:Y:S01]  /*12f0*/  @!P3 MOV R9, R77 ;  /* 0x0000004d0009b202 */ /* 0x000fe20000000f00 */
[----:B--2---:R-:W-:Y:S02]  /*1300*/  @!P5 IMAD R24, R25, R16, RZ ;  /* 0x000000101918d224 */ /* 0x004fe400078e02ff */
[----:B------:R-:W-:Y:S01]  /*1310*/  @!P3 IMAD.WIDE.U32 R18, R64, R18, R8 ;  /* 0x000000124012b225 */ /* 0x000fe200078e0008 */
[----:B------:R-:W-:-:S02]  /*1320*/  @!P5 MOV R8, R74 ;  /* 0x0000004a0008d202 */ /* 0x000fc40000000f00 */
[----:B------:R-:W-:Y:S01]  /*1330*/  @!P5 MOV R9, R77 ;  /* 0x0000004d0009d202 */ /* 0x000fe20000000f00 */
[C---:B------:R-:W-:Y:S01]  /*1340*/  @!P5 IMAD R25, R15.reuse, R17, R24 ;  /* 0x000000110f19d224 */ /* 0x040fe200078e0218 */
[----:B------:R-:W-:Y:S02]  /*1350*/  MOV R45, RZ ;  /* 0x000000ff002d7202 */ /* 0x000fe40000000f00 */
[C---:B------:R-:W-:Y:S01]  /*1360*/  @!P3 LEA R4, P2, R18.reuse, R4, 0x1 ;  /* 0x000000041204b211 */ /* 0x040fe200078408ff */
[----:B------:R-:W-:Y:S01]  /*1370*/  @!P5 IMAD.WIDE.U32 R16, R15, R16, R8 ;  /* 0x000000100f10d225 */ /* 0x000fe200078e0008 */
[----:B------:R-:W-:Y:S02]  /*1380*/  @!P3 IADD3 R15, PT, PT, R19, R23, RZ ;  /* 0x00000017130fb210 */ /* 0x000fe40007ffe0ff */
[----:B------:R-:W-:Y:S01]  /*1390*/  MOV R47, RZ ;  /* 0x000000ff002f7202 */ /* 0x000fe20000000f00 */
[----:B------:R1:W2:Y:S01]  /*13a0*/  @!P4 LDG.E R45, desc[UR6][R2.64] ;  /* 0x00000006022dc981 */ /* 0x0002a2000c1e1900 */
[----:B------:R-:W-:-:S02]  /*13b0*/  @!P3 LEA.HI.X R5, R18, R5, R15, 0x1, P2 ;  /* 0x000000051205b211 */ /* 0x000fc400010f0c0f */
[----:B------:R-:W-:Y:S02]  /*13c0*/  @!P5 IADD3 R8, PT, PT, R17, R25, RZ ;  /* 0x000000191108d210 */ /* 0x000fe40007ffe0ff */
[C---:B0-----:R-:W-:Y:S01]  /*13d0*/  @!P5 LEA R20, P2, R16.reuse, R20, 0x1 ;  /* 0x000000141014d211 */ /* 0x041fe200078408ff */
[----:B------:R0:W2:Y:S01]  /*13e0*/  @!P3 LDG.E R47, desc[UR6][R4.64] ;  /* 0x00000006042fb981 */ /* 0x0000a2000c1e1900 */
[----:B------:R-:W-:Y:S02]  /*13f0*/  MOV R49, RZ ;  /* 0x000000ff00317202 */ /* 0x000fe40000000f00 */
[----:B------:R-:W-:-:S05]  /*1400*/  @!P5 LEA.HI.X R21, R16, R21, R8, 0x1, P2 ;  /* 0x000000151015d211 */ /* 0x000fca00010f0c08 */
[----:B------:R5:W2:Y:S01]  /*1410*/  @!P5 LDG.E R49, desc[UR6][R20.64] ;  /* 0x000000061431d981 */ /* 0x000aa2000c1e1900 */
[C---:B------:R-:W-:Y:S02]  /*1420*/  PRMT R8, R10.reuse, 0x7632, R8 ;  /* 0x000076320a087816 */ /* 0x040fe40000000008 */
[----:B-1----:R-:W-:Y:S02]  /*1430*/  SHF.L.U32 R2, R10, 0x10, RZ ;  /* 0x000000100a027819 */ /* 0x002fe400000006ff */
[C---:B------:R-:W-:Y:S02]  /*1440*/  PRMT R9, R7.reuse, 0x7632, R9 ;  /* 0x0000763207097816 */ /* 0x040fe40000000009 */
[----:B------:R-:W-:Y:S02]  /*1450*/  SHF.L.U32 R3, R8, 0x10, RZ ;  /* 0x0000001008037819 */ /* 0x000fe400000006ff */
[----:B0-----:R-:W-:Y:S02]  /*1460*/  SHF.L.U32 R4, R7, 0x10, RZ ;  /* 0x0000001007047819 */ /* 0x001fe400000006ff */
[----:B------:R-:W-:Y:S01]  /*1470*/  SHF.L.U32 R5, R9, 0x10, RZ ;  /* 0x0000001009057819 */ /* 0x000fe200000006ff */
[----:B------:R-:W-:Y:S01]  /*1480*/  FMUL.FTZ R15, R3, R3 ;  /* 0x00000003030f7220 */ /* 0x000fe20000410000 */
[----:B------:R-:W-:Y:S01]  /*1490*/  PRMT R7, R6, 0x7632, R7 ;  /* 0x0000763206077816 */ /* 0x000fe20000000007 */
[----:B------:R-:W-:-:S02]  /*14a0*/  FADD.FTZ R9, R2, R3 ;  /* 0x0000000302097221 */ /* 0x000fc40000010000 */
[----:B------:R-:W-:Y:S01]  /*14b0*/  FMUL.FTZ R17, R5, R5 ;  /* 0x0000000505117220 */ /* 0x000fe20000410000 */
[----:B------:R-:W-:Y:S01]  /*14c0*/  FFMA.FTZ R15, R2, R2, R15 ;  /* 0x00000002020f7223 */ /* 0x000fe2000001000f */
[C---:B------:R-:W-:Y:S01]  /*14d0*/  FADD.FTZ R10, R4.reuse, R5 ;  /* 0x00000005040a7221 */ /* 0x040fe20000010000 */
[----:B------:R-:W-:Y:S01]  /*14e0*/  FADD.FTZ R9, RZ, R9 ;  /* 0x00000009ff097221 */ /* 0x000fe20000010000 */
[----:B------:R-:W-:Y:S01]  /*14f0*/  SHF.L.U32 R7, R7, 0x10, RZ ;  /* 0x0000001007077819 */ /* 0x000fe200000006ff */
[----:B------:R-:W-:Y:S01]  /*1500*/  FFMA.FTZ R18, R4, R4, R17 ;  /* 0x0000000404127223 */ /* 0x000fe20000010011 */
[----:B------:R-:W-:Y:S01]  /*1510*/  SHF.L.U32 R6, R6, 0x10, RZ ;  /* 0x0000001006067819 */ /* 0x000fe200000006ff */
[----:B------:R-:W-:Y:S01]  /*1520*/  FADD.FTZ R15, RZ, R15 ;  /* 0x0000000fff0f7221 */ /* 0x000fe20000010000 */
[----:B------:R-:W-:Y:S01]  /*1530*/  FADD.FTZ R16, R9, R10 ;  /* 0x0000000a09107221 */ /* 0x000fe20000010000 */
[----:B------:R-:W-:Y:S02]  /*1540*/  FMUL.FTZ R19, R7, R7 ;  /* 0x0000000707137220 */ /* 0x000fe40000410000 */
[----:B------:R-:W-:Y:S01]  /*1550*/  FADD.FTZ R15, R15, R18 ;  /* 0x000000120f0f7221 */ /* 0x000fe20000010000 */
[C---:B------:R-:W-:Y:S01]  /*1560*/  FADD.FTZ R17, R6.reuse, R7 ;  /* 0x0000000706117221 */ /* 0x040fe20000010000 */
[----:B------:R-:W-:Y:S01]  /*1570*/  FFMA.FTZ R18, R6, R6, R19 ;  /* 0x0000000606127223 */ /* 0x000fe20000010013 */
[----:B-----5:R-:W-:-:S04]  /*1580*/  PRMT R10, R11, 0x7632, R10 ;  /* 0x000076320b0a7816 */ /* 0x020fc8000000000a */
[----:B------:R-:W-:Y:S01]  /*1590*/  SHF.L.U32 R10, R10, 0x10, RZ ;  /* 0x000000100a0a7819 */ /* 0x000fe200000006ff */
[----:B------:R-:W-:Y:S01]  /*15a0*/  FADD.FTZ R16, R16, R17 ;  /* 0x0000001110107221 */ /* 0x000fe20000010000 */
[----:B------:R-:W-:Y:S01]  /*15b0*/  FADD.FTZ R15, R15, R18 ;  /* 0x000000120f0f7221 */ /* 0x000fe20000010000 */
[----:B------:R-:W-:Y:S02]  /*15c0*/  SHF.L.U32 R11, R11, 0x10, RZ ;  /* 0x000000100b0b7819 */ /* 0x000fe400000006ff */
[----:B------:R-:W-:-:S04]  /*15d0*/  FMUL.FTZ R18, R10, R10 ;  /* 0x0000000a0a127220 */ /* 0x000fc80000410000 */
[C---:B------:R-:W-:Y:S01]  /*15e0*/  FFMA.FTZ R18, R11.reuse, R11, R18 ;  /* 0x0000000b0b127223 */ /* 0x040fe20000010012 */
[----:B------:R-:W-:Y:S01]  /*15f0*/  FADD.FTZ R17, R11, R10 ;  /* 0x0000000a0b117221 */ /* 0x000fe20000010000 */
[----:B------:R-:W-:Y:S02]  /*1600*/  PRMT R38, R39, 0x7632, R38 ;  /* 0x0000763227267816 */ /* 0x000fe40000000026 */
[----:B------:R-:W-:-:S04]  /*1610*/  PRMT R8, R13, 0x7632, R8 ;  /* 0x000076320d087816 */ /* 0x000fc80000000008 */
[----:B------:R-:W-:Y:S02]  /*1620*/  SHF.L.U32 R8, R8, 0x10, RZ ;  /* 0x0000001008087819 */ /* 0x000fe400000006ff */
[----:B------:R-:W-:-:S03]  /*1630*/  SHF.L.U32 R9, R13, 0x10, RZ ;  /* 0x000000100d097819 */ /* 0x000fc600000006ff */
[----:B------:R-:W-:Y:S02]  /*1640*/  FMUL.FTZ R20, R8, R8 ;  /* 0x0000000808147220 */ /* 0x000fe40000410000 */
[C---:B------:R-:W-:Y:S02]  /*1650*/  FADD.FTZ R13, R9.reuse, R8 ;  /* 0x00000008090d7221 */ /* 0x040fe40000010000 */
[----:B------:R-:W-:Y:S02]  /*1660*/  FFMA.FTZ R20, R9, R9, R20 ;  /* 0x0000000909147223 */ /* 0x000fe40000010014 */
[--C-:B------:R-:W-:Y:S01]  /*1670*/  FADD.FTZ R16, R16, R13.reuse ;  /* 0x0000000d10107221 */ /* 0x100fe20000010000 */
[C---:B------:R-:W-:Y:S01]  /*1680*/  PRMT R13, R12.reuse, 0x7632, R13 ;  /* 0x000076320c0d7816 */ /* 0x040fe2000000000d */
[----:B------:R-:W-:Y:S01]  /*1690*/  FADD.FTZ R15, R15, R20 ;  /* 0x000000140f0f7221 */ /* 0x000fe20000010000 */
[----:B------:R-:W-:Y:S02]  /*16a0*/  SHF.L.U32 R12, R12, 0x10, RZ ;  /* 0x000000100c0c7819 */ /* 0x000fe400000006ff */
[----:B------:R-:W-:Y:S01]  /*16b0*/  SHF.L.U32 R13, R13, 0x10, RZ ;  /* 0x000000100d0d7819 */ /* 0x000fe200000006ff */
[----:B------:R-:W-:Y:S01]  /*16c0*/  FADD.FTZ R18, R15, R18 ;  /* 0x000000120f127221 */ /* 0x000fe20000010000 */
[----:B------:R-:W-:Y:S01]  /*16d0*/  PRMT R15, R14, 0x7632, R15 ;  /* 0x000076320e0f7816 */ /* 0x000fe2000000000f */
[----:B------:R-:W-:Y:S01]  /*16e0*/  FADD.FTZ R16, R16, R17 ;  /* 0x0000001110107221 */ /* 0x000fe20000010000 */
[----:B------:R-:W-:Y:S01]  /*16f0*/  SHF.L.U32 R14, R14, 0x10, RZ ;  /* 0x000000100e0e7819 */ /* 0x000fe200000006ff */
[----:B------:R-:W-:Y:S01]  /*1700*/  FADD.FTZ R17, R12, R13 ;  /* 0x0000000d0c117221 */ /* 0x000fe20000010000 */
[----:B------:R-:W-:-:S02]  /*1710*/  SHF.L.U32 R15, R15, 0x10, RZ ;  /* 0x000000100f0f7819 */ /* 0x000fc400000006ff */
[----:B------:R-:W-:Y:S01]  /*1720*/  PRMT R33, R32, 0x7632, R33 ;  /* 0x0000763220217816 */ /* 0x000fe20000000021 */
[----:B------:R-:W-:Y:S01]  /*1730*/  FADD.FTZ R16, R16, R17 ;  /* 0x0000001110107221 */ /* 0x000fe20000010000 */
[----:B------:R-:W-:Y:S01]  /*1740*/  SHF.L.U32 R32, R32, 0x10, RZ ;  /* 0x0000001020207819 */ /* 0x000fe200000006ff */
[----:B------:R-:W-:Y:S01]  /*1750*/  FADD.FTZ R17, R14, R15 ;  /* 0x0000000f0e117221 */ /* 0x000fe20000010000 */
[----:B------:R-:W-:Y:S01]  /*1760*/  SHF.L.U32 R33, R33, 0x10, RZ ;  /* 0x0000001021217819 */ /* 0x000fe200000006ff */
[----:B------:R-:W-:Y:S02]  /*1770*/  FMUL.FTZ R19, R13, R13 ;  /* 0x0000000d0d137220 */ /* 0x000fe40000410000 */
[----:B------:R-:W-:Y:S01]  /*1780*/  FADD.FTZ R16, R16, R17 ;  /* 0x0000001110107221 */ /* 0x000fe20000010000 */
[----:B------:R-:W-:Y:S01]  /*1790*/  FMUL.FTZ R21, R15, R15 ;  /* 0x0000000f0f157220 */ /* 0x000fe20000410000 */
[----:B------:R-:W-:Y:S01]  /*17a0*/  FADD.FTZ R17, R32, R33 ;  /* 0x0000002120117221 */ /* 0x000fe20000010000 */
[----:B------:R-:W-:Y:S01]  /*17b0*/  FFMA.FTZ R19, R12, R12, R19 ;  /* 0x0000000c0c137223 */ /* 0x000fe20000010013 */
[----:B------:R-:W-:Y:S01]  /*17c0*/  PRMT R35, R34, 0x7632, R35 ;  /* 0x0000763222237816 */ /* 0x000fe20000000023 */
[----:B------:R-:W-:Y:S01]  /*17d0*/  FFMA.FTZ R21, R14, R14, R21 ;  /* 0x0000000e0e157223 */ /* 0x000fe20000010015 */
[----:B------:R-:W-:Y:S01]  /*17e0*/  FADD.FTZ R16, R16, R17 ;  /* 0x0000001110107221 */ /* 0x000fe20000010000 */
[----:B------:R-:W-:Y:S01]  /*17f0*/  FADD.FTZ R18, R18, R19 ;  /* 0x0000001312127221 */ /* 0x000fe20000010000 */
[----:B------:R-:W-:Y:S01]  /*1800*/  SHF.L.U32 R35, R35, 0x10, RZ ;  /* 0x0000001023237819 */ /* 0x000fe200000006ff */
[----:B------:R-:W-:Y:S01]  /*1810*/  FMUL.FTZ R17, R33, R33 ;  /* 0x0000002121117220 */ /* 0x000fe20000410000 */
[----:B------:R-:W-:Y:S01]  /*1820*/  SHF.L.U32 R34, R34, 0x10, RZ ;  /* 0x0000001022227819 */ /* 0x000fe200000006ff */
[----:B------:R-:W-:-:S02]  /*1830*/  FADD.FTZ R18, R18, R21 ;  /* 0x0000001512127221 */ /* 0x000fc40000010000 */
[----:B------:R-:W-:Y:S01]  /*1840*/  FFMA.FTZ R17, R32, R32, R17 ;  /* 0x0000002020117223 */ /* 0x000fe20000010011 */
[----:B------:R-:W-:Y:S01]  /*1850*/  FMUL.FTZ R21, R35, R35 ;  /* 0x0000002323157220 */ /* 0x000fe20000410000 */
[----:B------:R-:W-:Y:S01]  /*1860*/  FADD.FTZ R19, R34, R35 ;  /* 0x0000002322137221 */ /* 0x000fe20000010000 */
[C---:B----4-:R-:W-:Y:S02]  /*1870*/  PRMT R37, R36.reuse, 0x7632, R37 ;  /* 0x0000763224257816 */ /* 0x050fe40000000025 */
[----:B------:R-:W-:Y:S02]  /*1880*/  SHF.L.U32 R36, R36, 0x10, RZ ;  /* 0x0000001024247819 */ /* 0x000fe400000006ff */
[----:B------:R-:W-:Y:S01]  /*1890*/  SHF.L.U32 R37, R37, 0x10, RZ ;  /* 0x0000001025257819 */ /* 0x000fe200000006ff */
[----:B------:R-:W-:Y:S01]  /*18a0*/  FADD.FTZ R17, R18, R17 ;  /* 0x0000001112117221 */ /* 0x000fe20000010000 */
[----:B------:R-:W-:Y:S01]  /*18b0*/  FFMA.FTZ R18, R34, R34, R21 ;  /* 0x0000002222127223 */ /* 0x000fe20000010015 */
[----:B------:R-:W-:Y:S01]  /*18c0*/  FADD.FTZ R16, R16, R19 ;  /* 0x0000001310107221 */ /* 0x000fe20000010000 */
[----:B------:R-:W-:Y:S01]  /*18d0*/  SHF.L.U32 R38, R38, 0x10, RZ ;  /* 0x0000001026267819 */ /* 0x000fe200000006ff */
[----:B------:R-:W-:Y:S01]  /*18e0*/  FMUL.FTZ R21, R37, R37 ;  /* 0x0000002525157220 */ /* 0x000fe20000410000 */
[C---:B------:R-:W-:Y:S01]  /*18f0*/  FADD.FTZ R19, R36.reuse, R37 ;  /* 0x0000002524137221 */ /* 0x040fe20000010000 */
[----:B------:R-:W-:Y:S01]  /*1900*/  SHF.L.U32 R39, R39, 0x10, RZ ;  /* 0x0000001027277819 */ /* 0x000fe200000006ff */
[----:B------:R-:W-:Y:S01]  /*1910*/  FADD.FTZ R17, R17, R18 ;  /* 0x0000001211117221 */ /* 0x000fe20000010000 */
[----:B------:R-:W-:Y:S01]  /*1920*/  FFMA.FTZ R18, R36, R36, R21 ;  /* 0x0000002424127223 */ /* 0x000fe20000010015 */
[----:B------:R-:W-:Y:S01]  /*1930*/  FADD.FTZ R16, R16, R19 ;  /* 0x0000001310107221 */ /* 0x000fe20000010000 */
[----:B------:R-:W-:Y:S01]  /*1940*/  FMUL.FTZ R20, R38, R38 ;  /* 0x0000002626147220 */ /* 0x000fe20000410000 */
[----:B------:R-:W-:Y:S01]  /*1950*/  FADD.FTZ R19, R39, R38 ;  /* 0x0000002627137221 */ /* 0x000fe20000010000 */
[----:B------:R-:W-:-:S02]  /*1960*/  FADD.FTZ R17, R17, R18 ;  /* 0x0000001211117221 */ /* 0x000fc40000010000 */
[----:B------:R-:W-:Y:S01]  /*1970*/  FFMA.FTZ R20, R39, R39, R20 ;  /* 0x0000002727147223 */ /* 0x000fe20000010014 */
[----:B------:R-:W-:Y:S01]  /*1980*/  FADD.FTZ R16, R16, R19 ;  /* 0x0000001310107221 */ /* 0x000fe20000010000 */
[C---:B------:R-:W-:Y:S02]  /*1990*/  PRMT R40, R41.reuse, 0x7632, R40 ;  /* 0x0000763229287816 */ /* 0x040fe40000000028 */
[----:B------:R-:W-:Y:S02]  /*19a0*/  SHF.L.U32 R41, R41, 0x10, RZ ;  /* 0x0000001029297819 */ /* 0x000fe400000006ff */
[----:B------:R-:W-:Y:S01]  /*19b0*/  SHF.L.U32 R40, R40, 0x10, RZ ;  /* 0x0000001028287819 */ /* 0x000fe200000006ff */
[----:B------:R-:W-:-:S04]  /*19c0*/  FADD.FTZ R17, R17, R20 ;  /* 0x0000001411117221 */ /* 0x000fc80000010000 */
[----:B------:R-:W-:Y:S01]  /*19d0*/  FMUL.FTZ R18, R40, R40 ;  /* 0x0000002828127220 */ /* 0x000fe20000410000 */
[----:B------:R-:W-:Y:S01]  /*19e0*/  FADD.FTZ R19, R41, R40 ;  /* 0x0000002829137221 */ /* 0x000fe20000010000 */
[C---:B---3--:R-:W-:Y:S02]  /*19f0*/  PRMT R43, R42.reuse, 0x7632, R43 ;  /* 0x000076322a2b7816 */ /* 0x048fe4000000002b */
[----:B------:R-:W-:Y:S02]  /*1a00*/  SHF.L.U32 R42, R42, 0x10, RZ ;  /* 0x000000102a2a7819 */ /* 0x000fe400000006ff */
[----:B------:R-:W-:Y:S01]  /*1a10*/  SHF.L.U32 R43, R43, 0x10, RZ ;  /* 0x000000102b2b7819 */ /* 0x000fe200000006ff */
[----:B------:R-:W-:Y:S01]  /*1a20*/  FFMA.FTZ R18, R41, R41, R18 ;  /* 0x0000002929127223 */ /* 0x000fe20000010012 */
[----:B------:R-:W-:-:S03]  /*1a30*/  FADD.FTZ R16, R16, R19 ;  /* 0x0000001310107221 */ /* 0x000fc60000010000 */
[----:B------:R-:W-:Y:S01]  /*1a40*/  FMUL.FTZ R21, R43, R43 ;  /* 0x0000002b2b157220 */ /* 0x000fe20000410000 */
[C---:B------:R-:W-:Y:S01]  /*1a50*/  FADD.FTZ R19, R42.reuse, R43 ;  /* 0x0000002b2a137221 */ /* 0x040fe20000010000 */
[----:B------:R-:W-:Y:S02]  /*1a60*/  FADD.FTZ R17, R17, R18 ;  /* 0x0000001211117221 */ /* 0x000fe40000010000 */
[----:B------:R-:W-:Y:S01]  /*1a70*/  FFMA.FTZ R18, R42, R42, R21 ;  /* 0x0000002a2a127223 */ /* 0x000fe20000010015 */
[----:B------:R-:W-:Y:S01]  /*1a80*/  FADD.FTZ R16, R16, R19 ;  /* 0x0000001310107221 */ /* 0x000fe20000010000 */
[----:B--2---:R-:W-:-:S04]  /*1a90*/  PRMT R44, R45, 0x7632, R44 ;  /* 0x000076322d2c7816 */ /* 0x004fc8000000002c */
[----:B------:R-:W-:Y:S02]  /*1aa0*/  SHF.L.U32 R44, R44, 0x10, RZ ;  /* 0x000000102c2c7819 */ /* 0x000fe400000006ff */
[----:B------:R-:W-:Y:S02]  /*1ab0*/  PRMT R46, R47, 0x7632, R46 ;  /* 0x000076322f2e7816 */ /* 0x000fe4000000002e */
        /* <DEDUP_REMOVED lines=39> */
[C---:B------:R-:W-:Y:S02]  /*1d30*/  ISETP.GT.AND P4, PT, R56.reuse, 0xf, PT ;  /* 0x0000000f3800780c */ /* 0x040fe40003f84270 */
[----:B------:R-:W-:Y:S01]  /*1d40*/  ISETP.GT.AND P2, PT, R56, 0x17, PT ;  /* 0x000000173800780c */ /* 0x000fe20003f44270 */
[----:B------:R-:W-:Y:S01]  /*1d50*/  BSSY.RECONVERGENT B0, `(.L_x_1938) ;  /* 0x0000013000007945 */ /* 0x000fe20003800200 */
[----:B------:R-:W-:Y:S01]  /*1d60*/  ISETP.NE.AND P3, PT, R59, RZ, PT ;  /* 0x000000ff3b00720c */ /* 0x000fe20003f65270 */
        /* <DEDUP_REMOVED lines=17> */
.L_x_1939:
[----:B------:R-:W-:Y:S05]  /*1e80*/  BSYNC.RECONVERGENT B0 ;  /* 0x0000000000007941 */ /* 0x000fea0003800200 */
.L_x_1938:
[----:B------:R-:W-:Y:S06]  /*1e90*/  BAR.SYNC.DEFER_BLOCKING 0x0 ;  /* 0x0000000000007b1d */ /* 0x000fec0000010000 */
[----:B------:R-:W-:Y:S04]  /*1ea0*/  BSSY.RECONVERGENT B0, `(.L_x_1940) ;  /* 0x0000037000007945 */ /* 0x000fe80003800200 */
[----:B------:R-:W-:Y:S05]  /*1eb0*/  @P3 BRA `(.L_x_1941) ;  /* 0x0000000000d43947 */ /* 0x000fea0003800000 */
[----:B------:R-:W4:Y:S01]  /*1ec0*/  S2UR UR5, SR_CgaCtaId ;  /* 0x00000000000579c3 */ /* 0x000f220000008800 */
[----:B------:R-:W-:Y:S02]  /*1ed0*/  UMOV UR4, 0x400 ;  /* 0x0000040000047882 */ /* 0x000fe40000000000 */
[----:B----4-:R-:W-:-:S09]  /*1ee0*/  ULEA UR4, UR5, UR4, 0x18 ;  /* 0x0000000405047291 */ /* 0x010fd2000f8ec0ff */
[----:B---3--:R-:W2:Y:S04]  /*1ef0*/  LDS.128 R16, [UR4+0x20] ;  /* 0x00002004ff107984 */ /* 0x008ea80008000c00 */
[----:B------:R-:W3:Y:S04]  /*1f00*/  LDS.128 R28, [UR4+0x30] ;  /* 0x00003004ff1c7984 */ /* 0x000ee80008000c00 */
[----:B-1----:R-:W1:Y:S01]  /*1f10*/  LDS.128 R24, [UR4+0x40] ;  /* 0x00004004ff187984 */ /* 0x002e620008000c00 */
[----:B--2---:R-:W-:Y:S01]  /*1f20*/  FADD.FTZ R23, R20, R16 ;  /* 0x0000001014177221 */ /* 0x004fe20000010000 */
[----:B------:R-:W-:-:S03]  /*1f30*/  FADD.FTZ R16, R21, R17 ;  /* 0x0000001115107221 */ /* 0x000fc60000010000 */
[----:B------:R-:W-:Y:S01]  /*1f40*/  FADD.FTZ R17, R23, R18 ;  /* 0x0000001217117221 */ /* 0x000fe20000010000 */
[----:B------:R-:W-:Y:S01]  /*1f50*/  FADD.FTZ R16, R16, R19 ;  /* 0x0000001310107221 */ /* 0x000fe20000010000 */
[----:B0-----:R-:W0:Y:S02]  /*1f60*/  LDS.128 R20, [UR4+0x50] ;  /* 0x00005004ff147984 */ /* 0x001e240008000c00 */
[----:B---3--:R-:W-:Y:S01]  /*1f70*/  FADD.FTZ R17, R17, R28 ;  /* 0x0000001c11117221 */ /* 0x008fe20000010000 */
[----:B------:R-:W-:-:S03]  /*1f80*/  FADD.FTZ R16, R16, R29 ;  /* 0x0000001d10107221 */ /* 0x000fc60000010000 */
[----:B------:R-:W-:Y:S01]  /*1f90*/  FADD.FTZ R17, R17, R30 ;  /* 0x0000001e11117221 */ /* 0x000fe20000010000 */
[----:B------:R-:W-:-:S03]  /*1fa0*/  FADD.FTZ R16, R16, R31 ;  /* 0x0000001f10107221 */ /* 0x000fc60000010000 */
[----:B-1----:R-:W-:Y:S01]  /*1fb0*/  FADD.FTZ R29, R17, R24 ;  /* 0x00000018111d7221 */ /* 0x002fe20000010000 */
[----:B------:R-:W-:Y:S02]  /*1fc0*/  FADD.FTZ R24, R16, R25 ;  /* 0x0000001910187221 */ /* 0x000fe40000010000 */
[----:B------:R-:W1:Y:S01]  /*1fd0*/  LDS.128 R16, [UR4+0x60] ;  /* 0x00006004ff107984 */ /* 0x000e620008000c00 */
[----:B------:R-:W-:Y:S01]  /*1fe0*/  FADD.FTZ R29, R29, R26 ;  /* 0x0000001a1d1d7221 */ /* 0x000fe20000010000 */
[----:B------:R-:W-:Y:S02]  /*1ff0*/  FADD.FTZ R28, R24, R27 ;  /* 0x0000001b181c7221 */ /* 0x000fe40000010000 */
[----:B------:R-:W2:Y:S01]  /*2000*/  LDS.128 R24, [UR4+0x70] ;  /* 0x00007004ff187984 */ /* 0x000ea20008000c00 */
[----:B0-----:R-:W-:Y:S01]  /*2010*/  FADD.FTZ R29, R29, R20 ;  /* 0x000000141d1d7221 */ /* 0x001fe20000010000 */
[----:B------:R-:W-:-:S03]  /*2020*/  FADD.FTZ R20, R28, R21 ;  /* 0x000000151c147221 */ /* 0x000fc60000010000 */
[----:B------:R-:W-:Y:S01]  /*2030*/  FADD.FTZ R21, R29, R22 ;  /* 0x000000161d157221 */ /* 0x000fe20000010000 */
[----:B------:R-:W-:Y:S01]  /*2040*/  FADD.FTZ R20, R20, R23 ;  /* 0x0000001714147221 */ /* 0x000fe20000010000 */
[----:B------:R-:W0:Y:S02]  /*2050*/  LDS.128 R28, [UR4+0x80] ;  /* 0x00008004ff1c7984 */ /* 0x000e240008000c00 */
        /* <DEDUP_REMOVED lines=8> */
[----:B------:R-:W-:-:S03]  /*20e0*/  FADD.FTZ R24, R20, R27 ;  /* 0x0000001b14187221 */ /* 0x000fc60000010000 */
[----:B0-----:R-:W-:Y:S01]  /*20f0*/  FADD.FTZ R25, R21, R28 ;  /* 0x0000001c15197221 */ /* 0x001fe20000010000 */
[----:B------:R-:W-:Y:S01]  /*2100*/  FADD.FTZ R28, R24, R29 ;  /* 0x0000001d181c7221 */ /* 0x000fe20000010000 */
[----:B------:R-:W0:Y:S02]  /*2110*/  LDS.128 R20, [UR4+0xa0] ;  /* 0x0000a004ff147984 */ /* 0x000e240008000c00 */
[----:B------:R-:W-:Y:S01]  /*2120*/  FADD.FTZ R29, R25, R30 ;  /* 0x0000001e191d7221 */ /* 0x000fe20000010000 */
[----:B------:R-:W-:Y:S01]  /*2130*/  FADD.FTZ R28, R28, R31 ;  /* 0x0000001f1c1c7221 */ /* 0x000fe20000010000 */
[----:B------:R-:W2:Y:S02]  /*2140*/  LDS.128 R24, [UR4+0xb0] ;  /* 0x0000b004ff187984 */ /* 0x000ea40008000c00 */
[----:B-1----:R-:W-:Y:S01]  /*2150*/  FADD.FTZ R29, R29, R16 ;  /* 0x000000101d1d7221 */ /* 0x002fe20000010000 */
[----:B------:R-:W-:-:S03]  /*2160*/  FADD.FTZ R28, R28, R17 ;  /* 0x000000111c1c7221 */ /* 0x000fc60000010000 */
[----:B------:R-:W-:Y:S01]  /*2170*/  FADD.FTZ R29, R29, R18 ;  /* 0x000000121d1d7221 */ /* 0x000fe20000010000 */
[----:B------:R-:W-:-:S03]  /*2180*/  FADD.FTZ R28, R28, R19 ;  /* 0x000000131c1c7221 */ /* 0x000fc60000010000 */
[----:B0-----:R-:W-:Y:S01]  /*2190*/  FADD.FTZ R29, R29, R20 ;  /* 0x000000141d1d7221 */ /* 0x001fe20000010000 */
[----:B------:R-:W-:-:S03]  /*21a0*/  FADD.FTZ R28, R28, R21 ;  /* 0x000000151c1c7221 */ /* 0x000fc60000010000 */
[----:B------:R-:W-:Y:S01]  /*21b0*/  FADD.FTZ R29, R29, R22 ;  /* 0x000000161d1d7221 */ /* 0x000fe20000010000 */
[----:B------:R-:W-:-:S03]  /*21c0*/  FADD.FTZ R28, R28, R23 ;  /* 0x000000171c1c7221 */ /* 0x000fc60000010000 */
[----:B--2---:R-:W-:Y:S01]  /*21d0*/  FADD.FTZ R29, R29, R24 ;  /* 0x000000181d1d7221 */ /* 0x004fe20000010000 */
[----:B------:R-:W-:-:S03]  /*21e0*/  FADD.FTZ R28, R28, R25 ;  /* 0x000000191c1c7221 */ /* 0x000fc60000010000 */
[----:B------:R-:W-:Y:S01]  /*21f0*/  FADD.FTZ R20, R29, R26 ;  /* 0x0000001a1d147221 */ /* 0x000fe20000010000 */
[----:B------:R-:W-:-:S07]  /*2200*/  FADD.FTZ R21, R28, R27 ;  /* 0x0000001b1c157221 */ /* 0x000fce0000010000 */
.L_x_1941:
[----:B------:R-:W-:Y:S05]  /*2210*/  BSYNC.RECONVERGENT B0 ;  /* 0x0000000000007941 */ /* 0x000fea0003800200 */
.L_x_1940:
[----:B------:R-:W4:Y:S02]  /*2220*/  LDCU UR4, c[0x0][0x370] ;  /* 0x00006e00ff0477ac */ /* 0x000f240008000800 */
[----:B----4-:R-:W-:-:S09]  /*2230*/  UISETP.GE.U32.AND UP0, UPT, UR4, 0x2, UPT ;  /* 0x000000020400788c */ /* 0x010fd2000bf06070 */
[----:B------:R-:W-:Y:S05]  /*2240*/  BRA.U !UP0, `(.L_x_1942) ;  /* 0x0000000908b87547 */ /* 0x000fea000b800000 */
[----:B------:R-:W4:Y:S01]  /*2250*/  LDC R17, c[0x0][0x370] ;  /* 0x0000dc00ff117b82 */ /* 0x000f220000000800 */
[----:B------:R-:W-:-:S05]  /*2260*/  LOP3.LUT R18, R62, 0x1, RZ, 0xc0, !PT ;  /* 0x000000013e127812 */ /* 0x000fca00078ec0ff */
[----:B---3--:R-:W-:Y:S02]  /*2270*/  IMAD R16, R18, R57, RZ ;  /* 0x0000003912107224 */ /* 0x008fe400078e02ff */
[----:B------:R-:W3:Y:S02]  /*2280*/  LDC.64 R30, c[0x0][0x3b8] ;  /* 0x0000ee00ff1e7b82 */ /* 0x000ee40000000a00 */
[----:B----4-:R-:W-:-:S05]  /*2290*/  IMAD R16, R16, R17, RZ ;  /* 0x0000001110107224 */ /* 0x010fca00078e02ff */
[----:B------:R-:W-:-:S05]  /*22a0*/  SHF.L.U32 R17, R16, 0x1, RZ ;  /* 0x0000000110117819 */ /* 0x000fca00000006ff */
[----:B---3--:R-:W-:Y:S01]  /*22b0*/  IMAD.WIDE R30, R17, 0x4, R30 ;  /* 0x00000004111e7825 */ /* 0x008fe200078e021e */
[----:B------:R-:W-:Y:S06]  /*22c0*/  @P3 BRA `(.L_x_1943) ;  /* 0x0000000000543947 */ /* 0x000fec0003800000 */
[----:B------:R-:W3:Y:S01]  /*22d0*/  LDC.64 R16, c[0x0][0x3b0] ;  /* 0x0000ec00ff107b82 */ /* 0x000ee20000000a00 */
[-CC-:B------:R-:W-:Y:S01]  /*22e0*/  IMAD R19, R18, R57.reuse, R60.reuse ;  /* 0x0000003912137224 */ /* 0x180fe200078e023c */
[----:B------:R-:W-:Y:S01]  /*22f0*/  LOP3.LUT P2, R22, R62, 0x2, RZ, 0xc0, !PT ;  /* 0x000000023e167812 */ /* 0x000fe2000784c0ff */
[----:B--2---:R-:W-:Y:S02]  /*2300*/  IMAD R23, R58, R57, R60 ;  /* 0x000000393a177224 */ /* 0x004fe400078e023c */
[----:B---3--:R-:W-:-:S04]  /*2310*/  IMAD.WIDE.U32 R16, R19, 0x4, R16 ;  /* 0x0000000413107825 */ /* 0x008fc800078e0010 */
[----:B------:R-:W-:Y:S01]  /*2320*/  IMAD.WIDE.U32 R18, R23, 0x8, R30 ;  /* 0x0000000817127825 */ /* 0x000fe200078e001e */
[----:B------:R-:W-:Y:S02]  /*2330*/  IADD3 R23, PT, PT, -R22, 0x1, RZ ;  /* 0x0000000116177810 */ /* 0x000fe40007ffe1ff */
[----:B------:R-:W2:Y:S02]  /*2340*/  LDC R22, c[0x0][0x370] ;  /* 0x0000dc00ff167b82 */ /* 0x000ea40000000800 */
[----:B------:R3:W-:Y:S01]  /*2350*/  STG.E.64 desc[UR6][R18.64], R20 ;  /* 0x0000001412007986 */ /* 0x0007e2000c101b06 */
[----:B------:R-:W-:Y:S06]  /*2360*/  MEMBAR.ALL.GPU ;  /* 0x0000000000007992 */ /* 0x000fec000000a000 */
[----:B------:R-:W-:-:S00]  /*2370*/  ERRBAR ;  /* 0x00000000000079ab */ /* 0x000fc00000000000 */
[----:B------:R-:W-:Y:S06]  /*2380*/  CGAERRBAR ;  /* 0x00000000000075ab */ /* 0x000fec0000000000 */
[----:B------:R3:W-:Y:S01]  /*2390*/  REDG.E.ADD.S32.STRONG.GPU desc[UR6][R16.64], R23 ;  /* 0x000000171000798e */ /* 0x0007e2000c12e306 */
[----:B--2---:R-:W-:-:S04]  /*23a0*/  SEL R25, R22, RZ, !P2 ;  /* 0x000000ff16197207 */ /* 0x004fc80005000000 */
[----:B------:R-:W-:-:S13]  /*23b0*/  ISETP.NE.AND P2, PT, R25, -0x1, PT ;  /* 0xffffffff1900780c */ /* 0x000fda0003f45270 */
[----:B---3--:R-:W-:Y:S05]  /*23c0*/  @!P2 BRA `(.L_x_1943) ;  /* 0x000000000014a947 */ /* 0x008fea0003800000 */
.L_x_1944:
[----:B------:R-:W2:Y:S04]  /*23d0*/  LDG.E.STRONG.GPU R18, desc[UR6][R16.64] ;  /* 0x0000000610127981 */ /* 0x000ea8000c1ef900 */
[----:B--2---:R-:W-:Y:S01]  /*23e0*/  CCTL.IVALL ;  /* 0x00000000ff00798f */ /* 0x004fe20002000000 */
[----:B------:R-:W-:Y:S05]  /*23f0*/  YIELD ;  /* 0x0000000000007946 */ /* 0x000fea0003800000 */
[----:B------:R-:W-:-:S13]  /*2400*/  ISETP.NE.AND P2, PT, R18, R25, PT ;  /* 0x000000191200720c */ /* 0x000fda0003f45270 */
[----:B------:R-:W-:Y:S05]  /*2410*/  @P2 BRA `(.L_x_1944) ;  /* 0xfffffffc00ec2947 */ /* 0x000fea000383ffff */
.L_x_1943:
[----:B------:R-:W3:Y:S01]  /*2420*/  LDC R16, c[0x0][0x370] ;  /* 0x0000dc00ff107b82 */ /* 0x000ee20000000800 */
[----:B------:R-:W-:Y:S05]  /*2430*/  WARPSYNC.ALL ;  /* 0x0000000000007948 */ /* 0x000fea0003800000 */
[----:B---3--:R-:W-:Y:S02]  /*2440*/  ISETP.GE.U32.AND P2, PT, R16, 0x8, PT ;  /* 0x000000081000780c */ /* 0x008fe40003f46070 */
[----:B------:R-:W-:Y:S01]  /*2450*/  BAR.SYNC.DEFER_BLOCKING 0x0 ;  /* 0x0000000000007b1d */ /* 0x000fe20000010000 */
[----:B------:R-:W-:-:S10]  /*2460*/  HFMA2 R26, -RZ, RZ, 0, 0 ;  /* 0x00000000ff1a7431 */ /* 0x000fd400000001ff */
[----:B------:R-:W-:Y:S05]  /*2470*/  @!P2 BRA `(.L_x_1945) ;  /* 0x000000040020a947 */ /* 0x000fea0003800000 */
[CC--:B------:R-:W-:Y:S01]  /*2480*/  LEA R28, R57.reuse, R60.reuse, 0x1 ;  /* 0x0000003c391c7211 */ /* 0x0c0fe200078e08ff */
[C-C-:B------:R-:W-:Y:S01]  /*2490*/  IMAD R26, R57.reuse, 0x6, R60.reuse ;  /* 0x00000006391a7824 */ /* 0x140fe200078e023c */
[CC--:B------:R-:W-:Y:S01]  /*24a0*/  LEA R27, R57.reuse, R60.reuse, 0x2 ;  /* 0x0000003c391b7211 */ /* 0x0c0fe200078e10ff */
[C-C-:B------:R-:W-:Y:S01]  /*24b0*/  IMAD R25, R57.reuse, 0x5, R60.reuse ;  /* 0x0000000539197824 */ /* 0x140fe200078e023c */
[----:B------:R-:W-:Y:S01]  /*24c0*/  IADD3 R22, PT, PT, R60, R57, RZ ;  /* 0x000000393c167210 */ /* 0x000fe20007ffe0ff */
[C-C-:B-1----:R-:W-:Y:S01]  /*24d0*/  IMAD R24, R57.reuse, 0x3, R60.reuse ;  /* 0x0000000339187824 */ /* 0x142fe200078e023c */
[----:B------:R-:W-:Y:S01]  /*24e0*/  IADD3 R19, PT, PT, -R58, RZ, RZ ;  /* 0x000000ff3a137210 */ /* 0x000fe20007ffe1ff */
[----:B--2---:R-:W-:Y:S01]  /*24f0*/  IMAD R23, R57, 0x7, R60 ;  /* 0x0000000739177824 */ /* 0x004fe200078e023c */
[----:B------:R-:W-:Y:S01]  /*2500*/  MOV R18, R60 ;  /* 0x0000003c00127202 */ /* 0x000fe20000000f00 */
[----:B------:R-:W-:-:S06]  /*2510*/  UMOV UR4, URZ ;  /* 0x000000ff00047c82 */ /* 0x000fcc0008000000 */
.L_x_1946:
[----:B------:R-:W-:-:S13]  /*2520*/  ISETP.EQ.OR P2, PT, R19, RZ, P3 ;  /* 0x000000ff1300720c */ /* 0x000fda0001f42670 */
[----:B------:R-:W-:-:S06]  /*2530*/  @!P2 IMAD.WIDE.U32 R16, R18, 0x8, R30 ;  /* 0x000000081210a825 */ /* 0x000fcc00078e001e */
[----:B------:R-:W0:Y:S01]  /*2540*/  @!P2 LDG.E.64 R16, desc[UR6][R16.64] ;  /* 0x000000061010a981 */ /* 0x000e22000c1e1b00 */
[----:B------:R-:W-:-:S06]  /*2550*/  UIADD3 UR5, UPT, UPT, UR4, 0x1, URZ ;  /* 0x0000000104057890 */ /* 0x000fcc000fffe0ff */
[----:B------:R-:W-:Y:S01]  /*2560*/  ISETP.EQ.OR P4, PT, R58, UR5, P3 ;  /* 0x000000053a007c0c */ /* 0x000fe20009f82670 */
[----:B------:R-:W-:Y:S01]  /*2570*/  UIADD3 UR5, UPT, UPT, UR4, 0x2, URZ ;  /* 0x0000000204057890 */ /* 0x000fe2000fffe0ff */
[----:B0-----:R-:W-:Y:S01]  /*2580*/  @!P2 FADD.FTZ R20, R20, R16 ;  /* 0x000000101414a221 */ /* 0x001fe20000010000 */
[----:B------:R-:W-:-:S10]  /*2590*/  @!P2 FADD.FTZ R21, R21, R17 ;  /* 0x000000111515a221 */ /* 0x000fd40000010000 */
[----:B------:R-:W-:-:S06]  /*25a0*/  @!P4 IMAD.WIDE.U32 R16, R22, 0x8, R30 ;  /* 0x000000081610c825 */ /* 0x000fcc00078e001e */
        /* <DEDUP_REMOVED lines=32> */
[----:B------:R-:W0:Y:S01]  /*27b0*/  LDC R29, c[0x0][0x370] ;  /* 0x0000dc00ff1d7b82 */ /* 0x000e220000000800 */
[----:B------:R-:W-:Y:S01]  /*27c0*/  UIADD3 UR4, UPT, UPT, UR4, 0x8, URZ ;  /* 0x0000000804047890 */ /* 0x000fe2000fffe0ff */
[----:B--2---:R-:W-:Y:S01]  /*27d0*/  @!P2 FADD.FTZ R20, R20, R16 ;  /* 0x000000101414a221 */ /* 0x004fe20000010000 */
[----:B------:R-:W-:-:S09]  /*27e0*/  @!P2 FADD.FTZ R21, R21, R17 ;  /* 0x000000111515a221 */ /* 0x000fd20000010000 */
[----:B------:R-:W-:-:S06]  /*27f0*/  @!P4 IMAD.WIDE.U32 R16, R23, 0x8, R30 ;  /* 0x000000081710c825 */ /* 0x000fcc00078e001e */
[----:B------:R-:W2:Y:S01]  /*2800*/  @!P4 LDG.E.64 R16, desc[UR6][R16.64] ;  /* 0x000000061010c981 */ /* 0x000ea2000c1e1b00 */
[----:B0-----:R-:W-:Y:S02]  /*2810*/  LOP3.LUT R29, R29, 0x7ffffff8, RZ, 0xc0, !PT ;  /* 0x7ffffff81d1d7812 */ /* 0x001fe400078ec0ff */
[----:B------:R-:W-:Y:S02]  /*2820*/  IADD3 R19, PT, PT, R19, 0x8, RZ ;  /* 0x0000000813137810 */ /* 0x000fe40007ffe0ff */
[----:B------:R-:W-:Y:S02]  /*2830*/  ISETP.NE.AND P2, PT, R29, UR4, PT ;  /* 0x000000041d007c0c */ /* 0x000fe4000bf45270 */
[C---:B------:R-:W-:Y:S02]  /*2840*/  LEA R18, R57.reuse, R18, 0x3 ;  /* 0x0000001239127211 */ /* 0x040fe400078e18ff */
[C---:B------:R-:W-:Y:S02]  /*2850*/  LEA R22, R57.reuse, R22, 0x3 ;  /* 0x0000001639167211 */ /* 0x040fe400078e18ff */
[----:B------:R-:W-:-:S02]  /*2860*/  LEA R28, R57, R28, 0x3 ;  /* 0x0000001c391c7211 */ /* 0x000fc400078e18ff */
[C---:B------:R-:W-:Y:S02]  /*2870*/  LEA R24, R57.reuse, R24, 0x3 ;  /* 0x0000001839187211 */ /* 0x040fe400078e18ff */
        /* <DEDUP_REMOVED lines=8> */
.L_x_1945:
[----:B------:R-:W3:Y:S02]  /*2900*/  LDCU UR4, c[0x0][0x370] ;  /* 0x00006e00ff0477ac */ /* 0x000ee40008000800 */
[----:B---3--:R-:W-:-:S09]  /*2910*/  ULOP3.LUT UP0, URZ, UR4, 0x7, URZ, 0xc0, !UPT ;  /* 0x0000000704ff7892 */ /* 0x008fd2000f80c0ff */
[----:B------:R-:W-:Y:S05]  /*2920*/  BRA.U !UP0, `(.L_x_1942) ;  /* 0x0000000508007547 */ /* 0x000fea000b800000 */
[----:B------:R-:W3:Y:S01]  /*2930*/  LDCU UR4, c[0x0][0x370] ;  /* 0x00006e00ff0477ac */ /* 0x000ee20008000800 */
[----:B------:R-:W4:Y:S01]  /*2940*/  LDCU UR5, c[0x0][0x370] ;  /* 0x00006e00ff0577ac */ /* 0x000f220008000800 */
[----:B---3--:R-:W-:-:S04]  /*2950*/  ULOP3.LUT UR4, UR4, 0x7, URZ, 0xc0, !UPT ;  /* 0x0000000704047892 */ /* 0x008fc8000f8ec0ff */
[----:B------:R-:W-:Y:S02]  /*2960*/  UIADD3 UR4, UPT, UPT, UR4, -0x1, URZ ;  /* 0xffffffff04047890 */ /* 0x000fe4000fffe0ff */
[----:B----4-:R-:W-:Y:S02]  /*2970*/  ULOP3.LUT UP1, UR5, UR5, 0x3, URZ, 0xc0, !UPT ;  /* 0x0000000305057892 */ /* 0x010fe4000f82c0ff */
[----:B------:R-:W-:-:S09]  /*2980*/  UISETP.GE.U32.AND UP0, UPT, UR4, 0x3, UPT ;  /* 0x000000030400788c */ /* 0x000fd2000bf06070 */
[----:B------:R-:W-:Y:S05]  /*2990*/  BRA.U !UP0, `(.L_x_1947) ;  /* 0x0000000108707547 */ /* 0x000fea000b800000 */
[C---:B------:R-:W-:Y:S02]  /*29a0*/  IADD3 R19, PT, PT, R26.reuse, 0x1, RZ ;  /* 0x000000011a137810 */ /* 0x040fe40007ffe0ff */
[CC--:B------:R-:W-:Y:S02]  /*29b0*/  ISETP.EQ.OR P2, PT, R26.reuse, R58.reuse, P3 ;  /* 0x0000003a1a00720c */ /* 0x0c0fe40001f42670 */
[C---:B--2---:R-:W-:Y:S02]  /*29c0*/  IADD3 R23, PT, PT, R26.reuse, 0x2, RZ ;  /* 0x000000021a177810 */ /* 0x044fe40007ffe0ff */
        /* <DEDUP_REMOVED lines=14> */
[----:B-1----:R-:W-:-:S06]  /*2ab0*/  @!P6 IMAD.WIDE.U32 R24, R25, 0x8, R30 ;  /* 0x000000081918e825 */ /* 0x002fcc00078e001e */
        /* <DEDUP_REMOVED lines=10> */
.L_x_1947:
[----:B------:R-:W-:Y:S05]  /*2b60*/  BRA.U !UP1, `(.L_x_1942) ;  /* 0x0000000109707547 */ /* 0x000fea000b800000 */
[----:B------:R-:W3:Y:S01]  /*2b70*/  LDC R22, c[0x0][0x370] ;  /* 0x0000dc00ff167b82 */ /* 0x000ee20000000800 */
[----:B------:R-:W-:Y:S01]  /*2b80*/  UISETP.NE.AND UP0, UPT, UR5, 0x1, UPT ;  /* 0x000000010500788c */ /* 0x000fe2000bf05270 */
[----:B---3--:R-:W-:-:S08]  /*2b90*/  LOP3.LUT R22, R22, 0x1, RZ, 0xc0, !PT ;  /* 0x0000000116167812 */ /* 0x008fd000078ec0ff */
[----:B------:R-:W-:Y:S05]  /*2ba0*/  BRA.U !UP0, `(.L_x_1948) ;  /* 0x0000000108387547 */ /* 0x000fea000b800000 */
        /* <DEDUP_REMOVED lines=14> */
.L_x_1948:
        /* <DEDUP_REMOVED lines=9> */
.L_x_1949:
[----:B------:R-:W-:Y:S05]  /*2d20*/  BSYNC.RECONVERGENT B0 ;  /* 0x0000000000007941 */ /* 0x000fea0003800200 */
.L_x_1942:
[----:B------:R-:W4:Y:S01]  /*2d30*/  S2UR UR5, SR_CgaCtaId ;  /* 0x00000000000579c3 */ /* 0x000f220000008800 */
[----:B------:R-:W3:Y:S01]  /*2d40*/  LDCU UR8, c[0x0][0x414] ;  /* 0x00008280ff0877ac */ /* 0x000ee20008000800 */
[----:B------:R-:W-:Y:S01]  /*2d50*/  LOP3.LUT R27, R63, 0xffff, RZ, 0xc0, !PT ;  /* 0x0000ffff3f1b7812 */ /* 0x000fe200078ec0ff */
[----:B------:R-:W-:-:S03]  /*2d60*/  UMOV UR4, 0x400 ;  /* 0x0000040000047882 */ /* 0x000fc60000000000 */
[----:B------:R-:W-:Y:S02]  /*2d70*/  IADD3 R27, PT, PT, R72, R27, RZ ;  /* 0x0000001b481b7210 */ /* 0x000fe40007ffe0ff */
[----:B-1----:R-:W1:Y:S08]  /*2d80*/  @P0 LDC.64 R24, c[0x0][0x388] ;  /* 0x0000e200ff180b82 */ /* 0x002e700000000a00 */
[----:B------:R-:W0:Y:S01]  /*2d90*/  LDC.64 R18, c[0x0][0x3a0] ;  /* 0x0000e800ff127b82 */ /* 0x000e220000000a00 */
[----:B---3--:R-:W-:Y:S01]  /*2da0*/  @P0 FMUL.FTZ R16, R20, UR8 ;  /* 0x0000000814100c20 */ /* 0x008fe20008410000 */
[----:B------:R-:W-:Y:S01]  /*2db0*/  @P0 FMUL.FTZ R17, R21, UR8 ;  /* 0x0000000815110c20 */ /* 0x000fe20008410000 */
[----:B----4-:R-:W-:-:S05]  /*2dc0*/  ULEA UR4, UR5, UR4, 0x18 ;  /* 0x0000000405047291 */ /* 0x010fca000f8ec0ff */
[----:B--2---:R-:W2:Y:S01]  /*2dd0*/  LDC.64 R22, c[0x0][0x398] ;  /* 0x0000e600ff167b82 */ /* 0x004ea20000000a00 */
[----:B------:R-:W3:Y:S01]  /*2de0*/  LDCU UR5, c[0x0][0x404] ;  /* 0x00008080ff0577ac */ /* 0x000ee20008000800 */
[----:B-1----:R-:W-:Y:S02]  /*2df0*/  @P0 IMAD.WIDE R24, R61, 0x8, R24 ;  /* 0x000000083d180825 */ /* 0x002fe400078e0218 */
[----:B------:R-:W-:Y:S04]  /*2e00*/  @!P3 STS.64 [UR4+0xc8], R20 ;  /* 0x0000c814ff00b988 */ /* 0x000fe80008000a04 */
[----:B------:R1:W-:Y:S01]  /*2e10*/  @P0 STG.E.64 desc[UR6][R24.64], R16 ;  /* 0x0000001018000986 */ /* 0x0003e2000c101b06 */
[C---:B0-----:R-:W-:Y:S01]  /*2e20*/  IMAD.WIDE R18, R27.reuse, 0x4, R18 ;  /* 0x000000041b127825 */ /* 0x041fe200078e0212 */
[----:B------:R-:W-:Y:S03]  /*2e30*/  BAR.SYNC.DEFER_BLOCKING 0x0 ;  /* 0x0000000000007b1d */ /* 0x000fe60000010000 */
[----:B--2---:R-:W-:-:S03]  /*2e40*/  IMAD.WIDE R22, R27, 0x4, R22 ;  /* 0x000000041b167825 */ /* 0x004fc600078e0216 */
[----:B------:R-:W5:Y:S04]  /*2e50*/  LDG.E.64 R18, desc[UR6][R18.64] ;  /* 0x0000000612127981 */ /* 0x000f68000c1e1b00 */
[----:B------:R-:W0:Y:S01]  /*2e60*/  LDS.64 R20, [UR4+0xc8] ;  /* 0x0000c804ff147984 */ /* 0x000e220008000a00 */
[----:B------:R-:W2:Y:S03]  /*2e70*/  LDCU.U8 UR4, c[0x0][0x3fc] ;  /* 0x00007f80ff0477ac */ /* 0x000ea60008000000 */
[----:B-1----:R0:W5:Y:S02]  /*2e80*/  LDG.E.64 R16, desc[UR6][R22.64] ;  /* 0x0000000616107981 */ /* 0x002164000c1e1b00 */
[----:B0-----:R-:W-:-:S04]  /*2e90*/  FMUL.FTZ R22, R20, UR8 ;  /* 0x0000000814167c20 */ /* 0x001fc80008410000 */
[----:B------:R-:W-:-:S04]  /*2ea0*/  FMUL.FTZ R26, R22, R22 ;  /* 0x00000016161a7220 */ /* 0x000fc80000410000 */
[----:B------:R-:W-:-:S05]  /*2eb0*/  FFMA.FTZ R26, R21, UR8, -R26 ;  /* 0x00000008151a7c23 */ /* 0x000fca000801081a */
[----:B------:R-:W-:-:S13]  /*2ec0*/  FSETP.GTU.FTZ.AND P2, PT, R26, RZ, PT ;  /* 0x000000ff1a00720b */ /* 0x000fda0003f5c000 */
[----:B------:R-:W0:Y:S01]  /*2ed0*/  @P2 LDC R27, c[0x0][0x3a8] ;  /* 0x0000ea00ff1b2b82 */ /* 0x000e220000000800 */
[----:B------:R-:W-:Y:S01]  /*2ee0*/  HFMA2 R23, -RZ, RZ, 1.875, 0 ;  /* 0x3f800000ff177431 */ /* 0x000fe200000001ff */
[----:B--2---:R-:W-:Y:S01]  /*2ef0*/  UISETP.NE.AND UP0, UPT, UR4, URZ, UPT ;  /* 0x000000ff0400728c */ /* 0x004fe2000bf05270 */
[----:B---3--:R-:W-:Y:S01]  /*2f00*/  IMAD R24, R58, UR5, R71 ;  /* 0x000000053a187c24 */ /* 0x008fe2000f8e0247 */
[----:B------:R-:W-:Y:S04]  /*2f10*/  BSSY.RECONVERGENT B0, `(.L_x_1950) ;  /* 0x000039e000007945 */ /* 0x000fe80003800200 */
[----:B------:R-:W-:Y:S01]  /*2f20*/  IADD3 R25, PT, PT, R24, 0x20, RZ ;  /* 0x0000002018197810 */ /* 0x000fe20007ffe0ff */
[----:B0-----:R-:W-:-:S04]  /*2f30*/  @P2 FADD.FTZ R20, R26, R27 ;  /* 0x0000001b1a142221 */ /* 0x001fc80000010000 */
[----:B------:R0:W1:Y:S01]  /*2f40*/  @P2 MUFU.RSQ R23, R20 ;  /* 0x0000001400172308 */ /* 0x0000620000001400 */
[----:B------:R-:W-:Y:S02]  /*2f50*/  IADD3 R26, PT, PT, R24, 0x40, RZ ;  /* 0x00000040181a7810 */ /* 0x000fe40007ffe0ff */
[----:B------:R-:W-:Y:S02]  /*2f60*/  SHF.R.S32.HI R30, RZ, 0x1f, R25 ;  /* 0x0000001fff1e7819 */ /* 0x000fe40000011419 */
[----:B------:R-:W-:Y:S01]  /*2f70*/  SHF.R.S32.HI R27, RZ, 0x1f, R26 ;  /* 0x0000001fff1b7819 */ /* 0x000fe2000001141a */
[----:B------:R-:W-:Y:S06]  /*2f80*/  BRA.U UP0, `(.L_x_1951) ;  /* 0x0000001500f07547 */ /* 0x000fec000b800000 */
[----:B------:R-:W2:Y:S01]  /*2f90*/  LDCU.64 UR8, c[0x0][0x3e8] ;  /* 0x00007d00ff0877ac */ /* 0x000ea20008000a00 */
[----:B0-----:R-:W-:Y:S01]  /*2fa0*/  SHF.R.S32.HI R20, RZ, 0x1f, R24 ;  /* 0x0000001fff147819 */ /* 0x001fe20000011418 */
[----:B------:R-:W-:Y:S01]  /*2fb0*/  BSSY.RECONVERGENT B1, `(.L_x_1952) ;  /* 0x000001e000017945 */ /* 0x000fe20003800200 */
[----:B------:R-:W-:-:S04]  /*2fc0*/  IADD3 R31, PT, PT, R24, 0x10, RZ ;  /* 0x00000010181f7810 */ /* 0x000fc80007ffe0ff */
[----:B------:R-:W-:Y:S02]  /*2fd0*/  SHF.R.S32.HI R72, RZ, 0x1f, R31 ;  /* 0x0000001fff487819 */ /* 0x000fe4000001141f */
[----:B--2---:R-:W-:Y:S02]  /*2fe0*/  ISETP.GE.U32.AND P2, PT, R24, UR8, PT ;  /* 0x0000000818007c0c */ /* 0x004fe4000bf46070 */
[----:B------:R-:W-:Y:S02]  /*2ff0*/  ISETP.GE.U32.AND P3, PT, R31, UR8, PT ;  /* 0x000000081f007c0c */ /* 0x000fe4000bf66070 */
[----:B------:R-:W-:Y:S02]  /*3000*/  ISETP.GE.AND.EX P2, PT, R20, UR9, PT, P2 ;  /* 0x0000000914007c0c */ /* 0x000fe4000bf46320 */
[----:B------:R-:W-:Y:S02]  /*3010*/  ISETP.GE.U32.AND P4, PT, R25, UR8, PT ;  /* 0x0000000819007c0c */ /* 0x000fe4000bf86070 */
[----:B------:R-:W-:-:S02]  /*3020*/  ISETP.GE.U32.AND P1, PT, R70, UR8, PT ;  /* 0x0000000846007c0c */ /* 0x000fc4000bf26070 */
[----:B------:R-:W-:Y:S02]  /*3030*/  ISETP.GE.AND.EX P3, PT, R72, UR9, PT, P3 ;  /* 0x0000000948007c0c */ /* 0x000fe4000bf66330 */
[----:B------:R-:W-:Y:S02]  /*3040*/  ISETP.GE.AND.EX P4, PT, R30, UR9, PT, P4 ;  /* 0x000000091e007c0c */ /* 0x000fe4000bf86340 */
[----:B------:R-:W-:-:S03]  /*3050*/  ISETP.GE.AND.EX P1, PT, R55, UR9, PT, P1 ;  /* 0x0000000937007c0c */ /* 0x000fc6000bf26310 */
[----:B------:R-:W-:Y:S10]  /*3060*/  @P2 BRA `(.L_x_1953) ;  /* 0x0000000000482947 */ /* 0x000ff40003800000 */
[----:B------:R-:W0:Y:S01]  /*3070*/  LDCU.64 UR10, c[0x0][0x3e0] ;  /* 0x00007c00ff0a77ac */ /* 0x000e220008000a00 */
[----:B------:R-:W-:Y:S01]  /*3080*/  MOV R21, R77 ;  /* 0x0000004d00157202 */ /* 0x000fe20000000f00 */
[----:B------:R-:W-:Y:S01]  /*3090*/  FADD.FTZ R2, R2, -R22 ;  /* 0x8000001602027221 */ /* 0x000fe20000010000 */
[----:B------:R-:W2:Y:S01]  /*30a0*/  LDCU.64 UR4, c[0x0][0x380] ;  /* 0x00007000ff0477ac */ /* 0x000ea20008000a00 */
[----:B0-----:R-:W-:Y:S01]  /*30b0*/  IMAD R29, R20, UR10, RZ ;  /* 0x0000000a141d7c24 */ /* 0x001fe2000f8e02ff */
[----:B------:R-:W-:-:S03]  /*30c0*/  MOV R20, R74 ;  /* 0x0000004a00147202 */ /* 0x000fc60000000f00 */
[C---:B------:R-:W-:Y:S02]  /*30d0*/  IMAD R29, R24.reuse, UR11, R29 ;  /* 0x0000000b181d7c24 */ /* 0x040fe4000f8e021d */
[----:B------:R-:W-:-:S05]  /*30e0*/  IMAD.WIDE.U32 R20, R24, UR10, R20 ;  /* 0x0000000a18147c25 */ /* 0x000fca000f8e0014 */
[----:B------:R-:W-:Y:S02]  /*30f0*/  IADD3 R29, PT, PT, R21, R29, RZ ;  /* 0x0000001d151d7210 */ /* 0x000fe40007ffe0ff */
[----:B--2---:R-:W-:-:S04]  /*3100*/  LEA R28, P2, R20, UR4, 0x1 ;  /* 0x00000004141c7c11 */ /* 0x004fc8000f8408ff */
[----:B------:R-:W-:Y:S01]  /*3110*/  LEA.HI.X R29, R20, UR5, R29, 0x1, P2 ;  /* 0x00000005141d7c11 */ /* 0x000fe200090f0c1d */
[----:B------:R-:W-:Y:S01]  /*3120*/  FADD.FTZ R20, R3, -R22 ;  /* 0x8000001603147221 */ /* 0x000fe20000010000 */
[----:B-1----:R-:W-:-:S03]  /*3130*/  FMUL.FTZ R3, R2, R23 ;  /* 0x0000001702037220 */ /* 0x002fc60000410000 */
[----:B------:R-:W-:Y:S01]  /*3140*/  FMUL.FTZ R20, R20, R23 ;  /* 0x0000001714147220 */ /* 0x000fe20000410000 */
[----:B-----5:R-:W-:-:S03]  /*3150*/  FFMA.FTZ R3, R16, R3, R18 ;  /* 0x0000000310037223 */ /* 0x020fc60000010012 */
[----:B------:R-:W-:-:S05]  /*3160*/  FFMA.FTZ R20, R17, R20, R19 ;  /* 0x0000001411147223 */ /* 0x000fca0000010013 */
[----:B------:R-:W-:-:S05]  /*3170*/  F2FP.BF16.F32.PACK_AB R3, R20, R3 ;  /* 0x000000031403723e */ /* 0x000fca00000010ff */
[----:B------:R0:W-:Y:S02]  /*3180*/  STG.E desc[UR6][R28.64], R3 ;  /* 0x000000031c007986 */ /* 0x0001e4000c101906 */
.L_x_1953:
[----:B------:R-:W-:Y:S05]  /*3190*/  BSYNC.RECONVERGENT B1 ;  /* 0x0000000000017941 */ /* 0x000fea0003800200 */
.L_x_1952:
[----:B------:R-:W-:Y:S04]  /*31a0*/  BSSY.RECONVERGENT B1, `(.L_x_1954) ;  /* 0x0000014000017945 */ /* 0x000fe80003800200 */
[----:B------:R-:W-:Y:S05]  /*31b0*/  @P3 BRA `(.L_x_1955) ;  /* 0x0000000000483947 */ /* 0x000fea0003800000 */
[----:B------:R-:W2:Y:S01]  /*31c0*/  LDCU.64 UR4, c[0x0][0x3e0] ;  /* 0x00007c00ff0477ac */ /* 0x000ea20008000a00 */
[----:B------:R-:W-:Y:S01]  /*31d0*/  MOV R2, R74 ;  /* 0x0000004a00027202 */ /* 0x000fe20000000f00 */
[--C-:B------:R-:W-:Y:S01]  /*31e0*/  FADD.FTZ R4, R4, -R22.reuse ;  /* 0x8000001604047221 */ /* 0x100fe20000010000 */
[----:B0-----:R-:W-:Y:S01]  /*31f0*/  MOV R3, R77 ;  /* 0x0000004d00037202 */ /* 0x001fe20000000f00 */
        /* <DEDUP_REMOVED lines=14> */
.L_x_1955:
[----:B------:R-:W-:Y:S05]  /*32e0*/  BSYNC.RECONVERGENT B1 ;  /* 0x0000000000017941 */ /* 0x000fea0003800200 */
.L_x_1954:
[----:B------:R-:W-:Y:S01]  /*32f0*/  BSSY.RECONVERGENT B1, `(.L_x_1956) ;  /* 0x0000016000017945 */ /* 0x000fe20003800200 */
[C---:B------:R-:W-:Y:S02]  /*3300*/  IADD3 R20, PT, PT, R24.reuse, 0x50, RZ ;  /* 0x0000005018147810 */ /* 0x040fe40007ffe0ff */
[----:B------:R-:W-:Y:S01]  /*3310*/  IADD3 R21, PT, PT, R24, 0x60, RZ ;  /* 0x0000006018157810 */ /* 0x000fe20007ffe0ff */
[----:B------:R-:W-:Y:S06]  /*3320*/  @P4 BRA `(.L_x_1957) ;  /* 0x0000000000484947 */ /* 0x000fec0003800000 */
[----:B------:R-:W3:Y:S01]  /*3330*/  LDCU.64 UR4, c[0x0][0x3e0] ;  /* 0x00007c00ff0477ac */ /* 0x000ee20008000a00 */
[----:B------:R-:W-:Y:S01]  /*3340*/  MOV R2, R74 ;  /* 0x0000004a00027202 */ /* 0x000fe20000000f00 */
[--C-:B------:R-:W-:Y:S01]  /*3350*/  FADD.FTZ R6, R6, -R22.reuse ;  /* 0x8000001606067221 */ /* 0x100fe20000010000 */
[----:B0-2---:R-:W-:Y:S01]  /*3360*/  MOV R3, R77 ;  /* 0x0000004d00037202 */ /* 0x005fe20000000f00 */
[----:B------:R-:W0:Y:S01]  /*3370*/  LDCU.64 UR10, c[0x0][0x380] ;  /* 0x00007000ff0a77ac */ /* 0x000e220008000a00 */
[----:B------:R-:W-:Y:S01]  /*3380*/  FADD.FTZ R4, R7, -R22 ;  /* 0x8000001607047221 */ /* 0x000fe20000010000 */
[----:B-1----:R-:W-:-:S03]  /*3390*/  FMUL.FTZ R5, R6, R23 ;  /* 0x0000001706057220 */ /* 0x002fc60000410000 */
[----:B------:R-:W-:Y:S01]  /*33a0*/  FMUL.FTZ R4, R4, R23 ;  /* 0x0000001704047220 */ /* 0x000fe20000410000 */
[----:B-----5:R-:W-:-:S03]  /*33b0*/  FFMA.FTZ R6, R16, R5, R18 ;  /* 0x0000000510067223 */ /* 0x020fc60000010012 */
[----:B------:R-:W-:Y:S01]  /*33c0*/  FFMA.FTZ R7, R17, R4, R19 ;  /* 0x0000000411077223 */ /* 0x000fe20000010013 */
        /* <DEDUP_REMOVED lines=8> */
.L_x_1957:
[----:B------:R-:W-:Y:S05]  /*3450*/  BSYNC.RECONVERGENT B1 ;  /* 0x0000000000017941 */ /* 0x000fea0003800200 */
.L_x_1956:
[----:B------:R-:W-:Y:S04]  /*3460*/  BSSY.RECONVERGENT B1, `(.L_x_1958) ;  /* 0x0000014000017945 */ /* 0x000fe80003800200 */
[----:B------:R-:W-:Y:S05]  /*3470*/  @P1 BRA `(.L_x_1959) ;  /* 0x0000000000481947 */ /* 0x000fea0003800000 */
[----:B------:R-:W4:Y:S01]  /*3480*/  LDCU.64 UR4, c[0x0][0x3e0] ;  /* 0x00007c00ff0477ac */ /* 0x000f220008000a00 */
[----:B------:R-:W-:Y:S01]  /*3490*/  MOV R2, R74 ;  /* 0x0000004a00027202 */ /* 0x000fe20000000f00 */
[--C-:B--23--:R-:W-:Y:S01]  /*34a0*/  FADD.FTZ R4, R9, -R22.reuse ;  /* 0x8000001609047221 */ /* 0x10cfe20000010000 */
[----:B0-----:R-:W-:Y:S01]  /*34b0*/  MOV R3, R77 ;  /* 0x0000004d00037202 */ /* 0x001fe20000000f00 */
[----:B------:R-:W0:Y:S01]  /*34c0*/  LDCU.64 UR10, c[0x0][0x380] ;  /* 0x00007000ff0a77ac */ /* 0x000e220008000a00 */
[----:B------:R-:W-:Y:S01]  /*34d0*/  FADD.FTZ R8, R8, -R22 ;  /* 0x8000001608087221 */ /* 0x000fe20000010000 */
[----:B-1----:R-:W-:-:S03]  /*34e0*/  FMUL.FTZ R5, R4, R23 ;  /* 0x0000001704057220 */ /* 0x002fc60000410000 */
[----:B------:R-:W-:Y:S01]  /*34f0*/  FMUL.FTZ R8, R8, R23 ;  /* 0x0000001708087220 */ /* 0x000fe20000410000 */
[----:B-----5:R-:W-:Y:S01]  /*3500*/  FFMA.FTZ R6, R16, R5, R18 ;  /* 0x0000000510067223 */ /* 0x020fe20000010012 */
[----:B----4-:R-:W-:Y:S02]  /*3510*/  IMAD R7, R55, UR4, RZ ;  /* 0x0000000437077c24 */ /* 0x010fe4000f8e02ff */
        /* <DEDUP_REMOVED lines=8> */
.L_x_1959:
[----:B------:R-:W-:Y:S05]  /*35a0*/  BSYNC.RECONVERGENT B1 ;  /* 0x0000000000017941 */ /* 0x000fea0003800200 */
.L_x_1958:
[----:B------:R-:W-:Y:S01]  /*35b0*/  ISETP.GE.U32.AND P5, PT, R26, UR8, PT ;  /* 0x000000081a007c0c */ /* 0x000fe2000bfa6070 */
[----:B------:R-:W-:Y:S01]  /*35c0*/  BSSY.RECONVERGENT B1, `(.L_x_1960) ;  /* 0x0000023000017945 */ /* 0x000fe20003800200 */
[----:B------:R-:W-:Y:S02]  /*35d0*/  ISETP.GE.U32.AND P2, PT, R20, UR8, PT ;  /* 0x0000000814007c0c */ /* 0x000fe4000bf46070 */
[----:B------:R-:W-:Y:S02]  /*35e0*/  ISETP.GE.AND.EX P5, PT, R27, UR9, PT, P5 ;  /* 0x000000091b007c0c */ /* 0x000fe4000bfa6350 */
[----:B------:R-:W-:Y:S02]  /*35f0*/  ISETP.GE.U32.AND P1, PT, R21, UR8, PT ;  /* 0x0000000815007c0c */ /* 0x000fe4000bf26070 */
[----:B------:R-:W-:Y:S02]  /*3600*/  ISETP.GE.U32.AND P6, PT, R69, UR8, PT ;  /* 0x0000000845007c0c */ /* 0x000fe4000bfc6070 */
[----:B------:R-:W-:-:S02]  /*3610*/  ISETP.GE.U32.AND P3, PT, R68, UR8, PT ;  /* 0x0000000844007c0c */ /* 0x000fc4000bf66070 */
        /* <DEDUP_REMOVED lines=8> */
[C---:B------:R-:W-:Y:S02]  /*36a0*/  IADD3 R6, PT, PT, R24.reuse, 0xa0, RZ ;  /* 0x000000a018067810 */ /* 0x040fe40007ffe0ff */
[----:B------:R-:W-:Y:S01]  /*36b0*/  IADD3 R7, PT, PT, R24, 0xd0, RZ ;  /* 0x000000d018077810 */ /* 0x000fe20007ffe0ff */
[----:B------:R-:W-:Y:S08]  /*36c0*/  @P5 BRA `(.L_x_1961) ;  /* 0x0000000000485947 */ /* 0x000ff00003800000 */
[----:B------:R-:W1:Y:S01]  /*36d0*/  LDCU.64 UR4, c[0x0][0x3e0] ;  /* 0x00007c00ff0477ac */ /* 0x000e620008000a00 */
[----:B------:R-:W-:Y:S01]  /*36e0*/  MOV R2, R74 ;  /* 0x0000004a00027202 */ /* 0x000fe20000000f00 */
[--C-:B--234-:R-:W-:Y:S01]  /*36f0*/  FADD.FTZ R4, R11, -R22.reuse ;  /* 0x800000160b047221 */ /* 0x11cfe20000010000 */
[----:B0-----:R-:W-:Y:S01]  /*3700*/  MOV R3, R77 ;  /* 0x0000004d00037202 */ /* 0x001fe20000000f00 */
        /* <DEDUP_REMOVED lines=14> */
.L_x_1961:
[----:B------:R-:W-:Y:S05]  /*37f0*/  BSYNC.RECONVERGENT B1 ;  /* 0x0000000000017941 */ /* 0x000fea0003800200 */
.L_x_1960:
[----:B------:R-:W-:Y:S04]  /*3800*/  BSSY.RECONVERGENT B1, `(.L_x_1962) ;  /* 0x0000014000017945 */ /* 0x000fe80003800200 */
[----:B------:R-:W-:Y:S05]  /*3810*/  @P2 BRA `(.L_x_1963) ;  /* 0x0000000000482947 */ /* 0x000fea0003800000 */
[----:B------:R-:W1:Y:S01]  /*3820*/  LDCU.64 UR4, c[0x0][0x3e0] ;  /* 0x00007c00ff0477ac */ /* 0x000e620008000a00 */
[----:B------:R-:W-:Y:S01]  /*3830*/  MOV R2, R74 ;  /* 0x0000004a00027202 */ /* 0x000fe20000000f00 */
[--C-:B------:R-:W-:Y:S01]  /*3840*/  FADD.FTZ R12, R12, -R22.reuse ;  /* 0x800000160c0c7221 */ /* 0x100fe20000010000 */
[----:B0-234-:R-:W-:Y:S01]  /*3850*/  MOV R3, R77 ;  /* 0x0000004d00037202 */ /* 0x01dfe20000000f00 */
[----:B------:R-:W0:Y:S01]  /*3860*/  LDCU.64 UR10, c[0x0][0x380] ;  /* 0x00007000ff0a77ac */ /* 0x000e220008000a00 */
[----:B------:R-:W-:Y:S01]  /*3870*/  FADD.FTZ R4, R13, -R22 ;  /* 0x800000160d047221 */ /* 0x000fe20000010000 */
[----:B-1----:R-:W-:-:S03]  /*3880*/  FMUL.FTZ R5, R12, R23 ;  /* 0x000000170c057220 */ /* 0x002fc60000410000 */
[----:B------:R-:W-:-:S04]  /*3890*/  FMUL.FTZ R4, R4, R23 ;  /* 0x0000001704047220 */ /* 0x000fc80000410000 */
[----:B-----5:R-:W-:Y:S01]  /*38a0*/  FFMA.FTZ R10, R17, R4, R19 ;  /* 0x00000004110a7223 */ /* 0x020fe20000010013 */
[----:B------:R-:W-:Y:S02]  /*38b0*/  IMAD R9, R9, UR4, RZ ;  /* 0x0000000409097c24 */ /* 0x000fe4000f8e02ff */
[----:B------:R-:W-:-:S04]  /*38c0*/  IMAD.WIDE.U32 R2, R20, UR4, R2 ;  /* 0x0000000414027c25 */ /* 0x000fc8000f8e0002 */
[----:B------:R-:W-:Y:S02]  /*38d0*/  IMAD R11, R20, UR5, R9 ;  /* 0x00000005140b7c24 */ /* 0x000fe4000f8e0209 */
[----:B------:R-:W-:Y:S01]  /*38e0*/  FFMA.FTZ R9, R16, R5, R18 ;  /* 0x0000000510097223 */ /* 0x000fe20000010012 */
[----:B0-----:R-:W-:Y:S02]  /*38f0*/  LEA R4, P2, R2, UR10, 0x1 ;  /* 0x0000000a02047c11 */ /* 0x001fe4000f8408ff */
[----:B------:R-:W-:Y:S02]  /*3900*/  IADD3 R11, PT, PT, R3, R11, RZ ;  /* 0x0000000b030b7210 */ /* 0x000fe40007ffe0ff */
[----:B------:R-:W-:Y:S02]  /*3910*/  F2FP.BF16.F32.PACK_AB R3, R10, R9 ;  /* 0x000000090a03723e */ /* 0x000fe400000010ff */
[----:B------:R-:W-:-:S05]  /*3920*/  LEA.HI.X R5, R2, UR11, R11, 0x1, P2 ;  /* 0x0000000b02057c11 */ /* 0x000fca00090f0c0b */
[----:B------:R0:W-:Y:S02]  /*3930*/  STG.E desc[UR6][R4.64], R3 ;  /* 0x0000000304007986 */ /* 0x0001e4000c101906 */
.L_x_1963:
[----:B------:R-:W-:Y:S05]  /*3940*/  BSYNC.RECONVERGENT B1 ;  /* 0x0000000000017941 */ /* 0x000fea0003800200 */
.L_x_1962:
        /* <DEDUP_REMOVED lines=20> */
.L_x_1965:
[----:B------:R-:W-:Y:S05]  /*3a90*/  BSYNC.RECONVERGENT B1 ;  /* 0x0000000000017941 */ /* 0x000fea0003800200 */
.L_x_1964:
        /* <DEDUP_REMOVED lines=20> */
.L_x_1967:
[----:B------:R-:W-:Y:S05]  /*3be0*/  BSYNC.RECONVERGENT B1 ;  /* 0x0000000000017941 */ /* 0x000fea0003800200 */
.L_x_1966:
        /* <DEDUP_REMOVED lines=20> */
.L_x_1969:
[----:B------:R-:W-:Y:S05]  /*3d30*/  BSYNC.RECONVERGENT B1 ;  /* 0x0000000000017941 */ /* 0x000fea0003800200 */
.L_x_1968:
        /* <DEDUP_REMOVED lines=20> */
.L_x_1971:
[----:B------:R-:W-:Y:S05]  /*3e80*/  BSYNC.RECONVERGENT B1 ;  /* 0x0000000000017941 */ /* 0x000fea0003800200 */
.L_x_1970:
[----:B------:R-:W-:Y:S01]  /*3e90*/  ISETP.GE.U32.AND P5, PT, R6, UR8, PT ;  /* 0x0000000806007c0c */ /* 0x000fe2000bfa6070 */
[----:B------:R-:W-:Y:S01]  /*3ea0*/  BSSY.RECONVERGENT B1, `(.L_x_1972) ;  /* 0x0000023000017945 */ /* 0x000fe20003800200 */
[----:B0-234-:R-:W-:Y:S02]  /*3eb0*/  SHF.R.S32.HI R5, RZ, 0x1f, R6 ;  /* 0x0000001fff057819 */ /* 0x01dfe40000011406 */
[----:B------:R-:W-:Y:S02]  /*3ec0*/  IADD3 R24, PT, PT, R24, 0xf0, RZ ;  /* 0x000000f018187810 */ /* 0x000fe40007ffe0ff */
[----:B------:R-:W-:Y:S02]  /*3ed0*/  ISETP.GE.AND.EX P5, PT, R5, UR9, PT, P5 ;  /* 0x0000000905007c0c */ /* 0x000fe4000bfa6350 */
[----:B------:R-:W-:Y:S02]  /*3ee0*/  ISETP.GE.U32.AND P2, PT, R66, UR8, PT ;  /* 0x0000000842007c0c */ /* 0x000fe4000bf46070 */
[----:B------:R-:W-:-:S02]  /*3ef0*/  ISETP.GE.U32.AND P1, PT, R65, UR8, PT ;  /* 0x0000000841007c0c */ /* 0x000fc4000bf26070 */
[----:B------:R-:W-:Y:S02]  /*3f00*/  ISETP.GE.U32.AND P6, PT, R7, UR8, PT ;  /* 0x0000000807007c0c */ /* 0x000fe4000bfc6070 */
[----:B------:R-:W-:Y:S02]  /*3f10*/  ISETP.GE.U32.AND P3, PT, R64, UR8, PT ;  /* 0x0000000840007c0c */ /* 0x000fe4000bf66070 */
[----:B------:R-:W-:Y:S02]  /*3f20*/  ISETP.GE.U32.AND P4, PT, R24, UR8, PT ;  /* 0x0000000818007c0c */ /* 0x000fe4000bf86070 */
[----:B------:R-:W-:Y:S02]  /*3f30*/  SHF.R.S32.HI R9, RZ, 0x1f, R7 ;  /* 0x0000001fff097819 */ /* 0x000fe40000011407 */
[----:B------:R-:W-:Y:S02]  /*3f40*/  SHF.R.S32.HI R8, RZ, 0x1f, R24 ;  /* 0x0000001fff087819 */ /* 0x000fe40000011418 */
[----:B------:R-:W-:-:S02]  /*3f50*/  ISETP.GE.AND.EX P2, PT, R51, UR9, PT, P2 ;  /* 0x0000000933007c0c */ /* 0x000fc4000bf46320 */
[----:B------:R-:W-:Y:S02]  /*3f60*/  ISETP.GE.AND.EX P1, PT, R50, UR9, PT, P1 ;  /* 0x0000000932007c0c */ /* 0x000fe4000bf26310 */
[----:B------:R-:W-:Y:S02]  /*3f70*/  ISETP.GE.AND.EX P6, PT, R9, UR9, PT, P6 ;  /* 0x0000000909007c0c */ /* 0x000fe4000bfc6360 */
[----:B------:R-:W-:Y:S02]  /*3f80*/  ISETP.GE.AND.EX P3, PT, R0, UR9, PT, P3 ;  /* 0x0000000900007c0c */ /* 0x000fe4000bf66330 */
[----:B------:R-:W-:Y:S01]  /*3f90*/  ISETP.GE.AND.EX P4, PT, R8, UR9, PT, P4 ;  /* 0x0000000908007c0c */ /* 0x000fe2000bf86340 */
[----:B------:R-:W-:-:S12]  /*3fa0*/  @P5 BRA `(.L_x_1973) ;  /* 0x0000000000485947 */ /* 0x000fd80003800000 */
[----:B------:R-:W0:Y:S01]  /*3fb0*/  LDCU.64 UR4, c[0x0][0x3e0] ;  /* 0x00007c00ff0477ac */ /* 0x000e220008000a00 */
[----:B------:R-:W-:Y:S01]  /*3fc0*/  MOV R2, R74 ;  /* 0x0000004a00027202 */ /* 0x000fe20000000f00 */
[--C-:B------:R-:W-:Y:S01]  /*3fd0*/  FADD.FTZ R4, R39, -R22.reuse ;  /* 0x8000001627047221 */ /* 0x100fe20000010000 */
[----:B------:R-:W-:Y:S01]  /*3fe0*/  MOV R3, R77 ;  /* 0x0000004d00037202 */ /* 0x000fe20000000f00 */
[----:B------:R-:W2:Y:S01]  /*3ff0*/  LDCU.64 UR10, c[0x0][0x380] ;  /* 0x00007000ff0a77ac */ /* 0x000ea20008000a00 */
[----:B------:R-:W-:-:S04]  /*4000*/  FADD.FTZ R38, R38, -R22 ;  /* 0x8000001626267221 */ /* 0x000fc80000010000 */
[-C--:B-1----:R-:W-:Y:S01]  /*4010*/  FMUL.FTZ R38, R38, R23.reuse ;  /* 0x0000001726267220 */ /* 0x082fe20000410000 */
[----:B0-----:R-:W-:Y:S02]  /*4020*/  IMAD R11, R5, UR4, RZ ;  /* 0x00000004050b7c24 */ /* 0x001fe4000f8e02ff */
[----:B------:R-:W-:Y:S01]  /*4030*/  FMUL.FTZ R5, R4, R23 ;  /* 0x0000001704057220 */ /* 0x000fe20000410000 */
[----:B------:R-:W-:-:S04]  /*4040*/  IMAD.WIDE.U32 R2, R6, UR4, R2 ;  /* 0x0000000406027c25 */ /* 0x000fc8000f8e0002 */
[----:B------:R-:W-:Y:S02]  /*4050*/  IMAD R13, R6, UR5, R11 ;  /* 0x00000005060d7c24 */ /* 0x000fe4000f8e020b */
[----:B-----5:R-:W-:Y:S01]  /*4060*/  FFMA.FTZ R6, R16, R5, R18 ;  /* 0x0000000510067223 */ /* 0x020fe20000010012 */
[----:B------:R-:W-:Y:S01]  /*4070*/  FFMA.FTZ R11, R17, R38, R19 ;  /* 0x00000026110b7223 */ /* 0x000fe20000010013 */
[C---:B--2---:R-:W-:Y:S02]  /*4080*/  LEA R4, P5, R2.reuse, UR10, 0x1 ;  /* 0x0000000a02047c11 */ /* 0x044fe4000f8a08ff */
[----:B------:R-:W-:Y:S02]  /*4090*/  IADD3 R13, PT, PT, R3, R13, RZ ;  /* 0x0000000d030d7210 */ /* 0x000fe40007ffe0ff */
[----:B------:R-:W-:Y:S02]  /*40a0*/  F2FP.BF16.F32.PACK_AB R3, R11, R6 ;  /* 0x000000060b03723e */ /* 0x000fe400000010ff */
[----:B------:R-:W-:-:S05]  /*40b0*/  LEA.HI.X R5, R2, UR11, R13, 0x1, P5 ;  /* 0x0000000b02057c11 */ /* 0x000fca000a8f0c0d */
[----:B------:R0:W-:Y:S02]  /*40c0*/  STG.E desc[UR6][R4.64], R3 ;  /* 0x0000000304007986 */ /* 0x0001e4000c101906 */
.L_x_1973:
[----:B------:R-:W-:Y:S05]  /*40d0*/  BSYNC.RECONVERGENT B1 ;  /* 0x0000000000017941 */ /* 0x000fea0003800200 */
.L_x_1972:
[----:B------:R-:W-:Y:S04]  /*40e0*/  BSSY.RECONVERGENT B1, `(.L_x_1974) ;  /* 0x0000014000017945 */ /* 0x000fe80003800200 */
[----:B------:R-:W-:Y:S05]  /*40f0*/  @P2 BRA `(.L_x_1975) ;  /* 0x0000000000482947 */ /* 0x000fea0003800000 */
[----:B------:R-:W2:Y:S01]  /*4100*/  LDCU.64 UR4, c[0x0][0x3e0] ;  /* 0x00007c00ff0477ac */ /* 0x000ea20008000a00 */
[----:B------:R-:W-:Y:S01]  /*4110*/  MOV R2, R74 ;  /* 0x0000004a00027202 */ /* 0x000fe20000000f00 */
[--C-:B0-----:R-:W-:Y:S01]  /*4120*/  FADD.FTZ R4, R41, -R22.reuse ;  /* 0x8000001629047221 */ /* 0x101fe20000010000 */
[----:B------:R-:W-:Y:S01]  /*4130*/  MOV R3, R77 ;  /* 0x0000004d00037202 */ /* 0x000fe20000000f00 */
[----:B------:R-:W0:Y:S01]  /*4140*/  LDCU.64 UR10, c[0x0][0x380] ;  /* 0x00007000ff0a77ac */ /* 0x000e220008000a00 */
[----:B------:R-:W-:Y:S01]  /*4150*/  FADD.FTZ R40, R40, -R22 ;  /* 0x8000001628287221 */ /* 0x000fe20000010000 */
[----:B-1----:R-:W-:-:S03]  /*4160*/  FMUL.FTZ R5, R4, R23 ;  /* 0x0000001704057220 */ /* 0x002fc60000410000 */
[----:B------:R-:W-:Y:S01]  /*4170*/  FMUL.FTZ R40, R40, R23 ;  /* 0x0000001728287220 */ /* 0x000fe20000410000 */
[----:B-----5:R-:W-:Y:S01]  /*4180*/  FFMA.FTZ R6, R16, R5, R18 ;  /* 0x0000000510067223 */ /* 0x020fe20000010012 */
[----:B--2---:R-:W-:Y:S02]  /*4190*/  IMAD R11, R51, UR4, RZ ;  /* 0x00000004330b7c24 */ /* 0x004fe4000f8e02ff */
        /* <DEDUP_REMOVED lines=8> */
.L_x_1975:
[----:B------:R-:W-:Y:S05]  /*4220*/  BSYNC.RECONVERGENT B1 ;  /* 0x0000000000017941 */ /* 0x000fea0003800200 */
.L_x_1974:
[----:B------:R-:W-:Y:S04]  /*4230*/  BSSY.RECONVERGENT B1, `(.L_x_1976) ;  /* 0x0000014000017945 */ /* 0x000fe80003800200 */
[----:B------:R-:W-:Y:S05]  /*4240*/  @P1 BRA `(.L_x_1977) ;  /* 0x0000000000481947 */ /* 0x000fea0003800000 */
[----:B------:R-:W3:Y:S01]  /*4250*/  LDCU.64 UR4, c[0x0][0x3e0] ;  /* 0x00007c00ff0477ac */ /* 0x000ee20008000a00 */
[----:B------:R-:W-:Y:S01]  /*4260*/  MOV R2, R74 ;  /* 0x0000004a00027202 */ /* 0x000fe20000000f00 */
[--C-:B------:R-:W-:Y:S01]  /*4270*/  FADD.FTZ R42, R42, -R22.reuse ;  /* 0x800000162a2a7221 */ /* 0x100fe20000010000 */
[----:B0-2---:R-:W-:Y:S01]  /*4280*/  MOV R3, R77 ;  /* 0x0000004d00037202 */ /* 0x005fe20000000f00 */
[----:B------:R-:W0:Y:S01]  /*4290*/  LDCU.64 UR10, c[0x0][0x380] ;  /* 0x00007000ff0a77ac */ /* 0x000e220008000a00 */
[----:B------:R-:W-:Y:S01]  /*42a0*/  FADD.FTZ R4, R43, -R22 ;  /* 0x800000162b047221 */ /* 0x000fe20000010000 */
[----:B-1----:R-:W-:-:S03]  /*42b0*/  FMUL.FTZ R5, R42, R23 ;  /* 0x000000172a057220 */ /* 0x002fc60000410000 */
[----:B------:R-:W-:-:S04]  /*42c0*/  FMUL.FTZ R4, R4, R23 ;  /* 0x0000001704047220 */ /* 0x000fc80000410000 */
        /* <DEDUP_REMOVED lines=10> */
.L_x_1977:
[----:B------:R-:W-:Y:S05]  /*4370*/  BSYNC.RECONVERGENT B1 ;  /* 0x0000000000017941 */ /* 0x000fea0003800200 */
.L_x_1976:
[----:B------:R-:W-:Y:S04]  /*4380*/  BSSY.RECONVERGENT B1, `(.L_x_1978) ;  /* 0x0000014000017945 */ /* 0x000fe80003800200 */
[----:B------:R-:W-:Y:S05]  /*4390*/  @P6 BRA `(.L_x_1979) ;  /* 0x0000000000486947 */ /* 0x000fea0003800000 */
[----:B------:R-:W4:Y:S01]  /*43a0*/  LDCU.64 UR4, c[0x0][0x3e0] ;  /* 0x00007c00ff0477ac */ /* 0x000f220008000a00 */
[----:B------:R-:W-:Y:S01]  /*43b0*/  MOV R2, R74 ;  /* 0x0000004a00027202 */ /* 0x000fe20000000f00 */
[--C-:B0-23--:R-:W-:Y:S01]  /*43c0*/  FADD.FTZ R4, R45, -R22.reuse ;  /* 0x800000162d047221 */ /* 0x10dfe20000010000 */
[----:B------:R-:W-:Y:S01]  /*43d0*/  MOV R3, R77 ;  /* 0x0000004d00037202 */ /* 0x000fe20000000f00 */
[----:B------:R-:W0:Y:S01]  /*43e0*/  LDCU.64 UR10, c[0x0][0x380] ;  /* 0x00007000ff0a77ac */ /* 0x000e220008000a00 */
[----:B------:R-:W-:Y:S01]  /*43f0*/  FADD.FTZ R44, R44, -R22 ;  /* 0x800000162c2c7221 */ /* 0x000fe20000010000 */
[----:B-1----:R-:W-:-:S03]  /*4400*/  FMUL.FTZ R5, R4, R23 ;  /* 0x0000001704057220 */ /* 0x002fc60000410000 */
[----:B------:R-:W-:Y:S01]  /*4410*/  FMUL.FTZ R44, R44, R23 ;  /* 0x000000172c2c7220 */ /* 0x000fe20000410000 */
[----:B----4-:R-:W-:Y:S02]  /*4420*/  IMAD R6, R9, UR4, RZ ;  /* 0x0000000409067c24 */ /* 0x010fe4000f8e02ff */
[----:B------:R-:W-:-:S04]  /*4430*/  IMAD.WIDE.U32 R2, R7, UR4, R2 ;  /* 0x0000000407027c25 */ /* 0x000fc8000f8e0002 */
[----:B------:R-:W-:Y:S02]  /*4440*/  IMAD R9, R7, UR5, R6 ;  /* 0x0000000507097c24 */ /* 0x000fe4000f8e0206 */
[----:B-----5:R-:W-:Y:S01]  /*4450*/  FFMA.FTZ R6, R16, R5, R18 ;  /* 0x0000000510067223 */ /* 0x020fe20000010012 */
[----:B------:R-:W-:Y:S01]  /*4460*/  FFMA.FTZ R7, R17, R44, R19 ;  /* 0x0000002c11077223 */ /* 0x000fe20000010013 */
[C---:B0-----:R-:W-:Y:S02]  /*4470*/  LEA R4, P1, R2.reuse, UR10, 0x1 ;  /* 0x0000000a02047c11 */ /* 0x041fe4000f8208ff */
[----:B------:R-:W-:Y:S02]  /*4480*/  IADD3 R9, PT, PT, R3, R9, RZ ;  /* 0x0000000903097210 */ /* 0x000fe40007ffe0ff */
[----:B------:R-:W-:Y:S02]  /*4490*/  F2FP.BF16.F32.PACK_AB R3, R7, R6 ;  /* 0x000000060703723e */ /* 0x000fe400000010ff */
[----:B------:R-:W-:-:S05]  /*44a0*/  LEA.HI.X R5, R2, UR11, R9, 0x1, P1 ;  /* 0x0000000b02057c11 */ /* 0x000fca00088f0c09 */
[----:B------:R4:W-:Y:S02]  /*44b0*/  STG.E desc[UR6][R4.64], R3 ;  /* 0x0000000304007986 */ /* 0x0009e4000c101906 */
.L_x_1979:
[----:B------:R-:W-:Y:S05]  /*44c0*/  BSYNC.RECONVERGENT B1 ;  /* 0x0000000000017941 */ /* 0x000fea0003800200 */
.L_x_1978:
[----:B------:R-:W-:Y:S04]  /*44d0*/  BSSY.RECONVERGENT B1, `(.L_x_1980) ;  /* 0x0000014000017945 */ /* 0x000fe80003800200 */
[----:B------:R-:W-:Y:S05]  /*44e0*/  @P3 BRA `(.L_x_1981) ;  /* 0x0000000000483947 */ /* 0x000fea0003800000 */
[----:B------:R-:W1:Y:S01]  /*44f0*/  LDCU.64 UR4, c[0x0][0x3e0] ;  /* 0x00007c00ff0477ac */ /* 0x000e620008000a00 */
[----:B------:R-:W-:Y:S01]  /*4500*/  MOV R2, R74 ;  /* 0x0000004a00027202 */ /* 0x000fe20000000f00 */
[--C-:B0-234-:R-:W-:Y:S01]  /*4510*/  FADD.FTZ R4, R47, -R22.reuse ;  /* 0x800000162f047221 */ /* 0x11dfe20000010000 */
        /* <DEDUP_REMOVED lines=15> */
.L_x_1981:
[----:B------:R-:W-:Y:S05]  /*4610*/  BSYNC.RECONVERGENT B1 ;  /* 0x0000000000017941 */ /* 0x000fea0003800200 */
.L_x_1980:
[----:B------:R-:W-:Y:S05]  /*4620*/  @P4 BRA `(.L_x_1982) ;  /* 0x0000002000b04947 */ /* 0x000fea0003800000 */
[----:B------:R-:W0:Y:S01]  /*4630*/  LDCU.64 UR4, c[0x0][0x3e0] ;  /* 0x00007c00ff0477ac */ /* 0x000e220008000a00 */
[--C-:B------:R-:W-:Y:S01]  /*4640*/  FADD.FTZ R2, R49, -R22.reuse ;  /* 0x8000001631027221 */ /* 0x100fe20000010000 */
[----:B------:R-:W-:Y:S01]  /*4650*/  MOV R75, R77 ;  /* 0x0000004d004b7202 */ /* 0x000fe20000000f00 */
[----:B------:R-:W-:Y:S01]  /*4660*/  FADD.FTZ R22, R48, -R22 ;  /* 0x8000001630167221 */ /* 0x000fe20000010000 */
[----:B------:R-:W0:Y:S02]  /*4670*/  LDCU.64 UR8, c[0x0][0x380] ;  /* 0x00007000ff0877ac */ /* 0x000e240008000a00 */
[-C--:B01234-:R-:W-:Y:S01]  /*4680*/  FMUL.FTZ R3, R2, R23.reuse ;  /* 0x0000001702037220 */ /* 0x09ffe20000410000 */
[----:B------:R-:W-:-:S04]  /*4690*/  FMUL.FTZ R22, R22, R23 ;  /* 0x0000001716167220 */ /* 0x000fc80000410000 */
[----:B-----5:R-:W-:Y:S01]  /*46a0*/  FFMA.FTZ R22, R17, R22, R19 ;  /* 0x0000001611167223 */ /* 0x020fe20000010013 */
[----:B------:R-:W-:Y:S02]  /*46b0*/  IMAD R5, R8, UR4, RZ ;  /* 0x0000000408057c24 */ /* 0x000fe4000f8e02ff */
[----:B------:R-:W-:-:S04]  /*46c0*/  IMAD.WIDE.U32 R74, R24, UR4, R74 ;  /* 0x00000004184a7c25 */ /* 0x000fc8000f8e004a */
[----:B------:R-:W-:Y:S02]  /*46d0*/  IMAD R7, R24, UR5, R5 ;  /* 0x0000000518077c24 */ /* 0x000fe4000f8e0205 */
[----:B------:R-:W-:Y:S01]  /*46e0*/  FFMA.FTZ R5, R16, R3, R18 ;  /* 0x0000000310057223 */ /* 0x000fe20000010012 */
[----:B------:R-:W-:Y:S02]  /*46f0*/  LEA R2, P1, R74, UR8, 0x1 ;  /* 0x000000084a027c11 */ /* 0x000fe4000f8208ff */
[----:B------:R-:W-:Y:S02]  /*4700*/  IADD3 R7, PT, PT, R75, R7, RZ ;  /* 0x000000074b077210 */ /* 0x000fe40007ffe0ff */
[----:B------:R-:W-:Y:S02]  /*4710*/  F2FP.BF16.F32.PACK_AB R5, R22, R5 ;  /* 0x000000051605723e */ /* 0x000fe400000010ff */
[----:B------:R-:W-:-:S05]  /*4720*/  LEA.HI.X R3, R74, UR9, R7, 0x1, P1 ;  /* 0x000000094a037c11 */ /* 0x000fca00088f0c07 */
[----:B------:R0:W-:Y:S01]  /*4730*/  STG.E desc[UR6][R2.64], R5 ;  /* 0x0000000502007986 */ /* 0x0001e2000c101906 */
[----:B------:R-:W-:Y:S05]  /*4740*/  BRA `(.L_x_1982) ;  /* 0x0000002000687947 */ /* 0x000fea0003800000 */
.L_x_1951:
[----:B------:R-:W2:Y:S01]  /*4750*/  LDCU.64 UR4, c[0x0][0x3e8] ;  /* 0x00007d00ff0477ac */ /* 0x000ea20008000a00 */
[----:B0-----:R-:W-:Y:S01]  /*4760*/  SHF.R.S32.HI R20, RZ, 0x1f, R24 ;  /* 0x0000001fff147819 */ /* 0x001fe20000011418 */
[----:B------:R-:W-:Y:S01]  /*4770*/  BSSY.RECONVERGENT B1, `(.L_x_1983) ;  /* 0x0000027000017945 */ /* 0x000fe20003800200 */
[C---:B------:R-:W-:Y:S02]  /*4780*/  IADD3 R28, PT, PT, R24.reuse, 0x10, RZ ;  /* 0x00000010181c7810 */ /* 0x040fe40007ffe0ff */
[----:B------:R-:W-:Y:S02]  /*4790*/  SHF.R.S32.HI R30, RZ, 0x1f, R25 ;  /* 0x0000001fff1e7819 */ /* 0x000fe40000011419 */
[----:B------:R-:W-:Y:S02]  /*47a0*/  SHF.R.S32.HI R29, RZ, 0x1f, R28 ;  /* 0x0000001fff1d7819 */ /* 0x000fe4000001141c */
[----:B--2---:R-:W-:Y:S02]  /*47b0*/  ISETP.GE.U32.AND P2, PT, R24, UR4, PT ;  /* 0x0000000418007c0c */ /* 0x004fe4000bf46070 */
[----:B------:R-:W-:-:S02]  /*47c0*/  ISETP.GE.U32.AND P3, PT, R28, UR4, PT ;  /* 0x000000041c007c0c */ /* 0x000fc4000bf66070 */
[----:B------:R-:W-:Y:S02]  /*47d0*/  ISETP.GE.AND.EX P2, PT, R20, UR5, PT, P2 ;  /* 0x0000000514007c0c */ /* 0x000fe4000bf46320 */
[----:B------:R-:W-:Y:S02]  /*47e0*/  ISETP.GE.U32.AND P4, PT, R25, UR4, PT ;  /* 0x0000000419007c0c */ /* 0x000fe4000bf86070 */
[----:B------:R-:W-:Y:S02]  /*47f0*/  ISETP.GE.AND.EX P3, PT, R29, UR5, PT, P3 ;  /* 0x000000051d007c0c */ /* 0x000fe4000bf66330 */
[----:B------:R-:W-:-:S07]  /*4800*/  ISETP.GE.AND.EX P4, PT, R30, UR5, PT, P4 ;  /* 0x000000051e007c0c */ /* 0x000fce000bf86340 */
[----:B------:R-:W-:Y:S06]  /*4810*/  @P2 BRA `(.L_x_1984) ;  /* 0x0000000000702947 */ /* 0x000fec0003800000 */
[--C-:B------:R-:W-:Y:S01]  /*4820*/  FADD.FTZ R2, R2, -R22.reuse ;  /* 0x8000001602027221 */ /* 0x100fe20000010000 */
[----:B------:R-:W-:Y:S01]  /*4830*/  FADD.FTZ R72, R3, -R22 ;  /* 0x8000001603487221 */ /* 0x000fe20000010000 */
[----:B------:R-:W0:Y:S02]  /*4840*/  LDCU.64 UR8, c[0x0][0x3e0] ;  /* 0x00007c00ff0877ac */ /* 0x000e240008000a00 */
[-C--:B-1----:R-:W-:Y:S01]  /*4850*/  FMUL.FTZ R31, R2, R23.reuse ;  /* 0x00000017021f7220 */ /* 0x082fe20000410000 */
[----:B------:R-:W-:Y:S01]  /*4860*/  FMUL.FTZ R72, R72, R23 ;  /* 0x0000001748487220 */ /* 0x000fe20000410000 */
[----:B------:R-:W1:Y:S02]  /*4870*/  LDCU.64 UR10, c[0x0][0x380] ;  /* 0x00007000ff0a77ac */ /* 0x000e640008000a00 */
[----:B-----5:R-:W-:Y:S01]  /*4880*/  FFMA.FTZ R31, R16, R31, R18 ;  /* 0x0000001f101f7223 */ /* 0x020fe20000010012 */
[----:B------:R-:W-:-:S03]  /*4890*/  FFMA.FTZ R72, R17, R72, R19 ;  /* 0x0000004811487223 */ /* 0x000fc60000010013 */
[----:B------:R-:W-:Y:S01]  /*48a0*/  FMUL.FTZ R2, R31, -1.4426950216293334961 ;  /* 0xbfb8aa3b1f027820 */ /* 0x000fe20000410000 */
[----:B------:R-:W-:-:S05]  /*48b0*/  FMUL.FTZ R21, R72, -1.4426950216293334961 ;  /* 0xbfb8aa3b48157820 */ /* 0x000fca0000410000 */
[----:B------:R-:W2:Y:S08]  /*48c0*/  MUFU.EX2 R2, R2 ;  /* 0x0000000200027308 */ /* 0x000eb00000000800 */
[----:B------:R-:W3:Y:S01]  /*48d0*/  MUFU.EX2 R21, R21 ;  /* 0x0000001500157308 */ /* 0x000ee20000000800 */
[----:B--2---:R-:W-:Y:S01]  /*48e0*/  FADD.FTZ R3, R2, 1 ;  /* 0x3f80000002037421 */ /* 0x004fe20000010000 */
[----:B0-----:R-:W-:Y:S01]  /*48f0*/  IMAD R2, R20, UR8, RZ ;  /* 0x0000000814027c24 */ /* 0x001fe2000f8e02ff */
[----:B------:R-:W-:-:S03]  /*4900*/  MOV R20, R74 ;  /* 0x0000004a00147202 */ /* 0x000fc60000000f00 */
[----:B------:R-:W-:Y:S02]  /*4910*/  IMAD R2, R24, UR9, R2 ;  /* 0x0000000918027c24 */ /* 0x000fe4000f8e0202 */
[----:B------:R-:W0:Y:S01]  /*4920*/  MUFU.RCP R3, R3 ;  /* 0x0000000300037308 */ /* 0x000e220000001000 */
[----:B---3--:R-:W-:Y:S01]  /*4930*/  FADD.FTZ R73, R21, 1 ;  /* 0x3f80000015497421 */ /* 0x008fe20000010000 */
[----:B------:R-:W-:-:S06]  /*4940*/  MOV R21, R77 ;  /* 0x0000004d00157202 */ /* 0x000fcc0000000f00 */
[----:B------:R-:W2:Y:S01]  /*4950*/  MUFU.RCP R73, R73 ;  /* 0x0000004900497308 */ /* 0x000ea20000001000 */
[----:B------:R-:W-:-:S04]  /*4960*/  IMAD.WIDE.U32 R20, R24, UR8, R20 ;  /* 0x0000000818147c25 */ /* 0x000fc8000f8e0014 */
[----:B0-----:R-:W-:Y:S01]  /*4970*/  FMUL.FTZ R31, R31, R3 ;  /* 0x000000031f1f7220 */ /* 0x001fe20000410000 */
[----:B------:R-:W-:Y:S02]  /*4980*/  IADD3 R3, PT, PT, R21, R2, RZ ;  /* 0x0000000215037210 */ /* 0x000fe40007ffe0ff */
[----:B-1----:R-:W-:-:S04]  /*4990*/  LEA R2, P2, R20, UR10, 0x1 ;  /* 0x0000000a14027c11 */ /* 0x002fc8000f8408ff */
[----:B------:R-:W-:Y:S01]  /*49a0*/  LEA.HI.X R3, R20, UR11, R3, 0x1, P2 ;  /* 0x0000000b14037c11 */ /* 0x000fe200090f0c03 */
[----:B--2---:R-:W-:-:S05]  /*49b0*/  FMUL.FTZ R72, R72, R73 ;  /* 0x0000004948487220 */ /* 0x004fca0000410000 */
[----:B------:R-:W-:-:S05]  /*49c0*/  F2FP.BF16.F32.PACK_AB R31, R72, R31 ;  /* 0x0000001f481f723e */ /* 0x000fca00000010ff */
[----:B------:R0:W-:Y:S02]  /*49d0*/  STG.E desc[UR6][R2.64], R31 ;  /* 0x0000001f02007986 */ /* 0x0001e4000c101906 */
.L_x_1984:
[----:B------:R-:W-:Y:S05]  /*49e0*/  BSYNC.RECONVERGENT B1 ;  /* 0x0000000000017941 */ /* 0x000fea0003800200 */
.L_x_1983:
[----:B------:R-:W-:Y:S04]  /*49f0*/  BSSY.RECONVERGENT B1, `(.L_x_1985) ;  /* 0x000001e000017945 */ /* 0x000fe80003800200 */
[----:B------:R-:W-:Y:S05]  /*4a00*/  @P3 BRA `(.L_x_1986) ;  /* 0x0000000000703947 */ /* 0x000fea0003800000 */
[--C-:B------:R-:W-:Y:S01]  /*4a10*/  FADD.FTZ R4, R4, -R22.reuse ;  /* 0x8000001604047221 */ /* 0x100fe20000010000 */
[----:B0-----:R-:W-:Y:S01]  /*4a20*/  FADD.FTZ R2, R5, -R22 ;  /* 0x8000001605027221 */ /* 0x001fe20000010000 */
        /* <DEDUP_REMOVED lines=12> */
[----:B--2---:R-:W-:Y:S01]  /*4af0*/  FADD.FTZ R21, R2, 1 ;  /* 0x3f80000002157421 */ /* 0x004fe20000010000 */
[----:B------:R-:W-:-:S06]  /*4b00*/  MOV R2, R74 ;  /* 0x0000004a00027202 */ /* 0x000fcc0000000f00 */
[----:B------:R-:W2:Y:S01]  /*4b10*/  MUFU.RCP R21, R21 ;  /* 0x0000001500157308 */ /* 0x000ea20000001000 */
[----:B0-----:R-:W-:Y:S01]  /*4b20*/  FADD.FTZ R20, R3, 1 ;  /* 0x3f80000003147421 */ /* 0x001fe20000010000 */
[----:B------:R-:W-:-:S06]  /*4b30*/  MOV R3, R77 ;  /* 0x0000004d00037202 */ /* 0x000fcc0000000f00 */
[----:B------:R-:W0:Y:S01]  /*4b40*/  MUFU.RCP R20, R20 ;  /* 0x0000001400147308 */ /* 0x000e220000001000 */
[----:B------:R-:W-:-:S05]  /*4b50*/  IMAD.WIDE.U32 R28, R28, UR8, R2 ;  /* 0x000000081c1c7c25 */ /* 0x000fca000f8e0002 */
[----:B------:R-:W-:Y:S02]  /*4b60*/  IADD3 R31, PT, PT, R29, R31, RZ ;  /* 0x0000001f1d1f7210 */ /* 0x000fe40007ffe0ff */
[----:B-1----:R-:W-:Y:S01]  /*4b70*/  LEA R2, P2, R28, UR10, 0x1 ;  /* 0x0000000a1c027c11 */ /* 0x002fe2000f8408ff */
[----:B--2---:R-:W-:-:S03]  /*4b80*/  FMUL.FTZ R4, R4, R21 ;  /* 0x0000001504047220 */ /* 0x004fc60000410000 */
[----:B------:R-:W-:Y:S01]  /*4b90*/  LEA.HI.X R3, R28, UR11, R31, 0x1, P2 ;  /* 0x0000000b1c037c11 */ /* 0x000fe200090f0c1f */
[----:B0-----:R-:W-:-:S05]  /*4ba0*/  FMUL.FTZ R5, R5, R20 ;  /* 0x0000001405057220 */ /* 0x001fca0000410000 */
[----:B------:R-:W-:-:S05]  /*4bb0*/  F2FP.BF16.F32.PACK_AB R5, R5, R4 ;  /* 0x000000040505723e */ /* 0x000fca00000010ff */
[----:B------:R2:W-:Y:S02]  /*4bc0*/  STG.E desc[UR6][R2.64], R5 ;  /* 0x0000000502007986 */ /* 0x0005e4000c101906 */
.L_x_1986:
[----:B------:R-:W-:Y:S05]  /*4bd0*/  BSYNC.RECONVERGENT B1 ;  /* 0x0000000000017941 */ /* 0x000fea0003800200 */
.L_x_1985:
[----:B------:R-:W-:Y:S01]  /*4be0*/  BSSY.RECONVERGENT B1, `(.L_x_1987) ;  /* 0x0000020000017945 */ /* 0x000fe20003800200 */
[C---:B------:R-:W-:Y:S02]  /*4bf0*/  IADD3 R20, PT, PT, R24.reuse, 0x50, RZ ;  /* 0x0000005018147810 */ /* 0x040fe40007ffe0ff */
[----:B------:R-:W-:Y:S01]  /*4c00*/  IADD3 R21, PT, PT, R24, 0x60, RZ ;  /* 0x0000006018157810 */ /* 0x000fe20007ffe0ff */
[----:B------:R-:W-:Y:S06]  /*4c10*/  @P4 BRA `(.L_x_1988) ;  /* 0x0000000000704947 */ /* 0x000fec0003800000 */
[--C-:B------:R-:W-:Y:S01]  /*4c20*/  FADD.FTZ R6, R6, -R22.reuse ;  /* 0x8000001606067221 */ /* 0x100fe20000010000 */
[----:B0-2---:R-:W-:Y:S01]  /*4c30*/  FADD.FTZ R2, R7, -R22 ;  /* 0x8000001607027221 */ /* 0x005fe20000010000 */
        /* <DEDUP_REMOVED lines=10> */
[----:B0-----:R-:W-:-:S07]  /*4ce0*/  IMAD R30, R30, UR8, RZ ;  /* 0x000000081e1e7c24 */ /* 0x001fce000f8e02ff */
[----:B------:R-:W0:Y:S01]  /*4cf0*/  MUFU.EX2 R7, R7 ;  /* 0x0000000700077308 */ /* 0x000e220000000800 */
[----:B--2---:R-:W-:Y:S01]  /*4d00*/  FADD.FTZ R6, R2, 1 ;  /* 0x3f80000002067421 */ /* 0x004fe20000010000 */
[----:B------:R-:W-:-:S06]  /*4d10*/  MOV R2, R74 ;  /* 0x0000004a00027202 */ /* 0x000fcc0000000f00 */
[----:B------:R-:W2:Y:S01]  /*4d20*/  MUFU.RCP R6, R6 ;  /* 0x0000000600067308 */ /* 0x000ea20000001000 */
[----:B------:R-:W-:-:S04]  /*4d30*/  IMAD.WIDE.U32 R2, R25, UR8, R2 ;  /* 0x0000000819027c25 */ /* 0x000fc8000f8e0002 */
[----:B0-----:R-:W-:Y:S01]  /*4d40*/  FADD.FTZ R28, R7, 1 ;  /* 0x3f800000071c7421 */ /* 0x001fe20000010000 */
[----:B------:R-:W-:-:S03]  /*4d50*/  IMAD R25, R25, UR9, R30 ;  /* 0x0000000919197c24 */ /* 0x000fc6000f8e021e */
[----:B------:R-:W0:Y:S02]  /*4d60*/  MUFU.RCP R29, R28 ;  /* 0x0000001c001d7308 */ /* 0x000e240000001000 */
[----:B------:R-:W-:Y:S01]  /*4d70*/  IADD3 R25, PT, PT, R3, R25, RZ ;  /* 0x0000001903197210 */ /* 0x000fe20007ffe0ff */
[----:B--2---:R-:W-:Y:S01]  /*4d80*/  FMUL.FTZ R7, R5, R6 ;  /* 0x0000000605077220 */ /* 0x004fe20000410000 */
[----:B0-----:R-:W-:Y:S01]  /*4d90*/  FMUL.FTZ R30, R4, R29 ;  /* 0x0000001d041e7220 */ /* 0x001fe20000410000 */
[----:B-1----:R-:W-:-:S04]  /*4da0*/  LEA R4, P2, R2, UR10, 0x1 ;  /* 0x0000000a02047c11 */ /* 0x002fc8000f8408ff */
[----:B------:R-:W-:Y:S02]  /*4db0*/  LEA.HI.X R5, R2, UR11, R25, 0x1, P2 ;  /* 0x0000000b02057c11 */ /* 0x000fe400090f0c19 */
[----:B------:R-:W-:-:S05]  /*4dc0*/  F2FP.BF16.F32.PACK_AB R7, R30, R7 ;  /* 0x000000071e07723e */ /* 0x000fca00000010ff */
[----:B------:R3:W-:Y:S02]  /*4dd0*/  STG.E desc[UR6][R4.64], R7 ;  /* 0x0000000704007986 */ /* 0x0007e4000c101906 */
.L_x_1988:
[----:B------:R-:W-:Y:S05]  /*4de0*/  BSYNC.RECONVERGENT B1 ;  /* 0x0000000000017941 */ /* 0x000fea0003800200 */
.L_x_1987:
[----:B------:R-:W-:Y:S04]  /*4df0*/  BSSY.RECONVERGENT B1, `(.L_x_1989) ;  /* 0x000001e000017945 */ /* 0x000fe80003800200 */
[----:B------:R-:W-:Y:S05]  /*4e00*/  @P1 BRA `(.L_x_1990) ;  /* 0x0000000000701947 */ /* 0x000fea0003800000 */
[--C-:B0-2---:R-:W-:Y:S01]  /*4e10*/  FADD.FTZ R2, R9, -R22.reuse ;  /* 0x8000001609027221 */ /* 0x105fe20000010000 */
[----:B------:R-:W-:Y:S01]  /*4e20*/  FADD.FTZ R8, R8, -R22 ;  /* 0x8000001608087221 */ /* 0x000fe20000010000 */
[----:B------:R-:W0:Y:S01]  /*4e30*/  LDCU.64 UR8, c[0x0][0x3e0] ;  /* 0x00007c00ff0877ac */ /* 0x000e220008000a00 */
[----:B---3--:R-:W-:Y:S01]  /*4e40*/  MOV R5, R77 ;  /* 0x0000004d00057202 */ /* 0x008fe20000000f00 */
        /* <DEDUP_REMOVED lines=14> */
[----:B------:R-:W-:-:S04]  /*4f30*/  IMAD.WIDE.U32 R4, R70, UR8, R4 ;  /* 0x0000000846047c25 */ /* 0x000fc8000f8e0004 */
[----:B0-----:R-:W-:Y:S01]  /*4f40*/  FADD.FTZ R9, R8, 1 ;  /* 0x3f80000008097421 */ /* 0x001fe20000010000 */
[----:B------:R-:W-:-:S03]  /*4f50*/  IADD3 R25, PT, PT, R5, R25, RZ ;  /* 0x0000001905197210 */ /* 0x000fc60007ffe0ff */
[----:B------:R-:W0:Y:S01]  /*4f60*/  MUFU.RCP R28, R9 ;  /* 0x00000009001c7308 */ /* 0x000e220000001000 */
[----:B--2---:R-:W-:Y:S01]  /*4f70*/  FMUL.FTZ R7, R2, R7 ;  /* 0x0000000702077220 */ /* 0x004fe20000410000 */
[----:B-1----:R-:W-:Y:S01]  /*4f80*/  LEA R2, P1, R4, UR10, 0x1 ;  /* 0x0000000a04027c11 */ /* 0x002fe2000f8208ff */
[----:B0-----:R-:W-:-:S03]  /*4f90*/  FMUL.FTZ R28, R3, R28 ;  /* 0x0000001c031c7220 */ /* 0x001fc60000410000 */
[----:B------:R-:W-:Y:S02]  /*4fa0*/  LEA.HI.X R3, R4, UR11, R25, 0x1, P1 ;  /* 0x0000000b04037c11 */ /* 0x000fe400088f0c19 */
[----:B------:R-:W-:-:S05]  /*4fb0*/  F2FP.BF16.F32.PACK_AB R7, R28, R7 ;  /* 0x000000071c07723e */ /* 0x000fca00000010ff */
[----:B------:R4:W-:Y:S02]  /*4fc0*/  STG.E desc[UR6][R2.64], R7 ;  /* 0x0000000702007986 */ /* 0x0009e4000c101906 */
.L_x_1990:
[----:B------:R-:W-:Y:S05]  /*4fd0*/  BSYNC.RECONVERGENT B1 ;  /* 0x0000000000017941 */ /* 0x000fea0003800200 */
.L_x_1989:
        /* <DEDUP_REMOVED lines=16> */
[----:B---34-:R-:W-:Y:S01]  /*50e0*/  IADD3 R7, PT, PT, R24, 0xd0, RZ ;  /* 0x000000d018077810 */ /* 0x018fe20007ffe0ff */
[----:B------:R-:W-:Y:S08]  /*50f0*/  @P5 BRA `(.L_x_1992) ;  /* 0x0000000000705947 */ /* 0x000ff00003800000 */
[--C-:B0-2---:R-:W-:Y:S01]  /*5100*/  FADD.FTZ R2, R11, -R22.reuse ;  /* 0x800000160b027221 */ /* 0x105fe20000010000 */
[----:B------:R-:W-:Y:S01]  /*5110*/  FADD.FTZ R10, R10, -R22 ;  /* 0x800000160a0a7221 */ /* 0x000fe20000010000 */
        /* <DEDUP_REMOVED lines=18> */
[----:B------:R-:W-:-:S05]  /*5240*/  IADD3 R27, PT, PT, R3, R27, RZ ;  /* 0x0000001b031b7210 */ /* 0x000fca0007ffe0ff */
[----:B------:R-:W0:Y:S01]  /*5250*/  MUFU.RCP R25, R25 ;  /* 0x0000001900197308 */ /* 0x000e220000001000 */
[----:B--2---:R-:W-:Y:S01]  /*5260*/  FMUL.FTZ R11, R5, R10 ;  /* 0x0000000a050b7220 */ /* 0x004fe20000410000 */
[----:B0-----:R-:W-:Y:S01]  /*5270*/  FMUL.FTZ R26, R4, R25 ;  /* 0x00000019041a7220 */ /* 0x001fe20000410000 */
[----:B-1----:R-:W-:-:S04]  /*5280*/  LEA R4, P5, R2, UR10, 0x1 ;  /* 0x0000000a02047c11 */ /* 0x002fc8000f8a08ff */
[----:B------:R-:W-:Y:S02]  /*5290*/  LEA.HI.X R5, R2, UR11, R27, 0x1, P5 ;  /* 0x0000000b02057c11 */ /* 0x000fe4000a8f0c1b */
[----:B------:R-:W-:-:S05]  /*52a0*/  F2FP.BF16.F32.PACK_AB R11, R26, R11 ;  /* 0x0000000b1a0b723e */ /* 0x000fca00000010ff */
[----:B------:R3:W-:Y:S02]  /*52b0*/  STG.E desc[UR6][R4.64], R11 ;  /* 0x0000000b04007986 */ /* 0x0007e4000c101906 */
.L_x_1992:
[----:B------:R-:W-:Y:S05]  /*52c0*/  BSYNC.RECONVERGENT B1 ;  /* 0x0000000000017941 */ /* 0x000fea0003800200 */
.L_x_1991:
[----:B------:R-:W-:Y:S04]  /*52d0*/  BSSY.RECONVERGENT B1, `(.L_x_1993) ;  /* 0x000001e000017945 */ /* 0x000fe80003800200 */
[----:B------:R-:W-:Y:S05]  /*52e0*/  @P2 BRA `(.L_x_1994) ;  /* 0x0000000000702947 */ /* 0x000fea0003800000 */
[--C-:B0-2---:R-:W-:Y:S01]  /*52f0*/  FADD.FTZ R2, R13, -R22.reuse ;  /* 0x800000160d027221 */ /* 0x105fe20000010000 */
[----:B------:R-:W-:Y:S01]  /*5300*/  FADD.FTZ R12, R12, -R22 ;  /* 0x800000160c0c7221 */ /* 0x000fe20000010000 */
[----:B------:R-:W0:Y:S02]  /*5310*/  LDCU.64 UR8, c[0x0][0x3e0] ;  /* 0x00007c00ff0877ac */ /* 0x000e240008000a00 */
[-C--:B-1----:R-:W-:Y:S01]  /*5320*/  FMUL.FTZ R10, R2, R23.reuse ;  /* 0x00000017020a7220 */ /* 0x082fe20000410000 */
[----:B------:R-:W-:Y:S01]  /*5330*/  FMUL.FTZ R3, R12, R23 ;  /* 0x000000170c037220 */ /* 0x000fe20000410000 */
[----:B------:R-:W1:Y:S02]  /*5340*/  LDCU.64 UR10, c[0x0][0x380] ;  /* 0x00007000ff0a77ac */ /* 0x000e640008000a00 */
[----:B-----5:R-:W-:Y:S01]  /*5350*/  FFMA.FTZ R13, R17, R10, R19 ;  /* 0x0000000a110d7223 */ /* 0x020fe20000010013 */
[----:B---3--:R-:W-:Y:S01]  /*5360*/  FFMA.FTZ R4, R16, R3, R18 ;  /* 0x0000000310047223 */ /* 0x008fe20000010012 */
[----:B------:R-:W-:-:S02]  /*5370*/  MOV R3, R77 ;  /* 0x0000004d00037202 */ /* 0x000fc40000000f00 */
        /* <DEDUP_REMOVED lines=8> */
[----:B0-----:R-:W-:Y:S01]  /*5400*/  FADD.FTZ R10, R2, 1 ;  /* 0x3f800000020a7421 */ /* 0x001fe20000010000 */
[----:B------:R-:W-:-:S06]  /*5410*/  MOV R2, R74 ;  /* 0x0000004a00027202 */ /* 0x000fcc0000000f00 */
[----:B------:R-:W0:Y:S01]  /*5420*/  MUFU.RCP R5, R10 ;  /* 0x0000000a00057308 */ /* 0x000e220000001000 */
[----:B------:R-:W-:-:S05]  /*5430*/  IMAD.WIDE.U32 R2, R20, UR8, R2 ;  /* 0x0000000814027c25 */ /* 0x000fca000f8e0002 */
[----:B------:R-:W-:Y:S01]  /*5440*/  IADD3 R25, PT, PT, R3, R25, RZ ;  /* 0x0000001903197210 */ /* 0x000fe20007ffe0ff */
[----:B--2---:R-:W-:Y:S01]  /*5450*/  FMUL.FTZ R20, R13, R12 ;  /* 0x0000000c0d147220 */ /* 0x004fe20000410000 */
[----:B0-----:R-:W-:Y:S01]  /*5460*/  FMUL.FTZ R9, R4, R5 ;  /* 0x0000000504097220 */ /* 0x001fe20000410000 */
[----:B-1----:R-:W-:-:S04]  /*5470*/  LEA R4, P2, R2, UR10, 0x1 ;  /* 0x0000000a02047c11 */ /* 0x002fc8000f8408ff */
[----:B------:R-:W-:Y:S02]  /*5480*/  LEA.HI.X R5, R2, UR11, R25, 0x1, P2 ;  /* 0x0000000b02057c11 */ /* 0x000fe400090f0c19 */
[----:B------:R-:W-:-:S05]  /*5490*/  F2FP.BF16.F32.PACK_AB R9, R20, R9 ;  /* 0x000000091409723e */ /* 0x000fca00000010ff */
[----:B------:R4:W-:Y:S02]  /*54a0*/  STG.E desc[UR6][R4.64], R9 ;  /* 0x0000000904007986 */ /* 0x0009e4000c101906 */
.L_x_1994:
[----:B------:R-:W-:Y:S05]  /*54b0*/  BSYNC.RECONVERGENT B1 ;  /* 0x0000000000017941 */ /* 0x000fea0003800200 */
.L_x_1993:
[----:B------:R-:W-:Y:S04]  /*54c0*/  BSSY.RECONVERGENT B1, `(.L_x_1995) ;  /* 0x000001e000017945 */ /* 0x000fe80003800200 */
[----:B------:R-:W-:Y:S05]  /*54d0*/  @P1 BRA `(.L_x_1996) ;  /* 0x0000000000701947 */ /* 0x000fea0003800000 */
[--C-:B------:R-:W-:Y:S01]  /*54e0*/  FADD.FTZ R14, R14, -R22.reuse ;  /* 0x800000160e0e7221 */ /* 0x100fe20000010000 */
[----:B0-2---:R-:W-:Y:S01]  /*54f0*/  FADD.FTZ R2, R15, -R22 ;  /* 0x800000160f027221 */ /* 0x005fe20000010000 */
[----:B------:R-:W0:Y:S02]  /*5500*/  LDCU.64 UR8, c[0x0][0x3e0] ;  /* 0x00007c00ff0877ac */ /* 0x000e240008000a00 */
[-C--:B-1----:R-:W-:Y:S01]  /*5510*/  FMUL.FTZ R3, R14, R23.reuse ;  /* 0x000000170e037220 */ /* 0x082fe20000410000 */
[----:B---34-:R-:W-:Y:S01]  /*5520*/  FMUL.FTZ R4, R2, R23 ;  /* 0x0000001702047220 */ /* 0x018fe20000410000 */
[----:B------:R-:W1:Y:S02]  /*5530*/  LDCU.64 UR10, c[0x0][0x380] ;  /* 0x00007000ff0a77ac */ /* 0x000e640008000a00 */
[----:B-----5:R-:W-:Y:S01]  /*5540*/  FFMA.FTZ R12, R16, R3, R18 ;  /* 0x00000003100c7223 */ /* 0x020fe20000010012 */
[----:B------:R-:W-:Y:S01]  /*5550*/  FFMA.FTZ R11, R17, R4, R19 ;  /* 0x00000004110b7223 */ /* 0x000fe20000010013 */
[----:B------:R-:W-:-:S02]  /*5560*/  MOV R3, R77 ;  /* 0x0000004d00037202 */ /* 0x000fc40000000f00 */
        /* <DEDUP_REMOVED lines=10> */
[----:B------:R-:W-:Y:S01]  /*5610*/  IMAD R21, R21, UR9, R8 ;  /* 0x0000000915157c24 */ /* 0x000fe2000f8e0208 */
[----:B-1----:R-:W-:-:S04]  /*5620*/  LEA R4, P1, R2, UR10, 0x1 ;  /* 0x0000000a02047c11 */ /* 0x002fc8000f8208ff */
[----:B------:R-:W0:Y:S01]  /*5630*/  MUFU.RCP R10, R10 ;  /* 0x0000000a000a7308 */ /* 0x000e220000001000 */
[----:B------:R-:W-:-:S04]  /*5640*/  IADD3 R21, PT, PT, R3, R21, RZ ;  /* 0x0000001503157210 */ /* 0x000fc80007ffe0ff */
[----:B------:R-:W-:Y:S01]  /*5650*/  LEA.HI.X R5, R2, UR11, R21, 0x1, P1 ;  /* 0x0000000b02057c11 */ /* 0x000fe200088f0c15 */
[----:B--2---:R-:W-:Y:S01]  /*5660*/  FMUL.FTZ R8, R12, R9 ;  /* 0x000000090c087220 */ /* 0x004fe20000410000 */
[----:B0-----:R-:W-:-:S05]  /*5670*/  FMUL.FTZ R11, R11, R10 ;  /* 0x0000000a0b0b7220 */ /* 0x001fca0000410000 */
[----:B------:R-:W-:-:S05]  /*5680*/  F2FP.BF16.F32.PACK_AB R11, R11, R8 ;  /* 0x000000080b0b723e */ /* 0x000fca00000010ff */
[----:B------:R0:W-:Y:S02]  /*5690*/  STG.E desc[UR6][R4.64], R11 ;  /* 0x0000000b04007986 */ /* 0x0001e4000c101906 */
.L_x_1996:
[----:B------:R-:W-:Y:S05]  /*56a0*/  BSYNC.RECONVERGENT B1 ;  /* 0x0000000000017941 */ /* 0x000fea0003800200 */
.L_x_1995:
[----:B------:R-:W-:Y:S04]  /*56b0*/  BSSY.RECONVERGENT B1, `(.L_x_1997) ;  /* 0x000001e000017945 */ /* 0x000fe80003800200 */
[----:B------:R-:W-:Y:S05]  /*56c0*/  @P6 BRA `(.L_x_1998) ;  /* 0x0000000000706947 */ /* 0x000fea0003800000 */
[--C-:B------:R-:W-:Y:S01]  /*56d0*/  FADD.FTZ R32, R32, -R22.reuse ;  /* 0x8000001620207221 */ /* 0x100fe20000010000 */
[----:B0-2---:R-:W-:Y:S01]  /*56e0*/  FADD.FTZ R2, R33, -R22 ;  /* 0x8000001621027221 */ /* 0x005fe20000010000 */
[----:B------:R-:W0:Y:S01]  /*56f0*/  LDCU.64 UR8, c[0x0][0x3e0] ;  /* 0x00007c00ff0877ac */ /* 0x000e220008000a00 */
[----:B---34-:R-:W-:Y:S01]  /*5700*/  MOV R5, R77 ;  /* 0x0000004d00057202 */ /* 0x018fe20000000f00 */
[-C--:B-1----:R-:W-:Y:S01]  /*5710*/  FMUL.FTZ R3, R32, R23.reuse ;  /* 0x0000001720037220 */ /* 0x082fe20000410000 */
[----:B------:R-:W-:Y:S01]  /*5720*/  FMUL.FTZ R4, R2, R23 ;  /* 0x0000001702047220 */ /* 0x000fe20000410000 */
[----:B------:R-:W1:Y:S02]  /*5730*/  LDCU.64 UR10, c[0x0][0x380] ;  /* 0x00007000ff0a77ac */ /* 0x000e640008000a00 */
[----:B-----5:R-:W-:Y:S01]  /*5740*/  FFMA.FTZ R9, R16, R3, R18 ;  /* 0x0000000310097223 */ /* 0x020fe20000010012 */
[----:B------:R-:W-:Y:S01]  /*5750*/  FFMA.FTZ R11, R17, R4, R19 ;  /* 0x00000004110b7223 */ /* 0x000fe20000010013 */
[----:B------:R-:W-:-:S02]  /*5760*/  MOV R4, R74 ;  /* 0x0000004a00047202 */ /* 0x000fc40000000f00 */
        /* <DEDUP_REMOVED lines=8> */
[----:B--2---:R-:W-:Y:S01]  /*57f0*/  FADD.FTZ R8, R2, 1 ;  /* 0x3f80000002087421 */ /* 0x004fe20000010000 */
[----:B-1----:R-:W-:-:S05]  /*5800*/  LEA R2, P1, R4, UR10, 0x1 ;  /* 0x0000000a04027c11 */ /* 0x002fca000f8208ff */
[----:B------:R-:W1:Y:S01]  /*5810*/  MUFU.RCP R8, R8 ;  /* 0x0000000800087308 */ /* 0x000e620000001000 */
[----:B0-----:R-:W-:Y:S01]  /*5820*/  FADD.FTZ R10, R3, 1 ;  /* 0x3f800000030a7421 */ /* 0x001fe20000010000 */
[----:B------:R-:W-:-:S06]  /*5830*/  LEA.HI.X R3, R4, UR11, R13, 0x1, P1 ;  /* 0x0000000b04037c11 */ /* 0x000fcc00088f0c0d */
[----:B------:R-:W0:Y:S01]  /*5840*/  MUFU.RCP R10, R10 ;  /* 0x0000000a000a7308 */ /* 0x000e220000001000 */
[----:B-1----:R-:W-:Y:S01]  /*5850*/  FMUL.FTZ R9, R9, R8 ;  /* 0x0000000809097220 */ /* 0x002fe20000410000 */
[----:B0-----:R-:W-:-:S05]  /*5860*/  FMUL.FTZ R12, R11, R10 ;  /* 0x0000000a0b0c7220 */ /* 0x001fca0000410000 */
[----:B------:R-:W-:-:S05]  /*5870*/  F2FP.BF16.F32.PACK_AB R9, R12, R9 ;  /* 0x000000090c09723e */ /* 0x000fca00000010ff */
[----:B------:R0:W-:Y:S02]  /*5880*/  STG.E desc[UR6][R2.64], R9 ;  /* 0x0000000902007986 */ /* 0x0001e4000c101906 */
.L_x_1998:
[----:B------:R-:W-:Y:S05]  /*5890*/  BSYNC.RECONVERGENT B1 ;  /* 0x0000000000017941 */ /* 0x000fea0003800200 */
.L_x_1997:
        /* <DEDUP_REMOVED lines=30> */
.L_x_2000:
[----:B------:R-:W-:Y:S05]  /*5a80*/  BSYNC.RECONVERGENT B1 ;  /* 0x0000000000017941 */ /* 0x000fea0003800200 */
.L_x_1999:
        /* <DEDUP_REMOVED lines=30> */
.L_x_2002:
[----:B------:R-:W-:Y:S05]  /*5c70*/  BSYNC.RECONVERGENT B1 ;  /* 0x0000000000017941 */ /* 0x000fea0003800200 */
.L_x_2001:
[----:B------:R-:W-:Y:S01]  /*5c80*/  ISETP.GE.U32.AND P5, PT, R6, UR4, PT ;  /* 0x0000000406007c0c */ /* 0x000fe2000bfa6070 */
[----:B------:R-:W-:Y:S01]  /*5c90*/  BSSY.RECONVERGENT B1, `(.L_x_2003) ;  /* 0x000002d000017945 */ /* 0x000fe20003800200 */
[----:B0-2---:R-:W-:Y:S02]  /*5ca0*/  SHF.R.S32.HI R3, RZ, 0x1f, R6 ;  /* 0x0000001fff037819 */ /* 0x005fe40000011406 */
[----:B------:R-:W-:Y:S02]  /*5cb0*/  IADD3 R24, PT, PT, R24, 0xf0, RZ ;  /* 0x000000f018187810 */ /* 0x000fe40007ffe0ff */
[----:B------:R-:W-:Y:S02]  /*5cc0*/  ISETP.GE.AND.EX P5, PT, R3, UR5, PT, P5 ;  /* 0x0000000503007c0c */ /* 0x000fe4000bfa6350 */
[----:B------:R-:W-:Y:S02]  /*5cd0*/  ISETP.GE.U32.AND P2, PT, R66, UR4, PT ;  /* 0x0000000442007c0c */ /* 0x000fe4000bf46070 */
[----:B------:R-:W-:-:S02]  /*5ce0*/  ISETP.GE.U32.AND P1, PT, R65, UR4, PT ;  /* 0x0000000441007c0c */ /* 0x000fc4000bf26070 */
[----:B------:R-:W-:Y:S02]  /*5cf0*/  ISETP.GE.U32.AND P6, PT, R7, UR4, PT ;  /* 0x0000000407007c0c */ /* 0x000fe4000bfc6070 */
[----:B------:R-:W-:Y:S02]  /*5d00*/  ISETP.GE.U32.AND P3, PT, R64, UR4, PT ;  /* 0x0000000440007c0c */ /* 0x000fe4000bf66070 */
[----:B------:R-:W-:Y:S02]  /*5d10*/  ISETP.GE.U32.AND P4, PT, R24, UR4, PT ;  /* 0x0000000418007c0c */ /* 0x000fe4000bf86070 */
[----:B----4-:R-:W-:Y:S02]  /*5d20*/  SHF.R.S32.HI R9, RZ, 0x1f, R7 ;  /* 0x0000001fff097819 */ /* 0x010fe40000011407 */
[----:B------:R-:W-:Y:S02]  /*5d30*/  SHF.R.S32.HI R8, RZ, 0x1f, R24 ;  /* 0x0000001fff087819 */ /* 0x000fe40000011418 */
[----:B------:R-:W-:-:S02]  /*5d40*/  ISETP.GE.AND.EX P2, PT, R51, UR5, PT, P2 ;  /* 0x0000000533007c0c */ /* 0x000fc4000bf46320 */
[----:B------:R-:W-:Y:S02]  /*5d50*/  ISETP.GE.AND.EX P1, PT, R50, UR5, PT, P1 ;  /* 0x0000000532007c0c */ /* 0x000fe4000bf26310 */
[----:B------:R-:W-:Y:S02]  /*5d60*/  ISETP.GE.AND.EX P6, PT, R9, UR5, PT, P6 ;  /* 0x0000000509007c0c */ /* 0x000fe4000bfc6360 */
[----:B------:R-:W-:Y:S02]  /*5d70*/  ISETP.GE.AND.EX P3, PT, R0, UR5, PT, P3 ;  /* 0x0000000500007c0c */ /* 0x000fe4000bf66330 */
[----:B------:R-:W-:Y:S01]  /*5d80*/  ISETP.GE.AND.EX P4, PT, R8, UR5, PT, P4 ;  /* 0x0000000508007c0c */ /* 0x000fe2000bf86340 */
[----:B------:R-:W-:-:S12]  /*5d90*/  @P5 BRA `(.L_x_2004) ;  /* 0x0000000000705947 */ /* 0x000fd80003800000 */
[--C-:B------:R-:W-:Y:S01]  /*5da0*/  FADD.FTZ R2, R39, -R22.reuse ;  /* 0x8000001627027221 */ /* 0x100fe20000010000 */
[----:B------:R-:W-:Y:S01]  /*5db0*/  FADD.FTZ R38, R38, -R22 ;  /* 0x8000001626267221 */ /* 0x000fe20000010000 */
[----:B------:R-:W0:Y:S02]  /*5dc0*/  LDCU.64 UR8, c[0x0][0x3e0] ;  /* 0x00007c00ff0877ac */ /* 0x000e240008000a00 */
[-C--:B-1-3--:R-:W-:Y:S01]  /*5dd0*/  FMUL.FTZ R5, R2, R23.reuse ;  /* 0x0000001702057220 */ /* 0x08afe20000410000 */
[----:B------:R-:W-:Y:S01]  /*5de0*/  FMUL.FTZ R38, R38, R23 ;  /* 0x0000001726267220 */ /* 0x000fe20000410000 */
[----:B------:R-:W1:Y:S02]  /*5df0*/  LDCU.64 UR10, c[0x0][0x380] ;  /* 0x00007000ff0a77ac */ /* 0x000e640008000a00 */
[----:B-----5:R-:W-:Y:S01]  /*5e00*/  FFMA.FTZ R5, R16, R5, R18 ;  /* 0x0000000510057223 */ /* 0x020fe20000010012 */
[----:B------:R-:W-:-:S03]  /*5e10*/  FFMA.FTZ R38, R17, R38, R19 ;  /* 0x0000002611267223 */ /* 0x000fc60000010013 */
[----:B------:R-:W-:Y:S01]  /*5e20*/  FMUL.FTZ R2, R5, -1.4426950216293334961 ;  /* 0xbfb8aa3b05027820 */ /* 0x000fe20000410000 */
[----:B------:R-:W-:-:S05]  /*5e30*/  FMUL.FTZ R4, R38, -1.4426950216293334961 ;  /* 0xbfb8aa3b26047820 */ /* 0x000fca0000410000 */
[----:B------:R-:W2:Y:S01]  /*5e40*/  MUFU.EX2 R2, R2 ;  /* 0x0000000200027308 */ /* 0x000ea20000000800 */
[----:B0-----:R-:W-:Y:S01]  /*5e50*/  IMAD R13, R3, UR8, RZ ;  /* 0x00000008030d7c24 */ /* 0x001fe2000f8e02ff */
[----:B------:R-:W-:-:S03]  /*5e60*/  MOV R3, R77 ;  /* 0x0000004d00037202 */ /* 0x000fc60000000f00 */
[----:B------:R-:W-:-:S03]  /*5e70*/  IMAD R15, R6, UR9, R13 ;  /* 0x00000009060f7c24 */ /* 0x000fc6000f8e020d */
[----:B------:R-:W0:Y:S01]  /*5e80*/  MUFU.EX2 R4, R4 ;  /* 0x0000000400047308 */ /* 0x000e220000000800 */
[----:B--2---:R-:W-:Y:S01]  /*5e90*/  FADD.FTZ R10, R2, 1 ;  /* 0x3f800000020a7421 */ /* 0x004fe20000010000 */
[----:B------:R-:W-:-:S06]  /*5ea0*/  MOV R2, R74 ;  /* 0x0000004a00027202 */ /* 0x000fcc0000000f00 */
[----:B------:R-:W2:Y:S01]  /*5eb0*/  MUFU.RCP R10, R10 ;  /* 0x0000000a000a7308 */ /* 0x000ea20000001000 */
[----:B------:R-:W-:-:S04]  /*5ec0*/  IMAD.WIDE.U32 R2, R6, UR8, R2 ;  /* 0x0000000806027c25 */ /* 0x000fc8000f8e0002 */
[----:B0-----:R-:W-:Y:S01]  /*5ed0*/  FADD.FTZ R11, R4, 1 ;  /* 0x3f800000040b7421 */ /* 0x001fe20000010000 */
[----:B-1----:R-:W-:-:S05]  /*5ee0*/  LEA R4, P5, R2, UR10, 0x1 ;  /* 0x0000000a02047c11 */ /* 0x002fca000f8a08ff */
[----:B------:R-:W0:Y:S01]  /*5ef0*/  MUFU.RCP R11, R11 ;  /* 0x0000000b000b7308 */ /* 0x000e220000001000 */
[----:B------:R-:W-:Y:S01]  /*5f00*/  IADD3 R15, PT, PT, R3, R15, RZ ;  /* 0x0000000f030f7210 */ /* 0x000fe20007ffe0ff */
[----:B--2---:R-:W-:-:S03]  /*5f10*/  FMUL.FTZ R6, R5, R10 ;  /* 0x0000000a05067220 */ /* 0x004fc60000410000 */
[----:B------:R-:W-:Y:S01]  /*5f20*/  LEA.HI.X R5, R2, UR11, R15, 0x1, P5 ;  /* 0x0000000b02057c11 */ /* 0x000fe2000a8f0c0f */
[----:B0-----:R-:W-:-:S05]  /*5f30*/  FMUL.FTZ R13, R38, R11 ;  /* 0x0000000b260d7220 */ /* 0x001fca0000410000 */
[----:B------:R-:W-:-:S05]  /*5f40*/  F2FP.BF16.F32.PACK_AB R13, R13, R6 ;  /* 0x000000060d0d723e */ /* 0x000fca00000010ff */
[----:B------:R0:W-:Y:S02]  /*5f50*/  STG.E desc[UR6][R4.64], R13 ;  /* 0x0000000d04007986 */ /* 0x0001e4000c101906 */
.L_x_2004:
[----:B------:R-:W-:Y:S05]  /*5f60*/  BSYNC.RECONVERGENT B1 ;  /* 0x0000000000017941 */ /* 0x000fea0003800200 */
.L_x_2003:
[----:B------:R-:W-:Y:S04]  /*5f70*/  BSSY.RECONVERGENT B1, `(.L_x_2005) ;  /* 0x000001e000017945 */ /* 0x000fe80003800200 */
[----:B------:R-:W-:Y:S05]  /*5f80*/  @P2 BRA `(.L_x_2006) ;  /* 0x0000000000702947 */ /* 0x000fea0003800000 */
[--C-:B------:R-:W-:Y:S01]  /*5f90*/  FADD.FTZ R2, R41, -R22.reuse ;  /* 0x8000001629027221 */ /* 0x100fe20000010000 */
[----:B------:R-:W-:Y:S01]  /*5fa0*/  FADD.FTZ R40, R40, -R22 ;  /* 0x8000001628287221 */ /* 0x000fe20000010000 */
[----:B------:R-:W2:Y:S01]  /*5fb0*/  LDCU.64 UR8, c[0x0][0x3e0] ;  /* 0x00007c00ff0877ac */ /* 0x000ea20008000a00 */
[----:B0--3--:R-:W-:Y:S01]  /*5fc0*/  MOV R4, R74 ;  /* 0x0000004a00047202 */ /* 0x009fe20000000f00 */
[-C--:B-1----:R-:W-:Y:S01]  /*5fd0*/  FMUL.FTZ R3, R2, R23.reuse ;  /* 0x0000001702037220 */ /* 0x082fe20000410000 */
[----:B------:R-:W-:Y:S01]  /*5fe0*/  FMUL.FTZ R40, R40, R23 ;  /* 0x0000001728287220 */ /* 0x000fe20000410000 */
        /* <DEDUP_REMOVED lines=12> */
[----:B-1----:R-:W-:Y:S01]  /*60b0*/  FADD.FTZ R6, R2, 1 ;  /* 0x3f80000002067421 */ /* 0x002fe20000010000 */
[----:B0-----:R-:W-:-:S05]  /*60c0*/  LEA R2, P2, R4, UR10, 0x1 ;  /* 0x0000000a04027c11 */ /* 0x001fca000f8408ff */
[----:B------:R-:W0:Y:S01]  /*60d0*/  MUFU.RCP R6, R6 ;  /* 0x0000000600067308 */ /* 0x000e220000001000 */
[----:B--2---:R-:W-:Y:S01]  /*60e0*/  FADD.FTZ R11, R3, 1 ;  /* 0x3f800000030b7421 */ /* 0x004fe20000010000 */
[----:B------:R-:W-:-:S06]  /*60f0*/  LEA.HI.X R3, R4, UR11, R15, 0x1, P2 ;  /* 0x0000000b04037c11 */ /* 0x000fcc00090f0c0f */
[----:B------:R-:W1:Y:S01]  /*6100*/  MUFU.RCP R11, R11 ;  /* 0x0000000b000b7308 */ /* 0x000e620000001000 */
[----:B0-----:R-:W-:Y:S01]  /*6110*/  FMUL.FTZ R10, R13, R6 ;  /* 0x000000060d0a7220 */ /* 0x001fe20000410000 */
[----:B-1----:R-:W-:-:S05]  /*6120*/  FMUL.FTZ R13, R40, R11 ;  /* 0x0000000b280d7220 */ /* 0x002fca0000410000 */
[----:B------:R-:W-:-:S05]  /*6130*/  F2FP.BF16.F32.PACK_AB R13, R13, R10 ;  /* 0x0000000a0d0d723e */ /* 0x000fca00000010ff */
[----:B------:R2:W-:Y:S02]  /*6140*/  STG.E desc[UR6][R2.64], R13 ;  /* 0x0000000d02007986 */ /* 0x0005e4000c101906 */
.L_x_2006:
[----:B------:R-:W-:Y:S05]  /*6150*/  BSYNC.RECONVERGENT B1 ;  /* 0x0000000000017941 */ /* 0x000fea0003800200 */
.L_x_2005:
[----:B------:R-:W-:Y:S04]  /*6160*/  BSSY.RECONVERGENT B1, `(.L_x_2007) ;  /* 0x000001e000017945 */ /* 0x000fe80003800200 */
[----:B------:R-:W-:Y:S05]  /*6170*/  @P1 BRA `(.L_x_2008) ;  /* 0x0000000000701947 */ /* 0x000fea0003800000 */
[--C-:B------:R-:W-:Y:S01]  /*6180*/  FADD.FTZ R42, R42, -R22.reuse ;  /* 0x800000162a2a7221 */ /* 0x100fe20000010000 */
[----:B--2---:R-:W-:Y:S01]  /*6190*/  FADD.FTZ R2, R43, -R22 ;  /* 0x800000162b027221 */ /* 0x004fe20000010000 */
[----:B------:R-:W2:Y:S02]  /*61a0*/  LDCU.64 UR8, c[0x0][0x3e0] ;  /* 0x00007c00ff0877ac */ /* 0x000ea40008000a00 */
[-C--:B-1----:R-:W-:Y:S01]  /*61b0*/  FMUL.FTZ R3, R42, R23.reuse ;  /* 0x000000172a037220 */ /* 0x082fe20000410000 */
[----:B0--3--:R-:W-:Y:S01]  /*61c0*/  FMUL.FTZ R4, R2, R23 ;  /* 0x0000001702047220 */ /* 0x009fe20000410000 */
[----:B------:R-:W0:Y:S02]  /*61d0*/  LDCU.64 UR10, c[0x0][0x380] ;  /* 0x00007000ff0a77ac */ /* 0x000e240008000a00 */
[----:B-----5:R-:W-:Y:S01]  /*61e0*/  FFMA.FTZ R5, R16, R3, R18 ;  /* 0x0000000310057223 */ /* 0x020fe20000010012 */
[----:B------:R-:W-:Y:S01]  /*61f0*/  FFMA.FTZ R12, R17, R4, R19 ;  /* 0x00000004110c7223 */ /* 0x000fe20000010013 */
[----:B------:R-:W-:-:S02]  /*6200*/  MOV R3, R77 ;  /* 0x0000004d00037202 */ /* 0x000fc40000000f00 */
[----:B------:R-:W-:Y:S01]  /*6210*/  FMUL.FTZ R2, R5, -1.4426950216293334961 ;  /* 0xbfb8aa3b05027820 */ /* 0x000fe20000410000 */
[----:B------:R-:W-:-:S05]  /*6220*/  FMUL.FTZ R4, R12, -1.4426950216293334961 ;  /* 0xbfb8aa3b0c047820 */ /* 0x000fca0000410000 */
[----:B------:R-:W1:Y:S01]  /*6230*/  MUFU.EX2 R2, R2 ;  /* 0x0000000200027308 */ /* 0x000e620000000800 */
[----:B--2---:R-:W-:-:S04]  /*6240*/  IMAD R10, R50, UR8, RZ ;  /* 0x00000008320a7c24 */ /* 0x004fc8000f8e02ff */
[----:B------:R-:W-:-:S03]  /*6250*/  IMAD R15, R65, UR9, R10 ;  /* 0x00000009410f7c24 */ /* 0x000fc6000f8e020a */
[----:B------:R-:W2:Y:S01]  /*6260*/  MUFU.EX2 R4, R4 ;  /* 0x0000000400047308 */ /* 0x000ea20000000800 */
[----:B-1----:R-:W-:Y:S01]  /*6270*/  FADD.FTZ R6, R2, 1 ;  /* 0x3f80000002067421 */ /* 0x002fe20000010000 */
[----:B------:R-:W-:-:S06]  /*6280*/  MOV R2, R74 ;  /* 0x0000004a00027202 */ /* 0x000fcc0000000f00 */
[----:B------:R-:W1:Y:S01]  /*6290*/  MUFU.RCP R6, R6 ;  /* 0x0000000600067308 */ /* 0x000e620000001000 */
[----:B------:R-:W-:-:S04]  /*62a0*/  IMAD.WIDE.U32 R2, R65, UR8, R2 ;  /* 0x0000000841027c25 */ /* 0x000fc8000f8e0002 */
[----:B--2---:R-:W-:Y:S01]  /*62b0*/  FADD.FTZ R11, R4, 1 ;  /* 0x3f800000040b7421 */ /* 0x004fe20000010000 */
[----:B0-----:R-:W-:-:S05]  /*62c0*/  LEA R4, P1, R2, UR10, 0x1 ;  /* 0x0000000a02047c11 */ /* 0x001fca000f8208ff */
[----:B------:R-:W0:Y:S01]  /*62d0*/  MUFU.RCP R11, R11 ;  /* 0x0000000b000b7308 */ /* 0x000e220000001000 */
[----:B------:R-:W-:Y:S01]  /*62e0*/  IADD3 R15, PT, PT, R3, R15, RZ ;  /* 0x0000000f030f7210 */ /* 0x000fe20007ffe0ff */
[----:B-1----:R-:W-:-:S03]  /*62f0*/  FMUL.FTZ R10, R5, R6 ;  /* 0x00000006050a7220 */ /* 0x002fc60000410000 */
[----:B------:R-:W-:Y:S01]  /*6300*/  LEA.HI.X R5, R2, UR11, R15, 0x1, P1 ;  /* 0x0000000b02057c11 */ /* 0x000fe200088f0c0f */
[----:B0-----:R-:W-:-:S05]  /*6310*/  FMUL.FTZ R13, R12, R11 ;  /* 0x0000000b0c0d7220 */ /* 0x001fca0000410000 */
[----:B------:R-:W-:-:S05]  /*6320*/  F2FP.BF16.F32.PACK_AB R13, R13, R10 ;  /* 0x0000000a0d0d723e */ /* 0x000fca00000010ff */
[----:B------:R4:W-:Y:S02]  /*6330*/  STG.E desc[UR6][R4.64], R13 ;  /* 0x0000000d04007986 */ /* 0x0009e4000c101906 */
.L_x_2008:
[----:B------:R-:W-:Y:S05]  /*6340*/  BSYNC.RECONVERGENT B1 ;  /* 0x0000000000017941 */ /* 0x000fea0003800200 */
.L_x_2007:
[----:B------:R-:W-:Y:S04]  /*6350*/  BSSY.RECONVERGENT B1, `(.L_x_2009) ;  /* 0x000001e000017945 */ /* 0x000fe80003800200 */
[----:B------:R-:W-:Y:S05]  /*6360*/  @P6 BRA `(.L_x_2010) ;  /* 0x0000000000706947 */ /* 0x000fea0003800000 */
[--C-:B--2---:R-:W-:Y:S01]  /*6370*/  FADD.FTZ R2, R45, -R22.reuse ;  /* 0x800000162d027221 */ /* 0x104fe20000010000 */
[----:B------:R-:W-:Y:S01]  /*6380*/  FADD.FTZ R44, R44, -R22 ;  /* 0x800000162c2c7221 */ /* 0x000fe20000010000 */
[----:B------:R-:W2:Y:S02]  /*6390*/  LDCU.64 UR8, c[0x0][0x3e0] ;  /* 0x00007c00ff0877ac */ /* 0x000ea40008000a00 */
[-C--:B-1----:R-:W-:Y:S01]  /*63a0*/  FMUL.FTZ R3, R2, R23.reuse ;  /* 0x0000001702037220 */ /* 0x082fe20000410000 */
[----:B------:R-:W-:Y:S01]  /*63b0*/  FMUL.FTZ R44, R44, R23 ;  /* 0x000000172c2c7220 */ /* 0x000fe20000410000 */
[----:B------:R-:W1:Y:S02]  /*63c0*/  LDCU.64 UR10, c[0x0][0x380] ;  /* 0x00007000ff0a77ac */ /* 0x000e640008000a00 */
[----:B0--345:R-:W-:Y:S01]  /*63d0*/  FFMA.FTZ R5, R16, R3, R18 ;  /* 0x0000000310057223 */ /* 0x039fe20000010012 */
[----:B------:R-:W-:Y:S01]  /*63e0*/  FFMA.FTZ R11, R17, R44, R19 ;  /* 0x0000002c110b7223 */ /* 0x000fe20000010013 */
[----:B------:R-:W-:-:S02]  /*63f0*/  MOV R3, R77 ;  /* 0x0000004d00037202 */ /* 0x000fc40000000f00 */
[----:B------:R-:W-:Y:S01]  /*6400*/  FMUL.FTZ R2, R5, -1.4426950216293334961 ;  /* 0xbfb8aa3b05027820 */ /* 0x000fe20000410000 */
[----:B------:R-:W-:-:S05]  /*6410*/  FMUL.FTZ R4, R11, -1.4426950216293334961 ;  /* 0xbfb8aa3b0b047820 */ /* 0x000fca0000410000 */
[----:B------:R-:W0:Y:S01]  /*6420*/  MUFU.EX2 R2, R2 ;  /* 0x0000000200027308 */ /* 0x000e220000000800 */
[----:B--2---:R-:W-:-:S04]  /*6430*/  IMAD R12, R9, UR8, RZ ;  /* 0x00000008090c7c24 */ /* 0x004fc8000f8e02ff */
[----:B------:R-:W-:-:S03]  /*6440*/  IMAD R9, R7, UR9, R12 ;  /* 0x0000000907097c24 */ /* 0x000fc6000f8e020c */
[----:B------:R-:W2:Y:S01]  /*6450*/  MUFU.EX2 R4, R4 ;  /* 0x0000000400047308 */ /* 0x000ea20000000800 */
[----:B0-----:R-:W-:Y:S01]  /*6460*/  FADD.FTZ R6, R2, 1 ;  /* 0x3f80000002067421 */ /* 0x001fe20000010000 */
[----:B------:R-:W-:-:S06]  /*6470*/  MOV R2, R74 ;  /* 0x0000004a00027202 */ /* 0x000fcc0000000f00 */
[----:B------:R-:W0:Y:S01]  /*6480*/  MUFU.RCP R6, R6 ;  /* 0x0000000600067308 */ /* 0x000e220000001000 */
[----:B------:R-:W-:-:S04]  /*6490*/  IMAD.WIDE.U32 R2, R7, UR8, R2 ;  /* 0x0000000807027c25 */ /* 0x000fc8000f8e0002 */
[----:B--2---:R-:W-:Y:S01]  /*64a0*/  FADD.FTZ R10, R4, 1 ;  /* 0x3f800000040a7421 */ /* 0x004fe20000010000 */
[----:B-1----:R-:W-:-:S05]  /*64b0*/  LEA R4, P1, R2, UR10, 0x1 ;  /* 0x0000000a02047c11 */ /* 0x002fca000f8208ff */
[----:B------:R-:W1:Y:S01]  /*64c0*/  MUFU.RCP R10, R10 ;  /* 0x0000000a000a7308 */ /* 0x000e620000001000 */
[----:B------:R-:W-:Y:S01]  /*64d0*/  IADD3 R9, PT, PT, R3, R9, RZ ;  /* 0x0000000903097210 */ /* 0x000fe20007ffe0ff */
[----:B0-----:R-:W-:-:S03]  /*64e0*/  FMUL.FTZ R7, R5, R6 ;  /* 0x0000000605077220 */ /* 0x001fc60000410000 */
[----:B------:R-:W-:Y:S01]  /*64f0*/  LEA.HI.X R5, R2, UR11, R9, 0x1, P1 ;  /* 0x0000000b02057c11 */ /* 0x000fe200088f0c09 */
[----:B-1----:R-:W-:-:S05]  /*6500*/  FMUL.FTZ R12, R11, R10 ;  /* 0x0000000a0b0c7220 */ /* 0x002fca0000410000 */
[----:B------:R-:W-:-:S05]  /*6510*/  F2FP.BF16.F32.PACK_AB R7, R12, R7 ;  /* 0x000000070c07723e */ /* 0x000fca00000010ff */
[----:B------:R0:W-:Y:S02]  /*6520*/  STG.E desc[UR6][R4.64], R7 ;  /* 0x0000000704007986 */ /* 0x0001e4000c101906 */
.L_x_2010:
[----:B------:R-:W-:Y:S05]  /*6530*/  BSYNC.RECONVERGENT B1 ;  /* 0x0000000000017941 */ /* 0x000fea0003800200 */
.L_x_2009:
        /* <DEDUP_REMOVED lines=8> */
[----:B0----5:R-:W-:Y:S01]  /*65c0*/  FFMA.FTZ R7, R16, R3, R18 ;  /* 0x0000000310077223 */ /* 0x021fe20000010012 */
[----:B------:R-:W-:Y:S01]  /*65d0*/  FFMA.FTZ R46, R17, R46, R19 ;  /* 0x0000002e112e7223 */ /* 0x000fe20000010013 */
[----:B------:R-:W-:-:S02]  /*65e0*/  MOV R3, R77 ;  /* 0x0000004d00037202 */ /* 0x000fc40000000f00 */
[----:B------:R-:W-:Y:S01]  /*65f0*/  FMUL.FTZ R2, R7, -1.4426950216293334961 ;  /* 0xbfb8aa3b07027820 */ /* 0x000fe20000410000 */
[----:B---34-:R-:W-:-:S05]  /*6600*/  FMUL.FTZ R4, R46, -1.4426950216293334961 ;  /* 0xbfb8aa3b2e047820 */ /* 0x018fca0000410000 */
        /* <DEDUP_REMOVED lines=11> */
[----:B------:R-:W-:-:S04]  /*66c0*/  IADD3 R5, PT, PT, R3, R5, RZ ;  /* 0x0000000503057210 */ /* 0x000fc80007ffe0ff */
[----:B------:R-:W-:Y:S01]  /*66d0*/  LEA.HI.X R5, R2, UR11, R5, 0x1, P1 ;  /* 0x0000000b02057c11 */ /* 0x000fe200088f0c05 */
[----:B0-----:R-:W-:Y:S01]  /*66e0*/  FMUL.FTZ R7, R7, R6 ;  /* 0x0000000607077220 */ /* 0x001fe20000410000 */
[----:B-1----:R-:W-:-:S05]  /*66f0*/  FMUL.FTZ R10, R46, R9 ;  /* 0x000000092e0a7220 */ /* 0x002fca0000410000 */
[----:B------:R-:W-:-:S05]  /*6700*/  F2FP.BF16.F32.PACK_AB R7, R10, R7 ;  /* 0x000000070a07723e */ /* 0x000fca00000010ff */
[----:B------:R0:W-:Y:S02]  /*6710*/  STG.E desc[UR6][R4.64], R7 ;  /* 0x0000000704007986 */ /* 0x0001e4000c101906 */
.L_x_2012:
[----:B------:R-:W-:Y:S05]  /*6720*/  BSYNC.RECONVERGENT B1 ;  /* 0x0000000000017941 */ /* 0x000fea0003800200 */
.L_x_2011:
[----:B------:R-:W-:Y:S05]  /*6730*/  @P4 BRA `(.L_x_1982) ;  /* 0x00000000006c4947 */ /* 0x000fea0003800000 */
[--C-:B--2---:R-:W-:Y:S01]  /*6740*/  FADD.FTZ R2, R49, -R22.reuse ;  /* 0x8000001631027221 */ /* 0x104fe20000010000 */
[----:B------:R-:W-:Y:S01]  /*6750*/  FADD.FTZ R22, R48, -R22 ;  /* 0x8000001630167221 */ /* 0x000fe20000010000 */
[----:B------:R-:W2:Y:S01]  /*6760*/  LDCU.64 UR4, c[0x0][0x3e0] ;  /* 0x00007c00ff0477ac */ /* 0x000ea20008000a00 */
[----:B------:R-:W-:Y:S01]  /*6770*/  MOV R75, R77 ;  /* 0x0000004d004b7202 */ /* 0x000fe20000000f00 */
[-C--:B-1----:R-:W-:Y:S01]  /*6780*/  FMUL.FTZ R3, R2, R23.reuse ;  /* 0x0000001702037220 */ /* 0x082fe20000410000 */
[----:B------:R-:W-:Y:S01]  /*6790*/  FMUL.FTZ R22, R22, R23 ;  /* 0x0000001716167220 */ /* 0x000fe20000410000 */
[----:B------:R-:W1:Y:S02]  /*67a0*/  LDCU.64 UR8, c[0x0][0x380] ;  /* 0x00007000ff0877ac */ /* 0x000e640008000a00 */
[----:B0--345:R-:W-:Y:S01]  /*67b0*/  FFMA.FTZ R5, R16, R3, R18 ;  /* 0x0000000310057223 */ /* 0x039fe20000010012 */
[----:B------:R-:W-:-:S03]  /*67c0*/  FFMA.FTZ R17, R17, R22, R19 ;  /* 0x0000001611117223 */ /* 0x000fc60000010013 */
        /* <DEDUP_REMOVED lines=8> */
[----:B0-----:R-:W-:Y:S01]  /*6850*/  FADD.FTZ R4, R2, 1 ;  /* 0x3f80000002047421 */ /* 0x001fe20000010000 */
[----:B-1----:R-:W-:-:S05]  /*6860*/  LEA R2, P1, R74, UR8, 0x1 ;  /* 0x000000084a027c11 */ /* 0x002fca000f8208ff */
        /* <DEDUP_REMOVED lines=8> */
.L_x_1982:
[----:B------:R-:W-:Y:S05]  /*68f0*/  BSYNC.RECONVERGENT B0 ;  /* 0x0000000000007941 */ /* 0x000fea0003800200 */
.L_x_1950:
        /* <DEDUP_REMOVED lines=8> */
.L_x_2014:
        /* <DEDUP_REMOVED lines=16> */
.L_x_4531:


//--------------------- .text._Z35group_norm_nhwc_fwd_one_pass_kernelI11Bf16IOFp32WLi512ELi84ELi672EEv26Group_norm_nhwc_fwd_params --------------------------
	.section	.text._Z35group_norm_nhwc_fwd_one_pass_kernelI11Bf16IOFp32WLi512ELi84ELi672EEv26Group_norm_nhwc_fwd_params,"ax",@progbits
	.align	128
        .global         _Z35group_norm_nhwc_fwd_one_pass_kernelI11Bf16IOFp32WLi512ELi84ELi672EEv26Group_norm_nhwc_fwd_params
        .type           _Z35group_norm_nhwc_fwd_one_pass_kernelI11Bf16IOFp32WLi512ELi84ELi672EEv26Group_norm_nhwc_fwd_params,@function
        .size           _Z35group_norm_nhwc_fwd_one_pass_kernelI11Bf16IOFp32WLi512ELi84ELi672EEv26Group_norm_nhwc_fwd_params,(.L_x_4532 - _Z35group_norm_nhwc_fwd_one_pass_kernelI11Bf16IOFp32WLi512ELi84ELi672EEv26Group_norm_nhwc_fwd_params)
        .other          _Z35group_norm_nhwc_fwd_one_pass_kernelI11Bf16IOFp32WLi512ELi84ELi672EEv26Group_norm_nhwc_fwd_params,@"STO_CUDA_ENTRY STV_DEFAULT"
_Z35group_norm_nhwc_fwd_one_pass_kernelI11Bf16IOFp32WLi512ELi84ELi672EEv26Group_norm_nhwc_fwd_params:
.text._Z35group_norm_nhwc_fwd_one_pass_kernelI11Bf16IOFp32WLi512ELi84ELi672EEv26Group_norm_nhwc_fwd_params:
[----:B------:R-:W0:Y:S08]  /*0000*/  LDC R1, c[0x0][0x37c] ;  /* 0x0000df00ff017b82 */ /* 0x000e300000000800 */
[----:B------:R-:W1:Y:S01]  /*0010*/  LDC R0, c[0x0][0x3c8] ;  /* 0x0000f200ff007b82 */ /* 0x000e620000000800 */
[----:B------:R-:W1:Y:S01]  /*0020*/  LDCU UR4, c[0x0][0x3f8] ;  /* 0x00007f00ff0477ac */ /* 0x000e620008000800 */
[----:B0-----:R-:W-:-:S06]  /*0030*/  IADD3 R1, PT, PT, R1, -0x8, RZ ;  /* 0xfffffff801017810 */ /* 0x001fcc0007ffe0ff */
[----:B------:R-:W0:Y:S01]  /*0040*/  S2UR UR6, SR_CTAID.Y ;  /* 0x00000000000679c3 */ /* 0x000e220000002600 */
[----:B-1----:R-:W-:-:S05]  /*0050*/  IMAD R0, R0, UR4, RZ ;  /* 0x0000000400007c24 */ /* 0x002fca000f8e02ff */
[----:B0-----:R-:W-:-:S13]  /*0060*/  ISETP.LE.AND P0, PT, R0, UR6, PT ;  /* 0x0000000600007c0c */ /* 0x001fda000bf03270 */
[----:B------:R-:W-:Y:S05]  /*0070*/  @P0 EXIT ;  /* 0x000000000000094d */ /* 0x000fea0003800000 */
[----:B------:R-:W0:Y:S01]  /*0080*/  S2R R3, SR_TID.X ;  /* 0x0000000000037919 */ /* 0x000e220000002100 */
[----:B------:R-:W1:Y:S01]  /*0090*/  S2UR UR10, SR_CTAID.X ;  /* 0x00000000000a79c3 */ /* 0x000e620000002500 */
[----:B------:R-:W2:Y:S01]  /*00a0*/  LDCU.64 UR4, c[0x0][0x388] ;  /* 0x00007100ff0477ac */ /* 0x000ea20008000a00 */
[----:B------:R-:W3:Y:S01]  /*00b0*/  LDCU.64 UR14, c[0x0][0x358] ;  /* 0x00006b00ff0e77ac */ /* 0x000ee20008000a00 */
[----:B--2---:R-:W-:Y:S01]  /*00c0*/  ISETP.NE.U32.AND P1, PT, RZ, UR4, PT ;  /* 0x00000004ff007c0c */ /* 0x004fe2000bf25070 */
[----:B------:R-:W-:Y:S01]  /*00d0*/  UMOV UR4, URZ ;  /* 0x000000ff00047c82 */ /* 0x000fe20008000000 */
[C---:B0-----:R-:W-:Y:S02]  /*00e0*/  LOP3.LUT R0, R3.reuse, 0xffff, RZ, 0xc0, !PT ;  /* 0x0000ffff03007812 */ /* 0x041fe400078ec0ff */
[----:B-1----:R-:W-:-:S03]  /*00f0*/  LOP3.LUT P0, RZ, R3, UR10, RZ, 0xfc, !PT ;  /* 0x0000000a03ff7c12 */ /* 0x002fc6000f80fcff */
[----:B------:R-:W-:Y:S01]  /*0100*/  IMAD R0, R0, 0x619, RZ ;  /* 0x0000061900007824 */ /* 0x000fe200078e02ff */
[----:B------:R-:W-:-:S04]  /*0110*/  ISETP.NE.AND.EX P0, PT, RZ, UR5, !P0, P1 ;  /* 0x00000005ff007c0c */ /* 0x000fc8000c705310 */
[----:B------:R-:W-:-:S04]  /*0120*/  SHF.R.U32.HI R0, RZ, 0x10, R0 ;  /* 0x00000010ff007819 */ /* 0x000fc80000011600 */
[----:B------:R-:W-:-:S05]  /*0130*/  PRMT R0, R0, 0x9910, RZ ;  /* 0x0000991000007816 */ /* 0x000fca00000000ff */
[----:B------:R-:W-:-:S05]  /*0140*/  IMAD R0, R0, 0x2a, RZ ;  /* 0x0000002a00007824 */ /* 0x000fca00078e02ff */
[----:B------:R-:W-:-:S04]  /*0150*/  IADD3 R0, PT, PT, RZ, -R0, RZ ;  /* 0x80000000ff007210 */ /* 0x000fc80007ffe0ff */
[----:B------:R-:W-:-:S04]  /*0160*/  PRMT R0, R0, 0x7710, RZ ;  /* 0x0000771000007816 */ /* 0x000fc800000000ff */
[----:B------:R-:W-:-:S04]  /*0170*/  IADD3 R0, PT, PT, R0, R3, RZ ;  /* 0x0000000300007210 */ /* 0x000fc80007ffe0ff */
[----:B------:R-:W-:-:S04]  /*0180*/  SHF.L.U32 R0, R0, 0x1, RZ ;  /* 0x0000000100007819 */ /* 0x000fc800000006ff */
[----:B---3--:R-:W-:-:S07]  /*0190*/  LOP3.LUT R77, R0, 0xffff, RZ, 0xc0, !PT ;  /* 0x0000ffff004d7812 */ /* 0x008fce00078ec0ff */
.L_x_2154:
[----:B0-----:R-:W0:Y:S01]  /*01a0*/  LDCU UR7, c[0x0][0x3f8] ;  /* 0x00007f00ff0777ac */ /* 0x001e220008000800 */
[----:B---34-:R-:W-:Y:S01]  /*01b0*/  IABS R6, UR6 ;  /* 0x0000000600067c13 */ /* 0x018fe20008000000 */
[----:B-----5:R-:W1:Y:S01]  /*01c0*/  LDC R21, c[0x0][0x404] ;  /* 0x00010100ff157b82 */ /* 0x020e620000000800 */
[----:B------:R-:W-:Y:S01]  /*01d0*/  HFMA2 R44, -RZ, RZ, 0, 0 ;  /* 0x00000000ff2c7431 */ /* 0x000fe200000001ff */
[----:B------:R-:W2:Y:S01]  /*01e0*/  LDCU.64 UR16, c[0x0][0x3e8] ;  /* 0x00007d00ff1077ac */ /* 0x000ea20008000a00 */
[----:B0-----:R-:W-:-:S04]  /*01f0*/  MOV R0, UR7 ;  /* 0x0000000700007c02 */ /* 0x001fc80008000f00 */
[----:B------:R-:W-:-:S04]  /*0200*/  IABS R5, R0 ;  /* 0x0000000000057213 */ /* 0x000fc80000000000 */
[----:B------:R-:W0:Y:S08]  /*0210*/  I2F.RP R0, R5 ;  /* 0x0000000500007306 */ /* 0x000e300000209400 */
[----:B0-----:R-:W0:Y:S02]  /*0220*/  MUFU.RCP R0, R0 ;  /* 0x0000000000007308 */ /* 0x001e240000001000 */
[----:B0-----:R-:W-:-:S06]  /*0230*/  IADD3 R2, PT, PT, R0, 0xffffffe, RZ ;  /* 0x0ffffffe00027810 */ /* 0x001fcc0007ffe0ff */
[----:B------:R0:W3:Y:S02]  /*0240*/  F2I.FTZ.U32.TRUNC.NTZ R3, R2 ;  /* 0x0000000200037305 */ /* 0x0000e4000021f000 */
[----:B0-----:R-:W-:Y:S01]  /*0250*/  HFMA2 R2, -RZ, RZ, 0, 0 ;  /* 0x00000000ff027431 */ /* 0x001fe200000001ff */
[----:B---3--:R-:W-:Y:S02]  /*0260*/  R2UR UR9, R3 ;  /* 0x00000000030972ca */ /* 0x008fe400000e0000 */
[----:B------:R-:W-:Y:S02]  /*0270*/  IADD3 R4, PT, PT, RZ, -R3, RZ ;  /* 0x80000003ff047210 */ /* 0x000fe40007ffe0ff */
[----:B------:R-:W-:Y:S02]  /*0280*/  R2UR UR8, R2 ;  /* 0x00000000020872ca */ /* 0x000fe400000e0000 */
[----:B------:R-:W0:Y:S01]  /*0290*/  S2R R2, SR_TID.X ;  /* 0x0000000000027919 */ /* 0x000e220000002100 */
[----:B------:R-:W-:Y:S01]  /*02a0*/  IMAD R7, R4, R5, RZ ;  /* 0x0000000504077224 */ /* 0x000fe200078e02ff */
[----:B------:R-:W-:-:S04]  /*02b0*/  MOV R4, R6 ;  /* 0x0000000600047202 */ /* 0x000fc80000000f00 */
[----:B------:R-:W-:-:S05]  /*02c0*/  R2UR UR5, R4 ;  /* 0x00000000040572ca */ /* 0x000fca00000e0000 */
[----:B------:R-:W-:-:S05]  /*02d0*/  IMAD.HI.U32 R7, R3, R7, UR8 ;  /* 0x0000000803077e27 */ /* 0x000fca000f8e0007 */
[----:B------:R-:W-:-:S13]  /*02e0*/  R2UR UR8, R7 ;  /* 0x00000000070872ca */ /* 0x000fda00000e0000 */
[----:B------:R-:W-:Y:S01]  /*02f0*/  UIMAD.WIDE.U32 UR8, UR8, UR5, URZ ;  /* 0x00000005080872a5 */ /* 0x000fe2000f8e00ff */
[----:B0-----:R-:W-:-:S05]  /*0300*/  LOP3.LUT R2, R2, 0xffff, RZ, 0xc0, !PT ;  /* 0x0000ffff02027812 */ /* 0x001fca00078ec0ff */
[----:B------:R-:W-:Y:S01]  /*0310*/  IADD3 R0, PT, PT, RZ, -UR9, RZ ;  /* 0x80000009ff007c10 */ /* 0x000fe2000fffe0ff */
[----:B------:R-:W-:-:S04]  /*0320*/  IMAD R2, R2, 0x619, RZ ;  /* 0x0000061902027824 */ /* 0x000fc800078e02ff */
[----:B------:R-:W-:Y:S01]  /*0330*/  IMAD R0, R5, R0, UR5 ;  /* 0x0000000505007e24 */ /* 0x000fe2000f8e0200 */
[----:B------:R-:W-:Y:S01]  /*0340*/  ULOP3.LUT UR5, UR6, UR7, URZ, 0x3c, !UPT ;  /* 0x0000000706057292 */ /* 0x000fe2000f8e3cff */
[----:B------:R-:W-:-:S03]  /*0350*/  SHF.R.U32.HI R2, RZ, 0x10, R2 ;  /* 0x00000010ff027819 */ /* 0x000fc60000011602 */
[----:B------:R-:W-:Y:S02]  /*0360*/  ISETP.GT.U32.AND P1, PT, R5, R0, PT ;  /* 0x000000000500720c */ /* 0x000fe40003f24070 */
[----:B-1----:R-:W-:Y:S01]  /*0370*/  IMAD R21, R21, UR10, R2 ;  /* 0x0000000a15157c24 */ /* 0x002fe2000f8e0202 */
[----:B------:R-:W0:Y:S04]  /*0380*/  LDCU.64 UR10, c[0x0][0x3f0] ;  /* 0x00007e00ff0a77ac */ /* 0x000e280008000a00 */
[C---:B--2---:R-:W-:Y:S02]  /*0390*/  ISETP.GE.U32.AND P3, PT, R21.reuse, UR16, PT ;  /* 0x0000001015007c0c */ /* 0x044fe4000bf66070 */
[----:B------:R-:W-:Y:S02]  /*03a0*/  SHF.R.S32.HI R3, RZ, 0x1f, R21 ;  /* 0x0000001fff037819 */ /* 0x000fe40000011415 */
[----:B------:R-:W-:-:S02]  /*03b0*/  IADD3 R7, PT, PT, R21, 0x10, RZ ;  /* 0x0000001015077810 */ /* 0x000fc40007ffe0ff */
[----:B------:R-:W-:Y:S01]  /*03c0*/  VOTEU.ANY UP0, P1 ;  /* 0x0000000000ff7886 */ /* 0x000fe20000800100 */
[----:B------:R-:W-:Y:S02]  /*03d0*/  PLOP3.LUT P1, PT, PT, PT, UP0, 0x80, 0x8 ;  /* 0x000000000008781c */ /* 0x000fe40003f2f008 */
[----:B------:R-:W-:Y:S02]  /*03e0*/  ISETP.GE.AND.EX P3, PT, R3, UR17, PT, P3 ;  /* 0x0000001103007c0c */ /* 0x000fe4000bf66330 */
[----:B------:R-:W-:Y:S01]  /*03f0*/  @!UP0 UIADD3 UR9, UPT, UPT, UR9, 0x1, URZ ;  /* 0x0000000109098890 */ /* 0x000fe2000fffe0ff */
[----:B------:R-:W-:Y:S01]  /*0400*/  ISETP.GE.U32.AND P4, PT, R7, UR16, PT ;  /* 0x0000001007007c0c */ /* 0x000fe2000bf86070 */
[----:B------:R-:W-:Y:S01]  /*0410*/  UISETP.GE.AND UP0, UPT, UR5, URZ, UPT ;  /* 0x000000ff0500728c */ /* 0x000fe2000bf06270 */
[----:B------:R-:W-:Y:S02]  /*0420*/  SHF.R.S32.HI R9, RZ, 0x1f, R7 ;  /* 0x0000001fff097819 */ /* 0x000fe40000011407 */
[----:B------:R-:W-:-:S02]  /*0430*/  IADD3 R11, PT, PT, R21, 0x20, RZ ;  /* 0x00000020150b7810 */ /* 0x000fc40007ffe0ff */
[----:B------:R-:W-:Y:S02]  /*0440*/  ISETP.GE.AND.EX P4, PT, R9, UR17, PT, P4 ;  /* 0x0000001109007c0c */ /* 0x000fe4000bf86340 */
[-C--:B------:R-:W-:Y:S02]  /*0450*/  @!P1 IADD3 R0, PT, PT, R0, -R5.reuse, RZ ;  /* 0x8000000500009210 */ /* 0x080fe40007ffe0ff */
[----:B------:R-:W1:Y:S01]  /*0460*/  @!P3 LDC.64 R16, c[0x0][0x390] ;  /* 0x0000e400ff10bb82 */ /* 0x000e620000000a00 */
[----:B0-----:R-:W-:Y:S02]  /*0470*/  MOV R15, UR10 ;  /* 0x0000000a000f7c02 */ /* 0x001fe40008000f00 */
[----:B------:R-:W-:Y:S02]  /*0480*/  ISETP.GE.U32.AND P1, PT, R0, R5, PT ;  /* 0x000000050000720c */ /* 0x000fe40003f26070 */
[----:B------:R-:W-:-:S03]  /*0490*/  SHF.R.S32.HI R13, RZ, 0x1f, R11 ;  /* 0x0000001fff0d7819 */ /* 0x000fc6000001140b */
[----:B------:R-:W0:Y:S08]  /*04a0*/  @!P3 LDC.64 R4, c[0x0][0x3e0] ;  /* 0x0000f800ff04bb82 */ /* 0x000e300000000a00 */
[----:B------:R-:W-:Y:S01]  /*04b0*/  VOTEU.ANY UP1, P1 ;  /* 0x0000000000ff7886 */ /* 0x000fe20000820100 */
[----:B------:R-:W2:Y:S04]  /*04c0*/  @!P4 LDC.64 R26, c[0x0][0x3e0] ;  /* 0x0000f800ff1acb82 */ /* 0x000ea80000000a00 */
[----:B------:R-:W-:-:S02]  /*04d0*/  @UP1 UIADD3 UR9, UPT, UPT, UR9, 0x1, URZ ;  /* 0x0000000109091890 */ /* 0x000fc4000fffe0ff */
[----:B------:R-:W-:Y:S02]  /*04e0*/  UISETP.NE.AND UP1, UPT, UR7, URZ, UPT ;  /* 0x000000ff0700728c */ /* 0x000fe4000bf25270 */
[----:B------:R-:W-:Y:S01]  /*04f0*/  @!UP0 UIADD3 UR9, UPT, UPT, -UR9, URZ, URZ ;  /* 0x000000ff09098290 */ /* 0x000fe2000fffe1ff */
[----:B------:R-:W3:Y:S08]  /*0500*/  @!P4 LDC.64 R28, c[0x0][0x390] ;  /* 0x0000e400ff1ccb82 */ /* 0x000ef00000000a00 */
[----:B------:R-:W-:-:S04]  /*0510*/  @!UP1 ULOP3.LUT UR9, URZ, UR7, URZ, 0x33, !UPT ;  /* 0x00000007ff099292 */ /* 0x000fc8000f8e33ff */
[----:B------:R-:W-:-:S04]  /*0520*/  UIADD3 UR5, UPT, UPT, -UR9, URZ, URZ ;  /* 0x000000ff09057290 */ /* 0x000fc8000fffe1ff */
[----:B------:R-:W-:-:S04]  /*0530*/  UIMAD UR5, UR7, UR5, UR6 ;  /* 0x00000005070572a4 */ /* 0x000fc8000f8e0206 */
[----:B------:R-:W-:Y:S02]  /*0540*/  UIMAD UR12, UR5, 0x54, URZ ;  /* 0x00000054050c78a4 */ /* 0x000fe4000f8e02ff */
[----:B------:R-:W-:-:S04]  /*0550*/  USHF.R.S32.HI UR5, URZ, 0x1f, UR9 ;  /* 0x0000001fff057899 */ /* 0x000fc80008011409 */
[----:B------:R-:W-:Y:S01]  /*0560*/  IADD3 R24, P1, PT, R77, UR12, RZ ;  /* 0x0000000c4d187c10 */ /* 0x000fe2000ff3e0ff */
[----:B------:R-:W-:Y:S01]  /*0570*/  UIMAD UR5, UR5, UR10, URZ ;  /* 0x0000000a050572a4 */ /* 0x000fe2000f8e02ff */
[----:B------:R-:W-:-:S03]  /*0580*/  MOV R0, UR12 ;  /* 0x0000000c00007c02 */ /* 0x000fc60008000f00 */
[----:B------:R-:W-:Y:S01]  /*0590*/  UIMAD UR5, UR9, UR11, UR5 ;  /* 0x0000000b090572a4 */ /* 0x000fe2000f8e0205 */
[----:B------:R-:W-:Y:S01]  /*05a0*/  LEA.HI.X.SX32 R25, R0, RZ, 0x1, P1 ;  /* 0x000000ff00197211 */ /* 0x000fe200008f0eff */
[----:B0-----:R-:W-:Y:S01]  /*05b0*/  @!P3 IMAD R0, R3, R4, RZ ;  /* 0x000000040300b224 */ /* 0x001fe200078e02ff */
[----:B------:R-:W-:Y:S01]  /*05c0*/  ISETP.GE.U32.AND P1, PT, R11, UR16, PT ;  /* 0x000000100b007c0c */ /* 0x000fe2000bf26070 */
[----:B------:R-:W-:-:S03]  /*05d0*/  IMAD.WIDE.U32 R24, R15, UR9, R24 ;  /* 0x000000090f187c25 */ /* 0x000fc6000f8e0018 */
[----:B------:R-:W-:Y:S02]  /*05e0*/  ISETP.GE.AND.EX P1, PT, R13, UR17, PT, P1 ;  /* 0x000000110d007c0c */ /* 0x000fe4000bf26310 */
[C---:B------:R-:W-:Y:S01]  /*05f0*/  IADD3 R15, PT, PT, R21.reuse, 0x30, RZ ;  /* 0x00000030150f7810 */ /* 0x040fe20007ffe0ff */
[----:B------:R-:W-:Y:S01]  /*0600*/  @!P3 IMAD R5, R21, R5, R0 ;  /* 0x000000051505b224 */ /* 0x000fe200078e0200 */
[----:B------:R-:W-:Y:S02]  /*0610*/  IADD3 R19, PT, PT, R25, UR5, RZ ;  /* 0x0000000519137c10 */ /* 0x000fe4000fffe0ff */
[----:B------:R-:W-:Y:S02]  /*0620*/  @!P3 MOV R18, R24 ;  /* 0x000000180012b202 */ /* 0x000fe40000000f00 */
[----:B------:R-:W-:-:S03]  /*0630*/  SHF.R.S32.HI R23, RZ, 0x1f, R15 ;  /* 0x0000001fff177819 */ /* 0x000fc6000001140f */
[----:B------:R-:W-:Y:S02]  /*0640*/  @!P3 IMAD.WIDE.U32 R2, R21, R4, R18 ;  /* 0x000000041502b225 */ /* 0x000fe400078e0012 */
[----:B------:R-:W0:Y:S03]  /*0650*/  @!P1 LDC.64 R30, c[0x0][0x3e0] ;  /* 0x0000f800ff1e9b82 */ /* 0x000e260000000a00 */
[----:B------:R-:W-:Y:S02]  /*0660*/  @!P3 IADD3 R0, PT, PT, R3, R5, RZ ;  /* 0x000000050300b210 */ /* 0x000fe40007ffe0ff */
[C---:B-1----:R-:W-:Y:S02]  /*0670*/  @!P3 LEA R4, P2, R2.reuse, R16, 0x1 ;  /* 0x000000100204b211 */ /* 0x042fe400078408ff */
[----:B------:R-:W-:Y:S01]  /*0680*/  @!P4 MOV R3, R19 ;  /* 0x000000130003c202 */ /* 0x000fe20000000f00 */
[----:B------:R-:W1:Y:S01]  /*0690*/  @!P1 LDC.64 R32, c[0x0][0x390] ;  /* 0x0000e400ff209b82 */ /* 0x000e620000000a00 */
[----:B------:R-:W-:Y:S01]  /*06a0*/  @!P3 LEA.HI.X R5, R2, R17, R0, 0x1, P2 ;  /* 0x000000110205b211 */ /* 0x000fe200010f0c00 */
[----:B--2---:R-:W-:Y:S01]  /*06b0*/  @!P4 IMAD R0, R9, R26, RZ ;  /* 0x0000001a0900c224 */ /* 0x004fe200078e02ff */
[----:B------:R-:W-:-:S02]  /*06c0*/  ISETP.GE.U32.AND P2, PT, R15, UR16, PT ;  /* 0x000000100f007c0c */ /* 0x000fc4000bf46070 */
[----:B------:R-:W-:Y:S01]  /*06d0*/  IADD3 R17, PT, PT, R21, 0x40, RZ ;  /* 0x0000004015117810 */ /* 0x000fe20007ffe0ff */
[----:B------:R-:W-:Y:S01]  /*06e0*/  @!P4 IMAD R9, R7, R27, R0 ;  /* 0x0000001b0709c224 */ /* 0x000fe200078e0200 */
[----:B------:R-:W-:Y:S01]  /*06f0*/  ISETP.GE.AND.EX P2, PT, R23, UR17, PT, P2 ;  /* 0x0000001117007c0c */ /* 0x000fe2000bf46320 */
[----:B------:R2:W4:Y:S01]  /*0700*/  @!P3 LDG.E R44, desc[UR14][R4.64] ;  /* 0x0000000e042cb981 */ /* 0x000522000c1e1900 */
[----:B------:R-:W-:Y:S02]  /*0710*/  ISETP.GE.U32.AND P5, PT, R17, UR16, PT ;  /* 0x0000001011007c0c */ /* 0x000fe4000bfa6070 */
[----:B------:R-:W-:Y:S02]  /*0720*/  SHF.R.S32.HI R27, RZ, 0x1f, R17 ;  /* 0x0000001fff1b7819 */ /* 0x000fe40000011411 */
[----:B------:R-:W-:Y:S02]  /*0730*/  @!P4 MOV R2, R24 ;  /* 0x000000180002c202 */ /* 0x000fe40000000f00 */
[----:B------:R-:W-:Y:S01]  /*0740*/  ISETP.GE.AND.EX P5, PT, R27, UR17, PT, P5 ;  /* 0x000000111b007c0c */ /* 0x000fe2000bfa6350 */
[----:B0-----:R-:W-:-:S02]  /*0750*/  @!P1 IMAD R6, R13, R30, RZ ;  /* 0x0000001e0d069224 */ /* 0x001fc400078e02ff */
[----:B------:R-:W-:Y:S02]  /*0760*/  @!P4 IMAD.WIDE.U32 R2, R7, R26, R2 ;  /* 0x0000001a0702c225 */ /* 0x000fe400078e0002 */
[----:B------:R-:W0:Y:S01]  /*0770*/  @!P2 LDC.64 R34, c[0x0][0x3e0] ;  /* 0x0000f800ff22ab82 */ /* 0x000e220000000a00 */
[----:B------:R-:W-:Y:S01]  /*0780*/  IADD3 R0, PT, PT, R21, 0x50, RZ ;  /* 0x0000005015007810 */ /* 0x000fe20007ffe0ff */
[----:B------:R-:W-:Y:S01]  /*0790*/  @!P1 IMAD R13, R11, R31, R6 ;  /* 0x0000001f0b0d9224 */ /* 0x000fe200078e0206 */
[----:B------:R-:W-:Y:S02]  /*07a0*/  @!P4 IADD3 R3, PT, PT, R3, R9, RZ ;  /* 0x000000090303c210 */ /* 0x000fe40007ffe0ff */
[----:B---3--:R-:W-:-:S03]  /*07b0*/  @!P4 LEA R8, P3, R2, R28, 0x1 ;  /* 0x0000001c0208c211 */ /* 0x008fc600078608ff */
[----:B------:R-:W3:Y:S01]  /*07c0*/  @!P5 LDC.64 R6, c[0x0][0x3e0] ;  /* 0x0000f800ff06db82 */ /* 0x000ee20000000a00 */
[----:B------:R-:W-:Y:S02]  /*07d0*/  @!P4 LEA.HI.X R9, R2, R29, R3, 0x1, P3 ;  /* 0x0000001d0209c211 */ /* 0x000fe400018f0c03 */
[----:B------:R-:W-:Y:S02]  /*07e0*/  @!P1 MOV R2, R24 ;  /* 0x0000001800029202 */ /* 0x000fe40000000f00 */
[----:B------:R-:W-:Y:S02]  /*07f0*/  @!P1 MOV R3, R19 ;  /* 0x0000001300039202 */ /* 0x000fe40000000f00 */
[----:B------:R-:W-:Y:S02]  /*0800*/  ISETP.GE.U32.AND P3, PT, R0, UR16, PT ;  /* 0x0000001000007c0c */ /* 0x000fe4000bf66070 */
[----:B------:R-:W-:Y:S02]  /*0810*/  CS2R R46, SRZ ;  /* 0x00000000002e7805 */ /* 0x000fe4000001ff00 */
[----:B------:R-:W-:Y:S01]  /*0820*/  SHF.R.S32.HI R29, RZ, 0x1f, R0 ;  /* 0x0000001fff1d7819 */ /* 0x000fe20000011400 */
[----:B------:R-:W-:Y:S01]  /*0830*/  @!P1 IMAD.WIDE.U32 R2, R11, R30, R2 ;  /* 0x0000001e0b029225 */ /* 0x000fe200078e0002 */
[----:B------:R-:W-:Y:S01]  /*0840*/  IADD3 R11, PT, PT, R21, 0x60, RZ ;  /* 0x00000060150b7810 */ /* 0x000fe20007ffe0ff */
[----:B------:R-:W5:Y:S01]  /*0850*/  @!P2 LDC.64 R36, c[0x0][0x390] ;  /* 0x0000e400ff24ab82 */ /* 0x000f620000000a00 */
[----:B------:R-:W-:Y:S01]  /*0860*/  ISETP.GE.AND.EX P3, PT, R29, UR17, PT, P3 ;  /* 0x000000111d007c0c */ /* 0x000fe2000bf66330 */
[----:B------:R2:W4:Y:S01]  /*0870*/  @!P4 LDG.E R47, desc[UR14][R8.64] ;  /* 0x0000000e082fc981 */ /* 0x000522000c1e1900 */
[----:B------:R-:W-:-:S02]  /*0880*/  ISETP.GE.U32.AND P4, PT, R11, UR16, PT ;  /* 0x000000100b007c0c */ /* 0x000fc4000bf86070 */
[----:B------:R-:W-:Y:S02]  /*0890*/  SHF.R.S32.HI R31, RZ, 0x1f, R11 ;  /* 0x0000001fff1f7819 */ /* 0x000fe4000001140b */
[----:B------:R-:W-:Y:S01]  /*08a0*/  @!P1 IADD3 R3, PT, PT, R3, R13, RZ ;  /* 0x0000000d03039210 */ /* 0x000fe20007ffe0ff */
[----:B------:R-:W5:Y:S01]  /*08b0*/  @!P5 LDC.64 R38, c[0x0][0x390] ;  /* 0x0000e400ff26db82 */ /* 0x000f620000000a00 */
[C---:B-1----:R-:W-:Y:S02]  /*08c0*/  @!P1 LEA R12, P6, R2.reuse, R32, 0x1 ;  /* 0x00000020020c9211 */ /* 0x042fe400078c08ff */
[----:B------:R-:W-:Y:S02]  /*08d0*/  ISETP.GE.AND.EX P4, PT, R31, UR17, PT, P4 ;  /* 0x000000111f007c0c */ /* 0x000fe4000bf86340 */
[----:B------:R-:W-:Y:S01]  /*08e0*/  @!P1 LEA.HI.X R13, R2, R33, R3, 0x1, P6 ;  /* 0x00000021020d9211 */ /* 0x000fe200030f0c03 */
[----:B0-----:R-:W-:Y:S02]  /*08f0*/  @!P2 IMAD R2, R23, R34, RZ ;  /* 0x000000221702a224 */ /* 0x001fe400078e02ff */
[----:B--2---:R-:W0:Y:S01]  /*0900*/  @!P3 LDC.64 R4, c[0x0][0x3e0] ;  /* 0x0000f800ff04bb82 */ /* 0x004e220000000a00 */
[----:B------:R-:W-:Y:S01]  /*0910*/  @!P2 MOV R8, R24 ;  /* 0x000000180008a202 */ /* 0x000fe20000000f00 */
[----:B------:R-:W-:Y:S01]  /*0920*/  @!P2 IMAD R23, R15, R35, R2 ;  /* 0x000000230f17a224 */ /* 0x000fe200078e0202 */
[----:B------:R-:W-:Y:S01]  /*0930*/  @!P2 MOV R9, R19 ;  /* 0x000000130009a202 */ /* 0x000fe20000000f00 */
[----:B---3--:R-:W-:Y:S01]  /*0940*/  @!P5 IMAD R2, R27, R6, RZ ;  /* 0x000000061b02d224 */ /* 0x008fe200078e02ff */
[----:B------:R-:W-:Y:S01]  /*0950*/  CS2R R48, SRZ ;  /* 0x0000000000307805 */ /* 0x000fe2000001ff00 */
[----:B------:R-:W-:-:S04]  /*0960*/  @!P2 IMAD.WIDE.U32 R8, R15, R34, R8 ;  /* 0x000000220f08a225 */ /* 0x000fc800078e0008 */
[----:B------:R-:W-:Y:S01]  /*0970*/  @!P5 IMAD R27, R17, R7, R2 ;  /* 0x00000007111bd224 */ /* 0x000fe200078e0202 */
[----:B------:R5:W2:Y:S01]  /*0980*/  @!P1 LDG.E R49, desc[UR14][R12.64] ;  /* 0x0000000e0c319981 */ /* 0x000aa2000c1e1900 */
[----:B------:R-:W1:Y:S01]  /*0990*/  @!P4 LDC.64 R2, c[0x0][0x3e0] ;  /* 0x0000f800ff02cb82 */ /* 0x000e620000000a00 */
[----:B------:R-:W-:Y:S02]  /*09a0*/  IADD3 R10, PT, PT, R21, 0x70, RZ ;  /* 0x00000070150a7810 */ /* 0x000fe40007ffe0ff */
[----:B------:R-:W-:Y:S02]  /*09b0*/  @!P2 IADD3 R7, PT, PT, R9, R23, RZ ;  /* 0x000000170907a210 */ /* 0x000fe40007ffe0ff */
[----:B------:R-:W-:Y:S02]  /*09c0*/  @!P5 MOV R14, R24 ;  /* 0x00000018000ed202 */ /* 0x000fe40000000f00 */
[----:B------:R-:W-:Y:S02]  /*09d0*/  @!P5 MOV R15, R19 ;  /* 0x00000013000fd202 */ /* 0x000fe40000000f00 */
[----:B-----5:R-:W-:-:S02]  /*09e0*/  @!P2 LEA R12, P6, R8, R36, 0x1 ;  /* 0x00000024080ca211 */ /* 0x020fc400078c08ff */
[----:B------:R-:W-:Y:S02]  /*09f0*/  CS2R R50, SRZ ;  /* 0x0000000000327805 */ /* 0x000fe4000001ff00 */
[----:B------:R-:W-:Y:S01]  /*0a00*/  ISETP.GE.U32.AND P1, PT, R10, UR16, PT ;  /* 0x000000100a007c0c */ /* 0x000fe2000bf26070 */
[----:B------:R-:W-:Y:S01]  /*0a10*/  @!P5 IMAD.WIDE.U32 R14, R17, R6, R14 ;  /* 0x00000006110ed225 */ /* 0x000fe200078e000e */
[----:B------:R-:W-:Y:S02]  /*0a20*/  SHF.R.S32.HI R33, RZ, 0x1f, R10 ;  /* 0x0000001fff217819 */ /* 0x000fe4000001140a */
[----:B------:R-:W-:Y:S02]  /*0a30*/  @!P2 LEA.HI.X R13, R8, R37, R7, 0x1, P6 ;  /* 0x00000025080da211 */ /* 0x000fe400030f0c07 */
[----:B------:R-:W3:Y:S01]  /*0a40*/  @!P3 LDC.64 R6, c[0x0][0x390] ;  /* 0x0000e400ff06bb82 */ /* 0x000ee20000000a00 */
[----:B------:R-:W-:Y:S01]  /*0a50*/  ISETP.GE.AND.EX P1, PT, R33, UR17, PT, P1 ;  /* 0x0000001121007c0c */ /* 0x000fe2000bf26310 */
[----:B------:R-:W-:Y:S01]  /*0a60*/  HFMA2 R52, -RZ, RZ, 0, 0 ;  /* 0x00000000ff347431 */ /* 0x000fe200000001ff */
[----:B------:R5:W2:Y:S01]  /*0a70*/  @!P2 LDG.E R51, desc[UR14][R12.64] ;  /* 0x0000000e0c33a981 */ /* 0x000aa2000c1e1900 */
[----:B------:R-:W-:Y:S01]  /*0a80*/  @!P5 IADD3 R8, PT, PT, R15, R27, RZ ;  /* 0x0000001b0f08d210 */ /* 0x000fe20007ffe0ff */
[----:B0-----:R-:W-:Y:S01]  /*0a90*/  @!P3 IMAD R29, R29, R4, RZ ;  /* 0x000000041d1db224 */ /* 0x001fe200078e02ff */
[----:B------:R-:W-:-:S02]  /*0aa0*/  @!P5 LEA R16, P6, R14, R38, 0x1 ;  /* 0x000000260e10d211 */ /* 0x000fc400078c08ff */
[----:B------:R-:W-:Y:S01]  /*0ab0*/  IADD3 R27, PT, PT, R21, 0x80, RZ ;  /* 0x00000080151b7810 */ /* 0x000fe20007ffe0ff */
[----:B------:R-:W-:Y:S01]  /*0ac0*/  @!P3 IMAD R15, R0, R5, R29 ;  /* 0x00000005000fb224 */ /* 0x000fe200078e021d */
[----:B------:R-:W0:Y:S01]  /*0ad0*/  @!P4 LDC.64 R36, c[0x0][0x390] ;  /* 0x0000e400ff24cb82 */ /* 0x000e220000000a00 */
[----:B-----5:R-:W-:Y:S02]  /*0ae0*/  @!P3 MOV R12, R24 ;  /* 0x00000018000cb202 */ /* 0x020fe40000000f00 */
[----:B------:R-:W-:Y:S02]  /*0af0*/  @!P3 MOV R13, R19 ;  /* 0x00000013000db202 */ /* 0x000fe40000000f00 */
[----:B------:R-:W-:Y:S02]  /*0b00*/  @!P5 LEA.HI.X R17, R14, R39, R8, 0x1, P6 ;  /* 0x000000270e11d211 */ /* 0x000fe400030f0c08 */
[----:B------:R-:W-:Y:S01]  /*0b10*/  ISETP.GE.U32.AND P2, PT, R27, UR16, PT ;  /* 0x000000101b007c0c */ /* 0x000fe2000bf46070 */
[----:B------:R-:W-:Y:S01]  /*0b20*/  @!P3 IMAD.WIDE.U32 R4, R0, R4, R12 ;  /* 0x000000040004b225 */ /* 0x000fe200078e000c */
[----:B------:R-:W-:Y:S01]  /*0b30*/  SHF.R.S32.HI R29, RZ, 0x1f, R27 ;  /* 0x0000001fff1d7819 */ /* 0x000fe2000001141b */
[----:B------:R-:W5:Y:S01]  /*0b40*/  @!P1 LDC.64 R8, c[0x0][0x3e0] ;  /* 0x0000f800ff089b82 */ /* 0x000f620000000a00 */
[----:B------:R-:W-:Y:S01]  /*0b50*/  IADD3 R0, PT, PT, R21, 0x90, RZ ;  /* 0x0000009015007810 */ /* 0x000fe20007ffe0ff */
[----:B-1----:R-:W-:Y:S01]  /*0b60*/  @!P4 IMAD R12, R31, R2, RZ ;  /* 0x000000021f0cc224 */ /* 0x002fe200078e02ff */
[----:B------:R0:W2:Y:S01]  /*0b70*/  @!P5 LDG.E R52, desc[UR14][R16.64] ;  /* 0x0000000e1034d981 */ /* 0x0000a2000c1e1900 */
[----:B------:R-:W-:-:S02]  /*0b80*/  ISETP.GE.AND.EX P2, PT, R29, UR17, PT, P2 ;  /* 0x000000111d007c0c */ /* 0x000fc4000bf46320 */
[----:B------:R-:W-:Y:S02]  /*0b90*/  ISETP.GE.U32.AND P5, PT, R0, UR16, PT ;  /* 0x0000001000007c0c */ /* 0x000fe4000bfa6070 */
[----:B------:R-:W-:Y:S01]  /*0ba0*/  SHF.R.S32.HI R31, RZ, 0x1f, R0 ;  /* 0x0000001fff1f7819 */ /* 0x000fe20000011400 */
[----:B------:R-:W-:Y:S01]  /*0bb0*/  @!P4 IMAD R35, R11, R3, R12 ;  /* 0x000000030b23c224 */ /* 0x000fe200078e020c */
[----:B------:R-:W-:Y:S01]  /*0bc0*/  @!P3 IADD3 R3, PT, PT, R5, R15, RZ ;  /* 0x0000000f0503b210 */ /* 0x000fe20007ffe0ff */
[----:B------:R-:W1:Y:S01]  /*0bd0*/  @!P1 LDC.64 R12, c[0x0][0x390] ;  /* 0x0000e400ff0c9b82 */ /* 0x000e620000000a00 */
[----:B------:R-:W-:Y:S02]  /*0be0*/  ISETP.GE.AND.EX P5, PT, R31, UR17, PT, P5 ;  /* 0x000000111f007c0c */ /* 0x000fe4000bfa6350 */
[----:B------:R-:W-:Y:S02]  /*0bf0*/  @!P4 MOV R14, R24 ;  /* 0x00000018000ec202 */ /* 0x000fe40000000f00 */
[----:B------:R-:W-:-:S02]  /*0c00*/  @!P4 MOV R15, R19 ;  /* 0x00000013000fc202 */ /* 0x000fc40000000f00 */
[----:B---3--:R-:W-:Y:S01]  /*0c10*/  @!P3 LEA R22, P6, R4, R6, 0x1 ;  /* 0x000000060416b211 */ /* 0x008fe200078c08ff */
[----:B------:R-:W-:-:S03]  /*0c20*/  @!P4 IMAD.WIDE.U32 R14, R11, R2, R14 ;  /* 0x000000020b0ec225 */ /* 0x000fc600078e000e */
[----:B------:R-:W-:Y:S02]  /*0c30*/  @!P3 LEA.HI.X R23, R4, R7, R3, 0x1, P6 ;  /* 0x000000070417b211 */ /* 0x000fe400030f0c03 */
[----:B------:R-:W3:Y:S01]  /*0c40*/  @!P2 LDC.64 R2, c[0x0][0x3e0] ;  /* 0x0000f800ff02ab82 */ /* 0x000ee20000000a00 */
[----:B------:R-:W-:Y:S02]  /*0c50*/  @!P4 IADD3 R4, PT, PT, R15, R35, RZ ;  /* 0x000000230f04c210 */ /* 0x000fe40007ffe0ff */
[----:B0-----:R-:W-:-:S05]  /*0c60*/  @!P4 LEA R16, P6, R14, R36, 0x1 ;  /* 0x000000240e10c211 */ /* 0x001fca00078c08ff */
[----:B------:R-:W0:Y:S01]  /*0c70*/  @!P5 LDC.64 R6, c[0x0][0x3e0] ;  /* 0x0000f800ff06db82 */ /* 0x000e220000000a00 */
[----:B------:R-:W-:Y:S01]  /*0c80*/  @!P4 LEA.HI.X R17, R14, R37, R4, 0x1, P6 ;  /* 0x000000250e11c211 */ /* 0x000fe200030f0c04 */
[----:B-----5:R-:W-:Y:S01]  /*0c90*/  @!P1 IMAD R33, R33, R8, RZ ;  /* 0x0000000821219224 */ /* 0x020fe200078e02ff */
[----:B------:R-:W-:Y:S02]  /*0ca0*/  @!P1 MOV R4, R24 ;  /* 0x0000001800049202 */ /* 0x000fe40000000f00 */
[----:B------:R-:W-:Y:S02]  /*0cb0*/  @!P1 MOV R5, R19 ;  /* 0x0000001300059202 */ /* 0x000fe40000000f00 */
[----:B------:R-:W-:Y:S02]  /*0cc0*/  CS2R R54, SRZ ;  /* 0x0000000000367805 */ /* 0x000fe4000001ff00 */
[C---:B------:R-:W-:Y:S02]  /*0cd0*/  IADD3 R15, PT, PT, R21.reuse, 0xa0, RZ ;  /* 0x000000a0150f7810 */ /* 0x040fe40007ffe0ff */
[----:B------:R-:W-:Y:S01]  /*0ce0*/  CS2R R56, SRZ ;  /* 0x0000000000387805 */ /* 0x000fe2000001ff00 */
[C---:B------:R-:W-:Y:S01]  /*0cf0*/  @!P1 IMAD R37, R10.reuse, R9, R33 ;  /* 0x000000090a259224 */ /* 0x040fe200078e0221 */
[----:B------:R-:W-:Y:S01]  /*0d00*/  IADD3 R14, PT, PT, R21, 0xb0, RZ ;  /* 0x000000b0150e7810 */ /* 0x000fe20007ffe0ff */
[----:B------:R-:W-:Y:S01]  /*0d10*/  @!P1 IMAD.WIDE.U32 R10, R10, R8, R4 ;  /* 0x000000080a0a9225 */ /* 0x000fe200078e0004 */
[----:B------:R-:W-:Y:S01]  /*0d20*/  ISETP.GE.U32.AND P6, PT, R15, UR16, PT ;  /* 0x000000100f007c0c */ /* 0x000fe2000bfc6070 */
[----:B------:R-:W5:Y:S01]  /*0d30*/  @!P2 LDC.64 R8, c[0x0][0x390] ;  /* 0x0000e400ff08ab82 */ /* 0x000f620000000a00 */
[----:B------:R-:W-:Y:S01]  /*0d40*/  SHF.R.S32.HI R33, RZ, 0x1f, R15 ;  /* 0x0000001fff217819 */ /* 0x000fe2000001140f */
[----:B------:R1:W2:Y:S01]  /*0d50*/  @!P3 LDG.E R55, desc[UR14][R22.64] ;  /* 0x0000000e1637b981 */ /* 0x0002a2000c1e1900 */
[----:B------:R-:W-:-:S02]  /*0d60*/  ISETP.GE.U32.AND P3, PT, R14, UR16, PT ;  /* 0x000000100e007c0c */ /* 0x000fc4000bf66070 */
[----:B------:R-:W-:Y:S01]  /*0d70*/  SHF.R.S32.HI R35, RZ, 0x1f, R14 ;  /* 0x0000001fff237819 */ /* 0x000fe2000001140e */
[----:B------:R0:W2:Y:S01]  /*0d80*/  @!P4 LDG.E R57, desc[UR14][R16.64] ;  /* 0x0000000e1039c981 */ /* 0x0000a2000c1e1900 */
[----:B------:R-:W-:Y:S01]  /*0d90*/  ISETP.GE.AND.EX P4, PT, R33, UR17, PT, P6 ;  /* 0x0000001121007c0c */ /* 0x000fe2000bf86360 */
[----:B------:R-:W5:Y:S01]  /*0da0*/  @!P5 LDC.64 R4, c[0x0][0x390] ;  /* 0x0000e400ff04db82 */ /* 0x000f620000000a00 */
[----:B------:R-:W-:Y:S02]  /*0db0*/  @!P1 IADD3 R11, PT, PT, R11, R37, RZ ;  /* 0x000000250b0b9210 */ /* 0x000fe40007ffe0ff */
[----:B------:R-:W-:Y:S02]  /*0dc0*/  ISETP.GE.AND.EX P3, PT, R35, UR17, PT, P3 ;  /* 0x0000001123007c0c */ /* 0x000fe4000bf66330 */
[C---:B-1----:R-:W-:Y:S01]  /*0dd0*/  @!P1 LEA R22, P6, R10.reuse, R12, 0x1 ;  /* 0x0000000c0a169211 */ /* 0x042fe200078c08ff */
[----:B---3--:R-:W-:Y:S01]  /*0de0*/  @!P2 IMAD R12, R29, R2, RZ ;  /* 0x000000021d0ca224 */ /* 0x008fe200078e02ff */
[----:B------:R-:W-:Y:S01]  /*0df0*/  CS2R R58, SRZ ;  /* 0x00000000003a7805 */ /* 0x000fe2000001ff00 */
[----:B0-----:R-:W-:Y:S01]  /*0e00*/  @!P5 IMAD R31, R31, R6, RZ ;  /* 0x000000061f1fd224 */ /* 0x001fe200078e02ff */
[----:B------:R-:W-:Y:S01]  /*0e10*/  @!P1 LEA.HI.X R23, R10, R13, R11, 0x1, P6 ;  /* 0x0000000d0a179211 */ /* 0x000fe200030f0c0b */
[----:B------:R-:W-:Y:S01]  /*0e20*/  @!P2 IMAD R13, R27, R3, R12 ;  /* 0x000000031b0da224 */ /* 0x000fe200078e020c */
[----:B------:R-:W-:-:S02]  /*0e30*/  @!P2 MOV R16, R24 ;  /* 0x000000180010a202 */ /* 0x000fc40000000f00 */
[----:B------:R-:W-:Y:S01]  /*0e40*/  @!P2 MOV R17, R19 ;  /* 0x000000130011a202 */ /* 0x000fe20000000f00 */
[----:B------:R0:W3:Y:S01]  /*0e50*/  @!P1 LDG.E R59, desc[UR14][R22.64] ;  /* 0x0000000e163b9981 */ /* 0x0000e2000c1e1900 */
[----:B------:R-:W-:Y:S01]  /*0e60*/  IADD3 R12, PT, PT, R21, 0xc0, RZ ;  /* 0x000000c0150c7810 */ /* 0x000fe20007ffe0ff */
[----:B------:R-:W-:Y:S01]  /*0e70*/  @!P5 IMAD R37, R0, R7, R31 ;  /* 0x000000070025d224 */ /* 0x000fe200078e021f */
[----:B------:R-:W1:Y:S01]  /*0e80*/  @!P4 LDC.64 R10, c[0x0][0x3e0] ;  /* 0x0000f800ff0acb82 */ /* 0x000e620000000a00 */
[----:B------:R-:W-:Y:S01]  /*0e90*/  @!P2 IMAD.WIDE.U32 R16, R27, R2, R16 ;  /* 0x000000021b10a225 */ /* 0x000fe200078e0010 */
[----:B------:R-:W-:Y:S02]  /*0ea0*/  ISETP.GE.U32.AND P1, PT, R12, UR16, PT ;  /* 0x000000100c007c0c */ /* 0x000fe4000bf26070 */
[----:B------:R-:W-:Y:S02]  /*0eb0*/  SHF.R.S32.HI R31, RZ, 0x1f, R12 ;  /* 0x0000001fff1f7819 */ /* 0x000fe4000001140c */
[----:B------:R-:W-:-:S02]  /*0ec0*/  @!P5 MOV R28, R24 ;  /* 0x00000018001cd202 */ /* 0x000fc40000000f00 */
[----:B------:R-:W-:Y:S01]  /*0ed0*/  @!P5 MOV R29, R19 ;  /* 0x00000013001dd202 */ /* 0x000fe20000000f00 */
[----:B------:R-:W0:Y:S01]  /*0ee0*/  @!P3 LDC.64 R2, c[0x0][0x3e0] ;  /* 0x0000f800ff02bb82 */ /* 0x000e220000000a00 */
[----:B------:R-:W-:Y:S02]  /*0ef0*/  ISETP.GE.AND.EX P1, PT, R31, UR17, PT, P1 ;  /* 0x000000111f007c0c */ /* 0x000fe4000bf26310 */
[----:B------:R-:W-:Y:S01]  /*0f00*/  @!P2 IADD3 R7, PT, PT, R17, R13, RZ ;  /* 0x0000000d1107a210 */ /* 0x000fe20007ffe0ff */
[----:B------:R-:W-:Y:S01]  /*0f10*/  @!P5 IMAD.WIDE.U32 R28, R0, R6, R28 ;  /* 0x00000006001cd225 */ /* 0x000fe200078e001c */
[C---:B-----5:R-:W-:Y:S02]  /*0f20*/  @!P2 LEA R26, P6, R16.reuse, R8, 0x1 ;  /* 0x00000008101aa211 */ /* 0x060fe400078c08ff */
[----:B------:R-:W-:Y:S02]  /*0f30*/  CS2R R60, SRZ ;  /* 0x00000000003c7805 */ /* 0x000fe4000001ff00 */
[----:B------:R-:W-:-:S02]  /*0f40*/  @!P2 LEA.HI.X R27, R16, R9, R7, 0x1, P6 ;  /* 0x00000009101ba211 */ /* 0x000fc400030f0c07 */
[----:B------:R-:W-:Y:S01]  /*0f50*/  @!P5 IADD3 R8, PT, PT, R29, R37, RZ ;  /* 0x000000251d08d210 */ /* 0x000fe20007ffe0ff */
[----:B------:R-:W5:Y:S01]  /*0f60*/  @!P4 LDC.64 R6, c[0x0][0x390] ;  /* 0x0000e400ff06cb82 */ /* 0x000f620000000a00 */
[C---:B------:R-:W-:Y:S01]  /*0f70*/  @!P5 LEA R16, P6, R28.reuse, R4, 0x1 ;  /* 0x000000041c10d211 */ /* 0x040fe200078c08ff */
[----:B------:R-:W3:Y:S01]  /*0f80*/  @!P2 LDG.E R61, desc[UR14][R26.64] ;  /* 0x0000000e1a3da981 */ /* 0x000ee2000c1e1900 */
[----:B------:R-:W-:Y:S02]  /*0f90*/  IADD3 R0, PT, PT, R21, 0xd0, RZ ;  /* 0x000000d015007810 */ /* 0x000fe40007ffe0ff */
[----:B------:R-:W-:-:S03]  /*0fa0*/  @!P5 LEA.HI.X R17, R28, R5, R8, 0x1, P6 ;  /* 0x000000051c11d211 */ /* 0x000fc600030f0c08 */
[----:B------:R-:W5:Y:S01]  /*0fb0*/  @!P1 LDC.64 R4, c[0x0][0x3e0] ;  /* 0x0000f800ff049b82 */ /* 0x000f620000000a00 */
[----:B------:R-:W-:Y:S02]  /*0fc0*/  CS2R R62, SRZ ;  /* 0x00000000003e7805 */ /* 0x000fe4000001ff00 */
[----:B------:R-:W-:Y:S02]  /*0fd0*/  ISETP.GE.U32.AND P2, PT, R0, UR16, PT ;  /* 0x0000001000007c0c */ /* 0x000fe4000bf46070 */
[----:B------:R-:W-:Y:S01]  /*0fe0*/  SHF.R.S32.HI R29, RZ, 0x1f, R0 ;  /* 0x0000001fff1d7819 */ /* 0x000fe20000011400 */
[----:B-1----:R-:W-:Y:S01]  /*0ff0*/  @!P4 IMAD R20, R33, R10, RZ ;  /* 0x0000000a2114c224 */ /* 0x002fe200078e02ff */
[----:B0-----:R-:W-:Y:S01]  /*1000*/  @!P4 MOV R22, R24 ;  /* 0x000000180016c202 */ /* 0x001fe20000000f00 */
[----:B------:R0:W3:Y:S01]  /*1010*/  @!P5 LDG.E R63, desc[UR14][R16.64] ;  /* 0x0000000e103fd981 */ /* 0x0000e2000c1e1900 */
[----:B------:R-:W1:Y:S01]  /*1020*/  @!P3 LDC.64 R8, c[0x0][0x390] ;  /* 0x0000e400ff08bb82 */ /* 0x000e620000000a00 */
[----:B------:R-:W-:-:S02]  /*1030*/  @!P4 MOV R23, R19 ;  /* 0x000000130017c202 */ /* 0x000fc40000000f00 */
[----:B------:R-:W-:Y:S01]  /*1040*/  ISETP.GE.AND.EX P2, PT, R29, UR17, PT, P2 ;  /* 0x000000111d007c0c */ /* 0x000fe2000bf46320 */
[----:B------:R-:W-:Y:S01]  /*1050*/  @!P4 IMAD R11, R15, R11, R20 ;  /* 0x0000000b0f0bc224 */ /* 0x000fe200078e0214 */
[----:B------:R-:W-:Y:S01]  /*1060*/  IADD3 R13, PT, PT, R21, 0xe0, RZ ;  /* 0x000000e0150d7810 */ /* 0x000fe20007ffe0ff */
[----:B------:R-:W-:Y:S02]  /*1070*/  @!P3 IMAD R35, R35, R2, RZ ;  /* 0x000000022323b224 */ /* 0x000fe400078e02ff */
[----:B------:R-:W-:Y:S01]  /*1080*/  @!P4 IMAD.WIDE.U32 R22, R15, R10, R22 ;  /* 0x0000000a0f16c225 */ /* 0x000fe200078e0016 */
[----:B0-----:R-:W-:Y:S02]  /*1090*/  @!P3 MOV R16, R24 ;  /* 0x000000180010b202 */ /* 0x001fe40000000f00 */
[----:B------:R-:W-:Y:S01]  /*10a0*/  @!P3 MOV R17, R19 ;  /* 0x000000130011b202 */ /* 0x000fe20000000f00 */
[----:B------:R-:W-:Y:S01]  /*10b0*/  @!P3 IMAD R35, R14, R3, R35 ;  /* 0x000000030e23b224 */ /* 0x000fe200078e0223 */
[----:B------:R-:W-:-:S02]  /*10c0*/  ISETP.GE.U32.AND P5, PT, R13, UR16, PT ;  /* 0x000000100d007c0c */ /* 0x000fc4000bfa6070 */
[----:B------:R-:W-:Y:S01]  /*10d0*/  SHF.R.S32.HI R15, RZ, 0x1f, R13 ;  /* 0x0000001fff0f7819 */ /* 0x000fe2000001140d */
[----:B------:R-:W-:Y:S01]  /*10e0*/  @!P3 IMAD.WIDE.U32 R16, R14, R2, R16 ;  /* 0x000000020e10b225 */ /* 0x000fe200078e0010 */
[----:B------:R-:W-:Y:S01]  /*10f0*/  @!P4 IADD3 R14, PT, PT, R23, R11, RZ ;  /* 0x0000000b170ec210 */ /* 0x000fe20007ffe0ff */
[----:B------:R-:W0:Y:S01]  /*1100*/  @!P2 LDC.64 R2, c[0x0][0x3e0] ;  /* 0x0000f800ff02ab82 */ /* 0x000e220000000a00 */
[----:B-----5:R-:W-:Y:S02]  /*1110*/  @!P4 LEA R6, P6, R22, R6, 0x1 ;  /* 0x000000061606c211 */ /* 0x020fe400078c08ff */
[----:B------:R-:W-:-:S05]  /*1120*/  ISETP.GE.AND.EX P5, PT, R15, UR17, PT, P5 ;  /* 0x000000110f007c0c */ /* 0x000fca000bfa6350 */
[----:B------:R-:W5:Y:S01]  /*1130*/  @!P1 LDC.64 R10, c[0x0][0x390] ;  /* 0x0000e400ff0a9b82 */ /* 0x000f620000000a00 */
[----:B------:R-:W-:Y:S02]  /*1140*/  CS2R R64, SRZ ;  /* 0x0000000000407805 */ /* 0x000fe4000001ff00 */
[----:B------:R-:W-:Y:S01]  /*1150*/  @!P4 LEA.HI.X R7, R22, R7, R14, 0x1, P6 ;  /* 0x000000071607c211 */ /* 0x000fe200030f0c0e */
[----:B------:R-:W-:Y:S01]  /*1160*/  @!P1 IMAD R31, R31, R4, RZ ;  /* 0x000000041f1f9224 */ /* 0x000fe200078e02ff */
[----:B------:R-:W-:Y:S02]  /*1170*/  IADD3 R14, PT, PT, R21, 0xf0, RZ ;  /* 0x000000f0150e7810 */ /* 0x000fe40007ffe0ff */
[----:B------:R-:W-:Y:S01]  /*1180*/  @!P3 IADD3 R17, PT, PT, R17, R35, RZ ;  /* 0x000000231111b210 */ /* 0x000fe20007ffe0ff */
[----:B------:R4:W3:Y:S01]  /*1190*/  @!P4 LDG.E R65, desc[UR14][R6.64] ;  /* 0x0000000e0641c981 */ /* 0x0008e2000c1e1900 */
[----:B-1----:R-:W-:Y:S01]  /*11a0*/  @!P3 LEA R22, P6, R16, R8, 0x1 ;  /* 0x000000081016b211 */ /* 0x002fe200078c08ff */
[----:B------:R-:W-:Y:S01]  /*11b0*/  @!P1 IMAD R5, R12, R5, R31 ;  /* 0x000000050c059224 */ /* 0x000fe200078e021f */
[----:B------:R-:W-:-:S02]  /*11c0*/  ISETP.GE.U32.AND P4, PT, R14, UR16, PT ;  /* 0x000000100e007c0c */ /* 0x000fc4000bf86070 */
[----:B------:R-:W-:Y:S02]  /*11d0*/  SHF.R.S32.HI R31, RZ, 0x1f, R14 ;  /* 0x0000001fff1f7819 */ /* 0x000fe4000001140e */
[----:B------:R-:W-:Y:S02]  /*11e0*/  @!P1 MOV R26, R24 ;  /* 0x00000018001a9202 */ /* 0x000fe40000000f00 */
[----:B------:R-:W-:Y:S02]  /*11f0*/  @!P1 MOV R27, R19 ;  /* 0x00000013001b9202 */ /* 0x000fe40000000f00 */
[----:B------:R-:W-:Y:S02]  /*1200*/  @!P3 LEA.HI.X R23, R16, R9, R17, 0x1, P6 ;  /* 0x000000091017b211 */ /* 0x000fe400030f0c11 */
[----:B------:R-:W1:Y:S01]  /*1210*/  @!P5 LDC.64 R8, c[0x0][0x3e0] ;  /* 0x0000f800ff08db82 */ /* 0x000e620000000a00 */
[----:B------:R-:W-:Y:S02]  /*1220*/  ISETP.GE.AND.EX P4, PT, R31, UR17, PT, P4 ;  /* 0x000000111f007c0c */ /* 0x000fe4000bf86340 */
[----:B------:R-:W-:Y:S01]  /*1230*/  CS2R R66, SRZ ;  /* 0x0000000000427805 */ /* 0x000fe2000001ff00 */
[----:B------:R-:W-:-:S04]  /*1240*/  @!P1 IMAD.WIDE.U32 R26, R12, R4, R26 ;  /* 0x000000040c1a9225 */ /* 0x000fc800078e001a */
[----:B------:R-:W1:Y:S01]  /*1250*/  @!P2 LDC.64 R16, c[0x0][0x390] ;  /* 0x0000e400ff10ab82 */ /* 0x000e620000000a00 */
[----:B------:R0:W3:Y:S01]  /*1260*/  @!P3 LDG.E R66, desc[UR14][R22.64] ;  /* 0x0000000e1642b981 */ /* 0x0000e2000c1e1900 */
[----:B----4-:R-:W-:Y:S02]  /*1270*/  @!P1 IADD3 R6, PT, PT, R27, R5, RZ ;  /* 0x000000051b069210 */ /* 0x010fe40007ffe0ff */
[----:B-----5:R-:W-:Y:S01]  /*1280*/  @!P1 LEA R10, P3, R26, R10, 0x1 ;  /* 0x0000000a1a0a9211 */ /* 0x020fe200078608ff */
[----:B0-----:R-:W-:-:S03]  /*1290*/  @!P2 IMAD R29, R29, R2, RZ ;  /* 0x000000021d1da224 */ /* 0x001fc600078e02ff */
[----:B------:R-:W0:Y:S01]  /*12a0*/  @!P5 LDC.64 R4, c[0x0][0x390] ;  /* 0x0000e400ff04db82 */ /* 0x000e220000000a00 */
[----:B------:R-:W-:Y:S02]  /*12b0*/  @!P1 LEA.HI.X R11, R26, R11, R6, 0x1, P3 ;  /* 0x0000000b1a0b9211 */ /* 0x000fe400018f0c06 */
[-C--:B------:R-:W-:Y:S02]  /*12c0*/  @!P2 MOV R22, R24.reuse ;  /* 0x000000180016a202 */ /* 0x080fe40000000f00 */
[----:B------:R-:W-:Y:S01]  /*12d0*/  @!P2 MOV R23, R19 ;  /* 0x000000130017a202 */ /* 0x000fe20000000f00 */
[C---:B------:R-:W-:Y:S01]  /*12e0*/  @!P2 IMAD R27, R0.reuse, R3, R29 ;  /* 0x00000003001ba224 */ /* 0x040fe200078e021d */
[----:B------:R-:W-:Y:S01]  /*12f0*/  IADD3 R12, PT, PT, R21, 0x100, RZ ;  /* 0x00000100150c7810 */ /* 0x000fe20007ffe0ff */
[----:B------:R-:W4:Y:S01]  /*1300*/  @!P4 LDC.64 R6, c[0x0][0x3e0] ;  /* 0x0000f800ff06cb82 */ /* 0x000f220000000a00 */
[----:B------:R-:W-:Y:S01]  /*1310*/  @!P5 MOV R26, R24 ;  /* 0x00000018001ad202 */ /* 0x000fe20000000f00 */
[----:B------:R-:W-:Y:S01]  /*1320*/  @!P2 IMAD.WIDE.U32 R2, R0, R2, R22 ;  /* 0x000000020002a225 */ /* 0x000fe200078e0016 */
[----:B------:R-:W-:Y:S01]  /*1330*/  ISETP.GE.U32.AND P3, PT, R12, UR16, PT ;  /* 0x000000100c007c0c */ /* 0x000fe2000bf66070 */
[----:B------:R5:W3:Y:S01]  /*1340*/  @!P1 LDG.E R64, desc[UR14][R10.64] ;  /* 0x0000000e0a409981 */ /* 0x000ae2000c1e1900 */
[----:B------:R-:W-:-:S02]  /*1350*/  SHF.R.S32.HI R29, RZ, 0x1f, R12 ;  /* 0x0000001fff1d7819 */ /* 0x000fc4000001140c */
[----:B------:R-:W-:Y:S01]  /*1360*/  @!P2 IADD3 R0, PT, PT, R3, R27, RZ ;  /* 0x0000001b0300a210 */ /* 0x000fe20007ffe0ff */
[----:B-1----:R-:W-:Y:S01]  /*1370*/  @!P5 IMAD R20, R15, R8, RZ ;  /* 0x000000080f14d224 */ /* 0x002fe200078e02ff */
[----:B------:R-:W-:Y:S02]  /*1380*/  ISETP.GE.AND.EX P3, PT, R29, UR17, PT, P3 ;  /* 0x000000111d007c0c */ /* 0x000fe4000bf66330 */
[----:B------:R-:W-:Y:S01]  /*1390*/  @!P5 MOV R27, R19 ;  /* 0x00000013001bd202 */ /* 0x000fe20000000f00 */
[C---:B------:R-:W-:Y:S01]  /*13a0*/  @!P5 IMAD R15, R13.reuse, R9, R20 ;  /* 0x000000090d0fd224 */ /* 0x040fe200078e0214 */
[----:B------:R-:W-:Y:S01]  /*13b0*/  @!P2 LEA R22, P1, R2, R16, 0x1 ;  /* 0x000000100216a211 */ /* 0x000fe200078208ff */
[----:B------:R-:W-:-:S03]  /*13c0*/  @!P5 IMAD.WIDE.U32 R26, R13, R8, R26 ;  /* 0x000000080d1ad225 */ /* 0x000fc600078e001a */
[----:B------:R-:W-:Y:S02]  /*13d0*/  @!P2 LEA.HI.X R23, R2, R17, R0, 0x1, P1 ;  /* 0x000000110217a211 */ /* 0x000fe400008f0c00 */
[----:B------:R-:W-:Y:S01]  /*13e0*/  CS2R R68, SRZ ;  /* 0x0000000000447805 */ /* 0x000fe2000001ff00 */
[----:B------:R-:W1:Y:S01]  /*13f0*/  @!P4 LDC.64 R8, c[0x0][0x390] ;  /* 0x0000e400ff08cb82 */ /* 0x000e620000000a00 */
[----:B------:R-:W-:Y:S02]  /*1400*/  @!P5 IADD3 R0, PT, PT, R27, R15, RZ ;  /* 0x0000000f1b00d210 */ /* 0x000fe40007ffe0ff */
[C---:B0-----:R-:W-:Y:S02]  /*1410*/  @!P5 LEA R16, P1, R26.reuse, R4, 0x1 ;  /* 0x000000041a10d211 */ /* 0x041fe400078208ff */
[----:B------:R1:W3:Y:S01]  /*1420*/  @!P2 LDG.E R68, desc[UR14][R22.64] ;  /* 0x0000000e1644a981 */ /* 0x0002e2000c1e1900 */
[----:B------:R-:W-:Y:S02]  /*1430*/  IADD3 R15, PT, PT, R21, 0x110, RZ ;  /* 0x00000110150f7810 */ /* 0x000fe40007ffe0ff */
[----:B------:R-:W0:Y:S01]  /*1440*/  @!P3 LDC.64 R2, c[0x0][0x3e0] ;  /* 0x0000f800ff02bb82 */ /* 0x000e220000000a00 */
[----:B------:R-:W-:Y:S01]  /*1450*/  @!P5 LEA.HI.X R17, R26, R5, R0, 0x1, P1 ;  /* 0x000000051a11d211 */ /* 0x000fe200008f0c00 */
[----:B----4-:R-:W-:Y:S01]  /*1460*/  @!P4 IMAD R0, R31, R6, RZ ;  /* 0x000000061f00c224 */ /* 0x010fe200078e02ff */
[----:B------:R-:W-:-:S02]  /*1470*/  ISETP.GE.U32.AND P2, PT, R15, UR16, PT ;  /* 0x000000100f007c0c */ /* 0x000fc4000bf46070 */
[----:B------:R-:W-:Y:S02]  /*1480*/  SHF.R.S32.HI R31, RZ, 0x1f, R15 ;  /* 0x0000001fff1f7819 */ /* 0x000fe4000001140f */
[----:B------:R-:W-:Y:S02]  /*1490*/  IADD3 R13, PT, PT, R21, 0x120, RZ ;  /* 0x00000120150d7810 */ /* 0x000fe40007ffe0ff */
[----:B------:R-:W-:Y:S02]  /*14a0*/  @!P4 MOV R4, R24 ;  /* 0x000000180004c202 */ /* 0x000fe40000000f00 */
[----:B------:R-:W-:Y:S02]  /*14b0*/  @!P4 MOV R5, R19 ;  /* 0x000000130005c202 */ /* 0x000fe40000000f00 */
[----:B------:R-:W-:Y:S02]  /*14c0*/  ISETP.GE.AND.EX P2, PT, R31, UR17, PT, P2 ;  /* 0x000000111f007c0c */ /* 0x000fe4000bf46320 */
[----:B------:R-:W-:-:S02]  /*14d0*/  ISETP.GE.U32.AND P1, PT, R13, UR16, PT ;  /* 0x000000100d007c0c */ /* 0x000fc4000bf26070 */
[----:B------:R-:W-:Y:S01]  /*14e0*/  SHF.R.S32.HI R33, RZ, 0x1f, R13 ;  /* 0x0000001fff217819 */ /* 0x000fe2000001140d */
[C---:B-----5:R-:W-:Y:S02]  /*14f0*/  @!P4 IMAD R11, R14.reuse, R7, R0 ;  /* 0x000000070e0bc224 */ /* 0x060fe400078e0200 */
[----:B------:R-:W-:Y:S01]  /*1500*/  @!P4 IMAD.WIDE.U32 R6, R14, R6, R4 ;  /* 0x000000060e06c225 */ /* 0x000fe200078e0004 */
[----:B------:R-:W-:Y:S01]  /*1510*/  ISETP.GE.AND.EX P1, PT, R33, UR17, PT, P1 ;  /* 0x0000001121007c0c */ /* 0x000fe2000bf26310 */
[----:B------:R-:W4:Y:S01]  /*1520*/  @!P3 LDC.64 R4, c[0x0][0x390] ;  /* 0x0000e400ff04bb82 */ /* 0x000f220000000a00 */
[----:B------:R-:W-:Y:S02]  /*1530*/  CS2R R72, SRZ ;  /* 0x0000000000487805 */ /* 0x000fe4000001ff00 */
[----:B------:R-:W-:-:S04]  /*1540*/  @!P4 IADD3 R7, PT, PT, R7, R11, RZ ;  /* 0x0000000b0707c210 */ /* 0x000fc80007ffe0ff */
[----:B------:R5:W3:Y:S01]  /*1550*/  @!P5 LDG.E R72, desc[UR14][R16.64] ;  /* 0x0000000e1048d981 */ /* 0x000ae2000c1e1900 */
[C---:B-1----:R-:W-:Y:S01]  /*1560*/  @!P4 LEA R22, P5, R6.reuse, R8, 0x1 ;  /* 0x000000080616c211 */ /* 0x042fe200078a08ff */
[----:B------:R-:W1:Y:S01]  /*1570*/  @!P2 LDC.64 R10, c[0x0][0x3e0] ;  /* 0x0000f800ff0aab82 */ /* 0x000e620000000a00 */
[----:B0-----:R-:W-:Y:S01]  /*1580*/  @!P3 IMAD R29, R29, R2, RZ ;  /* 0x000000021d1db224 */ /* 0x001fe200078e02ff */
[----:B------:R-:W-:Y:S02]  /*1590*/  IADD3 R0, PT, PT, R21, 0x130, RZ ;  /* 0x0000013015007810 */ /* 0x000fe40007ffe0ff */
[----:B------:R-:W-:Y:S02]  /*15a0*/  @!P4 LEA.HI.X R23, R6, R9, R7, 0x1, P5 ;  /* 0x000000090617c211 */ /* 0x000fe400028f0c07 */
[----:B------:R-:W-:Y:S02]  /*15b0*/  @!P3 MOV R8, R24 ;  /* 0x000000180008b202 */ /* 0x000fe40000000f00 */
[----:B------:R-:W0:Y:S01]  /*15c0*/  @!P1 LDC.64 R6, c[0x0][0x3e0] ;  /* 0x0000f800ff069b82 */ /* 0x000e220000000a00 */
[----:B------:R-:W-:Y:S01]  /*15d0*/  @!P3 MOV R9, R19 ;  /* 0x000000130009b202 */ /* 0x000fe20000000f00 */
[----:B------:R-:W-:Y:S01]  /*15e0*/  @!P3 IMAD R27, R12, R3, R29 ;  /* 0x000000030c1bb224 */ /* 0x000fe200078e021d */
[----:B------:R-:W-:-:S02]  /*15f0*/  ISETP.GE.U32.AND P5, PT, R0, UR16, PT ;  /* 0x0000001000007c0c */ /* 0x000fc4000bfa6070 */
[----:B------:R-:W-:Y:S01]  /*1600*/  SHF.R.S32.HI R29, RZ, 0x1f, R0 ;  /* 0x0000001fff1d7819 */ /* 0x000fe20000011400 */
[----:B------:R-:W-:Y:S01]  /*1610*/  @!P3 IMAD.WIDE.U32 R2, R12, R2, R8 ;  /* 0x000000020c02b225 */ /* 0x000fe200078e0008 */
[----:B------:R-:W-:Y:S01]  /*1620*/  CS2R R74, SRZ ;  /* 0x00000000004a7805 */ /* 0x000fe2000001ff00 */
[----:B------:R-:W2:Y:S01]  /*1630*/  @!P2 LDC.64 R8, c[0x0][0x390] ;  /* 0x0000e400ff08ab82 */ /* 0x000ea20000000a00 */
[----:B------:R-:W-:Y:S02]  /*1640*/  ISETP.GE.AND.EX P5, PT, R29, UR17, PT, P5 ;  /* 0x000000111d007c0c */ /* 0x000fe4000bfa6350 */
[----:B------:R-:W-:Y:S02]  /*1650*/  @!P3 IADD3 R3, PT, PT, R3, R27, RZ ;  /* 0x0000001b0303b210 */ /* 0x000fe40007ffe0ff */
[----:B----4-:R-:W-:Y:S01]  /*1660*/  @!P3 LEA R34, P6, R2, R4, 0x1 ;  /* 0x000000040222b211 */ /* 0x010fe200078c08ff */
[----:B------:R4:W3:Y:S01]  /*1670*/  @!P4 LDG.E R75, desc[UR14][R22.64] ;  /* 0x0000000e164bc981 */ /* 0x0008e2000c1e1900 */
[----:B-----5:R-:W-:-:S02]  /*1680*/  IADD3 R17, PT, PT, R21, 0x140, RZ ;  /* 0x0000014015117810 */ /* 0x020fc40007ffe0ff */
[----:B------:R-:W-:Y:S02]  /*1690*/  @!P3 LEA.HI.X R35, R2, R5, R3, 0x1, P6 ;  /* 0x000000050223b211 */ /* 0x000fe400030f0c03 */
[----:B------:R-:W5:Y:S01]  /*16a0*/  @!P1 LDC.64 R4, c[0x0][0x390] ;  /* 0x0000e400ff049b82 */ /* 0x000f620000000a00 */
[----:B------:R-:W-:Y:S02]  /*16b0*/  ISETP.GE.U32.AND P4, PT, R17, UR16, PT ;  /* 0x0000001011007c0c */ /* 0x000fe4000bf86070 */
[----:B------:R-:W-:Y:S01]  /*16c0*/  SHF.R.S32.HI R27, RZ, 0x1f, R17 ;  /* 0x0000001fff1b7819 */ /* 0x000fe20000011411 */
[----:B------:R-:W-:Y:S02]  /*16d0*/  HFMA2 R76, -RZ, RZ, 0, 0 ;  /* 0x00000000ff4c7431 */ /* 0x000fe400000001ff */
[----:B-1----:R-:W-:Y:S01]  /*16e0*/  @!P2 IMAD R12, R31, R10, RZ ;  /* 0x0000000a1f0ca224 */ /* 0x002fe200078e02ff */
[----:B------:R-:W-:Y:S01]  /*16f0*/  ISETP.GE.AND.EX P4, PT, R27, UR17, PT, P4 ;  /* 0x000000111b007c0c */ /* 0x000fe2000bf86340 */
[----:B------:R-:W1:Y:S02]  /*1700*/  @!P5 LDC.64 R2, c[0x0][0x3e0] ;  /* 0x0000f800ff02db82 */ /* 0x000e640000000a00 */
[----:B------:R-:W-:Y:S01]  /*1710*/  @!P2 IMAD R11, R15, R11, R12 ;  /* 0x0000000b0f0ba224 */ /* 0x000fe200078e020c */
[----:B------:R-:W-:Y:S01]  /*1720*/  @!P2 MOV R32, R24 ;  /* 0x000000180020a202 */ /* 0x000fe20000000f00 */
[----:B0-----:R-:W-:Y:S01]  /*1730*/  @!P1 IMAD R12, R33, R6, RZ ;  /* 0x00000006210c9224 */ /* 0x001fe200078e02ff */
[----:B------:R-:W-:Y:S01]  /*1740*/  @!P2 MOV R33, R19 ;  /* 0x000000130021a202 */ /* 0x000fe20000000f00 */
[----:B------:R0:W3:Y:S01]  /*1750*/  @!P3 LDG.E R76, desc[UR14][R34.64] ;  /* 0x0000000e224cb981 */ /* 0x0000e2000c1e1900 */
[----:B------:R-:W-:Y:S01]  /*1760*/  IADD3 R31, PT, PT, R21, 0x150, RZ ;  /* 0x00000150151f7810 */ /* 0x000fe20007ffe0ff */
[----:B----4-:R-:W4:Y:S01]  /*1770*/  @!P5 LDC.64 R22, c[0x0][0x390] ;  /* 0x0000e400ff16db82 */ /* 0x010f220000000a00 */
[----:B------:R-:W-:-:S02]  /*1780*/  @!P2 IMAD.WIDE.U32 R32, R15, R10, R32 ;  /* 0x0000000a0f20a225 */ /* 0x000fc400078e0020 */
[----:B------:R-:W-:Y:S02]  /*1790*/  ISETP.GE.U32.AND P3, PT, R31, UR16, PT ;  /* 0x000000101f007c0c */ /* 0x000fe4000bf66070 */
[----:B------:R-:W-:Y:S02]  /*17a0*/  SHF.R.S32.HI R37, RZ, 0x1f, R31 ;  /* 0x0000001fff257819 */ /* 0x000fe4000001141f */
[----:B0-----:R-:W-:Y:S01]  /*17b0*/  @!P1 MOV R34, R24 ;  /* 0x0000001800229202 */ /* 0x001fe20000000f00 */
[----:B------:R-:W-:Y:S01]  /*17c0*/  @!P1 IMAD R39, R13, R7, R12 ;  /* 0x000000070d279224 */ /* 0x000fe200078e020c */
[----:B------:R-:W-:Y:S01]  /*17d0*/  @!P1 MOV R35, R19 ;  /* 0x0000001300239202 */ /* 0x000fe20000000f00 */
[----:B------:R-:W0:Y:S01]  /*17e0*/  @!P4 LDC.64 R14, c[0x0][0x3e0] ;  /* 0x0000f800ff0ecb82 */ /* 0x000e220000000a00 */
[----:B------:R-:W-:Y:S02]  /*17f0*/  @!P2 IADD3 R11, PT, PT, R33, R11, RZ ;  /* 0x0000000b210ba210 */ /* 0x000fe40007ffe0ff */
[----:B--2---:R-:W-:Y:S01]  /*1800*/  @!P2 LEA R10, P6, R32, R8, 0x1 ;  /* 0x00000008200aa211 */ /* 0x004fe200078c08ff */
[----:B------:R-:W-:Y:S01]  /*1810*/  @!P1 IMAD.WIDE.U32 R6, R13, R6, R34 ;  /* 0x000000060d069225 */ /* 0x000fe200078e0022 */
[----:B------:R-:W-:-:S02]  /*1820*/  ISETP.GE.AND.EX P3, PT, R37, UR17, PT, P3 ;  /* 0x0000001125007c0c */ /* 0x000fc4000bf66330 */
[----:B------:R-:W-:Y:S02]  /*1830*/  @!P2 LEA.HI.X R11, R32, R9, R11, 0x1, P6 ;  /* 0x00000009200ba211 */ /* 0x000fe400030f0c0b */
[----:B------:R-:W-:Y:S01]  /*1840*/  @!P1 IADD3 R7, PT, PT, R7, R39, RZ ;  /* 0x0000002707079210 */ /* 0x000fe20007ffe0ff */
[----:B-1----:R-:W-:Y:S01]  /*1850*/  @!P5 IMAD R29, R29, R2, RZ ;  /* 0x000000021d1dd224 */ /* 0x002fe200078e02ff */
[C---:B-----5:R-:W-:Y:S01]  /*1860*/  @!P1 LEA R4, P6, R6.reuse, R4, 0x1 ;  /* 0x0000000406049211 */ /* 0x060fe200078c08ff */
[----:B------:R-:W2:Y:S01]  /*1870*/  @!P2 LDG.E R74, desc[UR14][R10.64] ;  /* 0x0000000e0a4aa981 */ /* 0x000ea2000c1e1900 */
[----:B------:R-:W-:Y:S01]  /*1880*/  IADD3 R26, PT, PT, R21, 0x160, RZ ;  /* 0x00000160151a7810 */ /* 0x000fe20007ffe0ff */
[----:B------:R-:W1:Y:S01]  /*1890*/  @!P4 LDC.64 R8, c[0x0][0x390] ;  /* 0x0000e400ff08cb82 */ /* 0x000e620000000a00 */
[----:B------:R-:W-:Y:S02]  /*18a0*/  @!P1 LEA.HI.X R5, R6, R5, R7, 0x1, P6 ;  /* 0x0000000506059211 */ /* 0x000fe400030f0c07 */
[----:B------:R-:W-:-:S02]  /*18b0*/  @!P5 MOV R6, R24 ;  /* 0x000000180006d202 */ /* 0x000fc40000000f00 */
[----:B------:R-:W-:Y:S01]  /*18c0*/  @!P5 MOV R7, R19 ;  /* 0x000000130007d202 */ /* 0x000fe20000000f00 */
[----:B------:R-:W-:Y:S01]  /*18d0*/  @!P5 IMAD R29, R0, R3, R29 ;  /* 0x00000003001dd224 */ /* 0x000fe200078e021d */
[----:B------:R-:W-:Y:S01]  /*18e0*/  ISETP.GE.U32.AND P2, PT, R26, UR16, PT ;  /* 0x000000101a007c0c */ /* 0x000fe2000bf46070 */
[----:B------:R-:W5:Y:S01]  /*18f0*/  @!P3 LDC.64 R12, c[0x0][0x3e0] ;  /* 0x0000f800ff0cbb82 */ /* 0x000f620000000a00 */
[----:B------:R-:W-:Y:S01]  /*1900*/  SHF.R.S32.HI R35, RZ, 0x1f, R26 ;  /* 0x0000001fff237819 */ /* 0x000fe2000001141a */
[----:B------:R-:W-:Y:S01]  /*1910*/  @!P5 IMAD.WIDE.U32 R2, R0, R2, R6 ;  /* 0x000000020002d225 */ /* 0x000fe200078e0006 */
[----:B------:R0:W2:Y:S02]  /*1920*/  @!P1 LDG.E R73, desc[UR14][R4.64] ;  /* 0x0000000e04499981 */ /* 0x0000a4000c1e1900 */
[----:B------:R-:W-:Y:S02]  /*1930*/  ISETP.GE.AND.EX P2, PT, R35, UR17, PT, P2 ;  /* 0x0000001123007c0c */ /* 0x000fe4000bf46320 */
[----:B------:R-:W-:-:S02]  /*1940*/  @!P5 IADD3 R0, PT, PT, R3, R29, RZ ;  /* 0x0000001d0300d210 */ /* 0x000fc40007ffe0ff */
[C---:B----4-:R-:W-:Y:S01]  /*1950*/  @!P5 LEA R22, P6, R2.reuse, R22, 0x1 ;  /* 0x000000160216d211 */ /* 0x050fe200078c08ff */
[----:B0-----:R-:W-:Y:S01]  /*1960*/  @!P4 IMAD R6, R27, R14, RZ ;  /* 0x0000000e1b06c224 */ /* 0x001fe200078e02ff */
[----:B------:R-:W-:Y:S02]  /*1970*/  IADD3 R27, PT, PT, R21, 0x170, RZ ;  /* 0x00000170151b7810 */ /* 0x000fe40007ffe0ff */
[----:B------:R-:W-:Y:S02]  /*1980*/  @!P5 LEA.HI.X R23, R2, R23, R0, 0x1, P6 ;  /* 0x000000170217d211 */ /* 0x000fe400030f0c00 */
[----:B------:R-:W0:Y:S01]  /*1990*/  @!P3 LDC.64 R2, c[0x0][0x390] ;  /* 0x0000e400ff02bb82 */ /* 0x000e220000000a00 */
[----:B------:R-:W-:Y:S02]  /*19a0*/  ISETP.GE.U32.AND P1, PT, R27, UR16, PT ;  /* 0x000000101b007c0c */ /* 0x000fe4000bf26070 */
[----:B------:R-:W-:Y:S01]  /*19b0*/  SHF.R.S32.HI R33, RZ, 0x1f, R27 ;  /* 0x0000001fff217819 */ /* 0x000fe2000001141b */
[----:B------:R-:W-:Y:S01]  /*19c0*/  @!P4 IMAD R39, R17, R15, R6 ;  /* 0x0000000f1127c224 */ /* 0x000fe200078e0206 */
[----:B------:R-:W-:-:S02]  /*19d0*/  @!P4 MOV R4, R24 ;  /* 0x000000180004c202 */ /* 0x000fc40000000f00 */
[----:B------:R-:W-:Y:S01]  /*19e0*/  ISETP.GE.AND.EX P1, PT, R33, UR17, PT, P1 ;  /* 0x0000001121007c0c */ /* 0x000fe2000bf26310 */
[----:B------:R-:W4:Y:S01]  /*19f0*/  @!P2 LDC.64 R6, c[0x0][0x3e0] ;  /* 0x0000f800ff06ab82 */ /* 0x000f220000000a00 */
[-C--:B------:R-:W-:Y:S02]  /*1a00*/  @!P4 MOV R5, R19.reuse ;  /* 0x000000130005c202 */ /* 0x080fe40000000f00 */
[----:B------:R-:W-:Y:S02]  /*1a10*/  CS2R R70, SRZ ;  /* 0x0000000000467805 */ /* 0x000fe4000001ff00 */
[----:B------:R-:W-:Y:S01]  /*1a20*/  IADD3 R20, PT, PT, R21, 0x180, RZ ;  /* 0x0000018015147810 */ /* 0x000fe20007ffe0ff */
[----:B-----5:R-:W-:Y:S01]  /*1a30*/  @!P3 IMAD R0, R37, R12, RZ ;  /* 0x0000000c2500b224 */ /* 0x020fe200078e02ff */
[----:B------:R-:W-:Y:S01]  /*1a40*/  @!P3 MOV R16, R24 ;  /* 0x000000180010b202 */ /* 0x000fe20000000f00 */
[----:B------:R-:W-:Y:S01]  /*1a50*/  @!P4 IMAD.WIDE.U32 R14, R17, R14, R4 ;  /* 0x0000000e110ec225 */ /* 0x000fe200078e0004 */
[----:B------:R-:W-:Y:S01]  /*1a60*/  @!P3 MOV R17, R19 ;  /* 0x000000130011b202 */ /* 0x000fe20000000f00 */
[----:B------:R-:W5:Y:S01]  /*1a70*/  @!P2 LDC.64 R10, c[0x0][0x390] ;  /* 0x0000e400ff0aab82 */ /* 0x000f620000000a00 */
[----:B------:R-:W-:Y:S01]  /*1a80*/  ISETP.GE.U32.AND P6, PT, R20, UR16, PT ;  /* 0x0000001014007c0c */ /* 0x000fe2000bfc6070 */
[----:B------:R-:W2:Y:S01]  /*1a90*/  @!P5 LDG.E R71, desc[UR14][R22.64] ;  /* 0x0000000e1647d981 */ /* 0x000ea2000c1e1900 */
[----:B------:R-:W-:Y:S01]  /*1aa0*/  SHF.R.S32.HI R29, RZ, 0x1f, R20 ;  /* 0x0000001fff1d7819 */ /* 0x000fe20000011414 */
[----:B------:R-:W-:Y:S01]  /*1ab0*/  @!P3 IMAD R37, R31, R13, R0 ;  /* 0x0000000d1f25b224 */ /* 0x000fe200078e0200 */
[----:B------:R-:W-:Y:S01]  /*1ac0*/  @!P4 IADD3 R0, PT, PT, R15, R39, RZ ;  /* 0x000000270f00c210 */ /* 0x000fe20007ffe0ff */
[----:B------:R-:W-:Y:S01]  /*1ad0*/  @!P3 IMAD.WIDE.U32 R16, R31, R12, R16 ;  /* 0x0000000c1f10b225 */ /* 0x000fe200078e0010 */
[----:B-1----:R-:W-:Y:S01]  /*1ae0*/  @!P4 LEA R8, P5, R14, R8, 0x1 ;  /* 0x000000080e08c211 */ /* 0x002fe200078a08ff */
[----:B------:R-:W1:Y:S01]  /*1af0*/  @!P1 LDC.64 R4, c[0x0][0x3e0] ;  /* 0x0000f800ff049b82 */ /* 0x000e620000000a00 */
[----:B------:R-:W-:-:S02]  /*1b00*/  ISETP.GE.AND.EX P6, PT, R29, UR17, PT, P6 ;  /* 0x000000111d007c0c */ /* 0x000fc4000bfc6360 */
[----:B------:R-:W-:Y:S02]  /*1b10*/  @!P4 LEA.HI.X R9, R14, R9, R0, 0x1, P5 ;  /* 0x000000090e09c211 */ /* 0x000fe400028f0c00 */
[----:B------:R-:W-:Y:S02]  /*1b20*/  @!P3 IADD3 R15, PT, PT, R17, R37, RZ ;  /* 0x00000025110fb210 */ /* 0x000fe40007ffe0ff */
[C---:B0-----:R-:W-:Y:S01]  /*1b30*/  @!P3 LEA R14, P5, R16.reuse, R2, 0x1 ;  /* 0x00000002100eb211 */ /* 0x041fe200078a08ff */
[----:B----4-:R-:W-:Y:S01]  /*1b40*/  @!P2 IMAD R35, R35, R6, RZ ;  /* 0x000000062323a224 */ /* 0x010fe200078e02ff */
[----:B------:R-:W-:Y:S01]  /*1b50*/  IADD3 R0, PT, PT, R21, 0x190, RZ ;  /* 0x0000019015007810 */ /* 0x000fe20007ffe0ff */
[----:B------:R0:W4:Y:S01]  /*1b60*/  @!P4 LDG.E R70, desc[UR14][R8.64] ;  /* 0x0000000e0846c981 */ /* 0x000122000c1e1900 */
[----:B------:R-:W-:Y:S02]  /*1b70*/  @!P3 LEA.HI.X R15, R16, R3, R15, 0x1, P5 ;  /* 0x00000003100fb211 */ /* 0x000fe400028f0c0f */
[----:B------:R-:W-:Y:S01]  /*1b80*/  @!P2 MOV R16, R24 ;  /* 0x000000180010a202 */ /* 0x000fe20000000f00 */
[----:B------:R-:W1:Y:S01]  /*1b90*/  @!P6 LDC.64 R12, c[0x0][0x3e0] ;  /* 0x0000f800ff0ceb82 */ /* 0x000e620000000a00 */
[----:B------:R-:W-:Y:S01]  /*1ba0*/  @!P2 MOV R17, R19 ;  /* 0x000000130011a202 */ /* 0x000fe20000000f00 */
[----:B------:R-:W-:Y:S01]  /*1bb0*/  @!P2 IMAD R35, R26, R7, R35 ;  /* 0x000000071a23a224 */ /* 0x000fe200078e0223 */
[----:B------:R-:W-:Y:S01]  /*1bc0*/  ISETP.GE.U32.AND P4, PT, R0, UR16, PT ;  /* 0x0000001000007c0c */ /* 0x000fe2000bf86070 */
[----:B------:R1:W4:Y:S01]  /*1bd0*/  @!P3 LDG.E R69, desc[UR14][R14.64] ;  /* 0x0000000e0e45b981 */ /* 0x000322000c1e1900 */
[----:B------:R-:W-:Y:S01]  /*1be0*/  SHF.R.S32.HI R31, RZ, 0x1f, R0 ;  /* 0x0000001fff1f7819 */ /* 0x000fe20000011400 */
[----:B------:R-:W-:-:S02]  /*1bf0*/  @!P2 IMAD.WIDE.U32 R16, R26, R6, R16 ;  /* 0x000000061a10a225 */ /* 0x000fc400078e0010 */
[----:B------:R-:W1:Y:S01]  /*1c00*/  @!P1 LDC.64 R6, c[0x0][0x390] ;  /* 0x0000e400ff069b82 */ /* 0x000e620000000a00 */
[----:B------:R-:W-:Y:S02]  /*1c10*/  ISETP.GE.AND.EX P4, PT, R31, UR17, PT, P4 ;  /* 0x000000111f007c0c */ /* 0x000fe4000bf86340 */
[----:B0-----:R-:W-:Y:S02]  /*1c20*/  @!P2 IADD3 R8, PT, PT, R17, R35, RZ ;  /* 0x000000231108a210 */ /* 0x001fe40007ffe0ff */
[C---:B-----5:R-:W-:Y:S01]  /*1c30*/  @!P2 LEA R10, P5, R16.reuse, R10, 0x1 ;  /* 0x0000000a100aa211 */ /* 0x060fe200078a08ff */
[----:B-1----:R-:W-:Y:S01]  /*1c40*/  @!P1 IMAD R22, R33, R4, RZ ;  /* 0x0000000421169224 */ /* 0x002fe200078e02ff */
[----:B------:R-:W-:Y:S01]  /*1c50*/  @!P1 MOV R9, R19 ;  /* 0x0000001300099202 */ /* 0x000fe20000000f00 */
[----:B------:R-:W0:Y:S01]  /*1c60*/  @!P6 LDC.64 R2, c[0x0][0x390] ;  /* 0x0000e400ff02eb82 */ /* 0x000e220000000a00 */
[----:B------:R-:W-:Y:S02]  /*1c70*/  @!P2 LEA.HI.X R11, R16, R11, R8, 0x1, P5 ;  /* 0x0000000b100ba211 */ /* 0x000fe400028f0c08 */
[----:B------:R-:W-:Y:S01]  /*1c80*/  @!P1 MOV R8, R24 ;  /* 0x0000001800089202 */ /* 0x000fe20000000f00 */
[----:B------:R-:W-:Y:S01]  /*1c90*/  @!P1 IMAD R17, R27, R5, R22 ;  /* 0x000000051b119224 */ /* 0x000fe200078e0216 */
[----:B------:R-:W-:Y:S01]  /*1ca0*/  IADD3 R37, PT, PT, R21, 0x1a0, RZ ;  /* 0x000001a015257810 */ /* 0x000fe20007ffe0ff */
[----:B------:R1:W5:Y:S02]  /*1cb0*/  @!P2 LDG.E R67, desc[UR14][R10.64] ;  /* 0x0000000e0a43a981 */ /* 0x000364000c1e1900 */
[----:B------:R-:W-:-:S02]  /*1cc0*/  @!P1 IMAD.WIDE.U32 R4, R27, R4, R8 ;  /* 0x000000041b049225 */ /* 0x000fc400078e0008 */
[----:B------:R-:W1:Y:S01]  /*1cd0*/  @!P4 LDC.64 R8, c[0x0][0x3e0] ;  /* 0x0000f800ff08cb82 */ /* 0x000e620000000a00 */
[----:B------:R-:W-:Y:S02]  /*1ce0*/  ISETP.GE.U32.AND P3, PT, R37, UR16, PT ;  /* 0x0000001025007c0c */ /* 0x000fe4000bf66070 */
[----:B------:R-:W-:Y:S02]  /*1cf0*/  SHF.R.S32.HI R27, RZ, 0x1f, R37 ;  /* 0x0000001fff1b7819 */ /* 0x000fe40000011425 */
[----:B------:R-:W-:Y:S02]  /*1d00*/  @!P6 MOV R14, R24 ;  /* 0x00000018000ee202 */ /* 0x000fe40000000f00 */
[----:B------:R-:W-:Y:S02]  /*1d10*/  @!P6 MOV R15, R19 ;  /* 0x00000013000fe202 */ /* 0x000fe40000000f00 */
[----:B------:R-:W-:Y:S01]  /*1d20*/  ISETP.GE.AND.EX P3, PT, R27, UR17, PT, P3 ;  /* 0x000000111b007c0c */ /* 0x000fe2000bf66330 */
[-C--:B------:R-:W-:Y:S01]  /*1d30*/  @!P6 IMAD R29, R29, R12.reuse, RZ ;  /* 0x0000000c1d1de224 */ /* 0x080fe200078e02ff */
[----:B------:R-:W-:Y:S01]  /*1d40*/  @!P1 IADD3 R5, PT, PT, R5, R17, RZ ;  /* 0x0000001105059210 */ /* 0x000fe20007ffe0ff */
[----:B------:R-:W-:Y:S01]  /*1d50*/  @!P6 IMAD.WIDE.U32 R14, R20, R12, R14 ;  /* 0x0000000c140ee225 */ /* 0x000fe200078e000e */
[----:B------:R-:W-:-:S02]  /*1d60*/  @!P1 LEA R12, P5, R4, R6, 0x1 ;  /* 0x00000006040c9211 */ /* 0x000fc400078a08ff */
[----:B------:R-:W-:Y:S01]  /*1d70*/  IADD3 R33, PT, PT, R21, 0x1b0, RZ ;  /* 0x000001b015217810 */ /* 0x000fe20007ffe0ff */
[----:B------:R-:W-:Y:S01]  /*1d80*/  @!P6 IMAD R29, R20, R13, R29 ;  /* 0x0000000d141de224 */ /* 0x000fe200078e021d */
[----:B------:R-:W-:Y:S02]  /*1d90*/  @!P1 LEA.HI.X R13, R4, R7, R5, 0x1, P5 ;  /* 0x00000007040d9211 */ /* 0x000fe400028f0c05 */
[----:B------:R-:W1:Y:S01]  /*1da0*/  @!P4 LDC.64 R6, c[0x0][0x390] ;  /* 0x0000e400ff06cb82 */ /* 0x000e620000000a00 */
[----:B------:R-:W-:Y:S02]  /*1db0*/  ISETP.GE.U32.AND P2, PT, R33, UR16, PT ;  /* 0x0000001021007c0c */ /* 0x000fe4000bf46070 */
[----:B------:R-:W-:Y:S01]  /*1dc0*/  SHF.R.S32.HI R41, RZ, 0x1f, R33 ;  /* 0x0000001fff297819 */ /* 0x000fe20000011421 */
[----:B------:R-:W5:Y:S01]  /*1dd0*/  @!P1 LDG.E R62, desc[UR14][R12.64] ;  /* 0x0000000e0c3e9981 */ /* 0x000f62000c1e1900 */
[----:B------:R-:W-:Y:S02]  /*1de0*/  @!P6 IADD3 R15, PT, PT, R15, R29, RZ ;  /* 0x0000001d0f0fe210 */ /* 0x000fe40007ffe0ff */
[----:B------:R-:W-:Y:S01]  /*1df0*/  ISETP.GE.AND.EX P2, PT, R41, UR17, PT, P2 ;  /* 0x0000001129007c0c */ /* 0x000fe2000bf46320 */
[----:B------:R-:W1:Y:S01]  /*1e00*/  @!P3 LDC.64 R4, c[0x0][0x3e0] ;  /* 0x0000f800ff04bb82 */ /* 0x000e620000000a00 */
[----:B0-----:R-:W-:Y:S01]  /*1e10*/  @!P6 LEA R22, P5, R14, R2, 0x1 ;  /* 0x000000020e16e211 */ /* 0x001fe200078a08ff */
[----:B-1----:R-:W-:Y:S01]  /*1e20*/  @!P4 IMAD R31, R31, R8, RZ ;  /* 0x000000081f1fc224 */ /* 0x002fe200078e02ff */
[----:B------:R-:W-:-:S02]  /*1e30*/  @!P4 MOV R2, R24 ;  /* 0x000000180002c202 */ /* 0x000fc40000000f00 */
[----:B------:R-:W-:Y:S01]  /*1e40*/  @!P6 LEA.HI.X R23, R14, R3, R15, 0x1, P5 ;  /* 0x000000030e17e211 */ /* 0x000fe200028f0c0f */
[C---:B------:R-:W-:Y:S01]  /*1e50*/  @!P4 IMAD R11, R0.reuse, R9, R31 ;  /* 0x00000009000bc224 */ /* 0x040fe200078e021f */
[----:B------:R-:W-:Y:S01]  /*1e60*/  @!P4 MOV R3, R19 ;  /* 0x000000130003c202 */ /* 0x000fe20000000f00 */
[----:B------:R-:W0:Y:S01]  /*1e70*/  @!P3 LDC.64 R16, c[0x0][0x390] ;  /* 0x0000e400ff10bb82 */ /* 0x000e220000000a00 */
[C---:B------:R-:W-:Y:S01]  /*1e80*/  IADD3 R31, PT, PT, R21.reuse, 0x1c0, RZ ;  /* 0x000001c0151f7810 */ /* 0x040fe20007ffe0ff */
[----:B------:R1:W5:Y:S01]  /*1e90*/  @!P6 LDG.E R60, desc[UR14][R22.64] ;  /* 0x0000000e163ce981 */ /* 0x000362000c1e1900 */
[----:B------:R-:W-:Y:S01]  /*1ea0*/  IADD3 R29, PT, PT, R21, 0x1d0, RZ ;  /* 0x000001d0151d7810 */ /* 0x000fe20007ffe0ff */
[----:B------:R-:W-:Y:S01]  /*1eb0*/  @!P4 IMAD.WIDE.U32 R8, R0, R8, R2 ;  /* 0x000000080008c225 */ /* 0x000fe200078e0002 */
[----:B------:R-:W-:Y:S02]  /*1ec0*/  ISETP.GE.U32.AND P1, PT, R31, UR16, PT ;  /* 0x000000101f007c0c */ /* 0x000fe4000bf26070 */
[----:B------:R-:W-:Y:S01]  /*1ed0*/  SHF.R.S32.HI R39, RZ, 0x1f, R31 ;  /* 0x0000001fff277819 */ /* 0x000fe2000001141f */
[----:B------:R-:W0:Y:S01]  /*1ee0*/  @!P2 LDC.64 R2, c[0x0][0x3e0] ;  /* 0x0000f800ff02ab82 */ /* 0x000e220000000a00 */
[----:B------:R-:W-:-:S02]  /*1ef0*/  ISETP.GE.U32.AND P5, PT, R29, UR16, PT ;  /* 0x000000101d007c0c */ /* 0x000fc4000bfa6070 */
[----:B------:R-:W-:Y:S02]  /*1f00*/  SHF.R.S32.HI R35, RZ, 0x1f, R29 ;  /* 0x0000001fff237819 */ /* 0x000fe4000001141d */
[----:B------:R-:W-:Y:S02]  /*1f10*/  ISETP.GE.AND.EX P1, PT, R39, UR17, PT, P1 ;  /* 0x0000001127007c0c */ /* 0x000fe4000bf26310 */
[----:B------:R-:W-:Y:S01]  /*1f20*/  @!P4 IADD3 R0, PT, PT, R9, R11, RZ ;  /* 0x0000000b0900c210 */ /* 0x000fe20007ffe0ff */
[----:B------:R-:W-:Y:S01]  /*1f30*/  @!P3 IMAD R10, R27, R4, RZ ;  /* 0x000000041b0ab224 */ /* 0x000fe200078e02ff */
[C---:B------:R-:W-:Y:S01]  /*1f40*/  @!P4 LEA R6, P6, R8.reuse, R6, 0x1 ;  /* 0x000000060806c211 */ /* 0x040fe200078c08ff */
[----:B------:R-:W3:Y:S01]  /*1f50*/  @!P2 LDC.64 R14, c[0x0][0x390] ;  /* 0x0000e400ff0eab82 */ /* 0x000ee20000000a00 */
[----:B------:R-:W-:Y:S02]  /*1f60*/  ISETP.GE.AND.EX P5, PT, R35, UR17, PT, P5 ;  /* 0x0000001123007c0c */ /* 0x000fe4000bfa6350 */
[----:B------:R-:W-:-:S02]  /*1f70*/  @!P4 LEA.HI.X R7, R8, R7, R0, 0x1, P6 ;  /* 0x000000070807c211 */ /* 0x000fc400030f0c00 */
[----:B------:R-:W-:Y:S02]  /*1f80*/  @!P3 MOV R8, R24 ;  /* 0x000000180008b202 */ /* 0x000fe40000000f00 */
[----:B------:R-:W-:Y:S02]  /*1f90*/  @!P3 MOV R9, R19 ;  /* 0x000000130009b202 */ /* 0x000fe40000000f00 */
[----:B-1----:R-:W-:Y:S01]  /*1fa0*/  IADD3 R23, PT, PT, R21, 0x1e0, RZ ;  /* 0x000001e015177810 */ /* 0x002fe20007ffe0ff */
[C---:B------:R-:W-:Y:S01]  /*1fb0*/  @!P3 IMAD R43, R37.reuse, R5, R10 ;  /* 0x00000005252bb224 */ /* 0x040fe200078e020a */
[----:B------:R-:W1:Y:S01]  /*1fc0*/  @!P1 LDC.64 R12, c[0x0][0x3e0] ;  /* 0x0000f800ff0c9b82 */ /* 0x000e620000000a00 */
[----:B------:R-:W-:Y:S01]  /*1fd0*/  @!P3 IMAD.WIDE.U32 R4, R37, R4, R8 ;  /* 0x000000042504b225 */ /* 0x000fe200078e0008 */
[----:B------:R-:W-:Y:S01]  /*1fe0*/  ISETP.GE.U32.AND P6, PT, R23, UR16, PT ;  /* 0x0000001017007c0c */ /* 0x000fe2000bfc6070 */
[----:B------:R0:W5:Y:S01]  /*1ff0*/  @!P4 LDG.E R58, desc[UR14][R6.64] ;  /* 0x0000000e063ac981 */ /* 0x000162000c1e1900 */
[----:B------:R-:W-:-:S02]  /*2000*/  SHF.R.S32.HI R27, RZ, 0x1f, R23 ;  /* 0x0000001fff1b7819 */ /* 0x000fc40000011417 */
[----:B------:R-:W-:Y:S02]  /*2010*/  @!P3 IADD3 R0, PT, PT, R5, R43, RZ ;  /* 0x0000002b0500b210 */ /* 0x000fe40007ffe0ff */
[----:B------:R-:W1:Y:S01]  /*2020*/  @!P5 LDC.64 R10, c[0x0][0x3e0] ;  /* 0x0000f800ff0adb82 */ /* 0x000e620000000a00 */
[----:B------:R-:W-:Y:S02]  /*2030*/  ISETP.GE.AND.EX P4, PT, R27, UR17, PT, P6 ;  /* 0x000000111b007c0c */ /* 0x000fe4000bf86360 */
[C---:B0-----:R-:W-:Y:S01]  /*2040*/  @!P3 LEA R16, P6, R4.reuse, R16, 0x1 ;  /* 0x000000100410b211 */ /* 0x041fe200078c08ff */
[----:B------:R-:W-:Y:S01]  /*2050*/  @!P2 IMAD R8, R41, R2, RZ ;  /* 0x000000022908a224 */ /* 0x000fe200078e02ff */
[----:B------:R-:W-:Y:S02]  /*2060*/  @!P2 MOV R5, R19 ;  /* 0x000000130005a202 */ /* 0x000fe40000000f00 */
[----:B------:R-:W-:Y:S01]  /*2070*/  @!P3 LEA.HI.X R17, R4, R17, R0, 0x1, P6 ;  /* 0x000000110411b211 */ /* 0x000fe200030f0c00 */
[----:B------:R-:W0:Y:S01]  /*2080*/  @!P5 LDC.64 R6, c[0x0][0x390] ;  /* 0x0000e400ff06db82 */ /* 0x000e220000000a00 */
[----:B------:R-:W-:Y:S01]  /*2090*/  @!P2 MOV R4, R24 ;  /* 0x000000180004a202 */ /* 0x000fe20000000f00 */
[----:B------:R-:W-:Y:S01]  /*20a0*/  @!P2 IMAD R37, R33, R3, R8 ;  /* 0x000000032125a224 */ /* 0x000fe200078e0208 */
[----:B------:R-:W-:Y:S01]  /*20b0*/  IADD3 R0, PT, PT, R21, 0x1f0, RZ ;  /* 0x000001f015007810 */ /* 0x000fe20007ffe0ff */
[----:B------:R1:W5:Y:S02]  /*20c0*/  @!P3 LDG.E R56, desc[UR14][R16.64] ;  /* 0x0000000e1038b981 */ /* 0x000364000c1e1900 */
[----:B------:R-:W-:-:S02]  /*20d0*/  @!P2 IMAD.WIDE.U32 R2, R33, R2, R4 ;  /* 0x000000022102a225 */ /* 0x000fc400078e0004 */
[----:B------:R-:W0:Y:S03]  /*20e0*/  @!P1 LDC.64 R8, c[0x0][0x390] ;  /* 0x0000e400ff089b82 */ /* 0x000e260000000a00 */
[----:B------:R-:W-:Y:S02]  /*20f0*/  @!P2 IADD3 R3, PT, PT, R3, R37, RZ ;  /* 0x000000250303a210 */ /* 0x000fe40007ffe0ff */
[C---:B---3--:R-:W-:Y:S01]  /*2100*/  @!P2 LEA R14, P6, R2.reuse, R14, 0x1 ;  /* 0x0000000e020ea211 */ /* 0x048fe200078c08ff */
[----:B-1----:R-:W-:Y:S02]  /*2110*/  @!P1 IMAD R20, R39, R12, RZ ;  /* 0x0000000c27149224 */ /* 0x002fe400078e02ff */
[----:B------:R-:W1:Y:S01]  /*2120*/  @!P4 LDC.64 R4, c[0x0][0x3e0] ;  /* 0x0000f800ff04cb82 */ /* 0x000e620000000a00 */
[----:B------:R-:W-:Y:S02]  /*2130*/  @!P2 LEA.HI.X R15, R2, R15, R3, 0x1, P6 ;  /* 0x0000000f020fa211 */ /* 0x000fe400030f0c03 */
[----:B------:R-:W-:-:S02]  /*2140*/  @!P1 MOV R2, R24 ;  /* 0x0000001800029202 */ /* 0x000fc40000000f00 */
[----:B------:R-:W-:Y:S01]  /*2150*/  @!P1 MOV R3, R19 ;  /* 0x0000001300039202 */ /* 0x000fe20000000f00 */
[----:B------:R-:W-:Y:S01]  /*2160*/  @!P5 IMAD R16, R35, R10, RZ ;  /* 0x0000000a2310d224 */ /* 0x000fe200078e02ff */
[----:B------:R-:W-:Y:S02]  /*2170*/  ISETP.GE.U32.AND P3, PT, R0, UR16, PT ;  /* 0x0000001000007c0c */ /* 0x000fe4000bf66070 */
[----:B------:R-:W-:Y:S01]  /*2180*/  SHF.R.S32.HI R21, RZ, 0x1f, R0 ;  /* 0x0000001fff157819 */ /* 0x000fe20000011400 */
[C---:B------:R-:W-:Y:S01]  /*2190*/  @!P1 IMAD R33, R31.reuse, R13, R20 ;  /* 0x0000000d1f219224 */ /* 0x040fe200078e0214 */
[----:B------:R-:W-:Y:S01]  /*21a0*/  @!P5 MOV R17, R19 ;  /* 0x000000130011d202 */ /* 0x000fe20000000f00 */
[----:B------:R-:W-:Y:S01]  /*21b0*/  @!P1 IMAD.WIDE.U32 R12, R31, R12, R2 ;  /* 0x0000000c1f0c9225 */ /* 0x000fe200078e0002 */
[----:B------:R-:W-:Y:S01]  /*21c0*/  ISETP.GE.AND.EX P3, PT, R21, UR17, PT, P3 ;  /* 0x0000001115007c0c */ /* 0x000fe2000bf66330 */
[----:B------:R-:W3:Y:S01]  /*21d0*/  @!P4 LDC.64 R2, c[0x0][0x390] ;  /* 0x0000e400ff02cb82 */ /* 0x000ee20000000a00 */
[----:B------:R-:W5:Y:S01]  /*21e0*/  @!P2 LDG.E R54, desc[UR14][R14.64] ;  /* 0x0000000e0e36a981 */ /* 0x000f62000c1e1900 */
[----:B------:R-:W-:Y:S01]  /*21f0*/  @!P5 IMAD R31, R29, R11, R16 ;  /* 0x0000000b1d1fd224 */ /* 0x000fe200078e0210 */
[----:B------:R-:W-:-:S02]  /*2200*/  @!P5 MOV R16, R24 ;  /* 0x000000180010d202 */ /* 0x000fc40000000f00 */
[----:B------:R-:W-:Y:S02]  /*2210*/  @!P1 IADD3 R13, PT, PT, R13, R33, RZ ;  /* 0x000000210d0d9210 */ /* 0x000fe40007ffe0ff */
[----:B0-----:R-:W-:Y:S01]  /*2220*/  @!P1 LEA R8, P6, R12, R8, 0x1 ;  /* 0x000000080c089211 */ /* 0x001fe200078c08ff */
[----:B------:R-:W-:-:S03]  /*2230*/  @!P5 IMAD.WIDE.U32 R10, R29, R10, R16 ;  /* 0x0000000a1d0ad225 */ /* 0x000fc600078e0010 */
[----:B------:R-:W-:Y:S02]  /*2240*/  @!P1 LEA.HI.X R9, R12, R9, R13, 0x1, P6 ;  /* 0x000000090c099211 */ /* 0x000fe400030f0c0d */
[----:B------:R-:W-:Y:S01]  /*2250*/  @!P5 IADD3 R11, PT, PT, R11, R31, RZ ;  /* 0x0000001f0b0bd210 */ /* 0x000fe20007ffe0ff */
[----:B------:R-:W0:Y:S01]  /*2260*/  @!P3 LDC.64 R12, c[0x0][0x3e0] ;  /* 0x0000f800ff0cbb82 */ /* 0x000e220000000a00 */
[C---:B------:R-:W-:Y:S01]  /*2270*/  @!P5 LEA R6, P2, R10.reuse, R6, 0x1 ;  /* 0x000000060a06d211 */ /* 0x040fe200078408ff */
[----:B-1----:R-:W-:Y:S01]  /*2280*/  @!P4 IMAD R16, R27, R4, RZ ;  /* 0x000000041b10c224 */ /* 0x002fe200078e02ff */
[----:B------:R-:W5:Y:S02]  /*2290*/  @!P1 LDG.E R50, desc[UR14][R8.64] ;  /* 0x0000000e08329981 */ /* 0x000f64000c1e1900 */
[----:B------:R-:W-:Y:S02]  /*22a0*/  @!P5 LEA.HI.X R7, R10, R7, R11, 0x1, P2 ;  /* 0x000000070a07d211 */ /* 0x000fe400010f0c0b */
[----:B------:R-:W-:-:S02]  /*22b0*/  @!P4 MOV R10, R24 ;  /* 0x00000018000ac202 */ /* 0x000fc40000000f00 */
[----:B------:R-:W-:Y:S01]  /*22c0*/  @!P4 MOV R11, R19 ;  /* 0x00000013000bc202 */ /* 0x000fe20000000f00 */
[C---:B------:R-:W-:Y:S01]  /*22d0*/  @!P4 IMAD R17, R23.reuse, R5, R16 ;  /* 0x000000051711c224 */ /* 0x040fe200078e0210 */
[----:B------:R-:W5:Y:S01]  /*22e0*/  @!P5 LDG.E R48, desc[UR14][R6.64] ;  /* 0x0000000e0630d981 */ /* 0x000f62000c1e1900 */
[----:B------:R-:W-:Y:S02]  /*22f0*/  @!P4 IMAD.WIDE.U32 R10, R23, R4, R10 ;  /* 0x00000004170ac225 */ /* 0x000fe400078e000a */
[----:B------:R-:W1:Y:S03]  /*2300*/  @!P3 LDC.64 R4, c[0x0][0x390] ;  /* 0x0000e400ff04bb82 */ /* 0x000e660000000a00 */
[----:B------:R-:W-:Y:S02]  /*2310*/  @!P4 IADD3 R11, PT, PT, R11, R17, RZ ;  /* 0x000000110b0bc210 */ /* 0x000fe40007ffe0ff */
[----:B---3--:R-:W-:-:S04]  /*2320*/  @!P4 LEA R2, P1, R10, R2, 0x1 ;  /* 0x000000020a02c211 */ /* 0x008fc800078208ff */
[----:B------:R-:W-:Y:S01]  /*2330*/  @!P4 LEA.HI.X R3, R10, R3, R11, 0x1, P1 ;  /* 0x000000030a03c211 */ /* 0x000fe200008f0c0b */
[----:B0-----:R-:W-:-:S04]  /*2340*/  @!P3 IMAD R21, R21, R12, RZ ;  /* 0x0000000c1515b224 */ /* 0x001fc800078e02ff */
[----:B------:R0:W3:Y:S01]  /*2350*/  @!P4 LDG.E R46, desc[UR14][R2.64] ;  /* 0x0000000e022ec981 */ /* 0x0000e2000c1e1900 */
[----:B------:R-:W-:Y:S01]  /*2360*/  @!P3 IMAD R21, R0, R13, R21 ;  /* 0x0000000d0015b224 */ /* 0x000fe200078e0215 */
[----:B0-----:R-:W-:Y:S02]  /*2370*/  @!P3 MOV R2, R24 ;  /* 0x000000180002b202 */ /* 0x001fe40000000f00 */
[----:B------:R-:W-:-:S03]  /*2380*/  @!P3 MOV R3, R19 ;  /* 0x000000130003b202 */ /* 0x000fc60000000f00 */
[----:B------:R-:W-:-:S05]  /*2390*/  @!P3 IMAD.WIDE.U32 R12, R0, R12, R2 ;  /* 0x0000000c000cb225 */ /* 0x000fca00078e0002 */
[----:B------:R-:W-:Y:S02]  /*23a0*/  @!P3 IADD3 R0, PT, PT, R13, R21, RZ ;  /* 0x000000150d00b210 */ /* 0x000fe40007ffe0ff */
[----:B-1----:R-:W-:-:S04]  /*23b0*/  @!P3 LEA R4, P1, R12, R4, 0x1 ;  /* 0x000000040c04b211 */ /* 0x002fc800078208ff */
[----:B------:R-:W-:Y:S01]  /*23c0*/  @!P3 LEA.HI.X R5, R12, R5, R0, 0x1, P1 ;  /* 0x000000050c05b211 */ /* 0x000fe200008f0c00 */
[----:B------:R-:W-:-:S06]  /*23d0*/  HFMA2 R0, -RZ, RZ, 0, 0 ;  /* 0x00000000ff007431 */ /* 0x000fcc00000001ff */
[----:B------:R0:W3:Y:S01]  /*23e0*/  @!P3 LDG.E R0, desc[UR14][R4.64] ;  /* 0x0000000e0400b981 */ /* 0x0000e2000c1e1900 */
[C---:B------:R-:W-:Y:S02]  /*23f0*/  PRMT R41, R44.reuse, 0x7632, R41 ;  /* 0x000076322c297816 */ /* 0x040fe40000000029 */
[----:B------:R-:W-:Y:S02]  /*2400*/  PRMT R40, R47, 0x7632, R40 ;  /* 0x000076322f287816 */ /* 0x000fe40000000028 */
[----:B------:R-:W-:Y:S02]  /*2410*/  SHF.L.U32 R41, R41, 0x10, RZ ;  /* 0x0000001029297819 */ /* 0x000fe400000006ff */
[----:B------:R-:W-:Y:S02]  /*2420*/  SHF.L.U32 R44, R44, 0x10, RZ ;  /* 0x000000102c2c7819 */ /* 0x000fe400000006ff */
[----:B------:R-:W-:Y:S01]  /*2430*/  SHF.L.U32 R40, R40, 0x10, RZ ;  /* 0x0000001028287819 */ /* 0x000fe200000006ff */
[----:B------:R-:W-:Y:S01]  /*2440*/  FMUL.FTZ R3, R41, R41 ;  /* 0x0000002929037220 */ /* 0x000fe20000410000 */
[----:B------:R-:W-:-:S02]  /*2450*/  PRMT R39, R49, 0x7632, R39 ;  /* 0x0000763231277816 */ /* 0x000fc40000000027 */
[----:B------:R-:W-:Y:S01]  /*2460*/  SHF.L.U32 R47, R47, 0x10, RZ ;  /* 0x000000102f2f7819 */ /* 0x000fe200000006ff */
[----:B0-----:R-:W-:Y:S01]  /*2470*/  FMUL.FTZ R4, R40, R40 ;  /* 0x0000002828047220 */ /* 0x001fe20000410000 */
[----:B------:R-:W-:Y:S01]  /*2480*/  FFMA.FTZ R3, R44, R44, R3 ;  /* 0x0000002c2c037223 */ /* 0x000fe20000010003 */
[----:B------:R-:W-:Y:S02]  /*2490*/  SHF.L.U32 R39, R39, 0x10, RZ ;  /* 0x0000001027277819 */ /* 0x000fe400000006ff */
[----:B------:R-:W-:Y:S01]  /*24a0*/  PRMT R38, R51, 0x7632, R38 ;  /* 0x0000763233267816 */ /* 0x000fe20000000026 */
[----:B------:R-:W-:Y:S01]  /*24b0*/  FFMA.FTZ R4, R47, R47, R4 ;  /* 0x0000002f2f047223 */ /* 0x000fe20000010004 */
[----:B------:R-:W-:Y:S01]  /*24c0*/  SHF.L.U32 R49, R49, 0x10, RZ ;  /* 0x0000001031317819 */ /* 0x000fe200000006ff */
[----:B------:R-:W-:Y:S01]  /*24d0*/  FADD.FTZ R3, RZ, R3 ;  /* 0x00000003ff037221 */ /* 0x000fe20000010000 */
[----:B------:R-:W-:Y:S01]  /*24e0*/  SHF.L.U32 R38, R38, 0x10, RZ ;  /* 0x0000001026267819 */ /* 0x000fe200000006ff */
[----:B------:R-:W-:Y:S01]  /*24f0*/  FMUL.FTZ R6, R39, R39 ;  /* 0x0000002727067220 */ /* 0x000fe20000410000 */
[----:B------:R-:W-:Y:S01]  /*2500*/  PRMT R37, R52, 0x7632, R37 ;  /* 0x0000763234257816 */ /* 0x000fe20000000025 */
[----:B------:R-:W-:Y:S01]  /*2510*/  FADD.FTZ R2, R44, R41 ;  /* 0x000000292c027221 */ /* 0x000fe20000010000 */
[----:B------:R-:W-:Y:S01]  /*2520*/  FADD.FTZ R3, R3, R4 ;  /* 0x0000000403037221 */ /* 0x000fe20000010000 */
[----:B------:R-:W-:Y:S01]  /*2530*/  SHF.L.U32 R51, R51, 0x10, RZ ;  /* 0x0000001033337819 */ /* 0x000fe200000006ff */
[----:B------:R-:W-:Y:S01]  /*2540*/  FFMA.FTZ R6, R49, R49, R6 ;  /* 0x0000003131067223 */ /* 0x000fe20000010006 */
[----:B------:R-:W-:Y:S01]  /*2550*/  FMUL.FTZ R4, R38, R38 ;  /* 0x0000002626047220 */ /* 0x000fe20000410000 */
[----:B------:R-:W-:Y:S01]  /*2560*/  SHF.L.U32 R37, R37, 0x10, RZ ;  /* 0x0000001025257819 */ /* 0x000fe200000006ff */
[----:B------:R-:W-:Y:S01]  /*2570*/  FADD.FTZ R5, R47, R40 ;  /* 0x000000282f057221 */ /* 0x000fe20000010000 */
[----:B------:R-:W-:Y:S01]  /*2580*/  FADD.FTZ R2, RZ, R2 ;  /* 0x00000002ff027221 */ /* 0x000fe20000010000 */
[----:B------:R-:W-:Y:S01]  /*2590*/  FADD.FTZ R3, R3, R6 ;  /* 0x0000000603037221 */ /* 0x000fe20000010000 */
[----:B------:R-:W-:Y:S01]  /*25a0*/  SHF.L.U32 R52, R52, 0x10, RZ ;  /* 0x0000001034347819 */ /* 0x000fe200000006ff */
[----:B------:R-:W-:Y:S01]  /*25b0*/  FFMA.FTZ R4, R51, R51, R4 ;  /* 0x0000003333047223 */ /* 0x000fe20000010004 */
[----:B------:R-:W-:Y:S01]  /*25c0*/  FADD.FTZ R2, R2, R5 ;  /* 0x0000000502027221 */ /* 0x000fe20000010000 */
[----:B------:R-:W-:Y:S01]  /*25d0*/  PRMT R36, R55, 0x7632, R36 ;  /* 0x0000763237247816 */ /* 0x000fe20000000024 */
[----:B------:R-:W-:Y:S01]  /*25e0*/  FMUL.FTZ R7, R37, R37 ;  /* 0x0000002525077220 */ /* 0x000fe20000410000 */
[----:B------:R-:W-:Y:S01]  /*25f0*/  FADD.FTZ R5, R49, R39 ;  /* 0x0000002731057221 */ /* 0x000fe20000010000 */
[----:B------:R-:W-:Y:S01]  /*2600*/  FADD.FTZ R3, R3, R4 ;  /* 0x0000000403037221 */ /* 0x000fe20000010000 */
[----:B------:R-:W-:Y:S01]  /*2610*/  SHF.L.U32 R36, R36, 0x10, RZ ;  /* 0x0000001024247819 */ /* 0x000fe200000006ff */
[----:B------:R-:W-:Y:S01]  /*2620*/  FFMA.FTZ R4, R52, R52, R7 ;  /* 0x0000003434047223 */ /* 0x000fe20000010007 */
[----:B------:R-:W-:Y:S01]  /*2630*/  PRMT R35, R57, 0x7632, R35 ;  /* 0x0000763239237816 */ /* 0x000fe20000000023 */
[----:B------:R-:W-:Y:S01]  /*2640*/  FADD.FTZ R2, R2, R5 ;  /* 0x0000000502027221 */ /* 0x000fe20000010000 */
[----:B------:R-:W-:Y:S01]  /*2650*/  FADD.FTZ R5, R51, R38 ;  /* 0x0000002633057221 */ /* 0x000fe20000010000 */
[----:B------:R-:W-:Y:S01]  /*2660*/  SHF.L.U32 R55, R55, 0x10, RZ ;  /* 0x0000001037377819 */ /* 0x000fe200000006ff */
[----:B------:R-:W-:Y:S01]  /*2670*/  FADD.FTZ R3, R3, R4 ;  /* 0x0000000403037221 */ /* 0x000fe20000010000 */
        /* <DEDUP_REMOVED lines=8> */
[----:B------:R-:W-:-:S02]  /*2700*/  SHF.L.U32 R34, R34, 0x10, RZ ;  /* 0x0000001022227819 */ /* 0x000fc400000006ff */
[----:B------:R-:W-:Y:S01]  /*2710*/  PRMT R33, R61, 0x7632, R33 ;  /* 0x000076323d217816 */ /* 0x000fe20000000021 */
[----:B------:R-:W-:Y:S01]  /*2720*/  FADD.FTZ R2, R2, R5 ;  /* 0x0000000502027221 */ /* 0x000fe20000010000 */
[----:B------:R-:W-:Y:S01]  /*2730*/  FADD.FTZ R5, R55, R36 ;  /* 0x0000002437057221 */ /* 0x000fe20000010000 */
[----:B------:R-:W-:Y:S01]  /*2740*/  FADD.FTZ R3, R3, R4 ;  /* 0x0000000403037221 */ /* 0x000fe20000010000 */
[----:B------:R-:W-:Y:S01]  /*2750*/  FFMA.FTZ R6, R57, R57, R6 ;  /* 0x0000003939067223 */ /* 0x000fe20000010006 */
[----:B------:R-:W-:Y:S01]  /*2760*/  SHF.L.U32 R59, R59, 0x10, RZ ;  /* 0x000000103b3b7819 */ /* 0x000fe200000006ff */
[----:B------:R-:W-:Y:S01]  /*2770*/  FMUL.FTZ R4, R34, R34 ;  /* 0x0000002222047220 */ /* 0x000fe20000410000 */
[----:B------:R-:W-:Y:S02]  /*2780*/  SHF.L.U32 R33, R33, 0x10, RZ ;  /* 0x0000001021217819 */ /* 0x000fe400000006ff */
[----:B------:R-:W-:Y:S01]  /*2790*/  PRMT R32, R63, 0x7632, R32 ;  /* 0x000076323f207816 */ /* 0x000fe20000000020 */
[----:B------:R-:W-:Y:S01]  /*27a0*/  FADD.FTZ R2, R2, R5 ;  /* 0x0000000502027221 */ /* 0x000fe20000010000 */
        /* <DEDUP_REMOVED lines=17> */
[----:B------:R-:W-:Y:S01]  /*28c0*/  SHF.L.U32 R65, R65, 0x10, RZ ;  /* 0x0000001041417819 */ /* 0x000fe200000006ff */
[----:B------:R-:W-:Y:S01]  /*28d0*/  FADD.FTZ R5, R61, R33 ;  /* 0x000000213d057221 */ /* 0x000fe20000010000 */
[----:B------:R-:W-:Y:S01]  /*28e0*/  SHF.L.U32 R30, R30, 0x10, RZ ;  /* 0x000000101e1e7819 */ /* 0x000fe200000006ff */
[----:B------:R-:W-:Y:S01]  /*28f0*/  FFMA.FTZ R4, R63, R63, R4 ;  /* 0x0000003f3f047223 */ /* 0x000fe20000010004 */
[----:B------:R-:W-:Y:S01]  /*2900*/  FMUL.FTZ R6, R31, R31 ;  /* 0x0000001f1f067220 */ /* 0x000fe20000410000 */
[----:B------:R-:W-:Y:S01]  /*2910*/  PRMT R29, R64, 0x7632, R29 ;  /* 0x00007632401d7816 */ /* 0x000fe2000000001d */
[----:B------:R-:W-:Y:S01]  /*2920*/  FADD.FTZ R2, R2, R5 ;  /* 0x0000000502027221 */ /* 0x000fe20000010000 */
[----:B------:R-:W-:Y:S01]  /*2930*/  SHF.L.U32 R66, R66, 0x10, RZ ;  /* 0x0000001042427819 */ /* 0x000fe200000006ff */
[----:B------:R-:W-:Y:S01]  /*2940*/  FADD.FTZ R3, R3, R4 ;  /* 0x0000000403037221 */ /* 0x000fe20000010000 */
[----:B------:R-:W-:Y:S01]  /*2950*/  FFMA.FTZ R6, R65, R65, R6 ;  /* 0x0000004141067223 */ /* 0x000fe20000010006 */
[----:B------:R-:W-:Y:S01]  /*2960*/  FMUL.FTZ R7, R30, R30 ;  /* 0x0000001e1e077220 */ /* 0x000fe20000410000 */
[----:B------:R-:W-:Y:S01]  /*2970*/  SHF.L.U32 R29, R29, 0x10, RZ ;  /* 0x000000101d1d7819 */ /* 0x000fe200000006ff */
[----:B------:R-:W-:Y:S01]  /*2980*/  FADD.FTZ R5, R63, R32 ;  /* 0x000000203f057221 */ /* 0x000fe20000010000 */
[----:B------:R-:W-:Y:S01]  /*2990*/  PRMT R28, R68, 0x7632, R28 ;  /* 0x00007632441c7816 */ /* 0x000fe2000000001c */
[----:B------:R-:W-:Y:S01]  /*29a0*/  FADD.FTZ R3, R3, R6 ;  /* 0x0000000603037221 */ /* 0x000fe20000010000 */
[----:B------:R-:W-:Y:S01]  /*29b0*/  SHF.L.U32 R64, R64, 0x10, RZ ;  /* 0x0000001040407819 */ /* 0x000fe200000006ff */
[----:B------:R-:W-:Y:S01]  /*29c0*/  FFMA.FTZ R4, R66, R66, R7 ;  /* 0x0000004242047223 */ /* 0x000fe20000010007 */
[----:B------:R-:W-:Y:S01]  /*29d0*/  FADD.FTZ R2, R2, R5 ;  /* 0x0000000502027221 */ /* 0x000fe20000010000 */
[----:B------:R-:W-:Y:S01]  /*29e0*/  FMUL.FTZ R7, R29, R29 ;  /* 0x0000001d1d077220 */ /* 0x000fe20000410000 */
[----:B------:R-:W-:Y:S01]  /*29f0*/  SHF.L.U32 R28, R28, 0x10, RZ ;  /* 0x000000101c1c7819 */ /* 0x000fe200000006ff */
[----:B------:R-:W-:Y:S01]  /*2a00*/  FADD.FTZ R5, R65, R31 ;  /* 0x0000001f41057221 */ /* 0x000fe20000010000 */
[----:B------:R-:W-:Y:S01]  /*2a10*/  PRMT R27, R72, 0x7632, R27 ;  /* 0x00007632481b7816 */ /* 0x000fe2000000001b */
[----:B------:R-:W-:Y:S01]  /*2a20*/  FADD.FTZ R3, R3, R4 ;  /* 0x0000000403037221 */ /* 0x000fe20000010000 */
[----:B------:R-:W-:Y:S01]  /*2a30*/  FFMA.FTZ R4, R64, R64, R7 ;  /* 0x0000004040047223 */ /* 0x000fe20000010007 */
[----:B------:R-:W-:Y:S01]  /*2a40*/  SHF.L.U32 R68, R68, 0x10, RZ ;  /* 0x0000001044447819 */ /* 0x000fe200000006ff */
[----:B------:R-:W-:Y:S01]  /*2a50*/  FADD.FTZ R2, R2, R5 ;  /* 0x0000000502027221 */ /* 0x000fe20000010000 */
[----:B------:R-:W-:Y:S01]  /*2a60*/  FMUL.FTZ R7, R28, R28 ;  /* 0x0000001c1c077220 */ /* 0x000fe20000410000 */
[----:B------:R-:W-:Y:S01]  /*2a70*/  SHF.L.U32 R27, R27, 0x10, RZ ;  /* 0x000000101b1b7819 */ /* 0x000fe200000006ff */
[----:B------:R-:W-:Y:S01]  /*2a80*/  FADD.FTZ R5, R66, R30 ;  /* 0x0000001e42057221 */ /* 0x000fe20000010000 */
        /* <DEDUP_REMOVED lines=10> */
[----:B------:R-:W-:Y:S01]  /*2b30*/  FADD.FTZ R2, R2, R5 ;  /* 0x0000000502027221 */ /* 0x000fe20000010000 */
[----:B------:R-:W-:Y:S01]  /*2b40*/  PRMT R17, R76, 0x7632, R17 ;  /* 0x000076324c117816 */ /* 0x000fe20000000011 */
[----:B------:R-:W-:Y:S01]  /*2b50*/  FADD.FTZ R5, R68, R28 ;  /* 0x0000001c44057221 */ /* 0x000fe20000010000 */
[----:B------:R-:W-:Y:S01]  /*2b60*/  SHF.L.U32 R75, R75, 0x10, RZ ;  /* 0x000000104b4b7819 */ /* 0x000fe200000006ff */
[----:B------:R-:W-:Y:S01]  /*2b70*/  FADD.FTZ R3, R3, R4 ;  /* 0x0000000403037221 */ /* 0x000fe20000010000 */
[----:B------:R-:W-:Y:S01]  /*2b80*/  FMUL.FTZ R4, R26, R26 ;  /* 0x0000001a1a047220 */ /* 0x000fe20000410000 */
[----:B------:R-:W-:Y:S01]  /*2b90*/  SHF.L.U32 R17, R17, 0x10, RZ ;  /* 0x0000001011117819 */ /* 0x000fe200000006ff */
[----:B------:R-:W-:Y:S01]  /*2ba0*/  FADD.FTZ R2, R2, R5 ;  /* 0x0000000502027221 */ /* 0x000fe20000010000 */
[----:B--2---:R-:W-:Y:S01]  /*2bb0*/  PRMT R16, R74, 0x7632, R16 ;  /* 0x000076324a107816 */ /* 0x004fe20000000010 */
[----:B------:R-:W-:Y:S01]  /*2bc0*/  FADD.FTZ R5, R72, R27 ;  /* 0x0000001b48057221 */ /* 0x000fe20000010000 */
[----:B------:R-:W-:Y:S01]  /*2bd0*/  SHF.L.U32 R76, R76, 0x10, RZ ;  /* 0x000000104c4c7819 */ /* 0x000fe200000006ff */
[----:B------:R-:W-:Y:S01]  /*2be0*/  FFMA.FTZ R4, R75, R75, R4 ;  /* 0x0000004b4b047223 */ /* 0x000fe20000010004 */
[----:B------:R-:W-:Y:S01]  /*2bf0*/  FMUL.FTZ R7, R17, R17 ;  /* 0x0000001111077220 */ /* 0x000fe20000410000 */
[----:B------:R-:W-:Y:S01]  /*2c00*/  SHF.L.U32 R16, R16, 0x10, RZ ;  /* 0x0000001010107819 */ /* 0x000fe200000006ff */
[----:B------:R-:W-:Y:S01]  /*2c10*/  FADD.FTZ R2, R2, R5 ;  /* 0x0000000502027221 */ /* 0x000fe20000010000 */
[----:B------:R-:W-:Y:S01]  /*2c20*/  PRMT R15, R73, 0x7632, R15 ;  /* 0x00007632490f7816 */ /* 0x000fe2000000000f */
[----:B------:R-:W-:Y:S01]  /*2c30*/  FADD.FTZ R5, R75, R26 ;  /* 0x0000001a4b057221 */ /* 0x000fe20000010000 */
[----:B------:R-:W-:Y:S01]  /*2c40*/  FADD.FTZ R3, R3, R4 ;  /* 0x0000000403037221 */ /* 0x000fe20000010000 */
[----:B------:R-:W-:Y:S01]  /*2c50*/  FFMA.FTZ R4, R76, R76, R7 ;  /* 0x0000004c4c047223 */ /* 0x000fe20000010007 */
[----:B------:R-:W-:Y:S01]  /*2c60*/  SHF.L.U32 R74, R74, 0x10, RZ ;  /* 0x000000104a4a7819 */ /* 0x000fe200000006ff */
[----:B------:R-:W-:Y:S01]  /*2c70*/  FMUL.FTZ R7, R16, R16 ;  /* 0x0000001010077220 */ /* 0x000fe20000410000 */
[----:B------:R-:W-:Y:S01]  /*2c80*/  SHF.L.U32 R15, R15, 0x10, RZ ;  /* 0x000000100f0f7819 */ /* 0x000fe200000006ff */
[----:B------:R-:W-:Y:S01]  /*2c90*/  FADD.FTZ R2, R2, R5 ;  /* 0x0000000502027221 */ /* 0x000fe20000010000 */
[----:B------:R-:W-:Y:S01]  /*2ca0*/  PRMT R14, R71, 0x7632, R14 ;  /* 0x00007632470e7816 */ /* 0x000fe2000000000e */
[----:B------:R-:W-:Y:S01]  /*2cb0*/  FADD.FTZ R5, R76, R17 ;  /* 0x000000114c057221 */ /* 0x000fe20000010000 */
[----:B------:R-:W-:Y:S01]  /*2cc0*/  FADD.FTZ R3, R3, R4 ;  /* 0x0000000403037221 */ /* 0x000fe20000010000 */
[----:B------:R-:W-:Y:S01]  /*2cd0*/  SHF.L.U32 R73, R73, 0x10, RZ ;  /* 0x0000001049497819 */ /* 0x000fe200000006ff */
[----:B------:R-:W-:Y:S01]  /*2ce0*/  FFMA.FTZ R4, R74, R74, R7 ;  /* 0x0000004a4a047223 */ /* 0x000fe20000010007 */
[----:B------:R-:W-:Y:S01]  /*2cf0*/  SHF.L.U32 R14, R14, 0x10, RZ ;  /* 0x000000100e0e7819 */ /* 0x000fe200000006ff */
[----:B------:R-:W-:Y:S01]  /*2d00*/  FMUL.FTZ R6, R15, R15 ;  /* 0x0000000f0f067220 */ /* 0x000fe20000410000 */
[----:B----4-:R-:W-:Y:S01]  /*2d10*/  PRMT R13, R70, 0x7632, R13 ;  /* 0x00007632460d7816 */ /* 0x010fe2000000000d */
[----:B------:R-:W-:Y:S01]  /*2d20*/  FADD.FTZ R2, R2, R5 ;  /* 0x0000000502027221 */ /* 0x000fe20000010000 */
[----:B------:R-:W-:Y:S01]  /*2d30*/  FADD.FTZ R5, R74, R16 ;  /* 0x000000104a057221 */ /* 0x000fe20000010000 */
[----:B------:R-:W-:Y:S01]  /*2d40*/  FADD.FTZ R3, R3, R4 ;  /* 0x0000000403037221 */ /* 0x000fe20000010000 */
[----:B------:R-:W-:Y:S01]  /*2d50*/  SHF.L.U32 R71, R71, 0x10, RZ ;  /* 0x0000001047477819 */ /* 0x000fe200000006ff */
[----:B------:R-:W-:Y:S01]  /*2d60*/  FFMA.FTZ R6, R73, R73, R6 ;  /* 0x0000004949067223 */ /* 0x000fe20000010006 */
[----:B------:R-:W-:Y:S01]  /*2d70*/  FMUL.FTZ R4, R14, R14 ;  /* 0x0000000e0e047220 */ /* 0x000fe20000410000 */
[----:B------:R-:W-:Y:S01]  /*2d80*/  SHF.L.U32 R13, R13, 0x10, RZ ;  /* 0x000000100d0d7819 */ /* 0x000fe200000006ff */
[----:B------:R-:W-:Y:S01]  /*2d90*/  FADD.FTZ R2, R2, R5 ;  /* 0x0000000502027221 */ /* 0x000fe20000010000 */
[----:B------:R-:W-:Y:S01]  /*2da0*/  FADD.FTZ R5, R73, R15 ;  /* 0x0000000f49057221 */ /* 0x000fe20000010000 */
[----:B------:R-:W-:Y:S01]  /*2db0*/  FADD.FTZ R3, R3, R6 ;  /* 0x0000000603037221 */ /* 0x000fe20000010000 */
[----:B------:R-:W-:Y:S01]  /*2dc0*/  SHF.L.U32 R70, R70, 0x10, RZ ;  /* 0x0000001046467819 */ /* 0x000fe200000006ff */
[----:B------:R-:W-:Y:S01]  /*2dd0*/  FFMA.FTZ R4, R71, R71, R4 ;  /* 0x0000004747047223 */ /* 0x000fe20000010004 */
[----:B------:R-:W-:Y:S01]  /*2de0*/  PRMT R12, R69, 0x7632, R12 ;  /* 0x00007632450c7816 */ /* 0x000fe2000000000c */
[----:B------:R-:W-:Y:S01]  /*2df0*/  FMUL.FTZ R7, R13, R13 ;  /* 0x0000000d0d077220 */ /* 0x000fe20000410000 */
[----:B------:R-:W-:Y:S01]  /*2e00*/  FADD.FTZ R2, R2, R5 ;  /* 0x0000000502027221 */ /* 0x000fe20000010000 */
[----:B------:R-:W-:Y:S01]  /*2e10*/  FADD.FTZ R5, R71, R14 ;  /* 0x0000000e47057221 */ /* 0x000fe20000010000 */
[----:B------:R-:W-:Y:S01]  /*2e20*/  FADD.FTZ R3, R3, R4 ;  /* 0x0000000403037221 */ /* 0x000fe20000010000 */
[----:B------:R-:W-:Y:S01]  /*2e30*/  SHF.L.U32 R12, R12, 0x10, RZ ;  /* 0x000000100c0c7819 */ /* 0x000fe200000006ff */
[----:B------:R-:W-:Y:S01]  /*2e40*/  FFMA.FTZ R4, R70, R70, R7 ;  /* 0x0000004646047223 */ /* 0x000fe20000010007 */
[----:B------:R-:W-:Y:S01]  /*2e50*/  FADD.FTZ R2, R2, R5 ;  /* 0x0000000502027221 */ /* 0x000fe20000010000 */
[----:B------:R-:W-:Y:S01]  /*2e60*/  FADD.FTZ R5, R70, R13 ;  /* 0x0000000d46057221 */ /* 0x000fe20000010000 */
[----:B------:R-:W-:Y:S01]  /*2e70*/  SHF.L.U32 R69, R69, 0x10, RZ ;  /* 0x0000001045457819 */ /* 0x000fe200000006ff */
[----:B------:R-:W-:Y:S01]  /*2e80*/  FADD.FTZ R3, R3, R4 ;  /* 0x0000000403037221 */ /* 0x000fe20000010000 */
[----:B------:R-:W-:Y:S01]  /*2e90*/  FMUL.FTZ R4, R12, R12 ;  /* 0x0000000c0c047220 */ /* 0x000fe20000410000 */
[C---:B-----5:R-:W-:Y:S01]  /*2ea0*/  PRMT R11, R67.reuse, 0x7632, R11 ;  /* 0x00007632430b7816 */ /* 0x060fe2000000000b */
[----:B------:R-:W-:Y:S01]  /*2eb0*/  FADD.FTZ R2, R2, R5 ;  /* 0x0000000502027221 */ /* 0x000fe20000010000 */
[----:B------:R-:W-:Y:S01]  /*2ec0*/  SHF.L.U32 R67, R67, 0x10, RZ ;  /* 0x0000001043437819 */ /* 0x000fe200000006ff */
[C---:B------:R-:W-:Y:S01]  /*2ed0*/  FADD.FTZ R5, R69.reuse, R12 ;  /* 0x0000000c45057221 */ /* 0x040fe20000010000 */
[----:B------:R-:W-:Y:S01]  /*2ee0*/  FFMA.FTZ R4, R69, R69, R4 ;  /* 0x0000004545047223 */ /* 0x000fe20000010004 */
[----:B------:R-:W-:-:S02]  /*2ef0*/  SHF.L.U32 R11, R11, 0x10, RZ ;  /* 0x000000100b0b7819 */ /* 0x000fc400000006ff */
[----:B------:R-:W-:Y:S01]  /*2f00*/  PRMT R10, R62, 0x7632, R10 ;  /* 0x000076323e0a7816 */ /* 0x000fe2000000000a */
[----:B------:R-:W-:Y:S01]  /*2f10*/  FADD.FTZ R2, R2, R5 ;  /* 0x0000000502027221 */ /* 0x000fe20000010000 */
[----:B------:R-:W-:Y:S01]  /*2f20*/  FADD.FTZ R3, R3, R4 ;  /* 0x0000000403037221 */ /* 0x000fe20000010000 */
[----:B------:R-:W-:Y:S01]  /*2f30*/  FADD.FTZ R5, R67, R11 ;  /* 0x0000000b43057221 */ /* 0x000fe20000010000 */
[----:B------:R-:W-:Y:S01]  /*2f40*/  FMUL.FTZ R4, R11, R11 ;  /* 0x0000000b0b047220 */ /* 0x000fe20000410000 */
[----:B------:R-:W-:Y:S02]  /*2f50*/  SHF.L.U32 R10, R10, 0x10, RZ ;  /* 0x000000100a0a7819 */ /* 0x000fe400000006ff */
[----:B------:R-:W-:Y:S01]  /*2f60*/  PRMT R9, R60, 0x7632, R9 ;  /* 0x000076323c097816 */ /* 0x000fe20000000009 */
[----:B------:R-:W-:Y:S01]  /*2f70*/  FADD.FTZ R2, R2, R5 ;  /* 0x0000000502027221 */ /* 0x000fe20000010000 */
[----:B------:R-:W-:Y:S01]  /*2f80*/  FFMA.FTZ R4, R67, R67, R4 ;  /* 0x0000004343047223 */ /* 0x000fe20000010004 */
[----:B------:R-:W-:Y:S01]  /*2f90*/  SHF.L.U32 R62, R62, 0x10, RZ ;  /* 0x000000103e3e7819 */ /* 0x000fe200000006ff */
[----:B------:R-:W-:Y:S01]  /*2fa0*/  FMUL.FTZ R5, R10, R10 ;  /* 0x0000000a0a057220 */ /* 0x000fe20000410000 */
[----:B------:R-:W-:-:S02]  /*2fb0*/  SHF.L.U32 R9, R9, 0x10, RZ ;  /* 0x0000001009097819 */ /* 0x000fc400000006ff */
[----:B------:R-:W-:Y:S01]  /*2fc0*/  PRMT R8, R58, 0x7632, R8 ;  /* 0x000076323a087816 */ /* 0x000fe20000000008 */
[----:B------:R-:W-:Y:S01]  /*2fd0*/  FADD.FTZ R3, R3, R4 ;  /* 0x0000000403037221 */ /* 0x000fe20000010000 */
[----:B------:R-:W-:Y:S01]  /*2fe0*/  SHF.L.U32 R60, R60, 0x10, RZ ;  /* 0x000000103c3c7819 */ /* 0x000fe200000006ff */
[----:B------:R-:W-:Y:S01]  /*2ff0*/  FFMA.FTZ R4, R62, R62, R5 ;  /* 0x0000003e3e047223 */ /* 0x000fe20000010005 */
[----:B------:R-:W-:Y:S01]  /*3000*/  FMUL.FTZ R5, R9, R9 ;  /* 0x0000000909057220 */ /* 0x000fe20000410000 */
[----:B------:R-:W-:Y:S02]  /*3010*/  SHF.L.U32 R8, R8, 0x10, RZ ;  /* 0x0000001008087819 */ /* 0x000fe400000006ff */
[----:B------:R-:W-:Y:S01]  /*3020*/  FADD.FTZ R3, R3, R4 ;  /* 0x0000000403037221 */ /* 0x000fe20000010000 */
[----:B------:R-:W-:Y:S01]  /*3030*/  FFMA.FTZ R4, R60, R60, R5 ;  /* 0x0000003c3c047223 */ /* 0x000fe20000010005 */
[----:B------:R-:W-:Y:S01]  /*3040*/  SHF.L.U32 R58, R58, 0x10, RZ ;  /* 0x000000103a3a7819 */ /* 0x000fe200000006ff */
[----:B------:R-:W-:Y:S01]  /*3050*/  FMUL.FTZ R5, R8, R8 ;  /* 0x0000000808057220 */ /* 0x000fe20000410000 */
[----:B------:R-:W-:Y:S01]  /*3060*/  PRMT R7, R56, 0x7632, R7 ;  /* 0x0000763238077816 */ /* 0x000fe20000000007 */
[----:B------:R-:W-:-:S02]  /*3070*/  FADD.FTZ R4, R3, R4 ;  /* 0x0000000403047221 */ /* 0x000fc40000010000 */
[----:B------:R-:W-:Y:S01]  /*3080*/  FFMA.FTZ R5, R58, R58, R5 ;  /* 0x0000003a3a057223 */ /* 0x000fe20000010005 */
[----:B------:R-:W-:Y:S01]  /*3090*/  SHF.L.U32 R7, R7, 0x10, RZ ;  /* 0x0000001007077819 */ /* 0x000fe200000006ff */
[----:B------:R-:W-:Y:S01]  /*30a0*/  FADD.FTZ R3, R62, R10 ;  /* 0x0000000a3e037221 */ /* 0x000fe20000010000 */
[----:B------:R-:W-:Y:S01]  /*30b0*/  SHF.L.U32 R56, R56, 0x10, RZ ;  /* 0x0000001038387819 */ /* 0x000fe200000006ff */
[----:B------:R-:W-:Y:S01]  /*30c0*/  FADD.FTZ R4, R4, R5 ;  /* 0x0000000504047221 */ /* 0x000fe20000010000 */
[----:B------:R-:W-:Y:S01]  /*30d0*/  PRMT R6, R54, 0x7632, R6 ;  /* 0x0000763236067816 */ /* 0x000fe20000000006 */
[----:B------:R-:W-:Y:S01]  /*30e0*/  FMUL.FTZ R21, R7, R7 ;  /* 0x0000000707157220 */ /* 0x000fe20000410000 */
[----:B------:R-:W-:Y:S02]  /*30f0*/  FADD.FTZ R2, R2, R3 ;  /* 0x0000000302027221 */ /* 0x000fe40000010000 */
[----:B------:R-:W-:Y:S01]  /*3100*/  SHF.L.U32 R6, R6, 0x10, RZ ;  /* 0x0000001006067819 */ /* 0x000fe200000006ff */
[----:B------:R-:W-:Y:S01]  /*3110*/  FFMA.FTZ R21, R56, R56, R21 ;  /* 0x0000003838157223 */ /* 0x000fe20000010015 */
[----:B------:R-:W-:Y:S01]  /*3120*/  FADD.FTZ R3, R60, R9 ;  /* 0x000000093c037221 */ /* 0x000fe20000010000 */
[----:B------:R-:W-:-:S04]  /*3130*/  PRMT R5, R50, 0x7632, R5 ;  /* 0x0000763232057816 */ /* 0x000fc80000000005 */
[----:B------:R-:W-:Y:S01]  /*3140*/  SHF.L.U32 R5, R5, 0x10, RZ ;  /* 0x0000001005057819 */ /* 0x000fe200000006ff */
[----:B------:R-:W-:Y:S01]  /*3150*/  FMUL.FTZ R23, R6, R6 ;  /* 0x0000000606177220 */ /* 0x000fe20000410000 */
[----:B------:R-:W-:Y:S01]  /*3160*/  SHF.L.U32 R54, R54, 0x10, RZ ;  /* 0x0000001036367819 */ /* 0x000fe200000006ff */
[----:B------:R-:W-:Y:S01]  /*3170*/  FADD.FTZ R4, R4, R21 ;  /* 0x0000001504047221 */ /* 0x000fe20000010000 */
[----:B------:R-:W-:Y:S01]  /*3180*/  SHF.L.U32 R50, R50, 0x10, RZ ;  /* 0x0000001032327819 */ /* 0x000fe200000006ff */
[----:B------:R-:W-:Y:S01]  /*3190*/  FADD.FTZ R2, R2, R3 ;  /* 0x0000000302027221 */ /* 0x000fe20000010000 */
[----:B------:R-:W-:Y:S01]  /*31a0*/  FMUL.FTZ R21, R5, R5 ;  /* 0x0000000505157220 */ /* 0x000fe20000410000 */
[----:B------:R-:W-:Y:S01]  /*31b0*/  FADD.FTZ R3, R58, R8 ;  /* 0x000000083a037221 */ /* 0x000fe20000010000 */
[----:B------:R-:W-:Y:S02]  /*31c0*/  FFMA.FTZ R23, R54, R54, R23 ;  /* 0x0000003636177223 */ /* 0x000fe40000010017 */
[----:B------:R-:W-:Y:S01]  /*31d0*/  FFMA.FTZ R20, R50, R50, R21 ;  /* 0x0000003232147223 */ /* 0x000fe20000010015 */
[----:B------:R-:W-:Y:S01]  /*31e0*/  FADD.FTZ R2, R2, R3 ;  /* 0x0000000302027221 */ /* 0x000fe20000010000 */
[----:B------:R-:W-:Y:S01]  /*31f0*/  FADD.FTZ R21, R56, R7 ;  /* 0x0000000738157221 */ /* 0x000fe20000010000 */
[----:B------:R-:W-:Y:S01]  /*3200*/  FADD.FTZ R23, R4, R23 ;  /* 0x0000001704177221 */ /* 0x000fe20000010000 */
[----:B------:R-:W-:-:S02]  /*3210*/  PRMT R4, R48, 0x7632, R4 ;  /* 0x0000763230047816 */ /* 0x000fc40000000004 */
[----:B------:R-:W-:Y:S01]  /*3220*/  FADD.FTZ R2, R2, R21 ;  /* 0x0000001502027221 */ /* 0x000fe20000010000 */
[----:B------:R-:W-:Y:S01]  /*3230*/  FADD.FTZ R21, R54, R6 ;  /* 0x0000000636157221 */ /* 0x000fe20000010000 */
[----:B------:R-:W-:Y:S02]  /*3240*/  SHF.L.U32 R4, R4, 0x10, RZ ;  /* 0x0000001004047819 */ /* 0x000fe400000006ff */
[----:B------:R-:W-:Y:S01]  /*3250*/  SHF.L.U32 R48, R48, 0x10, RZ ;  /* 0x0000001030307819 */ /* 0x000fe200000006ff */
[----:B------:R-:W-:Y:S01]  /*3260*/  FADD.FTZ R2, R2, R21 ;  /* 0x0000001502027221 */ /* 0x000fe20000010000 */
[----:B---3--:R-:W-:Y:S01]  /*3270*/  PRMT R3, R46, 0x7632, R3 ;  /* 0x000076322e037816 */ /* 0x008fe20000000003 */
[----:B------:R-:W-:Y:S01]  /*3280*/  FADD.FTZ R21, R50, R5 ;  /* 0x0000000532157221 */ /* 0x000fe20000010000 */
[----:B------:R-:W-:Y:S02]  /*3290*/  FMUL.FTZ R43, R4, R4 ;  /* 0x00000004042b7220 */ /* 0x000fe40000410000 */
[----:B------:R-:W-:Y:S01]  /*32a0*/  SHF.L.U32 R3, R3, 0x10, RZ ;  /* 0x0000001003037819 */ /* 0x000fe200000006ff */
[----:B------:R-:W-:Y:S01]  /*32b0*/  FADD.FTZ R2, R2, R21 ;  /* 0x0000001502027221 */ /* 0x000fe20000010000 */
[----:B------:R-:W-:Y:S01]  /*32c0*/  FADD.FTZ R20, R23, R20 ;  /* 0x0000001417147221 */ /* 0x000fe20000010000 */
[----:B------:R-:W-:Y:S01]  /*32d0*/  SHF.L.U32 R46, R46, 0x10, RZ ;  /* 0x000000102e2e7819 */ /* 0x000fe200000006ff */
[C---:B------:R-:W-:Y:S01]  /*32e0*/  FADD.FTZ R21, R48.reuse, R4 ;  /* 0x0000000430157221 */ /* 0x040fe20000010000 */
[----:B------:R-:W-:Y:S01]  /*32f0*/  FFMA.FTZ R43, R48, R48, R43 ;  /* 0x00000030302b7223 */ /* 0x000fe2000001002b */
[----:B------:R-:W-:Y:S01]  /*3300*/  FMUL.FTZ R23, R3, R3 ;  /* 0x0000000303177220 */ /* 0x000fe20000410000 */
[----:B------:R-:W0:Y:S01]  /*3310*/  S2R R45, SR_LANEID ;  /* 0x00000000002d7919 */ /* 0x000e220000000000 */
[----:B------:R-:W-:Y:S01]  /*3320*/  FADD.FTZ R21, R2, R21 ;  /* 0x0000001502157221 */ /* 0x000fe20000010000 */
[----:B------:R-:W-:Y:S01]  /*3330*/  FADD.FTZ R20, R20, R43 ;  /* 0x0000002b14147221 */ /* 0x000fe20000010000 */
[----:B------:R-:W-:-:S04]  /*3340*/  FFMA.FTZ R23, R46, R46, R23 ;  /* 0x0000002e2e177223 */ /* 0x000fc80000010017 */
[----:B------:R-:W-:Y:S01]  /*3350*/  FADD.FTZ R20, R20, R23 ;  /* 0x0000001714147221 */ /* 0x000fe20000010000 */
[----:B------:R-:W-:-:S04]  /*3360*/  PRMT R22, R0, 0x7632, R22 ;  /* 0x0000763200167816 */ /* 0x000fc80000000016 */
[----:B------:R-:W-:Y:S01]  /*3370*/  SHF.L.U32 R2, R22, 0x10, RZ ;  /* 0x0000001016027819 */ /* 0x000fe200000006ff */
[----:B------:R-:W-:Y:S01]  /*3380*/  FADD.FTZ R22, R46, R3 ;  /* 0x000000032e167221 */ /* 0x000fe20000010000 */
[----:B------:R-:W-:-:S03]  /*3390*/  SHF.L.U32 R0, R0, 0x10, RZ ;  /* 0x0000001000007819 */ /* 0x000fc600000006ff */
[----:B------:R-:W-:Y:S01]  /*33a0*/  FMUL.FTZ R23, R2, R2 ;  /* 0x0000000202177220 */ /* 0x000fe20000410000 */
[----:B------:R-:W-:Y:S01]  /*33b0*/  FADD.FTZ R21, R21, R22 ;  /* 0x0000001615157221 */ /* 0x000fe20000010000 */
[C---:B------:R-:W-:Y:S02]  /*33c0*/  FADD.FTZ R22, R0.reuse, R2 ;  /* 0x0000000200167221 */ /* 0x040fe40000010000 */
[----:B------:R-:W-:Y:S02]  /*33d0*/  FFMA.FTZ R23, R0, R0, R23 ;  /* 0x0000000000177223 */ /* 0x000fe40000010017 */
[----:B------:R-:W-:Y:S02]  /*33e0*/  FADD.FTZ R21, R21, R22 ;  /* 0x0000001615157221 */ /* 0x000fe40000010000 */
[----:B------:R-:W-:-:S03]  /*33f0*/  FADD.FTZ R20, R20, R23 ;  /* 0x0000001714147221 */ /* 0x000fc60000010000 */
[----:B------:R-:W1:Y:S04]  /*3400*/  SHFL.DOWN PT, R22, R21, 0x1, 0x1f ;  /* 0x08201f0015167f89 */ /* 0x000e6800000e0000 */
[----:B------:R-:W2:Y:S01]  /*3410*/  SHFL.DOWN PT, R23, R20, 0x1, 0x1f ;  /* 0x08201f0014177f89 */ /* 0x000ea200000e0000 */
[----:B0-----:R-:W-:-:S13]  /*3420*/  ISETP.GT.AND P1, PT, R45, 0x1e, PT ;  /* 0x0000001e2d00780c */ /* 0x001fda0003f24270 */
[----:B-1----:R-:W-:Y:S01]  /*3430*/  @!P1 FADD.FTZ R21, R21, R22 ;  /* 0x0000001615159221 */ /* 0x002fe20000010000 */
[----:B--2---:R-:W-:-:S04]  /*3440*/  @!P1 FADD.FTZ R20, R20, R23 ;  /* 0x0000001714149221 */ /* 0x004fc80000010000 */
        /* <DEDUP_REMOVED lines=23> */
[----:B01----:R-:W-:-:S12]  /*35c0*/  FADD.FTZ R42, R53, R77 ;  /* 0x0000004d352a7221 */ /* 0x003fd80000010000 */
[----:B------:R-:W0:Y:S01]  /*35d0*/  @!P1 S2R R20, SR_TID.X ;  /* 0x0000000000149919 */ /* 0x000e220000002100 */
[----:B------:R-:W-:Y:S01]  /*35e0*/  @!P1 MOV R21, 0x400 ;  /* 0x0000040000159802 */ /* 0x000fe20000000f00 */
[----:B------:R-:W1:Y:S01]  /*35f0*/  @!P1 S2R R43, SR_CgaCtaId ;  /* 0x00000000002b9919 */ /* 0x000e620000008800 */
[----:B0-----:R-:W-:Y:S02]  /*3600*/  @!P1 SHF.R.U32.HI R20, RZ, 0x2, R20 ;  /* 0x00000002ff149819 */ /* 0x001fe40000011614 */
[----:B-1----:R-:W-:Y:S01]  /*3610*/  @!P1 LEA R21, R43, R21, 0x18 ;  /* 0x000000152b159211 */ /* 0x002fe200078ec0ff */
[----:B--2---:R-:W-:Y:S01]  /*3620*/  FADD.FTZ R43, R23, R22 ;  /* 0x00000016172b7221 */ /* 0x004fe20000010000 */
[----:B------:R-:W-:-:S04]  /*3630*/  @!P1 LOP3.LUT R20, R20, 0xf8, RZ, 0xc0, !PT ;  /* 0x000000f814149812 */ /* 0x000fc800078ec0ff */
[----:B------:R-:W-:-:S05]  /*3640*/  @!P1 IADD3 R20, PT, PT, R20, R21, RZ ;  /* 0x0000001514149210 */ /* 0x000fca0007ffe0ff */
[----:B------:R3:W-:Y:S02]  /*3650*/  @!P1 STS.64 [R20+0x18], R42 ;  /* 0x0000182a14009388 */ /* 0x0007e40000000a00 */
.L_x_2016:
[----:B------:R-:W-:Y:S05]  /*3660*/  BSYNC.RECONVERGENT B0 ;  /* 0x0000000000007941 */ /* 0x000fea0003800200 */
.L_x_2015:
[----:B------:R-:W4:Y:S01]  /*3670*/  S2R R45, SR_TID.X ;  /* 0x00000000002d7919 */ /* 0x000f220000002100 */
[----:B------:R-:W-:Y:S01]  /*3680*/  BSSY.RECONVERGENT B0, `(.L_x_2017) ;  /* 0x0000039000007945 */ /* 0x000fe20003800200 */
[----:B------:R-:W-:Y:S01]  /*3690*/  BAR.SYNC.DEFER_BLOCKING 0x0 ;  /* 0x0000000000007b1d */ /* 0x000fe20000010000 */
[----:B----4-:R-:W-:-:S13]  /*36a0*/  ISETP.NE.AND P1, PT, R45, RZ, PT ;  /* 0x000000ff2d00720c */ /* 0x010fda0003f25270 */
[----:B------:R-:W-:Y:S05]  /*36b0*/  @P1 BRA `(.L_x_2018) ;  /* 0x0000000000d41947 */ /* 0x000fea0003800000 */
[----:B------:R-:W4:Y:S01]  /*36c0*/  S2UR UR7, SR_CgaCtaId ;  /* 0x00000000000779c3 */ /* 0x000f220000008800 */
[----:B------:R-:W-:Y:S02]  /*36d0*/  UMOV UR5, 0x400 ;  /* 0x0000040000057882 */ /* 0x000fe40000000000 */
[----:B----4-:R-:W-:-:S09]  /*36e0*/  ULEA UR5, UR7, UR5, 0x18 ;  /* 0x0000000507057291 */ /* 0x010fd2000f8ec0ff */
[----:B--23--:R-:W2:Y:S02]  /*36f0*/  LDS.128 R20, [UR5+0x20] ;  /* 0x00002005ff147984 */ /* 0x00cea40008000c00 */
[----:B--2---:R-:W-:Y:S01]  /*3700*/  FADD.FTZ R53, R42, R20 ;  /* 0x000000142a357221 */ /* 0x004fe20000010000 */
[----:B------:R-:W-:-:S03]  /*3710*/  FADD.FTZ R20, R43, R21 ;  /* 0x000000152b147221 */ /* 0x000fc60000010000 */
[----:B------:R-:W-:Y:S01]  /*3720*/  FADD.FTZ R53, R53, R22 ;  /* 0x0000001635357221 */ /* 0x000fe20000010000 */
[----:B0-----:R-:W-:Y:S02]  /*3730*/  FADD.FTZ R42, R20, R23 ;  /* 0x00000017142a7221 */ /* 0x001fe40000010000 */
        /* <DEDUP_REMOVED lines=45> */
.L_x_2018:
[----:B------:R-:W-:Y:S05]  /*3a10*/  BSYNC.RECONVERGENT B0 ;  /* 0x0000000000007941 */ /* 0x000fea0003800200 */
.L_x_2017:
[----:B------:R-:W4:Y:S02]  /*3a20*/  LDCU UR5, c[0x0][0x370] ;  /* 0x00006e00ff0577ac */ /* 0x000f240008000800 */
[----:B----4-:R-:W-:-:S09]  /*3a30*/  UISETP.GE.U32.AND UP0, UPT, UR5, 0x2, UPT ;  /* 0x000000020500788c */ /* 0x010fd2000bf06070 */
[----:B------:R-:W-:Y:S05]  /*3a40*/  BRA.U !UP0, `(.L_x_2019) ;  /* 0x0000001508a47547 */ /* 0x000fea000b800000 */
[----:B------:R-:W-:Y:S05]  /*3a50*/  @P1 BRA `(.L_x_2020) ;  /* 0x0000000000a81947 */ /* 0x000fea0003800000 */
[----:B------:R-:W4:Y:S01]  /*3a60*/  LDCU UR5, c[0x0][0x374] ;  /* 0x00006e80ff0577ac */ /* 0x000f220008000800 */
[----:B---3--:R-:W3:Y:S01]  /*3a70*/  LDC.64 R20, c[0x0][0x3b8] ;  /* 0x0000ee00ff147b82 */ /* 0x008ee20000000a00 */
[----:B--2---:R-:W-:Y:S01]  /*3a80*/  MOV R22, UR4 ;  /* 0x0000000400167c02 */ /* 0x004fe20008000f00 */
[----:B-1----:R-:W1:Y:S01]  /*3a90*/  S2R R77, SR_CTAID.X ;  /* 0x00000000004d7919 */ /* 0x002e620000002500 */
[----:B------:R-:W2:Y:S02]  /*3aa0*/  LDCU UR7, c[0x0][0x370] ;  /* 0x00006e00ff0777ac */ /* 0x000ea40008000800 */
[----:B------:R-:W-:-:S05]  /*3ab0*/  LOP3.LUT R22, R22, 0x1, RZ, 0xc0, !PT ;  /* 0x0000000116167812 */ /* 0x000fca00078ec0ff */
[----:B----4-:R-:W-:-:S04]  /*3ac0*/  IMAD R23, R22, UR5, RZ ;  /* 0x0000000516177c24 */ /* 0x010fc8000f8e02ff */
[----:B--2---:R-:W-:-:S05]  /*3ad0*/  IMAD R53, R23, UR7, RZ ;  /* 0x0000000717357c24 */ /* 0x004fca000f8e02ff */
[----:B------:R-:W-:-:S05]  /*3ae0*/  SHF.L.U32 R53, R53, 0x1, RZ ;  /* 0x0000000135357819 */ /* 0x000fca00000006ff */
[----:B---3--:R-:W-:Y:S02]  /*3af0*/  IMAD.WIDE R20, R53, 0x4, R20 ;  /* 0x0000000435147825 */ /* 0x008fe400078e0214 */
[----:B------:R-:W1:Y:S02]  /*3b00*/  S2R R53, SR_CTAID.Y ;  /* 0x0000000000357919 */ /* 0x000e640000002600 */
[----:B-1----:R-:W-:Y:S01]  /*3b10*/  IMAD R77, R77, UR5, R53 ;  /* 0x000000054d4d7c24 */ /* 0x002fe2000f8e0235 */
[----:B------:R-:W-:-:S03]  /*3b20*/  ULOP3.LUT UP0, UR5, UR4, 0x2, URZ, 0xc0, !UPT ;  /* 0x0000000204057892 */ /* 0x000fc6000f80c0ff */
[----:B------:R-:W-:Y:S01]  /*3b30*/  IMAD.WIDE.U32 R20, R77, 0x8, R20 ;  /* 0x000000084d147825 */ /* 0x000fe200078e0014 */
[----:B------:R-:W-:Y:S01]  /*3b40*/  UIADD3 UR5, UPT, UPT, -UR5, 0x1, URZ ;  /* 0x0000000105057890 */ /* 0x000fe2000fffe1ff */
[----:B------:R-:W-:-:S03]  /*3b50*/  IADD3 R77, PT, PT, R23, R53, RZ ;  /* 0x00000035174d7210 */ /* 0x000fc60007ffe0ff */
[----:B------:R1:W-:Y:S02]  /*3b60*/  STG.E.64 desc[UR14][R20.64], R42 ;  /* 0x0000002a14007986 */ /* 0x0003e4000c101b0e */
[----:B------:R-:W-:Y:S01]  /*3b70*/  MOV R23, UR5 ;  /* 0x0000000500177c02 */ /* 0x000fe20008000f00 */
[----:B-1----:R-:W1:Y:S02]  /*3b80*/  LDC.64 R20, c[0x0][0x3b0] ;  /* 0x0000ec00ff147b82 */ /* 0x002e640000000a00 */
[----:B-1----:R-:W-:Y:S01]  /*3b90*/  IMAD.WIDE.U32 R20, R77, 0x4, R20 ;  /* 0x000000044d147825 */ /* 0x002fe200078e0014 */
[----:B------:R-:W-:Y:S06]  /*3ba0*/  MEMBAR.ALL.GPU ;  /* 0x0000000000007992 */ /* 0x000fec000000a000 */
[----:B------:R-:W-:-:S00]  /*3bb0*/  ERRBAR ;  /* 0x00000000000079ab */ /* 0x000fc00000000000 */
[----:B------:R-:W-:Y:S06]  /*3bc0*/  CGAERRBAR ;  /* 0x00000000000075ab */ /* 0x000fec0000000000 */
[----:B------:R4:W-:Y:S01]  /*3bd0*/  REDG.E.ADD.S32.STRONG.GPU desc[UR14][R20.64], R23 ;  /* 0x000000171400798e */ /* 0x0009e2000c12e30e */
[----:B------:R-:W-:-:S04]  /*3be0*/  USEL UR5, UR7, URZ, !UP0 ;  /* 0x000000ff07057287 */ /* 0x000fc8000c000000 */
[----:B------:R-:W-:-:S09]  /*3bf0*/  UISETP.NE.AND UP0, UPT, UR5, -0x1, UPT ;  /* 0xffffffff0500788c */ /* 0x000fd2000bf05270 */
[----:B----4-:R-:W-:Y:S05]  /*3c00*/  BRA.U !UP0, `(.L_x_2020) ;  /* 0x00000001083c7547 */ /* 0x010fea000b800000 */
[----:B------:R-:W-:-:S04]  /*3c10*/  MOV R20, UR4 ;  /* 0x0000000400147c02 */ /* 0x000fc80008000f00 */
[----:B------:R-:W-:-:S13]  /*3c20*/  LOP3.LUT P2, RZ, R20, 0x2, RZ, 0xc0, !PT ;  /* 0x0000000214ff7812 */ /* 0x000fda000784c0ff */
.L_x_2021:
[----:B-----5:R1:W-:Y:S01]  /*3c30*/  STL.64 [R1], R2 ;  /* 0x0000000201007387 */ /* 0x0203e20000100a00 */
[----:B------:R-:W-:Y:S05]  /*3c40*/  YIELD ;  /* 0x0000000000007946 */ /* 0x000fea0003800000 */
[----:B------:R-:W2:Y:S01]  /*3c50*/  LDCU UR5, c[0x0][0x374] ;  /* 0x00006e80ff0577ac */ /* 0x000ea20008000800 */
[----:B-1----:R-:W1:Y:S01]  /*3c60*/  LDC.64 R2, c[0x0][0x3b0] ;  /* 0x0000ec00ff027b82 */ /* 0x002e620000000a00 */
[----:B--2---:R-:W-:-:S04]  /*3c70*/  IMAD R20, R22, UR5, R53 ;  /* 0x0000000516147c24 */ /* 0x004fc8000f8e0235 */
[----:B-1----:R-:W-:Y:S02]  /*3c80*/  IMAD.WIDE.U32 R20, R20, 0x4, R2 ;  /* 0x0000000414147825 */ /* 0x002fe400078e0002 */
[----:B------:R4:W5:Y:S04]  /*3c90*/  LDL.LU.64 R2, [R1] ;  /* 0x0000000001027983 */ /* 0x0009680000300a00 */
[----:B------:R-:W2:Y:S04]  /*3ca0*/  LDG.E.STRONG.GPU R20, desc[UR14][R20.64] ;  /* 0x0000000e14147981 */ /* 0x000ea8000c1ef900 */
[----:B--2---:R-:W-:Y:S01]  /*3cb0*/  CCTL.IVALL ;  /* 0x00000000ff00798f */ /* 0x004fe20002000000 */
[----:B------:R-:W1:Y:S02]  /*3cc0*/  LDC R23, c[0x0][0x370] ;  /* 0x0000dc00ff177b82 */ /* 0x000e640000000800 */
[----:B-1----:R-:W-:-:S04]  /*3cd0*/  SEL R23, R23, RZ, !P2 ;  /* 0x000000ff17177207 */ /* 0x002fc80005000000 */
[----:B------:R-:W-:-:S13]  /*3ce0*/  ISETP.NE.AND P1, PT, R20, R23, PT ;  /* 0x000000171400720c */ /* 0x000fda0003f25270 */
[----:B----4-:R-:W-:Y:S05]  /*3cf0*/  @P1 BRA `(.L_x_2021) ;  /* 0xfffffffc00cc1947 */ /* 0x010fea000383ffff */
.L_x_2020:
[----:B---3--:R-:W3:Y:S01]  /*3d00*/  LDC R20, c[0x0][0x370] ;  /* 0x0000dc00ff147b82 */ /* 0x008ee20000000800 */
[----:B------:R-:W-:Y:S05]  /*3d10*/  WARPSYNC.ALL ;  /* 0x0000000000007948 */ /* 0x000fea0003800000 */
[----:B---3--:R-:W-:Y:S02]  /*3d20*/  ISETP.GE.U32.AND P1, PT, R20, 0x8, PT ;  /* 0x000000081400780c */ /* 0x008fe40003f26070 */
[----:B------:R-:W-:Y:S06]  /*3d30*/  BAR.SYNC.DEFER_BLOCKING 0x0 ;  /* 0x0000000000007b1d */ /* 0x000fec0000010000 */
[----:B------:R-:W-:-:S05]  /*3d40*/  UMOV UR5, URZ ;  /* 0x000000ff00057c82 */ /* 0x000fca0008000000 */
[----:B------:R-:W-:Y:S05]  /*3d50*/  @!P1 BRA `(.L_x_2022) ;  /* 0x0000000800949947 */ /* 0x000fea0003800000 */
[----:B------:R-:W3:Y:S01]  /*3d60*/  S2UR UR7, SR_CTAID.Y ;  /* 0x00000000000779c3 */ /* 0x000ee20000002600 */
[----:B------:R-:W3:Y:S01]  /*3d70*/  LDCU UR8, c[0x0][0x374] ;  /* 0x00006e80ff0877ac */ /* 0x000ee20008000800 */
[----:B------:R-:W-:-:S06]  /*3d80*/  UMOV UR5, URZ ;  /* 0x000000ff00057c82 */ /* 0x000fcc0008000000 */
[----:B------:R-:W4:Y:S01]  /*3d90*/  S2UR UR9, SR_CTAID.X ;  /* 0x00000000000979c3 */ /* 0x000f220000002500 */
[----:B---3--:R-:W-:Y:S02]  /*3da0*/  ULEA UR13, UR8, UR7, 0x1 ;  /* 0x00000007080d7291 */ /* 0x008fe4000f8e08ff */
[----:B------:R-:W-:Y:S02]  /*3db0*/  ULEA UR16, UR8, UR7, 0x2 ;  /* 0x0000000708107291 */ /* 0x000fe4000f8e10ff */
[----:B------:R-:W-:Y:S02]  /*3dc0*/  UIMAD UR17, UR8, 0x6, UR7 ;  /* 0x00000006081178a4 */ /* 0x000fe4000f8e0207 */
[----:B------:R-:W-:Y:S02]  /*3dd0*/  UIMAD UR18, UR8, 0x5, UR7 ;  /* 0x00000005081278a4 */ /* 0x000fe4000f8e0207 */
[----:B------:R-:W-:Y:S02]  /*3de0*/  UIMAD UR19, UR8, 0x3, UR7 ;  /* 0x00000003081378a4 */ /* 0x000fe4000f8e0207 */
[----:B------:R-:W-:-:S02]  /*3df0*/  UIMAD UR20, UR8, 0x7, UR7 ;  /* 0x00000007081478a4 */ /* 0x000fc4000f8e0207 */
[----:B------:R-:W-:Y:S02]  /*3e00*/  UIADD3 UR8, UPT, UPT, UR7, UR8, URZ ;  /* 0x0000000807087290 */ /* 0x000fe4000fffe0ff */
[----:B----4-:R-:W-:-:S12]  /*3e10*/  UIADD3 UR9, UPT, UPT, -UR9, URZ, URZ ;  /* 0x000000ff09097290 */ /* 0x010fd8000fffe1ff */
.L_x_2023:
[----:B------:R-:W-:-:S04]  /*3e20*/  ISETP.NE.AND P1, PT, RZ, UR9, PT ;  /* 0x00000009ff007c0c */ /* 0x000fc8000bf25270 */
[----:B------:R-:W-:Y:S02]  /*3e30*/  ISETP.NE.OR P1, PT, R45, RZ, !P1 ;  /* 0x000000ff2d00720c */ /* 0x000fe40004f25670 */
[----:B------:R-:W-:-:S11]  /*3e40*/  MOV R45, UR4 ;  /* 0x00000004002d7c02 */ /* 0x000fd60008000f00 */
[----:B--2---:R-:W2:Y:S01]  /*3e50*/  @!P1 LDC R22, c[0x0][0x374] ;  /* 0x0000dd00ff169b82 */ /* 0x004ea20000000800 */
[----:B------:R-:W-:-:S07]  /*3e60*/  @!P1 LOP3.LUT R45, R45, 0x1, RZ, 0xc0, !PT ;  /* 0x000000012d2d9812 */ /* 0x000fce00078ec0ff */
[----:B------:R-:W3:Y:S08]  /*3e70*/  @!P1 LDC R23, c[0x0][0x370] ;  /* 0x0000dc00ff179b82 */ /* 0x000ef00000000800 */
[----:B------:R-:W4:Y:S01]  /*3e80*/  @!P1 LDC.64 R20, c[0x0][0x3b8] ;  /* 0x0000ee00ff149b82 */ /* 0x000f220000000a00 */
[----:B--2---:R-:W-:-:S04]  /*3e90*/  @!P1 IMAD R22, R45, R22, RZ ;  /* 0x000000162d169224 */ /* 0x004fc800078e02ff */
[----:B---3--:R-:W-:-:S05]  /*3ea0*/  @!P1 IMAD R22, R22, R23, RZ ;  /* 0x0000001716169224 */ /* 0x008fca00078e02ff */
[----:B------:R-:W-:-:S05]  /*3eb0*/  @!P1 SHF.L.U32 R23, R22, 0x1, RZ ;  /* 0x0000000116179819 */ /* 0x000fca00000006ff */
[----:B----4-:R-:W-:Y:S01]  /*3ec0*/  @!P1 IMAD.WIDE R20, R23, 0x4, R20 ;  /* 0x0000000417149825 */ /* 0x010fe200078e0214 */
[----:B------:R-:W-:-:S05]  /*3ed0*/  MOV R23, UR7 ;  /* 0x0000000700177c02 */ /* 0x000fca0008000f00 */
[----:B------:R-:W-:-:S05]  /*3ee0*/  @!P1 IMAD.WIDE.U32 R20, R23, 0x8, R20 ;  /* 0x0000000817149825 */ /* 0x000fca00078e0014 */
[----:B------:R2:W0:Y:S01]  /*3ef0*/  @!P1 LDG.E.64 R22, desc[UR14][R20.64] ;  /* 0x0000000e14169981 */ /* 0x000422000c1e1b00 */
[----:B------:R-:W-:Y:S01]  /*3f00*/  UIADD3 UR10, UPT, UPT, UR5, 0x1, URZ ;  /* 0x00000001050a7890 */ /* 0x000fe2000fffe0ff */
[----:B------:R-:W3:Y:S01]  /*3f10*/  S2R R45, SR_TID.X ;  /* 0x00000000002d7919 */ /* 0x000ee20000002100 */
[----:B--2---:R-:W2:Y:S04]  /*3f20*/  S2R R20, SR_CTAID.X ;  /* 0x0000000000147919 */ /* 0x004ea80000002500 */
[----:B--2---:R-:W-:-:S04]  /*3f30*/  ISETP.NE.AND P2, PT, R20, UR10, PT ;  /* 0x0000000a14007c0c */ /* 0x004fc8000bf45270 */
[----:B---3--:R-:W-:-:S13]  /*3f40*/  ISETP.NE.OR P2, PT, R45, RZ, !P2 ;  /* 0x000000ff2d00720c */ /* 0x008fda0005745670 */
[----:B------:R-:W2:Y:S08]  /*3f50*/  @!P2 LDC R53, c[0x0][0x374] ;  /* 0x0000dd00ff35ab82 */ /* 0x000eb00000000800 */
[----:B------:R-:W3:Y:S01]  /*3f60*/  @!P2 LDC R21, c[0x0][0x370] ;  /* 0x0000dc00ff15ab82 */ /* 0x000ee20000000800 */
[----:B0-----:R-:W-:Y:S01]  /*3f70*/  @!P1 FADD.FTZ R42, R42, R22 ;  /* 0x000000162a2a9221 */ /* 0x001fe20000010000 */
[----:B------:R-:W-:Y:S01]  /*3f80*/  MOV R22, UR4 ;  /* 0x0000000400167c02 */ /* 0x000fe20008000f00 */
[----:B------:R-:W-:-:S03]  /*3f90*/  @!P1 FADD.FTZ R43, R43, R23 ;  /* 0x000000172b2b9221 */ /* 0x000fc60000010000 */
[----:B------:R-:W-:-:S05]  /*3fa0*/  @!P2 LOP3.LUT R22, R22, 0x1, RZ, 0xc0, !PT ;  /* 0x000000011616a812 */ /* 0x000fca00078ec0ff */
[----:B--2---:R-:W-:-:S04]  /*3fb0*/  @!P2 IMAD R22, R22, R53, RZ ;  /* 0x000000351616a224 */ /* 0x004fc800078e02ff */
[----:B---3--:R-:W-:Y:S02]  /*3fc0*/  @!P2 IMAD R21, R22, R21, RZ ;  /* 0x000000151615a224 */ /* 0x008fe400078e02ff */
[----:B------:R-:W0:Y:S03]  /*3fd0*/  @!P2 LDC.64 R22, c[0x0][0x3b8] ;  /* 0x0000ee00ff16ab82 */ /* 0x000e260000000a00 */
[----:B------:R-:W-:-:S05]  /*3fe0*/  @!P2 SHF.L.U32 R21, R21, 0x1, RZ ;  /* 0x000000011515a819 */ /* 0x000fca00000006ff */
[----:B0-----:R-:W-:Y:S01]  /*3ff0*/  @!P2 IMAD.WIDE R22, R21, 0x4, R22 ;  /* 0x000000041516a825 */ /* 0x001fe200078e0216 */
[----:B------:R-:W-:-:S05]  /*4000*/  MOV R21, UR8 ;  /* 0x0000000800157c02 */ /* 0x000fca0008000f00 */
[----:B------:R-:W-:-:S06]  /*4010*/  @!P2 IMAD.WIDE.U32 R22, R21, 0x8, R22 ;  /* 0x000000081516a825 */ /* 0x000fcc00078e0016 */
[----:B------:R-:W2:Y:S01]  /*4020*/  @!P2 LDG.E.64 R22, desc[UR14][R22.64] ;  /* 0x0000000e1616a981 */ /* 0x000ea2000c1e1b00 */
[----:B------:R-:W-:Y:S01]  /*4030*/  UIADD3 UR10, UPT, UPT, UR5, 0x2, URZ ;  /* 0x00000002050a7890 */ /* 0x000fe2000fffe0ff */
[----:B------:R-:W-:-:S05]  /*4040*/  MOV R53, UR4 ;  /* 0x0000000400357c02 */ /* 0x000fca0008000f00 */
[----:B------:R-:W-:-:S04]  /*4050*/  ISETP.NE.AND P1, PT, R20, UR10, PT ;  /* 0x0000000a14007c0c */ /* 0x000fc8000bf25270 */
[----:B------:R-:W-:-:S13]  /*4060*/  ISETP.NE.OR P1, PT, R45, RZ, !P1 ;  /* 0x000000ff2d00720c */ /* 0x000fda0004f25670 */
[----:B------:R-:W0:Y:S01]  /*4070*/  @!P1 LDC R21, c[0x0][0x374] ;  /* 0x0000dd00ff159b82 */ /* 0x000e220000000800 */
[----:B------:R-:W-:-:S05]  /*4080*/  @!P1 LOP3.LUT R53, R53, 0x1, RZ, 0xc0, !PT ;  /* 0x0000000135359812 */ /* 0x000fca00078ec0ff */
[----:B0-----:R-:W-:Y:S02]  /*4090*/  @!P1 IMAD R21, R53, R21, RZ ;  /* 0x0000001535159224 */ /* 0x001fe400078e02ff */
[----:B------:R-:W0:Y:S02]  /*40a0*/  @!P1 LDC R53, c[0x0][0x370] ;  /* 0x0000dc00ff359b82 */ /* 0x000e240000000800 */
[----:B0-----:R-:W-:-:S05]  /*40b0*/  @!P1 IMAD R21, R21, R53, RZ ;  /* 0x0000003515159224 */ /* 0x001fca00078e02ff */
[----:B------:R-:W-:Y:S01]  /*40c0*/  @!P1 SHF.L.U32 R21, R21, 0x1, RZ ;  /* 0x0000000115159819 */ /* 0x000fe200000006ff */
[----:B--2---:R-:W-:Y:S01]  /*40d0*/  @!P2 FADD.FTZ R42, R42, R22 ;  /* 0x000000162a2aa221 */ /* 0x004fe20000010000 */
[----:B------:R-:W-:Y:S02]  /*40e0*/  @!P2 FADD.FTZ R43, R43, R23 ;  /* 0x000000172b2ba221 */ /* 0x000fe40000010000 */
[----:B------:R-:W0:Y:S02]  /*40f0*/  @!P1 LDC.64 R22, c[0x0][0x3b8] ;  /* 0x0000ee00ff169b82 */ /* 0x000e240000000a00 */
        /* <DEDUP_REMOVED lines=77> */
[----:B------:R-:W-:-:S07]  /*45d0*/  @!P2 LOP3.LUT R21, R21, 0x1, RZ, 0xc0, !PT ;  /* 0x000000011515a812 */ /* 0x000fce00078ec0ff */
[----:B------:R-:W3:Y:S01]  /*45e0*/  @!P2 LDC R53, c[0x0][0x370] ;  /* 0x0000dc00ff35ab82 */ /* 0x000ee20000000800 */
[----:B0-----:R-:W-:-:S04]  /*45f0*/  @!P2 IMAD R20, R21, R20, RZ ;  /* 0x000000141514a224 */ /* 0x001fc800078e02ff */
[----:B---3--:R-:W-:-:S03]  /*4600*/  @!P2 IMAD R53, R20, R53, RZ ;  /* 0x000000351435a224 */ /* 0x008fc600078e02ff */
[----:B------:R-:W0:Y:S02]  /*4610*/  @!P2 LDC.64 R20, c[0x0][0x3b8] ;  /* 0x0000ee00ff14ab82 */ /* 0x000e240000000a00 */
[----:B------:R-:W-:-:S05]  /*4620*/  @!P2 SHF.L.U32 R53, R53, 0x1, RZ ;  /* 0x000000013535a819 */ /* 0x000fca00000006ff */
[----:B0-----:R-:W-:-:S04]  /*4630*/  @!P2 IMAD.WIDE R20, R53, 0x4, R20 ;  /* 0x000000043514a825 */ /* 0x001fc800078e0214 */
[----:B--2---:R-:W-:Y:S01]  /*4640*/  @!P1 FADD.FTZ R43, R43, R23 ;  /* 0x000000172b2b9221 */ /* 0x004fe20000010000 */
[----:B------:R-:W-:Y:S01]  /*4650*/  MOV R23, UR20 ;  /* 0x0000001400177c02 */ /* 0x000fe20008000f00 */
[----:B------:R-:W-:-:S04]  /*4660*/  @!P1 FADD.FTZ R42, R42, R22 ;  /* 0x000000162a2a9221 */ /* 0x000fc80000010000 */
[----:B------:R-:W-:-:S06]  /*4670*/  @!P2 IMAD.WIDE.U32 R20, R23, 0x8, R20 ;  /* 0x000000081714a825 */ /* 0x000fcc00078e0014 */
[----:B------:R-:W2:Y:S01]  /*4680*/  @!P2 LDG.E.64 R20, desc[UR14][R20.64] ;  /* 0x0000000e1414a981 */ /* 0x000ea2000c1e1b00 */
[----:B------:R-:W0:Y:S01]  /*4690*/  LDCU UR11, c[0x0][0x374] ;  /* 0x00006e80ff0b77ac */ /* 0x000e220008000800 */
[----:B------:R-:W3:Y:S01]  /*46a0*/  LDCU UR10, c[0x0][0x370] ;  /* 0x00006e00ff0a77ac */ /* 0x000ee20008000800 */
[----:B------:R-:W-:Y:S02]  /*46b0*/  UIADD3 UR5, UPT, UPT, UR5, 0x8, URZ ;  /* 0x0000000805057890 */ /* 0x000fe4000fffe0ff */
[----:B------:R-:W-:Y:S02]  /*46c0*/  UIADD3 UR9, UPT, UPT, UR9, 0x8, URZ ;  /* 0x0000000809097890 */ /* 0x000fe4000fffe0ff */
[----:B0-----:R-:W-:Y:S02]  /*46d0*/  ULEA UR17, UR11, UR17, 0x3 ;  /* 0x000000110b117291 */ /* 0x001fe4000f8e18ff */
[----:B------:R-:W-:Y:S02]  /*46e0*/  ULEA UR18, UR11, UR18, 0x3 ;  /* 0x000000120b127291 */ /* 0x000fe4000f8e18ff */
[----:B---3--:R-:W-:-:S02]  /*46f0*/  ULOP3.LUT UR10, UR10, 0x7ffffff8, URZ, 0xc0, !UPT ;  /* 0x7ffffff80a0a7892 */ /* 0x008fc4000f8ec0ff */
[----:B------:R-:W-:Y:S02]  /*4700*/  ULEA UR16, UR11, UR16, 0x3 ;  /* 0x000000100b107291 */ /* 0x000fe4000f8e18ff */
[----:B------:R-:W-:Y:S02]  /*4710*/  UISETP.NE.AND UP0, UPT, UR5, UR10, UPT ;  /* 0x0000000a0500728c */ /* 0x000fe4000bf05270 */
[----:B------:R-:W-:Y:S02]  /*4720*/  ULEA UR19, UR11, UR19, 0x3 ;  /* 0x000000130b137291 */ /* 0x000fe4000f8e18ff */
[----:B------:R-:W-:Y:S02]  /*4730*/  ULEA UR13, UR11, UR13, 0x3 ;  /* 0x0000000d0b0d7291 */ /* 0x000fe4000f8e18ff */
[----:B------:R-:W-:Y:S02]  /*4740*/  ULEA UR8, UR11, UR8, 0x3 ;  /* 0x000000080b087291 */ /* 0x000fe4000f8e18ff */
[----:B------:R-:W-:-:S02]  /*4750*/  ULEA UR20, UR11, UR20, 0x3 ;  /* 0x000000140b147291 */ /* 0x000fc4000f8e18ff */
[----:B------:R-:W-:Y:S01]  /*4760*/  ULEA UR7, UR11, UR7, 0x3 ;  /* 0x000000070b077291 */ /* 0x000fe2000f8e18ff */
[----:B--2---:R-:W-:Y:S01]  /*4770*/  @!P2 FADD.FTZ R42, R42, R20 ;  /* 0x000000142a2aa221 */ /* 0x004fe20000010000 */
[----:B------:R-:W-:Y:S01]  /*4780*/  @!P2 FADD.FTZ R43, R43, R21 ;  /* 0x000000152b2ba221 */ /* 0x000fe20000010000 */
[----:B------:R-:W-:Y:S09]  /*4790*/  BRA.U UP0, `(.L_x_2023) ;  /* 0xfffffff500a07547 */ /* 0x000ff2000b83ffff */
[----:B------:R-:W-:-:S05]  /*47a0*/  UMOV UR5, UR10 ;  /* 0x0000000a00057c82 */ /* 0x000fca0008000000 */
.L_x_2022:
[----:B------:R-:W3:Y:S02]  /*47b0*/  LDCU UR7, c[0x0][0x370] ;  /* 0x00006e00ff0777ac */ /* 0x000ee40008000800 */
[----:B---3--:R-:W-:-:S09]  /*47c0*/  ULOP3.LUT UP0, URZ, UR7, 0x7, URZ, 0xc0, !UPT ;  /* 0x0000000707ff7892 */ /* 0x008fd2000f80c0ff */
[----:B------:R-:W-:Y:S05]  /*47d0*/  BRA.U !UP0, `(.L_x_2019) ;  /* 0x0000000908407547 */ /* 0x000fea000b800000 */
[----:B------:R-:W3:Y:S02]  /*47e0*/  LDCU UR7, c[0x0][0x370] ;  /* 0x00006e00ff0777ac */ /* 0x000ee40008000800 */
[----:B---3--:R-:W-:-:S04]  /*47f0*/  ULOP3.LUT UR7, UR7, 0x7, URZ, 0xc0, !UPT ;  /* 0x0000000707077892 */ /* 0x008fc8000f8ec0ff */
[----:B------:R-:W-:-:S04]  /*4800*/  UIADD3 UR7, UPT, UPT, UR7, -0x1, URZ ;  /* 0xffffffff07077890 */ /* 0x000fc8000fffe0ff */
[----:B------:R-:W-:-:S09]  /*4810*/  UISETP.GE.U32.AND UP0, UPT, UR7, 0x3, UPT ;  /* 0x000000030700788c */ /* 0x000fd2000bf06070 */
[----:B------:R-:W-:Y:S05]  /*4820*/  BRA.U !UP0, `(.L_x_2024) ;  /* 0x0000000508247547 */ /* 0x000fea000b800000 */
[----:B--2---:R-:W2:Y:S01]  /*4830*/  S2R R22, SR_CTAID.X ;  /* 0x0000000000167919 */ /* 0x004ea20000002500 */
[----:B------:R-:W-:Y:S02]  /*4840*/  MOV R20, UR4 ;  /* 0x0000000400147c02 */ /* 0x000fe40008000f00 */
[----:B--2---:R-:W-:-:S04]  /*4850*/  ISETP.NE.AND P1, PT, R22, UR5, PT ;  /* 0x0000000516007c0c */ /* 0x004fc8000bf25270 */
[----:B------:R-:W-:-:S13]  /*4860*/  ISETP.NE.OR P1, PT, R45, RZ, !P1 ;  /* 0x000000ff2d00720c */ /* 0x000fda0004f25670 */
[----:B------:R-:W2:Y:S01]  /*4870*/  @!P1 S2R R21, SR_CTAID.Y ;  /* 0x0000000000159919 */ /* 0x000ea20000002600 */
[----:B------:R-:W3:Y:S01]  /*4880*/  @!P1 LDC R23, c[0x0][0x374] ;  /* 0x0000dd00ff179b82 */ /* 0x000ee20000000800 */
[----:B------:R-:W-:-:S07]  /*4890*/  @!P1 LOP3.LUT R20, R20, 0x1, RZ, 0xc0, !PT ;  /* 0x0000000114149812 */ /* 0x000fce00078ec0ff */
[----:B------:R-:W4:Y:S01]  /*48a0*/  @!P1 LDC R53, c[0x0][0x370] ;  /* 0x0000dc00ff359b82 */ /* 0x000f220000000800 */
[----:B---3--:R-:W-:Y:S02]  /*48b0*/  @!P1 IMAD R20, R20, R23, RZ ;  /* 0x0000001714149224 */ /* 0x008fe400078e02ff */
[----:B--2---:R-:W-:Y:S02]  /*48c0*/  @!P1 IMAD R23, R23, UR5, R21 ;  /* 0x0000000517179c24 */ /* 0x004fe4000f8e0215 */
[----:B----4-:R-:W-:-:S03]  /*48d0*/  @!P1 IMAD R53, R20, R53, RZ ;  /* 0x0000003514359224 */ /* 0x010fc600078e02ff */
[----:B------:R-:W2:Y:S02]  /*48e0*/  @!P1 LDC.64 R20, c[0x0][0x3b8] ;  /* 0x0000ee00ff149b82 */ /* 0x000ea40000000a00 */
[----:B------:R-:W-:-:S05]  /*48f0*/  @!P1 SHF.L.U32 R53, R53, 0x1, RZ ;  /* 0x0000000135359819 */ /* 0x000fca00000006ff */
[----:B--2---:R-:W-:-:S04]  /*4900*/  @!P1 IMAD.WIDE R20, R53, 0x4, R20 ;  /* 0x0000000435149825 */ /* 0x004fc800078e0214 */
[----:B------:R-:W-:-:S06]  /*4910*/  @!P1 IMAD.WIDE.U32 R20, R23, 0x8, R20 ;  /* 0x0000000817149825 */ /* 0x000fcc00078e0014 */
[----:B------:R-:W0:Y:S01]  /*4920*/  @!P1 LDG.E.64 R20, desc[UR14][R20.64] ;  /* 0x0000000e14149981 */ /* 0x000e22000c1e1b00 */
[----:B------:R-:W-:-:S06]  /*4930*/  UIADD3 UR7, UPT, UPT, UR5, 0x1, URZ ;  /* 0x0000000105077890 */ /* 0x000fcc000fffe0ff */
[----:B------:R-:W-:-:S04]  /*4940*/  ISETP.NE.AND P2, PT, R22, UR7, PT ;  /* 0x0000000716007c0c */ /* 0x000fc8000bf45270 */
[----:B------:R-:W-:-:S13]  /*4950*/  ISETP.NE.OR P2, PT, R45, RZ, !P2 ;  /* 0x000000ff2d00720c */ /* 0x000fda0005745670 */
[----:B-1----:R-:W1:Y:S01]  /*4960*/  @!P2 S2R R77, SR_CTAID.Y ;  /* 0x00000000004da919 */ /* 0x002e620000002600 */
[----:B------:R-:W2:Y:S02]  /*4970*/  @!P2 LDC R53, c[0x0][0x374] ;  /* 0x0000dd00ff35ab82 */ /* 0x000ea40000000800 */
[----:B--2---:R-:W-:-:S05]  /*4980*/  @!P2 IMAD R23, R53, UR5, R53 ;  /* 0x000000053517ac24 */ /* 0x004fca000f8e0235 */
[----:B-1----:R-:W-:Y:S02]  /*4990*/  @!P2 IADD3 R23, PT, PT, R23, R77, RZ ;  /* 0x0000004d1717a210 */ /* 0x002fe40007ffe0ff */
[----:B------:R-:W-:Y:S01]  /*49a0*/  MOV R77, UR4 ;  /* 0x00000004004d7c02 */ /* 0x000fe20008000f00 */
[----:B0-----:R-:W-:-:S03]  /*49b0*/  @!P1 FADD.FTZ R42, R42, R20 ;  /* 0x000000142a2a9221 */ /* 0x001fc60000010000 */
[----:B------:R-:W-:Y:S01]  /*49c0*/  @!P2 LOP3.LUT R20, R77, 0x1, RZ, 0xc0, !PT ;  /* 0x000000014d14a812 */ /* 0x000fe200078ec0ff */
[----:B------:R-:W-:-:S04]  /*49d0*/  @!P1 FADD.FTZ R43, R43, R21 ;  /* 0x000000152b2b9221 */ /* 0x000fc80000010000 */
[----:B------:R-:W-:Y:S02]  /*49e0*/  @!P2 IMAD R53, R20, R53, RZ ;  /* 0x000000351435a224 */ /* 0x000fe400078e02ff */
[----:B------:R-:W0:Y:S02]  /*49f0*/  @!P2 LDC R20, c[0x0][0x370] ;  /* 0x0000dc00ff14ab82 */ /* 0x000e240000000800 */
[----:B0-----:R-:W-:-:S06]  /*4a00*/  @!P2 IMAD R53, R53, R20, RZ ;  /* 0x000000143535a224 */ /* 0x001fcc00078e02ff */
[----:B------:R-:W0:Y:S01]  /*4a10*/  @!P2 LDC.64 R20, c[0x0][0x3b8] ;  /* 0x0000ee00ff14ab82 */ /* 0x000e220000000a00 */
[----:B------:R-:W-:-:S05]  /*4a20*/  @!P2 SHF.L.U32 R53, R53, 0x1, RZ ;  /* 0x000000013535a819 */ /* 0x000fca00000006ff */
[----:B0-----:R-:W-:-:S04]  /*4a30*/  @!P2 IMAD.WIDE R20, R53, 0x4, R20 ;  /* 0x000000043514a825 */ /* 0x001fc800078e0214 */
[----:B------:R-:W-:-:S06]  /*4a40*/  @!P2 IMAD.WIDE.U32 R20, R23, 0x8, R20 ;  /* 0x000000081714a825 */ /* 0x000fcc00078e0014 */
[----:B------:R-:W2:Y:S01]  /*4a50*/  @!P2 LDG.E.64 R20, desc[UR14][R20.64] ;  /* 0x0000000e1414a981 */ /* 0x000ea2000c1e1b00 */
[----:B------:R-:W-:-:S06]  /*4a60*/  UIADD3 UR7, UPT, UPT, UR5, 0x2, URZ ;  /* 0x0000000205077890 */ /* 0x000fcc000fffe0ff */
[----:B------:R-:W-:-:S04]  /*4a70*/  ISETP.NE.AND P1, PT, R22, UR7, PT ;  /* 0x0000000716007c0c */ /* 0x000fc8000bf25270 */
[----:B------:R-:W-:-:S13]  /*4a80*/  ISETP.NE.OR P1, PT, R45, RZ, !P1 ;  /* 0x000000ff2d00720c */ /* 0x000fda0004f25670 */
[----:B------:R-:W0:Y:S01]  /*4a90*/  @!P1 LDC R53, c[0x0][0x374] ;  /* 0x0000dd00ff359b82 */ /* 0x000e220000000800 */
[----:B------:R-:W-:Y:S01]  /*4aa0*/  @!P1 LOP3.LUT R77, R77, 0x1, RZ, 0xc0, !PT ;  /* 0x000000014d4d9812 */ /* 0x000fe200078ec0ff */
[----:B------:R-:W1:Y:S04]  /*4ab0*/  @!P1 S2R R23, SR_CTAID.Y ;  /* 0x0000000000179919 */ /* 0x000e680000002600 */
[----:B0-----:R-:W-:Y:S02]  /*4ac0*/  @!P1 IMAD R77, R77, R53, RZ ;  /* 0x000000354d4d9224 */ /* 0x001fe400078e02ff */
[----:B-1----:R-:W-:Y:S02]  /*4ad0*/  @!P1 IMAD R23, R53, UR7, R23 ;  /* 0x0000000735179c24 */ /* 0x002fe4000f8e0217 */
[----:B--2---:R-:W-:Y:S01]  /*4ae0*/  @!P2 FADD.FTZ R42, R42, R20 ;  /* 0x000000142a2aa221 */ /* 0x004fe20000010000 */
[----:B------:R-:W-:Y:S01]  /*4af0*/  @!P2 FADD.FTZ R43, R43, R21 ;  /* 0x000000152b2ba221 */ /* 0x000fe20000010000 */
[----:B------:R-:W0:Y:S02]  /*4b00*/  @!P1 LDC R20, c[0x0][0x370] ;  /* 0x0000dc00ff149b82 */ /* 0x000e240000000800 */
[----:B0-----:R-:W-:-:S06]  /*4b10*/  @!P1 IMAD R77, R77, R20, RZ ;  /* 0x000000144d4d9224 */ /* 0x001fcc00078e02ff */
[----:B------:R-:W0:Y:S01]  /*4b20*/  @!P1 LDC.64 R20, c[0x0][0x3b8] ;  /* 0x0000ee00ff149b82 */ /* 0x000e220000000a00 */
[----:B------:R-:W-:-:S05]  /*4b30*/  @!P1 SHF.L.U32 R77, R77, 0x1, RZ ;  /* 0x000000014d4d9819 */ /* 0x000fca00000006ff */
[----:B0-----:R-:W-:-:S04]  /*4b40*/  @!P1 IMAD.WIDE R20, R77, 0x4, R20 ;  /* 0x000000044d149825 */ /* 0x001fc800078e0214 */
[----:B------:R-:W-:-:S06]  /*4b50*/  @!P1 IMAD.WIDE.U32 R20, R23, 0x8, R20 ;  /* 0x0000000817149825 */ /* 0x000fcc00078e0014 */
[----:B------:R-:W2:Y:S01]  /*4b60*/  @!P1 LDG.E.64 R20, desc[UR14][R20.64] ;  /* 0x0000000e14149981 */ /* 0x000ea2000c1e1b00 */
[----:B------:R-:W-:Y:S01]  /*4b70*/  UIADD3 UR7, UPT, UPT, UR5, 0x3, URZ ;  /* 0x0000000305077890 */ /* 0x000fe2000fffe0ff */
[----:B------:R-:W-:-:S05]  /*4b80*/  MOV R77, UR4 ;  /* 0x00000004004d7c02 */ /* 0x000fca0008000f00 */
[----:B------:R-:W-:-:S04]  /*4b90*/  ISETP.NE.AND P2, PT, R22, UR7, PT ;  /* 0x0000000716007c0c */ /* 0x000fc8000bf45270 */
[----:B------:R-:W-:-:S13]  /*4ba0*/  ISETP.NE.OR P2, PT, R45, RZ, !P2 ;  /* 0x000000ff2d00720c */ /* 0x000fda0005745670 */
[----:B------:R-:W0:Y:S01]  /*4bb0*/  @!P2 LDC R53, c[0x0][0x374] ;  /* 0x0000dd00ff35ab82 */ /* 0x000e220000000800 */
[----:B------:R-:W0:Y:S01]  /*4bc0*/  @!P2 S2R R23, SR_CTAID.Y ;  /* 0x000000000017a919 */ /* 0x000e220000002600 */
[----:B------:R-:W-:-:S06]  /*4bd0*/  @!P2 LOP3.LUT R77, R77, 0x1, RZ, 0xc0, !PT ;  /* 0x000000014d4da812 */ /* 0x000fcc00078ec0ff */
[----:B------:R-:W1:Y:S01]  /*4be0*/  @!P2 LDC R22, c[0x0][0x370] ;  /* 0x0000dc00ff16ab82 */ /* 0x000e620000000800 */
[----:B0-----:R-:W-:Y:S02]  /*4bf0*/  @!P2 IMAD R23, R53, UR7, R23 ;  /* 0x000000073517ac24 */ /* 0x001fe4000f8e0217 */
[----:B--2---:R-:W-:Y:S01]  /*4c00*/  @!P1 FADD.FTZ R43, R43, R21 ;  /* 0x000000152b2b9221 */ /* 0x004fe20000010000 */
[----:B------:R-:W-:Y:S02]  /*4c10*/  @!P2 IMAD R21, R77, R53, RZ ;  /* 0x000000354d15a224 */ /* 0x000fe400078e02ff */
[----:B------:R-:W-:Y:S02]  /*4c20*/  @!P1 FADD.FTZ R42, R42, R20 ;  /* 0x000000142a2a9221 */ /* 0x000fe40000010000 */
[----:B-1----:R-:W-:Y:S02]  /*4c30*/  @!P2 IMAD R22, R21, R22, RZ ;  /* 0x000000161516a224 */ /* 0x002fe400078e02ff */
[----:B------:R-:W0:Y:S03]  /*4c40*/  @!P2 LDC.64 R20, c[0x0][0x3b8] ;  /* 0x0000ee00ff14ab82 */ /* 0x000e260000000a00 */
[----:B------:R-:W-:-:S05]  /*4c50*/  @!P2 SHF.L.U32 R53, R22, 0x1, RZ ;  /* 0x000000011635a819 */ /* 0x000fca00000006ff */
[----:B0-----:R-:W-:-:S04]  /*4c60*/  @!P2 IMAD.WIDE R20, R53, 0x4, R20 ;  /* 0x000000043514a825 */ /* 0x001fc800078e0214 */
[----:B------:R-:W-:-:S06]  /*4c70*/  @!P2 IMAD.WIDE.U32 R20, R23, 0x8, R20 ;  /* 0x000000081714a825 */ /* 0x000fcc00078e0014 */
[----:B------:R-:W2:Y:S01]  /*4c80*/  @!P2 LDG.E.64 R20, desc[UR14][R20.64] ;  /* 0x0000000e1414a981 */ /* 0x000ea2000c1e1b00 */
[----:B------:R-:W-:Y:S01]  /*4c90*/  UIADD3 UR5, UPT, UPT, UR5, 0x4, URZ ;  /* 0x0000000405057890 */ /* 0x000fe2000fffe0ff */
[----:B--2---:R-:W-:Y:S01]  /*4ca0*/  @!P2 FADD.FTZ R42, R42, R20 ;  /* 0x000000142a2aa221 */ /* 0x004fe20000010000 */
[----:B------:R-:W-:-:S10]  /*4cb0*/  @!P2 FADD.FTZ R43, R43, R21 ;  /* 0x000000152b2ba221 */ /* 0x000fd40000010000 */
.L_x_2024:
[----:B------:R-:W3:Y:S02]  /*4cc0*/  LDCU UR7, c[0x0][0x370] ;  /* 0x00006e00ff0777ac */ /* 0x000ee40008000800 */
[----:B---3--:R-:W-:-:S09]  /*4cd0*/  ULOP3.LUT UP0, UR7, UR7, 0x3, URZ, 0xc0, !UPT ;  /* 0x0000000307077892 */ /* 0x008fd2000f80c0ff */
[----:B------:R-:W-:Y:S05]  /*4ce0*/  BRA.U !UP0, `(.L_x_2019) ;  /* 0x0000000108fc7547 */ /* 0x000fea000b800000 */
[----:B------:R-:W-:-:S09]  /*4cf0*/  UISETP.NE.AND UP0, UPT, UR7, 0x1, UPT ;  /* 0x000000010700788c */ /* 0x000fd2000bf05270 */
        /* <DEDUP_REMOVED lines=17> */
[----:B------:R-:W-:Y:S01]  /*4e10*/  UIADD3 UR7, UPT, UPT, UR5, 0x1, URZ ;  /* 0x0000000105077890 */ /* 0x000fe2000fffe0ff */
[----:B-1----:R-:W-:-:S05]  /*4e20*/  MOV R77, UR4 ;  /* 0x00000004004d7c02 */ /* 0x002fca0008000f00 */
[----:B------:R-:W-:-:S04]  /*4e30*/  ISETP.NE.AND P2, PT, R22, UR7, PT ;  /* 0x0000000716007c0c */ /* 0x000fc8000bf45270 */
[----:B------:R-:W-:-:S13]  /*4e40*/  ISETP.NE.OR P2, PT, R45, RZ, !P2 ;  /* 0x000000ff2d00720c */ /* 0x000fda0005745670 */
[----:B------:R-:W1:Y:S01]  /*4e50*/  @!P2 S2R R23, SR_CTAID.Y ;  /* 0x000000000017a919 */ /* 0x000e620000002600 */
[----:B------:R-:W2:Y:S01]  /*4e60*/  @!P2 LDC R53, c[0x0][0x374] ;  /* 0x0000dd00ff35ab82 */ /* 0x000ea20000000800 */
[----:B------:R-:W-:-:S07]  /*4e70*/  @!P2 LOP3.LUT R77, R77, 0x1, RZ, 0xc0, !PT ;  /* 0x000000014d4da812 */ /* 0x000fce00078ec0ff */
[----:B------:R-:W3:Y:S01]  /*4e80*/  @!P2 LDC R22, c[0x0][0x370] ;  /* 0x0000dc00ff16ab82 */ /* 0x000ee20000000800 */
[----:B0-----:R-:W-:Y:S01]  /*4e90*/  @!P1 FADD.FTZ R42, R42, R20 ;  /* 0x000000142a2a9221 */ /* 0x001fe20000010000 */
[----:B------:R-:W-:Y:S01]  /*4ea0*/  @!P1 FADD.FTZ R43, R43, R21 ;  /* 0x000000152b2b9221 */ /* 0x000fe20000010000 */
[----:B--2---:R-:W-:Y:S02]  /*4eb0*/  @!P2 IMAD R21, R77, R53, RZ ;  /* 0x000000354d15a224 */ /* 0x004fe400078e02ff */
[----:B------:R-:W-:Y:S02]  /*4ec0*/  @!P2 IMAD R20, R53, UR5, R53 ;  /* 0x000000053514ac24 */ /* 0x000fe4000f8e0235 */
[----:B---3--:R-:W-:-:S03]  /*4ed0*/  @!P2 IMAD R22, R21, R22, RZ ;  /* 0x000000161516a224 */ /* 0x008fc600078e02ff */
[----:B-1----:R-:W-:Y:S02]  /*4ee0*/  @!P2 IADD3 R23, PT, PT, R20, R23, RZ ;  /* 0x000000171417a210 */ /* 0x002fe40007ffe0ff */
[----:B------:R-:W0:Y:S01]  /*4ef0*/  @!P2 LDC.64 R20, c[0x0][0x3b8] ;  /* 0x0000ee00ff14ab82 */ /* 0x000e220000000a00 */
[----:B------:R-:W-:-:S05]  /*4f00*/  @!P2 SHF.L.U32 R53, R22, 0x1, RZ ;  /* 0x000000011635a819 */ /* 0x000fca00000006ff */
[----:B0-----:R-:W-:-:S04]  /*4f10*/  @!P2 IMAD.WIDE R20, R53, 0x4, R20 ;  /* 0x000000043514a825 */ /* 0x001fc800078e0214 */
[----:B------:R-:W-:-:S06]  /*4f20*/  @!P2 IMAD.WIDE.U32 R20, R23, 0x8, R20 ;  /* 0x000000081714a825 */ /* 0x000fcc00078e0014 */
[----:B------:R-:W2:Y:S01]  /*4f30*/  @!P2 LDG.E.64 R20, desc[UR14][R20.64] ;  /* 0x0000000e1414a981 */ /* 0x000ea2000c1e1b00 */
[----:B------:R-:W-:Y:S01]  /*4f40*/  UIADD3 UR5, UPT, UPT, UR5, 0x2, URZ ;  /* 0x0000000205057890 */ /* 0x000fe2000fffe0ff */
[----:B--2---:R-:W-:Y:S01]  /*4f50*/  @!P2 FADD.FTZ R42, R42, R20 ;  /* 0x000000142a2aa221 */ /* 0x004fe20000010000 */
[----:B------:R-:W-:-:S10]  /*4f60*/  @!P2 FADD.FTZ R43, R43, R21 ;  /* 0x000000152b2ba221 */ /* 0x000fd40000010000 */
.L_x_2025:
[----:B------:R-:W3:Y:S01]  /*4f70*/  S2R R21, SR_CTAID.X ;  /* 0x0000000000157919 */ /* 0x000ee20000002500 */
[----:B------:R-:W4:Y:S01]  /*4f80*/  LDC R20, c[0x0][0x370] ;  /* 0x0000dc00ff147b82 */ /* 0x000f220000000800 */
[----:B------:R-:W-:Y:S01]  /*4f90*/  BSSY.RECONVERGENT B0, `(.L_x_2019) ;  /* 0x0000014000007945 */ /* 0x000fe20003800200 */
[----:B----4-:R-:W-:Y:S02]  /*4fa0*/  LOP3.LUT R20, R20, 0x1, RZ, 0xc0, !PT ;  /* 0x0000000114147812 */ /* 0x010fe400078ec0ff */
[----:B---3--:R-:W-:-:S04]  /*4fb0*/  ISETP.NE.AND P1, PT, R21, UR5, PT ;  /* 0x0000000515007c0c */ /* 0x008fc8000bf25270 */
[----:B------:R-:W-:-:S04]  /*4fc0*/  ISETP.NE.OR P1, PT, R45, RZ, !P1 ;  /* 0x000000ff2d00720c */ /* 0x000fc80004f25670 */
[----:B------:R-:W-:-:S13]  /*4fd0*/  ISETP.NE.U32.OR P1, PT, R20, 0x1, P1 ;  /* 0x000000011400780c */ /* 0x000fda0000f25470 */
[----:B------:R-:W-:Y:S05]  /*4fe0*/  @P1 BRA `(.L_x_2026) ;  /* 0x0000000000381947 */ /* 0x000fea0003800000 */
[----:B--2---:R-:W2:Y:S01]  /*4ff0*/  S2R R22, SR_CTAID.Y ;  /* 0x0000000000167919 */ /* 0x004ea20000002600 */
[----:B------:R-:W3:Y:S01]  /*5000*/  LDC R23, c[0x0][0x374] ;  /* 0x0000dd00ff177b82 */ /* 0x000ee20000000800 */
[----:B------:R-:W-:-:S07]  /*5010*/  ULOP3.LUT UR7, UR4, 0x1, URZ, 0xc0, !UPT ;  /* 0x0000000104077892 */ /* 0x000fce000f8ec0ff */
[----:B------:R-:W4:Y:S01]  /*5020*/  LDC R21, c[0x0][0x370] ;  /* 0x0000dc00ff157b82 */ /* 0x000f220000000800 */
[C---:B---3--:R-:W-:Y:S02]  /*5030*/  IMAD R20, R23.reuse, UR7, RZ ;  /* 0x0000000717147c24 */ /* 0x048fe4000f8e02ff */
[----:B--2---:R-:W-:Y:S02]  /*5040*/  IMAD R23, R23, UR5, R22 ;  /* 0x0000000517177c24 */ /* 0x004fe4000f8e0216 */
[----:B----4-:R-:W-:-:S03]  /*5050*/  IMAD R22, R20, R21, RZ ;  /* 0x0000001514167224 */ /* 0x010fc600078e02ff */
[----:B------:R-:W2:Y:S02]  /*5060*/  LDC.64 R20, c[0x0][0x3b8] ;  /* 0x0000ee00ff147b82 */ /* 0x000ea40000000a00 */
[----:B------:R-:W-:-:S05]  /*5070*/  SHF.L.U32 R53, R22, 0x1, RZ ;  /* 0x0000000116357819 */ /* 0x000fca00000006ff */
[----:B--2---:R-:W-:-:S04]  /*5080*/  IMAD.WIDE R20, R53, 0x4, R20 ;  /* 0x0000000435147825 */ /* 0x004fc800078e0214 */
[----:B------:R-:W-:-:S06]  /*5090*/  IMAD.WIDE.U32 R20, R23, 0x8, R20 ;  /* 0x0000000817147825 */ /* 0x000fcc00078e0014 */
[----:B------:R-:W0:Y:S02]  /*50a0*/  LDG.E.64 R20, desc[UR14][R20.64] ;  /* 0x0000000e14147981 */ /* 0x000e24000c1e1b00 */
[----:B0-----:R-:W-:Y:S01]  /*50b0*/  FADD.FTZ R42, R42, R20 ;  /* 0x000000142a2a7221 */ /* 0x001fe20000010000 */
[----:B------:R-:W-:-:S07]  /*50c0*/  FADD.FTZ R43, R43, R21 ;  /* 0x000000152b2b7221 */ /* 0x000fce0000010000 */
.L_x_2026:
[----:B------:R-:W-:Y:S05]  /*50d0*/  BSYNC.RECONVERGENT B0 ;  /* 0x0000000000007941 */ /* 0x000fea0003800200 */
.L_x_2019:
[----:B------:R-:W4:Y:S01]  /*50e0*/  S2UR UR7, SR_CgaCtaId ;  /* 0x00000000000779c3 */ /* 0x000f220000008800 */
[----:B------:R-:W2:Y:S01]  /*50f0*/  LDCU UR8, c[0x0][0x414] ;  /* 0x00008280ff0877ac */ /* 0x000ea20008000800 */
[----:B------:R-:W-:Y:S01]  /*5100*/  ISETP.NE.AND P1, PT, R45, RZ, PT ;  /* 0x000000ff2d00720c */ /* 0x000fe20003f25270 */
[----:B-----5:R0:W-:Y:S01]  /*5110*/  STL.64 [R1], R2 ;  /* 0x0000000201007387 */ /* 0x0201e20000100a00 */
[----:B------:R-:W-:Y:S01]  /*5120*/  MOV R23, UR6 ;  /* 0x0000000600177c02 */ /* 0x000fe20008000f00 */
[----:B------:R-:W-:-:S03]  /*5130*/  UMOV UR5, 0x400 ;  /* 0x0000040000057882 */ /* 0x000fc60000000000 */
[----:B---3--:R-:W3:Y:S08]  /*5140*/  @P0 LDC.64 R20, c[0x0][0x388] ;  /* 0x0000e200ff140b82 */ /* 0x008ef00000000a00 */
[----:B0-----:R-:W0:Y:S01]  /*5150*/  LDC.64 R2, c[0x0][0x3a0] ;  /* 0x0000e800ff027b82 */ /* 0x001e220000000a00 */
[----:B--2---:R-:W-:Y:S01]  /*5160*/  @P0 FMUL.FTZ R22, R42, UR8 ;  /* 0x000000082a160c20 */ /* 0x004fe20008410000 */
[----:B----4-:R-:W-:Y:S01]  /*5170*/  ULEA UR5, UR7, UR5, 0x18 ;  /* 0x0000000507057291 */ /* 0x010fe2000f8ec0ff */
[----:B---3--:R-:W-:-:S04]  /*5180*/  @P0 IMAD.WIDE R20, R23, 0x8, R20 ;  /* 0x0000000817140825 */ /* 0x008fc800078e0214 */
[----:B------:R-:W-:-:S04]  /*5190*/  @P0 FMUL.FTZ R23, R43, UR8 ;  /* 0x000000082b170c20 */ /* 0x000fc80008410000 */
[----:B------:R2:W-:Y:S04]  /*51a0*/  @!P1 STS.64 [UR5+0xc8], R42 ;  /* 0x0000c82aff009988 */ /* 0x0005e80008000a05 */
[----:B------:R-:W-:Y:S01]  /*51b0*/  @P0 STG.E.64 desc[UR14][R20.64], R22 ;  /* 0x0000001614000986 */ /* 0x000fe2000c101b0e */
[----:B------:R-:W-:Y:S06]  /*51c0*/  BAR.SYNC.DEFER_BLOCKING 0x0 ;  /* 0x0000000000007b1d */ /* 0x000fec0000010000 */
[----:B--2---:R-:W2:Y:S01]  /*51d0*/  S2R R42, SR_TID.X ;  /* 0x00000000002a7919 */ /* 0x004ea20000002100 */
[----:B------:R-:W3:Y:S02]  /*51e0*/  LDS.64 R20, [UR5+0xc8] ;  /* 0x0000c805ff147984 */ /* 0x000ee40008000a00 */
[----:B---3--:R-:W-:Y:S01]  /*51f0*/  FMUL.FTZ R45, R20, UR8 ;  /* 0x00000008142d7c20 */ /* 0x008fe20008410000 */
[----:B--2---:R-:W-:-:S04]  /*5200*/  LOP3.LUT R20, R42, 0xffff, RZ, 0xc0, !PT ;  /* 0x0000ffff2a147812 */ /* 0x004fc800078ec0ff */
[----:B------:R-:W-:Y:S01]  /*5210*/  R2UR UR5, R45 ;  /* 0x000000002d0572ca */ /* 0x000fe200000e0000 */
[----:B------:R-:W-:-:S05]  /*5220*/  IMAD R20, R20, 0x619, RZ ;  /* 0x0000061914147824 */ /* 0x000fca00078e02ff */
[----:B------:R-:W-:-:S04]  /*5230*/  SHF.R.U32.HI R53, RZ, 0x10, R20 ;  /* 0x00000010ff357819 */ /* 0x000fc80000011614 */
[----:B------:R-:W-:-:S03]  /*5240*/  PRMT R20, R53, 0x9910, RZ ;  /* 0x0000991035147816 */ /* 0x000fc600000000ff */
[----:B------:R-:W-:Y:S02]  /*5250*/  MOV R45, UR5 ;  /* 0x00000005002d7c02 */ /* 0x000fe40008000f00 */
[----:B------:R-:W-:-:S03]  /*5260*/  IMAD R20, R20, 0x2a, RZ ;  /* 0x0000002a14147824 */ /* 0x000fc600078e02ff */
[----:B------:R-:W-:Y:S02]  /*5270*/  FMUL.FTZ R45, R45, UR5 ;  /* 0x000000052d2d7c20 */ /* 0x000fe40008410000 */
[----:B------:R-:W-:Y:S02]  /*5280*/  IADD3 R20, PT, PT, RZ, -R20, RZ ;  /* 0x80000014ff147210 */ /* 0x000fe40007ffe0ff */
[----:B------:R-:W-:Y:S02]  /*5290*/  FFMA.FTZ R45, R21, UR8, -R45 ;  /* 0x00000008152d7c23 */ /* 0x000fe4000801082d */
[----:B------:R-:W-:Y:S02]  /*52a0*/  PRMT R23, R20, 0x7710, RZ ;  /* 0x0000771014177816 */ /* 0x000fe400000000ff */
[----:B------:R-:W2:Y:S01]  /*52b0*/  LDC.64 R20, c[0x0][0x398] ;  /* 0x0000e600ff147b82 */ /* 0x000ea20000000a00 */
[----:B------:R-:W-:Y:S02]  /*52c0*/  FSETP.GTU.FTZ.AND P1, PT, R45, RZ, PT ;  /* 0x000000ff2d00720b */ /* 0x000fe40003f3c000 */
[----:B------:R-:W-:-:S04]  /*52d0*/  IADD3 R23, PT, PT, R23, R42, RZ ;  /* 0x0000002a17177210 */ /* 0x000fc80007ffe0ff */
[----:B------:R-:W-:-:S04]  /*52e0*/  SHF.L.U32 R23, R23, 0x1, RZ ;  /* 0x0000000117177819 */ /* 0x000fc800000006ff */
[----:B-1----:R-:W-:-:S03]  /*52f0*/  LOP3.LUT R77, R23, 0xffff, RZ, 0xc0, !PT ;  /* 0x0000ffff174d7812 */ /* 0x002fc600078ec0ff */
[----:B------:R-:W-:Y:S01]  /*5300*/  VOTEU.ANY UP0, P1 ;  /* 0x0000000000ff7886 */ /* 0x000fe20000800100 */
[----:B------:R-:W-:Y:S02]  /*5310*/  IADD3 R22, PT, PT, R77, UR12, RZ ;  /* 0x0000000c4d167c10 */ /* 0x000fe4000fffe0ff */
[----:B------:R-:W-:Y:S02]  /*5320*/  PLOP3.LUT P1, PT, PT, PT, UP0, 0x80, 0x8 ;  /* 0x000000000008781c */ /* 0x000fe40003f2f008 */
[----:B------:R-:W1:Y:S01]  /*5330*/  @UP0 LDCU UR7, c[0x0][0x3a8] ;  /* 0x00007500ff0707ac */ /* 0x000e620008000800 */
[----:B--2---:R-:W-:-:S04]  /*5340*/  IMAD.WIDE R20, R22, 0x4, R20 ;  /* 0x0000000416147825 */ /* 0x004fc800078e0214 */
[----:B0-----:R-:W-:Y:S02]  /*5350*/  IMAD.WIDE R22, R22, 0x4, R2 ;  /* 0x0000000416167825 */ /* 0x001fe400078e0202 */
[----:B------:R0:W5:Y:S04]  /*5360*/  LDL.LU.64 R2, [R1] ;  /* 0x0000000001027983 */ /* 0x0001680000300a00 */
[----:B------:R-:W5:Y:S01]  /*5370*/  LDG.E.64 R20, desc[UR14][R20.64] ;  /* 0x0000000e14147981 */ /* 0x000f62000c1e1b00 */
[----:B-1----:R-:W-:-:S03]  /*5380*/  @P1 FADD.FTZ R45, R45, UR7 ;  /* 0x000000072d2d1e21 */ /* 0x002fc60008010000 */
[----:B------:R-:W5:Y:S01]  /*5390*/  LDG.E.64 R22, desc[UR14][R22.64] ;  /* 0x0000000e16167981 */ /* 0x000f62000c1e1b00 */
[----:B------:R-:W1:Y:S02]  /*53a0*/  LDCU.U8 UR7, c[0x0][0x3fc] ;  /* 0x00007f80ff0777ac */ /* 0x000e640008000000 */
[----:B------:R-:W2:Y:S01]  /*53b0*/  @P1 MUFU.RSQ R45, R45 ;  /* 0x0000002d002d1308 */ /* 0x000ea20000001400 */
[----:B------:R-:W-:Y:S01]  /*53c0*/  BSSY.RECONVERGENT B0, `(.L_x_2027) ;  /* 0x000078a000007945 */ /* 0x000fe20003800200 */
[----:B-1----:R-:W-:Y:S01]  /*53d0*/  UISETP.NE.AND UP1, UPT, UR7, URZ, UPT ;  /* 0x000000ff0700728c */ /* 0x002fe2000bf25270 */
[----:B--2---:R-:W-:Y:S02]  /*53e0*/  @P1 R2UR UR8, R45 ;  /* 0x000000002d0812ca */ /* 0x004fe400000e0000 */
[----:B------:R-:W-:-:S11]  /*53f0*/  UMOV UR7, 0x3f800000 ;  /* 0x3f80000000077882 */ /* 0x000fd60000000000 */
[----:B------:R-:W-:Y:S01]  /*5400*/  @UP0 UMOV UR7, UR8 ;  /* 0x0000000800070c82 */ /* 0x000fe20008000000 */
[----:B0-----:R-:W-:Y:S05]  /*5410*/  BRA.U UP1, `(.L_x_2028) ;  /* 0x0000003101847547 */ /* 0x001fea000b800000 */
[----:B------:R-:W0:Y:S01]  /*5420*/  S2UR UR10, SR_CTAID.X ;  /* 0x00000000000a79c3 */ /* 0x000e220000002500 */
[----:B------:R-:W1:Y:S01]  /*5430*/  LDCU.64 UR8, c[0x0][0x3e8] ;  /* 0x00007d00ff0877ac */ /* 0x000e620008000a00 */
[----:B------:R-:W-:Y:S06]  /*5440*/  BSSY.RECONVERGENT B1, `(.L_x_2029) ;  /* 0x0000019000017945 */ /* 0x000fec0003800200 */
[----:B------:R-:W0:Y:S02]  /*5450*/  LDC R42, c[0x0][0x404] ;  /* 0x00010100ff2a7b82 */ /* 0x000e240000000800 */
[----:B0-----:R-:W-:-:S05]  /*5460*/  IMAD R53, R42, UR10, R53 ;  /* 0x0000000a2a357c24 */ /* 0x001fca000f8e0235 */
[----:B-1----:R-:W-:Y:S02]  /*5470*/  ISETP.GE.U32.AND P1, PT, R53, UR8, PT ;  /* 0x0000000835007c0c */ /* 0x002fe4000bf26070 */
[----:B------:R-:W-:-:S04]  /*5480*/  SHF.R.S32.HI R42, RZ, 0x1f, R53 ;  /* 0x0000001fff2a7819 */ /* 0x000fc80000011435 */
[----:B------:R-:W-:-:S13]  /*5490*/  ISETP.GE.AND.EX P1, PT, R42, UR9, PT, P1 ;  /* 0x000000092a007c0c */ /* 0x000fda000bf26310 */
[----:B------:R-:W-:Y:S05]  /*54a0*/  @P1 BRA `(.L_x_2030) ;  /* 0x0000000000481947 */ /* 0x000fea0003800000 */
[----:B------:R-:W0:Y:S01]  /*54b0*/  LDCU.64 UR16, c[0x0][0x3e0] ;  /* 0x00007c00ff1077ac */ /* 0x000e220008000a00 */
[----:B------:R-:W-:Y:S01]  /*54c0*/  FADD.FTZ R44, R44, -UR5 ;  /* 0x800000052c2c7e21 */ /* 0x000fe20008010000 */
[----:B------:R-:W-:Y:S01]  /*54d0*/  FADD.FTZ R43, R41, -UR5 ;  /* 0x80000005292b7e21 */ /* 0x000fe20008010000 */
[----:B------:R-:W1:Y:S02]  /*54e0*/  LDCU.64 UR12, c[0x0][0x380] ;  /* 0x00007000ff0c77ac */ /* 0x000e640008000a00 */
[----:B------:R-:W-:Y:S01]  /*54f0*/  FMUL.FTZ R41, R44, UR7 ;  /* 0x000000072c297c20 */ /* 0x000fe20008410000 */
[----:B------:R-:W-:Y:S01]  /*5500*/  FMUL.FTZ R44, R43, UR7 ;  /* 0x000000072b2c7c20 */ /* 0x000fe20008410000 */
[----:B------:R-:W-:Y:S02]  /*5510*/  MOV R43, R19 ;  /* 0x00000013002b7202 */ /* 0x000fe40000000f00 */
[----:B-----5:R-:W-:Y:S01]  /*5520*/  FFMA.FTZ R41, R20, R41, R22 ;  /* 0x0000002914297223 */ /* 0x020fe20000010016 */
[----:B------:R-:W-:-:S05]  /*5530*/  FFMA.FTZ R44, R21, R44, R23 ;  /* 0x0000002c152c7223 */ /* 0x000fca0000010017 */
[----:B------:R-:W-:Y:S01]  /*5540*/  F2FP.BF16.F32.PACK_AB R41, R44, R41 ;  /* 0x000000292c29723e */ /* 0x000fe200000010ff */
[----:B0-----:R-:W-:Y:S01]  /*5550*/  IMAD R44, R42, UR16, RZ ;  /* 0x000000102a2c7c24 */ /* 0x001fe2000f8e02ff */
[----:B------:R-:W-:-:S03]  /*5560*/  MOV R42, R24 ;  /* 0x00000018002a7202 */ /* 0x000fc60000000f00 */
[C---:B------:R-:W-:Y:S02]  /*5570*/  IMAD R45, R53.reuse, UR17, R44 ;  /* 0x00000011352d7c24 */ /* 0x040fe4000f8e022c */
[----:B------:R-:W-:-:S05]  /*5580*/  IMAD.WIDE.U32 R42, R53, UR16, R42 ;  /* 0x00000010352a7c25 */ /* 0x000fca000f8e002a */
[----:B------:R-:W-:Y:S02]  /*5590*/  IADD3 R43, PT, PT, R43, R45, RZ ;  /* 0x0000002d2b2b7210 */ /* 0x000fe40007ffe0ff */
[----:B-1----:R-:W-:-:S04]  /*55a0*/  LEA R44, P1, R42, UR12, 0x1 ;  /* 0x0000000c2a2c7c11 */ /* 0x002fc8000f8208ff */
[----:B------:R-:W-:-:S05]  /*55b0*/  LEA.HI.X R45, R42, UR13, R43, 0x1, P1 ;  /* 0x0000000d2a2d7c11 */ /* 0x000fca00088f0c2b */
[----:B------:R0:W-:Y:S04]  /*55c0*/  STG.E desc[UR14][R44.64], R41 ;  /* 0x000000292c007986 */ /* 0x0001e8000c10190e */
.L_x_2030:
[----:B------:R-:W-:Y:S05]  /*55d0*/  BSYNC.RECONVERGENT B1 ;  /* 0x0000000000017941 */ /* 0x000fea0003800200 */
.L_x_2029:
[----:B0-----:R-:W-:Y:S01]  /*55e0*/  IADD3 R45, PT, PT, R53, 0x10, RZ ;  /* 0x00000010352d7810 */ /* 0x001fe20007ffe0ff */
[----:B------:R-:W-:Y:S03]  /*55f0*/  BSSY.RECONVERGENT B1, `(.L_x_2031) ;  /* 0x0000017000017945 */ /* 0x000fe60003800200 */
[----:B------:R-:W-:Y:S02]  /*5600*/  ISETP.GE.U32.AND P1, PT, R45, UR8, PT ;  /* 0x000000082d007c0c */ /* 0x000fe4000bf26070 */
[----:B------:R-:W-:-:S04]  /*5610*/  SHF.R.S32.HI R41, RZ, 0x1f, R45 ;  /* 0x0000001fff297819 */ /* 0x000fc8000001142d */
[----:B------:R-:W-:-:S13]  /*5620*/  ISETP.GE.AND.EX P1, PT, R41, UR9, PT, P1 ;  /* 0x0000000929007c0c */ /* 0x000fda000bf26310 */
[----:B------:R-:W-:Y:S05]  /*5630*/  @P1 BRA `(.L_x_2032) ;  /* 0x0000000000481947 */ /* 0x000fea0003800000 */
[----:B------:R-:W0:Y:S01]  /*5640*/  LDCU.64 UR12, c[0x0][0x3e0] ;  /* 0x00007c00ff0c77ac */ /* 0x000e220008000a00 */
[----:B------:R-:W-:Y:S01]  /*5650*/  MOV R43, R19 ;  /* 0x00000013002b7202 */ /* 0x000fe20000000f00 */
[----:B------:R-:W-:Y:S01]  /*5660*/  FADD.FTZ R47, R47, -UR5 ;  /* 0x800000052f2f7e21 */ /* 0x000fe20008010000 */
[----:B------:R-:W-:Y:S01]  /*5670*/  FADD.FTZ R40, R40, -UR5 ;  /* 0x8000000528287e21 */ /* 0x000fe20008010000 */
[----:B------:R-:W1:Y:S02]  /*5680*/  LDCU.64 UR16, c[0x0][0x380] ;  /* 0x00007000ff1077ac */ /* 0x000e640008000a00 */
[----:B------:R-:W-:Y:S01]  /*5690*/  FMUL.FTZ R47, R47, UR7 ;  /* 0x000000072f2f7c20 */ /* 0x000fe20008410000 */
[----:B------:R-:W-:-:S04]  /*56a0*/  FMUL.FTZ R40, R40, UR7 ;  /* 0x0000000728287c20 */ /* 0x000fc80008410000 */
[----:B-----5:R-:W-:Y:S01]  /*56b0*/  FFMA.FTZ R40, R21, R40, R23 ;  /* 0x0000002815287223 */ /* 0x020fe20000010017 */
[----:B0-----:R-:W-:-:S04]  /*56c0*/  IMAD R42, R41, UR12, RZ ;  /* 0x0000000c292a7c24 */ /* 0x001fc8000f8e02ff */
[----:B------:R-:W-:Y:S01]  /*56d0*/  IMAD R41, R45, UR13, R42 ;  /* 0x0000000d2d297c24 */ /* 0x000fe2000f8e022a */
[----:B------:R-:W-:-:S05]  /*56e0*/  MOV R42, R24 ;  /* 0x00000018002a7202 */ /* 0x000fca0000000f00 */
[----:B------:R-:W-:-:S05]  /*56f0*/  IMAD.WIDE.U32 R42, R45, UR12, R42 ;  /* 0x0000000c2d2a7c25 */ /* 0x000fca000f8e002a */
[----:B------:R-:W-:Y:S02]  /*5700*/  IADD3 R41, PT, PT, R43, R41, RZ ;  /* 0x000000292b297210 */ /* 0x000fe40007ffe0ff */
[----:B-1----:R-:W-:-:S04]  /*5710*/  LEA R44, P1, R42, UR16, 0x1 ;  /* 0x000000102a2c7c11 */ /* 0x002fc8000f8208ff */
[----:B------:R-:W-:Y:S01]  /*5720*/  LEA.HI.X R45, R42, UR17, R41, 0x1, P1 ;  /* 0x000000112a2d7c11 */ /* 0x000fe200088f0c29 */
[----:B------:R-:W-:-:S05]  /*5730*/  FFMA.FTZ R41, R20, R47, R22 ;  /* 0x0000002f14297223 */ /* 0x000fca0000010016 */
[----:B------:R-:W-:-:S05]  /*5740*/  F2FP.BF16.F32.PACK_AB R41, R40, R41 ;  /* 0x000000292829723e */ /* 0x000fca00000010ff */
[----:B------:R0:W-:Y:S02]  /*5750*/  STG.E desc[UR14][R44.64], R41 ;  /* 0x000000292c007986 */ /* 0x0001e4000c10190e */
.L_x_2032:
[----:B------:R-:W-:Y:S05]  /*5760*/  BSYNC.RECONVERGENT B1 ;  /* 0x0000000000017941 */ /* 0x000fea0003800200 */
.L_x_2031:
[----:B------:R-:W-:Y:S01]  /*5770*/  IADD3 R43, PT, PT, R53, 0x20, RZ ;  /* 0x00000020352b7810 */ /* 0x000fe20007ffe0ff */
[----:B------:R-:W-:Y:S03]  /*5780*/  BSSY.RECONVERGENT B1, `(.L_x_2033) ;  /* 0x0000017000017945 */ /* 0x000fe60003800200 */
[----:B------:R-:W-:Y:S02]  /*5790*/  ISETP.GE.U32.AND P1, PT, R43, UR8, PT ;  /* 0x000000082b007c0c */ /* 0x000fe4000bf26070 */
[----:B------:R-:W-:-:S04]  /*57a0*/  SHF.R.S32.HI R40, RZ, 0x1f, R43 ;  /* 0x0000001fff287819 */ /* 0x000fc8000001142b */
[----:B------:R-:W-:-:S13]  /*57b0*/  ISETP.GE.AND.EX P1, PT, R40, UR9, PT, P1 ;  /* 0x0000000928007c0c */ /* 0x000fda000bf26310 */
[----:B------:R-:W-:Y:S05]  /*57c0*/  @P1 BRA `(.L_x_2034) ;  /* 0x0000000000481947 */ /* 0x000fea0003800000 */
[----:B------:R-:W1:Y:S01]  /*57d0*/  LDCU.64 UR12, c[0x0][0x3e0] ;  /* 0x00007c00ff0c77ac */ /* 0x000e620008000a00 */
[----:B0-----:R-:W-:Y:S01]  /*57e0*/  MOV R41, R19 ;  /* 0x0000001300297202 */ /* 0x001fe20000000f00 */
[----:B------:R-:W-:Y:S01]  /*57f0*/  FADD.FTZ R49, R49, -UR5 ;  /* 0x8000000531317e21 */ /* 0x000fe20008010000 */
[----:B------:R-:W-:Y:S01]  /*5800*/  FADD.FTZ R39, R39, -UR5 ;  /* 0x8000000527277e21 */ /* 0x000fe20008010000 */
[----:B------:R-:W0:Y:S02]  /*5810*/  LDCU.64 UR16, c[0x0][0x380] ;  /* 0x00007000ff1077ac */ /* 0x000e240008000a00 */
[----:B------:R-:W-:Y:S01]  /*5820*/  FMUL.FTZ R49, R49, UR7 ;  /* 0x0000000731317c20 */ /* 0x000fe20008410000 */
[----:B-1----:R-:W-:-:S04]  /*5830*/  IMAD R40, R40, UR12, RZ ;  /* 0x0000000c28287c24 */ /* 0x002fc8000f8e02ff */
[----:B------:R-:W-:Y:S01]  /*5840*/  IMAD R45, R43, UR13, R40 ;  /* 0x0000000d2b2d7c24 */ /* 0x000fe2000f8e0228 */
[----:B------:R-:W-:-:S05]  /*5850*/  MOV R40, R24 ;  /* 0x0000001800287202 */ /* 0x000fca0000000f00 */
[----:B------:R-:W-:-:S05]  /*5860*/  IMAD.WIDE.U32 R40, R43, UR12, R40 ;  /* 0x0000000c2b287c25 */ /* 0x000fca000f8e0028 */
[----:B------:R-:W-:Y:S02]  /*5870*/  IADD3 R45, PT, PT, R41, R45, RZ ;  /* 0x0000002d292d7210 */ /* 0x000fe40007ffe0ff */
[----:B0-----:R-:W-:-:S04]  /*5880*/  LEA R42, P1, R40, UR16, 0x1 ;  /* 0x00000010282a7c11 */ /* 0x001fc8000f8208ff */
[----:B------:R-:W-:Y:S01]  /*5890*/  LEA.HI.X R43, R40, UR17, R45, 0x1, P1 ;  /* 0x00000011282b7c11 */ /* 0x000fe200088f0c2d */
[----:B------:R-:W-:Y:S01]  /*58a0*/  FMUL.FTZ R40, R39, UR7 ;  /* 0x0000000727287c20 */ /* 0x000fe20008410000 */
[----:B-----5:R-:W-:-:S03]  /*58b0*/  FFMA.FTZ R39, R20, R49, R22 ;  /* 0x0000003114277223 */ /* 0x020fc60000010016 */
[----:B------:R-:W-:-:S05]  /*58c0*/  FFMA.FTZ R40, R21, R40, R23 ;  /* 0x0000002815287223 */ /* 0x000fca0000010017 */
[----:B------:R-:W-:-:S05]  /*58d0*/  F2FP.BF16.F32.PACK_AB R39, R40, R39 ;  /* 0x000000272827723e */ /* 0x000fca00000010ff */
[----:B------:R1:W-:Y:S02]  /*58e0*/  STG.E desc[UR14][R42.64], R39 ;  /* 0x000000272a007986 */ /* 0x0003e4000c10190e */
.L_x_2034:
[----:B------:R-:W-:Y:S05]  /*58f0*/  BSYNC.RECONVERGENT B1 ;  /* 0x0000000000017941 */ /* 0x000fea0003800200 */
.L_x_2033:
[C---:B-1----:R-:W-:Y:S01]  /*5900*/  IADD3 R43, PT, PT, R53.reuse, 0x30, RZ ;  /* 0x00000030352b7810 */ /* 0x042fe20007ffe0ff */
[----:B------:R-:W-:Y:S01]  /*5910*/  BSSY.RECONVERGENT B1, `(.L_x_2035) ;  /* 0x000001b000017945 */ /* 0x000fe20003800200 */
[----:B0-----:R-:W-:Y:S02]  /*5920*/  IADD3 R45, PT, PT, R53, 0x40, RZ ;  /* 0x00000040352d7810 */ /* 0x001fe40007ffe0ff */
[----:B------:R-:W-:Y:S02]  /*5930*/  ISETP.GE.U32.AND P1, PT, R43, UR8, PT ;  /* 0x000000082b007c0c */ /* 0x000fe4000bf26070 */
[----:B------:R-:W-:Y:S02]  /*5940*/  SHF.R.S32.HI R40, RZ, 0x1f, R43 ;  /* 0x0000001fff287819 */ /* 0x000fe4000001142b */
[----:B------:R-:W-:Y:S02]  /*5950*/  ISETP.GE.U32.AND P2, PT, R45, UR8, PT ;  /* 0x000000082d007c0c */ /* 0x000fe4000bf46070 */
[----:B------:R-:W-:-:S02]  /*5960*/  ISETP.GE.AND.EX P1, PT, R40, UR9, PT, P1 ;  /* 0x0000000928007c0c */ /* 0x000fc4000bf26310 */
[----:B------:R-:W-:-:S04]  /*5970*/  SHF.R.S32.HI R39, RZ, 0x1f, R45 ;  /* 0x0000001fff277819 */ /* 0x000fc8000001142d */
[----:B------:R-:W-:-:S07]  /*5980*/  ISETP.GE.AND.EX P2, PT, R39, UR9, PT, P2 ;  /* 0x0000000927007c0c */ /* 0x000fce000bf46320 */
[----:B------:R-:W-:Y:S06]  /*5990*/  @P1 BRA `(.L_x_2036) ;  /* 0x0000000000481947 */ /* 0x000fec0003800000 */
        /* <DEDUP_REMOVED lines=12> */
[----:B------:R-:W-:Y:S01]  /*5a60*/  IADD3 R47, PT, PT, R41, R47, RZ ;  /* 0x0000002f292f7210 */ /* 0x000fe20007ffe0ff */
[----:B------:R-:W-:Y:S01]  /*5a70*/  FFMA.FTZ R41, R20, R51, R22 ;  /* 0x0000003314297223 */ /* 0x000fe20000010016 */
[----:B-1----:R-:W-:-:S04]  /*5a80*/  LEA R42, P1, R40, UR16, 0x1 ;  /* 0x00000010282a7c11 */ /* 0x002fc8000f8208ff */
[----:B------:R-:W-:Y:S02]  /*5a90*/  LEA.HI.X R43, R40, UR17, R47, 0x1, P1 ;  /* 0x00000011282b7c11 */ /* 0x000fe400088f0c2f */
[----:B------:R-:W-:-:S05]  /*5aa0*/  F2FP.BF16.F32.PACK_AB R41, R38, R41 ;  /* 0x000000292629723e */ /* 0x000fca00000010ff */
[----:B------:R0:W-:Y:S02]  /*5ab0*/  STG.E desc[UR14][R42.64], R41 ;  /* 0x000000292a007986 */ /* 0x0001e4000c10190e */
.L_x_2036:
[----:B------:R-:W-:Y:S05]  /*5ac0*/  BSYNC.RECONVERGENT B1 ;  /* 0x0000000000017941 */ /* 0x000fea0003800200 */
.L_x_2035:
[----:B------:R-:W-:Y:S01]  /*5ad0*/  BSSY.RECONVERGENT B1, `(.L_x_2037) ;  /* 0x0000016000017945 */ /* 0x000fe20003800200 */
[C---:B------:R-:W-:Y:S02]  /*5ae0*/  IADD3 R44, PT, PT, R53.reuse, 0x50, RZ ;  /* 0x00000050352c7810 */ /* 0x040fe40007ffe0ff */
[----:B0-----:R-:W-:Y:S01]  /*5af0*/  IADD3 R42, PT, PT, R53, 0x60, RZ ;  /* 0x00000060352a7810 */ /* 0x001fe20007ffe0ff */
[----:B------:R-:W-:Y:S06]  /*5b00*/  @P2 BRA `(.L_x_2038) ;  /* 0x0000000000482947 */ /* 0x000fec0003800000 */
[----:B------:R-:W0:Y:S01]  /*5b10*/  LDCU.64 UR12, c[0x0][0x3e0] ;  /* 0x00007c00ff0c77ac */ /* 0x000e220008000a00 */
[----:B------:R-:W-:Y:S01]  /*5b20*/  FADD.FTZ R40, R37, -UR5 ;  /* 0x8000000525287e21 */ /* 0x000fe20008010000 */
[----:B------:R-:W-:Y:S01]  /*5b30*/  FADD.FTZ R52, R52, -UR5 ;  /* 0x8000000534347e21 */ /* 0x000fe20008010000 */
[----:B------:R-:W1:Y:S02]  /*5b40*/  LDCU.64 UR16, c[0x0][0x380] ;  /* 0x00007000ff1077ac */ /* 0x000e640008000a00 */
[----:B------:R-:W-:Y:S01]  /*5b50*/  FMUL.FTZ R40, R40, UR7 ;  /* 0x0000000728287c20 */ /* 0x000fe20008410000 */
[----:B------:R-:W-:-:S03]  /*5b60*/  FMUL.FTZ R41, R52, UR7 ;  /* 0x0000000734297c20 */ /* 0x000fc60008410000 */
[----:B-----5:R-:W-:Y:S01]  /*5b70*/  FFMA.FTZ R52, R21, R40, R23 ;  /* 0x0000002815347223 */ /* 0x020fe20000010017 */
[----:B------:R-:W-:Y:S01]  /*5b80*/  FFMA.FTZ R43, R20, R41, R22 ;  /* 0x00000029142b7223 */ /* 0x000fe20000010016 */
[----:B0-----:R-:W-:Y:S01]  /*5b90*/  IMAD R38, R39, UR12, RZ ;  /* 0x0000000c27267c24 */ /* 0x001fe2000f8e02ff */
[----:B------:R-:W-:-:S03]  /*5ba0*/  MOV R39, R19 ;  /* 0x0000001300277202 */ /* 0x000fc60000000f00 */
[----:B------:R-:W-:Y:S01]  /*5bb0*/  IMAD R37, R45, UR13, R38 ;  /* 0x0000000d2d257c24 */ /* 0x000fe2000f8e0226 */
[----:B------:R-:W-:-:S05]  /*5bc0*/  MOV R38, R24 ;  /* 0x0000001800267202 */ /* 0x000fca0000000f00 */
[----:B------:R-:W-:-:S05]  /*5bd0*/  IMAD.WIDE.U32 R38, R45, UR12, R38 ;  /* 0x0000000c2d267c25 */ /* 0x000fca000f8e0026 */
[----:B------:R-:W-:Y:S02]  /*5be0*/  IADD3 R37, PT, PT, R39, R37, RZ ;  /* 0x0000002527257210 */ /* 0x000fe40007ffe0ff */
[----:B-1----:R-:W-:-:S04]  /*5bf0*/  LEA R40, P1, R38, UR16, 0x1 ;  /* 0x0000001026287c11 */ /* 0x002fc8000f8208ff */
[----:B------:R-:W-:Y:S02]  /*5c00*/  LEA.HI.X R41, R38, UR17, R37, 0x1, P1 ;  /* 0x0000001126297c11 */ /* 0x000fe400088f0c25 */
[----:B------:R-:W-:-:S05]  /*5c10*/  F2FP.BF16.F32.PACK_AB R37, R52, R43 ;  /* 0x0000002b3425723e */ /* 0x000fca00000010ff */
[----:B------:R0:W-:Y:S02]  /*5c20*/  STG.E desc[UR14][R40.64], R37 ;  /* 0x0000002528007986 */ /* 0x0001e4000c10190e */
.L_x_2038:
[----:B------:R-:W-:Y:S05]  /*5c30*/  BSYNC.RECONVERGENT B1 ;  /* 0x0000000000017941 */ /* 0x000fea0003800200 */
.L_x_2037:
[----:B------:R-:W-:Y:S01]  /*5c40*/  ISETP.GE.U32.AND P1, PT, R44, UR8, PT ;  /* 0x000000082c007c0c */ /* 0x000fe2000bf26070 */
[----:B------:R-:W-:Y:S01]  /*5c50*/  BSSY.RECONVERGENT B1, `(.L_x_2039) ;  /* 0x000001d000017945 */ /* 0x000fe20003800200 */
[----:B0-----:R-:W-:Y:S02]  /*5c60*/  SHF.R.S32.HI R37, RZ, 0x1f, R44 ;  /* 0x0000001fff257819 */ /* 0x001fe4000001142c */
[----:B------:R-:W-:Y:S02]  /*5c70*/  IADD3 R41, PT, PT, R53, 0x70, RZ ;  /* 0x0000007035297810 */ /* 0x000fe40007ffe0ff */
[----:B------:R-:W-:Y:S02]  /*5c80*/  ISETP.GE.AND.EX P1, PT, R37, UR9, PT, P1 ;  /* 0x0000000925007c0c */ /* 0x000fe4000bf26310 */
[----:B------:R-:W-:Y:S02]  /*5c90*/  ISETP.GE.U32.AND P2, PT, R42, UR8, PT ;  /* 0x000000082a007c0c */ /* 0x000fe4000bf46070 */
[----:B------:R-:W-:-:S02]  /*5ca0*/  ISETP.GE.U32.AND P3, PT, R41, UR8, PT ;  /* 0x0000000829007c0c */ /* 0x000fc4000bf66070 */
[----:B------:R-:W-:Y:S02]  /*5cb0*/  SHF.R.S32.HI R47, RZ, 0x1f, R42 ;  /* 0x0000001fff2f7819 */ /* 0x000fe4000001142a */
[----:B------:R-:W-:Y:S02]  /*5cc0*/  SHF.R.S32.HI R43, RZ, 0x1f, R41 ;  /* 0x0000001fff2b7819 */ /* 0x000fe40000011429 */
[----:B------:R-:W-:Y:S02]  /*5cd0*/  ISETP.GE.AND.EX P2, PT, R47, UR9, PT, P2 ;  /* 0x000000092f007c0c */ /* 0x000fe4000bf46320 */
[----:B------:R-:W-:Y:S01]  /*5ce0*/  ISETP.GE.AND.EX P3, PT, R43, UR9, PT, P3 ;  /* 0x000000092b007c0c */ /* 0x000fe2000bf66330 */
[----:B------:R-:W-:-:S12]  /*5cf0*/  @P1 BRA `(.L_x_2040) ;  /* 0x0000000000481947 */ /* 0x000fd80003800000 */
[----:B------:R-:W0:Y:S01]  /*5d00*/  LDCU.64 UR12, c[0x0][0x3e0] ;  /* 0x00007c00ff0c77ac */ /* 0x000e220008000a00 */
[----:B------:R-:W-:Y:S01]  /*5d10*/  FADD.FTZ R38, R36, -UR5 ;  /* 0x8000000524267e21 */ /* 0x000fe20008010000 */
[----:B------:R-:W-:Y:S01]  /*5d20*/  MOV R36, R24 ;  /* 0x0000001800247202 */ /* 0x000fe20000000f00 */
[----:B------:R-:W-:Y:S01]  /*5d30*/  FADD.FTZ R55, R55, -UR5 ;  /* 0x8000000537377e21 */ /* 0x000fe20008010000 */
[----:B------:R-:W1:Y:S01]  /*5d40*/  LDCU.64 UR16, c[0x0][0x380] ;  /* 0x00007000ff1077ac */ /* 0x000e620008000a00 */
[----:B------:R-:W-:Y:S02]  /*5d50*/  FMUL.FTZ R38, R38, UR7 ;  /* 0x0000000726267c20 */ /* 0x000fe40008410000 */
[----:B------:R-:W-:Y:S02]  /*5d60*/  FMUL.FTZ R55, R55, UR7 ;  /* 0x0000000737377c20 */ /* 0x000fe40008410000 */
[----:B-----5:R-:W-:Y:S02]  /*5d70*/  FFMA.FTZ R40, R21, R38, R23 ;  /* 0x0000002615287223 */ /* 0x020fe40000010017 */
[----:B------:R-:W-:Y:S01]  /*5d80*/  FFMA.FTZ R55, R20, R55, R22 ;  /* 0x0000003714377223 */ /* 0x000fe20000010016 */
[----:B0-----:R-:W-:Y:S01]  /*5d90*/  IMAD R39, R37, UR12, RZ ;  /* 0x0000000c25277c24 */ /* 0x001fe2000f8e02ff */
[----:B------:R-:W-:-:S03]  /*5da0*/  MOV R37, R19 ;  /* 0x0000001300257202 */ /* 0x000fc60000000f00 */
[C---:B------:R-:W-:Y:S02]  /*5db0*/  IMAD R39, R44.reuse, UR13, R39 ;  /* 0x0000000d2c277c24 */ /* 0x040fe4000f8e0227 */
[----:B------:R-:W-:-:S05]  /*5dc0*/  IMAD.WIDE.U32 R36, R44, UR12, R36 ;  /* 0x0000000c2c247c25 */ /* 0x000fca000f8e0024 */
[----:B------:R-:W-:Y:S02]  /*5dd0*/  IADD3 R39, PT, PT, R37, R39, RZ ;  /* 0x0000002725277210 */ /* 0x000fe40007ffe0ff */
[----:B-1----:R-:W-:Y:S02]  /*5de0*/  LEA R38, P1, R36, UR16, 0x1 ;  /* 0x0000001024267c11 */ /* 0x002fe4000f8208ff */
[----:B------:R-:W-:Y:S02]  /*5df0*/  F2FP.BF16.F32.PACK_AB R37, R40, R55 ;  /* 0x000000372825723e */ /* 0x000fe400000010ff */
[----:B------:R-:W-:-:S05]  /*5e00*/  LEA.HI.X R39, R36, UR17, R39, 0x1, P1 ;  /* 0x0000001124277c11 */ /* 0x000fca00088f0c27 */
[----:B------:R0:W-:Y:S04]  /*5e10*/  STG.E desc[UR14][R38.64], R37 ;  /* 0x0000002526007986 */ /* 0x0001e8000c10190e */
.L_x_2040:
[----:B------:R-:W-:Y:S05]  /*5e20*/  BSYNC.RECONVERGENT B1 ;  /* 0x0000000000017941 */ /* 0x000fea0003800200 */
.L_x_2039:
[----:B------:R-:W-:Y:S01]  /*5e30*/  BSSY.RECONVERGENT B1, `(.L_x_2041) ;  /* 0x0000016000017945 */ /* 0x000fe20003800200 */
[C---:B------:R-:W-:Y:S02]  /*5e40*/  IADD3 R45, PT, PT, R53.reuse, 0x80, RZ ;  /* 0x00000080352d7810 */ /* 0x040fe40007ffe0ff */
[----:B------:R-:W-:Y:S01]  /*5e50*/  IADD3 R40, PT, PT, R53, 0x90, RZ ;  /* 0x0000009035287810 */ /* 0x000fe20007ffe0ff */
[----:B------:R-:W-:Y:S06]  /*5e60*/  @P2 BRA `(.L_x_2042) ;  /* 0x0000000000482947 */ /* 0x000fec0003800000 */
[----:B------:R-:W1:Y:S01]  /*5e70*/  LDCU.64 UR12, c[0x0][0x3e0] ;  /* 0x00007c00ff0c77ac */ /* 0x000e620008000a00 */
[----:B------:R-:W-:Y:S01]  /*5e80*/  MOV R36, R24 ;  /* 0x0000001800247202 */ /* 0x000fe20000000f00 */
[----:B------:R-:W-:Y:S01]  /*5e90*/  FADD.FTZ R57, R57, -UR5 ;  /* 0x8000000539397e21 */ /* 0x000fe20008010000 */
[----:B0-----:R-:W-:Y:S01]  /*5ea0*/  MOV R37, R19 ;  /* 0x0000001300257202 */ /* 0x001fe20000000f00 */
[----:B------:R-:W0:Y:S01]  /*5eb0*/  LDCU.64 UR16, c[0x0][0x380] ;  /* 0x00007000ff1077ac */ /* 0x000e220008000a00 */
[----:B------:R-:W-:Y:S01]  /*5ec0*/  FADD.FTZ R35, R35, -UR5 ;  /* 0x8000000523237e21 */ /* 0x000fe20008010000 */
[----:B------:R-:W-:-:S03]  /*5ed0*/  FMUL.FTZ R57, R57, UR7 ;  /* 0x0000000739397c20 */ /* 0x000fc60008410000 */
[----:B------:R-:W-:Y:S01]  /*5ee0*/  FMUL.FTZ R38, R35, UR7 ;  /* 0x0000000723267c20 */ /* 0x000fe20008410000 */
[----:B-----5:R-:W-:Y:S01]  /*5ef0*/  FFMA.FTZ R35, R20, R57, R22 ;  /* 0x0000003914237223 */ /* 0x020fe20000010016 */
[----:B-1----:R-:W-:Y:S02]  /*5f00*/  IMAD R47, R47, UR12, RZ ;  /* 0x0000000c2f2f7c24 */ /* 0x002fe4000f8e02ff */
        /* <DEDUP_REMOVED lines=8> */
.L_x_2042:
[----:B------:R-:W-:Y:S05]  /*5f90*/  BSYNC.RECONVERGENT B1 ;  /* 0x0000000000017941 */ /* 0x000fea0003800200 */
.L_x_2041:
[----:B------:R-:W-:Y:S04]  /*5fa0*/  BSSY.RECONVERGENT B1, `(.L_x_2043) ;  /* 0x0000014000017945 */ /* 0x000fe80003800200 */
[----:B------:R-:W-:Y:S05]  /*5fb0*/  @P3 BRA `(.L_x_2044) ;  /* 0x0000000000483947 */ /* 0x000fea0003800000 */
[----:B------:R-:W0:Y:S01]  /*5fc0*/  LDCU.64 UR12, c[0x0][0x3e0] ;  /* 0x00007c00ff0c77ac */ /* 0x000e220008000a00 */
[----:B------:R-:W-:Y:S01]  /*5fd0*/  FADD.FTZ R36, R34, -UR5 ;  /* 0x8000000522247e21 */ /* 0x000fe20008010000 */
[----:B------:R-:W-:Y:S01]  /*5fe0*/  MOV R34, R24 ;  /* 0x0000001800227202 */ /* 0x000fe20000000f00 */
[----:B------:R-:W-:Y:S01]  /*5ff0*/  FADD.FTZ R59, R59, -UR5 ;  /* 0x800000053b3b7e21 */ /* 0x000fe20008010000 */
[----:B------:R-:W2:Y:S01]  /*6000*/  LDCU.64 UR16, c[0x0][0x380] ;  /* 0x00007000ff1077ac */ /* 0x000ea20008000a00 */
[----:B-1----:R-:W-:Y:S01]  /*6010*/  MOV R35, R19 ;  /* 0x0000001300237202 */ /* 0x002fe20000000f00 */
[----:B------:R-:W-:Y:S01]  /*6020*/  FMUL.FTZ R36, R36, UR7 ;  /* 0x0000000724247c20 */ /* 0x000fe20008410000 */
[----:B------:R-:W-:-:S04]  /*6030*/  FMUL.FTZ R59, R59, UR7 ;  /* 0x000000073b3b7c20 */ /* 0x000fc80008410000 */
[----:B-----5:R-:W-:Y:S01]  /*6040*/  FFMA.FTZ R59, R20, R59, R22 ;  /* 0x0000003b143b7223 */ /* 0x020fe20000010016 */
[----:B0-----:R-:W-:Y:S02]  /*6050*/  IMAD R38, R43, UR12, RZ ;  /* 0x0000000c2b267c24 */ /* 0x001fe4000f8e02ff */
[----:B------:R-:W-:-:S04]  /*6060*/  IMAD.WIDE.U32 R34, R41, UR12, R34 ;  /* 0x0000000c29227c25 */ /* 0x000fc8000f8e0022 */
[----:B------:R-:W-:Y:S02]  /*6070*/  IMAD R41, R41, UR13, R38 ;  /* 0x0000000d29297c24 */ /* 0x000fe4000f8e0226 */
[----:B------:R-:W-:Y:S01]  /*6080*/  FFMA.FTZ R38, R21, R36, R23 ;  /* 0x0000002415267223 */ /* 0x000fe20000010017 */
[----:B--2---:R-:W-:Y:S02]  /*6090*/  LEA R36, P1, R34, UR16, 0x1 ;  /* 0x0000001022247c11 */ /* 0x004fe4000f8208ff */
[----:B------:R-:W-:Y:S02]  /*60a0*/  IADD3 R41, PT, PT, R35, R41, RZ ;  /* 0x0000002923297210 */ /* 0x000fe40007ffe0ff */
[----:B------:R-:W-:Y:S02]  /*60b0*/  F2FP.BF16.F32.PACK_AB R35, R38, R59 ;  /* 0x0000003b2623723e */ /* 0x000fe400000010ff */
[----:B------:R-:W-:-:S05]  /*60c0*/  LEA.HI.X R37, R34, UR17, R41, 0x1, P1 ;  /* 0x0000001122257c11 */ /* 0x000fca00088f0c29 */
[----:B------:R2:W-:Y:S02]  /*60d0*/  STG.E desc[UR14][R36.64], R35 ;  /* 0x0000002324007986 */ /* 0x0005e4000c10190e */
.L_x_2044:
[----:B------:R-:W-:Y:S05]  /*60e0*/  BSYNC.RECONVERGENT B1 ;  /* 0x0000000000017941 */ /* 0x000fea0003800200 */
.L_x_2043:
[----:B------:R-:W-:Y:S01]  /*60f0*/  ISETP.GE.U32.AND P5, PT, R45, UR8, PT ;  /* 0x000000082d007c0c */ /* 0x000fe2000bfa6070 */
[----:B------:R-:W-:Y:S01]  /*6100*/  BSSY.RECONVERGENT B1, `(.L_x_2045) ;  /* 0x0000029000017945 */ /* 0x000fe20003800200 */
[----:B------:R-:W-:Y:S02]  /*6110*/  SHF.R.S32.HI R34, RZ, 0x1f, R45 ;  /* 0x0000001fff227819 */ /* 0x000fe4000001142d */
[C---:B------:R-:W-:Y:S02]  /*6120*/  IADD3 R47, PT, PT, R53.reuse, 0xa0, RZ ;  /* 0x000000a0352f7810 */ /* 0x040fe40007ffe0ff */
[----:B------:R-:W-:Y:S02]  /*6130*/  ISETP.GE.AND.EX P5, PT, R34, UR9, PT, P5 ;  /* 0x0000000922007c0c */ /* 0x000fe4000bfa6350 */
[C---:B------:R-:W-:Y:S02]  /*6140*/  IADD3 R43, PT, PT, R53.reuse, 0xb0, RZ ;  /* 0x000000b0352b7810 */ /* 0x040fe40007ffe0ff */
[----:B------:R-:W-:-:S02]  /*6150*/  IADD3 R41, PT, PT, R53, 0xc0, RZ ;  /* 0x000000c035297810 */ /* 0x000fc40007ffe0ff */
[----:B01----:R-:W-:Y:S02]  /*6160*/  IADD3 R38, PT, PT, R53, 0xd0, RZ ;  /* 0x000000d035267810 */ /* 0x003fe40007ffe0ff */
        /* <DEDUP_REMOVED lines=17> */
[----:B--2---:R-:W-:Y:S01]  /*6280*/  FADD.FTZ R36, R33, -UR5 ;  /* 0x8000000521247e21 */ /* 0x004fe20008010000 */
[----:B------:R-:W-:Y:S01]  /*6290*/  MOV R35, R19 ;  /* 0x0000001300237202 */ /* 0x000fe20000000f00 */
[----:B------:R-:W-:Y:S01]  /*62a0*/  FADD.FTZ R61, R61, -UR5 ;  /* 0x800000053d3d7e21 */ /* 0x000fe20008010000 */
[----:B------:R-:W1:Y:S01]  /*62b0*/  LDCU.64 UR16, c[0x0][0x380] ;  /* 0x00007000ff1077ac */ /* 0x000e620008000a00 */
[----:B------:R-:W-:Y:S02]  /*62c0*/  FMUL.FTZ R36, R36, UR7 ;  /* 0x0000000724247c20 */ /* 0x000fe40008410000 */
[----:B------:R-:W-:Y:S02]  /*62d0*/  FMUL.FTZ R61, R61, UR7 ;  /* 0x000000073d3d7c20 */ /* 0x000fe40008410000 */
[----:B-----5:R-:W-:Y:S02]  /*62e0*/  FFMA.FTZ R52, R21, R36, R23 ;  /* 0x0000002415347223 */ /* 0x020fe40000010017 */
[----:B------:R-:W-:Y:S01]  /*62f0*/  FFMA.FTZ R61, R20, R61, R22 ;  /* 0x0000003d143d7223 */ /* 0x000fe20000010016 */
[----:B0-----:R-:W-:-:S04]  /*6300*/  IMAD R34, R34, UR12, RZ ;  /* 0x0000000c22227c24 */ /* 0x001fc8000f8e02ff */
        /* <DEDUP_REMOVED lines=8> */
.L_x_2046:
[----:B------:R-:W-:Y:S05]  /*6390*/  BSYNC.RECONVERGENT B1 ;  /* 0x0000000000017941 */ /* 0x000fea0003800200 */
.L_x_2045:
[----:B------:R-:W-:Y:S01]  /*63a0*/  BSSY.RECONVERGENT B1, `(.L_x_2047) ;  /* 0x0000016000017945 */ /* 0x000fe20003800200 */
[C---:B0-2---:R-:W-:Y:S02]  /*63b0*/  IADD3 R36, PT, PT, R53.reuse, 0xe0, RZ ;  /* 0x000000e035247810 */ /* 0x045fe40007ffe0ff */
[----:B------:R-:W-:Y:S01]  /*63c0*/  IADD3 R37, PT, PT, R53, 0xf0, RZ ;  /* 0x000000f035257810 */ /* 0x000fe20007ffe0ff */
[----:B------:R-:W-:Y:S06]  /*63d0*/  @P2 BRA `(.L_x_2048) ;  /* 0x0000000000482947 */ /* 0x000fec0003800000 */
[----:B------:R-:W0:Y:S01]  /*63e0*/  LDCU.64 UR12, c[0x0][0x3e0] ;  /* 0x00007c00ff0c77ac */ /* 0x000e220008000a00 */
[----:B------:R-:W-:Y:S01]  /*63f0*/  FADD.FTZ R34, R32, -UR5 ;  /* 0x8000000520227e21 */ /* 0x000fe20008010000 */
[----:B------:R-:W-:Y:S01]  /*6400*/  MOV R32, R24 ;  /* 0x0000001800207202 */ /* 0x000fe20000000f00 */
[----:B------:R-:W-:Y:S01]  /*6410*/  FADD.FTZ R63, R63, -UR5 ;  /* 0x800000053f3f7e21 */ /* 0x000fe20008010000 */
[----:B------:R-:W1:Y:S01]  /*6420*/  LDCU.64 UR16, c[0x0][0x380] ;  /* 0x00007000ff1077ac */ /* 0x000e620008000a00 */
[----:B------:R-:W-:Y:S01]  /*6430*/  MOV R33, R19 ;  /* 0x0000001300217202 */ /* 0x000fe20000000f00 */
[----:B------:R-:W-:Y:S01]  /*6440*/  FMUL.FTZ R34, R34, UR7 ;  /* 0x0000000722227c20 */ /* 0x000fe20008410000 */
[----:B------:R-:W-:-:S04]  /*6450*/  FMUL.FTZ R63, R63, UR7 ;  /* 0x000000073f3f7c20 */ /* 0x000fc80008410000 */
[----:B-----5:R-:W-:Y:S01]  /*6460*/  FFMA.FTZ R63, R20, R63, R22 ;  /* 0x0000003f143f7223 */ /* 0x020fe20000010016 */
[----:B0-----:R-:W-:Y:S02]  /*6470*/  IMAD R51, R51, UR12, RZ ;  /* 0x0000000c33337c24 */ /* 0x001fe4000f8e02ff */
[----:B------:R-:W-:-:S04]  /*6480*/  IMAD.WIDE.U32 R32, R40, UR12, R32 ;  /* 0x0000000c28207c25 */ /* 0x000fc8000f8e0020 */
[----:B------:R-:W-:Y:S02]  /*6490*/  IMAD R51, R40, UR13, R51 ;  /* 0x0000000d28337c24 */ /* 0x000fe4000f8e0233 */
[----:B------:R-:W-:Y:S01]  /*64a0*/  FFMA.FTZ R40, R21, R34, R23 ;  /* 0x0000002215287223 */ /* 0x000fe20000010017 */
[----:B-1----:R-:W-:Y:S02]  /*64b0*/  LEA R34, P2, R32, UR16, 0x1 ;  /* 0x0000001020227c11 */ /* 0x002fe4000f8408ff */
[----:B------:R-:W-:Y:S02]  /*64c0*/  IADD3 R51, PT, PT, R33, R51, RZ ;  /* 0x0000003321337210 */ /* 0x000fe40007ffe0ff */
[----:B------:R-:W-:Y:S02]  /*64d0*/  F2FP.BF16.F32.PACK_AB R33, R40, R63 ;  /* 0x0000003f2821723e */ /* 0x000fe400000010ff */
[----:B------:R-:W-:-:S05]  /*64e0*/  LEA.HI.X R35, R32, UR17, R51, 0x1, P2 ;  /* 0x0000001120237c11 */ /* 0x000fca00090f0c33 */
[----:B------:R0:W-:Y:S02]  /*64f0*/  STG.E desc[UR14][R34.64], R33 ;  /* 0x0000002122007986 */ /* 0x0001e4000c10190e */
.L_x_2048:
[----:B------:R-:W-:Y:S05]  /*6500*/  BSYNC.RECONVERGENT B1 ;  /* 0x0000000000017941 */ /* 0x000fea0003800200 */
.L_x_2047:
[----:B------:R-:W-:Y:S04]  /*6510*/  BSSY.RECONVERGENT B1, `(.L_x_2049) ;  /* 0x0000014000017945 */ /* 0x000fe80003800200 */
[----:B------:R-:W-:Y:S05]  /*6520*/  @P1 BRA `(.L_x_2050) ;  /* 0x0000000000481947 */ /* 0x000fea0003800000 */
        /* <DEDUP_REMOVED lines=18> */
.L_x_2050:
[----:B------:R-:W-:Y:S05]  /*6650*/  BSYNC.RECONVERGENT B1 ;  /* 0x0000000000017941 */ /* 0x000fea0003800200 */
.L_x_2049:
[----:B------:R-:W-:Y:S04]  /*6660*/  BSSY.RECONVERGENT B1, `(.L_x_2051) ;  /* 0x0000014000017945 */ /* 0x000fe80003800200 */
[----:B------:R-:W-:Y:S05]  /*6670*/  @P6 BRA `(.L_x_2052) ;  /* 0x0000000000486947 */ /* 0x000fea0003800000 */
[----:B------:R-:W2:Y:S01]  /*6680*/  LDCU.64 UR12, c[0x0][0x3e0] ;  /* 0x00007c00ff0c77ac */ /* 0x000ea20008000a00 */
[----:B------:R-:W-:Y:S01]  /*6690*/  FADD.FTZ R32, R30, -UR5 ;  /* 0x800000051e207e21 */ /* 0x000fe20008010000 */
[----:B------:R-:W-:Y:S01]  /*66a0*/  MOV R30, R24 ;  /* 0x00000018001e7202 */ /* 0x000fe20000000f00 */
[----:B------:R-:W-:Y:S01]  /*66b0*/  FADD.FTZ R66, R66, -UR5 ;  /* 0x8000000542427e21 */ /* 0x000fe20008010000 */
[----:B------:R-:W3:Y:S01]  /*66c0*/  LDCU.64 UR16, c[0x0][0x380] ;  /* 0x00007000ff1077ac */ /* 0x000ee20008000a00 */
[----:B-1----:R-:W-:Y:S01]  /*66d0*/  MOV R31, R19 ;  /* 0x00000013001f7202 */ /* 0x002fe20000000f00 */
[----:B------:R-:W-:Y:S01]  /*66e0*/  FMUL.FTZ R32, R32, UR7 ;  /* 0x0000000720207c20 */ /* 0x000fe20008410000 */
[----:B0-----:R-:W-:-:S03]  /*66f0*/  FMUL.FTZ R33, R66, UR7 ;  /* 0x0000000742217c20 */ /* 0x001fc60008410000 */
[----:B-----5:R-:W-:Y:S01]  /*6700*/  FFMA.FTZ R35, R21, R32, R23 ;  /* 0x0000002015237223 */ /* 0x020fe20000010017 */
[----:B------:R-:W-:Y:S01]  /*6710*/  FFMA.FTZ R34, R20, R33, R22 ;  /* 0x0000002114227223 */ /* 0x000fe20000010016 */
[----:B--2---:R-:W-:Y:S02]  /*6720*/  IMAD R44, R44, UR12, RZ ;  /* 0x0000000c2c2c7c24 */ /* 0x004fe4000f8e02ff */
[----:B------:R-:W-:-:S04]  /*6730*/  IMAD.WIDE.U32 R30, R43, UR12, R30 ;  /* 0x0000000c2b1e7c25 */ /* 0x000fc8000f8e001e */
[----:B------:R-:W-:Y:S01]  /*6740*/  IMAD R43, R43, UR13, R44 ;  /* 0x0000000d2b2b7c24 */ /* 0x000fe2000f8e022c */
[----:B---3--:R-:W-:-:S04]  /*6750*/  LEA R32, P1, R30, UR16, 0x1 ;  /* 0x000000101e207c11 */ /* 0x008fc8000f8208ff */
[----:B------:R-:W-:Y:S02]  /*6760*/  IADD3 R43, PT, PT, R31, R43, RZ ;  /* 0x0000002b1f2b7210 */ /* 0x000fe40007ffe0ff */
[----:B------:R-:W-:Y:S02]  /*6770*/  F2FP.BF16.F32.PACK_AB R31, R35, R34 ;  /* 0x00000022231f723e */ /* 0x000fe400000010ff */
[----:B------:R-:W-:-:S05]  /*6780*/  LEA.HI.X R33, R30, UR17, R43, 0x1, P1 ;  /* 0x000000111e217c11 */ /* 0x000fca00088f0c2b */
[----:B------:R2:W-:Y:S02]  /*6790*/  STG.E desc[UR14][R32.64], R31 ;  /* 0x0000001f20007986 */ /* 0x0005e4000c10190e */
.L_x_2052:
[----:B------:R-:W-:Y:S05]  /*67a0*/  BSYNC.RECONVERGENT B1 ;  /* 0x0000000000017941 */ /* 0x000fea0003800200 */
.L_x_2051:
[----:B------:R-:W-:Y:S04]  /*67b0*/  BSSY.RECONVERGENT B1, `(.L_x_2053) ;  /* 0x0000014000017945 */ /* 0x000fe80003800200 */
[----:B------:R-:W-:Y:S05]  /*67c0*/  @P3 BRA `(.L_x_2054) ;  /* 0x0000000000483947 */ /* 0x000fea0003800000 */
[----:B------:R-:W3:Y:S01]  /*67d0*/  LDCU.64 UR12, c[0x0][0x3e0] ;  /* 0x00007c00ff0c77ac */ /* 0x000ee20008000a00 */
[----:B------:R-:W-:Y:S01]  /*67e0*/  MOV R30, R24 ;  /* 0x00000018001e7202 */ /* 0x000fe20000000f00 */
[----:B------:R-:W-:Y:S01]  /*67f0*/  FADD.FTZ R64, R64, -UR5 ;  /* 0x8000000540407e21 */ /* 0x000fe20008010000 */
[----:B-12---:R-:W-:Y:S01]  /*6800*/  MOV R31, R19 ;  /* 0x00000013001f7202 */ /* 0x006fe20000000f00 */
[----:B------:R-:W1:Y:S01]  /*6810*/  LDCU.64 UR16, c[0x0][0x380] ;  /* 0x00007000ff1077ac */ /* 0x000e620008000a00 */
[----:B------:R-:W-:Y:S01]  /*6820*/  FADD.FTZ R32, R29, -UR5 ;  /* 0x800000051d207e21 */ /* 0x000fe20008010000 */
[----:B------:R-:W-:-:S03]  /*6830*/  FMUL.FTZ R29, R64, UR7 ;  /* 0x00000007401d7c20 */ /* 0x000fc60008410000 */
[----:B------:R-:W-:Y:S01]  /*6840*/  FMUL.FTZ R32, R32, UR7 ;  /* 0x0000000720207c20 */ /* 0x000fe20008410000 */
[----:B-----5:R-:W-:-:S03]  /*6850*/  FFMA.FTZ R29, R20, R29, R22 ;  /* 0x0000001d141d7223 */ /* 0x020fc60000010016 */
[----:B0-----:R-:W-:Y:S01]  /*6860*/  FFMA.FTZ R34, R21, R32, R23 ;  /* 0x0000002015227223 */ /* 0x001fe20000010017 */
[----:B---3--:R-:W-:-:S04]  /*6870*/  IMAD R42, R42, UR12, RZ ;  /* 0x0000000c2a2a7c24 */ /* 0x008fc8000f8e02ff */
[----:B------:R-:W-:Y:S01]  /*6880*/  F2FP.BF16.F32.PACK_AB R29, R34, R29 ;  /* 0x0000001d221d723e */ /* 0x000fe200000010ff */
[----:B------:R-:W-:-:S04]  /*6890*/  IMAD.WIDE.U32 R30, R41, UR12, R30 ;  /* 0x0000000c291e7c25 */ /* 0x000fc8000f8e001e */
[----:B------:R-:W-:Y:S01]  /*68a0*/  IMAD R41, R41, UR13, R42 ;  /* 0x0000000d29297c24 */ /* 0x000fe2000f8e022a */
[----:B-1----:R-:W-:-:S04]  /*68b0*/  LEA R32, P1, R30, UR16, 0x1 ;  /* 0x000000101e207c11 */ /* 0x002fc8000f8208ff */
[----:B------:R-:W-:-:S04]  /*68c0*/  IADD3 R41, PT, PT, R31, R41, RZ ;  /* 0x000000291f297210 */ /* 0x000fc80007ffe0ff */
[----:B------:R-:W-:-:S05]  /*68d0*/  LEA.HI.X R33, R30, UR17, R41, 0x1, P1 ;  /* 0x000000111e217c11 */ /* 0x000fca00088f0c29 */
[----:B------:R3:W-:Y:S02]  /*68e0*/  STG.E desc[UR14][R32.64], R29 ;  /* 0x0000001d20007986 */ /* 0x0007e4000c10190e */
.L_x_2054:
[----:B------:R-:W-:Y:S05]  /*68f0*/  BSYNC.RECONVERGENT B1 ;  /* 0x0000000000017941 */ /* 0x000fea0003800200 */
.L_x_2053:
[----:B------:R-:W-:Y:S04]  /*6900*/  BSSY.RECONVERGENT B1, `(.L_x_2055) ;  /* 0x0000014000017945 */ /* 0x000fe80003800200 */
[----:B------:R-:W-:Y:S05]  /*6910*/  @P4 BRA `(.L_x_2056) ;  /* 0x0000000000484947 */ /* 0x000fea0003800000 */
[----:B------:R-:W4:Y:S01]  /*6920*/  LDCU.64 UR12, c[0x0][0x3e0] ;  /* 0x00007c00ff0c77ac */ /* 0x000f220008000a00 */
[----:B------:R-:W-:Y:S01]  /*6930*/  FADD.FTZ R30, R28, -UR5 ;  /* 0x800000051c1e7e21 */ /* 0x000fe20008010000 */
[----:B------:R-:W-:Y:S01]  /*6940*/  MOV R28, R24 ;  /* 0x00000018001c7202 */ /* 0x000fe20000000f00 */
[----:B------:R-:W-:Y:S01]  /*6950*/  FADD.FTZ R68, R68, -UR5 ;  /* 0x8000000544447e21 */ /* 0x000fe20008010000 */
[----:B------:R-:W4:Y:S01]  /*6960*/  LDCU.64 UR16, c[0x0][0x380] ;  /* 0x00007000ff1077ac */ /* 0x000f220008000a00 */
[----:B---3--:R-:W-:Y:S01]  /*6970*/  MOV R29, R19 ;  /* 0x00000013001d7202 */ /* 0x008fe20000000f00 */
[----:B------:R-:W-:Y:S01]  /*6980*/  FMUL.FTZ R30, R30, UR7 ;  /* 0x000000071e1e7c20 */ /* 0x000fe20008410000 */
[----:B-12---:R-:W-:-:S03]  /*6990*/  FMUL.FTZ R31, R68, UR7 ;  /* 0x00000007441f7c20 */ /* 0x006fc60008410000 */
[----:B0----5:R-:W-:Y:S01]  /*69a0*/  FFMA.FTZ R33, R21, R30, R23 ;  /* 0x0000001e15217223 */ /* 0x021fe20000010017 */
[----:B------:R-:W-:Y:S01]  /*69b0*/  FFMA.FTZ R32, R20, R31, R22 ;  /* 0x0000001f14207223 */ /* 0x000fe20000010016 */
[----:B----4-:R-:W-:Y:S02]  /*69c0*/  IMAD R39, R39, UR12, RZ ;  /* 0x0000000c27277c24 */ /* 0x010fe4000f8e02ff */
[----:B------:R-:W-:-:S04]  /*69d0*/  IMAD.WIDE.U32 R28, R38, UR12, R28 ;  /* 0x0000000c261c7c25 */ /* 0x000fc8000f8e001c */
[----:B------:R-:W-:Y:S01]  /*69e0*/  IMAD R39, R38, UR13, R39 ;  /* 0x0000000d26277c24 */ /* 0x000fe2000f8e0227 */
[----:B------:R-:W-:-:S04]  /*69f0*/  LEA R30, P1, R28, UR16, 0x1 ;  /* 0x000000101c1e7c11 */ /* 0x000fc8000f8208ff */
[----:B------:R-:W-:Y:S02]  /*6a00*/  IADD3 R39, PT, PT, R29, R39, RZ ;  /* 0x000000271d277210 */ /* 0x000fe40007ffe0ff */
[----:B------:R-:W-:Y:S02]  /*6a10*/  F2FP.BF16.F32.PACK_AB R29, R33, R32 ;  /* 0x00000020211d723e */ /* 0x000fe400000010ff */
[----:B------:R-:W-:-:S05]  /*6a20*/  LEA.HI.X R31, R28, UR17, R39, 0x1, P1 ;  /* 0x000000111c1f7c11 */ /* 0x000fca00088f0c27 */
[----:B------:R4:W-:Y:S02]  /*6a30*/  STG.E desc[UR14][R30.64], R29 ;  /* 0x0000001d1e007986 */ /* 0x0009e4000c10190e */
.L_x_2056:
[----:B------:R-:W-:Y:S05]  /*6a40*/  BSYNC.RECONVERGENT B1 ;  /* 0x0000000000017941 */ /* 0x000fea0003800200 */
.L_x_2055:
[----:B------:R-:W-:Y:S01]  /*6a50*/  ISETP.GE.U32.AND P5, PT, R36, UR8, PT ;  /* 0x0000000824007c0c */ /* 0x000fe2000bfa6070 */
[----:B------:R-:W-:Y:S01]  /*6a60*/  BSSY.RECONVERGENT B1, `(.L_x_2057) ;  /* 0x000002b000017945 */ /* 0x000fe20003800200 */
[----:B-12-4-:R-:W-:Y:S02]  /*6a70*/  SHF.R.S32.HI R31, RZ, 0x1f, R36 ;  /* 0x0000001fff1f7819 */ /* 0x016fe40000011424 */
[----:B------:R-:W-:Y:S02]  /*6a80*/  IADD3 R43, PT, PT, R53, 0x100, RZ ;  /* 0x00000100352b7810 */ /* 0x000fe40007ffe0ff */
[----:B------:R-:W-:Y:S02]  /*6a90*/  ISETP.GE.AND.EX P5, PT, R31, UR9, PT, P5 ;  /* 0x000000091f007c0c */ /* 0x000fe4000bfa6350 */
[C---:B------:R-:W-:Y:S02]  /*6aa0*/  IADD3 R41, PT, PT, R53.reuse, 0x110, RZ ;  /* 0x0000011035297810 */ /* 0x040fe40007ffe0ff */
[----:B------:R-:W-:-:S02]  /*6ab0*/  IADD3 R38, PT, PT, R53, 0x120, RZ ;  /* 0x0000012035267810 */ /* 0x000fc40007ffe0ff */
[----:B---3--:R-:W-:Y:S02]  /*6ac0*/  IADD3 R32, PT, PT, R53, 0x130, RZ ;  /* 0x0000013035207810 */ /* 0x008fe40007ffe0ff */
        /* <DEDUP_REMOVED lines=9> */
[----:B0-----:R-:W-:Y:S02]  /*6b60*/  SHF.R.S32.HI R33, RZ, 0x1f, R32 ;  /* 0x0000001fff217819 */ /* 0x001fe40000011420 */
[----:B------:R-:W-:-:S02]  /*6b70*/  ISETP.GE.AND.EX P2, PT, R44, UR9, PT, P2 ;  /* 0x000000092c007c0c */ /* 0x000fc4000bf46320 */
[----:B------:R-:W-:Y:S02]  /*6b80*/  ISETP.GE.AND.EX P1, PT, R42, UR9, PT, P1 ;  /* 0x000000092a007c0c */ /* 0x000fe4000bf26310 */
[----:B------:R-:W-:Y:S02]  /*6b90*/  ISETP.GE.AND.EX P6, PT, R40, UR9, PT, P6 ;  /* 0x0000000928007c0c */ /* 0x000fe4000bfc6360 */
[----:B------:R-:W-:Y:S02]  /*6ba0*/  ISETP.GE.AND.EX P3, PT, R39, UR9, PT, P3 ;  /* 0x0000000927007c0c */ /* 0x000fe4000bf66330 */
[----:B------:R-:W-:Y:S02]  /*6bb0*/  ISETP.GE.AND.EX P4, PT, R33, UR9, PT, P4 ;  /* 0x0000000921007c0c */ /* 0x000fe4000bf86340 */
[C---:B------:R-:W-:Y:S02]  /*6bc0*/  IADD3 R34, PT, PT, R53.reuse, 0x140, RZ ;  /* 0x0000014035227810 */ /* 0x040fe40007ffe0ff */
[----:B------:R-:W-:Y:S01]  /*6bd0*/  IADD3 R35, PT, PT, R53, 0x150, RZ ;  /* 0x0000015035237810 */ /* 0x000fe20007ffe0ff */
[----:B------:R-:W-:Y:S08]  /*6be0*/  @P5 BRA `(.L_x_2058) ;  /* 0x0000000000485947 */ /* 0x000ff00003800000 */
[----:B------:R-:W0:Y:S01]  /*6bf0*/  LDCU.64 UR12, c[0x0][0x3e0] ;  /* 0x00007c00ff0c77ac */ /* 0x000e220008000a00 */
[----:B------:R-:W-:Y:S01]  /*6c00*/  MOV R28, R24 ;  /* 0x00000018001c7202 */ /* 0x000fe20000000f00 */
[----:B------:R-:W-:Y:S01]  /*6c10*/  FADD.FTZ R72, R72, -UR5 ;  /* 0x8000000548487e21 */ /* 0x000fe20008010000 */
[----:B------:R-:W-:Y:S01]  /*6c20*/  MOV R29, R19 ;  /* 0x00000013001d7202 */ /* 0x000fe20000000f00 */
[----:B------:R-:W1:Y:S01]  /*6c30*/  LDCU.64 UR16, c[0x0][0x380] ;  /* 0x00007000ff1077ac */ /* 0x000e620008000a00 */
[----:B------:R-:W-:Y:S01]  /*6c40*/  FADD.FTZ R30, R27, -UR5 ;  /* 0x800000051b1e7e21 */ /* 0x000fe20008010000 */
[----:B------:R-:W-:-:S03]  /*6c50*/  FMUL.FTZ R27, R72, UR7 ;  /* 0x00000007481b7c20 */ /* 0x000fc60008410000 */
[----:B------:R-:W-:Y:S01]  /*6c60*/  FMUL.FTZ R30, R30, UR7 ;  /* 0x000000071e1e7c20 */ /* 0x000fe20008410000 */
        /* <DEDUP_REMOVED lines=10> */
.L_x_2058:
[----:B------:R-:W-:Y:S05]  /*6d10*/  BSYNC.RECONVERGENT B1 ;  /* 0x0000000000017941 */ /* 0x000fea0003800200 */
.L_x_2057:
[----:B------:R-:W-:Y:S04]  /*6d20*/  BSSY.RECONVERGENT B1, `(.L_x_2059) ;  /* 0x0000014000017945 */ /* 0x000fe80003800200 */
[----:B------:R-:W-:Y:S05]  /*6d30*/  @P2 BRA `(.L_x_2060) ;  /* 0x0000000000482947 */ /* 0x000fea0003800000 */
[----:B------:R-:W1:Y:S01]  /*6d40*/  LDCU.64 UR12, c[0x0][0x3e0] ;  /* 0x00007c00ff0c77ac */ /* 0x000e620008000a00 */
[----:B------:R-:W-:Y:S01]  /*6d50*/  FADD.FTZ R28, R26, -UR5 ;  /* 0x800000051a1c7e21 */ /* 0x000fe20008010000 */
[----:B------:R-:W-:Y:S01]  /*6d60*/  MOV R26, R24 ;  /* 0x00000018001a7202 */ /* 0x000fe20000000f00 */
[----:B------:R-:W-:Y:S01]  /*6d70*/  FADD.FTZ R75, R75, -UR5 ;  /* 0x800000054b4b7e21 */ /* 0x000fe20008010000 */
[----:B------:R-:W2:Y:S01]  /*6d80*/  LDCU.64 UR16, c[0x0][0x380] ;  /* 0x00007000ff1077ac */ /* 0x000ea20008000a00 */
[----:B0-----:R-:W-:Y:S01]  /*6d90*/  MOV R27, R19 ;  /* 0x00000013001b7202 */ /* 0x001fe20000000f00 */
[----:B------:R-:W-:Y:S01]  /*6da0*/  FMUL.FTZ R28, R28, UR7 ;  /* 0x000000071c1c7c20 */ /* 0x000fe20008410000 */
[----:B------:R-:W-:-:S03]  /*6db0*/  FMUL.FTZ R75, R75, UR7 ;  /* 0x000000074b4b7c20 */ /* 0x000fc60008410000 */
[----:B-----5:R-:W-:Y:S01]  /*6dc0*/  FFMA.FTZ R30, R21, R28, R23 ;  /* 0x0000001c151e7223 */ /* 0x020fe20000010017 */
[----:B------:R-:W-:Y:S01]  /*6dd0*/  FFMA.FTZ R75, R20, R75, R22 ;  /* 0x0000004b144b7223 */ /* 0x000fe20000010016 */
[----:B-1----:R-:W-:Y:S02]  /*6de0*/  IMAD R44, R44, UR12, RZ ;  /* 0x0000000c2c2c7c24 */ /* 0x002fe4000f8e02ff */
[----:B------:R-:W-:-:S04]  /*6df0*/  IMAD.WIDE.U32 R26, R37, UR12, R26 ;  /* 0x0000000c251a7c25 */ /* 0x000fc8000f8e001a */
[----:B------:R-:W-:Y:S01]  /*6e00*/  IMAD R37, R37, UR13, R44 ;  /* 0x0000000d25257c24 */ /* 0x000fe2000f8e022c */
[----:B--2---:R-:W-:-:S04]  /*6e10*/  LEA R28, P2, R26, UR16, 0x1 ;  /* 0x000000101a1c7c11 */ /* 0x004fc8000f8408ff */
[----:B------:R-:W-:Y:S02]  /*6e20*/  IADD3 R37, PT, PT, R27, R37, RZ ;  /* 0x000000251b257210 */ /* 0x000fe40007ffe0ff */
[----:B------:R-:W-:Y:S02]  /*6e30*/  F2FP.BF16.F32.PACK_AB R27, R30, R75 ;  /* 0x0000004b1e1b723e */ /* 0x000fe400000010ff */
[----:B------:R-:W-:-:S05]  /*6e40*/  LEA.HI.X R29, R26, UR17, R37, 0x1, P2 ;  /* 0x000000111a1d7c11 */ /* 0x000fca00090f0c25 */
[----:B------:R1:W-:Y:S02]  /*6e50*/  STG.E desc[UR14][R28.64], R27 ;  /* 0x0000001b1c007986 */ /* 0x0003e4000c10190e */
.L_x_2060:
[----:B------:R-:W-:Y:S05]  /*6e60*/  BSYNC.RECONVERGENT B1 ;  /* 0x0000000000017941 */ /* 0x000fea0003800200 */
.L_x_2059:
[----:B------:R-:W-:Y:S04]  /*6e70*/  BSSY.RECONVERGENT B1, `(.L_x_2061) ;  /* 0x0000014000017945 */ /* 0x000fe80003800200 */
[----:B------:R-:W-:Y:S05]  /*6e80*/  @P1 BRA `(.L_x_2062) ;  /* 0x0000000000481947 */ /* 0x000fea0003800000 */
[----:B------:R-:W2:Y:S01]  /*6e90*/  LDCU.64 UR12, c[0x0][0x3e0] ;  /* 0x00007c00ff0c77ac */ /* 0x000ea20008000a00 */
[----:B------:R-:W-:Y:S01]  /*6ea0*/  MOV R26, R24 ;  /* 0x00000018001a7202 */ /* 0x000fe20000000f00 */
[----:B------:R-:W-:Y:S01]  /*6eb0*/  FADD.FTZ R76, R76, -UR5 ;  /* 0x800000054c4c7e21 */ /* 0x000fe20008010000 */
[----:B01----:R-:W-:Y:S01]  /*6ec0*/  MOV R27, R19 ;  /* 0x00000013001b7202 */ /* 0x003fe20000000f00 */
[----:B------:R-:W0:Y:S01]  /*6ed0*/  LDCU.64 UR16, c[0x0][0x380] ;  /* 0x00007000ff1077ac */ /* 0x000e220008000a00 */
[----:B------:R-:W-:Y:S01]  /*6ee0*/  FADD.FTZ R28, R17, -UR5 ;  /* 0x80000005111c7e21 */ /* 0x000fe20008010000 */
[----:B------:R-:W-:-:S03]  /*6ef0*/  FMUL.FTZ R17, R76, UR7 ;  /* 0x000000074c117c20 */ /* 0x000fc60008410000 */
[----:B------:R-:W-:Y:S01]  /*6f00*/  FMUL.FTZ R28, R28, UR7 ;  /* 0x000000071c1c7c20 */ /* 0x000fe20008410000 */
[----:B-----5:R-:W-:-:S03]  /*6f10*/  FFMA.FTZ R17, R20, R17, R22 ;  /* 0x0000001114117223 */ /* 0x020fc60000010016 */
[----:B------:R-:W-:Y:S01]  /*6f20*/  FFMA.FTZ R30, R21, R28, R23 ;  /* 0x0000001c151e7223 */ /* 0x000fe20000010017 */
[----:B--2---:R-:W-:-:S04]  /*6f30*/  IMAD R42, R42, UR12, RZ ;  /* 0x0000000c2a2a7c24 */ /* 0x004fc8000f8e02ff */
[----:B------:R-:W-:Y:S01]  /*6f40*/  F2FP.BF16.F32.PACK_AB R17, R30, R17 ;  /* 0x000000111e11723e */ /* 0x000fe200000010ff */
[----:B------:R-:W-:-:S04]  /*6f50*/  IMAD.WIDE.U32 R26, R43, UR12, R26 ;  /* 0x0000000c2b1a7c25 */ /* 0x000fc8000f8e001a */
[----:B------:R-:W-:Y:S01]  /*6f60*/  IMAD R43, R43, UR13, R42 ;  /* 0x0000000d2b2b7c24 */ /* 0x000fe2000f8e022a */
[----:B0-----:R-:W-:-:S04]  /*6f70*/  LEA R28, P1, R26, UR16, 0x1 ;  /* 0x000000101a1c7c11 */ /* 0x001fc8000f8208ff */
[----:B------:R-:W-:-:S04]  /*6f80*/  IADD3 R43, PT, PT, R27, R43, RZ ;  /* 0x0000002b1b2b7210 */ /* 0x000fc80007ffe0ff */
[----:B------:R-:W-:-:S05]  /*6f90*/  LEA.HI.X R29, R26, UR17, R43, 0x1, P1 ;  /* 0x000000111a1d7c11 */ /* 0x000fca00088f0c2b */
[----:B------:R2:W-:Y:S02]  /*6fa0*/  STG.E desc[UR14][R28.64], R17 ;  /* 0x000000111c007986 */ /* 0x0005e4000c10190e */
.L_x_2062:
[----:B------:R-:W-:Y:S05]  /*6fb0*/  BSYNC.RECONVERGENT B1 ;  /* 0x0000000000017941 */ /* 0x000fea0003800200 */
.L_x_2061:
[----:B------:R-:W-:Y:S04]  /*6fc0*/  BSSY.RECONVERGENT B1, `(.L_x_2063) ;  /* 0x0000014000017945 */ /* 0x000fe80003800200 */
[----:B------:R-:W-:Y:S05]  /*6fd0*/  @P6 BRA `(.L_x_2064) ;  /* 0x0000000000486947 */ /* 0x000fea0003800000 */
[----:B------:R-:W3:Y:S01]  /*6fe0*/  LDCU.64 UR12, c[0x0][0x3e0] ;  /* 0x00007c00ff0c77ac */ /* 0x000ee20008000a00 */
[----:B------:R-:W-:Y:S01]  /*6ff0*/  FADD.FTZ R26, R16, -UR5 ;  /* 0x80000005101a7e21 */ /* 0x000fe20008010000 */
[----:B------:R-:W-:Y:S01]  /*7000*/  MOV R16, R24 ;  /* 0x0000001800107202 */ /* 0x000fe20000000f00 */
[----:B------:R-:W-:Y:S01]  /*7010*/  FADD.FTZ R74, R74, -UR5 ;  /* 0x800000054a4a7e21 */ /* 0x000fe20008010000 */
[----:B------:R-:W4:Y:S01]  /*7020*/  LDCU.64 UR16, c[0x0][0x380] ;  /* 0x00007000ff1077ac */ /* 0x000f220008000a00 */
[----:B--2---:R-:W-:Y:S01]  /*7030*/  MOV R17, R19 ;  /* 0x0000001300117202 */ /* 0x004fe20000000f00 */
[----:B------:R-:W-:Y:S01]  /*7040*/  FMUL.FTZ R26, R26, UR7 ;  /* 0x000000071a1a7c20 */ /* 0x000fe20008410000 */
[----:B01----:R-:W-:-:S03]  /*7050*/  FMUL.FTZ R27, R74, UR7 ;  /* 0x000000074a1b7c20 */ /* 0x003fc60008410000 */
[----:B-----5:R-:W-:Y:S01]  /*7060*/  FFMA.FTZ R29, R21, R26, R23 ;  /* 0x0000001a151d7223 */ /* 0x020fe20000010017 */
[----:B------:R-:W-:Y:S01]  /*7070*/  FFMA.FTZ R28, R20, R27, R22 ;  /* 0x0000001b141c7223 */ /* 0x000fe20000010016 */
[----:B---3--:R-:W-:Y:S02]  /*7080*/  IMAD R40, R40, UR12, RZ ;  /* 0x0000000c28287c24 */ /* 0x008fe4000f8e02ff */
[----:B------:R-:W-:-:S04]  /*7090*/  IMAD.WIDE.U32 R16, R41, UR12, R16 ;  /* 0x0000000c29107c25 */ /* 0x000fc8000f8e0010 */
[----:B------:R-:W-:Y:S01]  /*70a0*/  IMAD R41, R41, UR13, R40 ;  /* 0x0000000d29297c24 */ /* 0x000fe2000f8e0228 */
[----:B----4-:R-:W-:-:S04]  /*70b0*/  LEA R26, P1, R16, UR16, 0x1 ;  /* 0x00000010101a7c11 */ /* 0x010fc8000f8208ff */
[----:B------:R-:W-:Y:S02]  /*70c0*/  IADD3 R41, PT, PT, R17, R41, RZ ;  /* 0x0000002911297210 */ /* 0x000fe40007ffe0ff */
[----:B------:R-:W-:Y:S02]  /*70d0*/  F2FP.BF16.F32.PACK_AB R17, R29, R28 ;  /* 0x0000001c1d11723e */ /* 0x000fe400000010ff */
[----:B------:R-:W-:-:S05]  /*70e0*/  LEA.HI.X R27, R16, UR17, R41, 0x1, P1 ;  /* 0x00000011101b7c11 */ /* 0x000fca00088f0c29 */
[----:B------:R3:W-:Y:S02]  /*70f0*/  STG.E desc[UR14][R26.64], R17 ;  /* 0x000000111a007986 */ /* 0x0007e4000c10190e */
.L_x_2064:
[----:B------:R-:W-:Y:S05]  /*7100*/  BSYNC.RECONVERGENT B1 ;  /* 0x0000000000017941 */ /* 0x000fea0003800200 */
.L_x_2063:
[----:B------:R-:W-:Y:S04]  /*7110*/  BSSY.RECONVERGENT B1, `(.L_x_2065) ;  /* 0x0000014000017945 */ /* 0x000fe80003800200 */
[----:B------:R-:W-:Y:S05]  /*7120*/  @P3 BRA `(.L_x_2066) ;  /* 0x0000000000483947 */ /* 0x000fea0003800000 */
[----:B------:R-:W4:Y:S01]  /*7130*/  LDCU.64 UR12, c[0x0][0x3e0] ;  /* 0x00007c00ff0c77ac */ /* 0x000f220008000a00 */
[----:B------:R-:W-:Y:S01]  /*7140*/  MOV R16, R24 ;  /* 0x0000001800107202 */ /* 0x000fe20000000f00 */
[----:B------:R-:W-:Y:S01]  /*7150*/  FADD.FTZ R73, R73, -UR5 ;  /* 0x8000000549497e21 */ /* 0x000fe20008010000 */
[----:B--23--:R-:W-:Y:S01]  /*7160*/  MOV R17, R19 ;  /* 0x0000001300117202 */ /* 0x00cfe20000000f00 */
[----:B------:R-:W2:Y:S01]  /*7170*/  LDCU.64 UR16, c[0x0][0x380] ;  /* 0x00007000ff1077ac */ /* 0x000ea20008000a00 */
[----:B------:R-:W-:Y:S01]  /*7180*/  FADD.FTZ R15, R15, -UR5 ;  /* 0x800000050f0f7e21 */ /* 0x000fe20008010000 */
[----:B------:R-:W-:-:S03]  /*7190*/  FMUL.FTZ R73, R73, UR7 ;  /* 0x0000000749497c20 */ /* 0x000fc60008410000 */
[----:B------:R-:W-:Y:S01]  /*71a0*/  FMUL.FTZ R26, R15, UR7 ;  /* 0x000000070f1a7c20 */ /* 0x000fe20008410000 */
[----:B-----5:R-:W-:-:S03]  /*71b0*/  FFMA.FTZ R15, R20, R73, R22 ;  /* 0x00000049140f7223 */ /* 0x020fc60000010016 */
[----:B-1----:R-:W-:Y:S01]  /*71c0*/  FFMA.FTZ R28, R21, R26, R23 ;  /* 0x0000001a151c7223 */ /* 0x002fe20000010017 */
[----:B----4-:R-:W-:-:S04]  /*71d0*/  IMAD R39, R39, UR12, RZ ;  /* 0x0000000c27277c24 */ /* 0x010fc8000f8e02ff */
[----:B------:R-:W-:Y:S01]  /*71e0*/  F2FP.BF16.F32.PACK_AB R15, R28, R15 ;  /* 0x0000000f1c0f723e */ /* 0x000fe200000010ff */
[----:B------:R-:W-:-:S04]  /*71f0*/  IMAD.WIDE.U32 R16, R38, UR12, R16 ;  /* 0x0000000c26107c25 */ /* 0x000fc8000f8e0010 */
[----:B------:R-:W-:Y:S01]  /*7200*/  IMAD R39, R38, UR13, R39 ;  /* 0x0000000d26277c24 */ /* 0x000fe2000f8e0227 */
[----:B--2---:R-:W-:-:S04]  /*7210*/  LEA R26, P1, R16, UR16, 0x1 ;  /* 0x00000010101a7c11 */ /* 0x004fc8000f8208ff */
[----:B------:R-:W-:-:S04]  /*7220*/  IADD3 R39, PT, PT, R17, R39, RZ ;  /* 0x0000002711277210 */ /* 0x000fc80007ffe0ff */
[----:B0-----:R-:W-:-:S05]  /*7230*/  LEA.HI.X R27, R16, UR17, R39, 0x1, P1 ;  /* 0x00000011101b7c11 */ /* 0x001fca00088f0c27 */
[----:B------:R4:W-:Y:S02]  /*7240*/  STG.E desc[UR14][R26.64], R15 ;  /* 0x0000000f1a007986 */ /* 0x0009e4000c10190e */
.L_x_2066:
[----:B------:R-:W-:Y:S05]  /*7250*/  BSYNC.RECONVERGENT B1 ;  /* 0x0000000000017941 */ /* 0x000fea0003800200 */
.L_x_2065:
[----:B------:R-:W-:Y:S04]  /*7260*/  BSSY.RECONVERGENT B1, `(.L_x_2067) ;  /* 0x0000014000017945 */ /* 0x000fe80003800200 */
[----:B------:R-:W-:Y:S05]  /*7270*/  @P4 BRA `(.L_x_2068) ;  /* 0x0000000000484947 */ /* 0x000fea0003800000 */
[----:B------:R-:W0:Y:S01]  /*7280*/  LDCU.64 UR12, c[0x0][0x3e0] ;  /* 0x00007c00ff0c77ac */ /* 0x000e220008000a00 */
[----:B------:R-:W-:Y:S01]  /*7290*/  FADD.FTZ R16, R14, -UR5 ;  /* 0x800000050e107e21 */ /* 0x000fe20008010000 */
[----:B------:R-:W-:Y:S01]  /*72a0*/  MOV R14, R24 ;  /* 0x00000018000e7202 */ /* 0x000fe20000000f00 */
[----:B------:R-:W-:Y:S01]  /*72b0*/  FADD.FTZ R71, R71, -UR5 ;  /* 0x8000000547477e21 */ /* 0x000fe20008010000 */
[----:B------:R-:W1:Y:S01]  /*72c0*/  LDCU.64 UR16, c[0x0][0x380] ;  /* 0x00007000ff1077ac */ /* 0x000e620008000a00 */
[----:B----4-:R-:W-:Y:S01]  /*72d0*/  MOV R15, R19 ;  /* 0x00000013000f7202 */ /* 0x010fe20000000f00 */
[----:B------:R-:W-:Y:S01]  /*72e0*/  FMUL.FTZ R16, R16, UR7 ;  /* 0x0000000710107c20 */ /* 0x000fe20008410000 */
[----:B------:R-:W-:-:S03]  /*72f0*/  FMUL.FTZ R71, R71, UR7 ;  /* 0x0000000747477c20 */ /* 0x000fc60008410000 */
[----:B---3-5:R-:W-:Y:S01]  /*7300*/  FFMA.FTZ R26, R21, R16, R23 ;  /* 0x00000010151a7223 */ /* 0x028fe20000010017 */
[----:B------:R-:W-:Y:S01]  /*7310*/  FFMA.FTZ R71, R20, R71, R22 ;  /* 0x0000004714477223 */ /* 0x000fe20000010016 */
[----:B0-----:R-:W-:Y:S02]  /*7320*/  IMAD R33, R33, UR12, RZ ;  /* 0x0000000c21217c24 */ /* 0x001fe4000f8e02ff */
[----:B------:R-:W-:-:S04]  /*7330*/  IMAD.WIDE.U32 R14, R32, UR12, R14 ;  /* 0x0000000c200e7c25 */ /* 0x000fc8000f8e000e */
[----:B------:R-:W-:Y:S01]  /*7340*/  IMAD R33, R32, UR13, R33 ;  /* 0x0000000d20217c24 */ /* 0x000fe2000f8e0221 */
[----:B-1----:R-:W-:-:S04]  /*7350*/  LEA R16, P1, R14, UR16, 0x1 ;  /* 0x000000100e107c11 */ /* 0x002fc8000f8208ff */
[----:B------:R-:W-:Y:S02]  /*7360*/  IADD3 R33, PT, PT, R15, R33, RZ ;  /* 0x000000210f217210 */ /* 0x000fe40007ffe0ff */
[----:B------:R-:W-:Y:S02]  /*7370*/  F2FP.BF16.F32.PACK_AB R15, R26, R71 ;  /* 0x000000471a0f723e */ /* 0x000fe400000010ff */
[----:B--2---:R-:W-:-:S05]  /*7380*/  LEA.HI.X R17, R14, UR17, R33, 0x1, P1 ;  /* 0x000000110e117c11 */ /* 0x004fca00088f0c21 */
[----:B------:R0:W-:Y:S02]  /*7390*/  STG.E desc[UR14][R16.64], R15 ;  /* 0x0000000f10007986 */ /* 0x0001e4000c10190e */
.L_x_2068:
[----:B------:R-:W-:Y:S05]  /*73a0*/  BSYNC.RECONVERGENT B1 ;  /* 0x0000000000017941 */ /* 0x000fea0003800200 */
.L_x_2067:
[----:B------:R-:W-:Y:S01]  /*73b0*/  ISETP.GE.U32.AND P5, PT, R34, UR8, PT ;  /* 0x0000000822007c0c */ /* 0x000fe2000bfa6070 */
[----:B------:R-:W-:Y:S01]  /*73c0*/  BSSY.RECONVERGENT B1, `(.L_x_2069) ;  /* 0x000002b000017945 */ /* 0x000fe20003800200 */
[----:B0-23--:R-:W-:Y:S02]  /*73d0*/  SHF.R.S32.HI R17, RZ, 0x1f, R34 ;  /* 0x0000001fff117819 */ /* 0x00dfe40000011422 */
[----:B------:R-:W-:Y:S02]  /*73e0*/  IADD3 R37, PT, PT, R53, 0x160, RZ ;  /* 0x0000016035257810 */ /* 0x000fe40007ffe0ff */
[----:B------:R-:W-:Y:S02]  /*73f0*/  ISETP.GE.AND.EX P5, PT, R17, UR9, PT, P5 ;  /* 0x0000000911007c0c */ /* 0x000fe4000bfa6350 */
[C---:B------:R-:W-:Y:S02]  /*7400*/  IADD3 R32, PT, PT, R53.reuse, 0x170, RZ ;  /* 0x0000017035207810 */ /* 0x040fe40007ffe0ff */
[----:B------:R-:W-:-:S02]  /*7410*/  IADD3 R30, PT, PT, R53, 0x180, RZ ;  /* 0x00000180351e7810 */ /* 0x000fc40007ffe0ff */
[----:B-1----:R-:W-:Y:S02]  /*7420*/  IADD3 R28, PT, PT, R53, 0x190, RZ ;  /* 0x00000190351c7810 */ /* 0x002fe40007ffe0ff */
        /* <DEDUP_REMOVED lines=14> */
[----:B------:R-:W-:Y:S02]  /*7510*/  ISETP.GE.AND.EX P4, PT, R29, UR9, PT, P4 ;  /* 0x000000091d007c0c */ /* 0x000fe4000bf86340 */
[C---:B----4-:R-:W-:Y:S02]  /*7520*/  IADD3 R27, PT, PT, R53.reuse, 0x1a0, RZ ;  /* 0x000001a0351b7810 */ /* 0x050fe40007ffe0ff */
        /* <DEDUP_REMOVED lines=20> */
.L_x_2070:
[----:B------:R-:W-:Y:S05]  /*7670*/  BSYNC.RECONVERGENT B1 ;  /* 0x0000000000017941 */ /* 0x000fea0003800200 */
.L_x_2069:
        /* <DEDUP_REMOVED lines=20> */
.L_x_2072:
[----:B------:R-:W-:Y:S05]  /*77c0*/  BSYNC.RECONVERGENT B1 ;  /* 0x0000000000017941 */ /* 0x000fea0003800200 */
.L_x_2071:
        /* <DEDUP_REMOVED lines=20> */
.L_x_2074:
[----:B------:R-:W-:Y:S05]  /*7910*/  BSYNC.RECONVERGENT B1 ;  /* 0x0000000000017941 */ /* 0x000fea0003800200 */
.L_x_2073:
        /* <DEDUP_REMOVED lines=8> */
[----:B-1----:R-:W-:Y:S01]  /*79a0*/  FMUL.FTZ R14, R12, UR7 ;  /* 0x000000070c0e7c20 */ /* 0x002fe20008410000 */
[----:B------:R-:W-:-:S03]  /*79b0*/  FMUL.FTZ R15, R62, UR7 ;  /* 0x000000073e0f7c20 */ /* 0x000fc60008410000 */
[----:B-----5:R-:W-:Y:S01]  /*79c0*/  FFMA.FTZ R14, R21, R14, R23 ;  /* 0x0000000e150e7223 */ /* 0x020fe20000010017 */
[----:B------:R-:W-:Y:S01]  /*79d0*/  FFMA.FTZ R15, R20, R15, R22 ;  /* 0x0000000f140f7223 */ /* 0x000fe20000010016 */
[----:B---3--:R-:W-:Y:S02]  /*79e0*/  IMAD R33, R33, UR12, RZ ;  /* 0x0000000c21217c24 */ /* 0x008fe4000f8e02ff */
[----:B0-----:R-:W-:-:S04]  /*79f0*/  IMAD.WIDE.U32 R12, R32, UR12, R10 ;  /* 0x0000000c200c7c25 */ /* 0x001fc8000f8e000a */
[----:B------:R-:W-:Y:S01]  /*7a00*/  IMAD R33, R32, UR13, R33 ;  /* 0x0000000d20217c24 */ /* 0x000fe2000f8e0221 */
[----:B----4-:R-:W-:-:S04]  /*7a10*/  LEA R10, P1, R12, UR16, 0x1 ;  /* 0x000000100c0a7c11 */ /* 0x010fc8000f8208ff */
[----:B------:R-:W-:Y:S02]  /*7a20*/  IADD3 R33, PT, PT, R13, R33, RZ ;  /* 0x000000210d217210 */ /* 0x000fe40007ffe0ff */
[----:B------:R-:W-:Y:S02]  /*7a30*/  F2FP.BF16.F32.PACK_AB R13, R14, R15 ;  /* 0x0000000f0e0d723e */ /* 0x000fe400000010ff */
[----:B------:R-:W-:-:S05]  /*7a40*/  LEA.HI.X R11, R12, UR17, R33, 0x1, P1 ;  /* 0x000000110c0b7c11 */ /* 0x000fca00088f0c21 */
[----:B------:R3:W-:Y:S02]  /*7a50*/  STG.E desc[UR14][R10.64], R13 ;  /* 0x0000000d0a007986 */ /* 0x0007e4000c10190e */
.L_x_2076:
[----:B------:R-:W-:Y:S05]  /*7a60*/  BSYNC.RECONVERGENT B1 ;  /* 0x0000000000017941 */ /* 0x000fea0003800200 */
.L_x_2075:
[----:B------:R-:W-:Y:S04]  /*7a70*/  BSSY.RECONVERGENT B1, `(.L_x_2077) ;  /* 0x0000014000017945 */ /* 0x000fe80003800200 */
[----:B------:R-:W-:Y:S05]  /*7a80*/  @P3 BRA `(.L_x_2078) ;  /* 0x0000000000483947 */ /* 0x000fea0003800000 */
[----:B------:R-:W4:Y:S01]  /*7a90*/  LDCU.64 UR12, c[0x0][0x3e0] ;  /* 0x00007c00ff0c77ac */ /* 0x000f220008000a00 */
[----:B------:R-:W-:Y:S01]  /*7aa0*/  FADD.FTZ R12, R9, -UR5 ;  /* 0x80000005090c7e21 */ /* 0x000fe20008010000 */
[----:B---3--:R-:W-:Y:S01]  /*7ab0*/  MOV R10, R24 ;  /* 0x00000018000a7202 */ /* 0x008fe20000000f00 */
[----:B------:R-:W-:Y:S01]  /*7ac0*/  FADD.FTZ R60, R60, -UR5 ;  /* 0x800000053c3c7e21 */ /* 0x000fe20008010000 */
[----:B------:R-:W3:Y:S01]  /*7ad0*/  LDCU.64 UR16, c[0x0][0x380] ;  /* 0x00007000ff1077ac */ /* 0x000ee20008000a00 */
[----:B--2---:R-:W-:Y:S01]  /*7ae0*/  MOV R11, R19 ;  /* 0x00000013000b7202 */ /* 0x004fe20000000f00 */
[----:B-1----:R-:W-:Y:S01]  /*7af0*/  FMUL.FTZ R14, R12, UR7 ;  /* 0x000000070c0e7c20 */ /* 0x002fe20008410000 */
[----:B------:R-:W-:-:S03]  /*7b00*/  FMUL.FTZ R9, R60, UR7 ;  /* 0x000000073c097c20 */ /* 0x000fc60008410000 */
[----:B-----5:R-:W-:Y:S01]  /*7b10*/  FFMA.FTZ R14, R21, R14, R23 ;  /* 0x0000000e150e7223 */ /* 0x020fe20000010017 */
[----:B------:R-:W-:-:S05]  /*7b20*/  FFMA.FTZ R9, R20, R9, R22 ;  /* 0x0000000914097223 */ /* 0x000fca0000010016 */
[----:B------:R-:W-:Y:S01]  /*7b30*/  F2FP.BF16.F32.PACK_AB R9, R14, R9 ;  /* 0x000000090e09723e */ /* 0x000fe200000010ff */
[----:B----4-:R-:W-:Y:S02]  /*7b40*/  IMAD R31, R31, UR12, RZ ;  /* 0x0000000c1f1f7c24 */ /* 0x010fe4000f8e02ff */
[----:B0-----:R-:W-:-:S04]  /*7b50*/  IMAD.WIDE.U32 R12, R30, UR12, R10 ;  /* 0x0000000c1e0c7c25 */ /* 0x001fc8000f8e000a */
[----:B------:R-:W-:Y:S01]  /*7b60*/  IMAD R31, R30, UR13, R31 ;  /* 0x0000000d1e1f7c24 */ /* 0x000fe2000f8e021f */
[----:B---3--:R-:W-:-:S04]  /*7b70*/  LEA R10, P1, R12, UR16, 0x1 ;  /* 0x000000100c0a7c11 */ /* 0x008fc8000f8208ff */
[----:B------:R-:W-:-:S04]  /*7b80*/  IADD3 R31, PT, PT, R13, R31, RZ ;  /* 0x0000001f0d1f7210 */ /* 0x000fc80007ffe0ff */
[----:B------:R-:W-:-:S05]  /*7b90*/  LEA.HI.X R11, R12, UR17, R31, 0x1, P1 ;  /* 0x000000110c0b7c11 */ /* 0x000fca00088f0c1f */
[----:B------:R4:W-:Y:S02]  /*7ba0*/  STG.E desc[UR14][R10.64], R9 ;  /* 0x000000090a007986 */ /* 0x0009e4000c10190e */
.L_x_2078:
[----:B------:R-:W-:Y:S05]  /*7bb0*/  BSYNC.RECONVERGENT B1 ;  /* 0x0000000000017941 */ /* 0x000fea0003800200 */
.L_x_2077:
[----:B------:R-:W-:Y:S04]  /*7bc0*/  BSSY.RECONVERGENT B1, `(.L_x_2079) ;  /* 0x0000014000017945 */ /* 0x000fe80003800200 */
[----:B------:R-:W-:Y:S05]  /*7bd0*/  @P4 BRA `(.L_x_2080) ;  /* 0x0000000000484947 */ /* 0x000fea0003800000 */
[----:B------:R-:W2:Y:S01]  /*7be0*/  LDCU.64 UR12, c[0x0][0x3e0] ;  /* 0x00007c00ff0c77ac */ /* 0x000ea20008000a00 */
[----:B---34-:R-:W-:Y:S01]  /*7bf0*/  FADD.FTZ R10, R8, -UR5 ;  /* 0x80000005080a7e21 */ /* 0x018fe20008010000 */
[----:B------:R-:W-:Y:S01]  /*7c00*/  MOV R8, R24 ;  /* 0x0000001800087202 */ /* 0x000fe20000000f00 */
[----:B------:R-:W-:Y:S01]  /*7c10*/  FADD.FTZ R58, R58, -UR5 ;  /* 0x800000053a3a7e21 */ /* 0x000fe20008010000 */
[----:B------:R-:W3:Y:S01]  /*7c20*/  LDCU.64 UR16, c[0x0][0x380] ;  /* 0x00007000ff1077ac */ /* 0x000ee20008000a00 */
[----:B------:R-:W-:Y:S01]  /*7c30*/  MOV R9, R19 ;  /* 0x0000001300097202 */ /* 0x000fe20000000f00 */
[----:B------:R-:W-:Y:S01]  /*7c40*/  FMUL.FTZ R12, R10, UR7 ;  /* 0x000000070a0c7c20 */ /* 0x000fe20008410000 */
[----:B01----:R-:W-:-:S03]  /*7c50*/  FMUL.FTZ R13, R58, UR7 ;  /* 0x000000073a0d7c20 */ /* 0x003fc60008410000 */
        /* <DEDUP_REMOVED lines=10> */
.L_x_2080:
[----:B------:R-:W-:Y:S05]  /*7d00*/  BSYNC.RECONVERGENT B1 ;  /* 0x0000000000017941 */ /* 0x000fea0003800200 */
.L_x_2079:
[----:B------:R-:W-:Y:S01]  /*7d10*/  ISETP.GE.U32.AND P5, PT, R27, UR8, PT ;  /* 0x000000081b007c0c */ /* 0x000fe2000bfa6070 */
[----:B------:R-:W-:Y:S01]  /*7d20*/  BSSY.RECONVERGENT B1, `(.L_x_2081) ;  /* 0x0000029000017945 */ /* 0x000fe20003800200 */
[----:B0-----:R-:W-:Y:S02]  /*7d30*/  SHF.R.S32.HI R16, RZ, 0x1f, R27 ;  /* 0x0000001fff107819 */ /* 0x001fe4000001141b */
[C---:B------:R-:W-:Y:S02]  /*7d40*/  IADD3 R31, PT, PT, R53.reuse, 0x1c0, RZ ;  /* 0x000001c0351f7810 */ /* 0x040fe40007ffe0ff */
[----:B------:R-:W-:Y:S02]  /*7d50*/  ISETP.GE.AND.EX P5, PT, R16, UR9, PT, P5 ;  /* 0x0000000910007c0c */ /* 0x000fe4000bfa6350 */
[C---:B--234-:R-:W-:Y:S02]  /*7d60*/  IADD3 R11, PT, PT, R53.reuse, 0x1d0, RZ ;  /* 0x000001d0350b7810 */ /* 0x05cfe40007ffe0ff */
[----:B------:R-:W-:-:S02]  /*7d70*/  IADD3 R9, PT, PT, R53, 0x1e0, RZ ;  /* 0x000001e035097810 */ /* 0x000fc40007ffe0ff */
[----:B------:R-:W-:Y:S02]  /*7d80*/  IADD3 R53, PT, PT, R53, 0x1f0, RZ ;  /* 0x000001f035357810 */ /* 0x000fe40007ffe0ff */
        /* <DEDUP_REMOVED lines=17> */
[----:B-1----:R-:W-:Y:S01]  /*7ea0*/  MOV R14, R24 ;  /* 0x00000018000e7202 */ /* 0x002fe20000000f00 */
[----:B------:R-:W-:Y:S01]  /*7eb0*/  FADD.FTZ R56, R56, -UR5 ;  /* 0x8000000538387e21 */ /* 0x000fe20008010000 */
[----:B------:R-:W-:Y:S01]  /*7ec0*/  MOV R15, R19 ;  /* 0x00000013000f7202 */ /* 0x000fe20000000f00 */
[----:B------:R-:W1:Y:S01]  /*7ed0*/  LDCU.64 UR16, c[0x0][0x380] ;  /* 0x00007000ff1077ac */ /* 0x000e620008000a00 */
[----:B------:R-:W-:Y:S01]  /*7ee0*/  FADD.FTZ R13, R7, -UR5 ;  /* 0x80000005070d7e21 */ /* 0x000fe20008010000 */
[----:B------:R-:W-:-:S03]  /*7ef0*/  FMUL.FTZ R7, R56, UR7 ;  /* 0x0000000738077c20 */ /* 0x000fc60008410000 */
[----:B------:R-:W-:Y:S01]  /*7f00*/  FMUL.FTZ R28, R13, UR7 ;  /* 0x000000070d1c7c20 */ /* 0x000fe20008410000 */
[----:B-----5:R-:W-:-:S03]  /*7f10*/  FFMA.FTZ R7, R20, R7, R22 ;  /* 0x0000000714077223 */ /* 0x020fc60000010016 */
[----:B------:R-:W-:Y:S01]  /*7f20*/  FFMA.FTZ R28, R21, R28, R23 ;  /* 0x0000001c151c7223 */ /* 0x000fe20000010017 */
[----:B0-----:R-:W-:-:S04]  /*7f30*/  IMAD R30, R16, UR12, RZ ;  /* 0x0000000c101e7c24 */ /* 0x001fc8000f8e02ff */
[----:B------:R-:W-:Y:S01]  /*7f40*/  F2FP.BF16.F32.PACK_AB R7, R28, R7 ;  /* 0x000000071c07723e */ /* 0x000fe200000010ff */
[----:B------:R-:W-:-:S04]  /*7f50*/  IMAD.WIDE.U32 R16, R27, UR12, R14 ;  /* 0x0000000c1b107c25 */ /* 0x000fc8000f8e000e */
[----:B------:R-:W-:Y:S01]  /*7f60*/  IMAD R27, R27, UR13, R30 ;  /* 0x0000000d1b1b7c24 */ /* 0x000fe2000f8e021e */
[----:B-1----:R-:W-:-:S04]  /*7f70*/  LEA R14, P5, R16, UR16, 0x1 ;  /* 0x00000010100e7c11 */ /* 0x002fc8000f8a08ff */
[----:B------:R-:W-:-:S04]  /*7f80*/  IADD3 R27, PT, PT, R17, R27, RZ ;  /* 0x0000001b111b7210 */ /* 0x000fc80007ffe0ff */
[----:B------:R-:W-:-:S05]  /*7f90*/  LEA.HI.X R15, R16, UR17, R27, 0x1, P5 ;  /* 0x00000011100f7c11 */ /* 0x000fca000a8f0c1b */
[----:B------:R0:W-:Y:S02]  /*7fa0*/  STG.E desc[UR14][R14.64], R7 ;  /* 0x000000070e007986 */ /* 0x0001e4000c10190e */
.L_x_2082:
[----:B------:R-:W-:Y:S05]  /*7fb0*/  BSYNC.RECONVERGENT B1 ;  /* 0x0000000000017941 */ /* 0x000fea0003800200 */
.L_x_2081:
[----:B------:R-:W-:Y:S04]  /*7fc0*/  BSSY.RECONVERGENT B1, `(.L_x_2083) ;  /* 0x0000014000017945 */ /* 0x000fe80003800200 */
[----:B------:R-:W-:Y:S05]  /*7fd0*/  @P2 BRA `(.L_x_2084) ;  /* 0x0000000000482947 */ /* 0x000fea0003800000 */
[----:B------:R-:W2:Y:S01]  /*7fe0*/  LDCU.64 UR12, c[0x0][0x3e0] ;  /* 0x00007c00ff0c77ac */ /* 0x000ea20008000a00 */
[----:B01----:R-:W-:Y:S01]  /*7ff0*/  FADD.FTZ R14, R6, -UR5 ;  /* 0x80000005060e7e21 */ /* 0x003fe20008010000 */
[----:B------:R-:W-:Y:S01]  /*8000*/  MOV R6, R24 ;  /* 0x0000001800067202 */ /* 0x000fe20000000f00 */
[----:B------:R-:W-:Y:S01]  /*8010*/  FADD.FTZ R54, R54, -UR5 ;  /* 0x8000000536367e21 */ /* 0x000fe20008010000 */
[----:B------:R-:W0:Y:S01]  /*8020*/  LDCU.64 UR16, c[0x0][0x380] ;  /* 0x00007000ff1077ac */ /* 0x000e220008000a00 */
[----:B------:R-:W-:Y:S01]  /*8030*/  MOV R7, R19 ;  /* 0x0000001300077202 */ /* 0x000fe20000000f00 */
[----:B------:R-:W-:Y:S01]  /*8040*/  FMUL.FTZ R16, R14, UR7 ;  /* 0x000000070e107c20 */ /* 0x000fe20008410000 */
[----:B------:R-:W-:-:S03]  /*8050*/  FMUL.FTZ R13, R54, UR7 ;  /* 0x00000007360d7c20 */ /* 0x000fc60008410000 */
[----:B-----5:R-:W-:Y:S01]  /*8060*/  FFMA.FTZ R16, R21, R16, R23 ;  /* 0x0000001015107223 */ /* 0x020fe20000010017 */
[----:B------:R-:W-:-:S05]  /*8070*/  FFMA.FTZ R13, R20, R13, R22 ;  /* 0x0000000d140d7223 */ /* 0x000fca0000010016 */
[----:B------:R-:W-:Y:S01]  /*8080*/  F2FP.BF16.F32.PACK_AB R13, R16, R13 ;  /* 0x0000000d100d723e */ /* 0x000fe200000010ff */
[----:B--2---:R-:W-:Y:S02]  /*8090*/  IMAD R29, R29, UR12, RZ ;  /* 0x0000000c1d1d7c24 */ /* 0x004fe4000f8e02ff */
[----:B------:R-:W-:-:S04]  /*80a0*/  IMAD.WIDE.U32 R14, R26, UR12, R6 ;  /* 0x0000000c1a0e7c25 */ /* 0x000fc8000f8e0006 */
[----:B------:R-:W-:Y:S01]  /*80b0*/  IMAD R29, R26, UR13, R29 ;  /* 0x0000000d1a1d7c24 */ /* 0x000fe2000f8e021d */
[----:B0-----:R-:W-:-:S04]  /*80c0*/  LEA R6, P2, R14, UR16, 0x1 ;  /* 0x000000100e067c11 */ /* 0x001fc8000f8408ff */
[----:B------:R-:W-:-:S04]  /*80d0*/  IADD3 R29, PT, PT, R15, R29, RZ ;  /* 0x0000001d0f1d7210 */ /* 0x000fc80007ffe0ff */
[----:B------:R-:W-:-:S05]  /*80e0*/  LEA.HI.X R7, R14, UR17, R29, 0x1, P2 ;  /* 0x000000110e077c11 */ /* 0x000fca00090f0c1d */
[----:B------:R2:W-:Y:S02]  /*80f0*/  STG.E desc[UR14][R6.64], R13 ;  /* 0x0000000d06007986 */ /* 0x0005e4000c10190e */
.L_x_2084:
[----:B------:R-:W-:Y:S05]  /*8100*/  BSYNC.RECONVERGENT B1 ;  /* 0x0000000000017941 */ /* 0x000fea0003800200 */
.L_x_2083:
[----:B------:R-:W-:Y:S04]  /*8110*/  BSSY.RECONVERGENT B1, `(.L_x_2085) ;  /* 0x0000014000017945 */ /* 0x000fe80003800200 */
[----:B------:R-:W-:Y:S05]  /*8120*/  @P1 BRA `(.L_x_2086) ;  /* 0x0000000000481947 */ /* 0x000fea0003800000 */
[----:B------:R-:W3:Y:S01]  /*8130*/  LDCU.64 UR12, c[0x0][0x3e0] ;  /* 0x00007c00ff0c77ac */ /* 0x000ee20008000a00 */
[----:B--2---:R-:W-:Y:S01]  /*8140*/  MOV R6, R24 ;  /* 0x0000001800067202 */ /* 0x004fe20000000f00 */
[----:B------:R-:W-:Y:S01]  /*8150*/  FADD.FTZ R50, R50, -UR5 ;  /* 0x8000000532327e21 */ /* 0x000fe20008010000 */
[----:B0-----:R-:W-:Y:S01]  /*8160*/  MOV R7, R19 ;  /* 0x0000001300077202 */ /* 0x001fe20000000f00 */
[----:B------:R-:W0:Y:S01]  /*8170*/  LDCU.64 UR16, c[0x0][0x380] ;  /* 0x00007000ff1077ac */ /* 0x000e220008000a00 */
[----:B-1----:R-:W-:Y:S01]  /*8180*/  FADD.FTZ R13, R5, -UR5 ;  /* 0x80000005050d7e21 */ /* 0x002fe20008010000 */
[----:B------:R-:W-:-:S03]  /*8190*/  FMUL.FTZ R5, R50, UR7 ;  /* 0x0000000732057c20 */ /* 0x000fc60008410000 */
[----:B------:R-:W-:Y:S01]  /*81a0*/  FMUL.FTZ R16, R13, UR7 ;  /* 0x000000070d107c20 */ /* 0x000fe20008410000 */
        /* <DEDUP_REMOVED lines=10> */
.L_x_2086:
[----:B------:R-:W-:Y:S05]  /*8250*/  BSYNC.RECONVERGENT B1 ;  /* 0x0000000000017941 */ /* 0x000fea0003800200 */
.L_x_2085:
[----:B------:R-:W-:Y:S04]  /*8260*/  BSSY.RECONVERGENT B1, `(.L_x_2087) ;  /* 0x0000014000017945 */ /* 0x000fe80003800200 */
[----:B------:R-:W-:Y:S05]  /*8270*/  @P6 BRA `(.L_x_2088) ;  /* 0x0000000000486947 */ /* 0x000fea0003800000 */
[----:B------:R-:W0:Y:S01]  /*8280*/  LDCU.64 UR12, c[0x0][0x3e0] ;  /* 0x00007c00ff0c77ac */ /* 0x000e220008000a00 */
[----:B--23--:R-:W-:Y:S01]  /*8290*/  FADD.FTZ R6, R4, -UR5 ;  /* 0x8000000504067e21 */ /* 0x00cfe20008010000 */
[----:B------:R-:W-:Y:S01]  /*82a0*/  MOV R4, R24 ;  /* 0x0000001800047202 */ /* 0x000fe20000000f00 */
[----:B------:R-:W-:Y:S01]  /*82b0*/  FADD.FTZ R48, R48, -UR5 ;  /* 0x8000000530307e21 */ /* 0x000fe20008010000 */
[----:B------:R-:W2:Y:S01]  /*82c0*/  LDCU.64 UR16, c[0x0][0x380] ;  /* 0x00007000ff1077ac */ /* 0x000ea20008000a00 */
[----:B------:R-:W-:Y:S02]  /*82d0*/  MOV R5, R19 ;  /* 0x0000001300057202 */ /* 0x000fe40000000f00 */
[----:B-1----:R-:W-:-:S04]  /*82e0*/  FMUL.FTZ R13, R48, UR7 ;  /* 0x00000007300d7c20 */ /* 0x002fc80008410000 */
[----:B-----5:R-:W-:Y:S01]  /*82f0*/  FFMA.FTZ R13, R20, R13, R22 ;  /* 0x0000000d140d7223 */ /* 0x020fe20000010016 */
[----:B0-----:R-:W-:Y:S02]  /*8300*/  IMAD R14, R12, UR12, RZ ;  /* 0x0000000c0c0e7c24 */ /* 0x001fe4000f8e02ff */
[----:B------:R-:W-:Y:S01]  /*8310*/  FMUL.FTZ R12, R6, UR7 ;  /* 0x00000007060c7c20 */ /* 0x000fe20008410000 */
[----:B------:R-:W-:-:S04]  /*8320*/  IMAD.WIDE.U32 R6, R11, UR12, R4 ;  /* 0x0000000c0b067c25 */ /* 0x000fc8000f8e0004 */
[----:B------:R-:W-:Y:S01]  /*8330*/  FFMA.FTZ R12, R21, R12, R23 ;  /* 0x0000000c150c7223 */ /* 0x000fe20000010017 */
[----:B------:R-:W-:Y:S01]  /*8340*/  IMAD R11, R11, UR13, R14 ;  /* 0x0000000d0b0b7c24 */ /* 0x000fe2000f8e020e */
[----:B--2---:R-:W-:-:S04]  /*8350*/  LEA R4, P1, R6, UR16, 0x1 ;  /* 0x0000001006047c11 */ /* 0x004fc8000f8208ff */
[----:B------:R-:W-:Y:S02]  /*8360*/  IADD3 R11, PT, PT, R7, R11, RZ ;  /* 0x0000000b070b7210 */ /* 0x000fe40007ffe0ff */
[----:B------:R-:W-:Y:S02]  /*8370*/  F2FP.BF16.F32.PACK_AB R7, R12, R13 ;  /* 0x0000000d0c07723e */ /* 0x000fe400000010ff */
[----:B------:R-:W-:-:S05]  /*8380*/  LEA.HI.X R5, R6, UR17, R11, 0x1, P1 ;  /* 0x0000001106057c11 */ /* 0x000fca00088f0c0b */
[----:B------:R4:W-:Y:S02]  /*8390*/  STG.E desc[UR14][R4.64], R7 ;  /* 0x0000000704007986 */ /* 0x0009e4000c10190e */
.L_x_2088:
[----:B------:R-:W-:Y:S05]  /*83a0*/  BSYNC.RECONVERGENT B1 ;  /* 0x0000000000017941 */ /* 0x000fea0003800200 */
.L_x_2087:
[----:B------:R-:W-:Y:S04]  /*83b0*/  BSSY.RECONVERGENT B1, `(.L_x_2089) ;  /* 0x0000014000017945 */ /* 0x000fe80003800200 */
[----:B------:R-:W-:Y:S05]  /*83c0*/  @P3 BRA `(.L_x_2090) ;  /* 0x0000000000483947 */ /* 0x000fea0003800000 */
[----:B------:R-:W0:Y:S01]  /*83d0*/  LDCU.64 UR12, c[0x0][0x3e0] ;  /* 0x00007c00ff0c77ac */ /* 0x000e220008000a00 */
[----:B--23-5:R-:W-:Y:S01]  /*83e0*/  FADD.FTZ R6, R3, -UR5 ;  /* 0x8000000503067e21 */ /* 0x02cfe20008010000 */
[----:B----4-:R-:W-:Y:S01]  /*83f0*/  MOV R4, R24 ;  /* 0x0000001800047202 */ /* 0x010fe20000000f00 */
[----:B------:R-:W-:Y:S01]  /*8400*/  FADD.FTZ R46, R46, -UR5 ;  /* 0x800000052e2e7e21 */ /* 0x000fe20008010000 */
[----:B------:R-:W2:Y:S01]  /*8410*/  LDCU.64 UR16, c[0x0][0x380] ;  /* 0x00007000ff1077ac */ /* 0x000ea20008000a00 */
[----:B------:R-:W-:Y:S02]  /*8420*/  MOV R5, R19 ;  /* 0x0000001300057202 */ /* 0x000fe40000000f00 */
[----:B------:R-:W-:-:S04]  /*8430*/  FMUL.FTZ R3, R46, UR7 ;  /* 0x000000072e037c20 */ /* 0x000fc80008410000 */
[----:B------:R-:W-:Y:S01]  /*8440*/  FFMA.FTZ R3, R20, R3, R22 ;  /* 0x0000000314037223 */ /* 0x000fe20000010016 */
[----:B0-----:R-:W-:Y:S02]  /*8450*/  IMAD R12, R10, UR12, RZ ;  /* 0x0000000c0a0c7c24 */ /* 0x001fe4000f8e02ff */
[----:B------:R-:W-:Y:S01]  /*8460*/  FMUL.FTZ R10, R6, UR7 ;  /* 0x00000007060a7c20 */ /* 0x000fe20008410000 */
[----:B------:R-:W-:-:S04]  /*8470*/  IMAD.WIDE.U32 R6, R9, UR12, R4 ;  /* 0x0000000c09067c25 */ /* 0x000fc8000f8e0004 */
[----:B------:R-:W-:Y:S01]  /*8480*/  FFMA.FTZ R10, R21, R10, R23 ;  /* 0x0000000a150a7223 */ /* 0x000fe20000010017 */
[----:B------:R-:W-:Y:S01]  /*8490*/  IMAD R9, R9, UR13, R12 ;  /* 0x0000000d09097c24 */ /* 0x000fe2000f8e020c */
[----:B--2---:R-:W-:-:S03]  /*84a0*/  LEA R4, P1, R6, UR16, 0x1 ;  /* 0x0000001006047c11 */ /* 0x004fc6000f8208ff */
[----:B------:R-:W-:Y:S02]  /*84b0*/  F2FP.BF16.F32.PACK_AB R3, R10, R3 ;  /* 0x000000030a03723e */ /* 0x000fe400000010ff */
[----:B------:R-:W-:-:S04]  /*84c0*/  IADD3 R9, PT, PT, R7, R9, RZ ;  /* 0x0000000907097210 */ /* 0x000fc80007ffe0ff */
[----:B------:R-:W-:-:S05]  /*84d0*/  LEA.HI.X R5, R6, UR17, R9, 0x1, P1 ;  /* 0x0000001106057c11 */ /* 0x000fca00088f0c09 */
[----:B------:R0:W-:Y:S02]  /*84e0*/  STG.E desc[UR14][R4.64], R3 ;  /* 0x0000000304007986 */ /* 0x0001e4000c10190e */
.L_x_2090:
[----:B------:R-:W-:Y:S05]  /*84f0*/  BSYNC.RECONVERGENT B1 ;  /* 0x0000000000017941 */ /* 0x000fea0003800200 */
.L_x_2089:
[----:B------:R-:W-:Y:S05]  /*8500*/  @P4 BRA `(.L_x_2091) ;  /* 0x0000004400d44947 */ /* 0x000fea0003800000 */
[----:B------:R-:W1:Y:S01]  /*8510*/  LDCU.64 UR8, c[0x0][0x3e0] ;  /* 0x00007c00ff0877ac */ /* 0x000e620008000a00 */
[----:B------:R-:W-:Y:S01]  /*8520*/  MOV R18, R24 ;  /* 0x0000001800127202 */ /* 0x000fe20000000f00 */
[----:B------:R-:W-:Y:S01]  /*8530*/  FADD.FTZ R0, R0, -UR5 ;  /* 0x8000000500007e21 */ /* 0x000fe20008010000 */
[----:B-----5:R-:W-:Y:S01]  /*8540*/  FADD.FTZ R2, R2, -UR5 ;  /* 0x8000000502027e21 */ /* 0x020fe20008010000 */
[----:B------:R-:W2:Y:S02]  /*8550*/  LDCU.64 UR12, c[0x0][0x380] ;  /* 0x00007000ff0c77ac */ /* 0x000ea40008000a00 */
[----:B0-----:R-:W-:Y:S01]  /*8560*/  FMUL.FTZ R3, R0, UR7 ;  /* 0x0000000700037c20 */ /* 0x001fe20008410000 */
[----:B------:R-:W-:-:S03]  /*8570*/  FMUL.FTZ R2, R2, UR7 ;  /* 0x0000000702027c20 */ /* 0x000fc60008410000 */
[----:B---34-:R-:W-:Y:S01]  /*8580*/  FFMA.FTZ R5, R20, R3, R22 ;  /* 0x0000000314057223 */ /* 0x018fe20000010016 */
[----:B------:R-:W-:-:S05]  /*8590*/  FFMA.FTZ R0, R21, R2, R23 ;  /* 0x0000000215007223 */ /* 0x000fca0000010017 */
[----:B------:R-:W-:Y:S01]  /*85a0*/  F2FP.BF16.F32.PACK_AB R5, R0, R5 ;  /* 0x000000050005723e */ /* 0x000fe200000010ff */
[----:B-1----:R-:W-:Y:S02]  /*85b0*/  IMAD R8, R8, UR8, RZ ;  /* 0x0000000808087c24 */ /* 0x002fe4000f8e02ff */
[----:B------:R-:W-:-:S04]  /*85c0*/  IMAD.WIDE.U32 R18, R53, UR8, R18 ;  /* 0x0000000835127c25 */ /* 0x000fc8000f8e0012 */
[----:B------:R-:W-:Y:S01]  /*85d0*/  IMAD R53, R53, UR9, R8 ;  /* 0x0000000935357c24 */ /* 0x000fe2000f8e0208 */
[----:B--2---:R-:W-:-:S04]  /*85e0*/  LEA R2, P1, R18, UR12, 0x1 ;  /* 0x0000000c12027c11 */ /* 0x004fc8000f8208ff */
[----:B------:R-:W-:-:S04]  /*85f0*/  IADD3 R53, PT, PT, R19, R53, RZ ;  /* 0x0000003513357210 */ /* 0x000fc80007ffe0ff */
[----:B------:R-:W-:-:S05]  /*8600*/  LEA.HI.X R3, R18, UR13, R53, 0x1, P1 ;  /* 0x0000000d12037c11 */ /* 0x000fca00088f0c35 */
[----:B------:R0:W-:Y:S01]  /*8610*/  STG.E desc[UR14][R2.64], R5 ;  /* 0x0000000502007986 */ /* 0x0001e2000c10190e */
[----:B------:R-:W-:Y:S05]  /*8620*/  BRA `(.L_x_2091) ;  /* 0x00000044008c7947 */ /* 0x000fea0003800000 */
.L_x_2028:
[----:B------:R-:W0:Y:S01]  /*8630*/  S2UR UR10, SR_CTAID.X ;  /* 0x00000000000a79c3 */ /* 0x000e220000002500 */
[----:B------:R-:W-:Y:S01]  /*8640*/  LOP3.LUT R42, R42, 0xffff, RZ, 0xc0, !PT ;  /* 0x0000ffff2a2a7812 */ /* 0x000fe200078ec0ff */
[----:B------:R-:W1:Y:S01]  /*8650*/  LDCU.64 UR8, c[0x0][0x3e8] ;  /* 0x00007d00ff0877ac */ /* 0x000e620008000a00 */
[----:B------:R-:W-:Y:S03]  /*8660*/  BSSY.RECONVERGENT B1, `(.L_x_2092) ;  /* 0x0000025000017945 */ /* 0x000fe60003800200 */
[----:B------:R-:W-:Y:S02]  /*8670*/  IMAD R42, R42, 0x619, RZ ;  /* 0x000006192a2a7824 */ /* 0x000fe400078e02ff */
[----:B------:R-:W0:Y:S03]  /*8680*/  LDC R53, c[0x0][0x404] ;  /* 0x00010100ff357b82 */ /* 0x000e260000000800 */
[----:B------:R-:W-:-:S05]  /*8690*/  SHF.R.U32.HI R42, RZ, 0x10, R42 ;  /* 0x00000010ff2a7819 */ /* 0x000fca000001162a */
[----:B0-----:R-:W-:-:S05]  /*86a0*/  IMAD R53, R53, UR10, R42 ;  /* 0x0000000a35357c24 */ /* 0x001fca000f8e022a */
[----:B-1----:R-:W-:Y:S02]  /*86b0*/  ISETP.GE.U32.AND P1, PT, R53, UR8, PT ;  /* 0x0000000835007c0c */ /* 0x002fe4000bf26070 */
[----:B------:R-:W-:-:S04]  /*86c0*/  SHF.R.S32.HI R42, RZ, 0x1f, R53 ;  /* 0x0000001fff2a7819 */ /* 0x000fc80000011435 */
[----:B------:R-:W-:-:S13]  /*86d0*/  ISETP.GE.AND.EX P1, PT, R42, UR9, PT, P1 ;  /* 0x000000092a007c0c */ /* 0x000fda000bf26310 */
[----:B------:R-:W-:Y:S05]  /*86e0*/  @P1 BRA `(.L_x_2093) ;  /* 0x0000000000701947 */ /* 0x000fea0003800000 */
[----:B------:R-:W-:Y:S01]  /*86f0*/  FADD.FTZ R44, R44, -UR5 ;  /* 0x800000052c2c7e21 */ /* 0x000fe20008010000 */
[----:B------:R-:W-:Y:S01]  /*8700*/  FADD.FTZ R41, R41, -UR5 ;  /* 0x8000000529297e21 */ /* 0x000fe20008010000 */
[----:B------:R-:W0:Y:S02]  /*8710*/  LDCU.64 UR12, c[0x0][0x3e0] ;  /* 0x00007c00ff0c77ac */ /* 0x000e240008000a00 */
[----:B------:R-:W-:Y:S01]  /*8720*/  FMUL.FTZ R43, R44, UR7 ;  /* 0x000000072c2b7c20 */ /* 0x000fe20008410000 */
[----:B------:R-:W-:Y:S01]  /*8730*/  FMUL.FTZ R41, R41, UR7 ;  /* 0x0000000729297c20 */ /* 0x000fe20008410000 */
[----:B------:R-:W1:Y:S02]  /*8740*/  LDCU.64 UR16, c[0x0][0x380] ;  /* 0x00007000ff1077ac */ /* 0x000e640008000a00 */
[----:B-----5:R-:W-:Y:S01]  /*8750*/  FFMA.FTZ R43, R20, R43, R22 ;  /* 0x0000002b142b7223 */ /* 0x020fe20000010016 */
[----:B------:R-:W-:-:S03]  /*8760*/  FFMA.FTZ R41, R21, R41, R23 ;  /* 0x0000002915297223 */ /* 0x000fc60000010017 */
[----:B------:R-:W-:-:S06]  /*8770*/  FMUL.FTZ R45, R43, -1.4426950216293334961 ;  /* 0xbfb8aa3b2b2d7820 */ /* 0x000fcc0000410000 */
[----:B------:R-:W2:Y:S02]  /*8780*/  MUFU.EX2 R45, R45 ;  /* 0x0000002d002d7308 */ /* 0x000ea40000000800 */
[----:B--2---:R-:W-:Y:S01]  /*8790*/  FADD.FTZ R44, R45, 1 ;  /* 0x3f8000002d2c7421 */ /* 0x004fe20000010000 */
[----:B------:R-:W-:-:S05]  /*87a0*/  FMUL.FTZ R45, R41, -1.4426950216293334961 ;  /* 0xbfb8aa3b292d7820 */ /* 0x000fca0000410000 */
[----:B------:R-:W2:Y:S08]  /*87b0*/  MUFU.RCP R44, R44 ;  /* 0x0000002c002c7308 */ /* 0x000eb00000001000 */
[----:B------:R-:W3:Y:S01]  /*87c0*/  MUFU.EX2 R45, R45 ;  /* 0x0000002d002d7308 */ /* 0x000ee20000000800 */
[----:B--2---:R-:W-:Y:S01]  /*87d0*/  FMUL.FTZ R43, R43, R44 ;  /* 0x0000002c2b2b7220 */ /* 0x004fe20000410000 */
[----:B---3--:R-:W-:-:S06]  /*87e0*/  FADD.FTZ R45, R45, 1 ;  /* 0x3f8000002d2d7421 */ /* 0x008fcc0000010000 */
[----:B------:R-:W2:Y:S02]  /*87f0*/  MUFU.RCP R44, R45 ;  /* 0x0000002d002c7308 */ /* 0x000ea40000001000 */
[----:B--2---:R-:W-:Y:S01]  /*8800*/  FMUL.FTZ R41, R41, R44 ;  /* 0x0000002c29297220 */ /* 0x004fe20000410000 */
[----:B0-----:R-:W-:Y:S01]  /*8810*/  IMAD R44, R42, UR12, RZ ;  /* 0x0000000c2a2c7c24 */ /* 0x001fe2000f8e02ff */
[----:B------:R-:W-:-:S03]  /*8820*/  MOV R42, R24 ;  /* 0x00000018002a7202 */ /* 0x000fc60000000f00 */
[----:B------:R-:W-:Y:S01]  /*8830*/  F2FP.BF16.F32.PACK_AB R41, R41, R43 ;  /* 0x0000002b2929723e */ /* 0x000fe200000010ff */
[----:B------:R-:W-:Y:S01]  /*8840*/  IMAD R44, R53, UR13, R44 ;  /* 0x0000000d352c7c24 */ /* 0x000fe2000f8e022c */
[----:B------:R-:W-:-:S03]  /*8850*/  MOV R43, R19 ;  /* 0x00000013002b7202 */ /* 0x000fc60000000f00 */
[----:B------:R-:W-:-:S05]  /*8860*/  IMAD.WIDE.U32 R42, R53, UR12, R42 ;  /* 0x0000000c352a7c25 */ /* 0x000fca000f8e002a */
[----:B------:R-:W-:Y:S02]  /*8870*/  IADD3 R43, PT, PT, R43, R44, RZ ;  /* 0x0000002c2b2b7210 */ /* 0x000fe40007ffe0ff */
[----:B-1----:R-:W-:-:S04]  /*8880*/  LEA R44, P1, R42, UR16, 0x1 ;  /* 0x000000102a2c7c11 */ /* 0x002fc8000f8208ff */
[----:B------:R-:W-:-:S05]  /*8890*/  LEA.HI.X R45, R42, UR17, R43, 0x1, P1 ;  /* 0x000000112a2d7c11 */ /* 0x000fca00088f0c2b */
[----:B------:R0:W-:Y:S04]  /*88a0*/  STG.E desc[UR14][R44.64], R41 ;  /* 0x000000292c007986 */ /* 0x0001e8000c10190e */
.L_x_2093:
[----:B------:R-:W-:Y:S05]  /*88b0*/  BSYNC.RECONVERGENT B1 ;  /* 0x0000000000017941 */ /* 0x000fea0003800200 */
.L_x_2092:
[----:B------:R-:W-:Y:S01]  /*88c0*/  IADD3 R42, PT, PT, R53, 0x10, RZ ;  /* 0x00000010352a7810 */ /* 0x000fe20007ffe0ff */
[----:B------:R-:W-:Y:S03]  /*88d0*/  BSSY.RECONVERGENT B1, `(.L_x_2094) ;  /* 0x0000021000017945 */ /* 0x000fe60003800200 */
[----:B------:R-:W-:Y:S02]  /*88e0*/  ISETP.GE.U32.AND P1, PT, R42, UR8, PT ;  /* 0x000000082a007c0c */ /* 0x000fe4000bf26070 */
[----:B0-----:R-:W-:-:S04]  /*88f0*/  SHF.R.S32.HI R41, RZ, 0x1f, R42 ;  /* 0x0000001fff297819 */ /* 0x001fc8000001142a */
        /* <DEDUP_REMOVED lines=10> */
[----:B------:R-:W-:Y:S01]  /*89a0*/  FMUL.FTZ R47, R44, -1.4426950216293334961 ;  /* 0xbfb8aa3b2c2f7820 */ /* 0x000fe20000410000 */
[----:B------:R-:W-:-:S05]  /*89b0*/  FMUL.FTZ R40, R45, -1.4426950216293334961 ;  /* 0xbfb8aa3b2d287820 */ /* 0x000fca0000410000 */
[----:B------:R-:W2:Y:S08]  /*89c0*/  MUFU.EX2 R47, R47 ;  /* 0x0000002f002f7308 */ /* 0x000eb00000000800 */
[----:B------:R-:W3:Y:S01]  /*89d0*/  MUFU.EX2 R40, R40 ;  /* 0x0000002800287308 */ /* 0x000ee20000000800 */
[----:B--2---:R-:W-:-:S07]  /*89e0*/  FADD.FTZ R43, R47, 1 ;  /* 0x3f8000002f2b7421 */ /* 0x004fce0000010000 */
[----:B------:R-:W2:Y:S01]  /*89f0*/  MUFU.RCP R43, R43 ;  /* 0x0000002b002b7308 */ /* 0x000ea20000001000 */
[----:B---3--:R-:W-:Y:S01]  /*8a00*/  FADD.FTZ R47, R40, 1 ;  /* 0x3f800000282f7421 */ /* 0x008fe20000010000 */
[----:B------:R-:W-:-:S06]  /*8a10*/  MOV R40, R24 ;  /* 0x0000001800287202 */ /* 0x000fcc0000000f00 */
[----:B------:R-:W3:Y:S01]  /*8a20*/  MUFU.RCP R47, R47 ;  /* 0x0000002f002f7308 */ /* 0x000ee20000001000 */
[----:B--2---:R-:W-:Y:S01]  /*8a30*/  FMUL.FTZ R44, R44, R43 ;  /* 0x0000002b2c2c7220 */ /* 0x004fe20000410000 */
[----:B0-----:R-:W-:Y:S01]  /*8a40*/  IMAD R43, R41, UR12, RZ ;  /* 0x0000000c292b7c24 */ /* 0x001fe2000f8e02ff */
[----:B------:R-:W-:-:S03]  /*8a50*/  MOV R41, R19 ;  /* 0x0000001300297202 */ /* 0x000fc60000000f00 */
[C---:B------:R-:W-:Y:S02]  /*8a60*/  IMAD R43, R42.reuse, UR13, R43 ;  /* 0x0000000d2a2b7c24 */ /* 0x040fe4000f8e022b */
[----:B------:R-:W-:-:S04]  /*8a70*/  IMAD.WIDE.U32 R40, R42, UR12, R40 ;  /* 0x0000000c2a287c25 */ /* 0x000fc8000f8e0028 */
[----:B---3--:R-:W-:Y:S01]  /*8a80*/  FMUL.FTZ R45, R45, R47 ;  /* 0x0000002f2d2d7220 */ /* 0x008fe20000410000 */
[----:B------:R-:W-:Y:S02]  /*8a90*/  IADD3 R43, PT, PT, R41, R43, RZ ;  /* 0x0000002b292b7210 */ /* 0x000fe40007ffe0ff */
[C---:B-1----:R-:W-:Y:S02]  /*8aa0*/  LEA R42, P1, R40.reuse, UR16, 0x1 ;  /* 0x00000010282a7c11 */ /* 0x042fe4000f8208ff */
[----:B------:R-:W-:Y:S02]  /*8ab0*/  F2FP.BF16.F32.PACK_AB R45, R45, R44 ;  /* 0x0000002c2d2d723e */ /* 0x000fe400000010ff */
[----:B------:R-:W-:-:S05]  /*8ac0*/  LEA.HI.X R43, R40, UR17, R43, 0x1, P1 ;  /* 0x00000011282b7c11 */ /* 0x000fca00088f0c2b */
[----:B------:R0:W-:Y:S04]  /*8ad0*/  STG.E desc[UR14][R42.64], R45 ;  /* 0x0000002d2a007986 */ /* 0x0001e8000c10190e */
.L_x_2095:
[----:B------:R-:W-:Y:S05]  /*8ae0*/  BSYNC.RECONVERGENT B1 ;  /* 0x0000000000017941 */ /* 0x000fea0003800200 */
.L_x_2094:
[----:B0-----:R-:W-:Y:S01]  /*8af0*/  IADD3 R42, PT, PT, R53, 0x20, RZ ;  /* 0x00000020352a7810 */ /* 0x001fe20007ffe0ff */
[----:B------:R-:W-:Y:S03]  /*8b00*/  BSSY.RECONVERGENT B1, `(.L_x_2096) ;  /* 0x0000021000017945 */ /* 0x000fe60003800200 */
[----:B------:R-:W-:Y:S02]  /*8b10*/  ISETP.GE.U32.AND P1, PT, R42, UR8, PT ;  /* 0x000000082a007c0c */ /* 0x000fe4000bf26070 */
        /* <DEDUP_REMOVED lines=12> */
[----:B------:R-:W-:-:S04]  /*8be0*/  FMUL.FTZ R44, R43, -1.4426950216293334961 ;  /* 0xbfb8aa3b2b2c7820 */ /* 0x000fc80000410000 */
[----:B------:R-:W2:Y:S01]  /*8bf0*/  MUFU.EX2 R45, R44 ;  /* 0x0000002c002d7308 */ /* 0x000ea20000000800 */
[----:B0-----:R-:W-:Y:S01]  /*8c00*/  IMAD R47, R40, UR12, RZ ;  /* 0x0000000c282f7c24 */ /* 0x001fe2000f8e02ff */
[----:B------:R-:W-:-:S03]  /*8c10*/  MOV R40, R24 ;  /* 0x0000001800287202 */ /* 0x000fc60000000f00 */
[----:B------:R-:W-:-:S03]  /*8c20*/  IMAD R47, R42, UR13, R47 ;  /* 0x0000000d2a2f7c24 */ /* 0x000fc6000f8e022f */
[----:B------:R-:W0:Y:S01]  /*8c30*/  MUFU.EX2 R41, R41 ;  /* 0x0000002900297308 */ /* 0x000e220000000800 */
[----:B--2---:R-:W-:-:S07]  /*8c40*/  FADD.FTZ R45, R45, 1 ;  /* 0x3f8000002d2d7421 */ /* 0x004fce0000010000 */
[----:B------:R-:W-:Y:S01]  /*8c50*/  MUFU.RCP R45, R45 ;  /* 0x0000002d002d7308 */ /* 0x000fe20000001000 */
[----:B0-----:R-:W-:Y:S01]  /*8c60*/  FADD.FTZ R49, R41, 1 ;  /* 0x3f80000029317421 */ /* 0x001fe20000010000 */
[----:B------:R-:W-:-:S06]  /*8c70*/  MOV R41, R19 ;  /* 0x0000001300297202 */ /* 0x000fcc0000000f00 */
[----:B------:R-:W0:Y:S01]  /*8c80*/  MUFU.RCP R44, R49 ;  /* 0x00000031002c7308 */ /* 0x000e220000001000 */
[----:B------:R-:W-:-:S05]  /*8c90*/  IMAD.WIDE.U32 R40, R42, UR12, R40 ;  /* 0x0000000c2a287c25 */ /* 0x000fca000f8e0028 */
[----:B------:R-:W-:Y:S02]  /*8ca0*/  IADD3 R47, PT, PT, R41, R47, RZ ;  /* 0x0000002f292f7210 */ /* 0x000fe40007ffe0ff */
[C---:B-1----:R-:W-:Y:S01]  /*8cb0*/  LEA R42, P1, R40.reuse, UR16, 0x1 ;  /* 0x00000010282a7c11 */ /* 0x042fe2000f8208ff */
[----:B0-----:R-:W-:Y:S01]  /*8cc0*/  FMUL.FTZ R44, R39, R44 ;  /* 0x0000002c272c7220 */ /* 0x001fe20000410000 */
[----:B------:R-:W-:Y:S02]  /*8cd0*/  FMUL.FTZ R39, R43, R45 ;  /* 0x0000002d2b277220 */ /* 0x000fe40000410000 */
[----:B------:R-:W-:-:S03]  /*8ce0*/  LEA.HI.X R43, R40, UR17, R47, 0x1, P1 ;  /* 0x00000011282b7c11 */ /* 0x000fc600088f0c2f */
[----:B------:R-:W-:-:S05]  /*8cf0*/  F2FP.BF16.F32.PACK_AB R39, R39, R44 ;  /* 0x0000002c2727723e */ /* 0x000fca00000010ff */
[----:B------:R0:W-:Y:S02]  /*8d00*/  STG.E desc[UR14][R42.64], R39 ;  /* 0x000000272a007986 */ /* 0x0001e4000c10190e */
.L_x_2097:
[----:B------:R-:W-:Y:S05]  /*8d10*/  BSYNC.RECONVERGENT B1 ;  /* 0x0000000000017941 */ /* 0x000fea0003800200 */
.L_x_2096:
[C---:B------:R-:W-:Y:S01]  /*8d20*/  IADD3 R40, PT, PT, R53.reuse, 0x30, RZ ;  /* 0x0000003035287810 */ /* 0x040fe20007ffe0ff */
        /* <DEDUP_REMOVED lines=30> */
[----:B------:R-:W-:Y:S02]  /*8f10*/  IADD3 R49, PT, PT, R39, R49, RZ ;  /* 0x0000003127317210 */ /* 0x000fe40007ffe0ff */
[----:B-1----:R-:W-:Y:S01]  /*8f20*/  LEA R40, P1, R38, UR16, 0x1 ;  /* 0x0000001026287c11 */ /* 0x002fe2000f8208ff */
[----:B--2---:R-:W-:Y:S01]  /*8f30*/  FMUL.FTZ R42, R42, R47 ;  /* 0x0000002f2a2a7220 */ /* 0x004fe20000410000 */
[----:B0-----:R-:W-:Y:S02]  /*8f40*/  FMUL.FTZ R44, R41, R44 ;  /* 0x0000002c292c7220 */ /* 0x001fe40000410000 */
[----:B------:R-:W-:-:S03]  /*8f50*/  LEA.HI.X R41, R38, UR17, R49, 0x1, P1 ;  /* 0x0000001126297c11 */ /* 0x000fc600088f0c31 */
[----:B------:R-:W-:-:S05]  /*8f60*/  F2FP.BF16.F32.PACK_AB R39, R42, R44 ;  /* 0x0000002c2a27723e */ /* 0x000fca00000010ff */
[----:B------:R0:W-:Y:S02]  /*8f70*/  STG.E desc[UR14][R40.64], R39 ;  /* 0x0000002728007986 */ /* 0x0001e4000c10190e */
.L_x_2099:
[----:B------:R-:W-:Y:S05]  /*8f80*/  BSYNC.RECONVERGENT B1 ;  /* 0x0000000000017941 */ /* 0x000fea0003800200 */
.L_x_2098:
[----:B------:R-:W-:Y:S01]  /*8f90*/  BSSY.RECONVERGENT B1, `(.L_x_2100) ;  /* 0x0000020000017945 */ /* 0x000fe20003800200 */
[C---:B------:R-:W-:Y:S02]  /*8fa0*/  IADD3 R44, PT, PT, R53.reuse, 0x50, RZ ;  /* 0x00000050352c7810 */ /* 0x040fe40007ffe0ff */
[----:B------:R-:W-:Y:S01]  /*8fb0*/  IADD3 R42, PT, PT, R53, 0x60, RZ ;  /* 0x00000060352a7810 */ /* 0x000fe20007ffe0ff */
[----:B------:R-:W-:Y:S06]  /*8fc0*/  @P2 BRA `(.L_x_2101) ;  /* 0x0000000000702947 */ /* 0x000fec0003800000 */
[----:B------:R-:W-:Y:S01]  /*8fd0*/  FADD.FTZ R52, R52, -UR5 ;  /* 0x8000000534347e21 */ /* 0x000fe20008010000 */
[----:B------:R-:W-:Y:S01]  /*8fe0*/  FADD.FTZ R38, R37, -UR5 ;  /* 0x8000000525267e21 */ /* 0x000fe20008010000 */
[----:B------:R-:W1:Y:S02]  /*8ff0*/  LDCU.64 UR12, c[0x0][0x3e0] ;  /* 0x00007c00ff0c77ac */ /* 0x000e640008000a00 */
[----:B0-----:R-:W-:Y:S01]  /*9000*/  FMUL.FTZ R39, R52, UR7 ;  /* 0x0000000734277c20 */ /* 0x001fe20008410000 */
[----:B------:R-:W-:Y:S01]  /*9010*/  FMUL.FTZ R40, R38, UR7 ;  /* 0x0000000726287c20 */ /* 0x000fe20008410000 */
[----:B------:R-:W0:Y:S02]  /*9020*/  LDCU.64 UR16, c[0x0][0x380] ;  /* 0x00007000ff1077ac */ /* 0x000e240008000a00 */
[----:B-----5:R-:W-:Y:S01]  /*9030*/  FFMA.FTZ R37, R20, R39, R22 ;  /* 0x0000002714257223 */ /* 0x020fe20000010016 */
[----:B------:R-:W-:Y:S01]  /*9040*/  FFMA.FTZ R40, R21, R40, R23 ;  /* 0x0000002815287223 */ /* 0x000fe20000010017 */
[----:B------:R-:W-:-:S02]  /*9050*/  MOV R39, R19 ;  /* 0x0000001300277202 */ /* 0x000fc40000000f00 */
[----:B------:R-:W-:Y:S01]  /*9060*/  FMUL.FTZ R38, R37, -1.4426950216293334961 ;  /* 0xbfb8aa3b25267820 */ /* 0x000fe20000410000 */
[----:B------:R-:W-:-:S05]  /*9070*/  FMUL.FTZ R47, R40, -1.4426950216293334961 ;  /* 0xbfb8aa3b282f7820 */ /* 0x000fca0000410000 */
[----:B------:R-:W2:Y:S01]  /*9080*/  MUFU.EX2 R38, R38 ;  /* 0x0000002600267308 */ /* 0x000ea20000000800 */
[----:B-1----:R-:W-:-:S04]  /*9090*/  IMAD R45, R45, UR12, RZ ;  /* 0x0000000c2d2d7c24 */ /* 0x002fc8000f8e02ff */
[----:B------:R-:W-:-:S03]  /*90a0*/  IMAD R45, R43, UR13, R45 ;  /* 0x0000000d2b2d7c24 */ /* 0x000fc6000f8e022d */
[----:B------:R-:W1:Y:S01]  /*90b0*/  MUFU.EX2 R47, R47 ;  /* 0x0000002f002f7308 */ /* 0x000e620000000800 */
[----:B--2---:R-:W-:Y:S01]  /*90c0*/  FADD.FTZ R52, R38, 1 ;  /* 0x3f80000026347421 */ /* 0x004fe20000010000 */
[----:B------:R-:W-:-:S06]  /*90d0*/  MOV R38, R24 ;  /* 0x0000001800267202 */ /* 0x000fcc0000000f00 */
[----:B------:R-:W2:Y:S01]  /*90e0*/  MUFU.RCP R52, R52 ;  /* 0x0000003400347308 */ /* 0x000ea20000001000 */
[----:B------:R-:W-:-:S04]  /*90f0*/  IMAD.WIDE.U32 R38, R43, UR12, R38 ;  /* 0x0000000c2b267c25 */ /* 0x000fc8000f8e0026 */
[----:B-1----:R-:W-:Y:S01]  /*9100*/  FADD.FTZ R49, R47, 1 ;  /* 0x3f8000002f317421 */ /* 0x002fe20000010000 */
[----:B------:R-:W-:-:S03]  /*9110*/  IADD3 R45, PT, PT, R39, R45, RZ ;  /* 0x0000002d272d7210 */ /* 0x000fc60007ffe0ff */
[----:B------:R-:W1:Y:S01]  /*9120*/  MUFU.RCP R41, R49 ;  /* 0x0000003100297308 */ /* 0x000e620000001000 */
[----:B--2---:R-:W-:Y:S01]  /*9130*/  FMUL.FTZ R37, R37, R52 ;  /* 0x0000003425257220 */ /* 0x004fe20000410000 */
[----:B-1----:R-:W-:Y:S01]  /*9140*/  FMUL.FTZ R43, R40, R41 ;  /* 0x00000029282b7220 */ /* 0x002fe20000410000 */
[----:B0-----:R-:W-:-:S04]  /*9150*/  LEA R40, P1, R38, UR16, 0x1 ;  /* 0x0000001026287c11 */ /* 0x001fc8000f8208ff */
[----:B------:R-:W-:Y:S02]  /*9160*/  LEA.HI.X R41, R38, UR17, R45, 0x1, P1 ;  /* 0x0000001126297c11 */ /* 0x000fe400088f0c2d */
[----:B------:R-:W-:-:S05]  /*9170*/  F2FP.BF16.F32.PACK_AB R37, R43, R37 ;  /* 0x000000252b25723e */ /* 0x000fca00000010ff */
[----:B------:R1:W-:Y:S02]  /*9180*/  STG.E desc[UR14][R40.64], R37 ;  /* 0x0000002528007986 */ /* 0x0003e4000c10190e */
.L_x_2101:
[----:B------:R-:W-:Y:S05]  /*9190*/  BSYNC.RECONVERGENT B1 ;  /* 0x0000000000017941 */ /* 0x000fea0003800200 */
.L_x_2100:
[----:B------:R-:W-:Y:S01]  /*91a0*/  ISETP.GE.U32.AND P1, PT, R44, UR8, PT ;  /* 0x000000082c007c0c */ /* 0x000fe2000bf26070 */
[----:B------:R-:W-:Y:S01]  /*91b0*/  BSSY.RECONVERGENT B1, `(.L_x_2102) ;  /* 0x0000027000017945 */ /* 0x000fe20003800200 */
[----:B-1----:R-:W-:Y:S02]  /*91c0*/  SHF.R.S32.HI R37, RZ, 0x1f, R44 ;  /* 0x0000001fff257819 */ /* 0x002fe4000001142c */
[----:B0-----:R-:W-:Y:S02]  /*91d0*/  IADD3 R41, PT, PT, R53, 0x70, RZ ;  /* 0x0000007035297810 */ /* 0x001fe40007ffe0ff */
        /* <DEDUP_REMOVED lines=31> */
[----:B-1----:R-:W-:Y:S01]  /*93d0*/  LEA R38, P1, R36, UR16, 0x1 ;  /* 0x0000001024267c11 */ /* 0x002fe2000f8208ff */
[----:B0-----:R-:W-:-:S03]  /*93e0*/  FMUL.FTZ R51, R39, R40 ;  /* 0x0000002827337220 */ /* 0x001fc60000410000 */
[----:B------:R-:W-:Y:S02]  /*93f0*/  LEA.HI.X R39, R36, UR17, R49, 0x1, P1 ;  /* 0x0000001124277c11 */ /* 0x000fe400088f0c31 */
[----:B------:R-:W-:-:S05]  /*9400*/  F2FP.BF16.F32.PACK_AB R51, R51, R44 ;  /* 0x0000002c3333723e */ /* 0x000fca00000010ff */
[----:B------:R0:W-:Y:S02]  /*9410*/  STG.E desc[UR14][R38.64], R51 ;  /* 0x0000003326007986 */ /* 0x0001e4000c10190e */
.L_x_2103:
[----:B------:R-:W-:Y:S05]  /*9420*/  BSYNC.RECONVERGENT B1 ;  /* 0x0000000000017941 */ /* 0x000fea0003800200 */
.L_x_2102:
[----:B------:R-:W-:Y:S01]  /*9430*/  BSSY.RECONVERGENT B1, `(.L_x_2104) ;  /* 0x0000020000017945 */ /* 0x000fe20003800200 */
[C---:B------:R-:W-:Y:S02]  /*9440*/  IADD3 R45, PT, PT, R53.reuse, 0x80, RZ ;  /* 0x00000080352d7810 */ /* 0x040fe40007ffe0ff */
[----:B------:R-:W-:Y:S01]  /*9450*/  IADD3 R40, PT, PT, R53, 0x90, RZ ;  /* 0x0000009035287810 */ /* 0x000fe20007ffe0ff */
[----:B------:R-:W-:Y:S06]  /*9460*/  @P2 BRA `(.L_x_2105) ;  /* 0x0000000000702947 */ /* 0x000fec0003800000 */
[----:B------:R-:W-:Y:S01]  /*9470*/  FADD.FTZ R57, R57, -UR5 ;  /* 0x8000000539397e21 */ /* 0x000fe20008010000 */
[----:B------:R-:W-:Y:S01]  /*9480*/  FADD.FTZ R35, R35, -UR5 ;  /* 0x8000000523237e21 */ /* 0x000fe20008010000 */
[----:B------:R-:W1:Y:S01]  /*9490*/  LDCU.64 UR12, c[0x0][0x3e0] ;  /* 0x00007c00ff0c77ac */ /* 0x000e620008000a00 */
[----:B------:R-:W-:Y:S01]  /*94a0*/  MOV R37, R19 ;  /* 0x0000001300257202 */ /* 0x000fe20000000f00 */
[----:B------:R-:W-:Y:S01]  /*94b0*/  FMUL.FTZ R57, R57, UR7 ;  /* 0x0000000739397c20 */ /* 0x000fe20008410000 */
[----:B------:R-:W-:Y:S01]  /*94c0*/  FMUL.FTZ R44, R35, UR7 ;  /* 0x00000007232c7c20 */ /* 0x000fe20008410000 */
[----:B------:R-:W2:Y:S02]  /*94d0*/  LDCU.64 UR16, c[0x0][0x380] ;  /* 0x00007000ff1077ac */ /* 0x000ea40008000a00 */
[----:B0----5:R-:W-:Y:S01]  /*94e0*/  FFMA.FTZ R38, R20, R57, R22 ;  /* 0x0000003914267223 */ /* 0x021fe20000010016 */
[----:B------:R-:W-:-:S03]  /*94f0*/  FFMA.FTZ R35, R21, R44, R23 ;  /* 0x0000002c15237223 */ /* 0x000fc60000010017 */
[----:B------:R-:W-:Y:S01]  /*9500*/  FMUL.FTZ R36, R38, -1.4426950216293334961 ;  /* 0xbfb8aa3b26247820 */ /* 0x000fe20000410000 */
[----:B------:R-:W-:-:S05]  /*9510*/  FMUL.FTZ R49, R35, -1.4426950216293334961 ;  /* 0xbfb8aa3b23317820 */ /* 0x000fca0000410000 */
[----:B------:R-:W0:Y:S01]  /*9520*/  MUFU.EX2 R36, R36 ;  /* 0x0000002400247308 */ /* 0x000e220000000800 */
[----:B-1----:R-:W-:-:S04]  /*9530*/  IMAD R47, R47, UR12, RZ ;  /* 0x0000000c2f2f7c24 */ /* 0x002fc8000f8e02ff */
[----:B------:R-:W-:-:S03]  /*9540*/  IMAD R47, R42, UR13, R47 ;  /* 0x0000000d2a2f7c24 */ /* 0x000fc6000f8e022f */
[----:B------:R-:W1:Y:S01]  /*9550*/  MUFU.EX2 R49, R49 ;  /* 0x0000003100317308 */ /* 0x000e620000000800 */
[----:B0-----:R-:W-:Y:S01]  /*9560*/  FADD.FTZ R44, R36, 1 ;  /* 0x3f800000242c7421 */ /* 0x001fe20000010000 */
[----:B------:R-:W-:-:S06]  /*9570*/  MOV R36, R24 ;  /* 0x0000001800247202 */ /* 0x000fcc0000000f00 */
[----:B------:R-:W0:Y:S01]  /*9580*/  MUFU.RCP R39, R44 ;  /* 0x0000002c00277308 */ /* 0x000e220000001000 */
[----:B------:R-:W-:-:S04]  /*9590*/  IMAD.WIDE.U32 R36, R42, UR12, R36 ;  /* 0x0000000c2a247c25 */ /* 0x000fc8000f8e0024 */
[----:B-1----:R-:W-:Y:S01]  /*95a0*/  FADD.FTZ R51, R49, 1 ;  /* 0x3f80000031337421 */ /* 0x002fe20000010000 */
[----:B------:R-:W-:-:S03]  /*95b0*/  IADD3 R47, PT, PT, R37, R47, RZ ;  /* 0x0000002f252f7210 */ /* 0x000fc60007ffe0ff */
[----:B------:R-:W1:Y:S01]  /*95c0*/  MUFU.RCP R52, R51 ;  /* 0x0000003300347308 */ /* 0x000e620000001000 */
[----:B0-----:R-:W-:Y:S01]  /*95d0*/  FMUL.FTZ R42, R38, R39 ;  /* 0x00000027262a7220 */ /* 0x001fe20000410000 */
[----:B--2---:R-:W-:-:S04]  /*95e0*/  LEA R38, P1, R36, UR16, 0x1 ;  /* 0x0000001024267c11 */ /* 0x004fc8000f8208ff */
[----:B------:R-:W-:Y:S01]  /*95f0*/  LEA.HI.X R39, R36, UR17, R47, 0x1, P1 ;  /* 0x0000001124277c11 */ /* 0x000fe200088f0c2f */
[----:B-1----:R-:W-:-:S05]  /*9600*/  FMUL.FTZ R35, R35, R52 ;  /* 0x0000003423237220 */ /* 0x002fca0000410000 */
[----:B------:R-:W-:-:S05]  /*9610*/  F2FP.BF16.F32.PACK_AB R35, R35, R42 ;  /* 0x0000002a2323723e */ /* 0x000fca00000010ff */
[----:B------:R1:W-:Y:S02]  /*9620*/  STG.E desc[UR14][R38.64], R35 ;  /* 0x0000002326007986 */ /* 0x0003e4000c10190e */
.L_x_2105:
[----:B------:R-:W-:Y:S05]  /*9630*/  BSYNC.RECONVERGENT B1 ;  /* 0x0000000000017941 */ /* 0x000fea0003800200 */
.L_x_2104:
[----:B------:R-:W-:Y:S04]  /*9640*/  BSSY.RECONVERGENT B1, `(.L_x_2106) ;  /* 0x000001e000017945 */ /* 0x000fe80003800200 */
[----:B------:R-:W-:Y:S05]  /*9650*/  @P3 BRA `(.L_x_2107) ;  /* 0x0000000000703947 */ /* 0x000fea0003800000 */
[----:B------:R-:W-:Y:S01]  /*9660*/  FADD.FTZ R34, R34, -UR5 ;  /* 0x8000000522227e21 */ /* 0x000fe20008010000 */
[----:B------:R-:W-:Y:S01]  /*9670*/  FADD.FTZ R59, R59, -UR5 ;  /* 0x800000053b3b7e21 */ /* 0x000fe20008010000 */
[----:B------:R-:W2:Y:S01]  /*9680*/  LDCU.64 UR12, c[0x0][0x3e0] ;  /* 0x00007c00ff0c77ac */ /* 0x000ea20008000a00 */
[----:B-1----:R-:W-:Y:S01]  /*9690*/  MOV R35, R19 ;  /* 0x0000001300237202 */ /* 0x002fe20000000f00 */
[----:B0-----:R-:W-:Y:S01]  /*96a0*/  FMUL.FTZ R38, R34, UR7 ;  /* 0x0000000722267c20 */ /* 0x001fe20008410000 */
[----:B------:R-:W-:Y:S01]  /*96b0*/  FMUL.FTZ R59, R59, UR7 ;  /* 0x000000073b3b7c20 */ /* 0x000fe20008410000 */
[----:B------:R-:W0:Y:S02]  /*96c0*/  LDCU.64 UR16, c[0x0][0x380] ;  /* 0x00007000ff1077ac */ /* 0x000e240008000a00 */
[----:B-----5:R-:W-:Y:S01]  /*96d0*/  FFMA.FTZ R37, R21, R38, R23 ;  /* 0x0000002615257223 */ /* 0x020fe20000010017 */
[----:B------:R-:W-:-:S03]  /*96e0*/  FFMA.FTZ R36, R20, R59, R22 ;  /* 0x0000003b14247223 */ /* 0x000fc60000010016 */
[----:B------:R-:W-:Y:S01]  /*96f0*/  FMUL.FTZ R42, R37, -1.4426950216293334961 ;  /* 0xbfb8aa3b252a7820 */ /* 0x000fe20000410000 */
[----:B------:R-:W-:-:S05]  /*9700*/  FMUL.FTZ R34, R36, -1.4426950216293334961 ;  /* 0xbfb8aa3b24227820 */ /* 0x000fca0000410000 */
[----:B------:R-:W1:Y:S01]  /*9710*/  MUFU.EX2 R42, R42 ;  /* 0x0000002a002a7308 */ /* 0x000e620000000800 */
[----:B--2---:R-:W-:-:S07]  /*9720*/  IMAD R52, R43, UR12, RZ ;  /* 0x0000000c2b347c24 */ /* 0x004fce000f8e02ff */
[----:B------:R-:W2:Y:S01]  /*9730*/  MUFU.EX2 R34, R34 ;  /* 0x0000002200227308 */ /* 0x000ea20000000800 */
[----:B-1----:R-:W-:-:S07]  /*9740*/  FADD.FTZ R44, R42, 1 ;  /* 0x3f8000002a2c7421 */ /* 0x002fce0000010000 */
[----:B------:R-:W1:Y:S01]  /*9750*/  MUFU.RCP R44, R44 ;  /* 0x0000002c002c7308 */ /* 0x000e620000001000 */
[----:B--2---:R-:W-:Y:S01]  /*9760*/  FADD.FTZ R38, R34, 1 ;  /* 0x3f80000022267421 */ /* 0x004fe20000010000 */
[----:B------:R-:W-:-:S06]  /*9770*/  MOV R34, R24 ;  /* 0x0000001800227202 */ /* 0x000fcc0000000f00 */
[----:B------:R-:W2:Y:S01]  /*9780*/  MUFU.RCP R39, R38 ;  /* 0x0000002600277308 */ /* 0x000ea20000001000 */
[----:B------:R-:W-:-:S04]  /*9790*/  IMAD.WIDE.U32 R34, R41, UR12, R34 ;  /* 0x0000000c29227c25 */ /* 0x000fc8000f8e0022 */
[----:B------:R-:W-:Y:S02]  /*97a0*/  IMAD R41, R41, UR13, R52 ;  /* 0x0000000d29297c24 */ /* 0x000fe4000f8e0234 */
[----:B-1----:R-:W-:-:S03]  /*97b0*/  FMUL.FTZ R42, R37, R44 ;  /* 0x0000002c252a7220 */ /* 0x002fc60000410000 */
[----:B------:R-:W-:Y:S01]  /*97c0*/  IADD3 R41, PT, PT, R35, R41, RZ ;  /* 0x0000002923297210 */ /* 0x000fe20007ffe0ff */
[----:B--2---:R-:W-:Y:S01]  /*97d0*/  FMUL.FTZ R39, R36, R39 ;  /* 0x0000002724277220 */ /* 0x004fe20000410000 */
[----:B0-----:R-:W-:-:S04]  /*97e0*/  LEA R36, P1, R34, UR16, 0x1 ;  /* 0x0000001022247c11 */ /* 0x001fc8000f8208ff */
[----:B------:R-:W-:Y:S02]  /*97f0*/  LEA.HI.X R37, R34, UR17, R41, 0x1, P1 ;  /* 0x0000001122257c11 */ /* 0x000fe400088f0c29 */
[----:B------:R-:W-:-:S05]  /*9800*/  F2FP.BF16.F32.PACK_AB R39, R42, R39 ;  /* 0x000000272a27723e */ /* 0x000fca00000010ff */
[----:B------:R2:W-:Y:S02]  /*9810*/  STG.E desc[UR14][R36.64], R39 ;  /* 0x0000002724007986 */ /* 0x0005e4000c10190e */
.L_x_2107:
[----:B------:R-:W-:Y:S05]  /*9820*/  BSYNC.RECONVERGENT B1 ;  /* 0x0000000000017941 */ /* 0x000fea0003800200 */
.L_x_2106:
[----:B------:R-:W-:Y:S01]  /*9830*/  ISETP.GE.U32.AND P5, PT, R45, UR8, PT ;  /* 0x000000082d007c0c */ /* 0x000fe2000bfa6070 */
[----:B------:R-:W-:Y:S01]  /*9840*/  BSSY.RECONVERGENT B1, `(.L_x_2108) ;  /* 0x0000033000017945 */ /* 0x000fe20003800200 */
[----:B------:R-:W-:Y:S02]  /*9850*/  SHF.R.S32.HI R34, RZ, 0x1f, R45 ;  /* 0x0000001fff227819 */ /* 0x000fe4000001142d */
[C---:B------:R-:W-:Y:S02]  /*9860*/  IADD3 R47, PT, PT, R53.reuse, 0xa0, RZ ;  /* 0x000000a0352f7810 */ /* 0x040fe40007ffe0ff */
[----:B------:R-:W-:Y:S02]  /*9870*/  ISETP.GE.AND.EX P5, PT, R34, UR9, PT, P5 ;  /* 0x0000000922007c0c */ /* 0x000fe4000bfa6350 */
[C---:B------:R-:W-:Y:S02]  /*9880*/  IADD3 R43, PT, PT, R53.reuse, 0xb0, RZ ;  /* 0x000000b0352b7810 */ /* 0x040fe40007ffe0ff */
[----:B------:R-:W-:-:S02]  /*9890*/  IADD3 R42, PT, PT, R53, 0xc0, RZ ;  /* 0x000000c0352a7810 */ /* 0x000fc40007ffe0ff */
[----:B------:R-:W-:Y:S02]  /*98a0*/  IADD3 R41, PT, PT, R53, 0xd0, RZ ;  /* 0x000000d035297810 */ /* 0x000fe40007ffe0ff */
[----:B------:R-:W-:Y:S02]  /*98b0*/  ISETP.GE.U32.AND P2, PT, R40, UR8, PT ;  /* 0x0000000828007c0c */ /* 0x000fe4000bf46070 */
[----:B------:R-:W-:Y:S02]  /*98c0*/  ISETP.GE.U32.AND P1, PT, R47, UR8, PT ;  /* 0x000000082f007c0c */ /* 0x000fe4000bf26070 */
[----:B------:R-:W-:Y:S02]  /*98d0*/  ISETP.GE.U32.AND P6, PT, R43, UR8, PT ;  /* 0x000000082b007c0c */ /* 0x000fe4000bfc6070 */
[----:B------:R-:W-:Y:S02]  /*98e0*/  ISETP.GE.U32.AND P3, PT, R42, UR8, PT ;  /* 0x000000082a007c0c */ /* 0x000fe4000bf66070 */
[----:B------:R-:W-:-:S02]  /*98f0*/  ISETP.GE.U32.AND P4, PT, R41, UR8, PT ;  /* 0x0000000829007c0c */ /* 0x000fc4000bf86070 */
[----:B0-----:R-:W-:Y:S02]  /*9900*/  SHF.R.S32.HI R51, RZ, 0x1f, R40 ;  /* 0x0000001fff337819 */ /* 0x001fe40000011428 */
[----:B------:R-:W-:Y:S02]  /*9910*/  SHF.R.S32.HI R49, RZ, 0x1f, R47 ;  /* 0x0000001fff317819 */ /* 0x000fe4000001142f */
[----:B------:R-:W-:Y:S02]  /*9920*/  SHF.R.S32.HI R44, RZ, 0x1f, R43 ;  /* 0x0000001fff2c7819 */ /* 0x000fe4000001142b */
[----:B-12---:R-:W-:Y:S02]  /*9930*/  SHF.R.S32.HI R39, RZ, 0x1f, R42 ;  /* 0x0000001fff277819 */ /* 0x006fe4000001142a */
[----:B------:R-:W-:Y:S02]  /*9940*/  SHF.R.S32.HI R38, RZ, 0x1f, R41 ;  /* 0x0000001fff267819 */ /* 0x000fe40000011429 */
[----:B------:R-:W-:-:S02]  /*9950*/  ISETP.GE.AND.EX P2, PT, R51, UR9, PT, P2 ;  /* 0x0000000933007c0c */ /* 0x000fc4000bf46320 */
[----:B------:R-:W-:Y:S02]  /*9960*/  ISETP.GE.AND.EX P1, PT, R49, UR9, PT, P1 ;  /* 0x0000000931007c0c */ /* 0x000fe4000bf26310 */
[----:B------:R-:W-:Y:S02]  /*9970*/  ISETP.GE.AND.EX P6, PT, R44, UR9, PT, P6 ;  /* 0x000000092c007c0c */ /* 0x000fe4000bfc6360 */
        /* <DEDUP_REMOVED lines=14> */
[----:B0-----:R-:W-:-:S04]  /*9a60*/  IMAD R34, R34, UR12, RZ ;  /* 0x0000000c22227c24 */ /* 0x001fc8000f8e02ff */
[----:B------:R-:W-:Y:S01]  /*9a70*/  IMAD R55, R45, UR13, R34 ;  /* 0x0000000d2d377c24 */ /* 0x000fe2000f8e0222 */
[----:B------:R-:W-:Y:S02]  /*9a80*/  MOV R34, R24 ;  /* 0x0000001800227202 */ /* 0x000fe40000000f00 */
        /* <DEDUP_REMOVED lines=9> */
[----:B0-----:R-:W-:Y:S01]  /*9b20*/  FMUL.FTZ R45, R36, R37 ;  /* 0x00000025242d7220 */ /* 0x001fe20000410000 */
[----:B-1----:R-:W-:-:S04]  /*9b30*/  LEA R36, P5, R34, UR16, 0x1 ;  /* 0x0000001022247c11 */ /* 0x002fc8000f8a08ff */
[----:B------:R-:W-:Y:S02]  /*9b40*/  LEA.HI.X R37, R34, UR17, R55, 0x1, P5 ;  /* 0x0000001122257c11 */ /* 0x000fe4000a8f0c37 */
[----:B------:R-:W-:-:S05]  /*9b50*/  F2FP.BF16.F32.PACK_AB R33, R45, R33 ;  /* 0x000000212d21723e */ /* 0x000fca00000010ff */
[----:B------:R0:W-:Y:S02]  /*9b60*/  STG.E desc[UR14][R36.64], R33 ;  /* 0x0000002124007986 */ /* 0x0001e4000c10190e */
.L_x_2109:
[----:B------:R-:W-:Y:S05]  /*9b70*/  BSYNC.RECONVERGENT B1 ;  /* 0x0000000000017941 */ /* 0x000fea0003800200 */
.L_x_2108:
[----:B------:R-:W-:Y:S01]  /*9b80*/  BSSY.RECONVERGENT B1, `(.L_x_2110) ;  /* 0x0000020000017945 */ /* 0x000fe20003800200 */
[C---:B0-----:R-:W-:Y:S02]  /*9b90*/  IADD3 R36, PT, PT, R53.reuse, 0xe0, RZ ;  /* 0x000000e035247810 */ /* 0x041fe40007ffe0ff */
[----:B------:R-:W-:Y:S01]  /*9ba0*/  IADD3 R37, PT, PT, R53, 0xf0, RZ ;  /* 0x000000f035257810 */ /* 0x000fe20007ffe0ff */
[----:B------:R-:W-:Y:S06]  /*9bb0*/  @P2 BRA `(.L_x_2111) ;  /* 0x0000000000702947 */ /* 0x000fec0003800000 */
[----:B------:R-:W-:Y:S01]  /*9bc0*/  FADD.FTZ R63, R63, -UR5 ;  /* 0x800000053f3f7e21 */ /* 0x000fe20008010000 */
[----:B------:R-:W-:Y:S01]  /*9bd0*/  FADD.FTZ R32, R32, -UR5 ;  /* 0x8000000520207e21 */ /* 0x000fe20008010000 */
[----:B------:R-:W0:Y:S01]  /*9be0*/  LDCU.64 UR12, c[0x0][0x3e0] ;  /* 0x00007c00ff0c77ac */ /* 0x000e220008000a00 */
[----:B------:R-:W-:Y:S01]  /*9bf0*/  MOV R33, R19 ;  /* 0x0000001300217202 */ /* 0x000fe20000000f00 */
        /* <DEDUP_REMOVED lines=24> */
.L_x_2111:
[----:B------:R-:W-:Y:S05]  /*9d80*/  BSYNC.RECONVERGENT B1 ;  /* 0x0000000000017941 */ /* 0x000fea0003800200 */
.L_x_2110:
[----:B------:R-:W-:Y:S04]  /*9d90*/  BSSY.RECONVERGENT B1, `(.L_x_2112) ;  /* 0x000001e000017945 */ /* 0x000fe80003800200 */
[----:B------:R-:W-:Y:S05]  /*9da0*/  @P1 BRA `(.L_x_2113) ;  /* 0x0000000000701947 */ /* 0x000fea0003800000 */
[----:B------:R-:W-:Y:S01]  /*9db0*/  FADD.FTZ R65, R65, -UR5 ;  /* 0x8000000541417e21 */ /* 0x000fe20008010000 */
[----:B------:R-:W-:Y:S01]  /*9dc0*/  FADD.FTZ R32, R31, -UR5 ;  /* 0x800000051f207e21 */ /* 0x000fe20008010000 */
[----:B------:R-:W1:Y:S01]  /*9dd0*/  LDCU.64 UR12, c[0x0][0x3e0] ;  /* 0x00007c00ff0c77ac */ /* 0x000e620008000a00 */
[----:B------:R-:W-:Y:S01]  /*9de0*/  MOV R33, R19 ;  /* 0x0000001300217202 */ /* 0x000fe20000000f00 */
[----:B------:R-:W-:Y:S01]  /*9df0*/  FMUL.FTZ R65, R65, UR7 ;  /* 0x0000000741417c20 */ /* 0x000fe20008410000 */
[----:B0-----:R-:W-:Y:S01]  /*9e00*/  FMUL.FTZ R34, R32, UR7 ;  /* 0x0000000720227c20 */ /* 0x001fe20008410000 */
[----:B------:R-:W0:Y:S02]  /*9e10*/  LDCU.64 UR16, c[0x0][0x380] ;  /* 0x00007000ff1077ac */ /* 0x000e240008000a00 */
[----:B-----5:R-:W-:Y:S01]  /*9e20*/  FFMA.FTZ R31, R20, R65, R22 ;  /* 0x00000041141f7223 */ /* 0x020fe20000010016 */
[----:B------:R-:W-:-:S03]  /*9e30*/  FFMA.FTZ R34, R21, R34, R23 ;  /* 0x0000002215227223 */ /* 0x000fc60000010017 */
[----:B------:R-:W-:Y:S01]  /*9e40*/  FMUL.FTZ R32, R31, -1.4426950216293334961 ;  /* 0xbfb8aa3b1f207820 */ /* 0x000fe20000410000 */
[----:B------:R-:W-:-:S05]  /*9e50*/  FMUL.FTZ R35, R34, -1.4426950216293334961 ;  /* 0xbfb8aa3b22237820 */ /* 0x000fca0000410000 */
[----:B------:R-:W2:Y:S01]  /*9e60*/  MUFU.EX2 R32, R32 ;  /* 0x0000002000207308 */ /* 0x000ea20000000800 */
[----:B-1----:R-:W-:-:S07]  /*9e70*/  IMAD R52, R49, UR12, RZ ;  /* 0x0000000c31347c24 */ /* 0x002fce000f8e02ff */
[----:B------:R-:W1:Y:S01]  /*9e80*/  MUFU.EX2 R35, R35 ;  /* 0x0000002300237308 */ /* 0x000e620000000800 */
[----:B--2---:R-:W-:Y:S01]  /*9e90*/  FADD.FTZ R40, R32, 1 ;  /* 0x3f80000020287421 */ /* 0x004fe20000010000 */
[----:B------:R-:W-:-:S06]  /*9ea0*/  MOV R32, R24 ;  /* 0x0000001800207202 */ /* 0x000fcc0000000f00 */
[----:B------:R-:W2:Y:S01]  /*9eb0*/  MUFU.RCP R40, R40 ;  /* 0x0000002800287308 */ /* 0x000ea20000001000 */
[----:B------:R-:W-:-:S04]  /*9ec0*/  IMAD.WIDE.U32 R32, R47, UR12, R32 ;  /* 0x0000000c2f207c25 */ /* 0x000fc8000f8e0020 */
[----:B-1----:R-:W-:Y:S01]  /*9ed0*/  FADD.FTZ R45, R35, 1 ;  /* 0x3f800000232d7421 */ /* 0x002fe20000010000 */
[----:B------:R-:W-:-:S05]  /*9ee0*/  IMAD R47, R47, UR13, R52 ;  /* 0x0000000d2f2f7c24 */ /* 0x000fca000f8e0234 */
[----:B------:R-:W1:Y:S01]  /*9ef0*/  MUFU.RCP R45, R45 ;  /* 0x0000002d002d7308 */ /* 0x000e620000001000 */
[----:B------:R-:W-:Y:S01]  /*9f00*/  IADD3 R47, PT, PT, R33, R47, RZ ;  /* 0x0000002f212f7210 */ /* 0x000fe20007ffe0ff */
[----:B--2---:R-:W-:Y:S01]  /*9f10*/  FMUL.FTZ R31, R31, R40 ;  /* 0x000000281f1f7220 */ /* 0x004fe20000410000 */
[----:B-1----:R-:W-:Y:S01]  /*9f20*/  FMUL.FTZ R52, R34, R45 ;  /* 0x0000002d22347220 */ /* 0x002fe20000410000 */
[----:B0-----:R-:W-:-:S04]  /*9f30*/  LEA R34, P1, R32, UR16, 0x1 ;  /* 0x0000001020227c11 */ /* 0x001fc8000f8208ff */
[----:B------:R-:W-:Y:S02]  /*9f40*/  LEA.HI.X R35, R32, UR17, R47, 0x1, P1 ;  /* 0x0000001120237c11 */ /* 0x000fe400088f0c2f */
[----:B------:R-:W-:-:S05]  /*9f50*/  F2FP.BF16.F32.PACK_AB R31, R52, R31 ;  /* 0x0000001f341f723e */ /* 0x000fca00000010ff */
[----:B------:R1:W-:Y:S02]  /*9f60*/  STG.E desc[UR14][R34.64], R31 ;  /* 0x0000001f22007986 */ /* 0x0003e4000c10190e */
.L_x_2113:
[----:B------:R-:W-:Y:S05]  /*9f70*/  BSYNC.RECONVERGENT B1 ;  /* 0x0000000000017941 */ /* 0x000fea0003800200 */
.L_x_2112:
[----:B------:R-:W-:Y:S04]  /*9f80*/  BSSY.RECONVERGENT B1, `(.L_x_2114) ;  /* 0x000001e000017945 */ /* 0x000fe80003800200 */
[----:B------:R-:W-:Y:S05]  /*9f90*/  @P6 BRA `(.L_x_2115) ;  /* 0x0000000000706947 */ /* 0x000fea0003800000 */
[----:B------:R-:W-:Y:S01]  /*9fa0*/  FADD.FTZ R66, R66, -UR5 ;  /* 0x8000000542427e21 */ /* 0x000fe20008010000 */
[----:B------:R-:W-:Y:S01]  /*9fb0*/  FADD.FTZ R30, R30, -UR5 ;  /* 0x800000051e1e7e21 */ /* 0x000fe20008010000 */
[----:B------:R-:W2:Y:S02]  /*9fc0*/  LDCU.64 UR12, c[0x0][0x3e0] ;  /* 0x00007c00ff0c77ac */ /* 0x000ea40008000a00 */
[----:B-1----:R-:W-:Y:S01]  /*9fd0*/  FMUL.FTZ R31, R66, UR7 ;  /* 0x00000007421f7c20 */ /* 0x002fe20008410000 */
[----:B------:R-:W-:Y:S01]  /*9fe0*/  FMUL.FTZ R32, R30, UR7 ;  /* 0x000000071e207c20 */ /* 0x000fe20008410000 */
[----:B------:R-:W1:Y:S02]  /*9ff0*/  LDCU.64 UR16, c[0x0][0x380] ;  /* 0x00007000ff1077ac */ /* 0x000e640008000a00 */
[----:B0----5:R-:W-:Y:S01]  /*a000*/  FFMA.FTZ R35, R20, R31, R22 ;  /* 0x0000001f14237223 */ /* 0x021fe20000010016 */
[----:B------:R-:W-:Y:S01]  /*a010*/  FFMA.FTZ R33, R21, R32, R23 ;  /* 0x0000002015217223 */ /* 0x000fe20000010017 */
[----:B------:R-:W-:-:S02]  /*a020*/  MOV R31, R19 ;  /* 0x00000013001f7202 */ /* 0x000fc40000000f00 */
[----:B------:R-:W-:Y:S01]  /*a030*/  FMUL.FTZ R30, R35, -1.4426950216293334961 ;  /* 0xbfb8aa3b231e7820 */ /* 0x000fe20000410000 */
[----:B------:R-:W-:-:S05]  /*a040*/  FMUL.FTZ R32, R33, -1.4426950216293334961 ;  /* 0xbfb8aa3b21207820 */ /* 0x000fca0000410000 */
[----:B------:R-:W0:Y:S01]  /*a050*/  MUFU.EX2 R30, R30 ;  /* 0x0000001e001e7308 */ /* 0x000e220000000800 */
[----:B--2---:R-:W-:-:S07]  /*a060*/  IMAD R44, R44, UR12, RZ ;  /* 0x0000000c2c2c7c24 */ /* 0x004fce000f8e02ff */
[----:B------:R-:W2:Y:S01]  /*a070*/  MUFU.EX2 R32, R32 ;  /* 0x0000002000207308 */ /* 0x000ea20000000800 */
[----:B0-----:R-:W-:Y:S01]  /*a080*/  FADD.FTZ R34, R30, 1 ;  /* 0x3f8000001e227421 */ /* 0x001fe20000010000 */
[----:B------:R-:W-:-:S06]  /*a090*/  MOV R30, R24 ;  /* 0x00000018001e7202 */ /* 0x000fcc0000000f00 */
[----:B------:R-:W0:Y:S01]  /*a0a0*/  MUFU.RCP R34, R34 ;  /* 0x0000002200227308 */ /* 0x000e220000001000 */
[----:B------:R-:W-:-:S04]  /*a0b0*/  IMAD.WIDE.U32 R30, R43, UR12, R30 ;  /* 0x0000000c2b1e7c25 */ /* 0x000fc8000f8e001e */
[----:B--2---:R-:W-:Y:S01]  /*a0c0*/  FADD.FTZ R40, R32, 1 ;  /* 0x3f80000020287421 */ /* 0x004fe20000010000 */
[----:B------:R-:W-:Y:S01]  /*a0d0*/  IMAD R43, R43, UR13, R44 ;  /* 0x0000000d2b2b7c24 */ /* 0x000fe2000f8e022c */
[----:B-1----:R-:W-:-:S04]  /*a0e0*/  LEA R32, P1, R30, UR16, 0x1 ;  /* 0x000000101e207c11 */ /* 0x002fc8000f8208ff */
[----:B------:R-:W1:Y:S01]  /*a0f0*/  MUFU.RCP R40, R40 ;  /* 0x0000002800287308 */ /* 0x000e620000001000 */
[----:B------:R-:W-:Y:S01]  /*a100*/  IADD3 R43, PT, PT, R31, R43, RZ ;  /* 0x0000002b1f2b7210 */ /* 0x000fe20007ffe0ff */
[----:B0-----:R-:W-:Y:S01]  /*a110*/  FMUL.FTZ R35, R35, R34 ;  /* 0x0000002223237220 */ /* 0x001fe20000410000 */
[----:B-1----:R-:W-:Y:S02]  /*a120*/  FMUL.FTZ R44, R33, R40 ;  /* 0x00000028212c7220 */ /* 0x002fe40000410000 */
[----:B------:R-:W-:-:S03]  /*a130*/  LEA.HI.X R33, R30, UR17, R43, 0x1, P1 ;  /* 0x000000111e217c11 */ /* 0x000fc600088f0c2b */
[----:B------:R-:W-:-:S05]  /*a140*/  F2FP.BF16.F32.PACK_AB R35, R44, R35 ;  /* 0x000000232c23723e */ /* 0x000fca00000010ff */
[----:B------:R2:W-:Y:S02]  /*a150*/  STG.E desc[UR14][R32.64], R35 ;  /* 0x0000002320007986 */ /* 0x0005e4000c10190e */
.L_x_2115:
[----:B------:R-:W-:Y:S05]  /*a160*/  BSYNC.RECONVERGENT B1 ;  /* 0x0000000000017941 */ /* 0x000fea0003800200 */
.L_x_2114:
[----:B------:R-:W-:Y:S04]  /*a170*/  BSSY.RECONVERGENT B1, `(.L_x_2116) ;  /* 0x000001e000017945 */ /* 0x000fe80003800200 */
[----:B------:R-:W-:Y:S05]  /*a180*/  @P3 BRA `(.L_x_2117) ;  /* 0x0000000000703947 */ /* 0x000fea0003800000 */
[----:B------:R-:W-:Y:S01]  /*a190*/  FADD.FTZ R64, R64, -UR5 ;  /* 0x8000000540407e21 */ /* 0x000fe20008010000 */
[----:B------:R-:W-:Y:S01]  /*a1a0*/  FADD.FTZ R29, R29, -UR5 ;  /* 0x800000051d1d7e21 */ /* 0x000fe20008010000 */
[----:B------:R-:W3:Y:S02]  /*a1b0*/  LDCU.64 UR12, c[0x0][0x3e0] ;  /* 0x00007c00ff0c77ac */ /* 0x000ee40008000a00 */
[----:B-1----:R-:W-:Y:S01]  /*a1c0*/  FMUL.FTZ R31, R64, UR7 ;  /* 0x00000007401f7c20 */ /* 0x002fe20008410000 */
[----:B------:R-:W-:Y:S01]  /*a1d0*/  FMUL.FTZ R30, R29, UR7 ;  /* 0x000000071d1e7c20 */ /* 0x000fe20008410000 */
[----:B------:R-:W1:Y:S02]  /*a1e0*/  LDCU.64 UR16, c[0x0][0x380] ;  /* 0x00007000ff1077ac */ /* 0x000e640008000a00 */
[----:B--2--5:R-:W-:Y:S01]  /*a1f0*/  FFMA.FTZ R33, R20, R31, R22 ;  /* 0x0000001f14217223 */ /* 0x024fe20000010016 */
[----:B------:R-:W-:Y:S01]  /*a200*/  FFMA.FTZ R40, R21, R30, R23 ;  /* 0x0000001e15287223 */ /* 0x000fe20000010017 */
[----:B------:R-:W-:-:S02]  /*a210*/  MOV R30, R24 ;  /* 0x00000018001e7202 */ /* 0x000fc40000000f00 */
[----:B------:R-:W-:Y:S01]  /*a220*/  FMUL.FTZ R29, R33, -1.4426950216293334961 ;  /* 0xbfb8aa3b211d7820 */ /* 0x000fe20000410000 */
[----:B------:R-:W-:Y:S01]  /*a230*/  FMUL.FTZ R32, R40, -1.4426950216293334961 ;  /* 0xbfb8aa3b28207820 */ /* 0x000fe20000410000 */
[----:B------:R-:W-:-:S04]  /*a240*/  MOV R31, R19 ;  /* 0x00000013001f7202 */ /* 0x000fc80000000f00 */
[----:B------:R-:W0:Y:S01]  /*a250*/  MUFU.EX2 R29, R29 ;  /* 0x0000001d001d7308 */ /* 0x000e220000000800 */
[----:B---3--:R-:W-:Y:S02]  /*a260*/  IMAD R39, R39, UR12, RZ ;  /* 0x0000000c27277c24 */ /* 0x008fe4000f8e02ff */
        /* <DEDUP_REMOVED lines=14> */
.L_x_2117:
[----:B------:R-:W-:Y:S05]  /*a350*/  BSYNC.RECONVERGENT B1 ;  /* 0x0000000000017941 */ /* 0x000fea0003800200 */
.L_x_2116:
[----:B------:R-:W-:Y:S04]  /*a360*/  BSSY.RECONVERGENT B1, `(.L_x_2118) ;  /* 0x000001e000017945 */ /* 0x000fe80003800200 */
[----:B------:R-:W-:Y:S05]  /*a370*/  @P4 BRA `(.L_x_2119) ;  /* 0x0000000000704947 */ /* 0x000fea0003800000 */
[----:B------:R-:W-:Y:S01]  /*a380*/  FADD.FTZ R68, R68, -UR5 ;  /* 0x8000000544447e21 */ /* 0x000fe20008010000 */
[----:B------:R-:W-:Y:S01]  /*a390*/  FADD.FTZ R28, R28, -UR5 ;  /* 0x800000051c1c7e21 */ /* 0x000fe20008010000 */
[----:B------:R-:W4:Y:S02]  /*a3a0*/  LDCU.64 UR12, c[0x0][0x3e0] ;  /* 0x00007c00ff0c77ac */ /* 0x000f240008000a00 */
[----:B---3--:R-:W-:Y:S01]  /*a3b0*/  FMUL.FTZ R29, R68, UR7 ;  /* 0x00000007441d7c20 */ /* 0x008fe20008410000 */
[----:B------:R-:W-:Y:S01]  /*a3c0*/  FMUL.FTZ R30, R28, UR7 ;  /* 0x000000071c1e7c20 */ /* 0x000fe20008410000 */
[----:B------:R-:W3:Y:S02]  /*a3d0*/  LDCU.64 UR16, c[0x0][0x380] ;  /* 0x00007000ff1077ac */ /* 0x000ee40008000a00 */
[----:B--2--5:R-:W-:Y:S01]  /*a3e0*/  FFMA.FTZ R33, R20, R29, R22 ;  /* 0x0000001d14217223 */ /* 0x024fe20000010016 */
[----:B-1----:R-:W-:Y:S01]  /*a3f0*/  FFMA.FTZ R31, R21, R30, R23 ;  /* 0x0000001e151f7223 */ /* 0x002fe20000010017 */
[----:B------:R-:W-:-:S02]  /*a400*/  MOV R29, R19 ;  /* 0x00000013001d7202 */ /* 0x000fc40000000f00 */
[----:B------:R-:W-:Y:S01]  /*a410*/  FMUL.FTZ R28, R33, -1.4426950216293334961 ;  /* 0xbfb8aa3b211c7820 */ /* 0x000fe20000410000 */
[----:B------:R-:W-:-:S05]  /*a420*/  FMUL.FTZ R30, R31, -1.4426950216293334961 ;  /* 0xbfb8aa3b1f1e7820 */ /* 0x000fca0000410000 */
[----:B------:R-:W1:Y:S01]  /*a430*/  MUFU.EX2 R28, R28 ;  /* 0x0000001c001c7308 */ /* 0x000e620000000800 */
[----:B----4-:R-:W-:-:S07]  /*a440*/  IMAD R38, R38, UR12, RZ ;  /* 0x0000000c26267c24 */ /* 0x010fce000f8e02ff */
[----:B------:R-:W0:Y:S01]  /*a450*/  MUFU.EX2 R30, R30 ;  /* 0x0000001e001e7308 */ /* 0x000e220000000800 */
[----:B-1----:R-:W-:Y:S01]  /*a460*/  FADD.FTZ R32, R28, 1 ;  /* 0x3f8000001c207421 */ /* 0x002fe20000010000 */
[----:B------:R-:W-:-:S06]  /*a470*/  MOV R28, R24 ;  /* 0x00000018001c7202 */ /* 0x000fcc0000000f00 */
[----:B------:R-:W1:Y:S01]  /*a480*/  MUFU.RCP R32, R32 ;  /* 0x0000002000207308 */ /* 0x000e620000001000 */
[----:B------:R-:W-:-:S04]  /*a490*/  IMAD.WIDE.U32 R28, R41, UR12, R28 ;  /* 0x0000000c291c7c25 */ /* 0x000fc8000f8e001c */
[----:B0-----:R-:W-:Y:S01]  /*a4a0*/  FADD.FTZ R34, R30, 1 ;  /* 0x3f8000001e227421 */ /* 0x001fe20000010000 */
[----:B------:R-:W-:Y:S01]  /*a4b0*/  IMAD R41, R41, UR13, R38 ;  /* 0x0000000d29297c24 */ /* 0x000fe2000f8e0226 */
[----:B---3--:R-:W-:-:S04]  /*a4c0*/  LEA R30, P1, R28, UR16, 0x1 ;  /* 0x000000101c1e7c11 */ /* 0x008fc8000f8208ff */
[----:B------:R-:W0:Y:S01]  /*a4d0*/  MUFU.RCP R34, R34 ;  /* 0x0000002200227308 */ /* 0x000e220000001000 */
[----:B------:R-:W-:Y:S01]  /*a4e0*/  IADD3 R41, PT, PT, R29, R41, RZ ;  /* 0x000000291d297210 */ /* 0x000fe20007ffe0ff */
[----:B-1----:R-:W-:Y:S01]  /*a4f0*/  FMUL.FTZ R33, R33, R32 ;  /* 0x0000002021217220 */ /* 0x002fe20000410000 */
[----:B0-----:R-:W-:Y:S02]  /*a500*/  FMUL.FTZ R38, R31, R34 ;  /* 0x000000221f267220 */ /* 0x001fe40000410000 */
[----:B------:R-:W-:-:S03]  /*a510*/  LEA.HI.X R31, R28, UR17, R41, 0x1, P1 ;  /* 0x000000111c1f7c11 */ /* 0x000fc600088f0c29 */
[----:B------:R-:W-:-:S05]  /*a520*/  F2FP.BF16.F32.PACK_AB R33, R38, R33 ;  /* 0x000000212621723e */ /* 0x000fca00000010ff */
[----:B------:R4:W-:Y:S02]  /*a530*/  STG.E desc[UR14][R30.64], R33 ;  /* 0x000000211e007986 */ /* 0x0009e4000c10190e */
.L_x_2119:
[----:B------:R-:W-:Y:S05]  /*a540*/  BSYNC.RECONVERGENT B1 ;  /* 0x0000000000017941 */ /* 0x000fea0003800200 */
.L_x_2118:
[----:B------:R-:W-:Y:S01]  /*a550*/  ISETP.GE.U32.AND P5, PT, R36, UR8, PT ;  /* 0x0000000824007c0c */ /* 0x000fe2000bfa6070 */
[----:B------:R-:W-:Y:S01]  /*a560*/  BSSY.RECONVERGENT B1, `(.L_x_2120) ;  /* 0x0000035000017945 */ /* 0x000fe20003800200 */
[----:B------:R-:W-:Y:S02]  /*a570*/  SHF.R.S32.HI R28, RZ, 0x1f, R36 ;  /* 0x0000001fff1c7819 */ /* 0x000fe40000011424 */
[C---:B------:R-:W-:Y:S02]  /*a580*/  IADD3 R43, PT, PT, R53.reuse, 0x100, RZ ;  /* 0x00000100352b7810 */ /* 0x040fe40007ffe0ff */
[----:B------:R-:W-:Y:S02]  /*a590*/  ISETP.GE.AND.EX P5, PT, R28, UR9, PT, P5 ;  /* 0x000000091c007c0c */ /* 0x000fe4000bfa6350 */
[C---:B------:R-:W-:Y:S02]  /*a5a0*/  IADD3 R41, PT, PT, R53.reuse, 0x110, RZ ;  /* 0x0000011035297810 */ /* 0x040fe40007ffe0ff */
[----:B--23--:R-:W-:-:S02]  /*a5b0*/  IADD3 R32, PT, PT, R53, 0x120, RZ ;  /* 0x0000012035207810 */ /* 0x00cfc40007ffe0ff */
[----:B----4-:R-:W-:Y:S02]  /*a5c0*/  IADD3 R33, PT, PT, R53, 0x130, RZ ;  /* 0x0000013035217810 */ /* 0x010fe40007ffe0ff */
        /* <DEDUP_REMOVED lines=8> */
[----:B01----:R-:W-:Y:S02]  /*a650*/  SHF.R.S32.HI R34, RZ, 0x1f, R32 ;  /* 0x0000001fff227819 */ /* 0x003fe40000011420 */
[----:B------:R-:W-:Y:S02]  /*a660*/  SHF.R.S32.HI R35, RZ, 0x1f, R33 ;  /* 0x0000001fff237819 */ /* 0x000fe40000011421 */
        /* <DEDUP_REMOVED lines=8> */
[----:B------:R-:W-:Y:S01]  /*a6f0*/  FADD.FTZ R72, R72, -UR5 ;  /* 0x8000000548487e21 */ /* 0x000fe20008010000 */
[----:B------:R-:W-:Y:S01]  /*a700*/  FADD.FTZ R27, R27, -UR5 ;  /* 0x800000051b1b7e21 */ /* 0x000fe20008010000 */
[----:B------:R-:W0:Y:S02]  /*a710*/  LDCU.64 UR12, c[0x0][0x3e0] ;  /* 0x00007c00ff0c77ac */ /* 0x000e240008000a00 */
[----:B------:R-:W-:Y:S01]  /*a720*/  FMUL.FTZ R29, R72, UR7 ;  /* 0x00000007481d7c20 */ /* 0x000fe20008410000 */
[----:B------:R-:W-:Y:S01]  /*a730*/  FMUL.FTZ R30, R27, UR7 ;  /* 0x000000071b1e7c20 */ /* 0x000fe20008410000 */
[----:B------:R-:W1:Y:S02]  /*a740*/  LDCU.64 UR16, c[0x0][0x380] ;  /* 0x00007000ff1077ac */ /* 0x000e640008000a00 */
[----:B-----5:R-:W-:Y:S01]  /*a750*/  FFMA.FTZ R52, R20, R29, R22 ;  /* 0x0000001d14347223 */ /* 0x020fe20000010016 */
[----:B------:R-:W-:Y:S01]  /*a760*/  FFMA.FTZ R64, R21, R30, R23 ;  /* 0x0000001e15407223 */ /* 0x000fe20000010017 */
[----:B------:R-:W-:-:S02]  /*a770*/  MOV R29, R19 ;  /* 0x00000013001d7202 */ /* 0x000fc40000000f00 */
[----:B------:R-:W-:Y:S01]  /*a780*/  FMUL.FTZ R27, R52, -1.4426950216293334961 ;  /* 0xbfb8aa3b341b7820 */ /* 0x000fe20000410000 */
[----:B------:R-:W-:-:S05]  /*a790*/  FMUL.FTZ R30, R64, -1.4426950216293334961 ;  /* 0xbfb8aa3b401e7820 */ /* 0x000fca0000410000 */
[----:B------:R-:W2:Y:S01]  /*a7a0*/  MUFU.EX2 R27, R27 ;  /* 0x0000001b001b7308 */ /* 0x000ea20000000800 */
[----:B0-----:R-:W-:Y:S01]  /*a7b0*/  IMAD R31, R28, UR12, RZ ;  /* 0x0000000c1c1f7c24 */ /* 0x001fe2000f8e02ff */
[----:B------:R-:W-:-:S03]  /*a7c0*/  MOV R28, R24 ;  /* 0x00000018001c7202 */ /* 0x000fc60000000f00 */
[----:B------:R-:W-:-:S03]  /*a7d0*/  IMAD R31, R36, UR13, R31 ;  /* 0x0000000d241f7c24 */ /* 0x000fc6000f8e021f */
[----:B------:R-:W0:Y:S01]  /*a7e0*/  MUFU.EX2 R30, R30 ;  /* 0x0000001e001e7308 */ /* 0x000e220000000800 */
[----:B------:R-:W-:-:S05]  /*a7f0*/  IMAD.WIDE.U32 R28, R36, UR12, R28 ;  /* 0x0000000c241c7c25 */ /* 0x000fca000f8e001c */
        /* <DEDUP_REMOVED lines=11> */
.L_x_2121:
[----:B------:R-:W-:Y:S05]  /*a8b0*/  BSYNC.RECONVERGENT B1 ;  /* 0x0000000000017941 */ /* 0x000fea0003800200 */
.L_x_2120:
[----:B------:R-:W-:Y:S04]  /*a8c0*/  BSSY.RECONVERGENT B1, `(.L_x_2122) ;  /* 0x000001e000017945 */ /* 0x000fe80003800200 */
[----:B------:R-:W-:Y:S05]  /*a8d0*/  @P2 BRA `(.L_x_2123) ;  /* 0x0000000000702947 */ /* 0x000fea0003800000 */
[----:B------:R-:W-:Y:S01]  /*a8e0*/  FADD.FTZ R75, R75, -UR5 ;  /* 0x800000054b4b7e21 */ /* 0x000fe20008010000 */
[----:B------:R-:W-:Y:S01]  /*a8f0*/  FADD.FTZ R26, R26, -UR5 ;  /* 0x800000051a1a7e21 */ /* 0x000fe20008010000 */
[----:B------:R-:W1:Y:S01]  /*a900*/  LDCU.64 UR12, c[0x0][0x3e0] ;  /* 0x00007c00ff0c77ac */ /* 0x000e620008000a00 */
[----:B0-----:R-:W-:Y:S01]  /*a910*/  MOV R27, R19 ;  /* 0x00000013001b7202 */ /* 0x001fe20000000f00 */
[----:B------:R-:W-:Y:S01]  /*a920*/  FMUL.FTZ R75, R75, UR7 ;  /* 0x000000074b4b7c20 */ /* 0x000fe20008410000 */
[----:B------:R-:W-:Y:S01]  /*a930*/  FMUL.FTZ R28, R26, UR7 ;  /* 0x000000071a1c7c20 */ /* 0x000fe20008410000 */
        /* <DEDUP_REMOVED lines=13> */
[----:B------:R-:W-:Y:S01]  /*aa10*/  IMAD R37, R37, UR13, R44 ;  /* 0x0000000d25257c24 */ /* 0x000fe2000f8e022c */
[----:B0-----:R-:W-:-:S04]  /*aa20*/  LEA R28, P2, R26, UR16, 0x1 ;  /* 0x000000101a1c7c11 */ /* 0x001fc8000f8408ff */
[----:B------:R-:W0:Y:S01]  /*aa30*/  MUFU.RCP R36, R36 ;  /* 0x0000002400247308 */ /* 0x000e220000001000 */
[----:B------:R-:W-:Y:S01]  /*aa40*/  IADD3 R37, PT, PT, R27, R37, RZ ;  /* 0x000000251b257210 */ /* 0x000fe20007ffe0ff */
[----:B--2---:R-:W-:Y:S01]  /*aa50*/  FMUL.FTZ R31, R75, R30 ;  /* 0x0000001e4b1f7220 */ /* 0x004fe20000410000 */
[----:B0-----:R-:W-:Y:S02]  /*aa60*/  FMUL.FTZ R44, R29, R36 ;  /* 0x000000241d2c7220 */ /* 0x001fe40000410000 */
[----:B------:R-:W-:-:S03]  /*aa70*/  LEA.HI.X R29, R26, UR17, R37, 0x1, P2 ;  /* 0x000000111a1d7c11 */ /* 0x000fc600090f0c25 */
[----:B------:R-:W-:-:S05]  /*aa80*/  F2FP.BF16.F32.PACK_AB R31, R44, R31 ;  /* 0x0000001f2c1f723e */ /* 0x000fca00000010ff */
[----:B------:R1:W-:Y:S02]  /*aa90*/  STG.E desc[UR14][R28.64], R31 ;  /* 0x0000001f1c007986 */ /* 0x0003e4000c10190e */
.L_x_2123:
[----:B------:R-:W-:Y:S05]  /*aaa0*/  BSYNC.RECONVERGENT B1 ;  /* 0x0000000000017941 */ /* 0x000fea0003800200 */
.L_x_2122:
[----:B------:R-:W-:Y:S04]  /*aab0*/  BSSY.RECONVERGENT B1, `(.L_x_2124) ;  /* 0x000001e000017945 */ /* 0x000fe80003800200 */
[----:B------:R-:W-:Y:S05]  /*aac0*/  @P1 BRA `(.L_x_2125) ;  /* 0x0000000000701947 */ /* 0x000fea0003800000 */
[----:B------:R-:W-:Y:S01]  /*aad0*/  FADD.FTZ R76, R76, -UR5 ;  /* 0x800000054c4c7e21 */ /* 0x000fe20008010000 */
[----:B------:R-:W-:Y:S01]  /*aae0*/  FADD.FTZ R17, R17, -UR5 ;  /* 0x8000000511117e21 */ /* 0x000fe20008010000 */
[----:B------:R-:W2:Y:S02]  /*aaf0*/  LDCU.64 UR12, c[0x0][0x3e0] ;  /* 0x00007c00ff0c77ac */ /* 0x000ea40008000a00 */
[----:B0-----:R-:W-:Y:S01]  /*ab00*/  FMUL.FTZ R27, R76, UR7 ;  /* 0x000000074c1b7c20 */ /* 0x001fe20008410000 */
[----:B------:R-:W-:Y:S01]  /*ab10*/  FMUL.FTZ R26, R17, UR7 ;  /* 0x00000007111a7c20 */ /* 0x000fe20008410000 */
[----:B------:R-:W0:Y:S02]  /*ab20*/  LDCU.64 UR16, c[0x0][0x380] ;  /* 0x00007000ff1077ac */ /* 0x000e240008000a00 */
[----:B-1---5:R-:W-:Y:S01]  /*ab30*/  FFMA.FTZ R29, R20, R27, R22 ;  /* 0x0000001b141d7223 */ /* 0x022fe20000010016 */
[----:B------:R-:W-:Y:S01]  /*ab40*/  FFMA.FTZ R36, R21, R26, R23 ;  /* 0x0000001a15247223 */ /* 0x000fe20000010017 */
[----:B------:R-:W-:-:S02]  /*ab50*/  MOV R26, R24 ;  /* 0x00000018001a7202 */ /* 0x000fc40000000f00 */
[----:B------:R-:W-:Y:S01]  /*ab60*/  FMUL.FTZ R17, R29, -1.4426950216293334961 ;  /* 0xbfb8aa3b1d117820 */ /* 0x000fe20000410000 */
[----:B------:R-:W-:Y:S01]  /*ab70*/  FMUL.FTZ R28, R36, -1.4426950216293334961 ;  /* 0xbfb8aa3b241c7820 */ /* 0x000fe20000410000 */
[----:B------:R-:W-:-:S04]  /*ab80*/  MOV R27, R19 ;  /* 0x00000013001b7202 */ /* 0x000fc80000000f00 */
        /* <DEDUP_REMOVED lines=9> */
[----:B0-----:R-:W-:-:S06]  /*ac20*/  LEA R28, P1, R26, UR16, 0x1 ;  /* 0x000000101a1c7c11 */ /* 0x001fcc000f8208ff */
[----:B------:R-:W0:Y:S01]  /*ac30*/  MUFU.RCP R31, R31 ;  /* 0x0000001f001f7308 */ /* 0x000e220000001000 */
[----:B-1----:R-:W-:Y:S01]  /*ac40*/  FMUL.FTZ R17, R29, R30 ;  /* 0x0000001e1d117220 */ /* 0x002fe20000410000 */
[----:B------:R-:W-:Y:S01]  /*ac50*/  LEA.HI.X R29, R26, UR17, R43, 0x1, P1 ;  /* 0x000000111a1d7c11 */ /* 0x000fe200088f0c2b */
[----:B0-----:R-:W-:-:S05]  /*ac60*/  FMUL.FTZ R36, R36, R31 ;  /* 0x0000001f24247220 */ /* 0x001fca0000410000 */
[----:B------:R-:W-:-:S05]  /*ac70*/  F2FP.BF16.F32.PACK_AB R17, R36, R17 ;  /* 0x000000112411723e */ /* 0x000fca00000010ff */
[----:B------:R2:W-:Y:S02]  /*ac80*/  STG.E desc[UR14][R28.64], R17 ;  /* 0x000000111c007986 */ /* 0x0005e4000c10190e */
.L_x_2125:
[----:B------:R-:W-:Y:S05]  /*ac90*/  BSYNC.RECONVERGENT B1 ;  /* 0x0000000000017941 */ /* 0x000fea0003800200 */
.L_x_2124:
[----:B------:R-:W-:Y:S04]  /*aca0*/  BSSY.RECONVERGENT B1, `(.L_x_2126) ;  /* 0x000001e000017945 */ /* 0x000fe80003800200 */
[----:B------:R-:W-:Y:S05]  /*acb0*/  @P6 BRA `(.L_x_2127) ;  /* 0x0000000000706947 */ /* 0x000fea0003800000 */
[----:B------:R-:W-:Y:S01]  /*acc0*/  FADD.FTZ R74, R74, -UR5 ;  /* 0x800000054a4a7e21 */ /* 0x000fe20008010000 */
[----:B------:R-:W-:Y:S01]  /*acd0*/  FADD.FTZ R16, R16, -UR5 ;  /* 0x8000000510107e21 */ /* 0x000fe20008010000 */
[----:B------:R-:W3:Y:S02]  /*ace0*/  LDCU.64 UR12, c[0x0][0x3e0] ;  /* 0x00007c00ff0c77ac */ /* 0x000ee40008000a00 */
[----:B--2---:R-:W-:Y:S01]  /*acf0*/  FMUL.FTZ R17, R74, UR7 ;  /* 0x000000074a117c20 */ /* 0x004fe20008410000 */
[----:B------:R-:W-:Y:S01]  /*ad00*/  FMUL.FTZ R26, R16, UR7 ;  /* 0x00000007101a7c20 */ /* 0x000fe20008410000 */
[----:B------:R-:W2:Y:S02]  /*ad10*/  LDCU.64 UR16, c[0x0][0x380] ;  /* 0x00007000ff1077ac */ /* 0x000ea40008000a00 */
[----:B-1---5:R-:W-:Y:S01]  /*ad20*/  FFMA.FTZ R29, R20, R17, R22 ;  /* 0x00000011141d7223 */ /* 0x022fe20000010016 */
[----:B0-----:R-:W-:Y:S01]  /*ad30*/  FFMA.FTZ R27, R21, R26, R23 ;  /* 0x0000001a151b7223 */ /* 0x001fe20000010017 */
[----:B------:R-:W-:-:S02]  /*ad40*/  MOV R17, R19 ;  /* 0x0000001300117202 */ /* 0x000fc40000000f00 */
[----:B------:R-:W-:Y:S01]  /*ad50*/  FMUL.FTZ R16, R29, -1.4426950216293334961 ;  /* 0xbfb8aa3b1d107820 */ /* 0x000fe20000410000 */
[----:B------:R-:W-:-:S05]  /*ad60*/  FMUL.FTZ R26, R27, -1.4426950216293334961 ;  /* 0xbfb8aa3b1b1a7820 */ /* 0x000fca0000410000 */
[----:B------:R-:W0:Y:S01]  /*ad70*/  MUFU.EX2 R16, R16 ;  /* 0x0000001000107308 */ /* 0x000e220000000800 */
[----:B---3--:R-:W-:-:S07]  /*ad80*/  IMAD R40, R40, UR12, RZ ;  /* 0x0000000c28287c24 */ /* 0x008fce000f8e02ff */
[----:B------:R-:W1:Y:S01]  /*ad90*/  MUFU.EX2 R26, R26 ;  /* 0x0000001a001a7308 */ /* 0x000e620000000800 */
[----:B0-----:R-:W-:Y:S01]  /*ada0*/  FADD.FTZ R28, R16, 1 ;  /* 0x3f800000101c7421 */ /* 0x001fe20000010000 */
[----:B------:R-:W-:-:S06]  /*adb0*/  MOV R16, R24 ;  /* 0x0000001800107202 */ /* 0x000fcc0000000f00 */
[----:B------:R-:W0:Y:S01]  /*adc0*/  MUFU.RCP R28, R28 ;  /* 0x0000001c001c7308 */ /* 0x000e220000001000 */
[----:B------:R-:W-:-:S04]  /*add0*/  IMAD.WIDE.U32 R16, R41, UR12, R16 ;  /* 0x0000000c29107c25 */ /* 0x000fc8000f8e0010 */
[----:B-1----:R-:W-:Y:S01]  /*ade0*/  FADD.FTZ R30, R26, 1 ;  /* 0x3f8000001a1e7421 */ /* 0x002fe20000010000 */
[----:B------:R-:W-:Y:S01]  /*adf0*/  IMAD R41, R41, UR13, R40 ;  /* 0x0000000d29297c24 */ /* 0x000fe2000f8e0228 */
[----:B--2---:R-:W-:-:S04]  /*ae00*/  LEA R26, P1, R16, UR16, 0x1 ;  /* 0x00000010101a7c11 */ /* 0x004fc8000f8208ff */
[----:B------:R-:W1:Y:S01]  /*ae10*/  MUFU.RCP R30, R30 ;  /* 0x0000001e001e7308 */ /* 0x000e620000001000 */
[----:B------:R-:W-:Y:S01]  /*ae20*/  IADD3 R41, PT, PT, R17, R41, RZ ;  /* 0x0000002911297210 */ /* 0x000fe20007ffe0ff */
[----:B0-----:R-:W-:Y:S01]  /*ae30*/  FMUL.FTZ R29, R29, R28 ;  /* 0x0000001c1d1d7220 */ /* 0x001fe20000410000 */
[----:B-1----:R-:W-:Y:S02]  /*ae40*/  FMUL.FTZ R36, R27, R30 ;  /* 0x0000001e1b247220 */ /* 0x002fe40000410000 */
[----:B------:R-:W-:-:S03]  /*ae50*/  LEA.HI.X R27, R16, UR17, R41, 0x1, P1 ;  /* 0x00000011101b7c11 */ /* 0x000fc600088f0c29 */
[----:B------:R-:W-:-:S05]  /*ae60*/  F2FP.BF16.F32.PACK_AB R29, R36, R29 ;  /* 0x0000001d241d723e */ /* 0x000fca00000010ff */
[----:B------:R3:W-:Y:S02]  /*ae70*/  STG.E desc[UR14][R26.64], R29 ;  /* 0x0000001d1a007986 */ /* 0x0007e4000c10190e */
.L_x_2127:
[----:B------:R-:W-:Y:S05]  /*ae80*/  BSYNC.RECONVERGENT B1 ;  /* 0x0000000000017941 */ /* 0x000fea0003800200 */
.L_x_2126:
[----:B------:R-:W-:Y:S04]  /*ae90*/  BSSY.RECONVERGENT B1, `(.L_x_2128) ;  /* 0x000001e000017945 */ /* 0x000fe80003800200 */
[----:B------:R-:W-:Y:S05]  /*aea0*/  @P3 BRA `(.L_x_2129) ;  /* 0x0000000000703947 */ /* 0x000fea0003800000 */
[----:B------:R-:W-:Y:S01]  /*aeb0*/  FADD.FTZ R73, R73, -UR5 ;  /* 0x8000000549497e21 */ /* 0x000fe20008010000 */
[----:B------:R-:W-:Y:S01]  /*aec0*/  FADD.FTZ R15, R15, -UR5 ;  /* 0x800000050f0f7e21 */ /* 0x000fe20008010000 */
[----:B------:R-:W4:Y:S01]  /*aed0*/  LDCU.64 UR12, c[0x0][0x3e0] ;  /* 0x00007c00ff0c77ac */ /* 0x000f220008000a00 */
[----:B--2---:R-:W-:Y:S01]  /*aee0*/  MOV R17, R19 ;  /* 0x0000001300117202 */ /* 0x004fe20000000f00 */
[----:B------:R-:W-:Y:S01]  /*aef0*/  FMUL.FTZ R73, R73, UR7 ;  /* 0x0000000749497c20 */ /* 0x000fe20008410000 */
[----:B------:R-:W-:Y:S01]  /*af00*/  FMUL.FTZ R16, R15, UR7 ;  /* 0x000000070f107c20 */ /* 0x000fe20008410000 */
[----:B------:R-:W2:Y:S02]  /*af10*/  LDCU.64 UR16, c[0x0][0x380] ;  /* 0x00007000ff1077ac */ /* 0x000ea40008000a00 */
[----:B-----5:R-:W-:Y:S01]  /*af20*/  FFMA.FTZ R73, R20, R73, R22 ;  /* 0x0000004914497223 */ /* 0x020fe20000010016 */
[----:B0-----:R-:W-:Y:S01]  /*af30*/  FFMA.FTZ R30, R21, R16, R23 ;  /* 0x00000010151e7223 */ /* 0x001fe20000010017 */
[----:B------:R-:W-:-:S02]  /*af40*/  MOV R16, R24 ;  /* 0x0000001800107202 */ /* 0x000fc40000000f00 */
[----:B------:R-:W-:Y:S01]  /*af50*/  FMUL.FTZ R15, R73, -1.4426950216293334961 ;  /* 0xbfb8aa3b490f7820 */ /* 0x000fe20000410000 */
[----:B---3--:R-:W-:-:S05]  /*af60*/  FMUL.FTZ R26, R30, -1.4426950216293334961 ;  /* 0xbfb8aa3b1e1a7820 */ /* 0x008fca0000410000 */
[----:B------:R-:W1:Y:S01]  /*af70*/  MUFU.EX2 R15, R15 ;  /* 0x0000000f000f7308 */ /* 0x000e620000000800 */
[----:B----4-:R-:W-:Y:S02]  /*af80*/  IMAD R27, R34, UR12, RZ ;  /* 0x0000000c221b7c24 */ /* 0x010fe4000f8e02ff */
[----:B------:R-:W-:-:S05]  /*af90*/  IMAD.WIDE.U32 R16, R32, UR12, R16 ;  /* 0x0000000c20107c25 */ /* 0x000fca000f8e0010 */
[----:B------:R-:W0:Y:S01]  /*afa0*/  MUFU.EX2 R26, R26 ;  /* 0x0000001a001a7308 */ /* 0x000e220000000800 */
[----:B------:R-:W-:-:S05]  /*afb0*/  IMAD R27, R32, UR13, R27 ;  /* 0x0000000d201b7c24 */ /* 0x000fca000f8e021b */
[----:B------:R-:W-:Y:S01]  /*afc0*/  IADD3 R27, PT, PT, R17, R27, RZ ;  /* 0x0000001b111b7210 */ /* 0x000fe20007ffe0ff */
[----:B-1----:R-:W-:-:S06]  /*afd0*/  FADD.FTZ R28, R15, 1 ;  /* 0x3f8000000f1c7421 */ /* 0x002fcc0000010000 */
[----:B------:R-:W1:Y:S01]  /*afe0*/  MUFU.RCP R28, R28 ;  /* 0x0000001c001c7308 */ /* 0x000e620000001000 */
[----:B0-----:R-:W-:Y:S01]  /*aff0*/  FADD.FTZ R29, R26, 1 ;  /* 0x3f8000001a1d7421 */ /* 0x001fe20000010000 */
[----:B--2---:R-:W-:-:S04]  /*b000*/  LEA R26, P1, R16, UR16, 0x1 ;  /* 0x00000010101a7c11 */ /* 0x004fc8000f8208ff */
[----:B------:R-:W-:Y:S02]  /*b010*/  LEA.HI.X R27, R16, UR17, R27, 0x1, P1 ;  /* 0x00000011101b7c11 */ /* 0x000fe400088f0c1b */
[----:B------:R-:W0:Y:S01]  /*b020*/  MUFU.RCP R29, R29 ;  /* 0x0000001d001d7308 */ /* 0x000e220000001000 */
[----:B-1----:R-:W-:Y:S01]  /*b030*/  FMUL.FTZ R15, R73, R28 ;  /* 0x0000001c490f7220 */ /* 0x002fe20000410000 */
[----:B0-----:R-:W-:-:S05]  /*b040*/  FMUL.FTZ R30, R30, R29 ;  /* 0x0000001d1e1e7220 */ /* 0x001fca0000410000 */
[----:B------:R-:W-:-:S05]  /*b050*/  F2FP.BF16.F32.PACK_AB R15, R30, R15 ;  /* 0x0000000f1e0f723e */ /* 0x000fca00000010ff */
[----:B------:R4:W-:Y:S02]  /*b060*/  STG.E desc[UR14][R26.64], R15 ;  /* 0x0000000f1a007986 */ /* 0x0009e4000c10190e */
.L_x_2129:
[----:B------:R-:W-:Y:S05]  /*b070*/  BSYNC.RECONVERGENT B1 ;  /* 0x0000000000017941 */ /* 0x000fea0003800200 */
.L_x_2128:
[----:B------:R-:W-:Y:S04]  /*b080*/  BSSY.RECONVERGENT B1, `(.L_x_2130) ;  /* 0x000001e000017945 */ /* 0x000fe80003800200 */
[----:B------:R-:W-:Y:S05]  /*b090*/  @P4 BRA `(.L_x_2131) ;  /* 0x0000000000704947 */ /* 0x000fea0003800000 */
[----:B------:R-:W-:Y:S01]  /*b0a0*/  FADD.FTZ R71, R71, -UR5 ;  /* 0x8000000547477e21 */ /* 0x000fe20008010000 */
[----:B------:R-:W-:Y:S01]  /*b0b0*/  FADD.FTZ R14, R14, -UR5 ;  /* 0x800000050e0e7e21 */ /* 0x000fe20008010000 */
[----:B------:R-:W0:Y:S01]  /*b0c0*/  LDCU.64 UR12, c[0x0][0x3e0] ;  /* 0x00007c00ff0c77ac */ /* 0x000e220008000a00 */
[----:B----4-:R-:W-:Y:S01]  /*b0d0*/  MOV R15, R19 ;  /* 0x00000013000f7202 */ /* 0x010fe20000000f00 */
[----:B------:R-:W-:Y:S01]  /*b0e0*/  FMUL.FTZ R71, R71, UR7 ;  /* 0x0000000747477c20 */ /* 0x000fe20008410000 */
[----:B------:R-:W-:Y:S01]  /*b0f0*/  FMUL.FTZ R16, R14, UR7 ;  /* 0x000000070e107c20 */ /* 0x000fe20008410000 */
[----:B------:R-:W4:Y:S02]  /*b100*/  LDCU.64 UR16, c[0x0][0x380] ;  /* 0x00007000ff1077ac */ /* 0x000f240008000a00 */
[----:B-----5:R-:W-:Y:S01]  /*b110*/  FFMA.FTZ R71, R20, R71, R22 ;  /* 0x0000004714477223 */ /* 0x020fe20000010016 */
[----:B--2---:R-:W-:-:S03]  /*b120*/  FFMA.FTZ R17, R21, R16, R23 ;  /* 0x0000001015117223 */ /* 0x004fc60000010017 */
[----:B------:R-:W-:Y:S01]  /*b130*/  FMUL.FTZ R14, R71, -1.4426950216293334961 ;  /* 0xbfb8aa3b470e7820 */ /* 0x000fe20000410000 */
[----:B------:R-:W-:-:S05]  /*b140*/  FMUL.FTZ R16, R17, -1.4426950216293334961 ;  /* 0xbfb8aa3b11107820 */ /* 0x000fca0000410000 */
[----:B------:R-:W3:Y:S01]  /*b150*/  MUFU.EX2 R14, R14 ;  /* 0x0000000e000e7308 */ /* 0x000ee20000000800 */
[----:B0-----:R-:W-:-:S07]  /*b160*/  IMAD R30, R35, UR12, RZ ;  /* 0x0000000c231e7c24 */ /* 0x001fce000f8e02ff */
[----:B------:R-:W1:Y:S01]  /*b170*/  MUFU.EX2 R16, R16 ;  /* 0x0000001000107308 */ /* 0x000e620000000800 */
[----:B---3--:R-:W-:Y:S01]  /*b180*/  FADD.FTZ R26, R14, 1 ;  /* 0x3f8000000e1a7421 */ /* 0x008fe20000010000 */
[----:B------:R-:W-:-:S06]  /*b190*/  MOV R14, R24 ;  /* 0x00000018000e7202 */ /* 0x000fcc0000000f00 */
[----:B------:R-:W0:Y:S01]  /*b1a0*/  MUFU.RCP R26, R26 ;  /* 0x0000001a001a7308 */ /* 0x000e220000001000 */
[----:B------:R-:W-:-:S04]  /*b1b0*/  IMAD.WIDE.U32 R14, R33, UR12, R14 ;  /* 0x0000000c210e7c25 */ /* 0x000fc8000f8e000e */
[----:B-1----:R-:W-:Y:S01]  /*b1c0*/  FADD.FTZ R28, R16, 1 ;  /* 0x3f800000101c7421 */ /* 0x002fe20000010000 */
[----:B------:R-:W-:Y:S01]  /*b1d0*/  IMAD R33, R33, UR13, R30 ;  /* 0x0000000d21217c24 */ /* 0x000fe2000f8e021e */
[----:B----4-:R-:W-:-:S04]  /*b1e0*/  LEA R16, P1, R14, UR16, 0x1 ;  /* 0x000000100e107c11 */ /* 0x010fc8000f8208ff */
[----:B------:R-:W1:Y:S01]  /*b1f0*/  MUFU.RCP R28, R28 ;  /* 0x0000001c001c7308 */ /* 0x000e620000001000 */
[----:B------:R-:W-:Y:S01]  /*b200*/  IADD3 R33, PT, PT, R15, R33, RZ ;  /* 0x000000210f217210 */ /* 0x000fe20007ffe0ff */
[----:B0-----:R-:W-:Y:S01]  /*b210*/  FMUL.FTZ R27, R71, R26 ;  /* 0x0000001a471b7220 */ /* 0x001fe20000410000 */
[----:B-1----:R-:W-:Y:S02]  /*b220*/  FMUL.FTZ R30, R17, R28 ;  /* 0x0000001c111e7220 */ /* 0x002fe40000410000 */
[----:B------:R-:W-:-:S03]  /*b230*/  LEA.HI.X R17, R14, UR17, R33, 0x1, P1 ;  /* 0x000000110e117c11 */ /* 0x000fc600088f0c21 */
[----:B------:R-:W-:-:S05]  /*b240*/  F2FP.BF16.F32.PACK_AB R27, R30, R27 ;  /* 0x0000001b1e1b723e */ /* 0x000fca00000010ff */
[----:B------:R0:W-:Y:S02]  /*b250*/  STG.E desc[UR14][R16.64], R27 ;  /* 0x0000001b10007986 */ /* 0x0001e4000c10190e */
.L_x_2131:
[----:B------:R-:W-:Y:S05]  /*b260*/  BSYNC.RECONVERGENT B1 ;  /* 0x0000000000017941 */ /* 0x000fea0003800200 */
.L_x_2130:
[----:B------:R-:W-:Y:S01]  /*b270*/  ISETP.GE.U32.AND P5, PT, R38, UR8, PT ;  /* 0x0000000826007c0c */ /* 0x000fe2000bfa6070 */
[----:B------:R-:W-:Y:S01]  /*b280*/  BSSY.RECONVERGENT B1, `(.L_x_2132) ;  /* 0x0000035000017945 */ /* 0x000fe20003800200 */
[----:B------:R-:W-:Y:S02]  /*b290*/  SHF.R.S32.HI R14, RZ, 0x1f, R38 ;  /* 0x0000001fff0e7819 */ /* 0x000fe40000011426 */
[C---:B------:R-:W-:Y:S02]  /*b2a0*/  IADD3 R34, PT, PT, R53.reuse, 0x160, RZ ;  /* 0x0000016035227810 */ /* 0x040fe40007ffe0ff */
[----:B------:R-:W-:Y:S02]  /*b2b0*/  ISETP.GE.AND.EX P5, PT, R14, UR9, PT, P5 ;  /* 0x000000090e007c0c */ /* 0x000fe4000bfa6350 */
[C---:B------:R-:W-:Y:S02]  /*b2c0*/  IADD3 R32, PT, PT, R53.reuse, 0x170, RZ ;  /* 0x0000017035207810 */ /* 0x040fe40007ffe0ff */
[----:B0-----:R-:W-:-:S02]  /*b2d0*/  IADD3 R30, PT, PT, R53, 0x180, RZ ;  /* 0x00000180351e7810 */ /* 0x001fc40007ffe0ff */
[----:B-12---:R-:W-:Y:S02]  /*b2e0*/  IADD3 R28, PT, PT, R53, 0x190, RZ ;  /* 0x00000190351c7810 */ /* 0x006fe40007ffe0ff */
        /* <DEDUP_REMOVED lines=9> */
[----:B---3--:R-:W-:Y:S02]  /*b380*/  SHF.R.S32.HI R29, RZ, 0x1f, R28 ;  /* 0x0000001fff1d7819 */ /* 0x008fe4000001141c */
        /* <DEDUP_REMOVED lines=29> */
[----:B-1----:R-:W-:-:S06]  /*b560*/  LEA R16, P5, R14, UR16, 0x1 ;  /* 0x000000100e107c11 */ /* 0x002fcc000f8a08ff */
[----:B------:R-:W0:Y:S01]  /*b570*/  MUFU.RCP R40, R40 ;  /* 0x0000002800287308 */ /* 0x000e220000001000 */
[----:B--2---:R-:W-:Y:S01]  /*b580*/  FMUL.FTZ R13, R42, R37 ;  /* 0x000000252a0d7220 */ /* 0x004fe20000410000 */
[----:B0-----:R-:W-:Y:S01]  /*b590*/  FMUL.FTZ R38, R17, R40 ;  /* 0x0000002811267220 */ /* 0x001fe20000410000 */
[----:B------:R-:W-:-:S04]  /*b5a0*/  LEA.HI.X R17, R14, UR17, R41, 0x1, P5 ;  /* 0x000000110e117c11 */ /* 0x000fc8000a8f0c29 */
[----:B------:R-:W-:-:S05]  /*b5b0*/  F2FP.BF16.F32.PACK_AB R13, R38, R13 ;  /* 0x0000000d260d723e */ /* 0x000fca00000010ff */
[----:B------:R0:W-:Y:S02]  /*b5c0*/  STG.E desc[UR14][R16.64], R13 ;  /* 0x0000000d10007986 */ /* 0x0001e4000c10190e */
.L_x_2133:
[----:B------:R-:W-:Y:S05]  /*b5d0*/  BSYNC.RECONVERGENT B1 ;  /* 0x0000000000017941 */ /* 0x000fea0003800200 */
.L_x_2132:
        /* <DEDUP_REMOVED lines=24> */
[----:B------:R-:W-:-:S04]  /*b760*/  IADD3 R39, PT, PT, R13, R39, RZ ;  /* 0x000000270d277210 */ /* 0x000fc80007ffe0ff */
[----:B------:R-:W-:Y:S01]  /*b770*/  LEA.HI.X R15, R12, UR17, R39, 0x1, P2 ;  /* 0x000000110c0f7c11 */ /* 0x000fe200090f0c27 */
[----:B--2---:R-:W-:Y:S01]  /*b780*/  FMUL.FTZ R17, R69, R16 ;  /* 0x0000001045117220 */ /* 0x004fe20000410000 */
[----:B0-----:R-:W-:-:S05]  /*b790*/  FMUL.FTZ R36, R38, R37 ;  /* 0x0000002526247220 */ /* 0x001fca0000410000 */
[----:B------:R-:W-:-:S05]  /*b7a0*/  F2FP.BF16.F32.PACK_AB R17, R36, R17 ;  /* 0x000000112411723e */ /* 0x000fca00000010ff */
[----:B------:R1:W-:Y:S02]  /*b7b0*/  STG.E desc[UR14][R14.64], R17 ;  /* 0x000000110e007986 */ /* 0x0003e4000c10190e */
.L_x_2135:
[----:B------:R-:W-:Y:S05]  /*b7c0*/  BSYNC.RECONVERGENT B1 ;  /* 0x0000000000017941 */ /* 0x000fea0003800200 */
.L_x_2134:
[----:B------:R-:W-:Y:S04]  /*b7d0*/  BSSY.RECONVERGENT B1, `(.L_x_2136) ;  /* 0x000001e000017945 */ /* 0x000fe80003800200 */
[----:B------:R-:W-:Y:S05]  /*b7e0*/  @P1 BRA `(.L_x_2137) ;  /* 0x0000000000701947 */ /* 0x000fea0003800000 */
[----:B------:R-:W-:Y:S01]  /*b7f0*/  FADD.FTZ R67, R67, -UR5 ;  /* 0x8000000543437e21 */ /* 0x000fe20008010000 */
[----:B------:R-:W-:Y:S01]  /*b800*/  FADD.FTZ R11, R11, -UR5 ;  /* 0x800000050b0b7e21 */ /* 0x000fe20008010000 */
[----:B------:R-:W2:Y:S01]  /*b810*/  LDCU.64 UR12, c[0x0][0x3e0] ;  /* 0x00007c00ff0c77ac */ /* 0x000ea20008000a00 */
[----:B0-----:R-:W-:Y:S01]  /*b820*/  MOV R13, R19 ;  /* 0x00000013000d7202 */ /* 0x001fe20000000f00 */
[----:B------:R-:W-:Y:S01]  /*b830*/  FMUL.FTZ R67, R67, UR7 ;  /* 0x0000000743437c20 */ /* 0x000fe20008410000 */
[----:B------:R-:W-:Y:S01]  /*b840*/  FMUL.FTZ R12, R11, UR7 ;  /* 0x000000070b0c7c20 */ /* 0x000fe20008410000 */
[----:B------:R-:W0:Y:S02]  /*b850*/  LDCU.64 UR16, c[0x0][0x380] ;  /* 0x00007000ff1077ac */ /* 0x000e240008000a00 */
[----:B-----5:R-:W-:Y:S01]  /*b860*/  FFMA.FTZ R67, R20, R67, R22 ;  /* 0x0000004314437223 */ /* 0x020fe20000010016 */
[----:B------:R-:W-:Y:S01]  /*b870*/  FFMA.FTZ R36, R21, R12, R23 ;  /* 0x0000000c15247223 */ /* 0x000fe20000010017 */
[----:B------:R-:W-:-:S02]  /*b880*/  MOV R12, R24 ;  /* 0x00000018000c7202 */ /* 0x000fc40000000f00 */
[----:B------:R-:W-:Y:S01]  /*b890*/  FMUL.FTZ R11, R67, -1.4426950216293334961 ;  /* 0xbfb8aa3b430b7820 */ /* 0x000fe20000410000 */
[----:B-1----:R-:W-:-:S05]  /*b8a0*/  FMUL.FTZ R14, R36, -1.4426950216293334961 ;  /* 0xbfb8aa3b240e7820 */ /* 0x002fca0000410000 */
        /* <DEDUP_REMOVED lines=16> */
.L_x_2137:
[----:B------:R-:W-:Y:S05]  /*b9b0*/  BSYNC.RECONVERGENT B1 ;  /* 0x0000000000017941 */ /* 0x000fea0003800200 */
.L_x_2136:
        /* <DEDUP_REMOVED lines=14> */
[----:B---3--:R-:W-:-:S04]  /*baa0*/  IMAD R33, R33, UR12, RZ ;  /* 0x0000000c21217c24 */ /* 0x008fc8000f8e02ff */
[----:B------:R-:W-:-:S03]  /*bab0*/  IMAD R33, R32, UR13, R33 ;  /* 0x0000000d20217c24 */ /* 0x000fc6000f8e0221 */
[----:B------:R-:W1:Y:S01]  /*bac0*/  MUFU.EX2 R12, R12 ;  /* 0x0000000c000c7308 */ /* 0x000e620000000800 */
[----:B0-----:R-:W-:Y:S01]  /*bad0*/  FADD.FTZ R14, R10, 1 ;  /* 0x3f8000000a0e7421 */ /* 0x001fe20000010000 */
[----:B------:R-:W-:-:S06]  /*bae0*/  MOV R10, R24 ;  /* 0x00000018000a7202 */ /* 0x000fcc0000000f00 */
[----:B------:R-:W0:Y:S01]  /*baf0*/  MUFU.RCP R14, R14 ;  /* 0x0000000e000e7308 */ /* 0x000e220000001000 */
[----:B------:R-:W-:-:S04]  /*bb00*/  IMAD.WIDE.U32 R10, R32, UR12, R10 ;  /* 0x0000000c200a7c25 */ /* 0x000fc8000f8e000a */
[----:B-1----:R-:W-:Y:S01]  /*bb10*/  FADD.FTZ R16, R12, 1 ;  /* 0x3f8000000c107421 */ /* 0x002fe20000010000 */
[----:B--2---:R-:W-:-:S05]  /*bb20*/  LEA R12, P1, R10, UR16, 0x1 ;  /* 0x000000100a0c7c11 */ /* 0x004fca000f8208ff */
[----:B------:R-:W1:Y:S01]  /*bb30*/  MUFU.RCP R16, R16 ;  /* 0x0000001000107308 */ /* 0x000e620000001000 */
[----:B------:R-:W-:Y:S01]  /*bb40*/  IADD3 R33, PT, PT, R11, R33, RZ ;  /* 0x000000210b217210 */ /* 0x000fe20007ffe0ff */
[----:B0-----:R-:W-:Y:S01]  /*bb50*/  FMUL.FTZ R15, R15, R14 ;  /* 0x0000000e0f0f7220 */ /* 0x001fe20000410000 */
[----:B-1----:R-:W-:Y:S02]  /*bb60*/  FMUL.FTZ R32, R13, R16 ;  /* 0x000000100d207220 */ /* 0x002fe40000410000 */
[----:B------:R-:W-:-:S03]  /*bb70*/  LEA.HI.X R13, R10, UR17, R33, 0x1, P1 ;  /* 0x000000110a0d7c11 */ /* 0x000fc600088f0c21 */
[----:B------:R-:W-:-:S05]  /*bb80*/  F2FP.BF16.F32.PACK_AB R15, R32, R15 ;  /* 0x0000000f200f723e */ /* 0x000fca00000010ff */
[----:B------:R3:W-:Y:S02]  /*bb90*/  STG.E desc[UR14][R12.64], R15 ;  /* 0x0000000f0c007986 */ /* 0x0007e4000c10190e */
.L_x_2139:
[----:B------:R-:W-:Y:S05]  /*bba0*/  BSYNC.RECONVERGENT B1 ;  /* 0x0000000000017941 */ /* 0x000fea0003800200 */
.L_x_2138:
[----:B------:R-:W-:Y:S04]  /*bbb0*/  BSSY.RECONVERGENT B1, `(.L_x_2140) ;  /* 0x000001e000017945 */ /* 0x000fe80003800200 */
[----:B------:R-:W-:Y:S05]  /*bbc0*/  @P3 BRA `(.L_x_2141) ;  /* 0x0000000000703947 */ /* 0x000fea0003800000 */
[----:B------:R-:W-:Y:S01]  /*bbd0*/  FADD.FTZ R60, R60, -UR5 ;  /* 0x800000053c3c7e21 */ /* 0x000fe20008010000 */
[----:B------:R-:W-:Y:S01]  /*bbe0*/  FADD.FTZ R9, R9, -UR5 ;  /* 0x8000000509097e21 */ /* 0x000fe20008010000 */
[----:B------:R-:W4:Y:S02]  /*bbf0*/  LDCU.64 UR12, c[0x0][0x3e0] ;  /* 0x00007c00ff0c77ac */ /* 0x000f240008000a00 */
[----:B--2---:R-:W-:Y:S01]  /*bc00*/  FMUL.FTZ R11, R60, UR7 ;  /* 0x000000073c0b7c20 */ /* 0x004fe20008410000 */
[----:B------:R-:W-:Y:S01]  /*bc10*/  FMUL.FTZ R10, R9, UR7 ;  /* 0x00000007090a7c20 */ /* 0x000fe20008410000 */
[----:B------:R-:W2:Y:S02]  /*bc20*/  LDCU.64 UR16, c[0x0][0x380] ;  /* 0x00007000ff1077ac */ /* 0x000ea40008000a00 */
[----:B0--3-5:R-:W-:Y:S01]  /*bc30*/  FFMA.FTZ R13, R20, R11, R22 ;  /* 0x0000000b140d7223 */ /* 0x029fe20000010016 */
[----:B------:R-:W-:Y:S01]  /*bc40*/  FFMA.FTZ R16, R21, R10, R23 ;  /* 0x0000000a15107223 */ /* 0x000fe20000010017 */
[----:B------:R-:W-:-:S02]  /*bc50*/  MOV R10, R24 ;  /* 0x00000018000a7202 */ /* 0x000fc40000000f00 */
[----:B------:R-:W-:Y:S01]  /*bc60*/  FMUL.FTZ R9, R13, -1.4426950216293334961 ;  /* 0xbfb8aa3b0d097820 */ /* 0x000fe20000410000 */
[----:B------:R-:W-:Y:S01]  /*bc70*/  FMUL.FTZ R12, R16, -1.4426950216293334961 ;  /* 0xbfb8aa3b100c7820 */ /* 0x000fe20000410000 */
[----:B------:R-:W-:-:S04]  /*bc80*/  MOV R11, R19 ;  /* 0x00000013000b7202 */ /* 0x000fc80000000f00 */
        /* <DEDUP_REMOVED lines=9> */
[----:B--2---:R-:W-:-:S06]  /*bd20*/  LEA R12, P1, R10, UR16, 0x1 ;  /* 0x000000100a0c7c11 */ /* 0x004fcc000f8208ff */
[----:B------:R-:W0:Y:S01]  /*bd30*/  MUFU.RCP R15, R15 ;  /* 0x0000000f000f7308 */ /* 0x000e220000001000 */
[----:B-1----:R-:W-:Y:S01]  /*bd40*/  FMUL.FTZ R9, R13, R14 ;  /* 0x0000000e0d097220 */ /* 0x002fe20000410000 */
[----:B------:R-:W-:Y:S01]  /*bd50*/  LEA.HI.X R13, R10, UR17, R31, 0x1, P1 ;  /* 0x000000110a0d7c11 */ /* 0x000fe200088f0c1f */
[----:B0-----:R-:W-:-:S05]  /*bd60*/  FMUL.FTZ R16, R16, R15 ;  /* 0x0000000f10107220 */ /* 0x001fca0000410000 */
[----:B------:R-:W-:-:S05]  /*bd70*/  F2FP.BF16.F32.PACK_AB R9, R16, R9 ;  /* 0x000000091009723e */ /* 0x000fca00000010ff */
[----:B------:R4:W-:Y:S02]  /*bd80*/  STG.E desc[UR14][R12.64], R9 ;  /* 0x000000090c007986 */ /* 0x0009e4000c10190e */
.L_x_2141:
[----:B------:R-:W-:Y:S05]  /*bd90*/  BSYNC.RECONVERGENT B1 ;  /* 0x0000000000017941 */ /* 0x000fea0003800200 */
.L_x_2140:
[----:B------:R-:W-:Y:S04]  /*bda0*/  BSSY.RECONVERGENT B1, `(.L_x_2142) ;  /* 0x000001e000017945 */ /* 0x000fe80003800200 */
[----:B------:R-:W-:Y:S05]  /*bdb0*/  @P4 BRA `(.L_x_2143) ;  /* 0x0000000000704947 */ /* 0x000fea0003800000 */
[----:B------:R-:W-:Y:S01]  /*bdc0*/  FADD.FTZ R58, R58, -UR5 ;  /* 0x800000053a3a7e21 */ /* 0x000fe20008010000 */
[----:B------:R-:W-:Y:S01]  /*bdd0*/  FADD.FTZ R8, R8, -UR5 ;  /* 0x8000000508087e21 */ /* 0x000fe20008010000 */
[----:B------:R-:W1:Y:S02]  /*bde0*/  LDCU.64 UR12, c[0x0][0x3e0] ;  /* 0x00007c00ff0c77ac */ /* 0x000e640008000a00 */
[----:B----4-:R-:W-:Y:S01]  /*bdf0*/  FMUL.FTZ R9, R58, UR7 ;  /* 0x000000073a097c20 */ /* 0x010fe20008410000 */
[----:B------:R-:W-:Y:S01]  /*be00*/  FMUL.FTZ R10, R8, UR7 ;  /* 0x00000007080a7c20 */ /* 0x000fe20008410000 */
[----:B------:R-:W4:Y:S02]  /*be10*/  LDCU.64 UR16, c[0x0][0x380] ;  /* 0x00007000ff1077ac */ /* 0x000f240008000a00 */
[----:B0--3-5:R-:W-:Y:S01]  /*be20*/  FFMA.FTZ R13, R20, R9, R22 ;  /* 0x00000009140d7223 */ /* 0x029fe20000010016 */
[----:B--2---:R-:W-:Y:S01]  /*be30*/  FFMA.FTZ R11, R21, R10, R23 ;  /* 0x0000000a150b7223 */ /* 0x004fe20000010017 */
[----:B------:R-:W-:-:S02]  /*be40*/  MOV R9, R19 ;  /* 0x0000001300097202 */ /* 0x000fc40000000f00 */
        /* <DEDUP_REMOVED lines=11> */
[----:B----4-:R-:W-:-:S05]  /*bf00*/  LEA R10, P1, R8, UR16, 0x1 ;  /* 0x00000010080a7c11 */ /* 0x010fca000f8208ff */
[----:B------:R-:W1:Y:S01]  /*bf10*/  MUFU.RCP R14, R14 ;  /* 0x0000000e000e7308 */ /* 0x000e620000001000 */
[----:B------:R-:W-:Y:S01]  /*bf20*/  IADD3 R29, PT, PT, R9, R29, RZ ;  /* 0x0000001d091d7210 */ /* 0x000fe20007ffe0ff */
[----:B0-----:R-:W-:Y:S01]  /*bf30*/  FMUL.FTZ R13, R13, R12 ;  /* 0x0000000c0d0d7220 */ /* 0x001fe20000410000 */
[----:B-1----:R-:W-:Y:S02]  /*bf40*/  FMUL.FTZ R16, R11, R14 ;  /* 0x0000000e0b107220 */ /* 0x002fe40000410000 */
[----:B------:R-:W-:-:S03]  /*bf50*/  LEA.HI.X R11, R8, UR17, R29, 0x1, P1 ;  /* 0x00000011080b7c11 */ /* 0x000fc600088f0c1d */
[----:B------:R-:W-:-:S05]  /*bf60*/  F2FP.BF16.F32.PACK_AB R13, R16, R13 ;  /* 0x0000000d100d723e */ /* 0x000fca00000010ff */
[----:B------:R0:W-:Y:S02]  /*bf70*/  STG.E desc[UR14][R10.64], R13 ;  /* 0x0000000d0a007986 */ /* 0x0001e4000c10190e */
.L_x_2143:
[----:B------:R-:W-:Y:S05]  /*bf80*/  BSYNC.RECONVERGENT B1 ;  /* 0x0000000000017941 */ /* 0x000fea0003800200 */
.L_x_2142:
[----:B------:R-:W-:Y:S01]  /*bf90*/  ISETP.GE.U32.AND P5, PT, R26, UR8, PT ;  /* 0x000000081a007c0c */ /* 0x000fe2000bfa6070 */
[----:B------:R-:W-:Y:S01]  /*bfa0*/  BSSY.RECONVERGENT B1, `(.L_x_2144) ;  /* 0x0000033000017945 */ /* 0x000fe20003800200 */
[----:B0-----:R-:W-:Y:S02]  /*bfb0*/  SHF.R.S32.HI R16, RZ, 0x1f, R26 ;  /* 0x0000001fff107819 */ /* 0x001fe4000001141a */
[C---:B---34-:R-:W-:Y:S02]  /*bfc0*/  IADD3 R13, PT, PT, R53.reuse, 0x1c0, RZ ;  /* 0x000001c0350d7810 */ /* 0x058fe40007ffe0ff */
[----:B------:R-:W-:Y:S02]  /*bfd0*/  ISETP.GE.AND.EX P5, PT, R16, UR9, PT, P5 ;  /* 0x0000000910007c0c */ /* 0x000fe4000bfa6350 */
[C---:B--2---:R-:W-:Y:S02]  /*bfe0*/  IADD3 R11, PT, PT, R53.reuse, 0x1d0, RZ ;  /* 0x000001d0350b7810 */ /* 0x044fe40007ffe0ff */
        /* <DEDUP_REMOVED lines=8> */
[----:B-1----:R-:W-:Y:S02]  /*c070*/  SHF.R.S32.HI R14, RZ, 0x1f, R13 ;  /* 0x0000001fff0e7819 */ /* 0x002fe4000001140d */
        /* <DEDUP_REMOVED lines=37> */
.L_x_2145:
[----:B------:R-:W-:Y:S05]  /*c2d0*/  BSYNC.RECONVERGENT B1 ;  /* 0x0000000000017941 */ /* 0x000fea0003800200 */
.L_x_2144:
[----:B------:R-:W-:Y:S04]  /*c2e0*/  BSSY.RECONVERGENT B1, `(.L_x_2146) ;  /* 0x000001e000017945 */ /* 0x000fe80003800200 */
[----:B------:R-:W-:Y:S05]  /*c2f0*/  @P2 BRA `(.L_x_2147) ;  /* 0x0000000000702947 */ /* 0x000fea0003800000 */
        /* <DEDUP_REMOVED lines=20> */
[----:B0-----:R-:W-:-:S05]  /*c440*/  LEA R16, P2, R6, UR16, 0x1 ;  /* 0x0000001006107c11 */ /* 0x001fca000f8408ff */
[----:B------:R-:W0:Y:S01]  /*c450*/  MUFU.RCP R28, R28 ;  /* 0x0000001c001c7308 */ /* 0x000e220000001000 */
[----:B------:R-:W-:Y:S01]  /*c460*/  IADD3 R29, PT, PT, R7, R29, RZ ;  /* 0x0000001d071d7210 */ /* 0x000fe20007ffe0ff */
[----:B--2---:R-:W-:Y:S01]  /*c470*/  FMUL.FTZ R26, R26, R15 ;  /* 0x0000000f1a1a7220 */ /* 0x004fe20000410000 */
[----:B0-----:R-:W-:Y:S02]  /*c480*/  FMUL.FTZ R27, R17, R28 ;  /* 0x0000001c111b7220 */ /* 0x001fe40000410000 */
[----:B------:R-:W-:-:S03]  /*c490*/  LEA.HI.X R17, R6, UR17, R29, 0x1, P2 ;  /* 0x0000001106117c11 */ /* 0x000fc600090f0c1d */
[----:B------:R-:W-:-:S05]  /*c4a0*/  F2FP.BF16.F32.PACK_AB R27, R27, R26 ;  /* 0x0000001a1b1b723e */ /* 0x000fca00000010ff */
[----:B------:R1:W-:Y:S02]  /*c4b0*/  STG.E desc[UR14][R16.64], R27 ;  /* 0x0000001b10007986 */ /* 0x0003e4000c10190e */
.L_x_2147:
[----:B------:R-:W-:Y:S05]  /*c4c0*/  BSYNC.RECONVERGENT B1 ;  /* 0x0000000000017941 */ /* 0x000fea0003800200 */
.L_x_2146:
        /* <DEDUP_REMOVED lines=18> */
[----:B------:R-:W-:Y:S01]  /*c5f0*/  IMAD R13, R13, UR13, R14 ;  /* 0x0000000d0d0d7c24 */ /* 0x000fe2000f8e020e */
[----:B0-----:R-:W-:-:S04]  /*c600*/  LEA R14, P1, R6, UR16, 0x1 ;  /* 0x00000010060e7c11 */ /* 0x001fc8000f8208ff */
[----:B------:R-:W-:Y:S01]  /*c610*/  IADD3 R13, PT, PT, R7, R13, RZ ;  /* 0x0000000d070d7210 */ /* 0x000fe20007ffe0ff */
[----:B-1----:R-:W-:-:S06]  /*c620*/  FADD.FTZ R16, R5, 1 ;  /* 0x3f80000005107421 */ /* 0x002fcc0000010000 */
        /* <DEDUP_REMOVED lines=8> */
.L_x_2149:
[----:B------:R-:W-:Y:S05]  /*c6b0*/  BSYNC.RECONVERGENT B1 ;  /* 0x0000000000017941 */ /* 0x000fea0003800200 */
.L_x_2148:
        /* <DEDUP_REMOVED lines=30> */
.L_x_2151:
[----:B------:R-:W-:Y:S05]  /*c8a0*/  BSYNC.RECONVERGENT B1 ;  /* 0x0000000000017941 */ /* 0x000fea0003800200 */
.L_x_2150:
[----:B------:R-:W-:Y:S04]  /*c8b0*/  BSSY.RECONVERGENT B1, `(.L_x_2152) ;  /* 0x000001e000017945 */ /* 0x000fe80003800200 */
[----:B------:R-:W-:Y:S05]  /*c8c0*/  @P3 BRA `(.L_x_2153) ;  /* 0x0000000000703947 */ /* 0x000fea0003800000 */
[----:B------:R-:W-:Y:S01]  /*c8d0*/  FADD.FTZ R46, R46, -UR5 ;  /* 0x800000052e2e7e21 */ /* 0x000fe20008010000 */
[----:B-----5:R-:W-:Y:S01]  /*c8e0*/  FADD.FTZ R3, R3, -UR5 ;  /* 0x8000000503037e21 */ /* 0x020fe20008010000 */
[----:B------:R-:W4:Y:S02]  /*c8f0*/  LDCU.64 UR12, c[0x0][0x3e0] ;  /* 0x00007c00ff0c77ac */ /* 0x000f240008000a00 */
[----:B--2---:R-:W-:Y:S01]  /*c900*/  FMUL.FTZ R5, R46, UR7 ;  /* 0x000000072e057c20 */ /* 0x004fe20008410000 */
[----:B------:R-:W-:Y:S01]  /*c910*/  FMUL.FTZ R4, R3, UR7 ;  /* 0x0000000703047c20 */ /* 0x000fe20008410000 */
[----:B------:R-:W2:Y:S02]  /*c920*/  LDCU.64 UR16, c[0x0][0x380] ;  /* 0x00007000ff1077ac */ /* 0x000ea40008000a00 */
[----:B------:R-:W-:Y:S01]  /*c930*/  FFMA.FTZ R14, R20, R5, R22 ;  /* 0x00000005140e7223 */ /* 0x000fe20000010016 */
[----:B0--3--:R-:W-:Y:S01]  /*c940*/  FFMA.FTZ R7, R21, R4, R23 ;  /* 0x0000000415077223 */ /* 0x009fe20000010017 */
[----:B------:R-:W-:-:S02]  /*c950*/  MOV R4, R24 ;  /* 0x0000001800047202 */ /* 0x000fc40000000f00 */
[----:B------:R-:W-:Y:S01]  /*c960*/  FMUL.FTZ R3, R14, -1.4426950216293334961 ;  /* 0xbfb8aa3b0e037820 */ /* 0x000fe20000410000 */
[----:B------:R-:W-:Y:S01]  /*c970*/  FMUL.FTZ R6, R7, -1.4426950216293334961 ;  /* 0xbfb8aa3b07067820 */ /* 0x000fe20000410000 */
[----:B------:R-:W-:-:S04]  /*c980*/  MOV R5, R19 ;  /* 0x0000001300057202 */ /* 0x000fc80000000f00 */
[----:B------:R-:W0:Y:S01]  /*c990*/  MUFU.EX2 R3, R3 ;  /* 0x0000000300037308 */ /* 0x000e220000000800 */
[----:B----4-:R-:W-:Y:S02]  /*c9a0*/  IMAD R10, R10, UR12, RZ ;  /* 0x0000000c0a0a7c24 */ /* 0x010fe4000f8e02ff */
[----:B------:R-:W-:-:S05]  /*c9b0*/  IMAD.WIDE.U32 R4, R9, UR12, R4 ;  /* 0x0000000c09047c25 */ /* 0x000fca000f8e0004 */
[----:B------:R-:W3:Y:S01]  /*c9c0*/  MUFU.EX2 R6, R6 ;  /* 0x0000000600067308 */ /* 0x000ee20000000800 */
[----:B------:R-:W-:-:S05]  /*c9d0*/  IMAD R9, R9, UR13, R10 ;  /* 0x0000000d09097c24 */ /* 0x000fca000f8e020a */
[----:B------:R-:W-:Y:S01]  /*c9e0*/  IADD3 R9, PT, PT, R5, R9, RZ ;  /* 0x0000000905097210 */ /* 0x000fe20007ffe0ff */
[----:B0-----:R-:W-:-:S06]  /*c9f0*/  FADD.FTZ R11, R3, 1 ;  /* 0x3f800000030b7421 */ /* 0x001fcc0000010000 */
[----:B------:R-:W0:Y:S01]  /*ca00*/  MUFU.RCP R11, R11 ;  /* 0x0000000b000b7308 */ /* 0x000e220000001000 */
[----:B---3--:R-:W-:Y:S01]  /*ca10*/  FADD.FTZ R12, R6, 1 ;  /* 0x3f800000060c7421 */ /* 0x008fe20000010000 */
[----:B--2---:R-:W-:-:S06]  /*ca20*/  LEA R6, P1, R4, UR16, 0x1 ;  /* 0x0000001004067c11 */ /* 0x004fcc000f8208ff */
[----:B------:R-:W2:Y:S01]  /*ca30*/  MUFU.RCP R12, R12 ;  /* 0x0000000c000c7308 */ /* 0x000ea20000001000 */
[----:B0-----:R-:W-:Y:S01]  /*ca40*/  FMUL.FTZ R3, R14, R11 ;  /* 0x0000000b0e037220 */ /* 0x001fe20000410000 */
[----:B--2---:R-:W-:Y:S01]  /*ca50*/  FMUL.FTZ R10, R7, R12 ;  /* 0x0000000c070a7220 */ /* 0x004fe20000410000 */
[----:B------:R-:W-:-:S04]  /*ca60*/  LEA.HI.X R7, R4, UR17, R9, 0x1, P1 ;  /* 0x0000001104077c11 */ /* 0x000fc800088f0c09 */
[----:B------:R-:W-:-:S05]  /*ca70*/  F2FP.BF16.F32.PACK_AB R3, R10, R3 ;  /* 0x000000030a03723e */ /* 0x000fca00000010ff */
[----:B------:R4:W-:Y:S02]  /*ca80*/  STG.E desc[UR14][R6.64], R3 ;  /* 0x0000000306007986 */ /* 0x0009e4000c10190e */
.L_x_2153:
[----:B------:R-:W-:Y:S05]  /*ca90*/  BSYNC.RECONVERGENT B1 ;  /* 0x0000000000017941 */ /* 0x000fea0003800200 */
.L_x_2152:
[----:B------:R-:W-:Y:S05]  /*caa0*/  @P4 BRA `(.L_x_2091) ;  /* 0x00000000006c4947 */ /* 0x000fea0003800000 */
[----:B------:R-:W-:Y:S01]  /*cab0*/  FADD.FTZ R0, R0, -UR5 ;  /* 0x8000000500007e21 */ /* 0x000fe20008010000 */
[----:B-----5:R-:W-:Y:S01]  /*cac0*/  FADD.FTZ R2, R2, -UR5 ;  /* 0x8000000502027e21 */ /* 0x020fe20008010000 */
[----:B------:R-:W0:Y:S01]  /*cad0*/  LDCU.64 UR8, c[0x0][0x3e0] ;  /* 0x00007c00ff0877ac */ /* 0x000e220008000a00 */
[----:B------:R-:W-:Y:S01]  /*cae0*/  MOV R18, R24 ;  /* 0x0000001800127202 */ /* 0x000fe20000000f00 */
[----:B----4-:R-:W-:Y:S01]  /*caf0*/  FMUL.FTZ R3, R0, UR7 ;  /* 0x0000000700037c20 */ /* 0x010fe20008410000 */
[----:B------:R-:W-:Y:S01]  /*cb00*/  FMUL.FTZ R2, R2, UR7 ;  /* 0x0000000702027c20 */ /* 0x000fe20008410000 */
[----:B------:R-:W4:Y:S02]  /*cb10*/  LDCU.64 UR12, c[0x0][0x380] ;  /* 0x00007000ff0c77ac */ /* 0x000f240008000a00 */
[----:B------:R-:W-:Y:S01]  /*cb20*/  FFMA.FTZ R3, R20, R3, R22 ;  /* 0x0000000314037223 */ /* 0x000fe20000010016 */
[----:B---3--:R-:W-:-:S03]  /*cb30*/  FFMA.FTZ R6, R21, R2, R23 ;  /* 0x0000000215067223 */ /* 0x008fc60000010017 */
[----:B------:R-:W-:Y:S01]  /*cb40*/  FMUL.FTZ R0, R3, -1.4426950216293334961 ;  /* 0xbfb8aa3b03007820 */ /* 0x000fe20000410000 */
[----:B------:R-:W-:-:S05]  /*cb50*/  FMUL.FTZ R2, R6, -1.4426950216293334961 ;  /* 0xbfb8aa3b06027820 */ /* 0x000fca0000410000 */
[----:B------:R-:W3:Y:S01]  /*cb60*/  MUFU.EX2 R0, R0 ;  /* 0x0000000000007308 */ /* 0x000ee20000000800 */
[----:B0-----:R-:W-:Y:S02]  /*cb70*/  IMAD R8, R8, UR8, RZ ;  /* 0x0000000808087c24 */ /* 0x001fe4000f8e02ff */
[----:B------:R-:W-:-:S05]  /*cb80*/  IMAD.WIDE.U32 R18, R53, UR8, R18 ;  /* 0x0000000835127c25 */ /* 0x000fca000f8e0012 */
[----:B------:R-:W2:Y:S01]  /*cb90*/  MUFU.EX2 R2, R2 ;  /* 0x0000000200027308 */ /* 0x000ea20000000800 */
[----:B------:R-:W-:-:S05]  /*cba0*/  IMAD R53, R53, UR9, R8 ;  /* 0x0000000935357c24 */ /* 0x000fca000f8e0208 */
[----:B------:R-:W-:Y:S01]  /*cbb0*/  IADD3 R53, PT, PT, R19, R53, RZ ;  /* 0x0000003513357210 */ /* 0x000fe20007ffe0ff */
[----:B---3--:R-:W-:-:S06]  /*cbc0*/  FADD.FTZ R4, R0, 1 ;  /* 0x3f80000000047421 */ /* 0x008fcc0000010000 */
[----:B------:R-:W0:Y:S01]  /*cbd0*/  MUFU.RCP R4, R4 ;  /* 0x0000000400047308 */ /* 0x000e220000001000 */
[----:B--2---:R-:W-:Y:S01]  /*cbe0*/  FADD.FTZ R5, R2, 1 ;  /* 0x3f80000002057421 */ /* 0x004fe20000010000 */
[----:B----4-:R-:W-:-:S06]  /*cbf0*/  LEA R2, P1, R18, UR12, 0x1 ;  /* 0x0000000c12027c11 */ /* 0x010fcc000f8208ff */
[----:B------:R-:W2:Y:S01]  /*cc00*/  MUFU.RCP R5, R5 ;  /* 0x0000000500057308 */ /* 0x000ea20000001000 */
[----:B0-----:R-:W-:Y:S01]  /*cc10*/  FMUL.FTZ R0, R3, R4 ;  /* 0x0000000403007220 */ /* 0x001fe20000410000 */
[----:B------:R-:W-:Y:S01]  /*cc20*/  LEA.HI.X R3, R18, UR13, R53, 0x1, P1 ;  /* 0x0000000d12037c11 */ /* 0x000fe200088f0c35 */
[----:B--2---:R-:W-:-:S05]  /*cc30*/  FMUL.FTZ R7, R6, R5 ;  /* 0x0000000506077220 */ /* 0x004fca0000410000 */
[----:B------:R-:W-:-:S05]  /*cc40*/  F2FP.BF16.F32.PACK_AB R7, R7, R0 ;  /* 0x000000000707723e */ /* 0x000fca00000010ff */
[----:B------:R0:W-:Y:S02]  /*cc50*/  STG.E desc[UR14][R2.64], R7 ;  /* 0x0000000702007986 */ /* 0x0001e4000c10190e */
.L_x_2091:
[----:B------:R-:W-:Y:S05]  /*cc60*/  BSYNC.RECONVERGENT B0 ;  /* 0x0000000000007941 */ /* 0x000fea0003800200 */
.L_x_2027:
        /* <DEDUP_REMOVED lines=8> */
[----:B------:R-:W-:Y:S05]  /*ccf0*/  EXIT ;  /* 0x000000000000794d */ /* 0x000fea0003800000 */
.L_x_2155:
        /* <DEDUP_REMOVED lines=16> */
.L_x_4532:


//--------------------- .text._Z35group_norm_nhwc_fwd_one_pass_kernelI11Bf16IOBf16WLi64ELi84ELi672EEv26Group_norm_nhwc_fwd_params --------------------------
	.section	.text._Z35group_norm_nhwc_fwd_one_pass_kernelI11Bf16IOBf16WLi64ELi84ELi672EEv26Group_norm_nhwc_fwd_params,"ax",@progbits
	.align	128
        .global         _Z35group_norm_nhwc_fwd_one_pass_kernelI11Bf16IOBf16WLi64ELi84ELi672EEv26Group_norm_nhwc_fwd_params
        .type           _Z35group_norm_nhwc_fwd_one_pass_kernelI11Bf16IOBf16WLi64ELi84ELi672EEv26Group_norm_nhwc_fwd_params,@function
        .size           _Z35group_norm_nhwc_fwd_one_pass_kernelI11Bf16IOBf16WLi64ELi84ELi672EEv26Group_norm_nhwc_fwd_params,(.L_x_4533 - _Z35group_norm_nhwc_fwd_one_pass_kernelI11Bf16IOBf16WLi64ELi84ELi672EEv26Group_norm_nhwc_fwd_params)
        .other          _Z35group_norm_nhwc_fwd_one_pass_kernelI11Bf16IOBf16WLi64ELi84ELi672EEv26Group_norm_nhwc_fwd_params,@"STO_CUDA_ENTRY STV_DEFAULT"
_Z35group_norm_nhwc_fwd_one_pass_kernelI11Bf16IOBf16WLi64ELi84ELi672EEv26Group_norm_nhwc_fwd_params:
.text._Z35group_norm_nhwc_fwd_one_pass_kernelI11Bf16IOBf16WLi64ELi84ELi672EEv26Group_norm_nhwc_fwd_params:
        /* <DEDUP_REMOVED lines=48> */
.L_x_2183:
[----:B0-----:R-:W0:Y:S01]  /*0300*/  LDCU UR5, c[0x0][0x3f8] ;  /* 0x00007f00ff0577ac */ /* 0x001e220008000800 */
[----:B------:R-:W-:Y:S01]  /*0310*/  IABS R8, UR12 ;  /* 0x0000000c00087c13 */ /* 0x000fe20008000000 */
        /* <DEDUP_REMOVED lines=9> */
[----:B0--3--:R-:W-:-:S04]  /*03b0*/  MOV R3, UR5 ;  /* 0x0000000500037c02 */ /* 0x009fc80008000f00 */
[----:B----4-:R-:W-:Y:S02]  /*03c0*/  IABS R6, R3 ;  /* 0x0000000300067213 */ /* 0x010fe40000000000 */
[----:B-1----:R-:W-:Y:S02]  /*03d0*/  ISETP.GE.U32.AND P2, PT, R26, UR16, PT ;  /* 0x000000101a007c0c */ /* 0x002fe4000bf46070 */
[----:B------:R-:W0:Y:S01]  /*03e0*/  I2F.RP R3, R6 ;  /* 0x0000000600037306 */ /* 0x000e220000209400 */
[----:B------:R-:W-:Y:S02]  /*03f0*/  ISETP.GE.U32.AND P3, PT, R25, UR16, PT ;  /* 0x0000001019007c0c */ /* 0x000fe4000bf66070 */
[----:B------:R-:W-:Y:S02]  /*0400*/  ISETP.GE.AND.EX P2, PT, R10, UR17, PT, P2 ;  /* 0x000000110a007c0c */ /* 0x000fe4000bf46320 */
[----:B------:R-:W-:-:S03]  /*0410*/  ISETP.GE.AND.EX P3, PT, R21, UR17, PT, P3 ;  /* 0x0000001115007c0c */ /* 0x000fc6000bf66330 */
[----:B0-----:R-:W0:Y:S08]  /*0420*/  MUFU.RCP R3, R3 ;  /* 0x0000000300037308 */ /* 0x001e300000001000 */
[----:B------:R-:W1:Y:S08]  /*0430*/  @!P2 LDC.64 R12, c[0x0][0x3e0] ;  /* 0x0000f800ff0cab82 */ /* 0x000e700000000a00 */
[----:B------:R-:W3:Y:S01]  /*0440*/  @!P2 LDC.64 R8, c[0x0][0x390] ;  /* 0x0000e400ff08ab82 */ /* 0x000ee20000000a00 */
        /* <DEDUP_REMOVED lines=71> */
[----:B------:R-:W-:Y:S01]  /*08c0*/  MOV R19, RZ ;  /* 0x000000ff00137202 */ /* 0x000fe20000000f00 */
[----:B0-----:R-:W-:Y:S01]  /*08d0*/  @!P4 IMAD.MOV.U32 R9, RZ, RZ, R7 ;  /* 0x000000ffff09c224 */ /* 0x001fe200078e0007 */
[----:B------:R-:W-:Y:S01]  /*08e0*/  @!P4 MOV R8, R4 ;  /* 0x000000040008c202 */ /* 0x000fe20000000f00 */
[----:B---3--:R-:W-:-:S03]  /*08f0*/  @!P4 IMAD R3, R23, R12, RZ ;  /* 0x0000000c1703c224 */ /* 0x008fc600078e02ff */
[----:B------:R-:W3:Y:S01]  /*0900*/  @!P1 LDG.E R19, desc[UR18][R10.64] ;  /* 0x000000120a139981 */ /* 0x000ee2000c1e1900 */
[----:B------:R-:W-:Y:S02]  /*0910*/  HFMA2 R24, -RZ, RZ, 0, 0 ;  /* 0x00000000ff187431 */ /* 0x000fe400000001ff */
[----:B------:R-:W-:-:S04]  /*0920*/  @!P4 IMAD.WIDE.U32 R8, R27, R12, R8 ;  /* 0x0000000c1b08c225 */ /* 0x000fc800078e0008 */
[----:B------:R-:W-:Y:S02]  /*0930*/  @!P4 IMAD R3, R27, R13, R3 ;  /* 0x0000000d1b03c224 */ /* 0x000fe400078e0203 */
[----:B------:R-:W-:Y:S01]  /*0940*/  HFMA2 R23, -RZ, RZ, 0, 0 ;  /* 0x00000000ff177431 */ /* 0x000fe200000001ff */
[----:B----4-:R-:W-:Y:S01]  /*0950*/  @!P4 LEA R14, P2, R8, R14, 0x1 ;  /* 0x0000000e080ec211 */ /* 0x010fe200078408ff */
[----:B------:R0:W4:Y:S01]  /*0960*/  @!P3 LDG.E R24, desc[UR18][R16.64] ;  /* 0x000000121018b981 */ /* 0x000122000c1e1900 */
[----:B------:R-:W-:-:S04]  /*0970*/  @!P4 IADD3 R3, PT, PT, R9, R3, RZ ;  /* 0x000000030903c210 */ /* 0x000fc80007ffe0ff */
[----:B------:R-:W-:-:S05]  /*0980*/  @!P4 LEA.HI.X R15, R8, R15, R3, 0x1, P2 ;  /* 0x0000000f080fc211 */ /* 0x000fca00010f0c03 */
[----:B------:R-:W5:Y:S01]  /*0990*/  @!P4 LDG.E R23, desc[UR18][R14.64] ;  /* 0x000000120e17c981 */ /* 0x000f62000c1e1900 */
        /* <DEDUP_REMOVED lines=9> */
[C---:B---3--:R-:W-:Y:S01]  /*0a30*/  PRMT R18, R19.reuse, 0x7632, R18 ;  /* 0x0000763213127816 */ /* 0x048fe20000000012 */
[----:B------:R-:W-:-:S03]  /*0a40*/  IMAD.U32 R19, R19, 0x10000, RZ ;  /* 0x0001000013137824 */ /* 0x000fc600078e00ff */
[----:B------:R-:W-:-:S05]  /*0a50*/  SHF.L.U32 R18, R18, 0x10, RZ ;  /* 0x0000001012127819 */ /* 0x000fca00000006ff */
[C---:B------:R-:W-:Y:S01]  /*0a60*/  FADD.FTZ R3, R19.reuse, R18 ;  /* 0x0000001213037221 */ /* 0x040fe20000010000 */
[----:B------:R-:W-:Y:S01]  /*0a70*/  FMUL.FTZ R10, R18, R18 ;  /* 0x00000012120a7220 */ /* 0x000fe20000410000 */
[----:B----4-:R-:W-:Y:S02]  /*0a80*/  PRMT R16, R24, 0x7632, R16 ;  /* 0x0000763218107816 */ /* 0x010fe40000000010 */
[----:B------:R-:W-:Y:S01]  /*0a90*/  FADD.FTZ R3, RZ, R3 ;  /* 0x00000003ff037221 */ /* 0x000fe20000010000 */
[----:B------:R-:W-:Y:S01]  /*0aa0*/  FFMA.FTZ R10, R19, R19, R10 ;  /* 0x00000013130a7223 */ /* 0x000fe2000001000a */
[----:B------:R-:W-:Y:S02]  /*0ab0*/  SHF.L.U32 R16, R16, 0x10, RZ ;  /* 0x0000001010107819 */ /* 0x000fe400000006ff */
[----:B------:R-:W-:Y:S01]  /*0ac0*/  FADD.FTZ R8, R3, R8 ;  /* 0x0000000803087221 */ /* 0x000fe20000010000 */
[----:B-----5:R-:W-:Y:S01]  /*0ad0*/  PRMT R3, R23, 0x7632, R3 ;  /* 0x0000763217037816 */ /* 0x020fe20000000003 */
[----:B------:R-:W-:Y:S01]  /*0ae0*/  FFMA.FTZ R9, R22, R22, R9 ;  /* 0x0000001616097223 */ /* 0x000fe20000010009 */
[----:B------:R-:W-:Y:S01]  /*0af0*/  FADD.FTZ R10, RZ, R10 ;  /* 0x0000000aff0a7221 */ /* 0x000fe20000010000 */
[----:B------:R-:W-:Y:S01]  /*0b00*/  SHF.L.U32 R24, R24, 0x10, RZ ;  /* 0x0000001018187819 */ /* 0x000fe200000006ff */
[----:B------:R-:W-:Y:S01]  /*0b10*/  FMUL.FTZ R12, R16, R16 ;  /* 0x00000010100c7220 */ /* 0x000fe20000410000 */
[----:B------:R-:W-:Y:S01]  /*0b20*/  SHF.L.U32 R3, R3, 0x10, RZ ;  /* 0x0000001003037819 */ /* 0x000fe200000006ff */
[----:B------:R-:W-:Y:S01]  /*0b30*/  FADD.FTZ R9, R10, R9 ;  /* 0x000000090a097221 */ /* 0x000fe20000010000 */
[----:B------:R-:W-:-:S02]  /*0b40*/  IMAD.U32 R23, R23, 0x10000, RZ ;  /* 0x0001000017177824 */ /* 0x000fc400078e00ff */
[C---:B------:R-:W-:Y:S01]  /*0b50*/  FADD.FTZ R10, R24.reuse, R16 ;  /* 0x00000010180a7221 */ /* 0x040fe20000010000 */
[----:B------:R-:W-:Y:S01]  /*0b60*/  FFMA.FTZ R12, R24, R24, R12 ;  /* 0x00000018180c7223 */ /* 0x000fe2000001000c */
[----:B------:R-:W-:Y:S01]  /*0b70*/  FMUL.FTZ R11, R3, R3 ;  /* 0x00000003030b7220 */ /* 0x000fe20000410000 */
[----:B------:R-:W-:Y:S01]  /*0b80*/  FADD.FTZ R14, R23, R3 ;  /* 0x00000003170e7221 */ /* 0x000fe20000010000 */
[----:B------:R-:W-:Y:S01]  /*0b90*/  FADD.FTZ R8, R8, R10 ;  /* 0x0000000a08087221 */ /* 0x000fe20000010000 */
[----:B------:R-:W-:Y:S01]  /*0ba0*/  FADD.FTZ R9, R9, R12 ;  /* 0x0000000c09097221 */ /* 0x000fe20000010000 */
[----:B------:R-:W-:Y:S02]  /*0bb0*/  FFMA.FTZ R11, R23, R23, R11 ;  /* 0x00000017170b7223 */ /* 0x000fe4000001000b */
[----:B------:R-:W-:Y:S02]  /*0bc0*/  FADD.FTZ R14, R8, R14 ;  /* 0x0000000e080e7221 */ /* 0x000fe40000010000 */
[----:B------:R-:W-:-:S03]  /*0bd0*/  FADD.FTZ R15, R9, R11 ;  /* 0x0000000b090f7221 */ /* 0x000fc60000010000 */
        /* <DEDUP_REMOVED lines=31> */
.L_x_2157:
[----:B------:R-:W-:Y:S05]  /*0dd0*/  BSYNC.RECONVERGENT B0 ;  /* 0x0000000000007941 */ /* 0x000fea0003800200 */
.L_x_2156:
        /* <DEDUP_REMOVED lines=59> */
.L_x_2159:
[----:B------:R-:W-:Y:S05]  /*1190*/  BSYNC.RECONVERGENT B0 ;  /* 0x0000000000007941 */ /* 0x000fea0003800200 */
.L_x_2158:
        /* <DEDUP_REMOVED lines=15> */
[----:B------:R-:W-:Y:S01]  /*1290*/  MOV R10, UR17 ;  /* 0x00000011000a7c02 */ /* 0x000fe20008000f00 */
[----:B------:R-:W-:Y:S02]  /*12a0*/  UIMAD.WIDE.U32 UR14, UR14, 0x8, UR20 ;  /* 0x000000080e0e78a5 */ /* 0x000fe4000f8e0014 */
[----:B------:R-:W-:-:S04]  /*12b0*/  UIADD3 UR16, UPT, UPT, -UR16, 0x1, URZ ;  /* 0x0000000110107890 */ /* 0x000fc8000fffe1ff */
[----:B--2---:R-:W-:Y:S02]  /*12c0*/  MOV R11, UR15 ;  /* 0x0000000f000b7c02 */ /* 0x004fe40008000f00 */
[----:B------:R-:W-:Y:S01]  /*12d0*/  IMAD.U32 R12, RZ, RZ, UR16 ;  /* 0x00000010ff0c7e24 */ /* 0x000fe2000f8e00ff */
        /* <DEDUP_REMOVED lines=12> */
.L_x_2162:
[----:B------:R-:W2:Y:S04]  /*13a0*/  LDG.E.STRONG.GPU R11, desc[UR18][R8.64] ;  /* 0x00000012080b7981 */ /* 0x000ea8000c1ef900 */
[----:B--2---:R-:W-:Y:S01]  /*13b0*/  CCTL.IVALL ;  /* 0x00000000ff00798f */ /* 0x004fe20002000000 */
[----:B------:R-:W-:Y:S05]  /*13c0*/  YIELD ;  /* 0x0000000000007946 */ /* 0x000fea0003800000 */
[----:B------:R-:W-:-:S13]  /*13d0*/  ISETP.NE.AND P4, PT, R11, R10, PT ;  /* 0x0000000a0b00720c */ /* 0x000fda0003f85270 */
[----:B------:R-:W-:Y:S05]  /*13e0*/  @P4 BRA `(.L_x_2162) ;  /* 0xfffffffc00ec4947 */ /* 0x000fea000383ffff */
.L_x_2161:
        /* <DEDUP_REMOVED lines=15> */
.L_x_2164:
[----:B------:R-:W-:Y:S01]  /*14e0*/  UIADD3 UR29, UPT, UPT, UR5, 0x1, URZ ;  /* 0x00000001051d7890 */ /* 0x000fe2000fffe0ff */
[----:B------:R-:W-:-:S05]  /*14f0*/  ISETP.EQ.OR P2, PT, RZ, UR28, P3 ;  /* 0x0000001cff007c0c */ /* 0x000fca0009f42670 */
[----:B------:R-:W-:-:S04]  /*1500*/  MOV R8, UR29 ;  /* 0x0000001d00087c02 */ /* 0x000fc80008000f00 */
[----:B------:R-:W-:-:S04]  /*1510*/  ISETP.EQ.OR P4, PT, R8, UR23, P3 ;  /* 0x0000001708007c0c */ /* 0x000fc80009f82670 */
[----:B------:R-:W-:-:S05]  /*1520*/  VOTEU.ALL UP1, P2 ;  /* 0x0000000000ff7886 */ /* 0x000fca0001020000 */
[----:B------:R-:W-:-:S04]  /*1530*/  @!UP1 UIMAD.WIDE.U32 UR30, UR14, 0x8, UR20 ;  /* 0x000000080e1e98a5 */ /* 0x000fc8000f8e0014 */
[----:B------:R-:W-:Y:S02]  /*1540*/  VOTEU.ALL UP1, P4 ;  /* 0x0000000000ff7886 */ /* 0x000fe40002020000 */
[----:B------:R-:W-:Y:S02]  /*1550*/  MOV R8, UR30 ;  /* 0x0000001e00087c02 */ /* 0x000fe40008000f00 */
[----:B------:R-:W-:Y:S01]  /*1560*/  MOV R9, UR31 ;  /* 0x0000001f00097c02 */ /* 0x000fe20008000f00 */
[----:B------:R-:W-:-:S05]  /*1570*/  @!UP1 UIMAD.WIDE.U32 UR30, UR27, 0x8, UR20 ;  /* 0x000000081b1e98a5 */ /* 0x000fca000f8e0014 */
[----:B------:R-:W0:Y:S01]  /*1580*/  @!P2 LDG.E.64 R8, desc[UR18][R8.64] ;  /* 0x000000120808a981 */ /* 0x000e22000c1e1b00 */
[----:B------:R-:W-:Y:S01]  /*1590*/  MOV R10, UR30 ;  /* 0x0000001e000a7c02 */ /* 0x000fe20008000f00 */
[----:B--2---:R-:W-:-:S06]  /*15a0*/  IMAD.U32 R11, RZ, RZ, UR31 ;  /* 0x0000001fff0b7e24 */ /* 0x004fcc000f8e00ff */
        /* <DEDUP_REMOVED lines=10> */
[----:B------:R-:W-:Y:S02]  /*1650*/  MOV R12, UR30 ;  /* 0x0000001e000c7c02 */ /* 0x000fe40008000f00 */
[----:B------:R-:W-:Y:S01]  /*1660*/  MOV R13, UR31 ;  /* 0x0000001f000d7c02 */ /* 0x000fe20008000f00 */
[----:B------:R-:W-:Y:S02]  /*1670*/  @!UP1 UIMAD.WIDE.U32 UR30, UR15, 0x8, UR20 ;  /* 0x000000080f1e98a5 */ /* 0x000fe4000f8e0014 */
[----:B------:R-:W-:-:S03]  /*1680*/  UIADD3 UR29, UPT, UPT, UR5, 0x4, URZ ;  /* 0x00000004051d7890 */ /* 0x000fc6000fffe0ff */
[----:B------:R-:W3:Y:S01]  /*1690*/  @!P5 LDG.E.64 R12, desc[UR18][R12.64] ;  /* 0x000000120c0cd981 */ /* 0x000ee2000c1e1b00 */
[----:B0-----:R-:W-:Y:S01]  /*16a0*/  @!P2 FADD.FTZ R14, R14, R8 ;  /* 0x000000080e0ea221 */ /* 0x001fe20000010000 */
[----:B------:R-:W-:Y:S01]  /*16b0*/  @!P2 FADD.FTZ R15, R15, R9 ;  /* 0x000000090f0fa221 */ /* 0x000fe20000010000 */
[----:B------:R-:W-:Y:S01]  /*16c0*/  IMAD.U32 R8, RZ, RZ, UR30 ;  /* 0x0000001eff087e24 */ /* 0x000fe2000f8e00ff */
        /* <DEDUP_REMOVED lines=32> */
[----:B------:R-:W-:Y:S01]  /*18d0*/  IMAD.U32 R8, RZ, RZ, UR30 ;  /* 0x0000001eff087e24 */ /* 0x000fe2000f8e00ff */
[----:B------:R-:W-:Y:S01]  /*18e0*/  MOV R9, UR31 ;  /* 0x0000001f00097c02 */ /* 0x000fe20008000f00 */
        /* <DEDUP_REMOVED lines=26> */
.L_x_2163:
[----:B------:R-:W-:-:S04]  /*1a90*/  LOP3.LUT R8, R0, 0x7, RZ, 0xc0, !PT ;  /* 0x0000000700087812 */ /* 0x000fc800078ec0ff */
[----:B------:R-:W-:-:S13]  /*1aa0*/  ISETP.NE.AND P2, PT, R8, RZ, PT ;  /* 0x000000ff0800720c */ /* 0x000fda0003f45270 */
[----:B------:R-:W-:Y:S05]  /*1ab0*/  @!P2 BRA `(.L_x_2160) ;  /* 0x00000004006ca947 */ /* 0x000fea0003800000 */
[----:B------:R-:W-:-:S04]  /*1ac0*/  IADD3 R8, PT, PT, R8, -0x1, RZ ;  /* 0xffffffff08087810 */ /* 0x000fc80007ffe0ff */
[----:B------:R-:W-:-:S13]  /*1ad0*/  ISETP.GE.U32.AND P2, PT, R8, 0x3, PT ;  /* 0x000000030800780c */ /* 0x000fda0003f46070 */
[----:B------:R-:W-:Y:S05]  /*1ae0*/  @!P2 BRA `(.L_x_2165) ;  /* 0x0000000000b8a947 */ /* 0x000fea0003800000 */
[----:B------:R-:W-:-:S05]  /*1af0*/  IMAD.U32 R8, RZ, RZ, UR5 ;  /* 0x00000005ff087e24 */ /* 0x000fca000f8e00ff */
[----:B------:R-:W-:-:S13]  /*1b00*/  ISETP.EQ.OR P2, PT, R8, UR23, P3 ;  /* 0x0000001708007c0c */ /* 0x000fda0009f42670 */
[----:B------:R-:W-:-:S05]  /*1b10*/  VOTEU.ALL UP1, P2 ;  /* 0x0000000000ff7886 */ /* 0x000fca0001020000 */
[----:B------:R-:W-:-:S04]  /*1b20*/  @!UP1 UIMAD UR14, UR5, UR22, UR6 ;  /* 0x00000016050e92a4 */ /* 0x000fc8000f8e0206 */
[----:B------:R-:W-:-:S06]  /*1b30*/  @!UP1 UIMAD.WIDE.U32 UR14, UR14, 0x8, UR20 ;  /* 0x000000080e0e98a5 */ /* 0x000fcc000f8e0014 */
[----:B------:R-:W-:Y:S02]  /*1b40*/  MOV R10, UR14 ;  /* 0x0000000e000a7c02 */ /* 0x000fe40008000f00 */
[----:B--2---:R-:W-:-:S06]  /*1b50*/  MOV R11, UR15 ;  /* 0x0000000f000b7c02 */ /* 0x004fcc0008000f00 */
        /* <DEDUP_REMOVED lines=16> */
[----:B------:R-:W-:Y:S01]  /*1c60*/  IMAD.U32 R8, RZ, RZ, UR14 ;  /* 0x0000000eff087e24 */ /* 0x000fe2000f8e00ff */
[----:B------:R-:W-:Y:S01]  /*1c70*/  MOV R9, UR15 ;  /* 0x0000000f00097c02 */ /* 0x000fe20008000f00 */
[----:B------:R-:W-:Y:S02]  /*1c80*/  @!UP1 UIMAD.WIDE.U32 UR14, UR16, 0x8, UR20 ;  /* 0x00000008100e98a5 */ /* 0x000fe4000f8e0014 */
[----:B------:R-:W-:-:S03]  /*1c90*/  @!UP2 UIMAD UR16, UR17, UR22, UR6 ;  /* 0x000000161110a2a4 */ /* 0x000fc6000f8e0206 */
[----:B------:R-:W2:Y:S01]  /*1ca0*/  @!P4 LDG.E.64 R8, desc[UR18][R8.64] ;  /* 0x000000120808c981 */ /* 0x000ea2000c1e1b00 */
[----:B------:R-:W-:Y:S01]  /*1cb0*/  @!UP2 UIMAD.WIDE.U32 UR16, UR16, 0x8, UR20 ;  /* 0x000000081010a8a5 */ /* 0x000fe2000f8e0014 */
[----:B------:R-:W-:Y:S02]  /*1cc0*/  MOV R12, UR14 ;  /* 0x0000000e000c7c02 */ /* 0x000fe40008000f00 */
        /* <DEDUP_REMOVED lines=8> */
[----:B------:R-:W-:-:S05]  /*1d50*/  IMAD.U32 R8, RZ, RZ, UR5 ;  /* 0x00000005ff087e24 */ /* 0x000fca000f8e00ff */
[----:B------:R-:W-:Y:S01]  /*1d60*/  IADD3 R8, PT, PT, R8, 0x4, RZ ;  /* 0x0000000408087810 */ /* 0x000fe20007ffe0ff */
[----:B------:R-:W-:-:S03]  /*1d70*/  @!P4 FADD.FTZ R15, R15, R9 ;  /* 0x000000090f0fc221 */ /* 0x000fc60000010000 */
[----:B------:R-:W-:Y:S01]  /*1d80*/  R2UR UR5, R8 ;  /* 0x00000000080572ca */ /* 0x000fe200000e0000 */
[----:B----4-:R-:W-:Y:S01]  /*1d90*/  @!P5 FADD.FTZ R14, R14, R12 ;  /* 0x0000000c0e0ed221 */ /* 0x010fe20000010000 */
[----:B------:R-:W-:-:S03]  /*1da0*/  @!P5 FADD.FTZ R15, R15, R13 ;  /* 0x0000000d0f0fd221 */ /* 0x000fc60000010000 */
[----:B---3--:R-:W-:Y:S01]  /*1db0*/  @!P6 FADD.FTZ R14, R14, R10 ;  /* 0x0000000a0e0ee221 */ /* 0x008fe20000010000 */
[----:B------:R-:W-:-:S09]  /*1dc0*/  @!P6 FADD.FTZ R15, R15, R11 ;  /* 0x0000000b0f0fe221 */ /* 0x000fd20000010000 */
.L_x_2165:
[----:B------:R-:W-:-:S13]  /*1dd0*/  LOP3.LUT P2, R8, R0, 0x3, RZ, 0xc0, !PT ;  /* 0x0000000300087812 */ /* 0x000fda000784c0ff */
[----:B------:R-:W-:Y:S05]  /*1de0*/  @!P2 BRA `(.L_x_2160) ;  /* 0x0000000000a0a947 */ /* 0x000fea0003800000 */
[----:B------:R-:W-:-:S13]  /*1df0*/  ISETP.NE.AND P2, PT, R8, 0x1, PT ;  /* 0x000000010800780c */ /* 0x000fda0003f45270 */
[----:B------:R-:W-:Y:S05]  /*1e00*/  @!P2 BRA `(.L_x_2166) ;  /* 0x000000000060a947 */ /* 0x000fea0003800000 */
[----:B------:R-:W-:Y:S02]  /*1e10*/  UIADD3 UR14, UPT, UPT, UR5, 0x1, URZ ;  /* 0x00000001050e7890 */ /* 0x000fe4000fffe0ff */
[----:B------:R-:W-:-:S04]  /*1e20*/  MOV R8, UR5 ;  /* 0x0000000500087c02 */ /* 0x000fc80008000f00 */
        /* <DEDUP_REMOVED lines=11> */
[----:B------:R-:W-:Y:S01]  /*1ee0*/  IMAD.U32 R8, RZ, RZ, UR14 ;  /* 0x0000000eff087e24 */ /* 0x000fe2000f8e00ff */
[----:B------:R-:W-:Y:S01]  /*1ef0*/  MOV R9, UR15 ;  /* 0x0000000f00097c02 */ /* 0x000fe20008000f00 */
[----:B------:R-:W0:Y:S05]  /*1f00*/  @!P4 LDG.E.64 R10, desc[UR18][R10.64] ;  /* 0x000000120a0ac981 */ /* 0x000e2a000c1e1b00 */
[----:B------:R-:W2:Y:S01]  /*1f10*/  @!P2 LDG.E.64 R8, desc[UR18][R8.64] ;  /* 0x000000120808a981 */ /* 0x000ea2000c1e1b00 */
[----:B------:R-:W-:-:S04]  /*1f20*/  MOV R12, UR5 ;  /* 0x00000005000c7c02 */ /* 0x000fc80008000f00 */
[----:B------:R-:W-:-:S04]  /*1f30*/  IADD3 R12, PT, PT, R12, 0x2, RZ ;  /* 0x000000020c0c7810 */ /* 0x000fc80007ffe0ff */
[----:B------:R-:W-:Y:S01]  /*1f40*/  R2UR UR5, R12 ;  /* 0x000000000c0572ca */ /* 0x000fe200000e0000 */
[----:B0--3--:R-:W-:Y:S01]  /*1f50*/  @!P4 FADD.FTZ R14, R14, R10 ;  /* 0x0000000a0e0ec221 */ /* 0x009fe20000010000 */
[----:B------:R-:W-:-:S03]  /*1f60*/  @!P4 FADD.FTZ R15, R15, R11 ;  /* 0x0000000b0f0fc221 */ /* 0x000fc60000010000 */
[----:B--2---:R-:W-:Y:S01]  /*1f70*/  @!P2 FADD.FTZ R14, R14, R8 ;  /* 0x000000080e0ea221 */ /* 0x004fe20000010000 */
[----:B------:R-:W-:-:S09]  /*1f80*/  @!P2 FADD.FTZ R15, R15, R9 ;  /* 0x000000090f0fa221 */ /* 0x000fd20000010000 */
.L_x_2166:
        /* <DEDUP_REMOVED lines=8> */
[----:B------:R-:W-:-:S04]  /*2010*/  IMAD.U32 R9, RZ, RZ, UR14 ;  /* 0x0000000eff097e24 */ /* 0x000fc8000f8e00ff */
[----:B------:R-:W-:-:S06]  /*2020*/  IMAD.WIDE.U32 R8, R9, R8, UR20 ;  /* 0x0000001409087e25 */ /* 0x000fcc000f8e0008 */
[----:B------:R-:W0:Y:S02]  /*2030*/  LDG.E.64 R8, desc[UR18][R8.64] ;  /* 0x0000001208087981 */ /* 0x000e24000c1e1b00 */
[----:B0--3--:R-:W-:Y:S01]  /*2040*/  FADD.FTZ R14, R14, R8 ;  /* 0x000000080e0e7221 */ /* 0x009fe20000010000 */
[----:B------:R-:W-:-:S07]  /*2050*/  FADD.FTZ R15, R15, R9 ;  /* 0x000000090f0f7221 */ /* 0x000fce0000010000 */
.L_x_2167:
[----:B------:R-:W-:Y:S05]  /*2060*/  BSYNC.RECONVERGENT B0 ;  /* 0x0000000000007941 */ /* 0x000fea0003800200 */
.L_x_2160:
[----:B------:R-:W4:Y:S01]  /*2070*/  @P0 LDC.64 R8, c[0x0][0x388] ;  /* 0x0000e200ff080b82 */ /* 0x000f220000000a00 */
[----:B------:R-:W2:Y:S01]  /*2080*/  LDCU UR15, c[0x0][0x414] ;  /* 0x00008280ff0f77ac */ /* 0x000ea20008000800 */
[----:B-1----:R-:W-:Y:S02]  /*2090*/  MOV R10, UR12 ;  /* 0x0000000c000a7c02 */ /* 0x002fe40008000f00 */
[----:B------:R-:W-:Y:S01]  /*20a0*/  IADD3 R29, PT, PT, R29, UR13, RZ ;  /* 0x0000000d1d1d7c10 */ /* 0x000fe2000fffe0ff */
[----:B------:R-:W-:-:S03]  /*20b0*/  UMOV UR5, 0x400 ;  /* 0x0000040000057882 */ /* 0x000fc60000000000 */
        /* <DEDUP_REMOVED lines=8> */
[----:B------:R-:W2:Y:S01]  /*2140*/  LDC.64 R10, c[0x0][0x3a0] ;  /* 0x0000e800ff0a7b82 */ /* 0x000ea20000000a00 */
[----:B-1----:R-:W-:-:S07]  /*2150*/  IMAD.WIDE R8, R29, 0x2, R8 ;  /* 0x000000021d087825 */ /* 0x002fce00078e0208 */
[----:B------:R-:W-:Y:S01]  /*2160*/  BAR.SYNC.DEFER_BLOCKING 0x0 ;  /* 0x0000000000007b1d */ /* 0x000fe20000010000 */
[----:B--2---:R-:W-:-:S05]  /*2170*/  IMAD.WIDE R10, R29, 0x2, R10 ;  /* 0x000000021d0a7825 */ /* 0x004fca00078e020a */
[----:B------:R-:W2:Y:S04]  /*2180*/  LDG.E.U16 R12, desc[UR18][R8.64] ;  /* 0x00000012080c7981 */ /* 0x000ea8000c1e1500 */
[----:B------:R1:W4:Y:S04]  /*2190*/  LDG.E.U16 R13, desc[UR18][R8.64+0x2] ;  /* 0x00000212080d7981 */ /* 0x000328000c1e1500 */
[----:B---3--:R-:W3:Y:S04]  /*21a0*/  LDG.E.U16 R20, desc[UR18][R10.64] ;  /* 0x000000120a147981 */ /* 0x008ee8000c1e1500 */
[----:B------:R5:W3:Y:S01]  /*21b0*/  LDG.E.U16 R21, desc[UR18][R10.64+0x2] ;  /* 0x000002120a157981 */ /* 0x000ae2000c1e1500 */
[----:B------:R-:W-:Y:S03]  /*21c0*/  BSSY.RECONVERGENT B0, `(.L_x_2168) ;  /* 0x00000f6000007945 */ /* 0x000fe60003800200 */
[----:B-1----:R-:W1:Y:S02]  /*21d0*/  LDS.64 R8, [UR5+0xc8] ;  /* 0x0000c805ff087984 */ /* 0x002e640008000a00 */
[----:B-1----:R-:W-:-:S04]  /*21e0*/  FMUL.FTZ R8, R8, UR15 ;  /* 0x0000000f08087c20 */ /* 0x002fc80008410000 */
[----:B-----5:R-:W-:-:S04]  /*21f0*/  FMUL.FTZ R10, R8, R8 ;  /* 0x00000008080a7220 */ /* 0x020fc80000410000 */
[----:B------:R-:W-:-:S05]  /*2200*/  FFMA.FTZ R9, R9, UR15, -R10 ;  /* 0x0000000f09097c23 */ /* 0x000fca000801080a */
[----:B------:R-:W-:-:S13]  /*2210*/  FSETP.GTU.FTZ.AND P2, PT, R9, RZ, PT ;  /* 0x000000ff0900720b */ /* 0x000fda0003f5c000 */
[----:B------:R-:W1:Y:S02]  /*2220*/  @P2 LDC R10, c[0x0][0x3a8] ;  /* 0x0000ea00ff0a2b82 */ /* 0x000e640000000800 */
[----:B-1----:R-:W-:Y:S01]  /*2230*/  @P2 FADD.FTZ R10, R9, R10 ;  /* 0x0000000a090a2221 */ /* 0x002fe20000010000 */
[----:B------:R-:W-:-:S06]  /*2240*/  MOV R9, 0x3f800000 ;  /* 0x3f80000000097802 */ /* 0x000fcc0000000f00 */
[----:B------:R2:W1:Y:S02]  /*2250*/  @P2 MUFU.RSQ R9, R10 ;  /* 0x0000000a00092308 */ /* 0x0004640000001400 */
[----:B--2---:R-:W-:Y:S02]  /*2260*/  SHF.L.U32 R10, R12, 0x10, RZ ;  /* 0x000000100c0a7819 */ /* 0x004fe400000006ff */
[----:B----4-:R-:W-:Y:S01]  /*2270*/  SHF.L.U32 R11, R13, 0x10, RZ ;  /* 0x000000100d0b7819 */ /* 0x010fe200000006ff */
[----:B---3--:R-:W-:Y:S01]  /*2280*/  IMAD.U32 R20, R20, 0x10000, RZ ;  /* 0x0001000014147824 */ /* 0x008fe200078e00ff */
[----:B------:R-:W-:Y:S01]  /*2290*/  SHF.L.U32 R21, R21, 0x10, RZ ;  /* 0x0000001015157819 */ /* 0x000fe200000006ff */
[----:B-1----:R-:W-:Y:S06]  /*22a0*/  BRA.U UP0, `(.L_x_2169) ;  /* 0x0000000500847547 */ /* 0x002fec000b800000 */
[----:B------:R-:W1:Y:S01]  /*22b0*/  LDCU.64 UR16, c[0x0][0x3e8] ;  /* 0x00007d00ff1077ac */ /* 0x000e620008000a00 */
[----:B0-----:R-:W-:Y:S01]  /*22c0*/  SHF.R.S32.HI R15, RZ, 0x1f, R2 ;  /* 0x0000001fff0f7819 */ /* 0x001fe20000011402 */
[----:B------:R-:W-:Y:S01]  /*22d0*/  BSSY.RECONVERGENT B1, `(.L_x_2170) ;  /* 0x000001f000017945 */ /* 0x000fe20003800200 */
[----:B------:R-:W-:Y:S02]  /*22e0*/  SHF.R.S32.HI R12, RZ, 0x1f, R26 ;  /* 0x0000001fff0c7819 */ /* 0x000fe4000001141a */
[----:B------:R-:W-:Y:S02]  /*22f0*/  SHF.R.S32.HI R14, RZ, 0x1f, R25 ;  /* 0x0000001fff0e7819 */ /* 0x000fe40000011419 */
[----:B------:R-:W-:Y:S02]  /*2300*/  SHF.R.S32.HI R29, RZ, 0x1f, R27 ;  /* 0x0000001fff1d7819 */ /* 0x000fe4000001141b */
[----:B-1----:R-:W-:Y:S02]  /*2310*/  ISETP.GE.U32.AND P2, PT, R2, UR16, PT ;  /* 0x0000001002007c0c */ /* 0x002fe4000bf46070 */
        /* <DEDUP_REMOVED lines=14> */
[----:B------:R-:W-:-:S03]  /*2400*/  FMUL.FTZ R19, R19, R9 ;  /* 0x0000000913137220 */ /* 0x000fc60000410000 */
[----:B------:R-:W-:Y:S01]  /*2410*/  FMUL.FTZ R18, R18, R9 ;  /* 0x0000000912127220 */ /* 0x000fe20000410000 */
[----:B------:R-:W-:-:S03]  /*2420*/  FFMA.FTZ R19, R10, R19, R20 ;  /* 0x000000130a137223 */ /* 0x000fc60000010014 */
        /* <DEDUP_REMOVED lines=9> */
.L_x_2171:
[----:B------:R-:W-:Y:S05]  /*24c0*/  BSYNC.RECONVERGENT B1 ;  /* 0x0000000000017941 */ /* 0x000fea0003800200 */
.L_x_2170:
[----:B------:R-:W-:Y:S04]  /*24d0*/  BSSY.RECONVERGENT B1, `(.L_x_2172) ;  /* 0x0000015000017945 */ /* 0x000fe80003800200 */
[----:B------:R-:W-:Y:S05]  /*24e0*/  @P3 BRA `(.L_x_2173) ;  /* 0x00000000004c3947 */ /* 0x000fea0003800000 */
[----:B------:R-:W1:Y:S01]  /*24f0*/  LDCU.64 UR14, c[0x0][0x3e0] ;  /* 0x00007c00ff0e77ac */ /* 0x000e620008000a00 */
[----:B------:R-:W-:Y:S01]  /*2500*/  SHF.R.S32.HI R12, RZ, 0x1f, R26 ;  /* 0x0000001fff0c7819 */ /* 0x000fe2000001141a */
[----:B------:R-:W-:Y:S02]  /*2510*/  IMAD.MOV.U32 R13, RZ, RZ, R7 ;  /* 0x000000ffff0d7224 */ /* 0x000fe400078e0007 */
[--C-:B------:R-:W-:Y:S01]  /*2520*/  FADD.FTZ R22, R22, -R8.reuse ;  /* 0x8000000816167221 */ /* 0x100fe20000010000 */
[----:B------:R-:W2:Y:S01]  /*2530*/  LDCU.64 UR20, c[0x0][0x380] ;  /* 0x00007000ff1477ac */ /* 0x000ea20008000a00 */
[----:B------:R-:W-:Y:S02]  /*2540*/  FADD.FTZ R17, R17, -R8 ;  /* 0x8000000811117221 */ /* 0x000fe40000010000 */
[-C--:B------:R-:W-:Y:S02]  /*2550*/  FMUL.FTZ R22, R22, R9.reuse ;  /* 0x0000000916167220 */ /* 0x080fe40000410000 */
[----:B0-----:R-:W-:-:S02]  /*2560*/  FMUL.FTZ R18, R17, R9 ;  /* 0x0000000911127220 */ /* 0x001fc40000410000 */
[----:B------:R-:W-:Y:S02]  /*2570*/  FFMA.FTZ R17, R10, R22, R20 ;  /* 0x000000160a117223 */ /* 0x000fe40000010014 */
[----:B------:R-:W-:Y:S01]  /*2580*/  FFMA.FTZ R18, R11, R18, R21 ;  /* 0x000000120b127223 */ /* 0x000fe20000010015 */
[----:B-1----:R-:W-:Y:S01]  /*2590*/  IMAD R14, R12, UR14, RZ ;  /* 0x0000000e0c0e7c24 */ /* 0x002fe2000f8e02ff */
[----:B------:R-:W-:-:S03]  /*25a0*/  MOV R12, R4 ;  /* 0x00000004000c7202 */ /* 0x000fc60000000f00 */
[----:B------:R-:W-:Y:S01]  /*25b0*/  F2FP.BF16.F32.PACK_AB R17, R18, R17 ;  /* 0x000000111211723e */ /* 0x000fe200000010ff */
[C---:B------:R-:W-:Y:S02]  /*25c0*/  IMAD R14, R26.reuse, UR15, R14 ;  /* 0x0000000f1a0e7c24 */ /* 0x040fe4000f8e020e */
[----:B------:R-:W-:-:S05]  /*25d0*/  IMAD.WIDE.U32 R12, R26, UR14, R12 ;  /* 0x0000000e1a0c7c25 */ /* 0x000fca000f8e000c */
[----:B------:R-:W-:Y:S02]  /*25e0*/  IADD3 R13, PT, PT, R13, R14, RZ ;  /* 0x0000000e0d0d7210 */ /* 0x000fe40007ffe0ff */
[----:B--2---:R-:W-:-:S04]  /*25f0*/  LEA R14, P2, R12, UR20, 0x1 ;  /* 0x000000140c0e7c11 */ /* 0x004fc8000f8408ff */
[----:B------:R-:W-:-:S05]  /*2600*/  LEA.HI.X R15, R12, UR21, R13, 0x1, P2 ;  /* 0x000000150c0f7c11 */ /* 0x000fca00090f0c0d */
[----:B------:R1:W-:Y:S04]  /*2610*/  STG.E desc[UR18][R14.64], R17 ;  /* 0x000000110e007986 */ /* 0x0003e8000c101912 */
.L_x_2173:
[----:B------:R-:W-:Y:S05]  /*2620*/  BSYNC.RECONVERGENT B1 ;  /* 0x0000000000017941 */ /* 0x000fea0003800200 */
.L_x_2172:
[----:B------:R-:W-:Y:S04]  /*2630*/  BSSY.RECONVERGENT B1, `(.L_x_2174) ;  /* 0x0000015000017945 */ /* 0x000fe80003800200 */
[----:B------:R-:W-:Y:S05]  /*2640*/  @P4 BRA `(.L_x_2175) ;  /* 0x00000000004c4947 */ /* 0x000fea0003800000 */
[----:B------:R-:W2:Y:S01]  /*2650*/  LDCU.64 UR14, c[0x0][0x3e0] ;  /* 0x00007c00ff0e77ac */ /* 0x000ea20008000a00 */
[----:B01----:R-:W-:Y:S01]  /*2660*/  SHF.R.S32.HI R15, RZ, 0x1f, R25 ;  /* 0x0000001fff0f7819 */ /* 0x003fe20000011419 */
[--C-:B------:R-:W-:Y:S01]  /*2670*/  FADD.FTZ R24, R24, -R8.reuse ;  /* 0x8000000818187221 */ /* 0x100fe20000010000 */
[----:B------:R-:W-:Y:S01]  /*2680*/  MOV R12, R4 ;  /* 0x00000004000c7202 */ /* 0x000fe20000000f00 */
[----:B------:R-:W0:Y:S01]  /*2690*/  LDCU.64 UR20, c[0x0][0x380] ;  /* 0x00007000ff1477ac */ /* 0x000e220008000a00 */
[----:B------:R-:W-:Y:S01]  /*26a0*/  MOV R13, R7 ;  /* 0x00000007000d7202 */ /* 0x000fe20000000f00 */
[----:B------:R-:W-:Y:S01]  /*26b0*/  FADD.FTZ R14, R16, -R8 ;  /* 0x80000008100e7221 */ /* 0x000fe20000010000 */
[----:B------:R-:W-:-:S03]  /*26c0*/  FMUL.FTZ R16, R24, R9 ;  /* 0x0000000918107220 */ /* 0x000fc60000410000 */
[----:B------:R-:W-:Y:S01]  /*26d0*/  FMUL.FTZ R14, R14, R9 ;  /* 0x000000090e0e7220 */ /* 0x000fe20000410000 */
[----:B------:R-:W-:-:S03]  /*26e0*/  FFMA.FTZ R16, R10, R16, R20 ;  /* 0x000000100a107223 */ /* 0x000fc60000010014 */
        /* <DEDUP_REMOVED lines=9> */
.L_x_2175:
[----:B------:R-:W-:Y:S05]  /*2780*/  BSYNC.RECONVERGENT B1 ;  /* 0x0000000000017941 */ /* 0x000fea0003800200 */
.L_x_2174:
[----:B------:R-:W-:Y:S05]  /*2790*/  @P1 BRA `(.L_x_2176) ;  /* 0x0000000800601947 */ /* 0x000fea0003800000 */
[----:B------:R-:W3:Y:S01]  /*27a0*/  LDCU.64 UR14, c[0x0][0x3e0] ;  /* 0x00007c00ff0e77ac */ /* 0x000ee20008000a00 */
[--C-:B------:R-:W-:Y:S01]  /*27b0*/  FADD.FTZ R6, R23, -R8.reuse ;  /* 0x8000000817067221 */ /* 0x100fe20000010000 */
[----:B------:R-:W-:Y:S01]  /*27c0*/  MOV R5, R7 ;  /* 0x0000000700057202 */ /* 0x000fe20000000f00 */
[----:B------:R-:W-:Y:S01]  /*27d0*/  FADD.FTZ R8, R3, -R8 ;  /* 0x8000000803087221 */ /* 0x000fe20000010000 */
[----:B------:R-:W4:Y:S01]  /*27e0*/  LDCU.64 UR16, c[0x0][0x380] ;  /* 0x00007000ff1077ac */ /* 0x000f220008000a00 */
[-C--:B------:R-:W-:Y:S02]  /*27f0*/  FMUL.FTZ R3, R6, R9.reuse ;  /* 0x0000000906037220 */ /* 0x080fe40000410000 */
[----:B------:R-:W-:Y:S02]  /*2800*/  FMUL.FTZ R8, R8, R9 ;  /* 0x0000000908087220 */ /* 0x000fe40000410000 */
[----:B------:R-:W-:Y:S02]  /*2810*/  FFMA.FTZ R3, R10, R3, R20 ;  /* 0x000000030a037223 */ /* 0x000fe40000010014 */
[----:B------:R-:W-:-:S05]  /*2820*/  FFMA.FTZ R8, R11, R8, R21 ;  /* 0x000000080b087223 */ /* 0x000fca0000010015 */
[----:B------:R-:W-:Y:S01]  /*2830*/  F2FP.BF16.F32.PACK_AB R3, R8, R3 ;  /* 0x000000030803723e */ /* 0x000fe200000010ff */
[----:B---3--:R-:W-:Y:S02]  /*2840*/  IMAD R12, R29, UR14, RZ ;  /* 0x0000000e1d0c7c24 */ /* 0x008fe4000f8e02ff */
[----:B------:R-:W-:-:S04]  /*2850*/  IMAD.WIDE.U32 R4, R27, UR14, R4 ;  /* 0x0000000e1b047c25 */ /* 0x000fc8000f8e0004 */
[----:B------:R-:W-:Y:S01]  /*2860*/  IMAD R7, R27, UR15, R12 ;  /* 0x0000000f1b077c24 */ /* 0x000fe2000f8e020c */
[----:B----4-:R-:W-:-:S03]  /*2870*/  LEA R6, P1, R4, UR16, 0x1 ;  /* 0x0000001004067c11 */ /* 0x010fc6000f8208ff */
[----:B------:R-:W-:-:S05]  /*2880*/  IMAD.IADD R7, R5, 0x1, R7 ;  /* 0x0000000105077824 */ /* 0x000fca00078e0207 */
[----:B------:R-:W-:-:S05]  /*2890*/  LEA.HI.X R7, R4, UR17, R7, 0x1, P1 ;  /* 0x0000001104077c11 */ /* 0x000fca00088f0c07 */
[----:B------:R3:W-:Y:S01]  /*28a0*/  STG.E desc[UR18][R6.64], R3 ;  /* 0x0000000306007986 */ /* 0x0007e2000c101912 */
[----:B------:R-:W-:Y:S05]  /*28b0*/  BRA `(.L_x_2176) ;  /* 0x0000000800187947 */ /* 0x000fea0003800000 */
.L_x_2169:
[----:B------:R-:W1:Y:S01]  /*28c0*/  LDCU.64 UR20, c[0x0][0x3e8] ;  /* 0x00007d00ff1477ac */ /* 0x000e620008000a00 */
[----:B------:R-:W-:Y:S01]  /*28d0*/  SHF.R.S32.HI R13, RZ, 0x1f, R26 ;  /* 0x0000001fff0d7819 */ /* 0x000fe2000001141a */
[----:B------:R-:W-:Y:S01]  /*28e0*/  BSSY.RECONVERGENT B1, `(.L_x_2177) ;  /* 0x0000027000017945 */ /* 0x000fe20003800200 */
[----:B------:R-:W-:Y:S02]  /*28f0*/  SHF.R.S32.HI R12, RZ, 0x1f, R25 ;  /* 0x0000001fff0c7819 */ /* 0x000fe40000011419 */
[----:B------:R-:W-:Y:S02]  /*2900*/  SHF.R.S32.HI R29, RZ, 0x1f, R27 ;  /* 0x0000001fff1d7819 */ /* 0x000fe4000001141b */
[----:B-1----:R-:W-:Y:S02]  /*2910*/  ISETP.GE.U32.AND P2, PT, R26, UR20, PT ;  /* 0x000000141a007c0c */ /* 0x002fe4000bf46070 */
        /* <DEDUP_REMOVED lines=8> */
[----:B------:R-:W1:Y:S01]  /*29a0*/  LDCU.64 UR14, c[0x0][0x3e0] ;  /* 0x00007c00ff0e77ac */ /* 0x000e620008000a00 */
[----:B0-----:R-:W-:Y:S01]  /*29b0*/  SHF.R.S32.HI R14, RZ, 0x1f, R2 ;  /* 0x0000001fff0e7819 */ /* 0x001fe20000011402 */
[-C--:B------:R-:W-:Y:S01]  /*29c0*/  FMUL.FTZ R12, R12, R9.reuse ;  /* 0x000000090c0c7220 */ /* 0x080fe20000410000 */
[----:B------:R-:W-:Y:S01]  /*29d0*/  FMUL.FTZ R19, R13, R9 ;  /* 0x000000090d137220 */ /* 0x000fe20000410000 */
[----:B------:R-:W0:Y:S02]  /*29e0*/  LDCU.64 UR16, c[0x0][0x380] ;  /* 0x00007000ff1077ac */ /* 0x000e240008000a00 */
[----:B------:R-:W-:Y:S01]  /*29f0*/  FFMA.FTZ R18, R10, R12, R20 ;  /* 0x0000000c0a127223 */ /* 0x000fe20000010014 */
[----:B------:R-:W-:-:S03]  /*2a00*/  FFMA.FTZ R19, R11, R19, R21 ;  /* 0x000000130b137223 */ /* 0x000fc60000010015 */
[----:B------:R-:W-:Y:S01]  /*2a10*/  FMUL.FTZ R13, R18, -1.4426950216293334961 ;  /* 0xbfb8aa3b120d7820 */ /* 0x000fe20000410000 */
[----:B------:R-:W-:-:S05]  /*2a20*/  FMUL.FTZ R12, R19, -1.4426950216293334961 ;  /* 0xbfb8aa3b130c7820 */ /* 0x000fca0000410000 */
[----:B------:R-:W2:Y:S01]  /*2a30*/  MUFU.EX2 R13, R13 ;  /* 0x0000000d000d7308 */ /* 0x000ea20000000800 */
[----:B-1----:R-:W-:-:S04]  /*2a40*/  IMAD R14, R14, UR14, RZ ;  /* 0x0000000e0e0e7c24 */ /* 0x002fc8000f8e02ff */
[----:B------:R-:W-:-:S03]  /*2a50*/  IMAD R14, R2, UR15, R14 ;  /* 0x0000000f020e7c24 */ /* 0x000fc6000f8e020e */
[----:B------:R-:W1:Y:S01]  /*2a60*/  MUFU.EX2 R12, R12 ;  /* 0x0000000c000c7308 */ /* 0x000e620000000800 */
[----:B--2---:R-:W-:-:S07]  /*2a70*/  FADD.FTZ R13, R13, 1 ;  /* 0x3f8000000d0d7421 */ /* 0x004fce0000010000 */
[----:B------:R-:W2:Y:S01]  /*2a80*/  MUFU.RCP R13, R13 ;  /* 0x0000000d000d7308 */ /* 0x000ea20000001000 */
[----:B-1----:R-:W-:-:S07]  /*2a90*/  FADD.FTZ R12, R12, 1 ;  /* 0x3f8000000c0c7421 */ /* 0x002fce0000010000 */
[----:B------:R-:W1:Y:S01]  /*2aa0*/  MUFU.RCP R12, R12 ;  /* 0x0000000c000c7308 */ /* 0x000e620000001000 */
[----:B--2---:R-:W-:Y:S01]  /*2ab0*/  FMUL.FTZ R18, R18, R13 ;  /* 0x0000000d12127220 */ /* 0x004fe20000410000 */
[----:B------:R-:W-:Y:S01]  /*2ac0*/  MOV R13, R7 ;  /* 0x00000007000d7202 */ /* 0x000fe20000000f00 */
[----:B-1----:R-:W-:Y:S01]  /*2ad0*/  FMUL.FTZ R19, R19, R12 ;  /* 0x0000000c13137220 */ /* 0x002fe20000410000 */
[----:B------:R-:W-:-:S04]  /*2ae0*/  MOV R12, R4 ;  /* 0x00000004000c7202 */ /* 0x000fc80000000f00 */
[----:B------:R-:W-:Y:S01]  /*2af0*/  F2FP.BF16.F32.PACK_AB R18, R19, R18 ;  /* 0x000000121312723e */ /* 0x000fe200000010ff */
[----:B------:R-:W-:-:S05]  /*2b00*/  IMAD.WIDE.U32 R12, R2, UR14, R12 ;  /* 0x0000000e020c7c25 */ /* 0x000fca000f8e000c */
[----:B------:R-:W-:Y:S02]  /*2b10*/  IADD3 R13, PT, PT, R13, R14, RZ ;  /* 0x0000000e0d0d7210 */ /* 0x000fe40007ffe0ff */
[----:B0-----:R-:W-:-:S04]  /*2b20*/  LEA R14, P1, R12, UR16, 0x1 ;  /* 0x000000100c0e7c11 */ /* 0x001fc8000f8208ff */
[----:B------:R-:W-:-:S05]  /*2b30*/  LEA.HI.X R15, R12, UR17, R13, 0x1, P1 ;  /* 0x000000110c0f7c11 */ /* 0x000fca00088f0c0d */
[----:B------:R1:W-:Y:S04]  /*2b40*/  STG.E desc[UR18][R14.64], R18 ;  /* 0x000000120e007986 */ /* 0x0003e8000c101912 */
.L_x_2178:
[----:B------:R-:W-:Y:S05]  /*2b50*/  BSYNC.RECONVERGENT B1 ;  /* 0x0000000000017941 */ /* 0x000fea0003800200 */
.L_x_2177:
[----:B------:R-:W-:Y:S04]  /*2b60*/  BSSY.RECONVERGENT B1, `(.L_x_2179) ;  /* 0x000001f000017945 */ /* 0x000fe80003800200 */
[----:B------:R-:W-:Y:S05]  /*2b70*/  @P2 BRA `(.L_x_2180) ;  /* 0x0000000000742947 */ /* 0x000fea0003800000 */
[--C-:B01----:R-:W-:Y:S01]  /*2b80*/  FADD.FTZ R14, R22, -R8.reuse ;  /* 0x80000008160e7221 */ /* 0x103fe20000010000 */
[----:B------:R-:W-:Y:S01]  /*2b90*/  FADD.FTZ R17, R17, -R8 ;  /* 0x8000000811117221 */ /* 0x000fe20000010000 */
[----:B------:R-:W0:Y:S01]  /*2ba0*/  LDCU.64 UR14, c[0x0][0x3e0] ;  /* 0x00007c00ff0e77ac */ /* 0x000e220008000a00 */
[----:B------:R-:W-:Y:S01]  /*2bb0*/  SHF.R.S32.HI R19, RZ, 0x1f, R26 ;  /* 0x0000001fff137819 */ /* 0x000fe2000001141a */
[-C--:B------:R-:W-:Y:S01]  /*2bc0*/  FMUL.FTZ R14, R14, R9.reuse ;  /* 0x000000090e0e7220 */ /* 0x080fe20000410000 */
[----:B------:R-:W-:Y:S01]  /*2bd0*/  FMUL.FTZ R15, R17, R9 ;  /* 0x00000009110f7220 */ /* 0x000fe20000410000 */
[----:B------:R-:W1:Y:S02]  /*2be0*/  LDCU.64 UR16, c[0x0][0x380] ;  /* 0x00007000ff1077ac */ /* 0x000e640008000a00 */
[----:B------:R-:W-:Y:S01]  /*2bf0*/  FFMA.FTZ R14, R10, R14, R20 ;  /* 0x0000000e0a0e7223 */ /* 0x000fe20000010014 */
        /* <DEDUP_REMOVED lines=21> */
.L_x_2180:
[----:B------:R-:W-:Y:S05]  /*2d50*/  BSYNC.RECONVERGENT B1 ;  /* 0x0000000000017941 */ /* 0x000fea0003800200 */
.L_x_2179:
[----:B------:R-:W-:Y:S04]  /*2d60*/  BSSY.RECONVERGENT B1, `(.L_x_2181) ;  /* 0x000001f000017945 */ /* 0x000fe80003800200 */
[----:B------:R-:W-:Y:S05]  /*2d70*/  @P3 BRA `(.L_x_2182) ;  /* 0x0000000000743947 */ /* 0x000fea0003800000 */
[--C-:B------:R-:W-:Y:S01]  /*2d80*/  FADD.FTZ R12, R16, -R8.reuse ;  /* 0x80000008100c7221 */ /* 0x100fe20000010000 */
[----:B------:R-:W-:Y:S01]  /*2d90*/  FADD.FTZ R24, R24, -R8 ;  /* 0x8000000818187221 */ /* 0x000fe20000010000 */
[----:B------:R-:W3:Y:S01]  /*2da0*/  LDCU.64 UR14, c[0x0][0x3e0] ;  /* 0x00007c00ff0e77ac */ /* 0x000ee20008000a00 */
[----:B-1----:R-:W-:Y:S01]  /*2db0*/  SHF.R.S32.HI R18, RZ, 0x1f, R25 ;  /* 0x0000001fff127819 */ /* 0x002fe20000011419 */
[-C--:B------:R-:W-:Y:S01]  /*2dc0*/  FMUL.FTZ R12, R12, R9.reuse ;  /* 0x000000090c0c7220 */ /* 0x080fe20000410000 */
[----:B------:R-:W-:Y:S01]  /*2dd0*/  FMUL.FTZ R13, R24, R9 ;  /* 0x00000009180d7220 */ /* 0x000fe20000410000 */
[----:B------:R-:W1:Y:S02]  /*2de0*/  LDCU.64 UR16, c[0x0][0x380] ;  /* 0x00007000ff1077ac */ /* 0x000e640008000a00 */
[----:B0-2---:R-:W-:Y:S01]  /*2df0*/  FFMA.FTZ R15, R11, R12, R21 ;  /* 0x0000000c0b0f7223 */ /* 0x005fe20000010015 */
[----:B------:R-:W-:-:S03]  /*2e00*/  FFMA.FTZ R16, R10, R13, R20 ;  /* 0x0000000d0a107223 */ /* 0x000fc60000010014 */
[----:B------:R-:W-:Y:S01]  /*2e10*/  FMUL.FTZ R12, R15, -1.4426950216293334961 ;  /* 0xbfb8aa3b0f0c7820 */ /* 0x000fe20000410000 */
[----:B------:R-:W-:-:S04]  /*2e20*/  FMUL.FTZ R19, R16, -1.4426950216293334961 ;  /* 0xbfb8aa3b10137820 */ /* 0x000fc80000410000 */
[----:B------:R-:W0:Y:S01]  /*2e30*/  MUFU.EX2 R13, R19 ;  /* 0x00000013000d7308 */ /* 0x000e220000000800 */
[----:B---3--:R-:W-:-:S04]  /*2e40*/  IMAD R18, R18, UR14, RZ ;  /* 0x0000000e12127c24 */ /* 0x008fc8000f8e02ff */
[----:B------:R-:W-:-:S03]  /*2e50*/  IMAD R18, R25, UR15, R18 ;  /* 0x0000000f19127c24 */ /* 0x000fc6000f8e0212 */
[----:B------:R-:W2:Y:S01]  /*2e60*/  MUFU.EX2 R12, R12 ;  /* 0x0000000c000c7308 */ /* 0x000ea20000000800 */
[----:B0-----:R-:W-:-:S07]  /*2e70*/  FADD.FTZ R13, R13, 1 ;  /* 0x3f8000000d0d7421 */ /* 0x001fce0000010000 */
[----:B------:R0:W3:Y:S01]  /*2e80*/  MUFU.RCP R17, R13 ;  /* 0x0000000d00117308 */ /* 0x0000e20000001000 */
[----:B--2---:R-:W-:-:S07]  /*2e90*/  FADD.FTZ R12, R12, 1 ;  /* 0x3f8000000c0c7421 */ /* 0x004fce0000010000 */
[----:B------:R2:W4:Y:S01]  /*2ea0*/  MUFU.RCP R14, R12 ;  /* 0x0000000c000e7308 */ /* 0x0005220000001000 */
[----:B0-----:R-:W-:Y:S02]  /*2eb0*/  MOV R13, R7 ;  /* 0x00000007000d7202 */ /* 0x001fe40000000f00 */
[----:B--2---:R-:W-:Y:S01]  /*2ec0*/  MOV R12, R4 ;  /* 0x00000004000c7202 */ /* 0x004fe20000000f00 */
[----:B---3--:R-:W-:-:S04]  /*2ed0*/  FMUL.FTZ R17, R16, R17 ;  /* 0x0000001110117220 */ /* 0x008fc80000410000 */
[----:B------:R-:W-:-:S04]  /*2ee0*/  IMAD.WIDE.U32 R12, R25, UR14, R12 ;  /* 0x0000000e190c7c25 */ /* 0x000fc8000f8e000c */
[----:B----4-:R-:W-:Y:S01]  /*2ef0*/  FMUL.FTZ R16, R15, R14 ;  /* 0x0000000e0f107220 */ /* 0x010fe20000410000 */
[----:B-1----:R-:W-:Y:S02]  /*2f00*/  LEA R14, P1, R12, UR16, 0x1 ;  /* 0x000000100c0e7c11 */ /* 0x002fe4000f8208ff */
[----:B------:R-:W-:Y:S02]  /*2f10*/  IADD3 R18, PT, PT, R13, R18, RZ ;  /* 0x000000120d127210 */ /* 0x000fe40007ffe0ff */
[----:B------:R-:W-:Y:S02]  /*2f20*/  F2FP.BF16.F32.PACK_AB R17, R16, R17 ;  /* 0x000000111011723e */ /* 0x000fe400000010ff */
[----:B------:R-:W-:-:S05]  /*2f30*/  LEA.HI.X R15, R12, UR17, R18, 0x1, P1 ;  /* 0x000000110c0f7c11 */ /* 0x000fca00088f0c12 */
[----:B------:R3:W-:Y:S02]  /*2f40*/  STG.E desc[UR18][R14.64], R17 ;  /* 0x000000110e007986 */ /* 0x0007e4000c101912 */
.L_x_2182:
[----:B------:R-:W-:Y:S05]  /*2f50*/  BSYNC.RECONVERGENT B1 ;  /* 0x0000000000017941 */ /* 0x000fea0003800200 */
.L_x_2181:
[----:B------:R-:W-:Y:S05]  /*2f60*/  @P4 BRA `(.L_x_2176) ;  /* 0x00000000006c4947 */ /* 0x000fea0003800000 */
[--C-:B------:R-:W-:Y:S01]  /*2f70*/  FADD.FTZ R6, R23, -R8.reuse ;  /* 0x8000000817067221 */ /* 0x100fe20000010000 */
[----:B------:R-:W-:Y:S01]  /*2f80*/  FADD.FTZ R8, R3, -R8 ;  /* 0x8000000803087221 */ /* 0x000fe20000010000 */
[----:B------:R-:W4:Y:S02]  /*2f90*/  LDCU.64 UR14, c[0x0][0x3e0] ;  /* 0x00007c00ff0e77ac */ /* 0x000f240008000a00 */
[-C--:B------:R-:W-:Y:S01]  /*2fa0*/  FMUL.FTZ R5, R6, R9.reuse ;  /* 0x0000000906057220 */ /* 0x080fe20000410000 */
[----:B------:R-:W-:Y:S01]  /*2fb0*/  FMUL.FTZ R8, R8, R9 ;  /* 0x0000000908087220 */ /* 0x000fe20000410000 */
[----:B------:R-:W5:Y:S02]  /*2fc0*/  LDCU.64 UR16, c[0x0][0x380] ;  /* 0x00007000ff1077ac */ /* 0x000f640008000a00 */
[----:B------:R-:W-:Y:S01]  /*2fd0*/  FFMA.FTZ R10, R10, R5, R20 ;  /* 0x000000050a0a7223 */ /* 0x000fe20000010014 */
        /* <DEDUP_REMOVED lines=12> */
[----:B-----5:R-:W-:-:S05]  /*30a0*/  LEA R6, P1, R4, UR16, 0x1 ;  /* 0x0000001004067c11 */ /* 0x020fca000f8208ff */
[----:B------:R-:W4:Y:S01]  /*30b0*/  MUFU.RCP R8, R8 ;  /* 0x0000000800087308 */ /* 0x000f220000001000 */
[----:B------:R-:W-:-:S04]  /*30c0*/  IADD3 R7, PT, PT, R5, R7, RZ ;  /* 0x0000000705077210 */ /* 0x000fc80007ffe0ff */
[----:B------:R-:W-:Y:S01]  /*30d0*/  LEA.HI.X R7, R4, UR17, R7, 0x1, P1 ;  /* 0x0000001104077c11 */ /* 0x000fe200088f0c07 */
[----:B0-----:R-:W-:Y:S01]  /*30e0*/  FMUL.FTZ R10, R10, R3 ;  /* 0x000000030a0a7220 */ /* 0x001fe20000410000 */
[----:B----4-:R-:W-:-:S05]  /*30f0*/  FMUL.FTZ R11, R11, R8 ;  /* 0x000000080b0b7220 */ /* 0x010fca0000410000 */
[----:B------:R-:W-:-:S05]  /*3100*/  F2FP.BF16.F32.PACK_AB R11, R11, R10 ;  /* 0x0000000a0b0b723e */ /* 0x000fca00000010ff */
[----:B------:R4:W-:Y:S02]  /*3110*/  STG.E desc[UR18][R6.64], R11 ;  /* 0x0000000b06007986 */ /* 0x0009e4000c101912 */
.L_x_2176:
[----:B------:R-:W-:Y:S05]  /*3120*/  BSYNC.RECONVERGENT B0 ;  /* 0x0000000000007941 */ /* 0x000fea0003800200 */
.L_x_2168:
[----:B------:R-:W-:Y:S02]  /*3130*/  UIADD3 UR12, UPT, UPT, UR22, UR12, URZ ;  /* 0x0000000c160c7290 */ /* 0x000fe4000fffe0ff */
[----:B------:R-:W-:Y:S02]  /*3140*/  UIADD3 UR4, UPT, UPT, UR4, 0x1, URZ ;  /* 0x0000000104047890 */ /* 0x000fe4000fffe0ff */
[----:B------:R-:W-:-:S09]  /*3150*/  UISETP.GE.AND UP1, UPT, UR12, UR7, UPT ;  /* 0x000000070c00728c */ /* 0x000fd2000bf26270 */
[----:B------:R-:W-:Y:S05]  /*3160*/  BRA.U !UP1, `(.L_x_2183) ;  /* 0xffffffd109647547 */ /* 0x000fea000b83ffff */
[----:B------:R-:W-:Y:S05]  /*3170*/  EXIT ;  /* 0x000000000000794d */ /* 0x000fea0003800000 */
.L_x_2184:
        /* <DEDUP_REMOVED lines=16> */
.L_x_4533:


//--------------------- .text._Z35group_norm_nhwc_fwd_one_pass_kernelI11Bf16IOBf16WLi128ELi84ELi672EEv26Group_norm_nhwc_fwd_params --------------------------
	.section	.text._Z35group_norm_nhwc_fwd_one_pass_kernelI11Bf16IOBf16WLi128ELi84ELi672EEv26Group_norm_nhwc_fwd_params,"ax",@progbits
	.align	128
        .global         _Z35group_norm_nhwc_fwd_one_pass_kernelI11Bf16IOBf16WLi128ELi84ELi672EEv26Group_norm_nhwc_fwd_params
        .type           _Z35group_norm_nhwc_fwd_one_pass_kernelI11Bf16IOBf16WLi128ELi84ELi672EEv26Group_norm_nhwc_fwd_params,@function
        .size           _Z35group_norm_nhwc_fwd_one_pass_kernelI11Bf16IOBf16WLi128ELi84ELi672EEv26Group_norm_nhwc_fwd_params,(.L_x_4534 - _Z35group_norm_nhwc_fwd_one_pass_kernelI11Bf16IOBf16WLi128ELi84ELi672EEv26Group_norm_nhwc_fwd_params)
        .other          _Z35group_norm_nhwc_fwd_one_pass_kernelI11Bf16IOBf16WLi128ELi84ELi672EEv26Group_norm_nhwc_fwd_params,@"STO_CUDA_ENTRY STV_DEFAULT"
_Z35group_norm_nhwc_fwd_one_pass_kernelI11Bf16IOBf16WLi128ELi84ELi672EEv26Group_norm_nhwc_fwd_params:
.text._Z35group_norm_nhwc_fwd_one_pass_kernelI11Bf16IOBf16WLi128ELi84ELi672EEv26Group_norm_nhwc_fwd_params:
        /* <DEDUP_REMOVED lines=45> */
.L_x_2228:
[----:B0-----:R-:W0:Y:S01]  /*02d0*/  LDC R23, c[0x0][0x3f8] ;  /* 0x0000fe00ff177b82 */ /* 0x001e220000000800 */
[----:B-1----:R-:W1:Y:S01]  /*02e0*/  LDCU.64 UR4, c[0x0][0x3e8] ;  /* 0x00007d00ff0477ac */ /* 0x002e620008000a00 */
[----:B------:R-:W-:Y:S01]  /*02f0*/  LOP3.LUT R71, R10, 0xffff, RZ, 0xc0, !PT ;  /* 0x0000ffff0a477812 */ /* 0x000fe200078ec0ff */
[----:B--2---:R-:W2:Y:S01]  /*0300*/  LDCU.64 UR8, c[0x0][0x3f0] ;  /* 0x00007e00ff0877ac */ /* 0x004ea20008000a00 */
[----:B-1----:R-:W-:Y:S02]  /*0310*/  ISETP.GE.U32.AND P3, PT, R64, UR4, PT ;  /* 0x0000000440007c0c */ /* 0x002fe4000bf66070 */
[----:B------:R-:W-:Y:S02]  /*0320*/  ISETP.GE.U32.AND P5, PT, R62, UR4, PT ;  /* 0x000000043e007c0c */ /* 0x000fe4000bfa6070 */
[----:B------:R-:W-:Y:S02]  /*0330*/  ISETP.GE.AND.EX P3, PT, R11, UR5, PT, P3 ;  /* 0x000000050b007c0c */ /* 0x000fe4000bf66330 */
[----:B0--34-:R-:W-:-:S02]  /*0340*/  IABS R19, R23 ;  /* 0x0000001700137213 */ /* 0x019fc40000000000 */
        /* <DEDUP_REMOVED lines=242> */
.L_x_2186:
[----:B------:R-:W-:Y:S05]  /*1270*/  BSYNC.RECONVERGENT B0 ;  /* 0x0000000000007941 */ /* 0x000fea0003800200 */
.L_x_2185:
        /* <DEDUP_REMOVED lines=58> */
.L_x_2188:
[----:B------:R-:W-:Y:S05]  /*1620*/  BSYNC.RECONVERGENT B0 ;  /* 0x0000000000007941 */ /* 0x000fea0003800200 */
.L_x_2187:
        /* <DEDUP_REMOVED lines=25> */
.L_x_2191:
[----:B----4-:R-:W2:Y:S04]  /*17c0*/  LDG.E.STRONG.GPU R18, desc[UR6][R16.64] ;  /* 0x0000000610127981 */ /* 0x010ea8000c1ef900 */
[----:B--2---:R-:W-:Y:S01]  /*17d0*/  CCTL.IVALL ;  /* 0x00000000ff00798f */ /* 0x004fe20002000000 */
[----:B------:R-:W-:Y:S05]  /*17e0*/  YIELD ;  /* 0x0000000000007946 */ /* 0x000fea0003800000 */
[----:B------:R-:W-:-:S13]  /*17f0*/  ISETP.NE.AND P4, PT, R18, R23, PT ;  /* 0x000000171200720c */ /* 0x000fda0003f85270 */
[----:B------:R-:W-:Y:S05]  /*1800*/  @P4 BRA `(.L_x_2191) ;  /* 0xfffffffc00ec4947 */ /* 0x000fea000383ffff */
.L_x_2190:
        /* <DEDUP_REMOVED lines=15> */
.L_x_2193:
        /* <DEDUP_REMOVED lines=59> */
.L_x_2192:
        /* <DEDUP_REMOVED lines=35> */
.L_x_2194:
        /* <DEDUP_REMOVED lines=18> */
.L_x_2195:
        /* <DEDUP_REMOVED lines=9> */
.L_x_2196:
[----:B------:R-:W-:Y:S05]  /*2090*/  BSYNC.RECONVERGENT B0 ;  /* 0x0000000000007941 */ /* 0x000fea0003800200 */
.L_x_2189:
[----:B------:R-:W5:Y:S01]  /*20a0*/  S2UR UR5, SR_CgaCtaId ;  /* 0x00000000000579c3 */ /* 0x000f620000008800 */
[----:B------:R-:W0:Y:S01]  /*20b0*/  LDCU UR8, c[0x0][0x414] ;  /* 0x00008280ff0877ac */ /* 0x000e220008000800 */
[----:B------:R-:W-:Y:S01]  /*20c0*/  LOP3.LUT R25, R10, 0xffff, RZ, 0xc0, !PT ;  /* 0x0000ffff0a197812 */ /* 0x000fe200078ec0ff */
[----:B------:R-:W-:-:S03]  /*20d0*/  UMOV UR4, 0x400 ;  /* 0x0000040000047882 */ /* 0x000fc60000000000 */
[----:B------:R-:W-:Y:S02]  /*20e0*/  IADD3 R25, PT, PT, R66, R25, RZ ;  /* 0x0000001942197210 */ /* 0x000fe40007ffe0ff */
[----:B---34-:R-:W1:Y:S08]  /*20f0*/  @P0 LDC.64 R16, c[0x0][0x388] ;  /* 0x0000e200ff100b82 */ /* 0x018e700000000a00 */
[----:B--2---:R-:W2:Y:S01]  /*2100*/  LDC.64 R20, c[0x0][0x398] ;  /* 0x0000e600ff147b82 */ /* 0x004ea20000000a00 */
[----:B-----5:R-:W-:-:S07]  /*2110*/  ULEA UR4, UR5, UR4, 0x18 ;  /* 0x0000000405047291 */ /* 0x020fce000f8ec0ff */
[----:B------:R-:W3:Y:S01]  /*2120*/  LDC.64 R18, c[0x0][0x3a0] ;  /* 0x0000e800ff127b82 */ /* 0x000ee20000000a00 */
[----:B-1----:R-:W-:-:S04]  /*2130*/  @P0 IMAD.WIDE R22, R8, 0x8, R16 ;  /* 0x0000000808160825 */ /* 0x002fc800078e0210 */
[----:B0-----:R-:W-:Y:S01]  /*2140*/  @P0 FMUL.FTZ R16, R32, UR8 ;  /* 0x0000000820100c20 */ /* 0x001fe20008410000 */
[----:B------:R-:W-:Y:S01]  /*2150*/  @P0 FMUL.FTZ R17, R33, UR8 ;  /* 0x0000000821110c20 */ /* 0x000fe20008410000 */
[----:B------:R-:W-:Y:S04]  /*2160*/  @!P3 STS.64 [UR4+0xc8], R32 ;  /* 0x0000c820ff00b988 */ /* 0x000fe80008000a04 */
[----:B------:R-:W-:Y:S01]  /*2170*/  @P0 STG.E.64 desc[UR6][R22.64], R16 ;  /* 0x0000001016000986 */ /* 0x000fe2000c101b06 */
[C---:B--2---:R-:W-:Y:S01]  /*2180*/  IMAD.WIDE R20, R25.reuse, 0x2, R20 ;  /* 0x0000000219147825 */ /* 0x044fe200078e0214 */
[----:B------:R-:W-:Y:S03]  /*2190*/  BAR.SYNC.DEFER_BLOCKING 0x0 ;  /* 0x0000000000007b1d */ /* 0x000fe60000010000 */
[----:B---3--:R-:W-:-:S03]  /*21a0*/  IMAD.WIDE R24, R25, 0x2, R18 ;  /* 0x0000000219187825 */ /* 0x008fc600078e0212 */
[----:B------:R-:W2:Y:S04]  /*21b0*/  LDG.E.U16 R27, desc[UR6][R20.64] ;  /* 0x00000006141b7981 */ /* 0x000ea8000c1e1500 */
[----:B------:R0:W3:Y:S04]  /*21c0*/  LDG.E.U16 R28, desc[UR6][R20.64+0x2] ;  /* 0x00000206141c7981 */ /* 0x0000e8000c1e1500 */
[----:B------:R-:W4:Y:S04]  /*21d0*/  LDG.E.U16 R29, desc[UR6][R24.64] ;  /* 0x00000006181d7981 */ /* 0x000f28000c1e1500 */
[----:B------:R4:W5:Y:S01]  /*21e0*/  LDG.E.U16 R30, desc[UR6][R24.64+0x2] ;  /* 0x00000206181e7981 */ /* 0x000962000c1e1500 */
[----:B------:R-:W-:Y:S01]  /*21f0*/  BSSY.RECONVERGENT B0, `(.L_x_2197) ;  /* 0x00001cc000007945 */ /* 0x000fe20003800200 */
[----:B0-----:R-:W-:-:S02]  /*2200*/  MOV R20, 0x3f800000 ;  /* 0x3f80000000147802 */ /* 0x001fc40000000f00 */
[----:B------:R-:W0:Y:S01]  /*2210*/  LDS.64 R18, [UR4+0xc8] ;  /* 0x0000c804ff127984 */ /* 0x000e220008000a00 */
[----:B------:R-:W1:Y:S02]  /*2220*/  LDCU.U8 UR4, c[0x0][0x3fc] ;  /* 0x00007f80ff0477ac */ /* 0x000e640008000000 */
[----:B-1----:R-:W-:Y:S01]  /*2230*/  UISETP.NE.AND UP0, UPT, UR4, URZ, UPT ;  /* 0x000000ff0400728c */ /* 0x002fe2000bf05270 */
[----:B0-----:R-:W-:-:S04]  /*2240*/  FMUL.FTZ R26, R18, UR8 ;  /* 0x00000008121a7c20 */ /* 0x001fc80008410000 */
[----:B------:R-:W-:-:S04]  /*2250*/  FMUL.FTZ R18, R26, R26 ;  /* 0x0000001a1a127220 */ /* 0x000fc80000410000 */
[----:B------:R-:W-:-:S05]  /*2260*/  FFMA.FTZ R18, R19, UR8, -R18 ;  /* 0x0000000813127c23 */ /* 0x000fca0008010812 */
[----:B------:R-:W-:-:S13]  /*2270*/  FSETP.GTU.FTZ.AND P2, PT, R18, RZ, PT ;  /* 0x000000ff1200720b */ /* 0x000fda0003f5c000 */
[----:B------:R-:W0:Y:S02]  /*2280*/  @P2 LDC R17, c[0x0][0x3a8] ;  /* 0x0000ea00ff112b82 */ /* 0x000e240000000800 */
[----:B0-----:R-:W-:-:S04]  /*2290*/  @P2 FADD.FTZ R18, R18, R17 ;  /* 0x0000001112122221 */ /* 0x001fc80000010000 */
[----:B------:R0:W1:Y:S01]  /*22a0*/  @P2 MUFU.RSQ R20, R18 ;  /* 0x0000001200142308 */ /* 0x0000620000001400 */
[----:B--2---:R-:W-:Y:S02]  /*22b0*/  SHF.L.U32 R21, R27, 0x10, RZ ;  /* 0x000000101b157819 */ /* 0x004fe400000006ff */
[----:B---3--:R-:W-:Y:S02]  /*22c0*/  SHF.L.U32 R22, R28, 0x10, RZ ;  /* 0x000000101c167819 */ /* 0x008fe400000006ff */
[----:B----4-:R-:W-:Y:S02]  /*22d0*/  SHF.L.U32 R24, R29, 0x10, RZ ;  /* 0x000000101d187819 */ /* 0x010fe400000006ff */
[----:B-----5:R-:W-:Y:S01]  /*22e0*/  SHF.L.U32 R23, R30, 0x10, RZ ;  /* 0x000000101e177819 */ /* 0x020fe200000006ff */
[----:B01----:R-:W-:Y:S06]  /*22f0*/  BRA.U UP0, `(.L_x_2198) ;  /* 0x0000000900dc7547 */ /* 0x003fec000b800000 */
[----:B------:R-:W0:Y:S01]  /*2300*/  LDCU.64 UR8, c[0x0][0x3e8] ;  /* 0x00007d00ff0877ac */ /* 0x000e220008000a00 */
[----:B------:R-:W-:Y:S01]  /*2310*/  BSSY.RECONVERGENT B1, `(.L_x_2199) ;  /* 0x000001a000017945 */ /* 0x000fe20003800200 */
[----:B0-----:R-:W-:Y:S02]  /*2320*/  ISETP.GE.U32.AND P2, PT, R65, UR8, PT ;  /* 0x0000000841007c0c */ /* 0x001fe4000bf46070 */
[----:B------:R-:W-:Y:S02]  /*2330*/  ISETP.GE.U32.AND P3, PT, R64, UR8, PT ;  /* 0x0000000840007c0c */ /* 0x000fe4000bf66070 */
[----:B------:R-:W-:Y:S02]  /*2340*/  ISETP.GE.AND.EX P2, PT, R9, UR9, PT, P2 ;  /* 0x0000000909007c0c */ /* 0x000fe4000bf46320 */
[----:B------:R-:W-:Y:S02]  /*2350*/  ISETP.GE.U32.AND P5, PT, R62, UR8, PT ;  /* 0x000000083e007c0c */ /* 0x000fe4000bfa6070 */
[----:B------:R-:W-:-:S02]  /*2360*/  ISETP.GE.U32.AND P1, PT, R60, UR8, PT ;  /* 0x000000083c007c0c */ /* 0x000fc4000bf26070 */
[----:B------:R-:W-:-:S07]  /*2370*/  ISETP.GE.AND.EX P3, PT, R11, UR9, PT, P3 ;  /* 0x000000090b007c0c */ /* 0x000fce000bf66330 */
[----:B------:R-:W-:Y:S06]  /*2380*/  @P2 BRA `(.L_x_2200) ;  /* 0x0000000000482947 */ /* 0x000fec0003800000 */
[----:B------:R-:W0:Y:S01]  /*2390*/  LDCU.64 UR10, c[0x0][0x3e0] ;  /* 0x00007c00ff0a77ac */ /* 0x000e220008000a00 */
[--C-:B------:R-:W-:Y:S01]  /*23a0*/  FADD.FTZ R19, R12, -R26.reuse ;  /* 0x8000001a0c137221 */ /* 0x100fe20000010000 */
[----:B------:R-:W-:Y:S01]  /*23b0*/  MOV R16, R70 ;  /* 0x0000004600107202 */ /* 0x000fe20000000f00 */
[----:B------:R-:W-:Y:S01]  /*23c0*/  FADD.FTZ R49, R49, -R26 ;  /* 0x8000001a31317221 */ /* 0x000fe20000010000 */
[----:B------:R-:W1:Y:S01]  /*23d0*/  LDCU.64 UR4, c[0x0][0x380] ;  /* 0x00007000ff0477ac */ /* 0x000e620008000a00 */
[----:B------:R-:W-:Y:S01]  /*23e0*/  MOV R17, R69 ;  /* 0x0000004500117202 */ /* 0x000fe20000000f00 */
[-C--:B------:R-:W-:Y:S01]  /*23f0*/  FMUL.FTZ R19, R19, R20.reuse ;  /* 0x0000001413137220 */ /* 0x080fe20000410000 */
[----:B------:R-:W-:-:S04]  /*2400*/  FMUL.FTZ R49, R49, R20 ;  /* 0x0000001431317220 */ /* 0x000fc80000410000 */
[----:B------:R-:W-:Y:S01]  /*2410*/  FFMA.FTZ R49, R22, R49, R23 ;  /* 0x0000003116317223 */ /* 0x000fe20000010017 */
[----:B0-----:R-:W-:Y:S02]  /*2420*/  IMAD R12, R9, UR10, RZ ;  /* 0x0000000a090c7c24 */ /* 0x001fe4000f8e02ff */
[----:B------:R-:W-:-:S04]  /*2430*/  IMAD.WIDE.U32 R16, R65, UR10, R16 ;  /* 0x0000000a41107c25 */ /* 0x000fc8000f8e0010 */
[----:B------:R-:W-:Y:S02]  /*2440*/  IMAD R25, R65, UR11, R12 ;  /* 0x0000000b41197c24 */ /* 0x000fe4000f8e020c */
[----:B------:R-:W-:Y:S01]  /*2450*/  FFMA.FTZ R12, R21, R19, R24 ;  /* 0x00000013150c7223 */ /* 0x000fe20000010018 */
[C---:B-1----:R-:W-:Y:S02]  /*2460*/  LEA R18, P2, R16.reuse, UR4, 0x1 ;  /* 0x0000000410127c11 */ /* 0x042fe4000f8408ff */
[----:B------:R-:W-:Y:S02]  /*2470*/  IADD3 R25, PT, PT, R17, R25, RZ ;  /* 0x0000001911197210 */ /* 0x000fe40007ffe0ff */
[----:B------:R-:W-:Y:S02]  /*2480*/  F2FP.BF16.F32.PACK_AB R17, R49, R12 ;  /* 0x0000000c3111723e */ /* 0x000fe400000010ff */
[----:B------:R-:W-:-:S05]  /*2490*/  LEA.HI.X R19, R16, UR5, R25, 0x1, P2 ;  /* 0x0000000510137c11 */ /* 0x000fca00090f0c19 */
[----:B------:R0:W-:Y:S02]  /*24a0*/  STG.E desc[UR6][R18.64], R17 ;  /* 0x0000001112007986 */ /* 0x0001e4000c101906 */
.L_x_2200:
[----:B------:R-:W-:Y:S05]  /*24b0*/  BSYNC.RECONVERGENT B1 ;  /* 0x0000000000017941 */ /* 0x000fea0003800200 */
.L_x_2199:
[----:B------:R-:W-:Y:S04]  /*24c0*/  BSSY.RECONVERGENT B1, `(.L_x_2201) ;  /* 0x0000014000017945 */ /* 0x000fe80003800200 */
[----:B------:R-:W-:Y:S05]  /*24d0*/  @P3 BRA `(.L_x_2202) ;  /* 0x0000000000483947 */ /* 0x000fea0003800000 */
[----:B------:R-:W1:Y:S01]  /*24e0*/  LDCU.64 UR4, c[0x0][0x3e0] ;  /* 0x00007c00ff0477ac */ /* 0x000e620008000a00 */
[----:B------:R-:W-:Y:S01]  /*24f0*/  MOV R16, R70 ;  /* 0x0000004600107202 */ /* 0x000fe20000000f00 */
[--C-:B0-----:R-:W-:Y:S01]  /*2500*/  FADD.FTZ R19, R14, -R26.reuse ;  /* 0x8000001a0e137221 */ /* 0x101fe20000010000 */
[----:B------:R-:W-:Y:S01]  /*2510*/  MOV R17, R69 ;  /* 0x0000004500117202 */ /* 0x000fe20000000f00 */
[----:B------:R-:W0:Y:S01]  /*2520*/  LDCU.64 UR10, c[0x0][0x380] ;  /* 0x00007000ff0a77ac */ /* 0x000e220008000a00 */
[----:B------:R-:W-:Y:S01]  /*2530*/  FADD.FTZ R51, R51, -R26 ;  /* 0x8000001a33337221 */ /* 0x000fe20000010000 */
[----:B------:R-:W-:-:S03]  /*2540*/  FMUL.FTZ R19, R19, R20 ;  /* 0x0000001413137220 */ /* 0x000fc60000410000 */
[----:B------:R-:W-:Y:S01]  /*2550*/  FMUL.FTZ R51, R51, R20 ;  /* 0x0000001433337220 */ /* 0x000fe20000410000 */
[----:B------:R-:W-:-:S03]  /*2560*/  FFMA.FTZ R12, R21, R19, R24 ;  /* 0x00000013150c7223 */ /* 0x000fc60000010018 */
[----:B------:R-:W-:Y:S01]  /*2570*/  FFMA.FTZ R51, R22, R51, R23 ;  /* 0x0000003316337223 */ /* 0x000fe20000010017 */
        /* <DEDUP_REMOVED lines=8> */
.L_x_2202:
[----:B------:R-:W-:Y:S05]  /*2600*/  BSYNC.RECONVERGENT B1 ;  /* 0x0000000000017941 */ /* 0x000fea0003800200 */
.L_x_2201:
        /* <DEDUP_REMOVED lines=12> */
[----:B------:R-:W2:Y:S01]  /*26d0*/  LDCU.64 UR4, c[0x0][0x3e0] ;  /* 0x00007c00ff0477ac */ /* 0x000ea20008000a00 */
[----:B------:R-:W-:Y:S01]  /*26e0*/  MOV R16, R70 ;  /* 0x0000004600107202 */ /* 0x000fe20000000f00 */
[--C-:B------:R-:W-:Y:S01]  /*26f0*/  FADD.FTZ R53, R53, -R26.reuse ;  /* 0x8000001a35357221 */ /* 0x100fe20000010000 */
[----:B01----:R-:W-:Y:S01]  /*2700*/  MOV R17, R69 ;  /* 0x0000004500117202 */ /* 0x003fe20000000f00 */
[----:B------:R-:W0:Y:S01]  /*2710*/  LDCU.64 UR10, c[0x0][0x380] ;  /* 0x00007000ff0a77ac */ /* 0x000e220008000a00 */
[----:B------:R-:W-:Y:S01]  /*2720*/  FADD.FTZ R19, R40, -R26 ;  /* 0x8000001a28137221 */ /* 0x000fe20000010000 */
[----:B------:R-:W-:-:S03]  /*2730*/  FMUL.FTZ R53, R53, R20 ;  /* 0x0000001435357220 */ /* 0x000fc60000410000 */
[----:B------:R-:W-:Y:S01]  /*2740*/  FMUL.FTZ R19, R19, R20 ;  /* 0x0000001413137220 */ /* 0x000fe20000410000 */
[----:B------:R-:W-:-:S03]  /*2750*/  FFMA.FTZ R53, R21, R53, R24 ;  /* 0x0000003515357223 */ /* 0x000fc60000010018 */
        /* <DEDUP_REMOVED lines=9> */
.L_x_2204:
[----:B------:R-:W-:Y:S05]  /*27f0*/  BSYNC.RECONVERGENT B1 ;  /* 0x0000000000017941 */ /* 0x000fea0003800200 */
.L_x_2203:
[----:B------:R-:W-:Y:S04]  /*2800*/  BSSY.RECONVERGENT B1, `(.L_x_2205) ;  /* 0x0000014000017945 */ /* 0x000fe80003800200 */
[----:B------:R-:W-:Y:S05]  /*2810*/  @P1 BRA `(.L_x_2206) ;  /* 0x0000000000481947 */ /* 0x000fea0003800000 */
[----:B------:R-:W3:Y:S01]  /*2820*/  LDCU.64 UR4, c[0x0][0x3e0] ;  /* 0x00007c00ff0477ac */ /* 0x000ee20008000a00 */
[----:B------:R-:W-:Y:S01]  /*2830*/  MOV R16, R70 ;  /* 0x0000004600107202 */ /* 0x000fe20000000f00 */
[--C-:B------:R-:W-:Y:S01]  /*2840*/  FADD.FTZ R55, R55, -R26.reuse ;  /* 0x8000001a37377221 */ /* 0x100fe20000010000 */
[----:B012---:R-:W-:Y:S01]  /*2850*/  MOV R17, R69 ;  /* 0x0000004500117202 */ /* 0x007fe20000000f00 */
[----:B------:R-:W0:Y:S01]  /*2860*/  LDCU.64 UR10, c[0x0][0x380] ;  /* 0x00007000ff0a77ac */ /* 0x000e220008000a00 */
[----:B------:R-:W-:Y:S01]  /*2870*/  FADD.FTZ R19, R42, -R26 ;  /* 0x8000001a2a137221 */ /* 0x000fe20000010000 */
[----:B------:R-:W-:-:S03]  /*2880*/  FMUL.FTZ R55, R55, R20 ;  /* 0x0000001437377220 */ /* 0x000fc60000410000 */
[----:B------:R-:W-:Y:S01]  /*2890*/  FMUL.FTZ R19, R19, R20 ;  /* 0x0000001413137220 */ /* 0x000fe20000410000 */
[----:B------:R-:W-:-:S03]  /*28a0*/  FFMA.FTZ R55, R21, R55, R24 ;  /* 0x0000003715377223 */ /* 0x000fc60000010018 */
        /* <DEDUP_REMOVED lines=9> */
.L_x_2206:
[----:B------:R-:W-:Y:S05]  /*2940*/  BSYNC.RECONVERGENT B1 ;  /* 0x0000000000017941 */ /* 0x000fea0003800200 */
.L_x_2205:
[----:B------:R-:W-:Y:S04]  /*2950*/  BSSY.RECONVERGENT B1, `(.L_x_2207) ;  /* 0x0000014000017945 */ /* 0x000fe80003800200 */
[----:B------:R-:W-:Y:S05]  /*2960*/  @P6 BRA `(.L_x_2208) ;  /* 0x0000000000486947 */ /* 0x000fea0003800000 */
[----:B------:R-:W4:Y:S01]  /*2970*/  LDCU.64 UR4, c[0x0][0x3e0] ;  /* 0x00007c00ff0477ac */ /* 0x000f220008000a00 */
[----:B------:R-:W-:Y:S01]  /*2980*/  MOV R16, R70 ;  /* 0x0000004600107202 */ /* 0x000fe20000000f00 */
[--C-:B0123--:R-:W-:Y:S01]  /*2990*/  FADD.FTZ R19, R44, -R26.reuse ;  /* 0x8000001a2c137221 */ /* 0x10ffe20000010000 */
[----:B------:R-:W-:Y:S01]  /*29a0*/  MOV R17, R69 ;  /* 0x0000004500117202 */ /* 0x000fe20000000f00 */
[----:B------:R-:W0:Y:S01]  /*29b0*/  LDCU.64 UR10, c[0x0][0x380] ;  /* 0x00007000ff0a77ac */ /* 0x000e220008000a00 */
[----:B------:R-:W-:Y:S01]  /*29c0*/  FADD.FTZ R57, R57, -R26 ;  /* 0x8000001a39397221 */ /* 0x000fe20000010000 */
[----:B------:R-:W-:-:S03]  /*29d0*/  FMUL.FTZ R19, R19, R20 ;  /* 0x0000001413137220 */ /* 0x000fc60000410000 */
[----:B------:R-:W-:Y:S01]  /*29e0*/  FMUL.FTZ R57, R57, R20 ;  /* 0x0000001439397220 */ /* 0x000fe20000410000 */
[----:B------:R-:W-:-:S03]  /*29f0*/  FFMA.FTZ R12, R21, R19, R24 ;  /* 0x00000013150c7223 */ /* 0x000fc60000010018 */
        /* <DEDUP_REMOVED lines=9> */
.L_x_2208:
[----:B------:R-:W-:Y:S05]  /*2a90*/  BSYNC.RECONVERGENT B1 ;  /* 0x0000000000017941 */ /* 0x000fea0003800200 */
.L_x_2207:
[----:B------:R-:W-:Y:S04]  /*2aa0*/  BSSY.RECONVERGENT B1, `(.L_x_2209) ;  /* 0x0000014000017945 */ /* 0x000fe80003800200 */
[----:B------:R-:W-:Y:S05]  /*2ab0*/  @P2 BRA `(.L_x_2210) ;  /* 0x0000000000482947 */ /* 0x000fea0003800000 */
[----:B------:R-:W5:Y:S01]  /*2ac0*/  LDCU.64 UR4, c[0x0][0x3e0] ;  /* 0x00007c00ff0477ac */ /* 0x000f620008000a00 */
[----:B------:R-:W-:Y:S01]  /*2ad0*/  MOV R16, R70 ;  /* 0x0000004600107202 */ /* 0x000fe20000000f00 */
[--C-:B------:R-:W-:Y:S01]  /*2ae0*/  FADD.FTZ R59, R59, -R26.reuse ;  /* 0x8000001a3b3b7221 */ /* 0x100fe20000010000 */
[----:B01234-:R-:W-:Y:S01]  /*2af0*/  MOV R17, R69 ;  /* 0x0000004500117202 */ /* 0x01ffe20000000f00 */
[----:B------:R-:W0:Y:S01]  /*2b00*/  LDCU.64 UR10, c[0x0][0x380] ;  /* 0x00007000ff0a77ac */ /* 0x000e220008000a00 */
[----:B------:R-:W-:Y:S01]  /*2b10*/  FADD.FTZ R19, R46, -R26 ;  /* 0x8000001a2e137221 */ /* 0x000fe20000010000 */
[----:B------:R-:W-:-:S03]  /*2b20*/  FMUL.FTZ R59, R59, R20 ;  /* 0x000000143b3b7220 */ /* 0x000fc60000410000 */
[----:B------:R-:W-:Y:S01]  /*2b30*/  FMUL.FTZ R19, R19, R20 ;  /* 0x0000001413137220 */ /* 0x000fe20000410000 */
[----:B------:R-:W-:-:S03]  /*2b40*/  FFMA.FTZ R59, R21, R59, R24 ;  /* 0x0000003b153b7223 */ /* 0x000fc60000010018 */
[----:B------:R-:W-:Y:S01]  /*2b50*/  FFMA.FTZ R12, R22, R19, R23 ;  /* 0x00000013160c7223 */ /* 0x000fe20000010017 */
[----:B-----5:R-:W-:Y:S02]  /*2b60*/  IMAD R25, R43, UR4, RZ ;  /* 0x000000042b197c24 */ /* 0x020fe4000f8e02ff */
[----:B------:R-:W-:-:S04]  /*2b70*/  IMAD.WIDE.U32 R16, R56, UR4, R16 ;  /* 0x0000000438107c25 */ /* 0x000fc8000f8e0010 */
[----:B------:R-:W-:Y:S01]  /*2b80*/  IMAD R25, R56, UR5, R25 ;  /* 0x0000000538197c24 */ /* 0x000fe2000f8e0219 */
[----:B0-----:R-:W-:-:S04]  /*2b90*/  LEA R18, P1, R16, UR10, 0x1 ;  /* 0x0000000a10127c11 */ /* 0x001fc8000f8208ff */
[----:B------:R-:W-:Y:S02]  /*2ba0*/  IADD3 R25, PT, PT, R17, R25, RZ ;  /* 0x0000001911197210 */ /* 0x000fe40007ffe0ff */
[----:B------:R-:W-:Y:S02]  /*2bb0*/  F2FP.BF16.F32.PACK_AB R17, R12, R59 ;  /* 0x0000003b0c11723e */ /* 0x000fe400000010ff */
[----:B------:R-:W-:-:S05]  /*2bc0*/  LEA.HI.X R19, R16, UR11, R25, 0x1, P1 ;  /* 0x0000000b10137c11 */ /* 0x000fca00088f0c19 */
[----:B------:R0:W-:Y:S02]  /*2bd0*/  STG.E desc[UR6][R18.64], R17 ;  /* 0x0000001112007986 */ /* 0x0001e4000c101906 */
.L_x_2210:
[----:B------:R-:W-:Y:S05]  /*2be0*/  BSYNC.RECONVERGENT B1 ;  /* 0x0000000000017941 */ /* 0x000fea0003800200 */
.L_x_2209:
        /* <DEDUP_REMOVED lines=20> */
.L_x_2212:
[----:B------:R-:W-:Y:S05]  /*2d30*/  BSYNC.RECONVERGENT B1 ;  /* 0x0000000000017941 */ /* 0x000fea0003800200 */
.L_x_2211:
[----:B------:R-:W-:Y:S05]  /*2d40*/  @P4 BRA `(.L_x_2213) ;  /* 0x0000001000584947 */ /* 0x000fea0003800000 */
[----:B------:R-:W5:Y:S01]  /*2d50*/  LDCU.64 UR4, c[0x0][0x3e0] ;  /* 0x00007c00ff0477ac */ /* 0x000f620008000a00 */
[----:B------:R-:W-:Y:S01]  /*2d60*/  MOV R68, R70 ;  /* 0x0000004600447202 */ /* 0x000fe20000000f00 */
[--C-:B------:R-:W-:Y:S01]  /*2d70*/  FADD.FTZ R63, R63, -R26.reuse ;  /* 0x8000001a3f3f7221 */ /* 0x100fe20000010000 */
[----:B01234-:R-:W-:Y:S01]  /*2d80*/  FADD.FTZ R17, R50, -R26 ;  /* 0x8000001a32117221 */ /* 0x01ffe20000010000 */
[----:B------:R-:W0:Y:S02]  /*2d90*/  LDCU.64 UR8, c[0x0][0x380] ;  /* 0x00007000ff0877ac */ /* 0x000e240008000a00 */
[-C--:B------:R-:W-:Y:S01]  /*2da0*/  FMUL.FTZ R63, R63, R20.reuse ;  /* 0x000000143f3f7220 */ /* 0x080fe20000410000 */
[----:B------:R-:W-:-:S04]  /*2db0*/  FMUL.FTZ R17, R17, R20 ;  /* 0x0000001411117220 */ /* 0x000fc80000410000 */
[----:B------:R-:W-:Y:S01]  /*2dc0*/  FFMA.FTZ R22, R22, R17, R23 ;  /* 0x0000001116167223 */ /* 0x000fe20000010017 */
[----:B-----5:R-:W-:Y:S02]  /*2dd0*/  IMAD R19, R47, UR4, RZ ;  /* 0x000000042f137c24 */ /* 0x020fe4000f8e02ff */
[----:B------:R-:W-:-:S04]  /*2de0*/  IMAD.WIDE.U32 R68, R52, UR4, R68 ;  /* 0x0000000434447c25 */ /* 0x000fc8000f8e0044 */
[----:B------:R-:W-:Y:S02]  /*2df0*/  IMAD R25, R52, UR5, R19 ;  /* 0x0000000534197c24 */ /* 0x000fe4000f8e0213 */
[----:B------:R-:W-:Y:S01]  /*2e00*/  FFMA.FTZ R19, R21, R63, R24 ;  /* 0x0000003f15137223 */ /* 0x000fe20000010018 */
[----:B0-----:R-:W-:Y:S02]  /*2e10*/  LEA R16, P1, R68, UR8, 0x1 ;  /* 0x0000000844107c11 */ /* 0x001fe4000f8208ff */
[----:B------:R-:W-:Y:S02]  /*2e20*/  IADD3 R25, PT, PT, R69, R25, RZ ;  /* 0x0000001945197210 */ /* 0x000fe40007ffe0ff */
[----:B------:R-:W-:Y:S02]  /*2e30*/  F2FP.BF16.F32.PACK_AB R19, R22, R19 ;  /* 0x000000131613723e */ /* 0x000fe400000010ff */
[----:B------:R-:W-:-:S05]  /*2e40*/  LEA.HI.X R17, R68, UR9, R25, 0x1, P1 ;  /* 0x0000000944117c11 */ /* 0x000fca00088f0c19 */
[----:B------:R0:W-:Y:S01]  /*2e50*/  STG.E desc[UR6][R16.64], R19 ;  /* 0x0000001310007986 */ /* 0x0001e2000c101906 */
[----:B------:R-:W-:Y:S05]  /*2e60*/  BRA `(.L_x_2213) ;  /* 0x0000001000107947 */ /* 0x000fea0003800000 */
.L_x_2198:
[----:B------:R-:W0:Y:S01]  /*2e70*/  LDCU.64 UR10, c[0x0][0x3e8] ;  /* 0x00007d00ff0a77ac */ /* 0x000e220008000a00 */
[----:B------:R-:W-:Y:S01]  /*2e80*/  BSSY.RECONVERGENT B1, `(.L_x_2214) ;  /* 0x0000022000017945 */ /* 0x000fe20003800200 */
[----:B0-----:R-:W-:Y:S02]  /*2e90*/  ISETP.GE.U32.AND P2, PT, R64, UR10, PT ;  /* 0x0000000a40007c0c */ /* 0x001fe4000bf46070 */
[----:B------:R-:W-:Y:S02]  /*2ea0*/  ISETP.GE.U32.AND P5, PT, R62, UR10, PT ;  /* 0x0000000a3e007c0c */ /* 0x000fe4000bfa6070 */
[----:B------:R-:W-:Y:S02]  /*2eb0*/  ISETP.GE.U32.AND P6, PT, R60, UR10, PT ;  /* 0x0000000a3c007c0c */ /* 0x000fe4000bfc6070 */
[----:B------:R-:W-:Y:S01]  /*2ec0*/  ISETP.GE.AND.EX P2, PT, R11, UR11, PT, P2 ;  /* 0x0000000b0b007c0c */ /* 0x000fe2000bf46320 */
[----:B------:R-:W-:-:S12]  /*2ed0*/  @P1 BRA `(.L_x_2215) ;  /* 0x0000000000701947 */ /* 0x000fd80003800000 */
[--C-:B------:R-:W-:Y:S01]  /*2ee0*/  FADD.FTZ R17, R12, -R26.reuse ;  /* 0x8000001a0c117221 */ /* 0x100fe20000010000 */
[----:B------:R-:W-:Y:S01]  /*2ef0*/  FADD.FTZ R49, R49, -R26 ;  /* 0x8000001a31317221 */ /* 0x000fe20000010000 */
[----:B------:R-:W0:Y:S01]  /*2f00*/  LDCU.64 UR4, c[0x0][0x3e0] ;  /* 0x00007c00ff0477ac */ /* 0x000e220008000a00 */
[----:B------:R-:W-:Y:S01]  /*2f10*/  MOV R18, R70 ;  /* 0x0000004600127202 */ /* 0x000fe20000000f00 */
[-C--:B------:R-:W-:Y:S01]  /*2f20*/  FMUL.FTZ R17, R17, R20.reuse ;  /* 0x0000001411117220 */ /* 0x080fe20000410000 */
[----:B------:R-:W-:Y:S01]  /*2f30*/  FMUL.FTZ R49, R49, R20 ;  /* 0x0000001431317220 */ /* 0x000fe20000410000 */
[----:B------:R-:W1:Y:S01]  /*2f40*/  LDCU.64 UR8, c[0x0][0x380] ;  /* 0x00007000ff0877ac */ /* 0x000e620008000a00 */
[----:B------:R-:W-:Y:S01]  /*2f50*/  MOV R19, R69 ;  /* 0x0000004500137202 */ /* 0x000fe20000000f00 */
[----:B------:R-:W-:Y:S01]  /*2f60*/  FFMA.FTZ R28, R21, R17, R24 ;  /* 0x00000011151c7223 */ /* 0x000fe20000010018 */
        /* <DEDUP_REMOVED lines=19> */
.L_x_2215:
[----:B------:R-:W-:Y:S05]  /*30a0*/  BSYNC.RECONVERGENT B1 ;  /* 0x0000000000017941 */ /* 0x000fea0003800200 */
.L_x_2214:
[----:B------:R-:W-:Y:S04]  /*30b0*/  BSSY.RECONVERGENT B1, `(.L_x_2216) ;  /* 0x000001e000017945 */ /* 0x000fe80003800200 */
[----:B------:R-:W-:Y:S05]  /*30c0*/  @P2 BRA `(.L_x_2217) ;  /* 0x0000000000702947 */ /* 0x000fea0003800000 */
[--C-:B0-----:R-:W-:Y:S01]  /*30d0*/  FADD.FTZ R17, R14, -R26.reuse ;  /* 0x8000001a0e117221 */ /* 0x101fe20000010000 */
        /* <DEDUP_REMOVED lines=27> */
.L_x_2217:
[----:B------:R-:W-:Y:S05]  /*3290*/  BSYNC.RECONVERGENT B1 ;  /* 0x0000000000017941 */ /* 0x000fea0003800200 */
.L_x_2216:
        /* <DEDUP_REMOVED lines=13> */
[----:B01----:R-:W-:Y:S01]  /*3370*/  FADD.FTZ R17, R40, -R26 ;  /* 0x8000001a28117221 */ /* 0x003fe20000010000 */
        /* <DEDUP_REMOVED lines=26> */
.L_x_2219:
[----:B------:R-:W-:Y:S05]  /*3520*/  BSYNC.RECONVERGENT B1 ;  /* 0x0000000000017941 */ /* 0x000fea0003800200 */
.L_x_2218:
[----:B------:R-:W-:Y:S04]  /*3530*/  BSSY.RECONVERGENT B1, `(.L_x_2220) ;  /* 0x000001e000017945 */ /* 0x000fe80003800200 */
[----:B------:R-:W-:Y:S05]  /*3540*/  @P6 BRA `(.L_x_2221) ;  /* 0x0000000000706947 */ /* 0x000fea0003800000 */
[--C-:B------:R-:W-:Y:S01]  /*3550*/  FADD.FTZ R55, R55, -R26.reuse ;  /* 0x8000001a37377221 */ /* 0x100fe20000010000 */
[----:B012---:R-:W-:Y:S01]  /*3560*/  FADD.FTZ R17, R42, -R26 ;  /* 0x8000001a2a117221 */ /* 0x007fe20000010000 */
        /* <DEDUP_REMOVED lines=26> */
.L_x_2221:
[----:B------:R-:W-:Y:S05]  /*3710*/  BSYNC.RECONVERGENT B1 ;  /* 0x0000000000017941 */ /* 0x000fea0003800200 */
.L_x_2220:
[----:B------:R-:W-:Y:S04]  /*3720*/  BSSY.RECONVERGENT B1, `(.L_x_2222) ;  /* 0x000001e000017945 */ /* 0x000fe80003800200 */
[----:B------:R-:W-:Y:S05]  /*3730*/  @P1 BRA `(.L_x_2223) ;  /* 0x0000000000701947 */ /* 0x000fea0003800000 */
[--C-:B0123--:R-:W-:Y:S01]  /*3740*/  FADD.FTZ R17, R44, -R26.reuse ;  /* 0x8000001a2c117221 */ /* 0x10ffe20000010000 */
        /* <DEDUP_REMOVED lines=27> */
.L_x_2223:
[----:B------:R-:W-:Y:S05]  /*3900*/  BSYNC.RECONVERGENT B1 ;  /* 0x0000000000017941 */ /* 0x000fea0003800200 */
.L_x_2222:
[----:B------:R-:W-:Y:S04]  /*3910*/  BSSY.RECONVERGENT B1, `(.L_x_2224) ;  /* 0x000001e000017945 */ /* 0x000fe80003800200 */
[----:B------:R-:W-:Y:S05]  /*3920*/  @P2 BRA `(.L_x_2225) ;  /* 0x0000000000702947 */ /* 0x000fea0003800000 */
[--C-:B------:R-:W-:Y:S01]  /*3930*/  FADD.FTZ R59, R59, -R26.reuse ;  /* 0x8000001a3b3b7221 */ /* 0x100fe20000010000 */
[----:B01234-:R-:W-:Y:S01]  /*3940*/  FADD.FTZ R17, R46, -R26 ;  /* 0x8000001a2e117221 */ /* 0x01ffe20000010000 */
        /* <DEDUP_REMOVED lines=26> */
.L_x_2225:
[----:B------:R-:W-:Y:S05]  /*3af0*/  BSYNC.RECONVERGENT B1 ;  /* 0x0000000000017941 */ /* 0x000fea0003800200 */
.L_x_2224:
        /* <DEDUP_REMOVED lines=8> */
[----:B------:R-:W1:Y:S02]  /*3b80*/  LDCU.64 UR8, c[0x0][0x380] ;  /* 0x00007000ff0877ac */ /* 0x000e640008000a00 */
[----:B------:R-:W-:Y:S01]  /*3b90*/  FFMA.FTZ R61, R21, R61, R24 ;  /* 0x0000003d153d7223 */ /* 0x000fe20000010018 */
        /* <DEDUP_REMOVED lines=20> */
.L_x_2227:
[----:B------:R-:W-:Y:S05]  /*3ce0*/  BSYNC.RECONVERGENT B1 ;  /* 0x0000000000017941 */ /* 0x000fea0003800200 */
.L_x_2226:
        /* <DEDUP_REMOVED lines=28> */
.L_x_2213:
[----:B------:R-:W-:Y:S05]  /*3eb0*/  BSYNC.RECONVERGENT B0 ;  /* 0x0000000000007941 */ /* 0x000fea0003800200 */
.L_x_2197:
[----:B------:R-:W5:Y:S01]  /*3ec0*/  LDCU UR4, c[0x0][0x3f8] ;  /* 0x00007f00ff0477ac */ /* 0x000f620008000800 */
[----:B------:R-:W-:Y:S02]  /*3ed0*/  IADD3 R8, PT, PT, R5, R8, RZ ;  /* 0x0000000805087210 */ /* 0x000fe40007ffe0ff */
[----:B------:R-:W-:Y:S01]  /*3ee0*/  IADD3 R6, PT, PT, R6, 0x1, RZ ;  /* 0x0000000106067810 */ /* 0x000fe20007ffe0ff */
[----:B------:R-:W5:Y:S02]  /*3ef0*/  LDCU UR5, c[0x0][0x3c8] ;  /* 0x00007900ff0577ac */ /* 0x000f640008000800 */
[----:B-----5:R-:W-:-:S06]  /*3f00*/  UIMAD UR4, UR4, UR5, URZ ;  /* 0x00000005040472a4 */ /* 0x020fcc000f8e02ff */
[----:B------:R-:W-:-:S13]  /*3f10*/  ISETP.GE.AND P1, PT, R8, UR4, PT ;  /* 0x0000000408007c0c */ /* 0x000fda000bf26270 */
[----:B------:R-:W-:Y:S05]  /*3f20*/  @!P1 BRA `(.L_x_2228) ;  /* 0xffffffc000e89947 */ /* 0x000fea000383ffff */
[----:B------:R-:W-:Y:S05]  /*3f30*/  EXIT ;  /* 0x000000000000794d */ /* 0x000fea0003800000 */
.L_x_2229:
        /* <DEDUP_REMOVED lines=12> */
.L_x_4534:


//--------------------- .text._Z35group_norm_nhwc_fwd_one_pass_kernelI11Bf16IOBf16WLi256ELi84ELi672EEv26Group_norm_nhwc_fwd_params --------------------------
	.section	.text._Z35group_norm_nhwc_fwd_one_pass_kernelI11Bf16IOBf16WLi256ELi84ELi672EEv26Group_norm_nhwc_fwd_params,"ax",@progbits
	.align	128
        .global         _Z35group_norm_nhwc_fwd_one_pass_kernelI11Bf16IOBf16WLi256ELi84ELi672EEv26Group_norm_nhwc_fwd_params
        .type           _Z35group_norm_nhwc_fwd_one_pass_kernelI11Bf16IOBf16WLi256ELi84ELi672EEv26Group_norm_nhwc_fwd_params,@function
        .size           _Z35group_norm_nhwc_fwd_one_pass_kernelI11Bf16IOBf16WLi256ELi84ELi672EEv26Group_norm_nhwc_fwd_params,(.L_x_4535 - _Z35group_norm_nhwc_fwd_one_pass_kernelI11Bf16IOBf16WLi256ELi84ELi672EEv26Group_norm_nhwc_fwd_params)
        .other          _Z35group_norm_nhwc_fwd_one_pass_kernelI11Bf16IOBf16WLi256ELi84ELi672EEv26Group_norm_nhwc_fwd_params,@"STO_CUDA_ENTRY STV_DEFAULT"
_Z35group_norm_nhwc_fwd_one_pass_kernelI11Bf16IOBf16WLi256ELi84ELi672EEv26Group_norm_nhwc_fwd_params:
.text._Z35group_norm_nhwc_fwd_one_pass_kernelI11Bf16IOBf16WLi256ELi84ELi672EEv26Group_norm_nhwc_fwd_params:
        /* <DEDUP_REMOVED lines=43> */
.L_x_2305:
[----:B0-----:R-:W0:Y:S01]  /*02b0*/  LDC R8, c[0x0][0x3f8] ;  /* 0x0000fe00ff087b82 */ /* 0x001e220000000800 */
[----:B-1----:R-:W1:Y:S01]  /*02c0*/  LDCU UR8, c[0x0][0x404] ;  /* 0x00008080ff0877ac */ /* 0x002e620008000800 */
[----:B------:R-:W-:Y:S02]  /*02d0*/  LOP3.LUT R75, R63, 0xffff, RZ, 0xc0, !PT ;  /* 0x0000ffff3f4b7812 */ /* 0x000fe400078ec0ff */
[----:B------:R-:W-:Y:S01]  /*02e0*/  MOV R20, RZ ;  /* 0x000000ff00147202 */ /* 0x000fe20000000f00 */
[----:B--2---:R-:W2:Y:S01]  /*02f0*/  LDCU.64 UR4, c[0x0][0x3e8] ;  /* 0x00007d00ff0477ac */ /* 0x004ea20008000a00 */
[----:B-1----:R-:W-:Y:S01]  /*0300*/  IMAD R21, R58, UR8, R71 ;  /* 0x000000083a157c24 */ /* 0x002fe2000f8e0247 */
[----:B------:R-:W1:Y:S01]  /*0310*/  LDCU.64 UR8, c[0x0][0x3f0] ;  /* 0x00007e00ff0877ac */ /* 0x000e620008000a00 */
[----:B0--34-:R-:W-:-:S03]  /*0320*/  IABS R5, R8 ;  /* 0x0000000800057213 */ /* 0x019fc60000000000 */
[----:B------:R-:W-:Y:S01]  /*0330*/  SHF.R.S32.HI R11, RZ, 0x1f, R21 ;  /* 0x0000001fff0b7819 */ /* 0x000fe20000011415 */
[----:B------:R-:W0:Y:S01]  /*0340*/  I2F.RP R4, R5 ;  /* 0x0000000500047306 */ /* 0x000e220000209400 */
[C---:B------:R-:W-:Y:S02]  /*0350*/  IADD3 R27, PT, PT, R21.reuse, 0x40, RZ ;  /* 0x00000040151b7810 */ /* 0x040fe40007ffe0ff */
[C---:B------:R-:W-:Y:S02]  /*0360*/  IADD3 R15, PT, PT, R21.reuse, 0x60, RZ ;  /* 0x00000060150f7810 */ /* 0x040fe40007ffe0ff */
[----:B------:R-:W-:Y:S02]  /*0370*/  SHF.R.S32.HI R17, RZ, 0x1f, R27 ;  /* 0x0000001fff117819 */ /* 0x000fe4000001141b */
[----:B------:R-:W-:Y:S02]  /*0380*/  SHF.R.S32.HI R33, RZ, 0x1f, R15 ;  /* 0x0000001fff217819 */ /* 0x000fe4000001140f */
[----:B------:R-:W-:-:S02]  /*0390*/  IADD3 R29, PT, PT, R21, 0x80, RZ ;  /* 0x00000080151d7810 */ /* 0x000fc40007ffe0ff */
[----:B------:R-:W-:Y:S02]  /*03a0*/  IADD3 R23, PT, PT, R21, 0x90, RZ ;  /* 0x0000009015177810 */ /* 0x000fe40007ffe0ff */
[----:B--2---:R-:W-:Y:S01]  /*03b0*/  ISETP.GE.U32.AND P6, PT, R29, UR4, PT ;  /* 0x000000041d007c0c */ /* 0x004fe2000bfc6070 */
[----:B0-----:R-:W0:Y:S01]  /*03c0*/  MUFU.RCP R4, R4 ;  /* 0x0000000400047308 */ /* 0x001e220000001000 */
[----:B------:R-:W-:Y:S02]  /*03d0*/  SHF.R.S32.HI R25, RZ, 0x1f, R29 ;  /* 0x0000001fff197819 */ /* 0x000fe4000001141d */
[----:B------:R-:W-:Y:S02]  /*03e0*/  SHF.R.S32.HI R31, RZ, 0x1f, R23 ;  /* 0x0000001fff1f7819 */ /* 0x000fe40000011417 */
[----:B------:R-:W-:Y:S02]  /*03f0*/  ISETP.GE.AND.EX P6, PT, R25, UR5, PT, P6 ;  /* 0x0000000519007c0c */ /* 0x000fe4000bfc6360 */
[----:B0-----:R-:W-:-:S04]  /*0400*/  IADD3 R2, PT, PT, R4, 0xffffffe, RZ ;  /* 0x0ffffffe04027810 */ /* 0x001fc80007ffe0ff */
        /* <DEDUP_REMOVED lines=15> */
[----:B------:R-:W-:-:S11]  /*0500*/  ISETP.NE.AND P2, PT, R8, RZ, PT ;  /* 0x000000ff0800720c */ /* 0x000fd60003f45270 */
[----:B------:R-:W-:Y:S02]  /*0510*/  @P1 IADD3 R3, PT, PT, R3, 0x1, RZ ;  /* 0x0000000103031810 */ /* 0x000fe40007ffe0ff */
[----:B------:R-:W-:Y:S02]  /*0520*/  ISETP.GE.U32.AND P1, PT, R21, UR4, PT ;  /* 0x0000000415007c0c */ /* 0x000fe4000bf26070 */
[----:B------:R-:W-:Y:S02]  /*0530*/  MOV R5, R3 ;  /* 0x0000000300057202 */ /* 0x000fe40000000f00 */
[----:B------:R-:W-:Y:S02]  /*0540*/  ISETP.GE.AND.EX P1, PT, R11, UR5, PT, P1 ;  /* 0x000000050b007c0c */ /* 0x000fe4000bf26310 */
[----:B------:R-:W-:Y:S02]  /*0550*/  @!P3 IADD3 R5, PT, PT, -R5, RZ, RZ ;  /* 0x000000ff0505b210 */ /* 0x000fe40007ffe1ff */
[----:B------:R-:W-:-:S02]  /*0560*/  @!P2 LOP3.LUT R5, RZ, R8, RZ, 0x33, !PT ;  /* 0x00000008ff05a212 */ /* 0x000fc400078e33ff */
[----:B------:R-:W-:Y:S02]  /*0570*/  ISETP.GE.U32.AND P2, PT, R27, UR4, PT ;  /* 0x000000041b007c0c */ /* 0x000fe4000bf46070 */
[----:B------:R-:W-:Y:S02]  /*0580*/  IADD3 R72, PT, PT, -R5, RZ, RZ ;  /* 0x000000ff05487210 */ /* 0x000fe40007ffe1ff */
[----:B------:R-:W-:Y:S02]  /*0590*/  ISETP.GE.AND.EX P2, PT, R17, UR5, PT, P2 ;  /* 0x0000000511007c0c */ /* 0x000fe4000bf46320 */
[----:B------:R-:W-:Y:S01]  /*05a0*/  SHF.R.S32.HI R4, RZ, 0x1f, R5 ;  /* 0x0000001fff047819 */ /* 0x000fe20000011405 */
[----:B------:R-:W0:Y:S01]  /*05b0*/  @!P1 LDC.64 R2, c[0x0][0x3e0] ;  /* 0x0000f800ff029b82 */ /* 0x000e220000000a00 */
[----:B------:R-:W-:Y:S01]  /*05c0*/  IMAD R72, R8, R72, R61 ;  /* 0x0000004808487224 */ /* 0x000fe200078e023d */
[----:B------:R-:W-:Y:S02]  /*05d0*/  ISETP.GE.U32.AND P3, PT, R15, UR4, PT ;  /* 0x000000040f007c0c */ /* 0x000fe4000bf66070 */
[----:B-1----:R-:W-:-:S02]  /*05e0*/  IMAD R4, R4, UR8, RZ ;  /* 0x0000000804047c24 */ /* 0x002fc4000f8e02ff */
[----:B------:R-:W-:Y:S01]  /*05f0*/  IMAD R72, R72, 0x54, RZ ;  /* 0x0000005448487824 */ /* 0x000fe200078e02ff */
[----:B------:R-:W-:Y:S01]  /*0600*/  ISETP.GE.AND.EX P3, PT, R33, UR5, PT, P3 ;  /* 0x0000000521007c0c */ /* 0x000fe2000bf66330 */
[----:B------:R-:W1:Y:S01]  /*0610*/  @!P1 LDC.64 R8, c[0x0][0x390] ;  /* 0x0000e400ff089b82 */ /* 0x000e620000000a00 */
[----:B------:R-:W-:Y:S02]  /*0620*/  IMAD R77, R5, UR9, R4 ;  /* 0x00000009054d7c24 */ /* 0x000fe4000f8e0204 */
[----:B------:R-:W-:-:S04]  /*0630*/  IADD3 R74, P4, PT, R72, R75, RZ ;  /* 0x0000004b484a7210 */ /* 0x000fc80007f9e0ff */
[----:B------:R-:W-:Y:S01]  /*0640*/  LEA.HI.X.SX32 R75, R72, RZ, 0x1, P4 ;  /* 0x000000ff484b7211 */ /* 0x000fe200020f0eff */
[----:B------:R-:W2:Y:S01]  /*0650*/  @!P2 LDC.64 R6, c[0x0][0x3e0] ;  /* 0x0000f800ff06ab82 */ /* 0x000ea20000000a00 */
[----:B------:R-:W-:Y:S01]  /*0660*/  ISETP.GE.U32.AND P4, PT, R23, UR4, PT ;  /* 0x0000000417007c0c */ /* 0x000fe2000bf86070 */
[----:B------:R-:W-:-:S03]  /*0670*/  IMAD.WIDE.U32 R74, R5, UR8, R74 ;  /* 0x00000008054a7c25 */ /* 0x000fc6000f8e004a */
[----:B------:R-:W-:Y:S01]  /*0680*/  ISETP.GE.AND.EX P4, PT, R31, UR5, PT, P4 ;  /* 0x000000051f007c0c */ /* 0x000fe2000bf86340 */
[----:B0-----:R-:W-:Y:S01]  /*0690*/  @!P1 IMAD R4, R11, R2, RZ ;  /* 0x000000020b049224 */ /* 0x001fe200078e02ff */
[----:B------:R-:W-:Y:S01]  /*06a0*/  IADD3 R77, PT, PT, R75, R77, RZ ;  /* 0x0000004d4b4d7210 */ /* 0x000fe20007ffe0ff */
[----:B------:R-:W0:Y:S01]  /*06b0*/  @!P2 LDC.64 R18, c[0x0][0x390] ;  /* 0x0000e400ff12ab82 */ /* 0x000e220000000a00 */
[----:B------:R-:W-:Y:S01]  /*06c0*/  @!P1 MOV R76, R74 ;  /* 0x0000004a004c9202 */ /* 0x000fe20000000f00 */
[----:B------:R-:W-:-:S04]  /*06d0*/  @!P1 IMAD R11, R21, R3, R4 ;  /* 0x00000003150b9224 */ /* 0x000fc800078e0204 */
[----:B------:R-:W-:Y:S02]  /*06e0*/  @!P1 IMAD.WIDE.U32 R2, R21, R2, R76 ;  /* 0x0000000215029225 */ /* 0x000fe400078e004c */
[----:B------:R-:W3:Y:S03]  /*06f0*/  @!P3 LDC.64 R4, c[0x0][0x3e0] ;  /* 0x0000f800ff04bb82 */ /* 0x000ee60000000a00 */
[----:B------:R-:W-:Y:S02]  /*0700*/  @!P1 IADD3 R3, PT, PT, R3, R11, RZ ;  /* 0x0000000b03039210 */ /* 0x000fe40007ffe0ff */
[----:B-1----:R-:W-:-:S03]  /*0710*/  @!P1 LEA R8, P5, R2, R8, 0x1 ;  /* 0x0000000802089211 */ /* 0x002fc600078a08ff */
[----:B------:R-:W1:Y:S01]  /*0720*/  @!P6 LDC.64 R10, c[0x0][0x3e0] ;  /* 0x0000f800ff0aeb82 */ /* 0x000e620000000a00 */
[----:B------:R-:W-:Y:S01]  /*0730*/  @!P1 LEA.HI.X R9, R2, R9, R3, 0x1, P5 ;  /* 0x0000000902099211 */ /* 0x000fe200028f0c03 */
[----:B--2---:R-:W-:Y:S01]  /*0740*/  @!P2 IMAD R2, R17, R6, RZ ;  /* 0x000000061102a224 */ /* 0x004fe200078e02ff */
[----:B------:R-:W-:-:S05]  /*0750*/  @!P2 MOV R3, R77 ;  /* 0x0000004d0003a202 */ /* 0x000fca0000000f00 */
[----:B------:R-:W2:Y:S01]  /*0760*/  @!P3 LDC.64 R12, c[0x0][0x390] ;  /* 0x0000e400ff0cbb82 */ /* 0x000ea20000000a00 */
[----:B------:R-:W-:Y:S01]  /*0770*/  @!P2 IMAD R35, R27, R7, R2 ;  /* 0x000000071b23a224 */ /* 0x000fe200078e0202 */
[----:B------:R-:W-:Y:S01]  /*0780*/  @!P2 MOV R2, R74 ;  /* 0x0000004a0002a202 */ /* 0x000fe20000000f00 */
[----:B------:R4:W5:Y:S01]  /*0790*/  @!P1 LDG.E R20, desc[UR6][R8.64] ;  /* 0x0000000608149981 */ /* 0x000962000c1e1900 */
[----:B------:R-:W-:Y:S02]  /*07a0*/  IADD3 R17, PT, PT, R21, 0xa0, RZ ;  /* 0x000000a015117810 */ /* 0x000fe40007ffe0ff */
[----:B------:R-:W-:Y:S01]  /*07b0*/  MOV R16, RZ ;  /* 0x000000ff00107202 */ /* 0x000fe20000000f00 */
[----:B------:R-:W-:Y:S01]  /*07c0*/  @!P2 IMAD.WIDE.U32 R6, R27, R6, R2 ;  /* 0x000000061b06a225 */ /* 0x000fe200078e0002 */
[----:B------:R-:W-:Y:S01]  /*07d0*/  ISETP.GE.U32.AND P5, PT, R17, UR4, PT ;  /* 0x0000000411007c0c */ /* 0x000fe2000bfa6070 */
[----:B------:R-:W2:Y:S01]  /*07e0*/  @!P4 LDC.64 R2, c[0x0][0x3e0] ;  /* 0x0000f800ff02cb82 */ /* 0x000ea20000000a00 */
[----:B------:R-:W-:Y:S01]  /*07f0*/  SHF.R.S32.HI R27, RZ, 0x1f, R17 ;  /* 0x0000001fff1b7819 */ /* 0x000fe20000011411 */
[----:B---3--:R-:W-:Y:S01]  /*0800*/  @!P3 IMAD R14, R33, R4, RZ ;  /* 0x00000004210eb224 */ /* 0x008fe200078e02ff */
[----:B------:R-:W-:-:S02]  /*0810*/  @!P2 IADD3 R7, PT, PT, R7, R35, RZ ;  /* 0x000000230707a210 */ /* 0x000fc40007ffe0ff */
[----:B----4-:R-:W-:Y:S01]  /*0820*/  @!P3 MOV R8, R74 ;  /* 0x0000004a0008b202 */ /* 0x010fe20000000f00 */
[----:B------:R-:W-:Y:S01]  /*0830*/  @!P3 IMAD R33, R15, R5, R14 ;  /* 0x000000050f21b224 */ /* 0x000fe200078e020e */
[----:B------:R-:W-:Y:S02]  /*0840*/  @!P3 MOV R9, R77 ;  /* 0x0000004d0009b202 */ /* 0x000fe40000000f00 */
[----:B------:R-:W-:Y:S02]  /*0850*/  ISETP.GE.AND.EX P5, PT, R27, UR5, PT, P5 ;  /* 0x000000051b007c0c */ /* 0x000fe4000bfa6350 */
[C---:B0-----:R-:W-:Y:S01]  /*0860*/  @!P2 LEA R18, P1, R6.reuse, R18, 0x1 ;  /* 0x000000120612a211 */ /* 0x041fe200078208ff */
[----:B------:R-:W-:Y:S01]  /*0870*/  @!P3 IMAD.WIDE.U32 R4, R15, R4, R8 ;  /* 0x000000040f04b225 */ /* 0x000fe200078e0008 */
[----:B------:R-:W-:Y:S01]  /*0880*/  IADD3 R15, PT, PT, R21, 0xd0, RZ ;  /* 0x000000d0150f7810 */ /* 0x000fe20007ffe0ff */
[----:B------:R-:W0:Y:S01]  /*0890*/  @!P6 LDC.64 R8, c[0x0][0x390] ;  /* 0x0000e400ff08eb82 */ /* 0x000e220000000a00 */
[----:B------:R-:W-:Y:S01]  /*08a0*/  @!P2 LEA.HI.X R19, R6, R19, R7, 0x1, P1 ;  /* 0x000000130613a211 */ /* 0x000fe200008f0c07 */
[----:B-1----:R-:W-:Y:S01]  /*08b0*/  @!P6 IMAD R14, R25, R10, RZ ;  /* 0x0000000a190ee224 */ /* 0x002fe200078e02ff */
[----:B------:R-:W-:-:S02]  /*08c0*/  @!P3 IADD3 R5, PT, PT, R5, R33, RZ ;  /* 0x000000210505b210 */ /* 0x000fc40007ffe0ff */
[C---:B--2---:R-:W-:Y:S01]  /*08d0*/  @!P3 LEA R12, P1, R4.reuse, R12, 0x1 ;  /* 0x0000000c040cb211 */ /* 0x044fe200078208ff */
[----:B------:R-:W-:Y:S01]  /*08e0*/  @!P6 IMAD R33, R29, R11, R14 ;  /* 0x0000000b1d21e224 */ /* 0x000fe200078e020e */
[----:B------:R-:W-:Y:S01]  /*08f0*/  MOV R14, RZ ;  /* 0x000000ff000e7202 */ /* 0x000fe20000000f00 */
[----:B------:R-:W1:Y:S01]  /*0900*/  @!P5 LDC.64 R6, c[0x0][0x3e0] ;  /* 0x0000f800ff06db82 */ /* 0x000e620000000a00 */
[----:B------:R-:W-:Y:S01]  /*0910*/  @!P3 LEA.HI.X R13, R4, R13, R5, 0x1, P1 ;  /* 0x0000000d040db211 */ /* 0x000fe200008f0c05 */
[----:B------:R2:W3:Y:S01]  /*0920*/  @!P2 LDG.E R16, desc[UR6][R18.64] ;  /* 0x000000061210a981 */ /* 0x0004e2000c1e1900 */
[----:B------:R-:W-:Y:S01]  /*0930*/  ISETP.GE.U32.AND P1, PT, R15, UR4, PT ;  /* 0x000000040f007c0c */ /* 0x000fe2000bf26070 */
[----:B------:R-:W-:Y:S01]  /*0940*/  @!P4 IMAD R22, R31, R2, RZ ;  /* 0x000000021f16c224 */ /* 0x000fe200078e02ff */
[----:B------:R-:W-:Y:S01]  /*0950*/  SHF.R.S32.HI R25, RZ, 0x1f, R15 ;  /* 0x0000001fff197819 */ /* 0x000fe2000001140f */
[----:B------:R4:W3:Y:S01]  /*0960*/  @!P3 LDG.E R14, desc[UR6][R12.64] ;  /* 0x000000060c0eb981 */ /* 0x0008e2000c1e1900 */
[----:B------:R-:W-:Y:S01]  /*0970*/  ISETP.GE.U32.AND P2, PT, R69, UR4, PT ;  /* 0x0000000445007c0c */ /* 0x000fe2000bf46070 */
[----:B------:R-:W1:Y:S01]  /*0980*/  @!P4 LDC.64 R4, c[0x0][0x390] ;  /* 0x0000e400ff04cb82 */ /* 0x000e620000000a00 */
[----:B------:R-:W-:-:S02]  /*0990*/  ISETP.GE.AND.EX P1, PT, R25, UR5, PT, P1 ;  /* 0x0000000519007c0c */ /* 0x000fc4000bf26310 */
[----:B------:R-:W-:Y:S02]  /*09a0*/  ISETP.GE.AND.EX P2, PT, R54, UR5, PT, P2 ;  /* 0x0000000536007c0c */ /* 0x000fe4000bf46320 */
[-C--:B--2---:R-:W-:Y:S02]  /*09b0*/  @!P6 MOV R18, R74.reuse ;  /* 0x0000004a0012e202 */ /* 0x084fe40000000f00 */
[-C--:B------:R-:W-:Y:S02]  /*09c0*/  @!P6 MOV R19, R77.reuse ;  /* 0x0000004d0013e202 */ /* 0x080fe40000000f00 */
[----:B----4-:R-:W-:Y:S02]  /*09d0*/  @!P4 MOV R12, R74 ;  /* 0x0000004a000cc202 */ /* 0x010fe40000000f00 */
[----:B------:R-:W-:Y:S01]  /*09e0*/  @!P4 MOV R13, R77 ;  /* 0x0000004d000dc202 */ /* 0x000fe20000000f00 */
[----:B------:R-:W-:Y:S02]  /*09f0*/  @!P6 IMAD.WIDE.U32 R10, R29, R10, R18 ;  /* 0x0000000a1d0ae225 */ /* 0x000fe400078e0012 */
[----:B------:R-:W2:Y:S02]  /*0a00*/  @!P1 LDC.64 R18, c[0x0][0x3e0] ;  /* 0x0000f800ff129b82 */ /* 0x000ea40000000a00 */
[----:B------:R-:W-:-:S02]  /*0a10*/  @!P4 IMAD R29, R23, R3, R22 ;  /* 0x00000003171dc224 */ /* 0x000fc400078e0216 */
[----:B------:R-:W-:Y:S01]  /*0a20*/  @!P4 IMAD.WIDE.U32 R2, R23, R2, R12 ;  /* 0x000000021702c225 */ /* 0x000fe200078e000c */
[----:B------:R-:W-:-:S03]  /*0a30*/  @!P6 IADD3 R11, PT, PT, R11, R33, RZ ;  /* 0x000000210b0be210 */ /* 0x000fc60007ffe0ff */
[----:B------:R-:W4:Y:S01]  /*0a40*/  @!P5 LDC.64 R22, c[0x0][0x390] ;  /* 0x0000e400ff16db82 */ /* 0x000f220000000a00 */
[C---:B0-----:R-:W-:Y:S02]  /*0a50*/  @!P6 LEA R8, P3, R10.reuse, R8, 0x1 ;  /* 0x000000080a08e211 */ /* 0x041fe400078608ff */
[----:B------:R-:W-:Y:S02]  /*0a60*/  MOV R34, RZ ;  /* 0x000000ff00227202 */ /* 0x000fe40000000f00 */
[----:B------:R-:W-:-:S03]  /*0a70*/  @!P6 LEA.HI.X R9, R10, R9, R11, 0x1, P3 ;  /* 0x000000090a09e211 */ /* 0x000fc600018f0c0b */
[----:B------:R-:W0:Y:S01]  /*0a80*/  @!P2 LDC.64 R10, c[0x0][0x3e0] ;  /* 0x0000f800ff0aab82 */ /* 0x000e220000000a00 */
[----:B------:R-:W-:Y:S01]  /*0a90*/  @!P4 IADD3 R3, PT, PT, R3, R29, RZ ;  /* 0x0000001d0303c210 */ /* 0x000fe20007ffe0ff */
[----:B------:R1:W3:Y:S02]  /*0aa0*/  @!P6 LDG.E R34, desc[UR6][R8.64] ;  /* 0x000000060822e981 */ /* 0x0002e4000c1e1900 */
[C---:B-1----:R-:W-:Y:S01]  /*0ab0*/  @!P4 LEA R4, P3, R2.reuse, R4, 0x1 ;  /* 0x000000040204c211 */ /* 0x042fe200078608ff */
[----:B------:R-:W-:Y:S01]  /*0ac0*/  @!P5 IMAD R12, R27, R6, RZ ;  /* 0x000000061b0cd224 */ /* 0x000fe200078e02ff */
[----:B------:R-:W-:Y:S02]  /*0ad0*/  MOV R36, RZ ;  /* 0x000000ff00247202 */ /* 0x000fe40000000f00 */
[----:B------:R-:W-:Y:S01]  /*0ae0*/  @!P4 LEA.HI.X R5, R2, R5, R3, 0x1, P3 ;  /* 0x000000050205c211 */ /* 0x000fe200018f0c03 */
[----:B------:R-:W-:Y:S01]  /*0af0*/  @!P5 IMAD R13, R17, R7, R12 ;  /* 0x00000007110dd224 */ /* 0x000fe200078e020c */
[----:B------:R-:W-:Y:S01]  /*0b00*/  @!P5 MOV R8, R74 ;  /* 0x0000004a0008d202 */ /* 0x000fe20000000f00 */
[----:B------:R-:W1:Y:S01]  /*0b10*/  @!P1 LDC.64 R2, c[0x0][0x390] ;  /* 0x0000e400ff029b82 */ /* 0x000e620000000a00 */
[----:B------:R-:W-:Y:S01]  /*0b20*/  @!P5 MOV R9, R77 ;  /* 0x0000004d0009d202 */ /* 0x000fe20000000f00 */
[----:B------:R2:W3:Y:S01]  /*0b30*/  @!P4 LDG.E R36, desc[UR6][R4.64] ;  /* 0x000000060424c981 */ /* 0x0004e2000c1e1900 */
[----:B------:R-:W-:-:S02]  /*0b40*/  ISETP.GE.U32.AND P3, PT, R68, UR4, PT ;  /* 0x0000000444007c0c */ /* 0x000fc4000bf66070 */
[----:B------:R-:W-:Y:S01]  /*0b50*/  ISETP.GE.U32.AND P6, PT, R70, UR4, PT ;  /* 0x0000000446007c0c */ /* 0x000fe2000bfc6070 */
[----:B------:R-:W-:Y:S01]  /*0b60*/  @!P5 IMAD.WIDE.U32 R6, R17, R6, R8 ;  /* 0x000000061106d225 */ /* 0x000fe200078e0008 */
[----:B------:R-:W-:Y:S02]  /*0b70*/  ISETP.GE.AND.EX P3, PT, R53, UR5, PT, P3 ;  /* 0x0000000535007c0c */ /* 0x000fe4000bf66330 */
[----:B------:R-:W-:Y:S02]  /*0b80*/  ISETP.GE.AND.EX P4, PT, R55, UR5, PT, P6 ;  /* 0x0000000537007c0c */ /* 0x000fe4000bf86360 */
[----:B------:R-:W-:Y:S01]  /*0b90*/  @!P5 IADD3 R7, PT, PT, R7, R13, RZ ;  /* 0x0000000d0707d210 */ /* 0x000fe20007ffe0ff */
[----:B--2---:R-:W2:Y:S01]  /*0ba0*/  @!P2 LDC.64 R4, c[0x0][0x390] ;  /* 0x0000e400ff04ab82 */ /* 0x004ea20000000a00 */
[----:B----4-:R-:W-:Y:S01]  /*0bb0*/  @!P5 LEA R22, P6, R6, R22, 0x1 ;  /* 0x000000160616d211 */ /* 0x010fe200078c08ff */
[----:B------:R-:W-:-:S03]  /*0bc0*/  @!P1 IMAD R8, R25, R18, RZ ;  /* 0x0000001219089224 */ /* 0x000fc600078e02ff */
[----:B------:R-:W-:Y:S02]  /*0bd0*/  @!P5 LEA.HI.X R23, R6, R23, R7, 0x1, P6 ;  /* 0x000000170617d211 */ /* 0x000fe400030f0c07 */
[----:B------:R-:W-:Y:S02]  /*0be0*/  @!P1 MOV R6, R74 ;  /* 0x0000004a00069202 */ /* 0x000fe40000000f00 */
[----:B------:R-:W-:Y:S01]  /*0bf0*/  @!P1 MOV R7, R77 ;  /* 0x0000004d00079202 */ /* 0x000fe20000000f00 */
[C---:B------:R-:W-:Y:S02]  /*0c00*/  @!P1 IMAD R17, R15.reuse, R19, R8 ;  /* 0x000000130f119224 */ /* 0x040fe400078e0208 */
[----:B0-----:R-:W-:Y:S01]  /*0c10*/  @!P2 IMAD R12, R54, R10, RZ ;  /* 0x0000000a360ca224 */ /* 0x001fe200078e02ff */
[----:B------:R-:W0:Y:S01]  /*0c20*/  @!P3 LDC.64 R8, c[0x0][0x3e0] ;  /* 0x0000f800ff08bb82 */ /* 0x000e220000000a00 */
[----:B------:R-:W-:Y:S01]  /*0c30*/  @!P1 IMAD.WIDE.U32 R18, R15, R18, R6 ;  /* 0x000000120f129225 */ /* 0x000fe200078e0006 */
[----:B------:R-:W-:-:S03]  /*0c40*/  @!P2 MOV R13, R77 ;  /* 0x0000004d000da202 */ /* 0x000fc60000000f00 */
[----:B------:R-:W-:-:S03]  /*0c50*/  @!P2 IMAD R15, R69, R11, R12 ;  /* 0x0000000b450fa224 */ /* 0x000fc600078e020c */
[----:B------:R-:W4:Y:S01]  /*0c60*/  @!P4 LDC.64 R6, c[0x0][0x3e0] ;  /* 0x0000f800ff06cb82 */ /* 0x000f220000000a00 */
[----:B------:R-:W-:Y:S02]  /*0c70*/  @!P2 MOV R12, R74 ;  /* 0x0000004a000ca202 */ /* 0x000fe40000000f00 */
[----:B------:R-:W-:Y:S02]  /*0c80*/  MOV R39, RZ ;  /* 0x000000ff00277202 */ /* 0x000fe40000000f00 */
[----:B------:R-:W-:Y:S01]  /*0c90*/  @!P1 IADD3 R11, PT, PT, R19, R17, RZ ;  /* 0x00000011130b9210 */ /* 0x000fe20007ffe0ff */
[----:B------:R-:W-:Y:S01]  /*0ca0*/  @!P2 IMAD.WIDE.U32 R12, R69, R10, R12 ;  /* 0x0000000a450ca225 */ /* 0x000fe200078e000c */
[----:B-1----:R-:W-:Y:S02]  /*0cb0*/  @!P1 LEA R2, P6, R18, R2, 0x1 ;  /* 0x0000000212029211 */ /* 0x002fe400078c08ff */
[----:B------:R1:W3:Y:S01]  /*0cc0*/  @!P5 LDG.E R39, desc[UR6][R22.64] ;  /* 0x000000061627d981 */ /* 0x0002e2000c1e1900 */
[----:B------:R-:W-:-:S02]  /*0cd0*/  ISETP.GE.U32.AND P5, PT, R67, UR4, PT ;  /* 0x0000000443007c0c */ /* 0x000fc4000bfa6070 */
[----:B------:R-:W-:Y:S02]  /*0ce0*/  @!P1 LEA.HI.X R3, R18, R3, R11, 0x1, P6 ;  /* 0x0000000312039211 */ /* 0x000fe400030f0c0b */
[----:B------:R-:W-:Y:S02]  /*0cf0*/  @!P2 IADD3 R11, PT, PT, R13, R15, RZ ;  /* 0x0000000f0d0ba210 */ /* 0x000fe40007ffe0ff */
[C---:B--2---:R-:W-:Y:S01]  /*0d00*/  @!P2 LEA R10, P6, R12.reuse, R4, 0x1 ;  /* 0x000000040c0aa211 */ /* 0x044fe200078c08ff */
[----:B-1----:R-:W1:Y:S03]  /*0d10*/  @!P3 LDC.64 R22, c[0x0][0x390] ;  /* 0x0000e400ff16bb82 */ /* 0x002e660000000a00 */
[----:B------:R-:W-:Y:S02]  /*0d20*/  @!P2 LEA.HI.X R11, R12, R5, R11, 0x1, P6 ;  /* 0x000000050c0ba211 */ /* 0x000fe400030f0c0b */
[----:B------:R-:W-:-:S02]  /*0d30*/  CS2R R18, SRZ ;  /* 0x0000000000127805 */ /* 0x000fc4000001ff00 */
[----:B------:R-:W-:Y:S01]  /*0d40*/  ISETP.GE.AND.EX P5, PT, R52, UR5, PT, P5 ;  /* 0x0000000534007c0c */ /* 0x000fe2000bfa6350 */
[----:B------:R-:W2:Y:S01]  /*0d50*/  @!P4 LDC.64 R4, c[0x0][0x390] ;  /* 0x0000e400ff04cb82 */ /* 0x000ea20000000a00 */
[----:B0-----:R-:W-:Y:S02]  /*0d60*/  @!P3 IMAD R13, R53, R8, RZ ;  /* 0x00000008350db224 */ /* 0x001fe400078e02ff */
[----:B------:R0:W3:Y:S01]  /*0d70*/  @!P2 LDG.E R19, desc[UR6][R10.64] ;  /* 0x000000060a13a981 */ /* 0x0000e2000c1e1900 */
[----:B----4-:R-:W-:Y:S02]  /*0d80*/  @!P4 IMAD R12, R55, R6, RZ ;  /* 0x00000006370cc224 */ /* 0x010fe400078e02ff */
[----:B------:R-:W-:Y:S02]  /*0d90*/  @!P3 IMAD R17, R68, R9, R13 ;  /* 0x000000094411b224 */ /* 0x000fe400078e020d */
[----:B------:R-:W-:Y:S01]  /*0da0*/  @!P4 IMAD R15, R70, R7, R12 ;  /* 0x00000007460fc224 */ /* 0x000fe200078e020c */
[----:B------:R-:W-:-:S03]  /*0db0*/  ISETP.GE.U32.AND P6, PT, R66, UR4, PT ;  /* 0x0000000442007c0c */ /* 0x000fc6000bfc6070 */
[----:B------:R-:W4:Y:S01]  /*0dc0*/  @!P5 LDC.64 R12, c[0x0][0x3e0] ;  /* 0x0000f800ff0cdb82 */ /* 0x000f220000000a00 */
[----:B0-----:R-:W-:Y:S02]  /*0dd0*/  @!P3 MOV R10, R74 ;  /* 0x0000004a000ab202 */ /* 0x001fe40000000f00 */
[----:B------:R-:W-:-:S03]  /*0de0*/  @!P3 MOV R11, R77 ;  /* 0x0000004d000bb202 */ /* 0x000fc60000000f00 */
[----:B------:R-:W-:Y:S01]  /*0df0*/  @!P3 IMAD.WIDE.U32 R8, R68, R8, R10 ;  /* 0x000000084408b225 */ /* 0x000fe200078e000a */
[----:B------:R-:W-:Y:S02]  /*0e00*/  @!P4 MOV R10, R74 ;  /* 0x0000004a000ac202 */ /* 0x000fe40000000f00 */
[----:B------:R-:W-:Y:S02]  /*0e10*/  @!P4 MOV R11, R77 ;  /* 0x0000004d000bc202 */ /* 0x000fe40000000f00 */
[----:B------:R-:W-:Y:S02]  /*0e20*/  ISETP.GE.AND.EX P6, PT, R51, UR5, PT, P6 ;  /* 0x0000000533007c0c */ /* 0x000fe4000bfc6360 */
[----:B------:R-:W-:Y:S01]  /*0e30*/  @!P3 IADD3 R9, PT, PT, R9, R17, RZ ;  /* 0x000000110909b210 */ /* 0x000fe20007ffe0ff */
[----:B------:R-:W-:Y:S01]  /*0e40*/  @!P4 IMAD.WIDE.U32 R6, R70, R6, R10 ;  /* 0x000000064606c225 */ /* 0x000fe200078e000a */
[----:B-1----:R-:W-:-:S04]  /*0e50*/  @!P3 LEA R22, P2, R8, R22, 0x1 ;  /* 0x000000160816b211 */ /* 0x002fc800078408ff */
[----:B------:R-:W-:Y:S02]  /*0e60*/  @!P3 LEA.HI.X R23, R8, R23, R9, 0x1, P2 ;  /* 0x000000170817b211 */ /* 0x000fe400010f0c09 */
[----:B------:R-:W-:Y:S02]  /*0e70*/  @!P4 IADD3 R7, PT, PT, R7, R15, RZ ;  /* 0x0000000f0707c210 */ /* 0x000fe40007ffe0ff */
[C---:B--2---:R-:W-:Y:S01]  /*0e80*/  @!P4 LEA R4, P2, R6.reuse, R4, 0x1 ;  /* 0x000000040604c211 */ /* 0x044fe200078408ff */
[----:B------:R-:W0:Y:S03]  /*0e90*/  @!P6 LDC.64 R8, c[0x0][0x3e0] ;  /* 0x0000f800ff08eb82 */ /* 0x000e260000000a00 */
[----:B------:R-:W-:Y:S02]  /*0ea0*/  @!P4 LEA.HI.X R5, R6, R5, R7, 0x1, P2 ;  /* 0x000000050605c211 */ /* 0x000fe400010f0c07 */
[----:B------:R-:W-:-:S03]  /*0eb0*/  ISETP.GE.U32.AND P2, PT, R65, UR4, PT ;  /* 0x0000000441007c0c */ /* 0x000fc6000bf46070 */
[----:B------:R-:W1:Y:S01]  /*0ec0*/  @!P5 LDC.64 R6, c[0x0][0x390] ;  /* 0x0000e400ff06db82 */ /* 0x000e620000000a00 */
[----:B------:R-:W-:Y:S01]  /*0ed0*/  ISETP.GE.AND.EX P2, PT, R50, UR5, PT, P2 ;  /* 0x0000000532007c0c */ /* 0x000fe2000bf46320 */
[----:B----4-:R-:W-:Y:S01]  /*0ee0*/  @!P5 IMAD R10, R52, R12, RZ ;  /* 0x0000000c340ad224 */ /* 0x010fe200078e02ff */
[----:B------:R-:W-:Y:S01]  /*0ef0*/  @!P5 MOV R24, R74 ;  /* 0x0000004a0018d202 */ /* 0x000fe20000000f00 */
[----:B------:R2:W4:Y:S02]  /*0f00*/  @!P4 LDG.E R18, desc[UR6][R4.64] ;  /* 0x000000060412c981 */ /* 0x000524000c1e1900 */
[C---:B------:R-:W-:Y:S01]  /*0f10*/  @!P5 IMAD R13, R67.reuse, R13, R10 ;  /* 0x0000000d430dd224 */ /* 0x040fe200078e020a */
[----:B------:R-:W-:Y:S01]  /*0f20*/  @!P5 MOV R25, R77 ;  /* 0x0000004d0019d202 */ /* 0x000fe20000000f00 */
[----:B------:R-:W5:Y:S01]  /*0f30*/  @!P6 LDC.64 R10, c[0x0][0x390] ;  /* 0x0000e400ff0aeb82 */ /* 0x000f620000000a00 */
[----:B------:R-:W-:Y:S01]  /*0f40*/  MOV R17, RZ ;  /* 0x000000ff00117202 */ /* 0x000fe20000000f00 */
[----:B------:R-:W-:-:S05]  /*0f50*/  @!P5 IMAD.WIDE.U32 R24, R67, R12, R24 ;  /* 0x0000000c4318d225 */ /* 0x000fca00078e0018 */
[----:B------:R0:W4:Y:S01]  /*0f60*/  @!P3 LDG.E R17, desc[UR6][R22.64] ;  /* 0x000000061611b981 */ /* 0x000122000c1e1900 */
[----:B--2---:R-:W2:Y:S01]  /*0f70*/  @!P2 LDC.64 R4, c[0x0][0x3e0] ;  /* 0x0000f800ff04ab82 */ /* 0x004ea20000000a00 */
[----:B------:R-:W-:Y:S02]  /*0f80*/  @!P5 IADD3 R13, PT, PT, R25, R13, RZ ;  /* 0x0000000d190dd210 */ /* 0x000fe40007ffe0ff */
[----:B-1----:R-:W-:Y:S01]  /*0f90*/  @!P5 LEA R12, P3, R24, R6, 0x1 ;  /* 0x00000006180cd211 */ /* 0x002fe200078608ff */
[----:B0-----:R-:W-:Y:S01]  /*0fa0*/  @!P6 IMAD R6, R51, R8, RZ ;  /* 0x000000083306e224 */ /* 0x001fe200078e02ff */
[----:B------:R-:W-:Y:S02]  /*0fb0*/  @!P6 MOV R22, R74 ;  /* 0x0000004a0016e202 */ /* 0x000fe40000000f00 */
[----:B------:R-:W-:Y:S01]  /*0fc0*/  @!P6 MOV R23, R77 ;  /* 0x0000004d0017e202 */ /* 0x000fe20000000f00 */
[----:B------:R-:W-:Y:S01]  /*0fd0*/  @!P6 IMAD R9, R66, R9, R6 ;  /* 0x000000094209e224 */ /* 0x000fe200078e0206 */
[----:B------:R-:W-:-:S02]  /*0fe0*/  @!P5 LEA.HI.X R13, R24, R7, R13, 0x1, P3 ;  /* 0x00000007180dd211 */ /* 0x000fc400018f0c0d */
[----:B------:R-:W-:Y:S01]  /*0ff0*/  MOV R15, RZ ;  /* 0x000000ff000f7202 */ /* 0x000fe20000000f00 */
[----:B------:R-:W0:Y:S01]  /*1000*/  @!P2 LDC.64 R6, c[0x0][0x390] ;  /* 0x0000e400ff06ab82 */ /* 0x000e220000000a00 */
[----:B------:R-:W-:Y:S01]  /*1010*/  @!P6 IMAD.WIDE.U32 R22, R66, R8, R22 ;  /* 0x000000084216e225 */ /* 0x000fe200078e0016 */
[----:B------:R-:W-:-:S03]  /*1020*/  ISETP.GE.U32.AND P3, PT, R64, UR4, PT ;  /* 0x0000000440007c0c */ /* 0x000fc6000bf66070 */
[----:B------:R1:W4:Y:S01]  /*1030*/  @!P5 LDG.E R15, desc[UR6][R12.64] ;  /* 0x000000060c0fd981 */ /* 0x000322000c1e1900 */
[----:B------:R-:W-:Y:S02]  /*1040*/  @!P6 IADD3 R8, PT, PT, R23, R9, RZ ;  /* 0x000000091708e210 */ /* 0x000fe40007ffe0ff */
[----:B-----5:R-:W-:Y:S02]  /*1050*/  @!P6 LEA R10, P5, R22, R10, 0x1 ;  /* 0x0000000a160ae211 */ /* 0x020fe400078a08ff */
[----:B------:R-:W-:Y:S02]  /*1060*/  ISETP.GE.AND.EX P3, PT, R0, UR5, PT, P3 ;  /* 0x0000000500007c0c */ /* 0x000fe4000bf66330 */
[----:B------:R-:W-:Y:S01]  /*1070*/  @!P6 LEA.HI.X R11, R22, R11, R8, 0x1, P5 ;  /* 0x0000000b160be211 */ /* 0x000fe200028f0c08 */
[----:B--2---:R-:W-:Y:S01]  /*1080*/  @!P2 IMAD R24, R50, R4, RZ ;  /* 0x000000043218a224 */ /* 0x004fe200078e02ff */
[----:B------:R-:W-:Y:S02]  /*1090*/  @!P2 MOV R8, R74 ;  /* 0x0000004a0008a202 */ /* 0x000fe40000000f00 */
[----:B------:R-:W-:Y:S01]  /*10a0*/  @!P2 MOV R9, R77 ;  /* 0x0000004d0009a202 */ /* 0x000fe20000000f00 */
[C---:B------:R-:W-:Y:S01]  /*10b0*/  @!P2 IMAD R5, R65.reuse, R5, R24 ;  /* 0x000000054105a224 */ /* 0x040fe200078e0218 */
[----:B------:R-:W-:Y:S01]  /*10c0*/  MOV R32, RZ ;  /* 0x000000ff00207202 */ /* 0x000fe20000000f00 */
[----:B------:R-:W-:Y:S01]  /*10d0*/  @!P2 IMAD.WIDE.U32 R8, R65, R4, R8 ;  /* 0x000000044108a225 */ /* 0x000fe200078e0008 */
[----:B------:R-:W-:-:S03]  /*10e0*/  IADD3 R27, PT, PT, R21, 0xe0, RZ ;  /* 0x000000e0151b7810 */ /* 0x000fc60007ffe0ff */
[----:B-1----:R-:W1:Y:S01]  /*10f0*/  @!P3 LDC.64 R12, c[0x0][0x390] ;  /* 0x0000e400ff0cbb82 */ /* 0x002e620000000a00 */
[----:B------:R2:W5:Y:S01]  /*1100*/  @!P6 LDG.E R32, desc[UR6][R10.64] ;  /* 0x000000060a20e981 */ /* 0x000562000c1e1900 */
[----:B------:R-:W-:Y:S02]  /*1110*/  @!P2 IADD3 R9, PT, PT, R9, R5, RZ ;  /* 0x000000050909a210 */ /* 0x000fe40007ffe0ff */
[----:B------:R-:W-:-:S04]  /*1120*/  ISETP.GE.U32.AND P5, PT, R27, UR4, PT ;  /* 0x000000041b007c0c */ /* 0x000fc8000bfa6070 */
[----:B------:R-:W1:Y:S01]  /*1130*/  @!P3 LDC.64 R4, c[0x0][0x3e0] ;  /* 0x0000f800ff04bb82 */ /* 0x000e620000000a00 */
[----:B------:R-:W-:Y:S02]  /*1140*/  SHF.R.S32.HI R29, RZ, 0x1f, R27 ;  /* 0x0000001fff1d7819 */ /* 0x000fe4000001141b */
[C---:B0-----:R-:W-:Y:S02]  /*1150*/  @!P2 LEA R24, P6, R8.reuse, R6, 0x1 ;  /* 0x000000060818a211 */ /* 0x041fe400078c08ff */
[----:B------:R-:W-:Y:S02]  /*1160*/  IADD3 R21, PT, PT, R21, 0xf0, RZ ;  /* 0x000000f015157810 */ /* 0x000fe40007ffe0ff */
[----:B------:R-:W-:Y:S02]  /*1170*/  ISETP.GE.AND.EX P5, PT, R29, UR5, PT, P5 ;  /* 0x000000051d007c0c */ /* 0x000fe4000bfa6350 */
[----:B------:R-:W-:Y:S02]  /*1180*/  @!P2 LEA.HI.X R25, R8, R7, R9, 0x1, P6 ;  /* 0x000000070819a211 */ /* 0x000fe400030f0c09 */
[----:B------:R-:W-:-:S02]  /*1190*/  ISETP.GE.U32.AND P6, PT, R21, UR4, PT ;  /* 0x0000000415007c0c */ /* 0x000fc4000bfc6070 */
[----:B------:R-:W-:-:S04]  /*11a0*/  SHF.R.S32.HI R31, RZ, 0x1f, R21 ;  /* 0x0000001fff1f7819 */ /* 0x000fc80000011415 */
[----:B------:R-:W-:-:S03]  /*11b0*/  ISETP.GE.AND.EX P6, PT, R31, UR5, PT, P6 ;  /* 0x000000051f007c0c */ /* 0x000fc6000bfc6360 */
[----:B--2---:R-:W0:Y:S01]  /*11c0*/  @!P5 LDC.64 R10, c[0x0][0x3e0] ;  /* 0x0000f800ff0adb82 */ /* 0x004e220000000a00 */
[----:B-1----:R-:W-:Y:S01]  /*11d0*/  @!P3 IMAD R6, R0, R4, RZ ;  /* 0x000000040006b224 */ /* 0x002fe200078e02ff */
[----:B------:R-:W-:-:S08]  /*11e0*/  @!P3 MOV R22, R74 ;  /* 0x0000004a0016b202 */ /* 0x000fd00000000f00 */
[----:B------:R-:W1:Y:S01]  /*11f0*/  @!P6 LDC.64 R8, c[0x0][0x3e0] ;  /* 0x0000f800ff08eb82 */ /* 0x000e620000000a00 */
[----:B------:R-:W-:Y:S01]  /*1200*/  @!P3 MOV R23, R77 ;  /* 0x0000004d0017b202 */ /* 0x000fe20000000f00 */
[----:B------:R-:W-:Y:S01]  /*1210*/  @!P3 IMAD R33, R64, R5, R6 ;  /* 0x000000054021b224 */ /* 0x000fe200078e0206 */
[----:B------:R-:W-:-:S05]  /*1220*/  MOV R41, RZ ;  /* 0x000000ff00297202 */ /* 0x000fca0000000f00 */
[----:B------:R-:W2:Y:S01]  /*1230*/  @!P5 LDC.64 R6, c[0x0][0x390] ;  /* 0x0000e400ff06db82 */ /* 0x000ea20000000a00 */
[----:B------:R-:W-:Y:S01]  /*1240*/  @!P3 IMAD.WIDE.U32 R22, R64, R4, R22 ;  /* 0x000000044016b225 */ /* 0x000fe200078e0016 */
[----:B------:R-:W5:Y:S06]  /*1250*/  @!P2 LDG.E R41, desc[UR6][R24.64] ;  /* 0x000000061829a981 */ /* 0x000f6c000c1e1900 */
[----:B------:R-:W2:Y:S01]  /*1260*/  @!P6 LDC.64 R4, c[0x0][0x390] ;  /* 0x0000e400ff04eb82 */ /* 0x000ea20000000a00 */
[----:B------:R-:W-:Y:S02]  /*1270*/  @!P3 IADD3 R23, PT, PT, R23, R33, RZ ;  /* 0x000000211717b210 */ /* 0x000fe40007ffe0ff */
[----:B------:R-:W-:-:S02]  /*1280*/  @!P3 LEA R12, P2, R22, R12, 0x1 ;  /* 0x0000000c160cb211 */ /* 0x000fc400078408ff */
[----:B------:R-:W-:Y:S01]  /*1290*/  MOV R42, RZ ;  /* 0x000000ff002a7202 */ /* 0x000fe20000000f00 */
[----:B0-----:R-:W-:Y:S01]  /*12a0*/  @!P5 IMAD R26, R29, R10, RZ ;  /* 0x0000000a1d1ad224 */ /* 0x001fe200078e02ff */
[----:B------:R-:W-:Y:S02]  /*12b0*/  @!P3 LEA.HI.X R13, R22, R13, R23, 0x1, P2 ;  /* 0x0000000d160db211 */ /* 0x000fe400010f0c17 */
[----:B------:R-:W-:Y:S02]  /*12c0*/  @!P5 MOV R22, R74 ;  /* 0x0000004a0016d202 */ /* 0x000fe40000000f00 */
[----:B------:R-:W-:Y:S01]  /*12d0*/  @!P5 MOV R23, R77 ;  /* 0x0000004d0017d202 */ /* 0x000fe20000000f00 */
[----:B------:R-:W-:Y:S01]  /*12e0*/  @!P5 IMAD R29, R27, R11, R26 ;  /* 0x0000000b1b1dd224 */ /* 0x000fe200078e021a */
[----:B------:R0:W5:Y:S01]  /*12f0*/  @!P3 LDG.E R42, desc[UR6][R12.64] ;  /* 0x000000060c2ab981 */ /* 0x000162000c1e1900 */
[----:B-1----:R-:W-:Y:S02]  /*1300*/  @!P6 IMAD R26, R31, R8, RZ ;  /* 0x000000081f1ae224 */ /* 0x002fe400078e02ff */
[----:B------:R-:W-:Y:S01]  /*1310*/  @!P5 IMAD.WIDE.U32 R10, R27, R10, R22 ;  /* 0x0000000a1b0ad225 */ /* 0x000fe200078e0016 */
[----:B------:R-:W-:-:S02]  /*1320*/  MOV R45, RZ ;  /* 0x000000ff002d7202 */ /* 0x000fc40000000f00 */
[----:B0-----:R-:W-:Y:S02]  /*1330*/  @!P6 MOV R12, R74 ;  /* 0x0000004a000ce202 */ /* 0x001fe40000000f00 */
[----:B------:R-:W-:Y:S01]  /*1340*/  @!P6 MOV R13, R77 ;  /* 0x0000004d000de202 */ /* 0x000fe20000000f00 */
[----:B------:R-:W-:Y:S01]  /*1350*/  @!P6 IMAD R23, R21, R9, R26 ;  /* 0x000000091517e224 */ /* 0x000fe200078e021a */
[----:B------:R-:W-:Y:S01]  /*1360*/  @!P5 IADD3 R11, PT, PT, R11, R29, RZ ;  /* 0x0000001d0b0bd210 */ /* 0x000fe20007ffe0ff */
[----:B------:R0:W5:Y:S01]  /*1370*/  @!P1 LDG.E R45, desc[UR6][R2.64] ;  /* 0x00000006022d9981 */ /* 0x000162000c1e1900 */
[C---:B--2---:R-:W-:Y:S01]  /*1380*/  @!P5 LEA R6, P2, R10.reuse, R6, 0x1 ;  /* 0x000000060a06d211 */ /* 0x044fe200078408ff */
[----:B------:R-:W-:Y:S01]  /*1390*/  @!P6 IMAD.WIDE.U32 R8, R21, R8, R12 ;  /* 0x000000081508e225 */ /* 0x000fe200078e000c */
[----:B------:R-:W-:Y:S02]  /*13a0*/  MOV R47, RZ ;  /* 0x000000ff002f7202 */ /* 0x000fe40000000f00 */
[----:B------:R-:W-:-:S02]  /*13b0*/  @!P5 LEA.HI.X R7, R10, R7, R11, 0x1, P2 ;  /* 0x000000070a07d211 */ /* 0x000fc400010f0c0b */
[----:B------:R-:W-:Y:S02]  /*13c0*/  @!P6 IADD3 R9, PT, PT, R9, R23, RZ ;  /* 0x000000170909e210 */ /* 0x000fe40007ffe0ff */
[C---:B------:R-:W-:Y:S01]  /*13d0*/  @!P6 LEA R4, P1, R8.reuse, R4, 0x1 ;  /* 0x000000040804e211 */ /* 0x040fe200078208ff */
[----:B------:R1:W2:Y:S01]  /*13e0*/  @!P5 LDG.E R47, desc[UR6][R6.64] ;  /* 0x00000006062fd981 */ /* 0x0002a2000c1e1900 */
[----:B------:R-:W-:Y:S02]  /*13f0*/  MOV R49, RZ ;  /* 0x000000ff00317202 */ /* 0x000fe40000000f00 */
[----:B------:R-:W-:-:S05]  /*1400*/  @!P6 LEA.HI.X R5, R8, R5, R9, 0x1, P1 ;  /* 0x000000050805e211 */ /* 0x000fca00008f0c09 */
[----:B------:R3:W2:Y:S01]  /*1410*/  @!P6 LDG.E R49, desc[UR6][R4.64] ;  /* 0x000000060431e981 */ /* 0x0006a2000c1e1900 */
[C---:B------:R-:W-:Y:S02]  /*1420*/  PRMT R8, R20.reuse, 0x7632, R8 ;  /* 0x0000763214087816 */ /* 0x040fe40000000008 */
[----:B0-----:R-:W-:Y:S02]  /*1430*/  SHF.L.U32 R2, R20, 0x10, RZ ;  /* 0x0000001014027819 */ /* 0x001fe400000006ff */
[----:B------:R-:W-:-:S05]  /*1440*/  SHF.L.U32 R3, R8, 0x10, RZ ;  /* 0x0000001008037819 */ /* 0x000fca00000006ff */
[----:B------:R-:W-:Y:S01]  /*1450*/  FMUL.FTZ R11, R3, R3 ;  /* 0x00000003030b7220 */ /* 0x000fe20000410000 */
[----:B-1----:R-:W-:-:S03]  /*1460*/  FADD.FTZ R7, R2, R3 ;  /* 0x0000000302077221 */ /* 0x002fc60000010000 */
[----:B------:R-:W-:Y:S01]  /*1470*/  FFMA.FTZ R11, R2, R2, R11 ;  /* 0x00000002020b7223 */ /* 0x000fe2000001000b */
[----:B------:R-:W-:-:S03]  /*1480*/  FADD.FTZ R10, RZ, R7 ;  /* 0x00000007ff0a7221 */ /* 0x000fc60000010000 */
[----:B------:R-:W-:Y:S01]  /*1490*/  FADD.FTZ R11, RZ, R11 ;  /* 0x0000000bff0b7221 */ /* 0x000fe20000010000 */
[C---:B---3--:R-:W-:Y:S02]  /*14a0*/  PRMT R35, R34.reuse, 0x7632, R35 ;  /* 0x0000763222237816 */ /* 0x048fe40000000023 */
[----:B------:R-:W-:Y:S02]  /*14b0*/  SHF.L.U32 R34, R34, 0x10, RZ ;  /* 0x0000001022227819 */ /* 0x000fe400000006ff */
[----:B------:R-:W-:Y:S02]  /*14c0*/  SHF.L.U32 R35, R35, 0x10, RZ ;  /* 0x0000001023237819 */ /* 0x000fe400000006ff */
[C---:B------:R-:W-:Y:S02]  /*14d0*/  PRMT R37, R36.reuse, 0x7632, R37 ;  /* 0x0000763224257816 */ /* 0x040fe40000000025 */
[----:B------:R-:W-:Y:S02]  /*14e0*/  SHF.L.U32 R36, R36, 0x10, RZ ;  /* 0x0000001024247819 */ /* 0x000fe400000006ff */
[----:B------:R-:W-:-:S02]  /*14f0*/  SHF.L.U32 R37, R37, 0x10, RZ ;  /* 0x0000001025257819 */ /* 0x000fc400000006ff */
[C---:B------:R-:W-:Y:S02]  /*1500*/  PRMT R8, R19.reuse, 0x7632, R8 ;  /* 0x0000763213087816 */ /* 0x040fe40000000008 */
[----:B------:R-:W-:Y:S02]  /*1510*/  SHF.L.U32 R4, R19, 0x10, RZ ;  /* 0x0000001013047819 */ /* 0x000fe400000006ff */
[----:B------:R-:W-:Y:S02]  /*1520*/  SHF.L.U32 R7, R8, 0x10, RZ ;  /* 0x0000001008077819 */ /* 0x000fe400000006ff */
[----:B----4-:R-:W-:-:S04]  /*1530*/  PRMT R9, R18, 0x7632, R9 ;  /* 0x0000763212097816 */ /* 0x010fc80000000009 */
[----:B------:R-:W-:Y:S02]  /*1540*/  SHF.L.U32 R5, R9, 0x10, RZ ;  /* 0x0000001009057819 */ /* 0x000fe400000006ff */
[----:B------:R-:W-:-:S03]  /*1550*/  SHF.L.U32 R6, R18, 0x10, RZ ;  /* 0x0000001012067819 */ /* 0x000fc600000006ff */
[----:B------:R-:W-:Y:S01]  /*1560*/  FMUL.FTZ R19, R5, R5 ;  /* 0x0000000505137220 */ /* 0x000fe20000410000 */
[----:B------:R-:W-:Y:S01]  /*1570*/  PRMT R9, R17, 0x7632, R9 ;  /* 0x0000763211097816 */ /* 0x000fe20000000009 */
[C---:B------:R-:W-:Y:S02]  /*1580*/  FADD.FTZ R13, R6.reuse, R5 ;  /* 0x00000005060d7221 */ /* 0x040fe40000010000 */
[----:B------:R-:W-:Y:S01]  /*1590*/  FFMA.FTZ R12, R6, R6, R19 ;  /* 0x00000006060c7223 */ /* 0x000fe20000010013 */
[----:B------:R-:W-:Y:S01]  /*15a0*/  FMUL.FTZ R19, R7, R7 ;  /* 0x0000000707137220 */ /* 0x000fe20000410000 */
[----:B------:R-:W-:Y:S01]  /*15b0*/  SHF.L.U32 R8, R9, 0x10, RZ ;  /* 0x0000001009087819 */ /* 0x000fe200000006ff */
[----:B------:R-:W-:Y:S01]  /*15c0*/  FADD.FTZ R13, R10, R13 ;  /* 0x0000000d0a0d7221 */ /* 0x000fe20000010000 */
[----:B------:R-:W-:Y:S01]  /*15d0*/  FADD.FTZ R11, R11, R12 ;  /* 0x0000000c0b0b7221 */ /* 0x000fe20000010000 */
[----:B------:R-:W-:Y:S01]  /*15e0*/  FADD.FTZ R12, R4, R7 ;  /* 0x00000007040c7221 */ /* 0x000fe20000010000 */
[----:B------:R-:W-:-:S02]  /*15f0*/  SHF.L.U32 R9, R17, 0x10, RZ ;  /* 0x0000001011097819 */ /* 0x000fc400000006ff */
[----:B------:R-:W-:Y:S01]  /*1600*/  PRMT R10, R16, 0x7632, R10 ;  /* 0x00007632100a7816 */ /* 0x000fe2000000000a */
[----:B------:R-:W-:Y:S01]  /*1610*/  FFMA.FTZ R18, R4, R4, R19 ;  /* 0x0000000404127223 */ /* 0x000fe20000010013 */
[----:B------:R-:W-:Y:S01]  /*1620*/  FADD.FTZ R12, R13, R12 ;  /* 0x0000000c0d0c7221 */ /* 0x000fe20000010000 */
[----:B------:R-:W-:Y:S01]  /*1630*/  FMUL.FTZ R20, R8, R8 ;  /* 0x0000000808147220 */ /* 0x000fe20000410000 */
[----:B------:R-:W-:Y:S01]  /*1640*/  SHF.L.U32 R10, R10, 0x10, RZ ;  /* 0x000000100a0a7819 */ /* 0x000fe200000006ff */
[----:B------:R-:W-:Y:S01]  /*1650*/  FADD.FTZ R13, R9, R8 ;  /* 0x00000008090d7221 */ /* 0x000fe20000010000 */
[----:B------:R-:W-:Y:S01]  /*1660*/  FADD.FTZ R18, R11, R18 ;  /* 0x000000120b127221 */ /* 0x000fe20000010000 */
[----:B------:R-:W-:Y:S01]  /*1670*/  SHF.L.U32 R11, R16, 0x10, RZ ;  /* 0x00000010100b7819 */ /* 0x000fe200000006ff */
[----:B------:R-:W-:Y:S01]  /*1680*/  FFMA.FTZ R17, R9, R9, R20 ;  /* 0x0000000909117223 */ /* 0x000fe20000010014 */
[--C-:B------:R-:W-:Y:S01]  /*1690*/  FADD.FTZ R16, R12, R13.reuse ;  /* 0x0000000d0c107221 */ /* 0x100fe20000010000 */
[----:B------:R-:W-:Y:S01]  /*16a0*/  FMUL.FTZ R12, R10, R10 ;  /* 0x0000000a0a0c7220 */ /* 0x000fe20000410000 */
[----:B------:R-:W-:Y:S01]  /*16b0*/  PRMT R13, R15, 0x7632, R13 ;  /* 0x000076320f0d7816 */ /* 0x000fe2000000000d */
[----:B------:R-:W-:-:S02]  /*16c0*/  FADD.FTZ R17, R18, R17 ;  /* 0x0000001112117221 */ /* 0x000fc40000010000 */
[C---:B------:R-:W-:Y:S01]  /*16d0*/  FFMA.FTZ R18, R11.reuse, R11, R12 ;  /* 0x0000000b0b127223 */ /* 0x040fe2000001000c */
[----:B------:R-:W-:Y:S01]  /*16e0*/  FADD.FTZ R19, R11, R10 ;  /* 0x0000000a0b137221 */ /* 0x000fe20000010000 */
[----:B------:R-:W-:Y:S02]  /*16f0*/  SHF.L.U32 R12, R15, 0x10, RZ ;  /* 0x000000100f0c7819 */ /* 0x000fe400000006ff */
[----:B------:R-:W-:Y:S02]  /*1700*/  SHF.L.U32 R13, R13, 0x10, RZ ;  /* 0x000000100d0d7819 */ /* 0x000fe400000006ff */
[----:B------:R-:W-:Y:S01]  /*1710*/  PRMT R15, R14, 0x7632, R15 ;  /* 0x000076320e0f7816 */ /* 0x000fe2000000000f */
[----:B------:R-:W-:Y:S01]  /*1720*/  FADD.FTZ R16, R16, R19 ;  /* 0x0000001310107221 */ /* 0x000fe20000010000 */
[----:B------:R-:W-:Y:S01]  /*1730*/  SHF.L.U32 R14, R14, 0x10, RZ ;  /* 0x000000100e0e7819 */ /* 0x000fe200000006ff */
[----:B------:R-:W-:Y:S01]  /*1740*/  FADD.FTZ R19, R12, R13 ;  /* 0x0000000d0c137221 */ /* 0x000fe20000010000 */
[----:B------:R-:W-:Y:S01]  /*1750*/  SHF.L.U32 R15, R15, 0x10, RZ ;  /* 0x000000100f0f7819 */ /* 0x000fe200000006ff */
[----:B------:R-:W-:-:S02]  /*1760*/  FMUL.FTZ R21, R13, R13 ;  /* 0x0000000d0d157220 */ /* 0x000fc40000410000 */
[----:B------:R-:W-:Y:S01]  /*1770*/  FADD.FTZ R16, R16, R19 ;  /* 0x0000001310107221 */ /* 0x000fe20000010000 */
[----:B-----5:R-:W-:Y:S01]  /*1780*/  PRMT R33, R32, 0x7632, R33 ;  /* 0x0000763220217816 */ /* 0x020fe20000000021 */
[----:B------:R-:W-:Y:S01]  /*1790*/  FADD.FTZ R19, R14, R15 ;  /* 0x0000000f0e137221 */ /* 0x000fe20000010000 */
[----:B------:R-:W-:Y:S02]  /*17a0*/  SHF.L.U32 R32, R32, 0x10, RZ ;  /* 0x0000001020207819 */ /* 0x000fe400000006ff */
        /* <DEDUP_REMOVED lines=9> */
[----:B------:R-:W-:Y:S02]  /*1840*/  FMUL.FTZ R19, R33, R33 ;  /* 0x0000002121137220 */ /* 0x000fe40000410000 */
[----:B------:R-:W-:Y:S01]  /*1850*/  FADD.FTZ R17, R17, R18 ;  /* 0x0000001211117221 */ /* 0x000fe20000010000 */
[----:B------:R-:W-:Y:S01]  /*1860*/  FMUL.FTZ R21, R35, R35 ;  /* 0x0000002323157220 */ /* 0x000fe20000410000 */
[----:B------:R-:W-:Y:S01]  /*1870*/  FFMA.FTZ R18, R32, R32, R19 ;  /* 0x0000002020127223 */ /* 0x000fe20000010013 */
[----:B------:R-:W-:Y:S01]  /*1880*/  PRMT R38, R39, 0x7632, R38 ;  /* 0x0000763227267816 */ /* 0x000fe20000000026 */
[C---:B------:R-:W-:Y:S02]  /*1890*/  FADD.FTZ R19, R34.reuse, R35 ;  /* 0x0000002322137221 */ /* 0x040fe40000010000 */
        /* <DEDUP_REMOVED lines=21> */
[C---:B------:R-:W-:Y:S02]  /*19f0*/  PRMT R43, R42.reuse, 0x7632, R43 ;  /* 0x000076322a2b7816 */ /* 0x040fe4000000002b */
[----:B------:R-:W-:Y:S02]  /*1a00*/  SHF.L.U32 R42, R42, 0x10, RZ ;  /* 0x000000102a2a7819 */ /* 0x000fe400000006ff */
[----:B------:R-:W-:Y:S01]  /*1a10*/  SHF.L.U32 R43, R43, 0x10, RZ ;  /* 0x000000102b2b7819 */ /* 0x000fe200000006ff */
[----:B------:R-:W-:Y:S01]  /*1a20*/  FFMA.FTZ R18, R41, R41, R18 ;  /* 0x0000002929127223 */ /* 0x000fe20000010012 */
[----:B------:R-:W-:-:S03]  /*1a30*/  FADD.FTZ R16, R16, R19 ;  /* 0x0000001310107221 */ /* 0x000fc60000010000 */
[----:B------:R-:W-:Y:S01]  /*1a40*/  FMUL.FTZ R21, R43, R43 ;  /* 0x0000002b2b157220 */ /* 0x000fe20000410000 */
[----:B------:R-:W-:Y:S01]  /*1a50*/  PRMT R44, R45, 0x7632, R44 ;  /* 0x000076322d2c7816 */ /* 0x000fe2000000002c */
[----:B------:R-:W-:-:S03]  /*1a60*/  FADD.FTZ R19, R42, R43 ;  /* 0x0000002b2a137221 */ /* 0x000fc60000010000 */
[----:B------:R-:W-:Y:S01]  /*1a70*/  SHF.L.U32 R44, R44, 0x10, RZ ;  /* 0x000000102c2c7819 */ /* 0x000fe200000006ff */
[----:B------:R-:W-:Y:S01]  /*1a80*/  FADD.FTZ R17, R17, R18 ;  /* 0x0000001211117221 */ /* 0x000fe20000010000 */
[----:B------:R-:W-:Y:S02]  /*1a90*/  SHF.L.U32 R45, R45, 0x10, RZ ;  /* 0x000000102d2d7819 */ /* 0x000fe400000006ff */
[----:B--2---:R-:W-:Y:S01]  /*1aa0*/  PRMT R46, R47, 0x7632, R46 ;  /* 0x000076322f2e7816 */ /* 0x004fe2000000002e */
[----:B------:R-:W-:Y:S01]  /*1ab0*/  FFMA.FTZ R18, R42, R42, R21 ;  /* 0x0000002a2a127223 */ /* 0x000fe20000010015 */
[----:B------:R-:W-:Y:S02]  /*1ac0*/  FMUL.FTZ R20, R44, R44 ;  /* 0x0000002c2c147220 */ /* 0x000fe40000410000 */
[----:B------:R-:W-:Y:S01]  /*1ad0*/  SHF.L.U32 R46, R46, 0x10, RZ ;  /* 0x000000102e2e7819 */ /* 0x000fe200000006ff */
[----:B------:R-:W-:Y:S01]  /*1ae0*/  FADD.FTZ R16, R16, R19 ;  /* 0x0000001310107221 */ /* 0x000fe20000010000 */
        /* <DEDUP_REMOVED lines=57> */
.L_x_2231:
[----:B------:R-:W-:Y:S05]  /*1e80*/  BSYNC.RECONVERGENT B0 ;  /* 0x0000000000007941 */ /* 0x000fea0003800200 */
.L_x_2230:
        /* <DEDUP_REMOVED lines=56> */
.L_x_2233:
[----:B------:R-:W-:Y:S05]  /*2210*/  BSYNC.RECONVERGENT B0 ;  /* 0x0000000000007941 */ /* 0x000fea0003800200 */
.L_x_2232:
        /* <DEDUP_REMOVED lines=27> */
.L_x_2236:
[----:B------:R-:W2:Y:S04]  /*23d0*/  LDG.E.STRONG.GPU R18, desc[UR6][R16.64] ;  /* 0x0000000610127981 */ /* 0x000ea8000c1ef900 */
[----:B--2---:R-:W-:Y:S01]  /*23e0*/  CCTL.IVALL ;  /* 0x00000000ff00798f */ /* 0x004fe20002000000 */
[----:B------:R-:W-:Y:S05]  /*23f0*/  YIELD ;  /* 0x0000000000007946 */ /* 0x000fea0003800000 */
[----:B------:R-:W-:-:S13]  /*2400*/  ISETP.NE.AND P1, PT, R18, R25, PT ;  /* 0x000000191200720c */ /* 0x000fda0003f25270 */
[----:B------:R-:W-:Y:S05]  /*2410*/  @P1 BRA `(.L_x_2236) ;  /* 0xfffffffc00ec1947 */ /* 0x000fea000383ffff */
.L_x_2235:
        /* <DEDUP_REMOVED lines=16> */
.L_x_2238:
        /* <DEDUP_REMOVED lines=62> */
.L_x_2237:
        /* <DEDUP_REMOVED lines=38> */
.L_x_2239:
        /* <DEDUP_REMOVED lines=19> */
.L_x_2240:
        /* <DEDUP_REMOVED lines=9> */
.L_x_2241:
[----:B------:R-:W-:Y:S05]  /*2d20*/  BSYNC.RECONVERGENT B0 ;  /* 0x0000000000007941 */ /* 0x000fea0003800200 */
.L_x_2234:
[----:B------:R-:W4:Y:S01]  /*2d30*/  S2UR UR5, SR_CgaCtaId ;  /* 0x00000000000579c3 */ /* 0x000f220000008800 */
[----:B------:R-:W5:Y:S01]  /*2d40*/  LDCU UR8, c[0x0][0x414] ;  /* 0x00008280ff0877ac */ /* 0x000f620008000800 */
[----:B------:R-:W-:Y:S01]  /*2d50*/  LOP3.LUT R27, R63, 0xffff, RZ, 0xc0, !PT ;  /* 0x0000ffff3f1b7812 */ /* 0x000fe200078ec0ff */
[----:B------:R-:W-:-:S03]  /*2d60*/  UMOV UR4, 0x400 ;  /* 0x0000040000047882 */ /* 0x000fc60000000000 */
[----:B------:R-:W-:Y:S02]  /*2d70*/  IADD3 R27, PT, PT, R72, R27, RZ ;  /* 0x0000001b481b7210 */ /* 0x000fe40007ffe0ff */
[----:B---3--:R-:W1:Y:S08]  /*2d80*/  @P0 LDC.64 R16, c[0x0][0x388] ;  /* 0x0000e200ff100b82 */ /* 0x008e700000000a00 */
[----:B--2---:R-:W2:Y:S01]  /*2d90*/  LDC.64 R22, c[0x0][0x398] ;  /* 0x0000e600ff167b82 */ /* 0x004ea20000000a00 */
[----:B----4-:R-:W-:-:S07]  /*2da0*/  ULEA UR4, UR5, UR4, 0x18 ;  /* 0x0000000405047291 */ /* 0x010fce000f8ec0ff */
[----:B------:R-:W3:Y:S01]  /*2db0*/  LDC.64 R18, c[0x0][0x3a0] ;  /* 0x0000e800ff127b82 */ /* 0x000ee20000000a00 */
[----:B------:R-:W4:Y:S01]  /*2dc0*/  LDCU UR5, c[0x0][0x404] ;  /* 0x00008080ff0577ac */ /* 0x000f220008000800 */
[----:B-1----:R-:W-:-:S04]  /*2dd0*/  @P0 IMAD.WIDE R24, R61, 0x8, R16 ;  /* 0x000000083d180825 */ /* 0x002fc800078e0210 */
[----:B-----5:R-:W-:Y:S01]  /*2de0*/  @P0 FMUL.FTZ R16, R20, UR8 ;  /* 0x0000000814100c20 */ /* 0x020fe20008410000 */
[----:B------:R-:W-:Y:S01]  /*2df0*/  @P0 FMUL.FTZ R17, R21, UR8 ;  /* 0x0000000815110c20 */ /* 0x000fe20008410000 */
[----:B------:R0:W-:Y:S04]  /*2e00*/  @!P2 STS.64 [UR4+0xc8], R20 ;  /* 0x0000c814ff00a988 */ /* 0x0001e80008000a04 */
[----:B------:R1:W-:Y:S01]  /*2e10*/  @P0 STG.E.64 desc[UR6][R24.64], R16 ;  /* 0x0000001018000986 */ /* 0x0003e2000c101b06 */
[C---:B--2---:R-:W-:Y:S01]  /*2e20*/  IMAD.WIDE R22, R27.reuse, 0x2, R22 ;  /* 0x000000021b167825 */ /* 0x044fe200078e0216 */
[----:B------:R-:W-:Y:S03]  /*2e30*/  BAR.SYNC.DEFER_BLOCKING 0x0 ;  /* 0x0000000000007b1d */ /* 0x000fe60000010000 */
[----:B---3--:R-:W-:-:S03]  /*2e40*/  IMAD.WIDE R18, R27, 0x2, R18 ;  /* 0x000000021b127825 */ /* 0x008fc600078e0212 */
[----:B------:R-:W2:Y:S04]  /*2e50*/  LDG.E.U16 R27, desc[UR6][R22.64] ;  /* 0x00000006161b7981 */ /* 0x000ea8000c1e1500 */
[----:B------:R4:W3:Y:S04]  /*2e60*/  LDG.E.U16 R28, desc[UR6][R22.64+0x2] ;  /* 0x00000206161c7981 */ /* 0x0008e8000c1e1500 */
[----:B------:R-:W5:Y:S04]  /*2e70*/  LDG.E.U16 R30, desc[UR6][R18.64] ;  /* 0x00000006121e7981 */ /* 0x000f68000c1e1500 */
[----:B------:R-:W5:Y:S01]  /*2e80*/  LDG.E.U16 R29, desc[UR6][R18.64+0x2] ;  /* 0x00000206121d7981 */ /* 0x000f62000c1e1500 */
[----:B0-----:R-:W-:-:S02]  /*2e90*/  HFMA2 R21, -RZ, RZ, 1.875, 0 ;  /* 0x3f800000ff157431 */ /* 0x001fc400000001ff */
[----:B----4-:R-:W-:Y:S01]  /*2ea0*/  IMAD R22, R58, UR5, R71 ;  /* 0x000000053a167c24 */ /* 0x010fe2000f8e0247 */
[----:B------:R-:W-:Y:S01]  /*2eb0*/  BSSY.RECONVERGENT B0, `(.L_x_2242) ;  /* 0x00003aa000007945 */ /* 0x000fe20003800200 */
[----:B------:R-:W0:Y:S01]  /*2ec0*/  LDS.64 R16, [UR4+0xc8] ;  /* 0x0000c804ff107984 */ /* 0x000e220008000a00 */
[----:B------:R-:W4:Y:S02]  /*2ed0*/  LDCU.U8 UR4, c[0x0][0x3fc] ;  /* 0x00007f80ff0477ac */ /* 0x000f240008000000 */
[C---:B------:R-:W-:Y:S02]  /*2ee0*/  IADD3 R23, PT, PT, R22.reuse, 0xf0, RZ ;  /* 0x000000f016177810 */ /* 0x040fe40007ffe0ff */
[----:B-1----:R-:W-:Y:S02]  /*2ef0*/  IADD3 R24, PT, PT, R22, 0x80, RZ ;  /* 0x0000008016187810 */ /* 0x002fe40007ffe0ff */
[----:B------:R-:W-:Y:S01]  /*2f00*/  SHF.R.S32.HI R25, RZ, 0x1f, R23 ;  /* 0x0000001fff197819 */ /* 0x000fe20000011417 */
[----:B----4-:R-:W-:Y:S01]  /*2f10*/  UISETP.NE.AND UP0, UPT, UR4, URZ, UPT ;  /* 0x000000ff0400728c */ /* 0x010fe2000bf05270 */
[----:B0-----:R-:W-:-:S04]  /*2f20*/  FMUL.FTZ R20, R16, UR8 ;  /* 0x0000000810147c20 */ /* 0x001fc80008410000 */
[----:B------:R-:W-:-:S04]  /*2f30*/  FMUL.FTZ R26, R20, R20 ;  /* 0x00000014141a7220 */ /* 0x000fc80000410000 */
[----:B------:R-:W-:-:S05]  /*2f40*/  FFMA.FTZ R26, R17, UR8, -R26 ;  /* 0x00000008111a7c23 */ /* 0x000fca000801081a */
[----:B------:R-:W-:-:S13]  /*2f50*/  FSETP.GTU.FTZ.AND P1, PT, R26, RZ, PT ;  /* 0x000000ff1a00720b */ /* 0x000fda0003f3c000 */
[----:B------:R-:W0:Y:S02]  /*2f60*/  @P1 LDC R17, c[0x0][0x3a8] ;  /* 0x0000ea00ff111b82 */ /* 0x000e240000000800 */
[----:B0-----:R-:W-:Y:S01]  /*2f70*/  @P1 FADD.FTZ R16, R26, R17 ;  /* 0x000000111a101221 */ /* 0x001fe20000010000 */
[----:B------:R-:W-:-:S03]  /*2f80*/  SHF.R.S32.HI R26, RZ, 0x1f, R24 ;  /* 0x0000001fff1a7819 */ /* 0x000fc60000011418 */
[----:B------:R0:W1:Y:S01]  /*2f90*/  @P1 MUFU.RSQ R21, R16 ;  /* 0x0000001000151308 */ /* 0x0000620000001400 */
[----:B--2---:R-:W-:Y:S02]  /*2fa0*/  SHF.L.U32 R27, R27, 0x10, RZ ;  /* 0x000000101b1b7819 */ /* 0x004fe400000006ff */
[----:B---3--:R-:W-:Y:S02]  /*2fb0*/  SHF.L.U32 R28, R28, 0x10, RZ ;  /* 0x000000101c1c7819 */ /* 0x008fe400000006ff */
[----:B-----5:R-:W-:Y:S02]  /*2fc0*/  SHF.L.U32 R30, R30, 0x10, RZ ;  /* 0x000000101e1e7819 */ /* 0x020fe400000006ff */
[----:B------:R-:W-:Y:S01]  /*2fd0*/  SHF.L.U32 R29, R29, 0x10, RZ ;  /* 0x000000101d1d7819 */ /* 0x000fe200000006ff */
[----:B01----:R-:W-:Y:S06]  /*2fe0*/  BRA.U UP0, `(.L_x_2243) ;  /* 0x0000001500f07547 */ /* 0x003fec000b800000 */
[----:B------:R-:W0:Y:S01]  /*2ff0*/  LDCU.64 UR8, c[0x0][0x3e8] ;  /* 0x00007d00ff0877ac */ /* 0x000e220008000a00 */
[----:B------:R-:W-:Y:S01]  /*3000*/  SHF.R.S32.HI R16, RZ, 0x1f, R22 ;  /* 0x0000001fff107819 */ /* 0x000fe20000011416 */
[----:B------:R-:W-:Y:S01]  /*3010*/  BSSY.RECONVERGENT B1, `(.L_x_2244) ;  /* 0x000001c000017945 */ /* 0x000fe20003800200 */
[----:B0-----:R-:W-:Y:S02]  /*3020*/  ISETP.GE.U32.AND P2, PT, R22, UR8, PT ;  /* 0x0000000816007c0c */ /* 0x001fe4000bf46070 */
        /* <DEDUP_REMOVED lines=11> */
[----:B------:R-:W1:Y:S03]  /*30e0*/  LDCU.64 UR4, c[0x0][0x380] ;  /* 0x00007000ff0477ac */ /* 0x000e660008000a00 */
[----:B------:R-:W-:-:S04]  /*30f0*/  FMUL.FTZ R2, R2, R21 ;  /* 0x0000001502027220 */ /* 0x000fc80000410000 */
[----:B------:R-:W-:Y:S01]  /*3100*/  FFMA.FTZ R2, R27, R2, R30 ;  /* 0x000000021b027223 */ /* 0x000fe2000001001e */
[----:B0-----:R-:W-:Y:S01]  /*3110*/  IMAD R19, R16, UR10, RZ ;  /* 0x0000000a10137c24 */ /* 0x001fe2000f8e02ff */
[----:B------:R-:W-:-:S03]  /*3120*/  MOV R16, R74 ;  /* 0x0000004a00107202 */ /* 0x000fc60000000f00 */
[C---:B------:R-:W-:Y:S02]  /*3130*/  IMAD R19, R22.reuse, UR11, R19 ;  /* 0x0000000b16137c24 */ /* 0x040fe4000f8e0213 */
[----:B------:R-:W-:-:S05]  /*3140*/  IMAD.WIDE.U32 R16, R22, UR10, R16 ;  /* 0x0000000a16107c25 */ /* 0x000fca000f8e0010 */
[----:B------:R-:W-:Y:S02]  /*3150*/  IADD3 R19, PT, PT, R17, R19, RZ ;  /* 0x0000001311137210 */ /* 0x000fe40007ffe0ff */
[----:B-1----:R-:W-:-:S04]  /*3160*/  LEA R18, P2, R16, UR4, 0x1 ;  /* 0x0000000410127c11 */ /* 0x002fc8000f8408ff */
[----:B------:R-:W-:Y:S01]  /*3170*/  LEA.HI.X R19, R16, UR5, R19, 0x1, P2 ;  /* 0x0000000510137c11 */ /* 0x000fe200090f0c13 */
[----:B------:R-:W-:-:S04]  /*3180*/  FADD.FTZ R16, R3, -R20 ;  /* 0x8000001403107221 */ /* 0x000fc80000010000 */
[----:B------:R-:W-:-:S04]  /*3190*/  FMUL.FTZ R16, R16, R21 ;  /* 0x0000001510107220 */ /* 0x000fc80000410000 */
[----:B------:R-:W-:-:S05]  /*31a0*/  FFMA.FTZ R3, R28, R16, R29 ;  /* 0x000000101c037223 */ /* 0x000fca000001001d */
[----:B------:R-:W-:-:S05]  /*31b0*/  F2FP.BF16.F32.PACK_AB R3, R3, R2 ;  /* 0x000000020303723e */ /* 0x000fca00000010ff */
[----:B------:R0:W-:Y:S02]  /*31c0*/  STG.E desc[UR6][R18.64], R3 ;  /* 0x0000000312007986 */ /* 0x0001e4000c101906 */
.L_x_2245:
[----:B------:R-:W-:Y:S05]  /*31d0*/  BSYNC.RECONVERGENT B1 ;  /* 0x0000000000017941 */ /* 0x000fea0003800200 */
.L_x_2244:
[----:B------:R-:W-:Y:S01]  /*31e0*/  BSSY.RECONVERGENT B1, `(.L_x_2246) ;  /* 0x0000016000017945 */ /* 0x000fe20003800200 */
[C---:B0-----:R-:W-:Y:S02]  /*31f0*/  IADD3 R18, PT, PT, R22.reuse, 0x40, RZ ;  /* 0x0000004016127810 */ /* 0x041fe40007ffe0ff */
[----:B------:R-:W-:Y:S01]  /*3200*/  IADD3 R19, PT, PT, R22, 0x60, RZ ;  /* 0x0000006016137810 */ /* 0x000fe20007ffe0ff */
[----:B------:R-:W-:Y:S06]  /*3210*/  @P3 BRA `(.L_x_2247) ;  /* 0x0000000000483947 */ /* 0x000fec0003800000 */
[----:B------:R-:W0:Y:S01]  /*3220*/  LDCU.64 UR4, c[0x0][0x3e0] ;  /* 0x00007c00ff0477ac */ /* 0x000e220008000a00 */
[----:B------:R-:W-:Y:S01]  /*3230*/  MOV R2, R74 ;  /* 0x0000004a00027202 */ /* 0x000fe20000000f00 */
[----:B------:R-:W-:Y:S01]  /*3240*/  FADD.FTZ R6, R6, -R20 ;  /* 0x8000001406067221 */ /* 0x000fe20000010000 */
[----:B------:R-:W-:Y:S01]  /*3250*/  MOV R3, R77 ;  /* 0x0000004d00037202 */ /* 0x000fe20000000f00 */
[----:B------:R-:W1:Y:S02]  /*3260*/  LDCU.64 UR10, c[0x0][0x380] ;  /* 0x00007000ff0a77ac */ /* 0x000e640008000a00 */
[----:B------:R-:W-:Y:S01]  /*3270*/  FMUL.FTZ R6, R6, R21 ;  /* 0x0000001506067220 */ /* 0x000fe20000410000 */
[----:B0-----:R-:W-:Y:S02]  /*3280*/  IMAD R17, R55, UR4, RZ ;  /* 0x0000000437117c24 */ /* 0x001fe4000f8e02ff */
[----:B------:R-:W-:-:S04]  /*3290*/  IMAD.WIDE.U32 R2, R70, UR4, R2 ;  /* 0x0000000446027c25 */ /* 0x000fc8000f8e0002 */
[----:B------:R-:W-:Y:S01]  /*32a0*/  IMAD R17, R70, UR5, R17 ;  /* 0x0000000546117c24 */ /* 0x000fe2000f8e0211 */
[----:B-1----:R-:W-:-:S04]  /*32b0*/  LEA R16, P2, R2, UR10, 0x1 ;  /* 0x0000000a02107c11 */ /* 0x002fc8000f8408ff */
[----:B------:R-:W-:Y:S01]  /*32c0*/  IADD3 R17, PT, PT, R3, R17, RZ ;  /* 0x0000001103117210 */ /* 0x000fe20007ffe0ff */
[----:B------:R-:W-:-:S03]  /*32d0*/  FFMA.FTZ R3, R27, R6, R30 ;  /* 0x000000061b037223 */ /* 0x000fc6000001001e */
[----:B------:R-:W-:Y:S01]  /*32e0*/  LEA.HI.X R17, R2, UR11, R17, 0x1, P2 ;  /* 0x0000000b02117c11 */ /* 0x000fe200090f0c11 */
[----:B------:R-:W-:-:S04]  /*32f0*/  FADD.FTZ R2, R5, -R20 ;  /* 0x8000001405027221 */ /* 0x000fc80000010000 */
[----:B------:R-:W-:-:S04]  /*3300*/  FMUL.FTZ R2, R2, R21 ;  /* 0x0000001502027220 */ /* 0x000fc80000410000 */
[----:B------:R-:W-:-:S05]  /*3310*/  FFMA.FTZ R2, R28, R2, R29 ;  /* 0x000000021c027223 */ /* 0x000fca000001001d */
[----:B------:R-:W-:-:S05]  /*3320*/  F2FP.BF16.F32.PACK_AB R3, R2, R3 ;  /* 0x000000030203723e */ /* 0x000fca00000010ff */
[----:B------:R0:W-:Y:S02]  /*3330*/  STG.E desc[UR6][R16.64], R3 ;  /* 0x0000000310007986 */ /* 0x0001e4000c101906 */
.L_x_2247:
[----:B------:R-:W-:Y:S05]  /*3340*/  BSYNC.RECONVERGENT B1 ;  /* 0x0000000000017941 */ /* 0x000fea0003800200 */
.L_x_2246:
[----:B------:R-:W-:Y:S04]  /*3350*/  BSSY.RECONVERGENT B1, `(.L_x_2248) ;  /* 0x0000014000017945 */ /* 0x000fe80003800200 */
[----:B------:R-:W-:Y:S05]  /*3360*/  @P4 BRA `(.L_x_2249) ;  /* 0x0000000000484947 */ /* 0x000fea0003800000 */
[----:B------:R-:W1:Y:S01]  /*3370*/  LDCU.64 UR4, c[0x0][0x3e0] ;  /* 0x00007c00ff0477ac */ /* 0x000e620008000a00 */
[----:B------:R-:W-:Y:S01]  /*3380*/  MOV R2, R74 ;  /* 0x0000004a00027202 */ /* 0x000fe20000000f00 */
[--C-:B------:R-:W-:Y:S01]  /*3390*/  FADD.FTZ R4, R4, -R20.reuse ;  /* 0x8000001404047221 */ /* 0x100fe20000010000 */
[----:B0-----:R-:W-:Y:S01]  /*33a0*/  MOV R3, R77 ;  /* 0x0000004d00037202 */ /* 0x001fe20000000f00 */
        /* <DEDUP_REMOVED lines=14> */
.L_x_2249:
[----:B------:R-:W-:Y:S05]  /*3490*/  BSYNC.RECONVERGENT B1 ;  /* 0x0000000000017941 */ /* 0x000fea0003800200 */
.L_x_2248:
[----:B------:R-:W-:Y:S04]  /*34a0*/  BSSY.RECONVERGENT B1, `(.L_x_2250) ;  /* 0x0000014000017945 */ /* 0x000fe80003800200 */
[----:B------:R-:W-:Y:S05]  /*34b0*/  @P1 BRA `(.L_x_2251) ;  /* 0x0000000000481947 */ /* 0x000fea0003800000 */
[----:B------:R-:W2:Y:S01]  /*34c0*/  LDCU.64 UR4, c[0x0][0x3e0] ;  /* 0x00007c00ff0477ac */ /* 0x000ea20008000a00 */
[----:B------:R-:W-:Y:S01]  /*34d0*/  MOV R2, R74 ;  /* 0x0000004a00027202 */ /* 0x000fe20000000f00 */
[--C-:B-1----:R-:W-:Y:S01]  /*34e0*/  FADD.FTZ R4, R9, -R20.reuse ;  /* 0x8000001409047221 */ /* 0x102fe20000010000 */
[----:B0-----:R-:W-:Y:S01]  /*34f0*/  MOV R3, R77 ;  /* 0x0000004d00037202 */ /* 0x001fe20000000f00 */
        /* <DEDUP_REMOVED lines=14> */
.L_x_2251:
[----:B------:R-:W-:Y:S05]  /*35e0*/  BSYNC.RECONVERGENT B1 ;  /* 0x0000000000017941 */ /* 0x000fea0003800200 */
.L_x_2250:
[----:B------:R-:W-:Y:S01]  /*35f0*/  ISETP.GE.U32.AND P5, PT, R18, UR8, PT ;  /* 0x0000000812007c0c */ /* 0x000fe2000bfa6070 */
[----:B------:R-:W-:Y:S01]  /*3600*/  BSSY.RECONVERGENT B1, `(.L_x_2252) ;  /* 0x0000025000017945 */ /* 0x000fe20003800200 */
[----:B-12---:R-:W-:Y:S02]  /*3610*/  SHF.R.S32.HI R5, RZ, 0x1f, R18 ;  /* 0x0000001fff057819 */ /* 0x006fe40000011412 */
        /* <DEDUP_REMOVED lines=13> */
[----:B------:R-:W-:Y:S02]  /*36f0*/  ISETP.GE.AND.EX P4, PT, R8, UR9, PT, P4 ;  /* 0x0000000908007c0c */ /* 0x000fe4000bf86340 */
[C---:B------:R-:W-:Y:S02]  /*3700*/  IADD3 R9, PT, PT, R22.reuse, 0xa0, RZ ;  /* 0x000000a016097810 */ /* 0x040fe40007ffe0ff */
[----:B0-----:R-:W-:Y:S01]  /*3710*/  IADD3 R16, PT, PT, R22, 0xd0, RZ ;  /* 0x000000d016107810 */ /* 0x001fe20007ffe0ff */
[----:B------:R-:W-:Y:S08]  /*3720*/  @P5 BRA `(.L_x_2253) ;  /* 0x0000000000485947 */ /* 0x000ff00003800000 */
        /* <DEDUP_REMOVED lines=18> */
.L_x_2253:
[----:B------:R-:W-:Y:S05]  /*3850*/  BSYNC.RECONVERGENT B1 ;  /* 0x0000000000017941 */ /* 0x000fea0003800200 */
.L_x_2252:
        /* <DEDUP_REMOVED lines=20> */
.L_x_2255:
[----:B------:R-:W-:Y:S05]  /*39a0*/  BSYNC.RECONVERGENT B1 ;  /* 0x0000000000017941 */ /* 0x000fea0003800200 */
.L_x_2254:
[----:B------:R-:W-:Y:S04]  /*39b0*/  BSSY.RECONVERGENT B1, `(.L_x_2256) ;  /* 0x0000014000017945 */ /* 0x000fe80003800200 */
[----:B------:R-:W-:Y:S05]  /*39c0*/  @P1 BRA `(.L_x_2257) ;  /* 0x0000000000481947 */ /* 0x000fea0003800000 */
        /* <DEDUP_REMOVED lines=8> */
[----:B------:R-:W-:Y:S01]  /*3a50*/  FFMA.FTZ R14, R27, R14, R30 ;  /* 0x0000000e1b0e7223 */ /* 0x000fe2000001001e */
[----:B--2---:R-:W-:Y:S02]  /*3a60*/  IMAD R10, R7, UR4, RZ ;  /* 0x00000004070a7c24 */ /* 0x004fe4000f8e02ff */
[----:B------:R-:W-:Y:S01]  /*3a70*/  FFMA.FTZ R7, R28, R4, R29 ;  /* 0x000000041c077223 */ /* 0x000fe2000001001d */
[----:B------:R-:W-:-:S04]  /*3a80*/  IMAD.WIDE.U32 R2, R19, UR4, R2 ;  /* 0x0000000413027c25 */ /* 0x000fc8000f8e0002 */
[----:B------:R-:W-:Y:S01]  /*3a90*/  IMAD R19, R19, UR5, R10 ;  /* 0x0000000513137c24 */ /* 0x000fe2000f8e020a */
[----:B0-----:R-:W-:-:S04]  /*3aa0*/  LEA R4, P1, R2, UR10, 0x1 ;  /* 0x0000000a02047c11 */ /* 0x001fc8000f8208ff */
[----:B------:R-:W-:Y:S02]  /*3ab0*/  IADD3 R19, PT, PT, R3, R19, RZ ;  /* 0x0000001303137210 */ /* 0x000fe40007ffe0ff */
[----:B------:R-:W-:Y:S02]  /*3ac0*/  F2FP.BF16.F32.PACK_AB R3, R7, R14 ;  /* 0x0000000e0703723e */ /* 0x000fe400000010ff */
[----:B------:R-:W-:-:S05]  /*3ad0*/  LEA.HI.X R5, R2, UR11, R19, 0x1, P1 ;  /* 0x0000000b02057c11 */ /* 0x000fca00088f0c13 */
[----:B------:R2:W-:Y:S02]  /*3ae0*/  STG.E desc[UR6][R4.64], R3 ;  /* 0x0000000304007986 */ /* 0x0005e4000c101906 */
.L_x_2257:
[----:B------:R-:W-:Y:S05]  /*3af0*/  BSYNC.RECONVERGENT B1 ;  /* 0x0000000000017941 */ /* 0x000fea0003800200 */
.L_x_2256:
        /* <DEDUP_REMOVED lines=20> */
.L_x_2259:
[----:B------:R-:W-:Y:S05]  /*3c40*/  BSYNC.RECONVERGENT B1 ;  /* 0x0000000000017941 */ /* 0x000fea0003800200 */
.L_x_2258:
[----:B------:R-:W-:Y:S04]  /*3c50*/  BSSY.RECONVERGENT B1, `(.L_x_2260) ;  /* 0x0000014000017945 */ /* 0x000fe80003800200 */
[----:B------:R-:W-:Y:S05]  /*3c60*/  @P3 BRA `(.L_x_2261) ;  /* 0x0000000000483947 */ /* 0x000fea0003800000 */
[----:B------:R-:W4:Y:S01]  /*3c70*/  LDCU.64 UR4, c[0x0][0x3e0] ;  /* 0x00007c00ff0477ac */ /* 0x000f220008000a00 */
[----:B------:R-:W-:Y:S01]  /*3c80*/  MOV R2, R74 ;  /* 0x0000004a00027202 */ /* 0x000fe20000000f00 */
[--C-:B------:R-:W-:Y:S01]  /*3c90*/  FADD.FTZ R34, R34, -R20.reuse ;  /* 0x8000001422227221 */ /* 0x100fe20000010000 */
[----:B0123--:R-:W-:Y:S01]  /*3ca0*/  MOV R3, R77 ;  /* 0x0000004d00037202 */ /* 0x00ffe20000000f00 */
        /* <DEDUP_REMOVED lines=14> */
.L_x_2261:
[----:B------:R-:W-:Y:S05]  /*3d90*/  BSYNC.RECONVERGENT B1 ;  /* 0x0000000000017941 */ /* 0x000fea0003800200 */
.L_x_2260:
        /* <DEDUP_REMOVED lines=20> */
.L_x_2263:
[----:B------:R-:W-:Y:S05]  /*3ee0*/  BSYNC.RECONVERGENT B1 ;  /* 0x0000000000017941 */ /* 0x000fea0003800200 */
.L_x_2262:
[----:B------:R-:W-:Y:S01]  /*3ef0*/  ISETP.GE.U32.AND P5, PT, R9, UR8, PT ;  /* 0x0000000809007c0c */ /* 0x000fe2000bfa6070 */
[----:B------:R-:W-:Y:S01]  /*3f00*/  BSSY.RECONVERGENT B1, `(.L_x_2264) ;  /* 0x0000023000017945 */ /* 0x000fe20003800200 */
[----:B01234-:R-:W-:Y:S02]  /*3f10*/  SHF.R.S32.HI R5, RZ, 0x1f, R9 ;  /* 0x0000001fff057819 */ /* 0x01ffe40000011409 */
        /* <DEDUP_REMOVED lines=23> */
[----:B0-----:R-:W-:Y:S02]  /*4090*/  IMAD R8, R5, UR4, RZ ;  /* 0x0000000405087c24 */ /* 0x001fe4000f8e02ff */
[----:B------:R-:W-:-:S04]  /*40a0*/  IMAD.WIDE.U32 R2, R9, UR4, R2 ;  /* 0x0000000409027c25 */ /* 0x000fc8000f8e0002 */
[----:B------:R-:W-:Y:S02]  /*40b0*/  IMAD R5, R9, UR5, R8 ;  /* 0x0000000509057c24 */ /* 0x000fe4000f8e0208 */
[----:B------:R-:W-:Y:S01]  /*40c0*/  FFMA.FTZ R8, R27, R4, R30 ;  /* 0x000000041b087223 */ /* 0x000fe2000001001e */
[----:B------:R-:W-:Y:S01]  /*40d0*/  FFMA.FTZ R9, R28, R38, R29 ;  /* 0x000000261c097223 */ /* 0x000fe2000001001d */
[C---:B-1----:R-:W-:Y:S02]  /*40e0*/  LEA R4, P5, R2.reuse, UR10, 0x1 ;  /* 0x0000000a02047c11 */ /* 0x042fe4000f8a08ff */
[----:B------:R-:W-:Y:S02]  /*40f0*/  IADD3 R5, PT, PT, R3, R5, RZ ;  /* 0x0000000503057210 */ /* 0x000fe40007ffe0ff */
[----:B------:R-:W-:Y:S02]  /*4100*/  F2FP.BF16.F32.PACK_AB R3, R9, R8 ;  /* 0x000000080903723e */ /* 0x000fe400000010ff */
[----:B------:R-:W-:-:S05]  /*4110*/  LEA.HI.X R5, R2, UR11, R5, 0x1, P5 ;  /* 0x0000000b02057c11 */ /* 0x000fca000a8f0c05 */
[----:B------:R0:W-:Y:S02]  /*4120*/  STG.E desc[UR6][R4.64], R3 ;  /* 0x0000000304007986 */ /* 0x0001e4000c101906 */
.L_x_2265:
[----:B------:R-:W-:Y:S05]  /*4130*/  BSYNC.RECONVERGENT B1 ;  /* 0x0000000000017941 */ /* 0x000fea0003800200 */
.L_x_2264:
        /* <DEDUP_REMOVED lines=9> */
[----:B------:R-:W-:-:S04]  /*41d0*/  FMUL.FTZ R40, R40, R21 ;  /* 0x0000001528287220 */ /* 0x000fc80000410000 */
[----:B------:R-:W-:Y:S01]  /*41e0*/  FFMA.FTZ R9, R28, R40, R29 ;  /* 0x000000281c097223 */ /* 0x000fe2000001001d */
[----:B-1----:R-:W-:Y:S02]  /*41f0*/  IMAD R8, R50, UR4, RZ ;  /* 0x0000000432087c24 */ /* 0x002fe4000f8e02ff */
        /* <DEDUP_REMOVED lines=8> */
.L_x_2267:
[----:B------:R-:W-:Y:S05]  /*4280*/  BSYNC.RECONVERGENT B1 ;  /* 0x0000000000017941 */ /* 0x000fea0003800200 */
.L_x_2266:
        /* <DEDUP_REMOVED lines=20> */
.L_x_2269:
[----:B------:R-:W-:Y:S05]  /*43d0*/  BSYNC.RECONVERGENT B1 ;  /* 0x0000000000017941 */ /* 0x000fea0003800200 */
.L_x_2268:
[----:B------:R-:W-:Y:S04]  /*43e0*/  BSSY.RECONVERGENT B1, `(.L_x_2270) ;  /* 0x0000014000017945 */ /* 0x000fe80003800200 */
[----:B------:R-:W-:Y:S05]  /*43f0*/  @P6 BRA `(.L_x_2271) ;  /* 0x0000000000486947 */ /* 0x000fea0003800000 */
[----:B------:R-:W3:Y:S01]  /*4400*/  LDCU.64 UR4, c[0x0][0x3e0] ;  /* 0x00007c00ff0477ac */ /* 0x000ee20008000a00 */
[----:B------:R-:W-:Y:S01]  /*4410*/  MOV R2, R74 ;  /* 0x0000004a00027202 */ /* 0x000fe20000000f00 */
[--C-:B012---:R-:W-:Y:S01]  /*4420*/  FADD.FTZ R4, R45, -R20.reuse ;  /* 0x800000142d047221 */ /* 0x107fe20000010000 */
[----:B------:R-:W-:Y:S01]  /*4430*/  MOV R3, R77 ;  /* 0x0000004d00037202 */ /* 0x000fe20000000f00 */
[----:B------:R-:W0:Y:S01]  /*4440*/  LDCU.64 UR10, c[0x0][0x380] ;  /* 0x00007000ff0a77ac */ /* 0x000e220008000a00 */
[----:B------:R-:W-:Y:S01]  /*4450*/  FADD.FTZ R44, R44, -R20 ;  /* 0x800000142c2c7221 */ /* 0x000fe20000010000 */
[----:B------:R-:W-:-:S03]  /*4460*/  FMUL.FTZ R4, R4, R21 ;  /* 0x0000001504047220 */ /* 0x000fc60000410000 */
[----:B------:R-:W-:-:S04]  /*4470*/  FMUL.FTZ R44, R44, R21 ;  /* 0x000000152c2c7220 */ /* 0x000fc80000410000 */
[----:B------:R-:W-:Y:S01]  /*4480*/  FFMA.FTZ R44, R28, R44, R29 ;  /* 0x0000002c1c2c7223 */ /* 0x000fe2000001001d */
[----:B---3--:R-:W-:Y:S02]  /*4490*/  IMAD R7, R7, UR4, RZ ;  /* 0x0000000407077c24 */ /* 0x008fe4000f8e02ff */
        /* <DEDUP_REMOVED lines=8> */
.L_x_2271:
[----:B------:R-:W-:Y:S05]  /*4520*/  BSYNC.RECONVERGENT B1 ;  /* 0x0000000000017941 */ /* 0x000fea0003800200 */
.L_x_2270:
        /* <DEDUP_REMOVED lines=9> */
[----:B------:R-:W-:-:S04]  /*45c0*/  FMUL.FTZ R46, R46, R21 ;  /* 0x000000152e2e7220 */ /* 0x000fc80000410000 */
[----:B------:R-:W-:Y:S01]  /*45d0*/  FFMA.FTZ R7, R28, R46, R29 ;  /* 0x0000002e1c077223 */ /* 0x000fe2000001001d */
[----:B----4-:R-:W-:Y:S02]  /*45e0*/  IMAD R5, R6, UR4, RZ ;  /* 0x0000000406057c24 */ /* 0x010fe4000f8e02ff */
        /* <DEDUP_REMOVED lines=8> */
.L_x_2273:
[----:B------:R-:W-:Y:S05]  /*4670*/  BSYNC.RECONVERGENT B1 ;  /* 0x0000000000017941 */ /* 0x000fea0003800200 */
.L_x_2272:
[----:B------:R-:W-:Y:S05]  /*4680*/  @P4 BRA `(.L_x_2274) ;  /* 0x0000002000b04947 */ /* 0x000fea0003800000 */
[----:B------:R-:W5:Y:S01]  /*4690*/  LDCU.64 UR4, c[0x0][0x3e0] ;  /* 0x00007c00ff0477ac */ /* 0x000f620008000a00 */
[----:B------:R-:W-:Y:S01]  /*46a0*/  MOV R75, R77 ;  /* 0x0000004d004b7202 */ /* 0x000fe20000000f00 */
[--C-:B------:R-:W-:Y:S01]  /*46b0*/  FADD.FTZ R2, R49, -R20.reuse ;  /* 0x8000001431027221 */ /* 0x100fe20000010000 */
[----:B------:R-:W-:Y:S01]  /*46c0*/  FADD.FTZ R20, R48, -R20 ;  /* 0x8000001430147221 */ /* 0x000fe20000010000 */
[----:B------:R-:W5:Y:S02]  /*46d0*/  LDCU.64 UR8, c[0x0][0x380] ;  /* 0x00007000ff0877ac */ /* 0x000f640008000a00 */
[-C--:B------:R-:W-:Y:S01]  /*46e0*/  FMUL.FTZ R2, R2, R21.reuse ;  /* 0x0000001502027220 */ /* 0x080fe20000410000 */
[----:B------:R-:W-:-:S03]  /*46f0*/  FMUL.FTZ R20, R20, R21 ;  /* 0x0000001514147220 */ /* 0x000fc60000410000 */
[----:B01234-:R-:W-:Y:S01]  /*4700*/  FFMA.FTZ R5, R27, R2, R30 ;  /* 0x000000021b057223 */ /* 0x01ffe2000001001e */
[----:B------:R-:W-:-:S05]  /*4710*/  FFMA.FTZ R20, R28, R20, R29 ;  /* 0x000000141c147223 */ /* 0x000fca000001001d */
[----:B------:R-:W-:Y:S01]  /*4720*/  F2FP.BF16.F32.PACK_AB R5, R20, R5 ;  /* 0x000000051405723e */ /* 0x000fe200000010ff */
[----:B-----5:R-:W-:Y:S02]  /*4730*/  IMAD R4, R25, UR4, RZ ;  /* 0x0000000419047c24 */ /* 0x020fe4000f8e02ff */
[----:B------:R-:W-:-:S04]  /*4740*/  IMAD.WIDE.U32 R74, R23, UR4, R74 ;  /* 0x00000004174a7c25 */ /* 0x000fc8000f8e004a */
[----:B------:R-:W-:Y:S01]  /*4750*/  IMAD R23, R23, UR5, R4 ;  /* 0x0000000517177c24 */ /* 0x000fe2000f8e0204 */
[----:B------:R-:W-:-:S04]  /*4760*/  LEA R2, P1, R74, UR8, 0x1 ;  /* 0x000000084a027c11 */ /* 0x000fc8000f8208ff */
[----:B------:R-:W-:-:S04]  /*4770*/  IADD3 R23, PT, PT, R75, R23, RZ ;  /* 0x000000174b177210 */ /* 0x000fc80007ffe0ff */
[----:B------:R-:W-:-:S05]  /*4780*/  LEA.HI.X R3, R74, UR9, R23, 0x1, P1 ;  /* 0x000000094a037c11 */ /* 0x000fca00088f0c17 */
[----:B------:R0:W-:Y:S01]  /*4790*/  STG.E desc[UR6][R2.64], R5 ;  /* 0x0000000502007986 */ /* 0x0001e2000c101906 */
[----:B------:R-:W-:Y:S05]  /*47a0*/  BRA `(.L_x_2274) ;  /* 0x0000002000687947 */ /* 0x000fea0003800000 */
.L_x_2243:
[----:B------:R-:W0:Y:S01]  /*47b0*/  LDCU.64 UR4, c[0x0][0x3e8] ;  /* 0x00007d00ff0477ac */ /* 0x000e220008000a00 */
[----:B------:R-:W-:Y:S01]  /*47c0*/  SHF.R.S32.HI R16, RZ, 0x1f, R22 ;  /* 0x0000001fff107819 */ /* 0x000fe20000011416 */
[----:B------:R-:W-:Y:S01]  /*47d0*/  BSSY.RECONVERGENT B1, `(.L_x_2275) ;  /* 0x0000024000017945 */ /* 0x000fe20003800200 */
[----:B0-----:R-:W-:Y:S02]  /*47e0*/  ISETP.GE.U32.AND P1, PT, R22, UR4, PT ;  /* 0x0000000416007c0c */ /* 0x001fe4000bf26070 */
[----:B------:R-:W-:Y:S02]  /*47f0*/  ISETP.GE.U32.AND P2, PT, R69, UR4, PT ;  /* 0x0000000445007c0c */ /* 0x000fe4000bf46070 */
[----:B------:R-:W-:Y:S02]  /*4800*/  ISETP.GE.AND.EX P3, PT, R16, UR5, PT, P1 ;  /* 0x0000000510007c0c */ /* 0x000fe4000bf66310 */
[----:B------:R-:W-:Y:S02]  /*4810*/  ISETP.GE.U32.AND P5, PT, R68, UR4, PT ;  /* 0x0000000444007c0c */ /* 0x000fe4000bfa6070 */
[----:B------:R-:W-:-:S02]  /*4820*/  ISETP.GE.AND.EX P1, PT, R54, UR5, PT, P2 ;  /* 0x0000000536007c0c */ /* 0x000fc4000bf26320 */
[----:B------:R-:W-:-:S07]  /*4830*/  ISETP.GE.AND.EX P2, PT, R53, UR5, PT, P5 ;  /* 0x0000000535007c0c */ /* 0x000fce000bf46350 */
[----:B------:R-:W-:Y:S06]  /*4840*/  @P3 BRA `(.L_x_2276) ;  /* 0x0000000000703947 */ /* 0x000fec0003800000 */
[--C-:B------:R-:W-:Y:S01]  /*4850*/  FADD.FTZ R2, R2, -R20.reuse ;  /* 0x8000001402027221 */ /* 0x100fe20000010000 */
[----:B------:R-:W-:Y:S01]  /*4860*/  FADD.FTZ R18, R3, -R20 ;  /* 0x8000001403127221 */ /* 0x000fe20000010000 */
[----:B------:R-:W0:Y:S02]  /*4870*/  LDCU.64 UR8, c[0x0][0x3e0] ;  /* 0x00007c00ff0877ac */ /* 0x000e240008000a00 */
        /* <DEDUP_REMOVED lines=25> */
.L_x_2276:
[----:B------:R-:W-:Y:S05]  /*4a10*/  BSYNC.RECONVERGENT B1 ;  /* 0x0000000000017941 */ /* 0x000fea0003800200 */
.L_x_2275:
[----:B------:R-:W-:Y:S01]  /*4a20*/  BSSY.RECONVERGENT B1, `(.L_x_2277) ;  /* 0x0000020000017945 */ /* 0x000fe20003800200 */
[C---:B------:R-:W-:Y:S02]  /*4a30*/  IADD3 R18, PT, PT, R22.reuse, 0x40, RZ ;  /* 0x0000004016127810 */ /* 0x040fe40007ffe0ff */
[----:B------:R-:W-:Y:S01]  /*4a40*/  IADD3 R19, PT, PT, R22, 0x60, RZ ;  /* 0x0000006016137810 */ /* 0x000fe20007ffe0ff */
[----:B------:R-:W-:Y:S06]  /*4a50*/  @P4 BRA `(.L_x_2278) ;  /* 0x0000000000704947 */ /* 0x000fec0003800000 */
[--C-:B------:R-:W-:Y:S01]  /*4a60*/  FADD.FTZ R6, R6, -R20.reuse ;  /* 0x8000001406067221 */ /* 0x100fe20000010000 */
[----:B------:R-:W1:Y:S01]  /*4a70*/  LDCU.64 UR8, c[0x0][0x3e0] ;  /* 0x00007c00ff0877ac */ /* 0x000e620008000a00 */
[----:B------:R-:W-:Y:S02]  /*4a80*/  MOV R17, R77 ;  /* 0x0000004d00117202 */ /* 0x000fe40000000f00 */
[-C--:B0-----:R-:W-:Y:S01]  /*4a90*/  FMUL.FTZ R2, R6, R21.reuse ;  /* 0x0000001506027220 */ /* 0x081fe20000410000 */
[----:B------:R-:W-:Y:S01]  /*4aa0*/  FADD.FTZ R6, R5, -R20 ;  /* 0x8000001405067221 */ /* 0x000fe20000010000 */
[----:B------:R-:W0:Y:S02]  /*4ab0*/  LDCU.64 UR10, c[0x0][0x380] ;  /* 0x00007000ff0a77ac */ /* 0x000e240008000a00 */
[----:B------:R-:W-:Y:S01]  /*4ac0*/  FFMA.FTZ R2, R27, R2, R30 ;  /* 0x000000021b027223 */ /* 0x000fe2000001001e */
[----:B------:R-:W-:-:S03]  /*4ad0*/  FMUL.FTZ R3, R6, R21 ;  /* 0x0000001506037220 */ /* 0x000fc60000410000 */
[----:B------:R-:W-:Y:S01]  /*4ae0*/  FMUL.FTZ R16, R2, -1.4426950216293334961 ;  /* 0xbfb8aa3b02107820 */ /* 0x000fe20000410000 */
[----:B------:R-:W-:-:S04]  /*4af0*/  FFMA.FTZ R3, R28, R3, R29 ;  /* 0x000000031c037223 */ /* 0x000fc8000001001d */
[----:B------:R-:W-:Y:S01]  /*4b00*/  FMUL.FTZ R25, R3, -1.4426950216293334961 ;  /* 0xbfb8aa3b03197820 */ /* 0x000fe20000410000 */
        /* <DEDUP_REMOVED lines=9> */
[----:B------:R-:W-:-:S05]  /*4ba0*/  IADD3 R31, PT, PT, R17, R31, RZ ;  /* 0x0000001f111f7210 */ /* 0x000fca0007ffe0ff */
[----:B------:R-:W1:Y:S01]  /*4bb0*/  MUFU.RCP R6, R6 ;  /* 0x0000000600067308 */ /* 0x000e620000001000 */
[----:B--2---:R-:W-:Y:S01]  /*4bc0*/  FMUL.FTZ R25, R2, R5 ;  /* 0x0000000502197220 */ /* 0x004fe20000410000 */
[----:B0-----:R-:W-:Y:S01]  /*4bd0*/  LEA R2, P3, R16, UR10, 0x1 ;  /* 0x0000000a10027c11 */ /* 0x001fe2000f8608ff */
[----:B-1----:R-:W-:-:S03]  /*4be0*/  FMUL.FTZ R72, R3, R6 ;  /* 0x0000000603487220 */ /* 0x002fc60000410000 */
[----:B------:R-:W-:Y:S02]  /*4bf0*/  LEA.HI.X R3, R16, UR11, R31, 0x1, P3 ;  /* 0x0000000b10037c11 */ /* 0x000fe400098f0c1f */
[----:B------:R-:W-:-:S05]  /*4c00*/  F2FP.BF16.F32.PACK_AB R25, R72, R25 ;  /* 0x000000194819723e */ /* 0x000fca00000010ff */
[----:B------:R1:W-:Y:S02]  /*4c10*/  STG.E desc[UR6][R2.64], R25 ;  /* 0x0000001902007986 */ /* 0x0003e4000c101906 */
.L_x_2278:
[----:B------:R-:W-:Y:S05]  /*4c20*/  BSYNC.RECONVERGENT B1 ;  /* 0x0000000000017941 */ /* 0x000fea0003800200 */
.L_x_2277:
[----:B------:R-:W-:Y:S04]  /*4c30*/  BSSY.RECONVERGENT B1, `(.L_x_2279) ;  /* 0x000001e000017945 */ /* 0x000fe80003800200 */
[----:B------:R-:W-:Y:S05]  /*4c40*/  @P1 BRA `(.L_x_2280) ;  /* 0x0000000000701947 */ /* 0x000fea0003800000 */
[--C-:B------:R-:W-:Y:S01]  /*4c50*/  FADD.FTZ R4, R4, -R20.reuse ;  /* 0x8000001404047221 */ /* 0x100fe20000010000 */
[----:B01----:R-:W-:Y:S01]  /*4c60*/  FADD.FTZ R2, R7, -R20 ;  /* 0x8000001407027221 */ /* 0x003fe20000010000 */
        /* <DEDUP_REMOVED lines=26> */
.L_x_2280:
[----:B------:R-:W-:Y:S05]  /*4e10*/  BSYNC.RECONVERGENT B1 ;  /* 0x0000000000017941 */ /* 0x000fea0003800200 */
.L_x_2279:
[----:B------:R-:W-:Y:S04]  /*4e20*/  BSSY.RECONVERGENT B1, `(.L_x_2281) ;  /* 0x000001e000017945 */ /* 0x000fe80003800200 */
[----:B------:R-:W-:Y:S05]  /*4e30*/  @P2 BRA `(.L_x_2282) ;  /* 0x0000000000702947 */ /* 0x000fea0003800000 */
[--C-:B012---:R-:W-:Y:S01]  /*4e40*/  FADD.FTZ R2, R9, -R20.reuse ;  /* 0x8000001409027221 */ /* 0x107fe20000010000 */
[----:B------:R-:W-:Y:S01]  /*4e50*/  FADD.FTZ R8, R8, -R20 ;  /* 0x8000001408087221 */ /* 0x000fe20000010000 */
[----:B------:R-:W0:Y:S01]  /*4e60*/  LDCU.64 UR8, c[0x0][0x3e0] ;  /* 0x00007c00ff0877ac */ /* 0x000e220008000a00 */
[----:B------:R-:W-:Y:S01]  /*4e70*/  MOV R5, R77 ;  /* 0x0000004d00057202 */ /* 0x000fe20000000f00 */
[-C--:B------:R-:W-:Y:S01]  /*4e80*/  FMUL.FTZ R2, R2, R21.reuse ;  /* 0x0000001502027220 */ /* 0x080fe20000410000 */
[----:B------:R-:W1:Y:S03]  /*4e90*/  LDCU.64 UR10, c[0x0][0x380] ;  /* 0x00007000ff0a77ac */ /* 0x000e660008000a00 */
[----:B------:R-:W-:Y:S01]  /*4ea0*/  FFMA.FTZ R3, R27, R2, R30 ;  /* 0x000000021b037223 */ /* 0x000fe2000001001e */
[----:B------:R-:W-:-:S03]  /*4eb0*/  FMUL.FTZ R2, R8, R21 ;  /* 0x0000001508027220 */ /* 0x000fc60000410000 */
[----:B------:R-:W-:Y:S01]  /*4ec0*/  FMUL.FTZ R4, R3, -1.4426950216293334961 ;  /* 0xbfb8aa3b03047820 */ /* 0x000fe20000410000 */
[----:B------:R-:W-:-:S04]  /*4ed0*/  FFMA.FTZ R2, R28, R2, R29 ;  /* 0x000000021c027223 */ /* 0x000fc8000001001d */
[----:B------:R-:W-:Y:S01]  /*4ee0*/  FMUL.FTZ R7, R2, -1.4426950216293334961 ;  /* 0xbfb8aa3b02077820 */ /* 0x000fe20000410000 */
        /* <DEDUP_REMOVED lines=17> */
.L_x_2282:
[----:B------:R-:W-:Y:S05]  /*5000*/  BSYNC.RECONVERGENT B1 ;  /* 0x0000000000017941 */ /* 0x000fea0003800200 */
.L_x_2281:
[----:B------:R-:W-:Y:S01]  /*5010*/  ISETP.GE.U32.AND P5, PT, R18, UR4, PT ;  /* 0x0000000412007c0c */ /* 0x000fe2000bfa6070 */
[----:B------:R-:W-:Y:S01]  /*5020*/  BSSY.RECONVERGENT B1, `(.L_x_2283) ;  /* 0x000002f000017945 */ /* 0x000fe20003800200 */
[----:B------:R-:W-:Y:S02]  /*5030*/  SHF.R.S32.HI R4, RZ, 0x1f, R18 ;  /* 0x0000001fff047819 */ /* 0x000fe40000011412 */
[----:B------:R-:W-:Y:S02]  /*5040*/  IADD3 R6, PT, PT, R22, 0x90, RZ ;  /* 0x0000009016067810 */ /* 0x000fe40007ffe0ff */
[----:B------:R-:W-:Y:S02]  /*5050*/  ISETP.GE.AND.EX P5, PT, R4, UR5, PT, P5 ;  /* 0x0000000504007c0c */ /* 0x000fe4000bfa6350 */
[----:B------:R-:W-:Y:S02]  /*5060*/  ISETP.GE.U32.AND P2, PT, R67, UR4, PT ;  /* 0x0000000443007c0c */ /* 0x000fe4000bf46070 */
[----:B------:R-:W-:-:S02]  /*5070*/  ISETP.GE.U32.AND P1, PT, R19, UR4, PT ;  /* 0x0000000413007c0c */ /* 0x000fc4000bf26070 */
[----:B------:R-:W-:Y:S02]  /*5080*/  ISETP.GE.U32.AND P6, PT, R66, UR4, PT ;  /* 0x0000000442007c0c */ /* 0x000fe4000bfc6070 */
[----:B------:R-:W-:Y:S02]  /*5090*/  ISETP.GE.U32.AND P3, PT, R24, UR4, PT ;  /* 0x0000000418007c0c */ /* 0x000fe4000bf66070 */
[----:B------:R-:W-:Y:S02]  /*50a0*/  ISETP.GE.U32.AND P4, PT, R6, UR4, PT ;  /* 0x0000000406007c0c */ /* 0x000fe4000bf86070 */
[----:B--23--:R-:W-:Y:S02]  /*50b0*/  SHF.R.S32.HI R7, RZ, 0x1f, R19 ;  /* 0x0000001fff077819 */ /* 0x00cfe40000011413 */
        /* <DEDUP_REMOVED lines=9> */
[--C-:B01----:R-:W-:Y:S01]  /*5150*/  FADD.FTZ R2, R11, -R20.reuse ;  /* 0x800000140b027221 */ /* 0x103fe20000010000 */
[----:B------:R-:W-:Y:S01]  /*5160*/  FADD.FTZ R10, R10, -R20 ;  /* 0x800000140a0a7221 */ /* 0x000fe20000010000 */
[----:B------:R-:W0:Y:S02]  /*5170*/  LDCU.64 UR8, c[0x0][0x3e0] ;  /* 0x00007c00ff0877ac */ /* 0x000e240008000a00 */
        /* <DEDUP_REMOVED lines=25> */
.L_x_2284:
[----:B------:R-:W-:Y:S05]  /*5310*/  BSYNC.RECONVERGENT B1 ;  /* 0x0000000000017941 */ /* 0x000fea0003800200 */
.L_x_2283:
        /* <DEDUP_REMOVED lines=30> */
.L_x_2286:
[----:B------:R-:W-:Y:S05]  /*5500*/  BSYNC.RECONVERGENT B1 ;  /* 0x0000000000017941 */ /* 0x000fea0003800200 */
.L_x_2285:
[----:B------:R-:W-:Y:S04]  /*5510*/  BSSY.RECONVERGENT B1, `(.L_x_2287) ;  /* 0x000001e000017945 */ /* 0x000fe80003800200 */
[----:B------:R-:W-:Y:S05]  /*5520*/  @P1 BRA `(.L_x_2288) ;  /* 0x0000000000701947 */ /* 0x000fea0003800000 */
[--C-:B------:R-:W-:Y:S01]  /*5530*/  FADD.FTZ R14, R14, -R20.reuse ;  /* 0x800000140e0e7221 */ /* 0x100fe20000010000 */
[----:B0123--:R-:W-:Y:S01]  /*5540*/  FADD.FTZ R2, R15, -R20 ;  /* 0x800000140f027221 */ /* 0x00ffe20000010000 */
        /* <DEDUP_REMOVED lines=21> */
[----:B-1----:R-:W-:Y:S01]  /*56a0*/  LEA R4, P1, R2, UR10, 0x1 ;  /* 0x0000000a02047c11 */ /* 0x002fe2000f8208ff */
[----:B0-----:R-:W-:-:S03]  /*56b0*/  FMUL.FTZ R14, R5, R14 ;  /* 0x0000000e050e7220 */ /* 0x001fc60000410000 */
[----:B------:R-:W-:Y:S02]  /*56c0*/  LEA.HI.X R5, R2, UR11, R19, 0x1, P1 ;  /* 0x0000000b02057c11 */ /* 0x000fe400088f0c13 */
[----:B------:R-:W-:-:S05]  /*56d0*/  F2FP.BF16.F32.PACK_AB R11, R14, R11 ;  /* 0x0000000b0e0b723e */ /* 0x000fca00000010ff */
[----:B------:R4:W-:Y:S02]  /*56e0*/  STG.E desc[UR6][R4.64], R11 ;  /* 0x0000000b04007986 */ /* 0x0009e4000c101906 */
.L_x_2288:
[----:B------:R-:W-:Y:S05]  /*56f0*/  BSYNC.RECONVERGENT B1 ;  /* 0x0000000000017941 */ /* 0x000fea0003800200 */
.L_x_2287:
[----:B------:R-:W-:Y:S04]  /*5700*/  BSSY.RECONVERGENT B1, `(.L_x_2289) ;  /* 0x000001e000017945 */ /* 0x000fe80003800200 */
[----:B------:R-:W-:Y:S05]  /*5710*/  @P6 BRA `(.L_x_2290) ;  /* 0x0000000000706947 */ /* 0x000fea0003800000 */
[--C-:B------:R-:W-:Y:S01]  /*5720*/  FADD.FTZ R32, R32, -R20.reuse ;  /* 0x8000001420207221 */ /* 0x100fe20000010000 */
[----:B0123--:R-:W-:Y:S01]  /*5730*/  FADD.FTZ R2, R33, -R20 ;  /* 0x8000001421027221 */ /* 0x00ffe20000010000 */
[----:B------:R-:W0:Y:S01]  /*5740*/  LDCU.64 UR8, c[0x0][0x3e0] ;  /* 0x00007c00ff0877ac */ /* 0x000e220008000a00 */
[----:B----4-:R-:W-:Y:S01]  /*5750*/  MOV R4, R74 ;  /* 0x0000004a00047202 */ /* 0x010fe20000000f00 */
        /* <DEDUP_REMOVED lines=24> */
.L_x_2290:
[----:B------:R-:W-:Y:S05]  /*58e0*/  BSYNC.RECONVERGENT B1 ;  /* 0x0000000000017941 */ /* 0x000fea0003800200 */
.L_x_2289:
[----:B------:R-:W-:Y:S04]  /*58f0*/  BSSY.RECONVERGENT B1, `(.L_x_2291) ;  /* 0x000001e000017945 */ /* 0x000fe80003800200 */
[----:B------:R-:W-:Y:S05]  /*5900*/  @P3 BRA `(.L_x_2292) ;  /* 0x0000000000703947 */ /* 0x000fea0003800000 */
[--C-:B------:R-:W-:Y:S01]  /*5910*/  FADD.FTZ R34, R34, -R20.reuse ;  /* 0x8000001422227221 */ /* 0x100fe20000010000 */
[----:B0123--:R-:W-:Y:S01]  /*5920*/  FADD.FTZ R2, R35, -R20 ;  /* 0x8000001423027221 */ /* 0x00ffe20000010000 */
[----:B------:R-:W0:Y:S02]  /*5930*/  LDCU.64 UR8, c[0x0][0x3e0] ;  /* 0x00007c00ff0877ac */ /* 0x000e240008000a00 */
[-C--:B------:R-:W-:Y:S01]  /*5940*/  FMUL.FTZ R34, R34, R21.reuse ;  /* 0x0000001522227220 */ /* 0x080fe20000410000 */
[----:B------:R-:W-:Y:S01]  /*5950*/  FMUL.FTZ R3, R2, R21 ;  /* 0x0000001502037220 */ /* 0x000fe20000410000 */
[----:B------:R-:W1:Y:S02]  /*5960*/  LDCU.64 UR10, c[0x0][0x380] ;  /* 0x00007000ff0a77ac */ /* 0x000e640008000a00 */
[----:B------:R-:W-:Y:S01]  /*5970*/  FFMA.FTZ R34, R27, R34, R30 ;  /* 0x000000221b227223 */ /* 0x000fe2000001001e */
[----:B------:R-:W-:Y:S01]  /*5980*/  FFMA.FTZ R12, R28, R3, R29 ;  /* 0x000000031c0c7223 */ /* 0x000fe2000001001d */
[----:B------:R-:W-:-:S02]  /*5990*/  MOV R3, R77 ;  /* 0x0000004d00037202 */ /* 0x000fc40000000f00 */
[----:B------:R-:W-:Y:S01]  /*59a0*/  FMUL.FTZ R2, R34, -1.4426950216293334961 ;  /* 0xbfb8aa3b22027820 */ /* 0x000fe20000410000 */
[----:B----4-:R-:W-:-:S05]  /*59b0*/  FMUL.FTZ R4, R12, -1.4426950216293334961 ;  /* 0xbfb8aa3b0c047820 */ /* 0x010fca0000410000 */
        /* <DEDUP_REMOVED lines=11> */
[----:B------:R-:W-:-:S04]  /*5a70*/  IADD3 R5, PT, PT, R3, R5, RZ ;  /* 0x0000000503057210 */ /* 0x000fc80007ffe0ff */
[----:B------:R-:W-:Y:S01]  /*5a80*/  LEA.HI.X R5, R2, UR11, R5, 0x1, P1 ;  /* 0x0000000b02057c11 */ /* 0x000fe200088f0c05 */
[----:B--2---:R-:W-:Y:S01]  /*5a90*/  FMUL.FTZ R10, R34, R7 ;  /* 0x00000007220a7220 */ /* 0x004fe20000410000 */
[----:B0-----:R-:W-:-:S05]  /*5aa0*/  FMUL.FTZ R13, R12, R11 ;  /* 0x0000000b0c0d7220 */ /* 0x001fca0000410000 */
[----:B------:R-:W-:-:S05]  /*5ab0*/  F2FP.BF16.F32.PACK_AB R13, R13, R10 ;  /* 0x0000000a0d0d723e */ /* 0x000fca00000010ff */
[----:B------:R0:W-:Y:S02]  /*5ac0*/  STG.E desc[UR6][R4.64], R13 ;  /* 0x0000000d04007986 */ /* 0x0001e4000c101906 */
.L_x_2292:
[----:B------:R-:W-:Y:S05]  /*5ad0*/  BSYNC.RECONVERGENT B1 ;  /* 0x0000000000017941 */ /* 0x000fea0003800200 */
.L_x_2291:
        /* <DEDUP_REMOVED lines=9> */
[----:B----4-:R-:W-:Y:S01]  /*5b70*/  FFMA.FTZ R11, R28, R3, R29 ;  /* 0x000000031c0b7223 */ /* 0x010fe2000001001d */
[----:B------:R-:W-:-:S02]  /*5b80*/  MOV R3, R77 ;  /* 0x0000004d00037202 */ /* 0x000fc40000000f00 */
        /* <DEDUP_REMOVED lines=19> */
.L_x_2294:
[----:B------:R-:W-:Y:S05]  /*5cc0*/  BSYNC.RECONVERGENT B1 ;  /* 0x0000000000017941 */ /* 0x000fea0003800200 */
.L_x_2293:
[----:B------:R-:W-:Y:S01]  /*5cd0*/  ISETP.GE.U32.AND P5, PT, R9, UR4, PT ;  /* 0x0000000409007c0c */ /* 0x000fe2000bfa6070 */
[----:B------:R-:W-:Y:S01]  /*5ce0*/  BSSY.RECONVERGENT B1, `(.L_x_2295) ;  /* 0x000002e000017945 */ /* 0x000fe20003800200 */
[----:B0123--:R-:W-:Y:S02]  /*5cf0*/  SHF.R.S32.HI R3, RZ, 0x1f, R9 ;  /* 0x0000001fff037819 */ /* 0x00ffe40000011409 */
[----:B------:R-:W-:Y:S02]  /*5d00*/  IADD3 R22, PT, PT, R22, 0xe0, RZ ;  /* 0x000000e016167810 */ /* 0x000fe40007ffe0ff */
[----:B------:R-:W-:Y:S02]  /*5d10*/  ISETP.GE.AND.EX P5, PT, R3, UR5, PT, P5 ;  /* 0x0000000503007c0c */ /* 0x000fe4000bfa6350 */
[----:B------:R-:W-:Y:S02]  /*5d20*/  SHF.R.S32.HI R6, RZ, 0x1f, R23 ;  /* 0x0000001fff067819 */ /* 0x000fe40000011417 */
[----:B------:R-:W-:-:S02]  /*5d30*/  ISETP.GE.U32.AND P2, PT, R65, UR4, PT ;  /* 0x0000000441007c0c */ /* 0x000fc4000bf46070 */
[----:B------:R-:W-:Y:S02]  /*5d40*/  ISETP.GE.U32.AND P1, PT, R64, UR4, PT ;  /* 0x0000000440007c0c */ /* 0x000fe4000bf26070 */
[----:B------:R-:W-:Y:S02]  /*5d50*/  ISETP.GE.U32.AND P6, PT, R16, UR4, PT ;  /* 0x0000000410007c0c */ /* 0x000fe4000bfc6070 */
[----:B------:R-:W-:Y:S02]  /*5d60*/  ISETP.GE.U32.AND P3, PT, R22, UR4, PT ;  /* 0x0000000416007c0c */ /* 0x000fe4000bf66070 */
[----:B------:R-:W-:Y:S02]  /*5d70*/  ISETP.GE.U32.AND P4, PT, R23, UR4, PT ;  /* 0x0000000417007c0c */ /* 0x000fe4000bf86070 */
[----:B------:R-:W-:Y:S02]  /*5d80*/  SHF.R.S32.HI R8, RZ, 0x1f, R16 ;  /* 0x0000001fff087819 */ /* 0x000fe40000011410 */
[----:B------:R-:W-:-:S02]  /*5d90*/  SHF.R.S32.HI R7, RZ, 0x1f, R22 ;  /* 0x0000001fff077819 */ /* 0x000fc40000011416 */
[----:B------:R-:W-:Y:S02]  /*5da0*/  ISETP.GE.AND.EX P2, PT, R50, UR5, PT, P2 ;  /* 0x0000000532007c0c */ /* 0x000fe4000bf46320 */
        /* <DEDUP_REMOVED lines=8> */
[-C--:B------:R-:W-:Y:S01]  /*5e30*/  FMUL.FTZ R2, R2, R21.reuse ;  /* 0x0000001502027220 */ /* 0x080fe20000410000 */
[----:B------:R-:W-:Y:S01]  /*5e40*/  FMUL.FTZ R38, R38, R21 ;  /* 0x0000001526267220 */ /* 0x000fe20000410000 */
[----:B------:R-:W1:Y:S02]  /*5e50*/  LDCU.64 UR10, c[0x0][0x380] ;  /* 0x00007000ff0a77ac */ /* 0x000e640008000a00 */
[----:B----4-:R-:W-:Y:S01]  /*5e60*/  FFMA.FTZ R5, R27, R2, R30 ;  /* 0x000000021b057223 */ /* 0x010fe2000001001e */
        /* <DEDUP_REMOVED lines=21> */
.L_x_2296:
[----:B------:R-:W-:Y:S05]  /*5fc0*/  BSYNC.RECONVERGENT B1 ;  /* 0x0000000000017941 */ /* 0x000fea0003800200 */
.L_x_2295:
[----:B------:R-:W-:Y:S04]  /*5fd0*/  BSSY.RECONVERGENT B1, `(.L_x_2297) ;  /* 0x000001e000017945 */ /* 0x000fe80003800200 */
[----:B------:R-:W-:Y:S05]  /*5fe0*/  @P2 BRA `(.L_x_2298) ;  /* 0x0000000000702947 */ /* 0x000fea0003800000 */
[--C-:B------:R-:W-:Y:S01]  /*5ff0*/  FADD.FTZ R2, R41, -R20.reuse ;  /* 0x8000001429027221 */ /* 0x100fe20000010000 */
[----:B------:R-:W-:Y:S01]  /*6000*/  FADD.FTZ R40, R40, -R20 ;  /* 0x8000001428287221 */ /* 0x000fe20000010000 */
[----:B------:R-:W1:Y:S01]  /*6010*/  LDCU.64 UR8, c[0x0][0x3e0] ;  /* 0x00007c00ff0877ac */ /* 0x000e620008000a00 */
[----:B0---4-:R-:W-:Y:S01]  /*6020*/  MOV R4, R74 ;  /* 0x0000004a00047202 */ /* 0x011fe20000000f00 */
[-C--:B------:R-:W-:Y:S01]  /*6030*/  FMUL.FTZ R2, R2, R21.reuse ;  /* 0x0000001502027220 */ /* 0x080fe20000410000 */
[----:B------:R-:W-:Y:S01]  /*6040*/  FMUL.FTZ R40, R40, R21 ;  /* 0x0000001528287220 */ /* 0x000fe20000410000 */
[----:B------:R-:W0:Y:S01]  /*6050*/  LDCU.64 UR10, c[0x0][0x380] ;  /* 0x00007000ff0a77ac */ /* 0x000e220008000a00 */
[----:B------:R-:W-:Y:S01]  /*6060*/  MOV R5, R77 ;  /* 0x0000004d00057202 */ /* 0x000fe20000000f00 */
[----:B------:R-:W-:Y:S01]  /*6070*/  FFMA.FTZ R10, R27, R2, R30 ;  /* 0x000000021b0a7223 */ /* 0x000fe2000001001e */
[----:B------:R-:W-:-:S03]  /*6080*/  FFMA.FTZ R40, R28, R40, R29 ;  /* 0x000000281c287223 */ /* 0x000fc6000001001d */
[----:B------:R-:W-:Y:S01]  /*6090*/  FMUL.FTZ R2, R10, -1.4426950216293334961 ;  /* 0xbfb8aa3b0a027820 */ /* 0x000fe20000410000 */
[----:B------:R-:W-:-:S05]  /*60a0*/  FMUL.FTZ R3, R40, -1.4426950216293334961 ;  /* 0xbfb8aa3b28037820 */ /* 0x000fca0000410000 */
[----:B------:R-:W2:Y:S01]  /*60b0*/  MUFU.EX2 R2, R2 ;  /* 0x0000000200027308 */ /* 0x000ea20000000800 */
[----:B-1----:R-:W-:Y:S02]  /*60c0*/  IMAD R12, R50, UR8, RZ ;  /* 0x00000008320c7c24 */ /* 0x002fe4000f8e02ff */
[----:B------:R-:W-:-:S05]  /*60d0*/  IMAD.WIDE.U32 R4, R65, UR8, R4 ;  /* 0x0000000841047c25 */ /* 0x000fca000f8e0004 */
[----:B------:R-:W1:Y:S01]  /*60e0*/  MUFU.EX2 R3, R3 ;  /* 0x0000000300037308 */ /* 0x000e620000000800 */
[----:B------:R-:W-:-:S05]  /*60f0*/  IMAD R15, R65, UR9, R12 ;  /* 0x00000009410f7c24 */ /* 0x000fca000f8e020c */
[----:B------:R-:W-:Y:S01]  /*6100*/  IADD3 R15, PT, PT, R5, R15, RZ ;  /* 0x0000000f050f7210 */ /* 0x000fe20007ffe0ff */
[----:B--2---:R-:W-:Y:S01]  /*6110*/  FADD.FTZ R9, R2, 1 ;  /* 0x3f80000002097421 */ /* 0x004fe20000010000 */
[----:B0-----:R-:W-:-:S05]  /*6120*/  LEA R2, P2, R4, UR10, 0x1 ;  /* 0x0000000a04027c11 */ /* 0x001fca000f8408ff */
[----:B------:R-:W0:Y:S01]  /*6130*/  MUFU.RCP R9, R9 ;  /* 0x0000000900097308 */ /* 0x000e220000001000 */
[----:B-1----:R-:W-:Y:S01]  /*6140*/  FADD.FTZ R11, R3, 1 ;  /* 0x3f800000030b7421 */ /* 0x002fe20000010000 */
[----:B------:R-:W-:-:S06]  /*6150*/  LEA.HI.X R3, R4, UR11, R15, 0x1, P2 ;  /* 0x0000000b04037c11 */ /* 0x000fcc00090f0c0f */
[----:B------:R-:W1:Y:S01]  /*6160*/  MUFU.RCP R11, R11 ;  /* 0x0000000b000b7308 */ /* 0x000e620000001000 */
[----:B0-----:R-:W-:Y:S01]  /*6170*/  FMUL.FTZ R10, R10, R9 ;  /* 0x000000090a0a7220 */ /* 0x001fe20000410000 */
[----:B-1----:R-:W-:-:S05]  /*6180*/  FMUL.FTZ R13, R40, R11 ;  /* 0x0000000b280d7220 */ /* 0x002fca0000410000 */
[----:B------:R-:W-:-:S05]  /*6190*/  F2FP.BF16.F32.PACK_AB R13, R13, R10 ;  /* 0x0000000a0d0d723e */ /* 0x000fca00000010ff */
[----:B------:R1:W-:Y:S02]  /*61a0*/  STG.E desc[UR6][R2.64], R13 ;  /* 0x0000000d02007986 */ /* 0x0003e4000c101906 */
.L_x_2298:
[----:B------:R-:W-:Y:S05]  /*61b0*/  BSYNC.RECONVERGENT B1 ;  /* 0x0000000000017941 */ /* 0x000fea0003800200 */
.L_x_2297:
[----:B------:R-:W-:Y:S04]  /*61c0*/  BSSY.RECONVERGENT B1, `(.L_x_2299) ;  /* 0x000001e000017945 */ /* 0x000fe80003800200 */
[----:B------:R-:W-:Y:S05]  /*61d0*/  @P1 BRA `(.L_x_2300) ;  /* 0x0000000000701947 */ /* 0x000fea0003800000 */
[--C-:B------:R-:W-:Y:S01]  /*61e0*/  FADD.FTZ R42, R42, -R20.reuse ;  /* 0x800000142a2a7221 */ /* 0x100fe20000010000 */
[----:B-1----:R-:W-:Y:S01]  /*61f0*/  FADD.FTZ R2, R43, -R20 ;  /* 0x800000142b027221 */ /* 0x002fe20000010000 */
        /* <DEDUP_REMOVED lines=26> */
.L_x_2300:
[----:B------:R-:W-:Y:S05]  /*63a0*/  BSYNC.RECONVERGENT B1 ;  /* 0x0000000000017941 */ /* 0x000fea0003800200 */
.L_x_2299:
[----:B------:R-:W-:Y:S04]  /*63b0*/  BSSY.RECONVERGENT B1, `(.L_x_2301) ;  /* 0x000001e000017945 */ /* 0x000fe80003800200 */
[----:B------:R-:W-:Y:S05]  /*63c0*/  @P6 BRA `(.L_x_2302) ;  /* 0x0000000000706947 */ /* 0x000fea0003800000 */
[--C-:B-12---:R-:W-:Y:S01]  /*63d0*/  FADD.FTZ R2, R45, -R20.reuse ;  /* 0x800000142d027221 */ /* 0x106fe20000010000 */
[----:B------:R-:W-:Y:S01]  /*63e0*/  FADD.FTZ R44, R44, -R20 ;  /* 0x800000142c2c7221 */ /* 0x000fe20000010000 */
[----:B------:R-:W1:Y:S01]  /*63f0*/  LDCU.64 UR8, c[0x0][0x3e0] ;  /* 0x00007c00ff0877ac */ /* 0x000e620008000a00 */
[----:B------:R-:W-:Y:S01]  /*6400*/  MOV R3, R77 ;  /* 0x0000004d00037202 */ /* 0x000fe20000000f00 */
[-C--:B------:R-:W-:Y:S01]  /*6410*/  FMUL.FTZ R2, R2, R21.reuse ;  /* 0x0000001502027220 */ /* 0x080fe20000410000 */
[----:B------:R-:W-:Y:S01]  /*6420*/  FMUL.FTZ R44, R44, R21 ;  /* 0x000000152c2c7220 */ /* 0x000fe20000410000 */
[----:B------:R-:W2:Y:S02]  /*6430*/  LDCU.64 UR10, c[0x0][0x380] ;  /* 0x00007000ff0a77ac */ /* 0x000ea40008000a00 */
[----:B------:R-:W-:Y:S01]  /*6440*/  FFMA.FTZ R12, R27, R2, R30 ;  /* 0x000000021b0c7223 */ /* 0x000fe2000001001e */
[----:B----4-:R-:W-:-:S03]  /*6450*/  FFMA.FTZ R11, R28, R44, R29 ;  /* 0x0000002c1c0b7223 */ /* 0x010fc6000001001d */
[----:B------:R-:W-:Y:S01]  /*6460*/  FMUL.FTZ R2, R12, -1.4426950216293334961 ;  /* 0xbfb8aa3b0c027820 */ /* 0x000fe20000410000 */
[----:B0-----:R-:W-:-:S05]  /*6470*/  FMUL.FTZ R4, R11, -1.4426950216293334961 ;  /* 0xbfb8aa3b0b047820 */ /* 0x001fca0000410000 */
        /* <DEDUP_REMOVED lines=11> */
[----:B------:R-:W-:-:S04]  /*6530*/  IADD3 R5, PT, PT, R3, R5, RZ ;  /* 0x0000000503057210 */ /* 0x000fc80007ffe0ff */
[----:B------:R-:W-:Y:S01]  /*6540*/  LEA.HI.X R5, R2, UR11, R5, 0x1, P1 ;  /* 0x0000000b02057c11 */ /* 0x000fe200088f0c05 */
[----:B0-----:R-:W-:Y:S01]  /*6550*/  FMUL.FTZ R8, R12, R9 ;  /* 0x000000090c087220 */ /* 0x001fe20000410000 */
[----:B-1----:R-:W-:-:S05]  /*6560*/  FMUL.FTZ R11, R11, R10 ;  /* 0x0000000a0b0b7220 */ /* 0x002fca0000410000 */
[----:B------:R-:W-:-:S05]  /*6570*/  F2FP.BF16.F32.PACK_AB R11, R11, R8 ;  /* 0x000000080b0b723e */ /* 0x000fca00000010ff */
[----:B------:R3:W-:Y:S02]  /*6580*/  STG.E desc[UR6][R4.64], R11 ;  /* 0x0000000b04007986 */ /* 0x0007e4000c101906 */
.L_x_2302:
[----:B------:R-:W-:Y:S05]  /*6590*/  BSYNC.RECONVERGENT B1 ;  /* 0x0000000000017941 */ /* 0x000fea0003800200 */
.L_x_2301:
        /* <DEDUP_REMOVED lines=9> */
[----:B0--34-:R-:W-:Y:S01]  /*6630*/  FFMA.FTZ R5, R27, R2, R30 ;  /* 0x000000021b057223 */ /* 0x019fe2000001001e */
        /* <DEDUP_REMOVED lines=15> */
[----:B0-----:R-:W-:-:S03]  /*6730*/  FMUL.FTZ R7, R5, R8 ;  /* 0x0000000805077220 */ /* 0x001fc60000410000 */
[----:B------:R-:W-:Y:S01]  /*6740*/  LEA.HI.X R5, R2, UR11, R11, 0x1, P1 ;  /* 0x0000000b02057c11 */ /* 0x000fe200088f0c0b */
[----:B-1----:R-:W-:-:S05]  /*6750*/  FMUL.FTZ R10, R46, R9 ;  /* 0x000000092e0a7220 */ /* 0x002fca0000410000 */
[----:B------:R-:W-:-:S05]  /*6760*/  F2FP.BF16.F32.PACK_AB R7, R10, R7 ;  /* 0x000000070a07723e */ /* 0x000fca00000010ff */
[----:B------:R0:W-:Y:S02]  /*6770*/  STG.E desc[UR6][R4.64], R7 ;  /* 0x0000000704007986 */ /* 0x0001e4000c101906 */
.L_x_2304:
[----:B------:R-:W-:Y:S05]  /*6780*/  BSYNC.RECONVERGENT B1 ;  /* 0x0000000000017941 */ /* 0x000fea0003800200 */
.L_x_2303:
        /* <DEDUP_REMOVED lines=13> */
[----:B-1----:R-:W-:Y:S02]  /*6860*/  IMAD R6, R6, UR4, RZ ;  /* 0x0000000406067c24 */ /* 0x002fe4000f8e02ff */
[----:B------:R-:W-:-:S05]  /*6870*/  IMAD.WIDE.U32 R74, R23, UR4, R74 ;  /* 0x00000004174a7c25 */ /* 0x000fca000f8e004a */
[----:B------:R-:W1:Y:S01]  /*6880*/  MUFU.EX2 R3, R3 ;  /* 0x0000000300037308 */ /* 0x000e620000000800 */
[----:B------:R-:W-:-:S05]  /*6890*/  IMAD R23, R23, UR5, R6 ;  /* 0x0000000517177c24 */ /* 0x000fca000f8e0206 */
[----:B------:R-:W-:Y:S01]  /*68a0*/  IADD3 R23, PT, PT, R75, R23, RZ ;  /* 0x000000174b177210 */ /* 0x000fe20007ffe0ff */
[----:B0-----:R-:W-:Y:S01]  /*68b0*/  FADD.FTZ R4, R2, 1 ;  /* 0x3f80000002047421 */ /* 0x001fe20000010000 */
[----:B--2---:R-:W-:-:S05]  /*68c0*/  LEA R2, P1, R74, UR8, 0x1 ;  /* 0x000000084a027c11 */ /* 0x004fca000f8208ff */
        /* <DEDUP_REMOVED lines=8> */
.L_x_2274:
[----:B------:R-:W-:Y:S05]  /*6950*/  BSYNC.RECONVERGENT B0 ;  /* 0x0000000000007941 */ /* 0x000fea0003800200 */
.L_x_2242:
        /* <DEDUP_REMOVED lines=8> */
.L_x_2306:
        /* <DEDUP_REMOVED lines=10> */
.L_x_4535:


//--------------------- .text._Z35group_norm_nhwc_fwd_one_pass_kernelI11Bf16IOBf16WLi512ELi84ELi672EEv26Group_norm_nhwc_fwd_params --------------------------
	.section	.text._Z35group_norm_nhwc_fwd_one_pass_kernelI11Bf16IOBf16WLi512ELi84ELi672EEv26Group_norm_nhwc_fwd_params,"ax",@progbits
	.align	128
        .global         _Z35group_norm_nhwc_fwd_one_pass_kernelI11Bf16IOBf16WLi512ELi84ELi672EEv26Group_norm_nhwc_fwd_params
        .type           _Z35group_norm_nhwc_fwd_one_pass_kernelI11Bf16IOBf16WLi512ELi84ELi672EEv26Group_norm_nhwc_fwd_params,@function
        .size           _Z35group_norm_nhwc_fwd_one_pass_kernelI11Bf16IOBf16WLi512ELi84ELi672EEv26Group_norm_nhwc_fwd_params,(.L_x_4536 - _Z35group_norm_nhwc_fwd_one_pass_kernelI11Bf16IOBf16WLi512ELi84ELi672EEv26Group_norm_nhwc_fwd_params)
        .other          _Z35group_norm_nhwc_fwd_one_pass_kernelI11Bf16IOBf16WLi512ELi84ELi672EEv26Group_norm_nhwc_fwd_params,@"STO_CUDA_ENTRY STV_DEFAULT"
_Z35group_norm_nhwc_fwd_one_pass_kernelI11Bf16IOBf16WLi512ELi84ELi672EEv26Group_norm_nhwc_fwd_params:
.text._Z35group_norm_nhwc_fwd_one_pass_kernelI11Bf16IOBf16WLi512ELi84ELi672EEv26Group_norm_nhwc_fwd_params:
        /* <DEDUP_REMOVED lines=25> */
[----:B------:R-:W-:-:S05]  /*0190*/  LOP3.LUT R0, R0, 0xffff, RZ, 0xc0, !PT ;  /* 0x0000ffff00007812 */ /* 0x000fca00078ec0ff */
[----:B---3--:R0:W-:Y:S02]  /*01a0*/  STL [R1], R0 ;  /* 0x0000000001007387 */ /* 0x0081e40000100800 */
.L_x_2446:
[----:B------:R-:W2:Y:S01]  /*01b0*/  LDL.LU R8, [R1] ;  /* 0x0000000001087983 */ /* 0x000ea20000300800 */
[----:B0-----:R-:W0:Y:S01]  /*01c0*/  LDCU UR7, c[0x0][0x3f8] ;  /* 0x00007f00ff0777ac */ /* 0x001e220008000800 */
[----:B---34-:R-:W-:Y:S01]  /*01d0*/  IABS R6, UR6 ;  /* 0x0000000600067c13 */ /* 0x018fe20008000000 */
[----:B------:R-:W1:Y:S01]  /*01e0*/  LDC R21, c[0x0][0x404] ;  /* 0x00010100ff157b82 */ /* 0x000e620000000800 */
[----:B------:R-:W-:Y:S01]  /*01f0*/  HFMA2 R46, -RZ, RZ, 0, 0 ;  /* 0x00000000ff2e7431 */ /* 0x000fe200000001ff */
[----:B------:R-:W3:Y:S01]  /*0200*/  LDCU.64 UR16, c[0x0][0x3e8] ;  /* 0x00007d00ff1077ac */ /* 0x000ee20008000a00 */
[----:B0-----:R-:W-:-:S04]  /*0210*/  MOV R0, UR7 ;  /* 0x0000000700007c02 */ /* 0x001fc80008000f00 */
[----:B------:R-:W-:-:S04]  /*0220*/  IABS R5, R0 ;  /* 0x0000000000057213 */ /* 0x000fc80000000000 */
[----:B------:R-:W0:Y:S08]  /*0230*/  I2F.RP R0, R5 ;  /* 0x0000000500007306 */ /* 0x000e300000209400 */
[----:B0-----:R-:W0:Y:S02]  /*0240*/  MUFU.RCP R0, R0 ;  /* 0x0000000000007308 */ /* 0x001e240000001000 */
[----:B0----5:R-:W-:-:S06]  /*0250*/  IADD3 R2, PT, PT, R0, 0xffffffe, RZ ;  /* 0x0ffffffe00027810 */ /* 0x021fcc0007ffe0ff */
[----:B------:R0:W4:Y:S02]  /*0260*/  F2I.FTZ.U32.TRUNC.NTZ R3, R2 ;  /* 0x0000000200037305 */ /* 0x000124000021f000 */
[----:B0-----:R-:W-:Y:S01]  /*0270*/  HFMA2 R2, -RZ, RZ, 0, 0 ;  /* 0x00000000ff027431 */ /* 0x001fe200000001ff */
[----:B----4-:R-:W-:Y:S02]  /*0280*/  R2UR UR9, R3 ;  /* 0x00000000030972ca */ /* 0x010fe400000e0000 */
        /* <DEDUP_REMOVED lines=18> */
[C---:B---3--:R-:W-:Y:S02]  /*03b0*/  ISETP.GE.U32.AND P3, PT, R21.reuse, UR16, PT ;  /* 0x0000001015007c0c */ /* 0x048fe4000bf66070 */
        /* <DEDUP_REMOVED lines=18> */
[----:B------:R-:W3:Y:S04]  /*04e0*/  @!P4 LDC.64 R26, c[0x0][0x3e0] ;  /* 0x0000f800ff1acb82 */ /* 0x000ee80000000a00 */
[----:B------:R-:W-:-:S02]  /*04f0*/  @UP1 UIADD3 UR9, UPT, UPT, UR9, 0x1, URZ ;  /* 0x0000000109091890 */ /* 0x000fc4000fffe0ff */
[----:B------:R-:W-:Y:S02]  /*0500*/  UISETP.NE.AND UP1, UPT, UR7, URZ, UPT ;  /* 0x000000ff0700728c */ /* 0x000fe4000bf25270 */
[----:B------:R-:W-:Y:S01]  /*0510*/  @!UP0 UIADD3 UR9, UPT, UPT, -UR9, URZ, URZ ;  /* 0x000000ff09098290 */ /* 0x000fe2000fffe1ff */
[----:B------:R-:W4:Y:S08]  /*0520*/  @!P4 LDC.64 R28, c[0x0][0x390] ;  /* 0x0000e400ff1ccb82 */ /* 0x000f300000000a00 */
[----:B------:R-:W-:-:S04]  /*0530*/  @!UP1 ULOP3.LUT UR9, URZ, UR7, URZ, 0x33, !UPT ;  /* 0x00000007ff099292 */ /* 0x000fc8000f8e33ff */
[----:B------:R-:W-:-:S04]  /*0540*/  UIADD3 UR5, UPT, UPT, -UR9, URZ, URZ ;  /* 0x000000ff09057290 */ /* 0x000fc8000fffe1ff */
[----:B------:R-:W-:-:S04]  /*0550*/  UIMAD UR5, UR7, UR5, UR6 ;  /* 0x00000005070572a4 */ /* 0x000fc8000f8e0206 */
[----:B------:R-:W-:Y:S02]  /*0560*/  UIMAD UR12, UR5, 0x54, URZ ;  /* 0x00000054050c78a4 */ /* 0x000fe4000f8e02ff */
[----:B------:R-:W-:-:S04]  /*0570*/  USHF.R.S32.HI UR5, URZ, 0x1f, UR9 ;  /* 0x0000001fff057899 */ /* 0x000fc80008011409 */
[----:B------:R-:W-:Y:S01]  /*0580*/  MOV R0, UR12 ;  /* 0x0000000c00007c02 */ /* 0x000fe20008000f00 */
[----:B------:R-:W-:-:S04]  /*0590*/  UIMAD UR5, UR5, UR10, URZ ;  /* 0x0000000a050572a4 */ /* 0x000fc8000f8e02ff */
[----:B------:R-:W-:Y:S01]  /*05a0*/  UIMAD UR5, UR9, UR11, UR5 ;  /* 0x0000000b090572a4 */ /* 0x000fe2000f8e0205 */
[----:B------:R-:W-:Y:S02]  /*05b0*/  CS2R R44, SRZ ;  /* 0x00000000002c7805 */ /* 0x000fe4000001ff00 */
[----:B--2---:R-:W-:-:S04]  /*05c0*/  IADD3 R24, P1, PT, R8, UR12, RZ ;  /* 0x0000000c08187c10 */ /* 0x004fc8000ff3e0ff */
        /* <DEDUP_REMOVED lines=17> */
[----:B---3--:R-:W-:Y:S01]  /*06e0*/  @!P4 IMAD R0, R9, R26, RZ ;  /* 0x0000001a0900c224 */ /* 0x008fe200078e02ff */
[----:B------:R-:W-:-:S02]  /*06f0*/  ISETP.GE.U32.AND P2, PT, R15, UR16, PT ;  /* 0x000000100f007c0c */ /* 0x000fc4000bf46070 */
[----:B------:R-:W-:Y:S01]  /*0700*/  IADD3 R17, PT, PT, R21, 0x40, RZ ;  /* 0x0000004015117810 */ /* 0x000fe20007ffe0ff */
[----:B------:R-:W-:Y:S01]  /*0710*/  @!P4 IMAD R9, R7, R27, R0 ;  /* 0x0000001b0709c224 */ /* 0x000fe200078e0200 */
[----:B------:R-:W-:Y:S01]  /*0720*/  ISETP.GE.AND.EX P2, PT, R23, UR17, PT, P2 ;  /* 0x0000001117007c0c */ /* 0x000fe2000bf46320 */
[----:B------:R2:W3:Y:S01]  /*0730*/  @!P3 LDG.E R46, desc[UR14][R4.64] ;  /* 0x0000000e042eb981 */ /* 0x0004e2000c1e1900 */
        /* <DEDUP_REMOVED lines=10> */
[----:B----4-:R-:W-:-:S03]  /*07e0*/  @!P4 LEA R8, P3, R2, R28, 0x1 ;  /* 0x0000001c0208c211 */ /* 0x010fc600078608ff */
[----:B------:R-:W4:Y:S01]  /*07f0*/  @!P5 LDC.64 R6, c[0x0][0x3e0] ;  /* 0x0000f800ff06db82 */ /* 0x000f220000000a00 */
[----:B------:R-:W-:Y:S02]  /*0800*/  @!P4 LEA.HI.X R9, R2, R29, R3, 0x1, P3 ;  /* 0x0000001d0209c211 */ /* 0x000fe400018f0c03 */
[----:B------:R-:W-:Y:S02]  /*0810*/  @!P1 MOV R2, R24 ;  /* 0x0000001800029202 */ /* 0x000fe40000000f00 */
[----:B------:R-:W-:Y:S01]  /*0820*/  @!P1 MOV R3, R19 ;  /* 0x0000001300039202 */ /* 0x000fe20000000f00 */
[----:B------:R5:W3:Y:S01]  /*0830*/  @!P4 LDG.E R45, desc[UR14][R8.64] ;  /* 0x0000000e082dc981 */ /* 0x000ae2000c1e1900 */
[----:B------:R-:W-:Y:S01]  /*0840*/  ISETP.GE.U32.AND P3, PT, R0, UR16, PT ;  /* 0x0000001000007c0c */ /* 0x000fe2000bf66070 */
[----:B------:R-:W4:Y:S01]  /*0850*/  @!P2 LDC.64 R36, c[0x0][0x390] ;  /* 0x0000e400ff24ab82 */ /* 0x000f220000000a00 */
[----:B------:R-:W-:Y:S01]  /*0860*/  SHF.R.S32.HI R29, RZ, 0x1f, R0 ;  /* 0x0000001fff1d7819 */ /* 0x000fe20000011400 */
[----:B------:R-:W-:Y:S01]  /*0870*/  @!P1 IMAD.WIDE.U32 R2, R11, R30, R2 ;  /* 0x0000001e0b029225 */ /* 0x000fe200078e0002 */
[----:B------:R-:W-:-:S02]  /*0880*/  IADD3 R11, PT, PT, R21, 0x60, RZ ;  /* 0x00000060150b7810 */ /* 0x000fc40007ffe0ff */
[----:B------:R-:W-:Y:S02]  /*0890*/  ISETP.GE.AND.EX P3, PT, R29, UR17, PT, P3 ;  /* 0x000000111d007c0c */ /* 0x000fe4000bf66330 */
[----:B------:R-:W-:Y:S01]  /*08a0*/  ISETP.GE.U32.AND P4, PT, R11, UR16, PT ;  /* 0x000000100b007c0c */ /* 0x000fe2000bf86070 */
[----:B------:R-:W4:Y:S01]  /*08b0*/  @!P5 LDC.64 R38, c[0x0][0x390] ;  /* 0x0000e400ff26db82 */ /* 0x000f220000000a00 */
[----:B------:R-:W-:Y:S02]  /*08c0*/  SHF.R.S32.HI R31, RZ, 0x1f, R11 ;  /* 0x0000001fff1f7819 */ /* 0x000fe4000001140b */
[----:B------:R-:W-:Y:S02]  /*08d0*/  @!P1 IADD3 R3, PT, PT, R3, R13, RZ ;  /* 0x0000000d03039210 */ /* 0x000fe40007ffe0ff */
[----:B-1----:R-:W-:Y:S02]  /*08e0*/  @!P1 LEA R12, P6, R2, R32, 0x1 ;  /* 0x00000020020c9211 */ /* 0x002fe400078c08ff */
[----:B------:R-:W-:-:S02]  /*08f0*/  ISETP.GE.AND.EX P4, PT, R31, UR17, PT, P4 ;  /* 0x000000111f007c0c */ /* 0x000fc4000bf86340 */
[----:B------:R-:W-:Y:S01]  /*0900*/  @!P1 LEA.HI.X R13, R2, R33, R3, 0x1, P6 ;  /* 0x00000021020d9211 */ /* 0x000fe200030f0c03 */
[----:B0-----:R-:W-:Y:S01]  /*0910*/  @!P2 IMAD R2, R23, R34, RZ ;  /* 0x000000221702a224 */ /* 0x001fe200078e02ff */
[----:B--2---:R-:W0:Y:S01]  /*0920*/  @!P3 LDC.64 R4, c[0x0][0x3e0] ;  /* 0x0000f800ff04bb82 */ /* 0x004e220000000a00 */
[----:B-----5:R-:W-:Y:S02]  /*0930*/  @!P2 MOV R8, R24 ;  /* 0x000000180008a202 */ /* 0x020fe40000000f00 */
[----:B------:R-:W-:Y:S01]  /*0940*/  @!P2 IMAD R23, R15, R35, R2 ;  /* 0x000000230f17a224 */ /* 0x000fe200078e0202 */
[----:B------:R-:W-:Y:S01]  /*0950*/  @!P2 MOV R9, R19 ;  /* 0x000000130009a202 */ /* 0x000fe20000000f00 */
[----:B----4-:R-:W-:Y:S01]  /*0960*/  @!P5 IMAD R2, R27, R6, RZ ;  /* 0x000000061b02d224 */ /* 0x010fe200078e02ff */
[----:B------:R1:W2:Y:S01]  /*0970*/  @!P1 LDG.E R44, desc[UR14][R12.64] ;  /* 0x0000000e0c2c9981 */ /* 0x0002a2000c1e1900 */
[----:B------:R-:W-:-:S04]  /*0980*/  @!P2 IMAD.WIDE.U32 R8, R15, R34, R8 ;  /* 0x000000220f08a225 */ /* 0x000fc800078e0008 */
[----:B------:R-:W-:Y:S02]  /*0990*/  @!P5 IMAD R27, R17, R7, R2 ;  /* 0x00000007111bd224 */ /* 0x000fe400078e0202 */
[----:B------:R-:W4:Y:S01]  /*09a0*/  @!P4 LDC.64 R2, c[0x0][0x3e0] ;  /* 0x0000f800ff02cb82 */ /* 0x000f220000000a00 */
[----:B------:R-:W-:Y:S02]  /*09b0*/  IADD3 R10, PT, PT, R21, 0x70, RZ ;  /* 0x00000070150a7810 */ /* 0x000fe40007ffe0ff */
[----:B------:R-:W-:Y:S02]  /*09c0*/  @!P2 IADD3 R7, PT, PT, R9, R23, RZ ;  /* 0x000000170907a210 */ /* 0x000fe40007ffe0ff */
[----:B------:R-:W-:Y:S02]  /*09d0*/  @!P5 MOV R14, R24 ;  /* 0x00000018000ed202 */ /* 0x000fe40000000f00 */
[----:B------:R-:W-:Y:S02]  /*09e0*/  @!P5 MOV R15, R19 ;  /* 0x00000013000fd202 */ /* 0x000fe40000000f00 */
[----:B-1----:R-:W-:-:S02]  /*09f0*/  @!P2 LEA R12, P6, R8, R36, 0x1 ;  /* 0x00000024080ca211 */ /* 0x002fc400078c08ff */
[----:B------:R-:W-:Y:S02]  /*0a00*/  CS2R R50, SRZ ;  /* 0x0000000000327805 */ /* 0x000fe4000001ff00 */
[----:B------:R-:W-:Y:S01]  /*0a10*/  ISETP.GE.U32.AND P1, PT, R10, UR16, PT ;  /* 0x000000100a007c0c */ /* 0x000fe2000bf26070 */
[----:B------:R-:W-:Y:S01]  /*0a20*/  @!P5 IMAD.WIDE.U32 R14, R17, R6, R14 ;  /* 0x00000006110ed225 */ /* 0x000fe200078e000e */
[----:B------:R-:W-:Y:S02]  /*0a30*/  SHF.R.S32.HI R33, RZ, 0x1f, R10 ;  /* 0x0000001fff217819 */ /* 0x000fe4000001140a */
[----:B------:R-:W-:Y:S02]  /*0a40*/  @!P2 LEA.HI.X R13, R8, R37, R7, 0x1, P6 ;  /* 0x00000025080da211 */ /* 0x000fe400030f0c07 */
[----:B------:R-:W1:Y:S01]  /*0a50*/  @!P3 LDC.64 R6, c[0x0][0x390] ;  /* 0x0000e400ff06bb82 */ /* 0x000e620000000a00 */
        /* <DEDUP_REMOVED lines=17> */
[----:B----4-:R-:W-:Y:S01]  /*0b70*/  @!P4 IMAD R12, R31, R2, RZ ;  /* 0x000000021f0cc224 */ /* 0x010fe200078e02ff */
[----:B------:R0:W4:Y:S01]  /*0b80*/  @!P5 LDG.E R52, desc[UR14][R16.64] ;  /* 0x0000000e1034d981 */ /* 0x000122000c1e1900 */
[----:B------:R-:W-:-:S02]  /*0b90*/  ISETP.GE.AND.EX P2, PT, R29, UR17, PT, P2 ;  /* 0x000000111d007c0c */ /* 0x000fc4000bf46320 */
[----:B------:R-:W-:Y:S02]  /*0ba0*/  ISETP.GE.U32.AND P5, PT, R0, UR16, PT ;  /* 0x0000001000007c0c */ /* 0x000fe4000bfa6070 */
[----:B------:R-:W-:Y:S01]  /*0bb0*/  SHF.R.S32.HI R31, RZ, 0x1f, R0 ;  /* 0x0000001fff1f7819 */ /* 0x000fe20000011400 */
[----:B------:R-:W-:Y:S01]  /*0bc0*/  @!P4 IMAD R35, R11, R3, R12 ;  /* 0x000000030b23c224 */ /* 0x000fe200078e020c */
[----:B------:R-:W-:Y:S01]  /*0bd0*/  @!P3 IADD3 R3, PT, PT, R5, R15, RZ ;  /* 0x0000000f0503b210 */ /* 0x000fe20007ffe0ff */
[----:B------:R-:W5:Y:S01]  /*0be0*/  @!P1 LDC.64 R12, c[0x0][0x390] ;  /* 0x0000e400ff0c9b82 */ /* 0x000f620000000a00 */
[----:B------:R-:W-:Y:S02]  /*0bf0*/  ISETP.GE.AND.EX P5, PT, R31, UR17, PT, P5 ;  /* 0x000000111f007c0c */ /* 0x000fe4000bfa6350 */
[----:B------:R-:W-:Y:S02]  /*0c00*/  @!P4 MOV R14, R24 ;  /* 0x00000018000ec202 */ /* 0x000fe40000000f00 */
[----:B------:R-:W-:-:S02]  /*0c10*/  @!P4 MOV R15, R19 ;  /* 0x00000013000fc202 */ /* 0x000fc40000000f00 */
[----:B-1----:R-:W-:Y:S01]  /*0c20*/  @!P3 LEA R22, P6, R4, R6, 0x1 ;  /* 0x000000060416b211 */ /* 0x002fe200078c08ff */
[----:B------:R-:W-:-:S03]  /*0c30*/  @!P4 IMAD.WIDE.U32 R14, R11, R2, R14 ;  /* 0x000000020b0ec225 */ /* 0x000fc600078e000e */
[----:B------:R-:W-:Y:S02]  /*0c40*/  @!P3 LEA.HI.X R23, R4, R7, R3, 0x1, P6 ;  /* 0x000000070417b211 */ /* 0x000fe400030f0c03 */
[----:B------:R-:W1:Y:S01]  /*0c50*/  @!P2 LDC.64 R2, c[0x0][0x3e0] ;  /* 0x0000f800ff02ab82 */ /* 0x000e620000000a00 */
        /* <DEDUP_REMOVED lines=16> */
[----:B------:R1:W4:Y:S01]  /*0d60*/  @!P3 LDG.E R54, desc[UR14][R22.64] ;  /* 0x0000000e1636b981 */ /* 0x000322000c1e1900 */
[----:B------:R-:W-:-:S02]  /*0d70*/  ISETP.GE.U32.AND P3, PT, R14, UR16, PT ;  /* 0x000000100e007c0c */ /* 0x000fc4000bf66070 */
[----:B------:R-:W-:Y:S01]  /*0d80*/  SHF.R.S32.HI R35, RZ, 0x1f, R14 ;  /* 0x0000001fff237819 */ /* 0x000fe2000001140e */
[----:B------:R0:W4:Y:S01]  /*0d90*/  @!P4 LDG.E R56, desc[UR14][R16.64] ;  /* 0x0000000e1038c981 */ /* 0x000122000c1e1900 */
[----:B------:R-:W-:Y:S01]  /*0da0*/  ISETP.GE.AND.EX P4, PT, R33, UR17, PT, P6 ;  /* 0x0000001121007c0c */ /* 0x000fe2000bf86360 */
[----:B------:R-:W5:Y:S01]  /*0db0*/  @!P5 LDC.64 R4, c[0x0][0x390] ;  /* 0x0000e400ff04db82 */ /* 0x000f620000000a00 */
[----:B------:R-:W-:Y:S02]  /*0dc0*/  @!P1 IADD3 R11, PT, PT, R11, R37, RZ ;  /* 0x000000250b0b9210 */ /* 0x000fe40007ffe0ff */
[----:B------:R-:W-:Y:S02]  /*0dd0*/  ISETP.GE.AND.EX P3, PT, R35, UR17, PT, P3 ;  /* 0x0000001123007c0c */ /* 0x000fe4000bf66330 */
[C---:B-1----:R-:W-:Y:S01]  /*0de0*/  @!P1 LEA R22, P6, R10.reuse, R12, 0x1 ;  /* 0x0000000c0a169211 */ /* 0x042fe200078c08ff */
[----:B------:R-:W-:Y:S01]  /*0df0*/  @!P2 IMAD R12, R29, R2, RZ ;  /* 0x000000021d0ca224 */ /* 0x000fe200078e02ff */
[----:B------:R-:W-:Y:S01]  /*0e00*/  CS2R R58, SRZ ;  /* 0x00000000003a7805 */ /* 0x000fe2000001ff00 */
[----:B0-----:R-:W-:Y:S01]  /*0e10*/  @!P5 IMAD R31, R31, R6, RZ ;  /* 0x000000061f1fd224 */ /* 0x001fe200078e02ff */
[----:B------:R-:W-:Y:S01]  /*0e20*/  @!P1 LEA.HI.X R23, R10, R13, R11, 0x1, P6 ;  /* 0x0000000d0a179211 */ /* 0x000fe200030f0c0b */
[----:B------:R-:W-:Y:S01]  /*0e30*/  @!P2 IMAD R13, R27, R3, R12 ;  /* 0x000000031b0da224 */ /* 0x000fe200078e020c */
[----:B------:R-:W-:-:S02]  /*0e40*/  @!P2 MOV R16, R24 ;  /* 0x000000180010a202 */ /* 0x000fc40000000f00 */
[----:B------:R-:W-:Y:S01]  /*0e50*/  @!P2 MOV R17, R19 ;  /* 0x000000130011a202 */ /* 0x000fe20000000f00 */
[----:B------:R0:W4:Y:S01]  /*0e60*/  @!P1 LDG.E R58, desc[UR14][R22.64] ;  /* 0x0000000e163a9981 */ /* 0x000122000c1e1900 */
        /* <DEDUP_REMOVED lines=18> */
[----:B------:R-:W4:Y:S01]  /*0f90*/  @!P2 LDG.E R60, desc[UR14][R26.64] ;  /* 0x0000000e1a3ca981 */ /* 0x000f22000c1e1900 */
        /* <DEDUP_REMOVED lines=8> */
[----:B------:R0:W4:Y:S01]  /*1020*/  @!P5 LDG.E R62, desc[UR14][R16.64] ;  /* 0x0000000e103ed981 */ /* 0x000122000c1e1900 */
        /* <DEDUP_REMOVED lines=23> */
[----:B------:R3:W4:Y:S01]  /*11a0*/  @!P4 LDG.E R64, desc[UR14][R6.64] ;  /* 0x0000000e0640c981 */ /* 0x000722000c1e1900 */
        /* <DEDUP_REMOVED lines=12> */
[----:B------:R0:W4:Y:S01]  /*1270*/  @!P3 LDG.E R66, desc[UR14][R22.64] ;  /* 0x0000000e1642b981 */ /* 0x000122000c1e1900 */
[----:B---3--:R-:W-:Y:S02]  /*1280*/  @!P1 IADD3 R6, PT, PT, R27, R5, RZ ;  /* 0x000000051b069210 */ /* 0x008fe40007ffe0ff */
        /* <DEDUP_REMOVED lines=8> */
[----:B------:R-:W3:Y:S01]  /*1310*/  @!P4 LDC.64 R6, c[0x0][0x3e0] ;  /* 0x0000f800ff06cb82 */ /* 0x000ee20000000a00 */
[----:B------:R-:W-:Y:S01]  /*1320*/  @!P5 MOV R26, R24 ;  /* 0x00000018001ad202 */ /* 0x000fe20000000f00 */
[----:B------:R-:W-:Y:S01]  /*1330*/  @!P2 IMAD.WIDE.U32 R2, R0, R2, R22 ;  /* 0x000000020002a225 */ /* 0x000fe200078e0016 */
[----:B------:R-:W-:Y:S01]  /*1340*/  ISETP.GE.U32.AND P3, PT, R12, UR16, PT ;  /* 0x000000100c007c0c */ /* 0x000fe2000bf66070 */
[----:B------:R5:W4:Y:S01]  /*1350*/  @!P1 LDG.E R65, desc[UR14][R10.64] ;  /* 0x0000000e0a419981 */ /* 0x000b22000c1e1900 */
        /* <DEDUP_REMOVED lines=8> */
[----:B------:R-:W-:Y:S01]  /*13e0*/  @!P2 LEA.HI.X R23, R2, R17, R0, 0x1, P1 ;  /* 0x000000110217a211 */ /* 0x000fe200008f0c00 */
[----:B------:R-:W1:Y:S01]  /*13f0*/  @!P4 LDC.64 R8, c[0x0][0x390] ;  /* 0x0000e400ff08cb82 */ /* 0x000e620000000a00 */
[----:B------:R-:W-:-:S03]  /*1400*/  @!P5 IADD3 R0, PT, PT, R27, R15, RZ ;  /* 0x0000000f1b00d210 */ /* 0x000fc60007ffe0ff */
[----:B------:R1:W4:Y:S01]  /*1410*/  @!P2 LDG.E R67, desc[UR14][R22.64] ;  /* 0x0000000e1643a981 */ /* 0x000322000c1e1900 */
[C---:B0-----:R-:W-:Y:S02]  /*1420*/  @!P5 LEA R16, P1, R26.reuse, R4, 0x1 ;  /* 0x000000041a10d211 */ /* 0x041fe400078208ff */
[----:B------:R-:W-:Y:S01]  /*1430*/  IADD3 R15, PT, PT, R21, 0x110, RZ ;  /* 0x00000110150f7810 */ /* 0x000fe20007ffe0ff */
[----:B------:R-:W0:Y:S01]  /*1440*/  @!P3 LDC.64 R2, c[0x0][0x3e0] ;  /* 0x0000f800ff02bb82 */ /* 0x000e220000000a00 */
[----:B------:R-:W-:Y:S01]  /*1450*/  @!P5 LEA.HI.X R17, R26, R5, R0, 0x1, P1 ;  /* 0x000000051a11d211 */ /* 0x000fe200008f0c00 */
[----:B---3--:R-:W-:Y:S01]  /*1460*/  @!P4 IMAD R0, R31, R6, RZ ;  /* 0x000000061f00c224 */ /* 0x008fe200078e02ff */
[----:B------:R-:W-:Y:S02]  /*1470*/  ISETP.GE.U32.AND P2, PT, R15, UR16, PT ;  /* 0x000000100f007c0c */ /* 0x000fe4000bf46070 */
[----:B------:R-:W-:Y:S02]  /*1480*/  SHF.R.S32.HI R31, RZ, 0x1f, R15 ;  /* 0x0000001fff1f7819 */ /* 0x000fe4000001140f */
[----:B------:R-:W-:-:S02]  /*1490*/  IADD3 R13, PT, PT, R21, 0x120, RZ ;  /* 0x00000120150d7810 */ /* 0x000fc40007ffe0ff */
[----:B------:R-:W-:Y:S02]  /*14a0*/  @!P4 MOV R4, R24 ;  /* 0x000000180004c202 */ /* 0x000fe40000000f00 */
[----:B------:R-:W-:Y:S02]  /*14b0*/  @!P4 MOV R5, R19 ;  /* 0x000000130005c202 */ /* 0x000fe40000000f00 */
[----:B------:R-:W-:Y:S02]  /*14c0*/  ISETP.GE.AND.EX P2, PT, R31, UR17, PT, P2 ;  /* 0x000000111f007c0c */ /* 0x000fe4000bf46320 */
[----:B------:R-:W-:Y:S02]  /*14d0*/  ISETP.GE.U32.AND P1, PT, R13, UR16, PT ;  /* 0x000000100d007c0c */ /* 0x000fe4000bf26070 */
[----:B------:R-:W-:Y:S01]  /*14e0*/  SHF.R.S32.HI R33, RZ, 0x1f, R13 ;  /* 0x0000001fff217819 */ /* 0x000fe2000001140d */
[C---:B-----5:R-:W-:Y:S02]  /*14f0*/  @!P4 IMAD R11, R14.reuse, R7, R0 ;  /* 0x000000070e0bc224 */ /* 0x060fe400078e0200 */
[----:B------:R-:W-:Y:S01]  /*1500*/  @!P4 IMAD.WIDE.U32 R6, R14, R6, R4 ;  /* 0x000000060e06c225 */ /* 0x000fe200078e0004 */
[----:B------:R-:W-:Y:S01]  /*1510*/  ISETP.GE.AND.EX P1, PT, R33, UR17, PT, P1 ;  /* 0x0000001121007c0c */ /* 0x000fe2000bf26310 */
[----:B------:R-:W3:Y:S01]  /*1520*/  @!P3 LDC.64 R4, c[0x0][0x390] ;  /* 0x0000e400ff04bb82 */ /* 0x000ee20000000a00 */
[----:B------:R-:W-:-:S02]  /*1530*/  CS2R R70, SRZ ;  /* 0x0000000000467805 */ /* 0x000fc4000001ff00 */
[----:B------:R-:W-:-:S04]  /*1540*/  @!P4 IADD3 R7, PT, PT, R7, R11, RZ ;  /* 0x0000000b0707c210 */ /* 0x000fc80007ffe0ff */
[----:B------:R5:W4:Y:S01]  /*1550*/  @!P5 LDG.E R71, desc[UR14][R16.64] ;  /* 0x0000000e1047d981 */ /* 0x000b22000c1e1900 */
        /* <DEDUP_REMOVED lines=16> */
[----:B---3--:R-:W-:Y:S01]  /*1660*/  @!P3 LEA R34, P6, R2, R4, 0x1 ;  /* 0x000000040222b211 */ /* 0x008fe200078c08ff */
[----:B------:R-:W3:Y:S01]  /*1670*/  @!P4 LDG.E R74, desc[UR14][R22.64] ;  /* 0x0000000e164ac981 */ /* 0x000ee2000c1e1900 */
[----:B-----5:R-:W-:-:S02]  /*1680*/  IADD3 R17, PT, PT, R21, 0x140, RZ ;  /* 0x0000014015117810 */ /* 0x020fc40007ffe0ff */
[----:B------:R-:W-:Y:S02]  /*1690*/  @!P3 LEA.HI.X R35, R2, R5, R3, 0x1, P6 ;  /* 0x000000050223b211 */ /* 0x000fe400030f0c03 */
[----:B------:R-:W5:Y:S01]  /*16a0*/  @!P1 LDC.64 R4, c[0x0][0x390] ;  /* 0x0000e400ff049b82 */ /* 0x000f620000000a00 */
[----:B------:R-:W-:Y:S02]  /*16b0*/  ISETP.GE.U32.AND P4, PT, R17, UR16, PT ;  /* 0x0000001011007c0c */ /* 0x000fe4000bf86070 */
[----:B------:R-:W-:Y:S01]  /*16c0*/  SHF.R.S32.HI R27, RZ, 0x1f, R17 ;  /* 0x0000001fff1b7819 */ /* 0x000fe20000011411 */
[----:B-1----:R-:W-:Y:S01]  /*16d0*/  @!P2 IMAD R12, R31, R10, RZ ;  /* 0x0000000a1f0ca224 */ /* 0x002fe200078e02ff */
[----:B------:R-:W-:Y:S01]  /*16e0*/  @!P2 MOV R32, R24 ;  /* 0x000000180020a202 */ /* 0x000fe20000000f00 */
[----:B------:R1:W3:Y:S01]  /*16f0*/  @!P3 LDG.E R75, desc[UR14][R34.64] ;  /* 0x0000000e224bb981 */ /* 0x0002e2000c1e1900 */
[----:B------:R-:W-:Y:S01]  /*1700*/  ISETP.GE.AND.EX P4, PT, R27, UR17, PT, P4 ;  /* 0x000000111b007c0c */ /* 0x000fe2000bf86340 */
[----:B------:R-:W5:Y:S01]  /*1710*/  @!P5 LDC.64 R2, c[0x0][0x3e0] ;  /* 0x0000f800ff02db82 */ /* 0x000f620000000a00 */
[----:B------:R-:W-:-:S02]  /*1720*/  @!P2 IMAD R11, R15, R11, R12 ;  /* 0x0000000b0f0ba224 */ /* 0x000fc400078e020c */
[----:B0-----:R-:W-:Y:S01]  /*1730*/  @!P1 IMAD R12, R33, R6, RZ ;  /* 0x00000006210c9224 */ /* 0x001fe200078e02ff */
[-C--:B------:R-:W-:Y:S02]  /*1740*/  @!P2 MOV R33, R19.reuse ;  /* 0x000000130021a202 */ /* 0x080fe40000000f00 */
[----:B------:R-:W-:Y:S02]  /*1750*/  IADD3 R31, PT, PT, R21, 0x150, RZ ;  /* 0x00000150151f7810 */ /* 0x000fe40007ffe0ff */
[----:B-1----:R-:W-:Y:S01]  /*1760*/  @!P1 MOV R34, R24 ;  /* 0x0000001800229202 */ /* 0x002fe20000000f00 */
[----:B------:R-:W-:Y:S01]  /*1770*/  @!P2 IMAD.WIDE.U32 R32, R15, R10, R32 ;  /* 0x0000000a0f20a225 */ /* 0x000fe200078e0020 */
[----:B------:R-:W-:Y:S01]  /*1780*/  @!P1 MOV R35, R19 ;  /* 0x0000001300239202 */ /* 0x000fe20000000f00 */
[----:B------:R-:W0:Y:S01]  /*1790*/  @!P5 LDC.64 R22, c[0x0][0x390] ;  /* 0x0000e400ff16db82 */ /* 0x000e220000000a00 */
[----:B------:R-:W-:Y:S01]  /*17a0*/  ISETP.GE.U32.AND P3, PT, R31, UR16, PT ;  /* 0x000000101f007c0c */ /* 0x000fe2000bf66070 */
[C---:B------:R-:W-:Y:S01]  /*17b0*/  @!P1 IMAD R39, R13.reuse, R7, R12 ;  /* 0x000000070d279224 */ /* 0x040fe200078e020c */
[----:B------:R-:W-:Y:S01]  /*17c0*/  SHF.R.S32.HI R37, RZ, 0x1f, R31 ;  /* 0x0000001fff257819 */ /* 0x000fe2000001141f */
[----:B------:R-:W-:Y:S01]  /*17d0*/  @!P1 IMAD.WIDE.U32 R6, R13, R6, R34 ;  /* 0x000000060d069225 */ /* 0x000fe200078e0022 */
[----:B------:R-:W-:-:S02]  /*17e0*/  @!P2 IADD3 R11, PT, PT, R33, R11, RZ ;  /* 0x0000000b210ba210 */ /* 0x000fc40007ffe0ff */
[C---:B--2---:R-:W-:Y:S01]  /*17f0*/  @!P2 LEA R10, P6, R32.reuse, R8, 0x1 ;  /* 0x00000008200aa211 */ /* 0x044fe200078c08ff */
[----:B------:R-:W1:Y:S01]  /*1800*/  @!P4 LDC.64 R14, c[0x0][0x3e0] ;  /* 0x0000f800ff0ecb82 */ /* 0x000e620000000a00 */
[----:B------:R-:W-:Y:S02]  /*1810*/  ISETP.GE.AND.EX P3, PT, R37, UR17, PT, P3 ;  /* 0x0000001125007c0c */ /* 0x000fe4000bf66330 */
[----:B------:R-:W-:Y:S02]  /*1820*/  @!P2 LEA.HI.X R11, R32, R9, R11, 0x1, P6 ;  /* 0x00000009200ba211 */ /* 0x000fe400030f0c0b */
[----:B------:R-:W-:Y:S02]  /*1830*/  @!P1 IADD3 R7, PT, PT, R7, R39, RZ ;  /* 0x0000002707079210 */ /* 0x000fe40007ffe0ff */
[----:B-----5:R-:W-:Y:S02]  /*1840*/  @!P1 LEA R4, P6, R6, R4, 0x1 ;  /* 0x0000000406049211 */ /* 0x020fe400078c08ff */
[----:B------:R-:W-:-:S02]  /*1850*/  CS2R R72, SRZ ;  /* 0x0000000000487805 */ /* 0x000fc4000001ff00 */
[----:B------:R-:W-:Y:S01]  /*1860*/  IADD3 R26, PT, PT, R21, 0x160, RZ ;  /* 0x00000160151a7810 */ /* 0x000fe20007ffe0ff */
[----:B------:R-:W-:Y:S01]  /*1870*/  @!P5 IMAD R29, R29, R2, RZ ;  /* 0x000000021d1dd224 */ /* 0x000fe200078e02ff */
[----:B------:R-:W-:Y:S01]  /*1880*/  @!P1 LEA.HI.X R5, R6, R5, R7, 0x1, P6 ;  /* 0x0000000506059211 */ /* 0x000fe200030f0c07 */
[----:B------:R-:W2:Y:S01]  /*1890*/  @!P4 LDC.64 R8, c[0x0][0x390] ;  /* 0x0000e400ff08cb82 */ /* 0x000ea20000000a00 */
[----:B------:R-:W-:Y:S01]  /*18a0*/  @!P5 MOV R6, R24 ;  /* 0x000000180006d202 */ /* 0x000fe20000000f00 */
[----:B------:R-:W5:Y:S01]  /*18b0*/  @!P2 LDG.E R73, desc[UR14][R10.64] ;  /* 0x0000000e0a49a981 */ /* 0x000f62000c1e1900 */
[----:B------:R-:W-:Y:S01]  /*18c0*/  @!P5 MOV R7, R19 ;  /* 0x000000130007d202 */ /* 0x000fe20000000f00 */
[----:B------:R-:W-:Y:S01]  /*18d0*/  @!P5 IMAD R29, R0, R3, R29 ;  /* 0x00000003001dd224 */ /* 0x000fe200078e021d */
[----:B------:R-:W-:Y:S01]  /*18e0*/  ISETP.GE.U32.AND P2, PT, R26, UR16, PT ;  /* 0x000000101a007c0c */ /* 0x000fe2000bf46070 */
[----:B------:R1:W5:Y:S01]  /*18f0*/  @!P1 LDG.E R72, desc[UR14][R4.64] ;  /* 0x0000000e04489981 */ /* 0x000362000c1e1900 */
[----:B------:R-:W-:Y:S01]  /*1900*/  SHF.R.S32.HI R35, RZ, 0x1f, R26 ;  /* 0x0000001fff237819 */ /* 0x000fe2000001141a */
[----:B------:R-:W2:Y:S01]  /*1910*/  @!P3 LDC.64 R12, c[0x0][0x3e0] ;  /* 0x0000f800ff0cbb82 */ /* 0x000ea20000000a00 */
[----:B------:R-:W-:-:S02]  /*1920*/  @!P5 IMAD.WIDE.U32 R2, R0, R2, R6 ;  /* 0x000000020002d225 */ /* 0x000fc400078e0006 */
[----:B------:R-:W-:-:S03]  /*1930*/  ISETP.GE.AND.EX P2, PT, R35, UR17, PT, P2 ;  /* 0x0000001123007c0c */ /* 0x000fc6000bf46320 */
[----:B------:R-:W-:Y:S02]  /*1940*/  @!P5 IADD3 R0, PT, PT, R3, R29, RZ ;  /* 0x0000001d0300d210 */ /* 0x000fe40007ffe0ff */
[C---:B0-----:R-:W-:Y:S01]  /*1950*/  @!P5 LEA R22, P6, R2.reuse, R22, 0x1 ;  /* 0x000000160216d211 */ /* 0x041fe200078c08ff */
[----:B-1----:R-:W-:Y:S01]  /*1960*/  @!P4 IMAD R6, R27, R14, RZ ;  /* 0x0000000e1b06c224 */ /* 0x002fe200078e02ff */
        /* <DEDUP_REMOVED lines=8> */
[----:B------:R-:W1:Y:S01]  /*19f0*/  @!P2 LDC.64 R6, c[0x0][0x3e0] ;  /* 0x0000f800ff06ab82 */ /* 0x000e620000000a00 */
[-C--:B------:R-:W-:Y:S02]  /*1a00*/  @!P4 MOV R5, R19.reuse ;  /* 0x000000130005c202 */ /* 0x080fe40000000f00 */
[----:B------:R-:W-:Y:S02]  /*1a10*/  CS2R R76, SRZ ;  /* 0x00000000004c7805 */ /* 0x000fe4000001ff00 */
[----:B------:R-:W-:Y:S01]  /*1a20*/  IADD3 R20, PT, PT, R21, 0x180, RZ ;  /* 0x0000018015147810 */ /* 0x000fe20007ffe0ff */
[----:B--2---:R-:W-:Y:S01]  /*1a30*/  @!P3 IMAD R0, R37, R12, RZ ;  /* 0x0000000c2500b224 */ /* 0x004fe200078e02ff */
[----:B------:R-:W-:Y:S01]  /*1a40*/  @!P3 MOV R16, R24 ;  /* 0x000000180010b202 */ /* 0x000fe20000000f00 */
[----:B------:R-:W-:Y:S01]  /*1a50*/  @!P4 IMAD.WIDE.U32 R14, R17, R14, R4 ;  /* 0x0000000e110ec225 */ /* 0x000fe200078e0004 */
[----:B------:R-:W-:Y:S01]  /*1a60*/  @!P3 MOV R17, R19 ;  /* 0x000000130011b202 */ /* 0x000fe20000000f00 */
[----:B------:R-:W2:Y:S01]  /*1a70*/  @!P2 LDC.64 R10, c[0x0][0x390] ;  /* 0x0000e400ff0aab82 */ /* 0x000ea20000000a00 */
[----:B------:R-:W-:Y:S01]  /*1a80*/  ISETP.GE.U32.AND P6, PT, R20, UR16, PT ;  /* 0x0000001014007c0c */ /* 0x000fe2000bfc6070 */
[----:B------:R-:W5:Y:S01]  /*1a90*/  @!P5 LDG.E R77, desc[UR14][R22.64] ;  /* 0x0000000e164dd981 */ /* 0x000f62000c1e1900 */
[----:B------:R-:W-:Y:S01]  /*1aa0*/  SHF.R.S32.HI R29, RZ, 0x1f, R20 ;  /* 0x0000001fff1d7819 */ /* 0x000fe20000011414 */
[----:B------:R-:W-:Y:S01]  /*1ab0*/  @!P3 IMAD R37, R31, R13, R0 ;  /* 0x0000000d1f25b224 */ /* 0x000fe200078e0200 */
[----:B------:R-:W-:Y:S01]  /*1ac0*/  @!P4 IADD3 R0, PT, PT, R15, R39, RZ ;  /* 0x000000270f00c210 */ /* 0x000fe20007ffe0ff */
[----:B------:R-:W-:Y:S01]  /*1ad0*/  @!P3 IMAD.WIDE.U32 R16, R31, R12, R16 ;  /* 0x0000000c1f10b225 */ /* 0x000fe200078e0010 */
[----:B------:R-:W-:Y:S01]  /*1ae0*/  @!P4 LEA R8, P5, R14, R8, 0x1 ;  /* 0x000000080e08c211 */ /* 0x000fe200078a08ff */
[----:B------:R-:W2:Y:S01]  /*1af0*/  @!P1 LDC.64 R4, c[0x0][0x3e0] ;  /* 0x0000f800ff049b82 */ /* 0x000ea20000000a00 */
[----:B------:R-:W-:-:S02]  /*1b00*/  ISETP.GE.AND.EX P6, PT, R29, UR17, PT, P6 ;  /* 0x000000111d007c0c */ /* 0x000fc4000bfc6360 */
[----:B------:R-:W-:Y:S02]  /*1b10*/  @!P4 LEA.HI.X R9, R14, R9, R0, 0x1, P5 ;  /* 0x000000090e09c211 */ /* 0x000fe400028f0c00 */
[----:B------:R-:W-:Y:S02]  /*1b20*/  @!P3 IADD3 R15, PT, PT, R17, R37, RZ ;  /* 0x00000025110fb210 */ /* 0x000fe40007ffe0ff */
[C---:B0-----:R-:W-:Y:S01]  /*1b30*/  @!P3 LEA R14, P5, R16.reuse, R2, 0x1 ;  /* 0x00000002100eb211 */ /* 0x041fe200078a08ff */
[----:B-1----:R-:W-:Y:S01]  /*1b40*/  @!P2 IMAD R35, R35, R6, RZ ;  /* 0x000000062323a224 */ /* 0x002fe200078e02ff */
[----:B------:R-:W-:Y:S01]  /*1b50*/  IADD3 R0, PT, PT, R21, 0x190, RZ ;  /* 0x0000019015007810 */ /* 0x000fe20007ffe0ff */
[----:B------:R0:W5:Y:S01]  /*1b60*/  @!P4 LDG.E R76, desc[UR14][R8.64] ;  /* 0x0000000e084cc981 */ /* 0x000162000c1e1900 */
[----:B------:R-:W-:Y:S02]  /*1b70*/  @!P3 LEA.HI.X R15, R16, R3, R15, 0x1, P5 ;  /* 0x00000003100fb211 */ /* 0x000fe400028f0c0f */
[----:B------:R-:W-:Y:S01]  /*1b80*/  @!P2 MOV R16, R24 ;  /* 0x000000180010a202 */ /* 0x000fe20000000f00 */
[----:B------:R-:W1:Y:S01]  /*1b90*/  @!P6 LDC.64 R12, c[0x0][0x3e0] ;  /* 0x0000f800ff0ceb82 */ /* 0x000e620000000a00 */
[----:B------:R-:W-:Y:S01]  /*1ba0*/  @!P2 MOV R17, R19 ;  /* 0x000000130011a202 */ /* 0x000fe20000000f00 */
[----:B------:R-:W-:Y:S01]  /*1bb0*/  @!P2 IMAD R35, R26, R7, R35 ;  /* 0x000000071a23a224 */ /* 0x000fe200078e0223 */
[----:B------:R-:W-:Y:S01]  /*1bc0*/  ISETP.GE.U32.AND P4, PT, R0, UR16, PT ;  /* 0x0000001000007c0c */ /* 0x000fe2000bf86070 */
[----:B------:R2:W5:Y:S01]  /*1bd0*/  @!P3 LDG.E R70, desc[UR14][R14.64] ;  /* 0x0000000e0e46b981 */ /* 0x000562000c1e1900 */
[----:B------:R-:W-:Y:S01]  /*1be0*/  SHF.R.S32.HI R31, RZ, 0x1f, R0 ;  /* 0x0000001fff1f7819 */ /* 0x000fe20000011400 */
[----:B------:R-:W-:-:S02]  /*1bf0*/  @!P2 IMAD.WIDE.U32 R16, R26, R6, R16 ;  /* 0x000000061a10a225 */ /* 0x000fc400078e0010 */
[----:B------:R-:W1:Y:S01]  /*1c00*/  @!P1 LDC.64 R6, c[0x0][0x390] ;  /* 0x0000e400ff069b82 */ /* 0x000e620000000a00 */
[----:B------:R-:W-:Y:S02]  /*1c10*/  ISETP.GE.AND.EX P4, PT, R31, UR17, PT, P4 ;  /* 0x000000111f007c0c */ /* 0x000fe4000bf86340 */
[----:B0-----:R-:W-:Y:S02]  /*1c20*/  @!P2 IADD3 R8, PT, PT, R17, R35, RZ ;  /* 0x000000231108a210 */ /* 0x001fe40007ffe0ff */
[C---:B--2---:R-:W-:Y:S01]  /*1c30*/  @!P2 LEA R10, P5, R16.reuse, R10, 0x1 ;  /* 0x0000000a100aa211 */ /* 0x044fe200078a08ff */
[----:B------:R-:W-:Y:S01]  /*1c40*/  @!P1 IMAD R22, R33, R4, RZ ;  /* 0x0000000421169224 */ /* 0x000fe200078e02ff */
[----:B------:R-:W-:Y:S01]  /*1c50*/  @!P1 MOV R9, R19 ;  /* 0x0000001300099202 */ /* 0x000fe20000000f00 */
[----:B------:R-:W0:Y:S01]  /*1c60*/  @!P6 LDC.64 R2, c[0x0][0x390] ;  /* 0x0000e400ff02eb82 */ /* 0x000e220000000a00 */
[----:B------:R-:W-:Y:S02]  /*1c70*/  @!P2 LEA.HI.X R11, R16, R11, R8, 0x1, P5 ;  /* 0x0000000b100ba211 */ /* 0x000fe400028f0c08 */
[----:B------:R-:W-:Y:S01]  /*1c80*/  @!P1 MOV R8, R24 ;  /* 0x0000001800089202 */ /* 0x000fe20000000f00 */
[----:B------:R-:W-:Y:S01]  /*1c90*/  @!P1 IMAD R17, R27, R5, R22 ;  /* 0x000000051b119224 */ /* 0x000fe200078e0216 */
[----:B------:R-:W-:-:S03]  /*1ca0*/  IADD3 R37, PT, PT, R21, 0x1a0, RZ ;  /* 0x000001a015257810 */ /* 0x000fc60007ffe0ff */
[----:B------:R-:W-:Y:S02]  /*1cb0*/  @!P1 IMAD.WIDE.U32 R4, R27, R4, R8 ;  /* 0x000000041b049225 */ /* 0x000fe400078e0008 */
[----:B------:R-:W2:Y:S01]  /*1cc0*/  @!P4 LDC.64 R8, c[0x0][0x3e0] ;  /* 0x0000f800ff08cb82 */ /* 0x000ea20000000a00 */
[----:B------:R-:W-:Y:S02]  /*1cd0*/  ISETP.GE.U32.AND P3, PT, R37, UR16, PT ;  /* 0x0000001025007c0c */ /* 0x000fe4000bf66070 */
[----:B------:R-:W-:Y:S02]  /*1ce0*/  SHF.R.S32.HI R27, RZ, 0x1f, R37 ;  /* 0x0000001fff1b7819 */ /* 0x000fe40000011425 */
[----:B------:R-:W-:Y:S02]  /*1cf0*/  @!P6 MOV R14, R24 ;  /* 0x00000018000ee202 */ /* 0x000fe40000000f00 */
[----:B------:R-:W-:Y:S02]  /*1d00*/  @!P6 MOV R15, R19 ;  /* 0x00000013000fe202 */ /* 0x000fe40000000f00 */
[----:B------:R-:W-:Y:S01]  /*1d10*/  ISETP.GE.AND.EX P3, PT, R27, UR17, PT, P3 ;  /* 0x000000111b007c0c */ /* 0x000fe2000bf66330 */
[-C--:B-1----:R-:W-:Y:S01]  /*1d20*/  @!P6 IMAD R29, R29, R12.reuse, RZ ;  /* 0x0000000c1d1de224 */ /* 0x082fe200078e02ff */
[----:B------:R-:W-:Y:S01]  /*1d30*/  CS2R R68, SRZ ;  /* 0x0000000000447805 */ /* 0x000fe2000001ff00 */
[----:B------:R-:W-:Y:S01]  /*1d40*/  @!P6 IMAD.WIDE.U32 R14, R20, R12, R14 ;  /* 0x0000000c140ee225 */ /* 0x000fe200078e000e */
[----:B------:R-:W-:-:S02]  /*1d50*/  @!P1 IADD3 R5, PT, PT, R5, R17, RZ ;  /* 0x0000001105059210 */ /* 0x000fc40007ffe0ff */
[----:B------:R-:W-:Y:S01]  /*1d60*/  @!P1 LEA R12, P5, R4, R6, 0x1 ;  /* 0x00000006040c9211 */ /* 0x000fe200078a08ff */
[----:B------:R-:W-:Y:S01]  /*1d70*/  @!P6 IMAD R29, R20, R13, R29 ;  /* 0x0000000d141de224 */ /* 0x000fe200078e021d */
[----:B------:R-:W-:Y:S01]  /*1d80*/  IADD3 R33, PT, PT, R21, 0x1b0, RZ ;  /* 0x000001b015217810 */ /* 0x000fe20007ffe0ff */
[----:B------:R1:W5:Y:S01]  /*1d90*/  @!P2 LDG.E R69, desc[UR14][R10.64] ;  /* 0x0000000e0a45a981 */ /* 0x000362000c1e1900 */
[----:B------:R-:W-:Y:S02]  /*1da0*/  @!P1 LEA.HI.X R13, R4, R7, R5, 0x1, P5 ;  /* 0x00000007040d9211 */ /* 0x000fe400028f0c05 */
[----:B------:R-:W4:Y:S01]  /*1db0*/  @!P4 LDC.64 R6, c[0x0][0x390] ;  /* 0x0000e400ff06cb82 */ /* 0x000f220000000a00 */
[----:B------:R-:W-:Y:S02]  /*1dc0*/  ISETP.GE.U32.AND P2, PT, R33, UR16, PT ;  /* 0x0000001021007c0c */ /* 0x000fe4000bf46070 */
[----:B------:R-:W-:Y:S01]  /*1dd0*/  SHF.R.S32.HI R41, RZ, 0x1f, R33 ;  /* 0x0000001fff297819 */ /* 0x000fe20000011421 */
[----:B--2---:R-:W-:Y:S01]  /*1de0*/  @!P4 IMAD R31, R31, R8, RZ ;  /* 0x000000081f1fc224 */ /* 0x004fe200078e02ff */
[----:B------:R-:W-:Y:S01]  /*1df0*/  @!P6 IADD3 R15, PT, PT, R15, R29, RZ ;  /* 0x0000001d0f0fe210 */ /* 0x000fe20007ffe0ff */
[----:B------:R-:W2:Y:S01]  /*1e00*/  @!P1 LDG.E R68, desc[UR14][R12.64] ;  /* 0x0000000e0c449981 */ /* 0x000ea2000c1e1900 */
[----:B------:R-:W-:Y:S01]  /*1e10*/  ISETP.GE.AND.EX P2, PT, R41, UR17, PT, P2 ;  /* 0x0000001129007c0c */ /* 0x000fe2000bf46320 */
[----:B------:R-:W4:Y:S01]  /*1e20*/  @!P3 LDC.64 R4, c[0x0][0x3e0] ;  /* 0x0000f800ff04bb82 */ /* 0x000f220000000a00 */
[----:B0-----:R-:W-:Y:S01]  /*1e30*/  @!P6 LEA R22, P5, R14, R2, 0x1 ;  /* 0x000000020e16e211 */ /* 0x001fe200078a08ff */
[----:B-1----:R-:W-:Y:S01]  /*1e40*/  @!P4 IMAD R11, R0, R9, R31 ;  /* 0x00000009000bc224 */ /* 0x002fe200078e021f */
[----:B------:R-:W-:-:S02]  /*1e50*/  @!P4 MOV R2, R24 ;  /* 0x000000180002c202 */ /* 0x000fc40000000f00 */
[----:B------:R-:W-:Y:S02]  /*1e60*/  @!P6 LEA.HI.X R23, R14, R3, R15, 0x1, P5 ;  /* 0x000000030e17e211 */ /* 0x000fe400028f0c0f */
[----:B------:R-:W-:Y:S01]  /*1e70*/  @!P4 MOV R3, R19 ;  /* 0x000000130003c202 */ /* 0x000fe20000000f00 */
[----:B------:R-:W0:Y:S01]  /*1e80*/  @!P3 LDC.64 R16, c[0x0][0x390] ;  /* 0x0000e400ff10bb82 */ /* 0x000e220000000a00 */
[C---:B------:R-:W-:Y:S01]  /*1e90*/  IADD3 R31, PT, PT, R21.reuse, 0x1c0, RZ ;  /* 0x000001c0151f7810 */ /* 0x040fe20007ffe0ff */
[----:B------:R1:W2:Y:S01]  /*1ea0*/  @!P6 LDG.E R63, desc[UR14][R22.64] ;  /* 0x0000000e163fe981 */ /* 0x0002a2000c1e1900 */
        /* <DEDUP_REMOVED lines=9> */
[----:B----4-:R-:W-:Y:S01]  /*1f40*/  @!P3 IMAD R10, R27, R4, RZ ;  /* 0x000000041b0ab224 */ /* 0x010fe200078e02ff */
[C---:B------:R-:W-:Y:S01]  /*1f50*/  @!P4 LEA R6, P6, R8.reuse, R6, 0x1 ;  /* 0x000000060806c211 */ /* 0x040fe200078c08ff */
[----:B------:R-:W4:Y:S01]  /*1f60*/  @!P2 LDC.64 R14, c[0x0][0x390] ;  /* 0x0000e400ff0eab82 */ /* 0x000f220000000a00 */
        /* <DEDUP_REMOVED lines=9> */
[----:B------:R3:W2:Y:S01]  /*2000*/  @!P4 LDG.E R61, desc[UR14][R6.64] ;  /* 0x0000000e063dc981 */ /* 0x0006a2000c1e1900 */
        /* <DEDUP_REMOVED lines=8> */
[----:B---3--:R-:W0:Y:S01]  /*2090*/  @!P5 LDC.64 R6, c[0x0][0x390] ;  /* 0x0000e400ff06db82 */ /* 0x008e220000000a00 */
[----:B------:R-:W-:Y:S01]  /*20a0*/  @!P2 MOV R4, R24 ;  /* 0x000000180004a202 */ /* 0x000fe20000000f00 */
[----:B------:R-:W-:Y:S01]  /*20b0*/  @!P2 IMAD R37, R33, R3, R8 ;  /* 0x000000032125a224 */ /* 0x000fe200078e0208 */
[----:B------:R-:W-:Y:S01]  /*20c0*/  IADD3 R0, PT, PT, R21, 0x1f0, RZ ;  /* 0x000001f015007810 */ /* 0x000fe20007ffe0ff */
[----:B------:R3:W2:Y:S02]  /*20d0*/  @!P3 LDG.E R59, desc[UR14][R16.64] ;  /* 0x0000000e103bb981 */ /* 0x0006a4000c1e1900 */
[----:B------:R-:W-:-:S02]  /*20e0*/  @!P2 IMAD.WIDE.U32 R2, R33, R2, R4 ;  /* 0x000000022102a225 */ /* 0x000fc400078e0004 */
[----:B------:R-:W0:Y:S03]  /*20f0*/  @!P1 LDC.64 R8, c[0x0][0x390] ;  /* 0x0000e400ff089b82 */ /* 0x000e260000000a00 */
[----:B------:R-:W-:Y:S02]  /*2100*/  @!P2 IADD3 R3, PT, PT, R3, R37, RZ ;  /* 0x000000250303a210 */ /* 0x000fe40007ffe0ff */
[C---:B----4-:R-:W-:Y:S01]  /*2110*/  @!P2 LEA R14, P6, R2.reuse, R14, 0x1 ;  /* 0x0000000e020ea211 */ /* 0x050fe200078c08ff */
[----:B-1----:R-:W-:Y:S02]  /*2120*/  @!P1 IMAD R20, R39, R12, RZ ;  /* 0x0000000c27149224 */ /* 0x002fe400078e02ff */
[----:B------:R-:W1:Y:S01]  /*2130*/  @!P4 LDC.64 R4, c[0x0][0x3e0] ;  /* 0x0000f800ff04cb82 */ /* 0x000e620000000a00 */
[----:B------:R-:W-:Y:S02]  /*2140*/  @!P2 LEA.HI.X R15, R2, R15, R3, 0x1, P6 ;  /* 0x0000000f020fa211 */ /* 0x000fe400030f0c03 */
[----:B------:R-:W-:-:S02]  /*2150*/  @!P1 MOV R2, R24 ;  /* 0x0000001800029202 */ /* 0x000fc40000000f00 */
[----:B------:R-:W-:Y:S01]  /*2160*/  @!P1 MOV R3, R19 ;  /* 0x0000001300039202 */ /* 0x000fe20000000f00 */
[----:B---3--:R-:W-:Y:S01]  /*2170*/  @!P5 IMAD R16, R35, R10, RZ ;  /* 0x0000000a2310d224 */ /* 0x008fe200078e02ff */
[----:B------:R-:W-:Y:S02]  /*2180*/  ISETP.GE.U32.AND P3, PT, R0, UR16, PT ;  /* 0x0000001000007c0c */ /* 0x000fe4000bf66070 */
[----:B------:R-:W-:Y:S01]  /*2190*/  SHF.R.S32.HI R21, RZ, 0x1f, R0 ;  /* 0x0000001fff157819 */ /* 0x000fe20000011400 */
[C---:B------:R-:W-:Y:S01]  /*21a0*/  @!P1 IMAD R33, R31.reuse, R13, R20 ;  /* 0x0000000d1f219224 */ /* 0x040fe200078e0214 */
[----:B------:R-:W-:Y:S01]  /*21b0*/  @!P5 MOV R17, R19 ;  /* 0x000000130011d202 */ /* 0x000fe20000000f00 */
[----:B------:R-:W-:Y:S01]  /*21c0*/  @!P1 IMAD.WIDE.U32 R12, R31, R12, R2 ;  /* 0x0000000c1f0c9225 */ /* 0x000fe200078e0002 */
[----:B------:R-:W-:Y:S01]  /*21d0*/  ISETP.GE.AND.EX P3, PT, R21, UR17, PT, P3 ;  /* 0x0000001115007c0c */ /* 0x000fe2000bf66330 */
[----:B------:R-:W3:Y:S01]  /*21e0*/  @!P4 LDC.64 R2, c[0x0][0x390] ;  /* 0x0000e400ff02cb82 */ /* 0x000ee20000000a00 */
[----:B------:R-:W4:Y:S01]  /*21f0*/  @!P2 LDG.E R57, desc[UR14][R14.64] ;  /* 0x0000000e0e39a981 */ /* 0x000f22000c1e1900 */
        /* <DEDUP_REMOVED lines=10> */
[----:B------:R-:W4:Y:S02]  /*22a0*/  @!P1 LDG.E R55, desc[UR14][R8.64] ;  /* 0x0000000e08379981 */ /* 0x000f24000c1e1900 */
[----:B------:R-:W-:Y:S02]  /*22b0*/  @!P5 LEA.HI.X R7, R10, R7, R11, 0x1, P2 ;  /* 0x000000070a07d211 */ /* 0x000fe400010f0c0b */
[----:B------:R-:W-:-:S02]  /*22c0*/  @!P4 MOV R10, R24 ;  /* 0x00000018000ac202 */ /* 0x000fc40000000f00 */
[----:B------:R-:W-:Y:S01]  /*22d0*/  @!P4 MOV R11, R19 ;  /* 0x00000013000bc202 */ /* 0x000fe20000000f00 */
[C---:B------:R-:W-:Y:S02]  /*22e0*/  @!P4 IMAD R17, R23.reuse, R5, R16 ;  /* 0x000000051711c224 */ /* 0x040fe400078e0210 */
[----:B------:R-:W-:Y:S01]  /*22f0*/  HFMA2 R49, -RZ, RZ, 0, 0 ;  /* 0x00000000ff317431 */ /* 0x000fe200000001ff */
[----:B------:R-:W4:Y:S01]  /*2300*/  @!P5 LDG.E R51, desc[UR14][R6.64] ;  /* 0x0000000e0633d981 */ /* 0x000f22000c1e1900 */
[----:B------:R-:W-:Y:S02]  /*2310*/  @!P4 IMAD.WIDE.U32 R10, R23, R4, R10 ;  /* 0x00000004170ac225 */ /* 0x000fe400078e000a */
[----:B------:R-:W1:Y:S03]  /*2320*/  @!P3 LDC.64 R4, c[0x0][0x390] ;  /* 0x0000e400ff04bb82 */ /* 0x000e660000000a00 */
[----:B------:R-:W-:-:S02]  /*2330*/  @!P4 IADD3 R11, PT, PT, R11, R17, RZ ;  /* 0x000000110b0bc210 */ /* 0x000fc40007ffe0ff */
        /* <DEDUP_REMOVED lines=19> */
[----:B------:R-:W-:Y:S01]  /*2470*/  PRMT R39, R44, 0x7632, R39 ;  /* 0x000076322c277816 */ /* 0x000fe20000000027 */
[----:B------:R-:W-:Y:S01]  /*2480*/  FADD.FTZ R2, R46, R41 ;  /* 0x000000292e027221 */ /* 0x000fe20000010000 */
[----:B------:R-:W-:Y:S01]  /*2490*/  SHF.L.U32 R45, R45, 0x10, RZ ;  /* 0x000000102d2d7819 */ /* 0x000fe200000006ff */
[----:B0-----:R-:W-:Y:S01]  /*24a0*/  FMUL.FTZ R4, R40, R40 ;  /* 0x0000002828047220 */ /* 0x001fe20000410000 */
[----:B------:R-:W-:Y:S01]  /*24b0*/  FFMA.FTZ R3, R46, R46, R3 ;  /* 0x0000002e2e037223 */ /* 0x000fe20000010003 */
[----:B------:R-:W-:-:S02]  /*24c0*/  SHF.L.U32 R39, R39, 0x10, RZ ;  /* 0x0000001027277819 */ /* 0x000fc400000006ff */
[----:B------:R-:W-:Y:S01]  /*24d0*/  PRMT R38, R50, 0x7632, R38 ;  /* 0x0000763232267816 */ /* 0x000fe20000000026 */
[C---:B------:R-:W-:Y:S01]  /*24e0*/  FADD.FTZ R5, R45.reuse, R40 ;  /* 0x000000282d057221 */ /* 0x040fe20000010000 */
[----:B------:R-:W-:Y:S01]  /*24f0*/  SHF.L.U32 R44, R44, 0x10, RZ ;  /* 0x000000102c2c7819 */ /* 0x000fe200000006ff */
[----:B------:R-:W-:Y:S01]  /*2500*/  FADD.FTZ R2, RZ, R2 ;  /* 0x00000002ff027221 */ /* 0x000fe20000010000 */
[----:B------:R-:W-:Y:S01]  /*2510*/  FFMA.FTZ R4, R45, R45, R4 ;  /* 0x0000002d2d047223 */ /* 0x000fe20000010004 */
[----:B------:R-:W-:Y:S01]  /*2520*/  FADD.FTZ R3, RZ, R3 ;  /* 0x00000003ff037221 */ /* 0x000fe20000010000 */
[----:B------:R-:W-:Y:S01]  /*2530*/  FMUL.FTZ R7, R39, R39 ;  /* 0x0000002727077220 */ /* 0x000fe20000410000 */
[----:B------:R-:W-:Y:S02]  /*2540*/  SHF.L.U32 R38, R38, 0x10, RZ ;  /* 0x0000001026267819 */ /* 0x000fe400000006ff */
[----:B------:R-:W-:Y:S01]  /*2550*/  PRMT R37, R52, 0x7632, R37 ;  /* 0x0000763234257816 */ /* 0x000fe20000000025 */
[----:B------:R-:W-:Y:S01]  /*2560*/  FADD.FTZ R2, R2, R5 ;  /* 0x0000000502027221 */ /* 0x000fe20000010000 */
[----:B------:R-:W-:Y:S01]  /*2570*/  FADD.FTZ R3, R3, R4 ;  /* 0x0000000403037221 */ /* 0x000fe20000010000 */
[C---:B------:R-:W-:Y:S01]  /*2580*/  FADD.FTZ R5, R44.reuse, R39 ;  /* 0x000000272c057221 */ /* 0x040fe20000010000 */
[----:B------:R-:W-:Y:S01]  /*2590*/  FFMA.FTZ R4, R44, R44, R7 ;  /* 0x0000002c2c047223 */ /* 0x000fe20000010007 */
[----:B------:R-:W-:Y:S01]  /*25a0*/  SHF.L.U32 R50, R50, 0x10, RZ ;  /* 0x0000001032327819 */ /* 0x000fe200000006ff */
[----:B------:R-:W-:Y:S01]  /*25b0*/  FMUL.FTZ R7, R38, R38 ;  /* 0x0000002626077220 */ /* 0x000fe20000410000 */
[----:B------:R-:W-:-:S02]  /*25c0*/  SHF.L.U32 R37, R37, 0x10, RZ ;  /* 0x0000001025257819 */ /* 0x000fc400000006ff */
[----:B------:R-:W-:Y:S01]  /*25d0*/  PRMT R36, R54, 0x7632, R36 ;  /* 0x0000763236247816 */ /* 0x000fe20000000024 */
[----:B------:R-:W-:Y:S01]  /*25e0*/  FADD.FTZ R2, R2, R5 ;  /* 0x0000000502027221 */ /* 0x000fe20000010000 */
[----:B------:R-:W-:Y:S01]  /*25f0*/  FADD.FTZ R3, R3, R4 ;  /* 0x0000000403037221 */ /* 0x000fe20000010000 */
[----:B------:R-:W-:Y:S01]  /*2600*/  FADD.FTZ R5, R50, R38 ;  /* 0x0000002632057221 */ /* 0x000fe20000010000 */
[----:B------:R-:W-:Y:S01]  /*2610*/  SHF.L.U32 R52, R52, 0x10, RZ ;  /* 0x0000001034347819 */ /* 0x000fe200000006ff */
[----:B------:R-:W-:Y:S01]  /*2620*/  FFMA.FTZ R4, R50, R50, R7 ;  /* 0x0000003232047223 */ /* 0x000fe20000010007 */
        /* <DEDUP_REMOVED lines=61> */
[----:B------:R-:W-:Y:S01]  /*2a00*/  SHF.L.U32 R65, R65, 0x10, RZ ;  /* 0x0000001041417819 */ /* 0x000fe200000006ff */
[C---:B------:R-:W-:Y:S01]  /*2a10*/  FADD.FTZ R5, R66.reuse, R30 ;  /* 0x0000001e42057221 */ /* 0x040fe20000010000 */
[----:B------:R-:W-:Y:S01]  /*2a20*/  FFMA.FTZ R4, R66, R66, R7 ;  /* 0x0000004242047223 */ /* 0x000fe20000010007 */
[----:B------:R-:W-:Y:S01]  /*2a30*/  FMUL.FTZ R6, R29, R29 ;  /* 0x0000001d1d067220 */ /* 0x000fe20000410000 */
[----:B------:R-:W-:Y:S02]  /*2a40*/  SHF.L.U32 R28, R28, 0x10, RZ ;  /* 0x000000101c1c7819 */ /* 0x000fe400000006ff */
[----:B------:R-:W-:Y:S01]  /*2a50*/  PRMT R27, R71, 0x7632, R27 ;  /* 0x00007632471b7816 */ /* 0x000fe2000000001b */
[----:B------:R-:W-:Y:S01]  /*2a60*/  FADD.FTZ R2, R2, R5 ;  /* 0x0000000502027221 */ /* 0x000fe20000010000 */
[----:B------:R-:W-:Y:S01]  /*2a70*/  FADD.FTZ R3, R3, R4 ;  /* 0x0000000403037221 */ /* 0x000fe20000010000 */
[----:B------:R-:W-:Y:S01]  /*2a80*/  FFMA.FTZ R6, R65, R65, R6 ;  /* 0x0000004141067223 */ /* 0x000fe20000010006 */
[----:B------:R-:W-:Y:S01]  /*2a90*/  SHF.L.U32 R67, R67, 0x10, RZ ;  /* 0x0000001043437819 */ /* 0x000fe200000006ff */
[----:B------:R-:W-:Y:S01]  /*2aa0*/  FADD.FTZ R5, R65, R29 ;  /* 0x0000001d41057221 */ /* 0x000fe20000010000 */
[----:B------:R-:W-:Y:S01]  /*2ab0*/  SHF.L.U32 R27, R27, 0x10, RZ ;  /* 0x000000101b1b7819 */ /* 0x000fe200000006ff */
[----:B------:R-:W-:Y:S01]  /*2ac0*/  FMUL.FTZ R4, R28, R28 ;  /* 0x0000001c1c047220 */ /* 0x000fe20000410000 */
[----:B------:R-:W-:Y:S01]  /*2ad0*/  PRMT R26, R74, 0x7632, R26 ;  /* 0x000076324a1a7816 */ /* 0x000fe2000000001a */
        /* <DEDUP_REMOVED lines=14> */
[----:B-----5:R-:W-:Y:S01]  /*2bc0*/  PRMT R16, R73, 0x7632, R16 ;  /* 0x0000763249107816 */ /* 0x020fe20000000010 */
[----:B------:R-:W-:Y:S01]  /*2bd0*/  FADD.FTZ R5, R71, R27 ;  /* 0x0000001b47057221 */ /* 0x000fe20000010000 */
[----:B------:R-:W-:Y:S01]  /*2be0*/  FADD.FTZ R3, R3, R6 ;  /* 0x0000000603037221 */ /* 0x000fe20000010000 */
[----:B------:R-:W-:Y:S01]  /*2bf0*/  SHF.L.U32 R75, R75, 0x10, RZ ;  /* 0x000000104b4b7819 */ /* 0x000fe200000006ff */
[----:B------:R-:W-:Y:S01]  /*2c00*/  FFMA.FTZ R4, R74, R74, R7 ;  /* 0x0000004a4a047223 */ /* 0x000fe20000010007 */
[----:B------:R-:W-:Y:S01]  /*2c10*/  SHF.L.U32 R16, R16, 0x10, RZ ;  /* 0x0000001010107819 */ /* 0x000fe200000006ff */
[----:B------:R-:W-:Y:S01]  /*2c20*/  FMUL.FTZ R6, R17, R17 ;  /* 0x0000001111067220 */ /* 0x000fe20000410000 */
[----:B------:R-:W-:Y:S01]  /*2c30*/  PRMT R15, R72, 0x7632, R15 ;  /* 0x00007632480f7816 */ /* 0x000fe2000000000f */
        /* <DEDUP_REMOVED lines=24> */
[----:B------:R-:W-:Y:S01]  /*2dc0*/  FMUL.FTZ R4, R14, R14 ;  /* 0x0000000e0e047220 */ /* 0x000fe20000410000 */
[----:B------:R-:W-:-:S02]  /*2dd0*/  SHF.L.U32 R13, R13, 0x10, RZ ;  /* 0x000000100d0d7819 */ /* 0x000fc400000006ff */
[----:B------:R-:W-:Y:S01]  /*2de0*/  PRMT R12, R70, 0x7632, R12 ;  /* 0x00007632460c7816 */ /* 0x000fe2000000000c */
[----:B------:R-:W-:Y:S01]  /*2df0*/  FADD.FTZ R2, R2, R5 ;  /* 0x0000000502027221 */ /* 0x000fe20000010000 */
[C---:B------:R-:W-:Y:S01]  /*2e00*/  FADD.FTZ R5, R77.reuse, R14 ;  /* 0x0000000e4d057221 */ /* 0x040fe20000010000 */
[----:B------:R-:W-:Y:S01]  /*2e10*/  SHF.L.U32 R76, R76, 0x10, RZ ;  /* 0x000000104c4c7819 */ /* 0x000fe200000006ff */
[----:B------:R-:W-:Y:S01]  /*2e20*/  FFMA.FTZ R4, R77, R77, R4 ;  /* 0x0000004d4d047223 */ /* 0x000fe20000010004 */
[----:B------:R-:W-:Y:S01]  /*2e30*/  FMUL.FTZ R7, R13, R13 ;  /* 0x0000000d0d077220 */ /* 0x000fe20000410000 */
[----:B------:R-:W-:Y:S01]  /*2e40*/  SHF.L.U32 R12, R12, 0x10, RZ ;  /* 0x000000100c0c7819 */ /* 0x000fe200000006ff */
[----:B------:R-:W-:Y:S01]  /*2e50*/  FADD.FTZ R2, R2, R5 ;  /* 0x0000000502027221 */ /* 0x000fe20000010000 */
[----:B------:R-:W-:Y:S01]  /*2e60*/  FADD.FTZ R3, R3, R4 ;  /* 0x0000000403037221 */ /* 0x000fe20000010000 */
[C---:B------:R-:W-:Y:S01]  /*2e70*/  FADD.FTZ R5, R76.reuse, R13 ;  /* 0x0000000d4c057221 */ /* 0x040fe20000010000 */
[----:B------:R-:W-:Y:S01]  /*2e80*/  FFMA.FTZ R4, R76, R76, R7 ;  /* 0x0000004c4c047223 */ /* 0x000fe20000010007 */
[----:B------:R-:W-:Y:S01]  /*2e90*/  SHF.L.U32 R70, R70, 0x10, RZ ;  /* 0x0000001046467819 */ /* 0x000fe200000006ff */
[----:B------:R-:W-:Y:S01]  /*2ea0*/  FMUL.FTZ R7, R12, R12 ;  /* 0x0000000c0c077220 */ /* 0x000fe20000410000 */
[----:B------:R-:W-:Y:S01]  /*2eb0*/  PRMT R11, R69, 0x7632, R11 ;  /* 0x00007632450b7816 */ /* 0x000fe2000000000b */
[----:B------:R-:W-:Y:S01]  /*2ec0*/  FADD.FTZ R2, R2, R5 ;  /* 0x0000000502027221 */ /* 0x000fe20000010000 */
[----:B------:R-:W-:Y:S01]  /*2ed0*/  FADD.FTZ R3, R3, R4 ;  /* 0x0000000403037221 */ /* 0x000fe20000010000 */
[----:B------:R-:W-:Y:S01]  /*2ee0*/  SHF.L.U32 R69, R69, 0x10, RZ ;  /* 0x0000001045457819 */ /* 0x000fe200000006ff */
[C---:B------:R-:W-:Y:S01]  /*2ef0*/  FADD.FTZ R5, R70.reuse, R12 ;  /* 0x0000000c46057221 */ /* 0x040fe20000010000 */
[----:B------:R-:W-:Y:S01]  /*2f00*/  FFMA.FTZ R4, R70, R70, R7 ;  /* 0x0000004646047223 */ /* 0x000fe20000010007 */
[----:B------:R-:W-:-:S02]  /*2f10*/  SHF.L.U32 R11, R11, 0x10, RZ ;  /* 0x000000100b0b7819 */ /* 0x000fc400000006ff */
[----:B--2---:R-:W-:Y:S01]  /*2f20*/  PRMT R10, R68, 0x7632, R10 ;  /* 0x00007632440a7816 */ /* 0x004fe2000000000a */
[----:B------:R-:W-:Y:S01]  /*2f30*/  FADD.FTZ R2, R2, R5 ;  /* 0x0000000502027221 */ /* 0x000fe20000010000 */
[----:B------:R-:W-:Y:S01]  /*2f40*/  FADD.FTZ R3, R3, R4 ;  /* 0x0000000403037221 */ /* 0x000fe20000010000 */
[----:B------:R-:W-:Y:S01]  /*2f50*/  FADD.FTZ R5, R69, R11 ;  /* 0x0000000b45057221 */ /* 0x000fe20000010000 */
[----:B------:R-:W-:Y:S01]  /*2f60*/  FMUL.FTZ R4, R11, R11 ;  /* 0x0000000b0b047220 */ /* 0x000fe20000410000 */
[----:B------:R-:W-:Y:S02]  /*2f70*/  PRMT R9, R63, 0x7632, R9 ;  /* 0x000076323f097816 */ /* 0x000fe40000000009 */
[----:B------:R-:W-:Y:S01]  /*2f80*/  SHF.L.U32 R10, R10, 0x10, RZ ;  /* 0x000000100a0a7819 */ /* 0x000fe200000006ff */
[----:B------:R-:W-:Y:S01]  /*2f90*/  FADD.FTZ R2, R2, R5 ;  /* 0x0000000502027221 */ /* 0x000fe20000010000 */
[----:B------:R-:W-:Y:S01]  /*2fa0*/  FFMA.FTZ R4, R69, R69, R4 ;  /* 0x0000004545047223 */ /* 0x000fe20000010004 */
[----:B------:R-:W-:-:S02]  /*2fb0*/  SHF.L.U32 R68, R68, 0x10, RZ ;  /* 0x0000001044447819 */ /* 0x000fc400000006ff */
[----:B------:R-:W-:Y:S01]  /*2fc0*/  SHF.L.U32 R9, R9, 0x10, RZ ;  /* 0x0000001009097819 */ /* 0x000fe200000006ff */
[----:B------:R-:W-:Y:S01]  /*2fd0*/  FMUL.FTZ R5, R10, R10 ;  /* 0x0000000a0a057220 */ /* 0x000fe20000410000 */
[----:B------:R-:W-:Y:S01]  /*2fe0*/  PRMT R8, R61, 0x7632, R8 ;  /* 0x000076323d087816 */ /* 0x000fe20000000008 */
[----:B------:R-:W-:Y:S01]  /*2ff0*/  FADD.FTZ R3, R3, R4 ;  /* 0x0000000403037221 */ /* 0x000fe20000010000 */
[----:B------:R-:W-:Y:S01]  /*3000*/  SHF.L.U32 R63, R63, 0x10, RZ ;  /* 0x000000103f3f7819 */ /* 0x000fe200000006ff */
[----:B------:R-:W-:Y:S01]  /*3010*/  FFMA.FTZ R4, R68, R68, R5 ;  /* 0x0000004444047223 */ /* 0x000fe20000010005 */
        /* <DEDUP_REMOVED lines=8> */
[----:B------:R-:W-:Y:S01]  /*30a0*/  SHF.L.U32 R59, R59, 0x10, RZ ;  /* 0x000000103b3b7819 */ /* 0x000fe200000006ff */
[----:B------:R-:W-:-:S02]  /*30b0*/  FADD.FTZ R4, R3, R6 ;  /* 0x0000000603047221 */ /* 0x000fc40000010000 */
[----:B------:R-:W-:Y:S01]  /*30c0*/  FFMA.FTZ R5, R61, R61, R20 ;  /* 0x0000003d3d057223 */ /* 0x000fe20000010014 */
[----:B------:R-:W-:Y:S01]  /*30d0*/  FMUL.FTZ R20, R7, R7 ;  /* 0x0000000707147220 */ /* 0x000fe20000410000 */
[----:B----4-:R-:W-:Y:S02]  /*30e0*/  PRMT R6, R57, 0x7632, R6 ;  /* 0x0000763239067816 */ /* 0x010fe40000000006 */
[----:B------:R-:W-:Y:S01]  /*30f0*/  FADD.FTZ R4, R4, R5 ;  /* 0x0000000504047221 */ /* 0x000fe20000010000 */
[----:B------:R-:W-:Y:S01]  /*3100*/  FFMA.FTZ R5, R59, R59, R20 ;  /* 0x0000003b3b057223 */ /* 0x000fe20000010014 */
[----:B------:R-:W-:-:S03]  /*3110*/  SHF.L.U32 R6, R6, 0x10, RZ ;  /* 0x0000001006067819 */ /* 0x000fc600000006ff */
[--C-:B------:R-:W-:Y:S01]  /*3120*/  FADD.FTZ R4, R4, R5.reuse ;  /* 0x0000000504047221 */ /* 0x100fe20000010000 */
[----:B------:R-:W-:Y:S01]  /*3130*/  PRMT R5, R55, 0x7632, R5 ;  /* 0x0000763237057816 */ /* 0x000fe20000000005 */
[----:B------:R-:W-:Y:S01]  /*3140*/  FADD.FTZ R3, R68, R10 ;  /* 0x0000000a44037221 */ /* 0x000fe20000010000 */
[----:B------:R-:W-:Y:S01]  /*3150*/  SHF.L.U32 R57, R57, 0x10, RZ ;  /* 0x0000001039397819 */ /* 0x000fe200000006ff */
[----:B------:R-:W-:Y:S01]  /*3160*/  FMUL.FTZ R20, R6, R6 ;  /* 0x0000000606147220 */ /* 0x000fe20000410000 */
[----:B------:R-:W-:Y:S01]  /*3170*/  SHF.L.U32 R5, R5, 0x10, RZ ;  /* 0x0000001005057819 */ /* 0x000fe200000006ff */
[----:B------:R-:W-:Y:S01]  /*3180*/  FADD.FTZ R2, R2, R3 ;  /* 0x0000000302027221 */ /* 0x000fe20000010000 */
[----:B------:R-:W-:Y:S01]  /*3190*/  SHF.L.U32 R55, R55, 0x10, RZ ;  /* 0x0000001037377819 */ /* 0x000fe200000006ff */
[----:B------:R-:W-:Y:S01]  /*31a0*/  FFMA.FTZ R21, R57, R57, R20 ;  /* 0x0000003939157223 */ /* 0x000fe20000010014 */
[----:B------:R-:W-:Y:S01]  /*31b0*/  FADD.FTZ R3, R63, R9 ;  /* 0x000000093f037221 */ /* 0x000fe20000010000 */
[----:B------:R-:W-:-:S02]  /*31c0*/  FMUL.FTZ R20, R5, R5 ;  /* 0x0000000505147220 */ /* 0x000fc40000410000 */
[----:B------:R-:W-:Y:S01]  /*31d0*/  FADD.FTZ R21, R4, R21 ;  /* 0x0000001504157221 */ /* 0x000fe20000010000 */
[----:B------:R-:W-:Y:S01]  /*31e0*/  FADD.FTZ R2, R2, R3 ;  /* 0x0000000302027221 */ /* 0x000fe20000010000 */
[----:B------:R-:W-:Y:S01]  /*31f0*/  FFMA.FTZ R20, R55, R55, R20 ;  /* 0x0000003737147223 */ /* 0x000fe20000010014 */
[----:B------:R-:W-:Y:S01]  /*3200*/  FADD.FTZ R3, R61, R8 ;  /* 0x000000083d037221 */ /* 0x000fe20000010000 */
[----:B------:R-:W-:Y:S02]  /*3210*/  PRMT R4, R51, 0x7632, R4 ;  /* 0x0000763233047816 */ /* 0x000fe40000000004 */
[----:B------:R-:W-:Y:S01]  /*3220*/  FADD.FTZ R20, R21, R20 ;  /* 0x0000001415147221 */ /* 0x000fe20000010000 */
[----:B------:R-:W-:Y:S01]  /*3230*/  FADD.FTZ R2, R2, R3 ;  /* 0x0000000302027221 */ /* 0x000fe20000010000 */
[----:B------:R-:W-:Y:S01]  /*3240*/  FADD.FTZ R21, R59, R7 ;  /* 0x000000073b157221 */ /* 0x000fe20000010000 */
[----:B------:R-:W-:Y:S02]  /*3250*/  SHF.L.U32 R4, R4, 0x10, RZ ;  /* 0x0000001004047819 */ /* 0x000fe400000006ff */
[----:B------:R-:W-:Y:S01]  /*3260*/  SHF.L.U32 R51, R51, 0x10, RZ ;  /* 0x0000001033337819 */ /* 0x000fe200000006ff */
[----:B------:R-:W-:Y:S01]  /*3270*/  FADD.FTZ R2, R2, R21 ;  /* 0x0000001502027221 */ /* 0x000fe20000010000 */
[----:B---3--:R-:W-:Y:S01]  /*3280*/  PRMT R3, R49, 0x7632, R3 ;  /* 0x0000763231037816 */ /* 0x008fe20000000003 */
[----:B------:R-:W-:Y:S01]  /*3290*/  FADD.FTZ R21, R57, R6 ;  /* 0x0000000639157221 */ /* 0x000fe20000010000 */
[----:B------:R-:W-:-:S02]  /*32a0*/  FMUL.FTZ R22, R4, R4 ;  /* 0x0000000404167220 */ /* 0x000fc40000410000 */
[----:B------:R-:W-:Y:S01]  /*32b0*/  SHF.L.U32 R3, R3, 0x10, RZ ;  /* 0x0000001003037819 */ /* 0x000fe200000006ff */
[----:B------:R-:W-:Y:S01]  /*32c0*/  FADD.FTZ R2, R2, R21 ;  /* 0x0000001502027221 */ /* 0x000fe20000010000 */
[----:B------:R-:W-:Y:S01]  /*32d0*/  FFMA.FTZ R23, R51, R51, R22 ;  /* 0x0000003333177223 */ /* 0x000fe20000010016 */
[----:B------:R-:W-:Y:S01]  /*32e0*/  SHF.L.U32 R49, R49, 0x10, RZ ;  /* 0x0000001031317819 */ /* 0x000fe200000006ff */
[----:B------:R-:W-:Y:S01]  /*32f0*/  FADD.FTZ R21, R55, R5 ;  /* 0x0000000537157221 */ /* 0x000fe20000010000 */
[----:B------:R-:W-:Y:S01]  /*3300*/  FMUL.FTZ R22, R3, R3 ;  /* 0x0000000303167220 */ /* 0x000fe20000410000 */
[----:B------:R-:W-:Y:S02]  /*3310*/  FADD.FTZ R20, R20, R23 ;  /* 0x0000001714147221 */ /* 0x000fe40000010000 */
[----:B------:R-:W-:Y:S01]  /*3320*/  FADD.FTZ R2, R2, R21 ;  /* 0x0000001502027221 */ /* 0x000fe20000010000 */
[----:B------:R-:W-:Y:S01]  /*3330*/  FFMA.FTZ R23, R49, R49, R22 ;  /* 0x0000003131177223 */ /* 0x000fe20000010016 */
[----:B------:R-:W-:Y:S01]  /*3340*/  FADD.FTZ R21, R51, R4 ;  /* 0x0000000433157221 */ /* 0x000fe20000010000 */
[----:B------:R-:W0:Y:S03]  /*3350*/  S2R R47, SR_LANEID ;  /* 0x00000000002f7919 */ /* 0x000e260000000000 */
[----:B------:R-:W-:Y:S01]  /*3360*/  FADD.FTZ R21, R2, R21 ;  /* 0x0000001502157221 */ /* 0x000fe20000010000 */
        /* <DEDUP_REMOVED lines=49> */
.L_x_2308:
[----:B------:R-:W-:Y:S05]  /*3680*/  BSYNC.RECONVERGENT B0 ;  /* 0x0000000000007941 */ /* 0x000fea0003800200 */
.L_x_2307:
        /* <DEDUP_REMOVED lines=8> */
[----:B--23--:R-:W1:Y:S02]  /*3710*/  LDS.128 R20, [UR5+0x20] ;  /* 0x00002005ff147984 */ /* 0x00ce640008000c00 */
[----:B-1----:R-:W-:Y:S01]  /*3720*/  FADD.FTZ R53, R42, R20 ;  /* 0x000000142a357221 */ /* 0x002fe20000010000 */
        /* <DEDUP_REMOVED lines=48> */
.L_x_2310:
[----:B------:R-:W-:Y:S05]  /*3a30*/  BSYNC.RECONVERGENT B0 ;  /* 0x0000000000007941 */ /* 0x000fea0003800200 */
.L_x_2309:
[----:B------:R-:W4:Y:S02]  /*3a40*/  LDCU UR5, c[0x0][0x370] ;  /* 0x00006e00ff0577ac */ /* 0x000f240008000800 */
[----:B----4-:R-:W-:-:S09]  /*3a50*/  UISETP.GE.U32.AND UP0, UPT, UR5, 0x2, UPT ;  /* 0x000000020500788c */ /* 0x010fd2000bf06070 */
[----:B------:R-:W-:Y:S05]  /*3a60*/  BRA.U !UP0, `(.L_x_2311) ;  /* 0x0000001508a87547 */ /* 0x000fea000b800000 */
[----:B------:R-:W-:Y:S05]  /*3a70*/  @P1 BRA `(.L_x_2312) ;  /* 0x0000000000a81947 */ /* 0x000fea0003800000 */
[----:B------:R-:W4:Y:S01]  /*3a80*/  LDCU UR5, c[0x0][0x374] ;  /* 0x00006e80ff0577ac */ /* 0x000f220008000800 */
[----:B---3--:R-:W3:Y:S01]  /*3a90*/  LDC.64 R20, c[0x0][0x3b8] ;  /* 0x0000ee00ff147b82 */ /* 0x008ee20000000a00 */
[----:B--2---:R-:W-:Y:S01]  /*3aa0*/  MOV R22, UR4 ;  /* 0x0000000400167c02 */ /* 0x004fe20008000f00 */
[----:B------:R-:W2:Y:S03]  /*3ab0*/  LDCU UR7, c[0x0][0x370] ;  /* 0x00006e00ff0777ac */ /* 0x000ea60008000800 */
[----:B------:R-:W-:-:S05]  /*3ac0*/  LOP3.LUT R22, R22, 0x1, RZ, 0xc0, !PT ;  /* 0x0000000116167812 */ /* 0x000fca00078ec0ff */
[----:B----4-:R-:W-:-:S04]  /*3ad0*/  IMAD R23, R22, UR5, RZ ;  /* 0x0000000516177c24 */ /* 0x010fc8000f8e02ff */
[----:B--2---:R-:W-:-:S05]  /*3ae0*/  IMAD R48, R23, UR7, RZ ;  /* 0x0000000717307c24 */ /* 0x004fca000f8e02ff */
[----:B-1----:R-:W-:Y:S02]  /*3af0*/  SHF.L.U32 R53, R48, 0x1, RZ ;  /* 0x0000000130357819 */ /* 0x002fe400000006ff */
[----:B------:R-:W1:Y:S03]  /*3b00*/  S2R R48, SR_CTAID.Y ;  /* 0x0000000000307919 */ /* 0x000e660000002600 */
[----:B---3--:R-:W-:Y:S02]  /*3b10*/  IMAD.WIDE R20, R53, 0x4, R20 ;  /* 0x0000000435147825 */ /* 0x008fe400078e0214 */
[----:B------:R-:W1:Y:S02]  /*3b20*/  S2R R53, SR_CTAID.X ;  /* 0x0000000000357919 */ /* 0x000e640000002500 */
        /* <DEDUP_REMOVED lines=18> */
.L_x_2313:
[----:B-----5:R1:W-:Y:S01]  /*3c50*/  STL.64 [R1+0x8], R2 ;  /* 0x0000080201007387 */ /* 0x0203e20000100a00 */
[----:B------:R-:W-:Y:S05]  /*3c60*/  YIELD ;  /* 0x0000000000007946 */ /* 0x000fea0003800000 */
[----:B------:R-:W2:Y:S01]  /*3c70*/  LDCU UR5, c[0x0][0x374] ;  /* 0x00006e80ff0577ac */ /* 0x000ea20008000800 */
[----:B-1----:R-:W1:Y:S01]  /*3c80*/  LDC.64 R2, c[0x0][0x3b0] ;  /* 0x0000ec00ff027b82 */ /* 0x002e620000000a00 */
[----:B--2---:R-:W-:-:S04]  /*3c90*/  IMAD R20, R22, UR5, R48 ;  /* 0x0000000516147c24 */ /* 0x004fc8000f8e0230 */
[----:B-1----:R-:W-:Y:S02]  /*3ca0*/  IMAD.WIDE.U32 R20, R20, 0x4, R2 ;  /* 0x0000000414147825 */ /* 0x002fe400078e0002 */
[----:B------:R4:W5:Y:S04]  /*3cb0*/  LDL.LU.64 R2, [R1+0x8] ;  /* 0x0000080001027983 */ /* 0x0009680000300a00 */
[----:B------:R-:W2:Y:S04]  /*3cc0*/  LDG.E.STRONG.GPU R20, desc[UR14][R20.64] ;  /* 0x0000000e14147981 */ /* 0x000ea8000c1ef900 */
[----:B--2---:R-:W-:Y:S01]  /*3cd0*/  CCTL.IVALL ;  /* 0x00000000ff00798f */ /* 0x004fe20002000000 */
[----:B------:R-:W1:Y:S02]  /*3ce0*/  LDC R23, c[0x0][0x370] ;  /* 0x0000dc00ff177b82 */ /* 0x000e640000000800 */
[----:B-1----:R-:W-:-:S04]  /*3cf0*/  SEL R23, R23, RZ, !P2 ;  /* 0x000000ff17177207 */ /* 0x002fc80005000000 */
[----:B------:R-:W-:-:S13]  /*3d00*/  ISETP.NE.AND P1, PT, R20, R23, PT ;  /* 0x000000171400720c */ /* 0x000fda0003f25270 */
[----:B----4-:R-:W-:Y:S05]  /*3d10*/  @P1 BRA `(.L_x_2313) ;  /* 0xfffffffc00cc1947 */ /* 0x010fea000383ffff */
.L_x_2312:
        /* <DEDUP_REMOVED lines=18> */
.L_x_2315:
        /* <DEDUP_REMOVED lines=15> */
[----:B-1----:R-:W-:Y:S01]  /*3f30*/  MOV R53, UR4 ;  /* 0x0000000400357c02 */ /* 0x002fe20008000f00 */
[----:B------:R-:W1:Y:S01]  /*3f40*/  S2R R47, SR_TID.X ;  /* 0x00000000002f7919 */ /* 0x000e620000002100 */
[----:B--2---:R-:W2:Y:S03]  /*3f50*/  S2R R20, SR_CTAID.X ;  /* 0x0000000000147919 */ /* 0x004ea60000002500 */
[----:B--2---:R-:W-:-:S04]  /*3f60*/  ISETP.NE.AND P2, PT, R20, UR10, PT ;  /* 0x0000000a14007c0c */ /* 0x004fc8000bf45270 */
[----:B-1----:R-:W-:-:S13]  /*3f70*/  ISETP.NE.OR P2, PT, R47, RZ, !P2 ;  /* 0x000000ff2f00720c */ /* 0x002fda0005745670 */
[----:B------:R-:W1:Y:S01]  /*3f80*/  @!P2 LDC R48, c[0x0][0x374] ;  /* 0x0000dd00ff30ab82 */ /* 0x000e620000000800 */
[----:B------:R-:W-:-:S07]  /*3f90*/  @!P2 LOP3.LUT R53, R53, 0x1, RZ, 0xc0, !PT ;  /* 0x000000013535a812 */ /* 0x000fce00078ec0ff */
[----:B------:R-:W2:Y:S01]  /*3fa0*/  @!P2 LDC R21, c[0x0][0x370] ;  /* 0x0000dc00ff15ab82 */ /* 0x000ea20000000800 */
[----:B0-----:R-:W-:Y:S01]  /*3fb0*/  @!P1 FADD.FTZ R42, R42, R22 ;  /* 0x000000162a2a9221 */ /* 0x001fe20000010000 */
[----:B-1----:R-:W-:Y:S02]  /*3fc0*/  @!P2 IMAD R22, R53, R48, RZ ;  /* 0x000000303516a224 */ /* 0x002fe400078e02ff */
[----:B------:R-:W-:Y:S02]  /*3fd0*/  @!P1 FADD.FTZ R43, R43, R23 ;  /* 0x000000172b2b9221 */ /* 0x000fe40000010000 */
[----:B--2---:R-:W-:Y:S02]  /*3fe0*/  @!P2 IMAD R21, R22, R21, RZ ;  /* 0x000000151615a224 */ /* 0x004fe400078e02ff */
        /* <DEDUP_REMOVED lines=99> */
[----:B0-----:R-:W-:-:S06]  /*4620*/  @!P2 IMAD R48, R20, R21, RZ ;  /* 0x000000151430a224 */ /* 0x001fcc00078e02ff */
[----:B------:R-:W0:Y:S01]  /*4630*/  @!P2 LDC.64 R20, c[0x0][0x3b8] ;  /* 0x0000ee00ff14ab82 */ /* 0x000e220000000a00 */
        /* <DEDUP_REMOVED lines=8> */
[----:B------:R-:W1:Y:S01]  /*46c0*/  LDCU UR10, c[0x0][0x370] ;  /* 0x00006e00ff0a77ac */ /* 0x000e620008000800 */
[----:B------:R-:W-:Y:S02]  /*46d0*/  UIADD3 UR5, UPT, UPT, UR5, 0x8, URZ ;  /* 0x0000000805057890 */ /* 0x000fe4000fffe0ff */
[----:B------:R-:W-:Y:S02]  /*46e0*/  UIADD3 UR9, UPT, UPT, UR9, 0x8, URZ ;  /* 0x0000000809097890 */ /* 0x000fe4000fffe0ff */
[----:B0-----:R-:W-:Y:S02]  /*46f0*/  ULEA UR17, UR11, UR17, 0x3 ;  /* 0x000000110b117291 */ /* 0x001fe4000f8e18ff */
[----:B------:R-:W-:Y:S02]  /*4700*/  ULEA UR18, UR11, UR18, 0x3 ;  /* 0x000000120b127291 */ /* 0x000fe4000f8e18ff */
[----:B-1----:R-:W-:-:S02]  /*4710*/  ULOP3.LUT UR10, UR10, 0x7ffffff8, URZ, 0xc0, !UPT ;  /* 0x7ffffff80a0a7892 */ /* 0x002fc4000f8ec0ff */
        /* <DEDUP_REMOVED lines=11> */
.L_x_2314:
        /* <DEDUP_REMOVED lines=20> */
[----:B-1----:R-:W-:-:S05]  /*4910*/  @!P1 SHF.L.U32 R53, R48, 0x1, RZ ;  /* 0x0000000130359819 */ /* 0x002fca00000006ff */
[----:B--2---:R-:W-:-:S04]  /*4920*/  @!P1 IMAD.WIDE R20, R53, 0x4, R20 ;  /* 0x0000000435149825 */ /* 0x004fc800078e0214 */
[----:B------:R-:W-:-:S06]  /*4930*/  @!P1 IMAD.WIDE.U32 R20, R23, 0x8, R20 ;  /* 0x0000000817149825 */ /* 0x000fcc00078e0014 */
[----:B------:R-:W0:Y:S01]  /*4940*/  @!P1 LDG.E.64 R20, desc[UR14][R20.64] ;  /* 0x0000000e14149981 */ /* 0x000e22000c1e1b00 */
[----:B------:R-:W-:-:S06]  /*4950*/  UIADD3 UR7, UPT, UPT, UR5, 0x1, URZ ;  /* 0x0000000105077890 */ /* 0x000fcc000fffe0ff */
[----:B------:R-:W-:-:S04]  /*4960*/  ISETP.NE.AND P2, PT, R22, UR7, PT ;  /* 0x0000000716007c0c */ /* 0x000fc8000bf45270 */
[----:B------:R-:W-:-:S13]  /*4970*/  ISETP.NE.OR P2, PT, R47, RZ, !P2 ;  /* 0x000000ff2f00720c */ /* 0x000fda0005745670 */
[----:B------:R-:W1:Y:S01]  /*4980*/  @!P2 S2R R53, SR_CTAID.Y ;  /* 0x000000000035a919 */ /* 0x000e620000002600 */
        /* <DEDUP_REMOVED lines=39> */
[----:B------:R-:W0:Y:S06]  /*4c00*/  @!P2 S2R R23, SR_CTAID.Y ;  /* 0x000000000017a919 */ /* 0x000e2c0000002600 */
[----:B------:R-:W1:Y:S01]  /*4c10*/  @!P2 LDC R22, c[0x0][0x370] ;  /* 0x0000dc00ff16ab82 */ /* 0x000e620000000800 */
[----:B0-----:R-:W-:Y:S02]  /*4c20*/  @!P2 IMAD R23, R48, UR7, R23 ;  /* 0x000000073017ac24 */ /* 0x001fe4000f8e0217 */
[----:B--2---:R-:W-:Y:S01]  /*4c30*/  @!P1 FADD.FTZ R43, R43, R21 ;  /* 0x000000152b2b9221 */ /* 0x004fe20000010000 */
[----:B------:R-:W-:-:S02]  /*4c40*/  @!P2 IMAD R21, R53, R48, RZ ;  /* 0x000000303515a224 */ /* 0x000fc400078e02ff */
        /* <DEDUP_REMOVED lines=10> */
.L_x_2316:
        /* <DEDUP_REMOVED lines=21> */
[----:B------:R-:W-:Y:S01]  /*4e40*/  UIADD3 UR7, UPT, UPT, UR5, 0x1, URZ ;  /* 0x0000000105077890 */ /* 0x000fe2000fffe0ff */
[----:B------:R-:W-:-:S05]  /*4e50*/  MOV R53, UR4 ;  /* 0x0000000400357c02 */ /* 0x000fca0008000f00 */
[----:B------:R-:W-:-:S04]  /*4e60*/  ISETP.NE.AND P2, PT, R22, UR7, PT ;  /* 0x0000000716007c0c */ /* 0x000fc8000bf45270 */
[----:B------:R-:W-:-:S13]  /*4e70*/  ISETP.NE.OR P2, PT, R47, RZ, !P2 ;  /* 0x000000ff2f00720c */ /* 0x000fda0005745670 */
[----:B------:R-:W1:Y:S01]  /*4e80*/  @!P2 LDC R48, c[0x0][0x374] ;  /* 0x0000dd00ff30ab82 */ /* 0x000e620000000800 */
[----:B------:R-:W-:Y:S01]  /*4e90*/  @!P2 LOP3.LUT R53, R53, 0x1, RZ, 0xc0, !PT ;  /* 0x000000013535a812 */ /* 0x000fe200078ec0ff */
[----:B------:R-:W2:Y:S06]  /*4ea0*/  @!P2 S2R R23, SR_CTAID.Y ;  /* 0x000000000017a919 */ /* 0x000eac0000002600 */
[----:B------:R-:W3:Y:S01]  /*4eb0*/  @!P2 LDC R22, c[0x0][0x370] ;  /* 0x0000dc00ff16ab82 */ /* 0x000ee20000000800 */
[----:B0-----:R-:W-:Y:S01]  /*4ec0*/  @!P1 FADD.FTZ R43, R43, R21 ;  /* 0x000000152b2b9221 */ /* 0x001fe20000010000 */
[----:B-1----:R-:W-:-:S02]  /*4ed0*/  @!P2 IMAD R21, R53, R48, RZ ;  /* 0x000000303515a224 */ /* 0x002fc400078e02ff */
[----:B------:R-:W-:Y:S01]  /*4ee0*/  @!P1 FADD.FTZ R42, R42, R20 ;  /* 0x000000142a2a9221 */ /* 0x000fe20000010000 */
[----:B------:R-:W-:Y:S02]  /*4ef0*/  @!P2 IMAD R48, R48, UR5, R48 ;  /* 0x000000053030ac24 */ /* 0x000fe4000f8e0230 */
[----:B---3--:R-:W-:Y:S02]  /*4f00*/  @!P2 IMAD R22, R21, R22, RZ ;  /* 0x000000161516a224 */ /* 0x008fe400078e02ff */
[----:B------:R-:W0:Y:S01]  /*4f10*/  @!P2 LDC.64 R20, c[0x0][0x3b8] ;  /* 0x0000ee00ff14ab82 */ /* 0x000e220000000a00 */
[----:B--2---:R-:W-:Y:S02]  /*4f20*/  @!P2 IADD3 R23, PT, PT, R48, R23, RZ ;  /* 0x000000173017a210 */ /* 0x004fe40007ffe0ff */
[----:B------:R-:W-:-:S05]  /*4f30*/  @!P2 SHF.L.U32 R53, R22, 0x1, RZ ;  /* 0x000000011635a819 */ /* 0x000fca00000006ff */
[----:B0-----:R-:W-:-:S04]  /*4f40*/  @!P2 IMAD.WIDE R20, R53, 0x4, R20 ;  /* 0x000000043514a825 */ /* 0x001fc800078e0214 */
[----:B------:R-:W-:-:S06]  /*4f50*/  @!P2 IMAD.WIDE.U32 R20, R23, 0x8, R20 ;  /* 0x000000081714a825 */ /* 0x000fcc00078e0014 */
[----:B------:R-:W2:Y:S01]  /*4f60*/  @!P2 LDG.E.64 R20, desc[UR14][R20.64] ;  /* 0x0000000e1414a981 */ /* 0x000ea2000c1e1b00 */
[----:B------:R-:W-:Y:S01]  /*4f70*/  UIADD3 UR5, UPT, UPT, UR5, 0x2, URZ ;  /* 0x0000000205057890 */ /* 0x000fe2000fffe0ff */
[----:B--2---:R-:W-:Y:S01]  /*4f80*/  @!P2 FADD.FTZ R42, R42, R20 ;  /* 0x000000142a2aa221 */ /* 0x004fe20000010000 */
[----:B------:R-:W-:-:S10]  /*4f90*/  @!P2 FADD.FTZ R43, R43, R21 ;  /* 0x000000152b2ba221 */ /* 0x000fd40000010000 */
.L_x_2317:
        /* <DEDUP_REMOVED lines=16> */
[----:B-1----:R-:W-:-:S05]  /*50a0*/  SHF.L.U32 R53, R22, 0x1, RZ ;  /* 0x0000000116357819 */ /* 0x002fca00000006ff */
[----:B--2---:R-:W-:-:S04]  /*50b0*/  IMAD.WIDE R20, R53, 0x4, R20 ;  /* 0x0000000435147825 */ /* 0x004fc800078e0214 */
[----:B------:R-:W-:-:S06]  /*50c0*/  IMAD.WIDE.U32 R20, R23, 0x8, R20 ;  /* 0x0000000817147825 */ /* 0x000fcc00078e0014 */
[----:B------:R-:W0:Y:S02]  /*50d0*/  LDG.E.64 R20, desc[UR14][R20.64] ;  /* 0x0000000e14147981 */ /* 0x000e24000c1e1b00 */
[----:B0-----:R-:W-:Y:S01]  /*50e0*/  FADD.FTZ R42, R42, R20 ;  /* 0x000000142a2a7221 */ /* 0x001fe20000010000 */
[----:B------:R-:W-:-:S07]  /*50f0*/  FADD.FTZ R43, R43, R21 ;  /* 0x000000152b2b7221 */ /* 0x000fce0000010000 */
.L_x_2318:
[----:B------:R-:W-:Y:S05]  /*5100*/  BSYNC.RECONVERGENT B0 ;  /* 0x0000000000007941 */ /* 0x000fea0003800200 */
.L_x_2311:
[----:B------:R-:W4:Y:S01]  /*5110*/  S2UR UR7, SR_CgaCtaId ;  /* 0x00000000000779c3 */ /* 0x000f220000008800 */
[----:B------:R-:W2:Y:S01]  /*5120*/  LDCU UR8, c[0x0][0x414] ;  /* 0x00008280ff0877ac */ /* 0x000ea20008000800 */
[----:B------:R-:W-:Y:S02]  /*5130*/  ISETP.NE.AND P1, PT, R47, RZ, PT ;  /* 0x000000ff2f00720c */ /* 0x000fe40003f25270 */
[----:B------:R-:W-:Y:S01]  /*5140*/  MOV R23, UR6 ;  /* 0x0000000600177c02 */ /* 0x000fe20008000f00 */
[----:B------:R-:W-:Y:S01]  /*5150*/  UMOV UR5, 0x400 ;  /* 0x0000040000057882 */ /* 0x000fe20000000000 */
[----:B------:R-:W0:Y:S02]  /*5160*/  LDCU.U8 UR9, c[0x0][0x3fc] ;  /* 0x00007f80ff0977ac */ /* 0x000e240008000000 */
[----:B---3--:R-:W3:Y:S01]  /*5170*/  @P0 LDC.64 R20, c[0x0][0x388] ;  /* 0x0000e200ff140b82 */ /* 0x008ee20000000a00 */
[----:B--2---:R-:W-:Y:S01]  /*5180*/  @P0 FMUL.FTZ R22, R42, UR8 ;  /* 0x000000082a160c20 */ /* 0x004fe20008410000 */
[----:B----4-:R-:W-:Y:S01]  /*5190*/  ULEA UR5, UR7, UR5, 0x18 ;  /* 0x0000000507057291 */ /* 0x010fe2000f8ec0ff */
[----:B---3--:R-:W-:-:S04]  /*51a0*/  @P0 IMAD.WIDE R20, R23, 0x8, R20 ;  /* 0x0000000817140825 */ /* 0x008fc800078e0214 */
[----:B------:R-:W-:-:S04]  /*51b0*/  @P0 FMUL.FTZ R23, R43, UR8 ;  /* 0x000000082b170c20 */ /* 0x000fc80008410000 */
[----:B------:R-:W-:Y:S04]  /*51c0*/  @!P1 STS.64 [UR5+0xc8], R42 ;  /* 0x0000c82aff009988 */ /* 0x000fe80008000a05 */
[----:B------:R2:W-:Y:S01]  /*51d0*/  @P0 STG.E.64 desc[UR14][R20.64], R22 ;  /* 0x0000001614000986 */ /* 0x0005e2000c101b0e */
[----:B------:R-:W-:Y:S06]  /*51e0*/  BAR.SYNC.DEFER_BLOCKING 0x0 ;  /* 0x0000000000007b1d */ /* 0x000fec0000010000 */
[----:B--2---:R-:W2:Y:S01]  /*51f0*/  S2R R22, SR_TID.X ;  /* 0x0000000000167919 */ /* 0x004ea20000002100 */
[----:B------:R-:W3:Y:S02]  /*5200*/  LDS.64 R20, [UR5+0xc8] ;  /* 0x0000c805ff147984 */ /* 0x000ee40008000a00 */
[----:B---3--:R-:W-:-:S05]  /*5210*/  FMUL.FTZ R47, R20, UR8 ;  /* 0x00000008142f7c20 */ /* 0x008fca0008410000 */
[----:B------:R-:W-:-:S13]  /*5220*/  R2UR UR5, R47 ;  /* 0x000000002f0572ca */ /* 0x000fda00000e0000 */
[----:B------:R-:W-:-:S05]  /*5230*/  MOV R48, UR5 ;  /* 0x0000000500307c02 */ /* 0x000fca0008000f00 */
[----:B------:R-:W-:-:S04]  /*5240*/  FMUL.FTZ R48, R48, UR5 ;  /* 0x0000000530307c20 */ /* 0x000fc80008410000 */
[----:B------:R-:W-:Y:S01]  /*5250*/  FFMA.FTZ R47, R21, UR8, -R48 ;  /* 0x00000008152f7c23 */ /* 0x000fe20008010830 */
[----:B--2---:R-:W-:-:S04]  /*5260*/  LOP3.LUT R48, R22, 0xffff, RZ, 0xc0, !PT ;  /* 0x0000ffff16307812 */ /* 0x004fc800078ec0ff */
[----:B------:R-:W-:Y:S01]  /*5270*/  FSETP.GTU.FTZ.AND P1, PT, R47, RZ, PT ;  /* 0x000000ff2f00720b */ /* 0x000fe20003f3c000 */
[----:B------:R-:W-:-:S05]  /*5280*/  IMAD R48, R48, 0x619, RZ ;  /* 0x0000061930307824 */ /* 0x000fca00078e02ff */
[----:B-1----:R-:W-:-:S04]  /*5290*/  SHF.R.U32.HI R53, RZ, 0x10, R48 ;  /* 0x00000010ff357819 */ /* 0x002fc80000011630 */
[----:B------:R-:W-:-:S03]  /*52a0*/  PRMT R20, R53, 0x9910, RZ ;  /* 0x0000991035147816 */ /* 0x000fc600000000ff */
[----:B------:R-:W-:Y:S01]  /*52b0*/  VOTEU.ANY UP0, P1 ;  /* 0x0000000000ff7886 */ /* 0x000fe20000800100 */
[----:B------:R-:W-:Y:S01]  /*52c0*/  PLOP3.LUT P1, PT, PT, PT, UP0, 0x80, 0x8 ;  /* 0x000000000008781c */ /* 0x000fe20003f2f008 */
[----:B------:R-:W-:-:S03]  /*52d0*/  IMAD R20, R20, 0x2a, RZ ;  /* 0x0000002a14147824 */ /* 0x000fc600078e02ff */
[----:B------:R-:W0:Y:S02]  /*52e0*/  @UP0 LDCU UR7, c[0x0][0x3a8] ;  /* 0x00007500ff0707ac */ /* 0x000e240008000800 */
[----:B------:R-:W-:-:S04]  /*52f0*/  IADD3 R20, PT, PT, RZ, -R20, RZ ;  /* 0x80000014ff147210 */ /* 0x000fc80007ffe0ff */
[----:B------:R-:W-:Y:S02]  /*5300*/  PRMT R23, R20, 0x7710, RZ ;  /* 0x0000771014177816 */ /* 0x000fe400000000ff */
[----:B------:R-:W1:Y:S02]  /*5310*/  LDC.64 R20, c[0x0][0x398] ;  /* 0x0000e600ff147b82 */ /* 0x000e640000000a00 */
[----:B------:R-:W-:-:S04]  /*5320*/  IADD3 R23, PT, PT, R23, R22, RZ ;  /* 0x0000001617177210 */ /* 0x000fc80007ffe0ff */
[----:B------:R-:W-:Y:S01]  /*5330*/  SHF.L.U32 R23, R23, 0x1, RZ ;  /* 0x0000000117177819 */ /* 0x000fe200000006ff */
[----:B0-----:R-:W-:-:S03]  /*5340*/  @P1 FADD.FTZ R42, R47, UR7 ;  /* 0x000000072f2a1e21 */ /* 0x001fc60008010000 */
[----:B------:R-:W-:-:S04]  /*5350*/  LOP3.LUT R43, R23, 0xffff, RZ, 0xc0, !PT ;  /* 0x0000ffff172b7812 */ /* 0x000fc800078ec0ff */
[----:B------:R-:W-:Y:S01]  /*5360*/  IADD3 R23, PT, PT, R43, UR12, RZ ;  /* 0x0000000c2b177c10 */ /* 0x000fe2000fffe0ff */
[----:B------:R-:W0:Y:S01]  /*5370*/  @P1 MUFU.RSQ R42, R42 ;  /* 0x0000002a002a1308 */ /* 0x000e220000001400 */
[----:B------:R2:W-:Y:S03]  /*5380*/  STL [R1], R43 ;  /* 0x0000002b01007387 */ /* 0x0005e60000100800 */
[----:B-1----:R-:W-:-:S05]  /*5390*/  IMAD.WIDE R20, R23, 0x2, R20 ;  /* 0x0000000217147825 */ /* 0x002fca00078e0214 */
[----:B--2---:R-:W2:Y:S01]  /*53a0*/  LDG.E.U16 R43, desc[UR14][R20.64+0x2] ;  /* 0x0000020e142b7981 */ /* 0x004ea2000c1e1500 */
[----:B0-----:R-:W-:-:S03]  /*53b0*/  @P1 R2UR UR8, R42 ;  /* 0x000000002a0812ca */ /* 0x001fc600000e0000 */
[----:B------:R0:W3:Y:S02]  /*53c0*/  LDG.E.U16 R42, desc[UR14][R20.64] ;  /* 0x0000000e142a7981 */ /* 0x0000e4000c1e1500 */
[----:B0-----:R-:W0:Y:S02]  /*53d0*/  LDC.64 R20, c[0x0][0x3a0] ;  /* 0x0000e800ff147b82 */ /* 0x001e240000000a00 */
[----:B0-----:R-:W-:-:S05]  /*53e0*/  IMAD.WIDE R20, R23, 0x2, R20 ;  /* 0x0000000217147825 */ /* 0x001fca00078e0214 */
[----:B------:R-:W4:Y:S04]  /*53f0*/  LDG.E.U16 R47, desc[UR14][R20.64] ;  /* 0x0000000e142f7981 */ /* 0x000f28000c1e1500 */
[----:B------:R-:W4:Y:S01]  /*5400*/  LDG.E.U16 R48, desc[UR14][R20.64+0x2] ;  /* 0x0000020e14307981 */ /* 0x000f22000c1e1500 */
[----:B------:R-:W-:Y:S01]  /*5410*/  UISETP.NE.AND UP1, UPT, UR9, URZ, UPT ;  /* 0x000000ff0900728c */ /* 0x000fe2000bf25270 */
[----:B------:R-:W-:Y:S01]  /*5420*/  BSSY.RECONVERGENT B0, `(.L_x_2319) ;  /* 0x000078c000007945 */ /* 0x000fe20003800200 */
[----:B------:R-:W-:Y:S01]  /*5430*/  UMOV UR7, 0x3f800000 ;  /* 0x3f80000000077882 */ /* 0x000fe20000000000 */
[----:B------:R-:W-:Y:S01]  /*5440*/  @UP0 UMOV UR7, UR8 ;  /* 0x0000000800070c82 */ /* 0x000fe20008000000 */
[----:B--2---:R-:W-:Y:S02]  /*5450*/  SHF.L.U32 R43, R43, 0x10, RZ ;  /* 0x000000102b2b7819 */ /* 0x004fe400000006ff */
[----:B---3--:R-:W-:-:S02]  /*5460*/  SHF.L.U32 R42, R42, 0x10, RZ ;  /* 0x000000102a2a7819 */ /* 0x008fc400000006ff */
[----:B----4-:R-:W-:Y:S02]  /*5470*/  SHF.L.U32 R47, R47, 0x10, RZ ;  /* 0x000000102f2f7819 */ /* 0x010fe400000006ff */
[----:B------:R-:W-:Y:S01]  /*5480*/  SHF.L.U32 R48, R48, 0x10, RZ ;  /* 0x0000001030307819 */ /* 0x000fe200000006ff */
[----:B------:R-:W-:Y:S06]  /*5490*/  BRA.U UP1, `(.L_x_2320) ;  /* 0x0000003101847547 */ /* 0x000fec000b800000 */
        /* <DEDUP_REMOVED lines=17> */
[----:B------:R-:W-:-:S03]  /*55b0*/  FFMA.FTZ R46, R42, R46, R47 ;  /* 0x0000002e2a2e7223 */ /* 0x000fc6000001002f */
        /* <DEDUP_REMOVED lines=9> */
.L_x_2322:
[----:B------:R-:W-:Y:S05]  /*5650*/  BSYNC.RECONVERGENT B1 ;  /* 0x0000000000017941 */ /* 0x000fea0003800200 */
.L_x_2321:
        /* <DEDUP_REMOVED lines=13> */
[----:B------:R-:W-:Y:S01]  /*5730*/  FFMA.FTZ R40, R43, R40, R48 ;  /* 0x000000282b287223 */ /* 0x000fe20000010030 */
        /* <DEDUP_REMOVED lines=10> */
.L_x_2324:
[----:B------:R-:W-:Y:S05]  /*57e0*/  BSYNC.RECONVERGENT B1 ;  /* 0x0000000000017941 */ /* 0x000fea0003800200 */
.L_x_2323:
        /* <DEDUP_REMOVED lines=12> */
[----:B------:R-:W-:Y:S01]  /*58b0*/  FMUL.FTZ R39, R39, UR7 ;  /* 0x0000000727277c20 */ /* 0x000fe20008410000 */
[----:B0-----:R-:W-:-:S04]  /*58c0*/  IMAD R20, R20, UR12, RZ ;  /* 0x0000000c14147c24 */ /* 0x001fc8000f8e02ff */
[----:B------:R-:W-:Y:S01]  /*58d0*/  IMAD R41, R23, UR13, R20 ;  /* 0x0000000d17297c24 */ /* 0x000fe2000f8e0214 */
[----:B------:R-:W-:-:S05]  /*58e0*/  MOV R20, R24 ;  /* 0x0000001800147202 */ /* 0x000fca0000000f00 */
[----:B------:R-:W-:-:S05]  /*58f0*/  IMAD.WIDE.U32 R20, R23, UR12, R20 ;  /* 0x0000000c17147c25 */ /* 0x000fca000f8e0014 */
[----:B------:R-:W-:Y:S01]  /*5900*/  IADD3 R41, PT, PT, R21, R41, RZ ;  /* 0x0000002915297210 */ /* 0x000fe20007ffe0ff */
[----:B------:R-:W-:Y:S01]  /*5910*/  FFMA.FTZ R21, R42, R44, R47 ;  /* 0x0000002c2a157223 */ /* 0x000fe2000001002f */
[----:B-1----:R-:W-:-:S04]  /*5920*/  LEA R22, P1, R20, UR16, 0x1 ;  /* 0x0000001014167c11 */ /* 0x002fc8000f8208ff */
[----:B------:R-:W-:Y:S01]  /*5930*/  LEA.HI.X R23, R20, UR17, R41, 0x1, P1 ;  /* 0x0000001114177c11 */ /* 0x000fe200088f0c29 */
[----:B------:R-:W-:-:S05]  /*5940*/  FFMA.FTZ R20, R43, R39, R48 ;  /* 0x000000272b147223 */ /* 0x000fca0000010030 */
[----:B------:R-:W-:-:S05]  /*5950*/  F2FP.BF16.F32.PACK_AB R21, R20, R21 ;  /* 0x000000151415723e */ /* 0x000fca00000010ff */
[----:B------:R0:W-:Y:S02]  /*5960*/  STG.E desc[UR14][R22.64], R21 ;  /* 0x0000001516007986 */ /* 0x0001e4000c10190e */
.L_x_2326:
[----:B------:R-:W-:Y:S05]  /*5970*/  BSYNC.RECONVERGENT B1 ;  /* 0x0000000000017941 */ /* 0x000fea0003800200 */
.L_x_2325:
[C---:B0-----:R-:W-:Y:S01]  /*5980*/  IADD3 R23, PT, PT, R53.reuse, 0x30, RZ ;  /* 0x0000003035177810 */ /* 0x041fe20007ffe0ff */
[----:B------:R-:W-:Y:S01]  /*5990*/  BSSY.RECONVERGENT B1, `(.L_x_2327) ;  /* 0x000001b000017945 */ /* 0x000fe20003800200 */
[----:B------:R-:W-:Y:S02]  /*59a0*/  IADD3 R40, PT, PT, R53, 0x40, RZ ;  /* 0x0000004035287810 */ /* 0x000fe40007ffe0ff */
        /* <DEDUP_REMOVED lines=25> */
.L_x_2328:
[----:B------:R-:W-:Y:S05]  /*5b40*/  BSYNC.RECONVERGENT B1 ;  /* 0x0000000000017941 */ /* 0x000fea0003800200 */
.L_x_2327:
        /* <DEDUP_REMOVED lines=22> */
.L_x_2330:
[----:B------:R-:W-:Y:S05]  /*5cb0*/  BSYNC.RECONVERGENT B1 ;  /* 0x0000000000017941 */ /* 0x000fea0003800200 */
.L_x_2329:
[----:B------:R-:W-:Y:S01]  /*5cc0*/  ISETP.GE.U32.AND P1, PT, R39, UR8, PT ;  /* 0x0000000827007c0c */ /* 0x000fe2000bf26070 */
[----:B------:R-:W-:Y:S01]  /*5cd0*/  BSSY.RECONVERGENT B1, `(.L_x_2331) ;  /* 0x000001d000017945 */ /* 0x000fe20003800200 */
[----:B------:R-:W-:Y:S02]  /*5ce0*/  SHF.R.S32.HI R20, RZ, 0x1f, R39 ;  /* 0x0000001fff147819 */ /* 0x000fe40000011427 */
        /* <DEDUP_REMOVED lines=9> */
[----:B------:R-:W2:Y:S01]  /*5d80*/  LDCU.64 UR12, c[0x0][0x3e0] ;  /* 0x00007c00ff0c77ac */ /* 0x000ea20008000a00 */
[----:B01----:R-:W-:Y:S01]  /*5d90*/  MOV R21, R19 ;  /* 0x0000001300157202 */ /* 0x003fe20000000f00 */
[----:B------:R-:W-:Y:S01]  /*5da0*/  FADD.FTZ R54, R54, -UR5 ;  /* 0x8000000536367e21 */ /* 0x000fe20008010000 */
[----:B------:R-:W-:Y:S01]  /*5db0*/  FADD.FTZ R36, R36, -UR5 ;  /* 0x8000000524247e21 */ /* 0x000fe20008010000 */
[----:B------:R-:W0:Y:S02]  /*5dc0*/  LDCU.64 UR16, c[0x0][0x380] ;  /* 0x00007000ff1077ac */ /* 0x000e240008000a00 */
[----:B------:R-:W-:Y:S01]  /*5dd0*/  FMUL.FTZ R54, R54, UR7 ;  /* 0x0000000736367c20 */ /* 0x000fe20008410000 */
[----:B------:R-:W-:-:S03]  /*5de0*/  FMUL.FTZ R36, R36, UR7 ;  /* 0x0000000724247c20 */ /* 0x000fc60008410000 */
[----:B------:R-:W-:Y:S01]  /*5df0*/  FFMA.FTZ R54, R42, R54, R47 ;  /* 0x000000362a367223 */ /* 0x000fe2000001002f */
[----:B--2---:R-:W-:-:S04]  /*5e00*/  IMAD R20, R20, UR12, RZ ;  /* 0x0000000c14147c24 */ /* 0x004fc8000f8e02ff */
[----:B------:R-:W-:Y:S01]  /*5e10*/  IMAD R23, R39, UR13, R20 ;  /* 0x0000000d27177c24 */ /* 0x000fe2000f8e0214 */
[----:B------:R-:W-:-:S05]  /*5e20*/  MOV R20, R24 ;  /* 0x0000001800147202 */ /* 0x000fca0000000f00 */
[----:B------:R-:W-:-:S04]  /*5e30*/  IMAD.WIDE.U32 R20, R39, UR12, R20 ;  /* 0x0000000c27147c25 */ /* 0x000fc8000f8e0014 */
[----:B------:R-:W-:Y:S01]  /*5e40*/  FFMA.FTZ R39, R43, R36, R48 ;  /* 0x000000242b277223 */ /* 0x000fe20000010030 */
[----:B------:R-:W-:Y:S02]  /*5e50*/  IADD3 R23, PT, PT, R21, R23, RZ ;  /* 0x0000001715177210 */ /* 0x000fe40007ffe0ff */
[C---:B0-----:R-:W-:Y:S02]  /*5e60*/  LEA R22, P1, R20.reuse, UR16, 0x1 ;  /* 0x0000001014167c11 */ /* 0x041fe4000f8208ff */
[----:B------:R-:W-:Y:S02]  /*5e70*/  F2FP.BF16.F32.PACK_AB R21, R39, R54 ;  /* 0x000000362715723e */ /* 0x000fe400000010ff */
[----:B------:R-:W-:-:S05]  /*5e80*/  LEA.HI.X R23, R20, UR17, R23, 0x1, P1 ;  /* 0x0000001114177c11 */ /* 0x000fca00088f0c17 */
[----:B------:R2:W-:Y:S04]  /*5e90*/  STG.E desc[UR14][R22.64], R21 ;  /* 0x0000001516007986 */ /* 0x0005e8000c10190e */
.L_x_2332:
[----:B------:R-:W-:Y:S05]  /*5ea0*/  BSYNC.RECONVERGENT B1 ;  /* 0x0000000000017941 */ /* 0x000fea0003800200 */
.L_x_2331:
[----:B------:R-:W-:Y:S01]  /*5eb0*/  BSSY.RECONVERGENT B1, `(.L_x_2333) ;  /* 0x0000016000017945 */ /* 0x000fe20003800200 */
[C---:B------:R-:W-:Y:S02]  /*5ec0*/  IADD3 R39, PT, PT, R53.reuse, 0x80, RZ ;  /* 0x0000008035277810 */ /* 0x040fe40007ffe0ff */
[----:B------:R-:W-:Y:S01]  /*5ed0*/  IADD3 R36, PT, PT, R53, 0x90, RZ ;  /* 0x0000009035247810 */ /* 0x000fe20007ffe0ff */
[----:B------:R-:W-:Y:S06]  /*5ee0*/  @P2 BRA `(.L_x_2334) ;  /* 0x0000000000482947 */ /* 0x000fec0003800000 */
[----:B------:R-:W3:Y:S01]  /*5ef0*/  LDCU.64 UR12, c[0x0][0x3e0] ;  /* 0x00007c00ff0c77ac */ /* 0x000ee20008000a00 */
[----:B------:R-:W-:Y:S01]  /*5f00*/  MOV R20, R24 ;  /* 0x0000001800147202 */ /* 0x000fe20000000f00 */
[----:B------:R-:W-:Y:S01]  /*5f10*/  FADD.FTZ R56, R56, -UR5 ;  /* 0x8000000538387e21 */ /* 0x000fe20008010000 */
[----:B012---:R-:W-:Y:S01]  /*5f20*/  MOV R21, R19 ;  /* 0x0000001300157202 */ /* 0x007fe20000000f00 */
[----:B------:R-:W0:Y:S01]  /*5f30*/  LDCU.64 UR16, c[0x0][0x380] ;  /* 0x00007000ff1077ac */ /* 0x000e220008000a00 */
[----:B------:R-:W-:Y:S01]  /*5f40*/  FADD.FTZ R35, R35, -UR5 ;  /* 0x8000000523237e21 */ /* 0x000fe20008010000 */
[----:B------:R-:W-:-:S03]  /*5f50*/  FMUL.FTZ R56, R56, UR7 ;  /* 0x0000000738387c20 */ /* 0x000fc60008410000 */
[----:B------:R-:W-:Y:S01]  /*5f60*/  FMUL.FTZ R35, R35, UR7 ;  /* 0x0000000723237c20 */ /* 0x000fe20008410000 */
        /* <DEDUP_REMOVED lines=10> */
.L_x_2334:
[----:B------:R-:W-:Y:S05]  /*6010*/  BSYNC.RECONVERGENT B1 ;  /* 0x0000000000017941 */ /* 0x000fea0003800200 */
.L_x_2333:
[----:B------:R-:W-:Y:S04]  /*6020*/  BSSY.RECONVERGENT B1, `(.L_x_2335) ;  /* 0x0000014000017945 */ /* 0x000fe80003800200 */
[----:B------:R-:W-:Y:S05]  /*6030*/  @P3 BRA `(.L_x_2336) ;  /* 0x0000000000483947 */ /* 0x000fea0003800000 */
[----:B------:R-:W4:Y:S01]  /*6040*/  LDCU.64 UR12, c[0x0][0x3e0] ;  /* 0x00007c00ff0c77ac */ /* 0x000f220008000a00 */
[----:B------:R-:W-:Y:S01]  /*6050*/  MOV R20, R24 ;  /* 0x0000001800147202 */ /* 0x000fe20000000f00 */
[----:B------:R-:W-:Y:S01]  /*6060*/  FADD.FTZ R58, R58, -UR5 ;  /* 0x800000053a3a7e21 */ /* 0x000fe20008010000 */
[----:B0123--:R-:W-:Y:S01]  /*6070*/  MOV R21, R19 ;  /* 0x0000001300157202 */ /* 0x00ffe20000000f00 */
[----:B------:R-:W0:Y:S01]  /*6080*/  LDCU.64 UR16, c[0x0][0x380] ;  /* 0x00007000ff1077ac */ /* 0x000e220008000a00 */
[----:B------:R-:W-:Y:S01]  /*6090*/  FADD.FTZ R34, R34, -UR5 ;  /* 0x8000000522227e21 */ /* 0x000fe20008010000 */
[----:B------:R-:W-:-:S03]  /*60a0*/  FMUL.FTZ R58, R58, UR7 ;  /* 0x000000073a3a7c20 */ /* 0x000fc60008410000 */
[----:B------:R-:W-:Y:S01]  /*60b0*/  FMUL.FTZ R34, R34, UR7 ;  /* 0x0000000722227c20 */ /* 0x000fe20008410000 */
        /* <DEDUP_REMOVED lines=10> */
.L_x_2336:
[----:B------:R-:W-:Y:S05]  /*6160*/  BSYNC.RECONVERGENT B1 ;  /* 0x0000000000017941 */ /* 0x000fea0003800200 */
.L_x_2335:
        /* <DEDUP_REMOVED lines=24> */
[----:B------:R-:W0:Y:S02]  /*62f0*/  LDCU.64 UR12, c[0x0][0x3e0] ;  /* 0x00007c00ff0c77ac */ /* 0x000e240008000a00 */
[----:B01234-:R-:W-:Y:S01]  /*6300*/  MOV R21, R19 ;  /* 0x0000001300157202 */ /* 0x01ffe20000000f00 */
[----:B------:R-:W-:Y:S01]  /*6310*/  FADD.FTZ R60, R60, -UR5 ;  /* 0x800000053c3c7e21 */ /* 0x000fe20008010000 */
[----:B------:R-:W-:Y:S01]  /*6320*/  FADD.FTZ R33, R33, -UR5 ;  /* 0x8000000521217e21 */ /* 0x000fe20008010000 */
[----:B------:R-:W0:Y:S02]  /*6330*/  LDCU.64 UR16, c[0x0][0x380] ;  /* 0x00007000ff1077ac */ /* 0x000e240008000a00 */
[----:B------:R-:W-:Y:S01]  /*6340*/  FMUL.FTZ R60, R60, UR7 ;  /* 0x000000073c3c7c20 */ /* 0x000fe20008410000 */
[----:B------:R-:W-:-:S03]  /*6350*/  FMUL.FTZ R33, R33, UR7 ;  /* 0x0000000721217c20 */ /* 0x000fc60008410000 */
[----:B------:R-:W-:Y:S01]  /*6360*/  FFMA.FTZ R60, R42, R60, R47 ;  /* 0x0000003c2a3c7223 */ /* 0x000fe2000001002f */
[----:B------:R-:W-:Y:S01]  /*6370*/  FFMA.FTZ R33, R43, R33, R48 ;  /* 0x000000212b217223 */ /* 0x000fe20000010030 */
[----:B------:R-:W-:-:S04]  /*6380*/  IMAD R20, R20, UR12, RZ ;  /* 0x0000000c14147c24 */ /* 0x000fc8000f8e02ff */
[----:B------:R-:W-:Y:S01]  /*6390*/  IMAD R23, R39, UR13, R20 ;  /* 0x0000000d27177c24 */ /* 0x000fe2000f8e0214 */
[----:B------:R-:W-:-:S05]  /*63a0*/  MOV R20, R24 ;  /* 0x0000001800147202 */ /* 0x000fca0000000f00 */
[----:B------:R-:W-:-:S05]  /*63b0*/  IMAD.WIDE.U32 R20, R39, UR12, R20 ;  /* 0x0000000c27147c25 */ /* 0x000fca000f8e0014 */
[----:B------:R-:W-:Y:S02]  /*63c0*/  IADD3 R23, PT, PT, R21, R23, RZ ;  /* 0x0000001715177210 */ /* 0x000fe40007ffe0ff */
[C---:B0-----:R-:W-:Y:S02]  /*63d0*/  LEA R22, P5, R20.reuse, UR16, 0x1 ;  /* 0x0000001014167c11 */ /* 0x041fe4000f8a08ff */
[----:B------:R-:W-:Y:S02]  /*63e0*/  F2FP.BF16.F32.PACK_AB R21, R33, R60 ;  /* 0x0000003c2115723e */ /* 0x000fe400000010ff */
[----:B------:R-:W-:-:S05]  /*63f0*/  LEA.HI.X R23, R20, UR17, R23, 0x1, P5 ;  /* 0x0000001114177c11 */ /* 0x000fca000a8f0c17 */
[----:B------:R0:W-:Y:S04]  /*6400*/  STG.E desc[UR14][R22.64], R21 ;  /* 0x0000001516007986 */ /* 0x0001e8000c10190e */
.L_x_2338:
[----:B------:R-:W-:Y:S05]  /*6410*/  BSYNC.RECONVERGENT B1 ;  /* 0x0000000000017941 */ /* 0x000fea0003800200 */
.L_x_2337:
[----:B------:R-:W-:Y:S01]  /*6420*/  BSSY.RECONVERGENT B1, `(.L_x_2339) ;  /* 0x0000016000017945 */ /* 0x000fe20003800200 */
[C---:B------:R-:W-:Y:S02]  /*6430*/  IADD3 R33, PT, PT, R53.reuse, 0xe0, RZ ;  /* 0x000000e035217810 */ /* 0x040fe40007ffe0ff */
[----:B------:R-:W-:Y:S01]  /*6440*/  IADD3 R39, PT, PT, R53, 0xf0, RZ ;  /* 0x000000f035277810 */ /* 0x000fe20007ffe0ff */
[----:B------:R-:W-:Y:S06]  /*6450*/  @P2 BRA `(.L_x_2340) ;  /* 0x0000000000482947 */ /* 0x000fec0003800000 */
[----:B------:R-:W0:Y:S01]  /*6460*/  LDCU.64 UR12, c[0x0][0x3e0] ;  /* 0x00007c00ff0c77ac */ /* 0x000e220008000a00 */
[----:B------:R-:W-:Y:S01]  /*6470*/  MOV R20, R24 ;  /* 0x0000001800147202 */ /* 0x000fe20000000f00 */
[----:B------:R-:W-:Y:S01]  /*6480*/  FADD.FTZ R62, R62, -UR5 ;  /* 0x800000053e3e7e21 */ /* 0x000fe20008010000 */
[----:B01234-:R-:W-:Y:S01]  /*6490*/  MOV R21, R19 ;  /* 0x0000001300157202 */ /* 0x01ffe20000000f00 */
[----:B------:R-:W0:Y:S01]  /*64a0*/  LDCU.64 UR16, c[0x0][0x380] ;  /* 0x00007000ff1077ac */ /* 0x000e220008000a00 */
[----:B------:R-:W-:Y:S01]  /*64b0*/  FADD.FTZ R32, R32, -UR5 ;  /* 0x8000000520207e21 */ /* 0x000fe20008010000 */
[----:B------:R-:W-:-:S03]  /*64c0*/  FMUL.FTZ R62, R62, UR7 ;  /* 0x000000073e3e7c20 */ /* 0x000fc60008410000 */
[----:B------:R-:W-:Y:S01]  /*64d0*/  FMUL.FTZ R32, R32, UR7 ;  /* 0x0000000720207c20 */ /* 0x000fe20008410000 */
[----:B------:R-:W-:-:S03]  /*64e0*/  FFMA.FTZ R62, R42, R62, R47 ;  /* 0x0000003e2a3e7223 */ /* 0x000fc6000001002f */
        /* <DEDUP_REMOVED lines=9> */
.L_x_2340:
[----:B------:R-:W-:Y:S05]  /*6580*/  BSYNC.RECONVERGENT B1 ;  /* 0x0000000000017941 */ /* 0x000fea0003800200 */
.L_x_2339:
[----:B------:R-:W-:Y:S04]  /*6590*/  BSSY.RECONVERGENT B1, `(.L_x_2341) ;  /* 0x0000014000017945 */ /* 0x000fe80003800200 */
[----:B------:R-:W-:Y:S05]  /*65a0*/  @P1 BRA `(.L_x_2342) ;  /* 0x0000000000481947 */ /* 0x000fea0003800000 */
        /* <DEDUP_REMOVED lines=18> */
.L_x_2342:
[----:B------:R-:W-:Y:S05]  /*66d0*/  BSYNC.RECONVERGENT B1 ;  /* 0x0000000000017941 */ /* 0x000fea0003800200 */
.L_x_2341:
        /* <DEDUP_REMOVED lines=20> */
.L_x_2344:
[----:B------:R-:W-:Y:S05]  /*6820*/  BSYNC.RECONVERGENT B1 ;  /* 0x0000000000017941 */ /* 0x000fea0003800200 */
.L_x_2343:
        /* <DEDUP_REMOVED lines=20> */
.L_x_2346:
[----:B------:R-:W-:Y:S05]  /*6970*/  BSYNC.RECONVERGENT B1 ;  /* 0x0000000000017941 */ /* 0x000fea0003800200 */
.L_x_2345:
        /* <DEDUP_REMOVED lines=20> */
.L_x_2348:
[----:B------:R-:W-:Y:S05]  /*6ac0*/  BSYNC.RECONVERGENT B1 ;  /* 0x0000000000017941 */ /* 0x000fea0003800200 */
.L_x_2347:
[----:B------:R-:W-:Y:S01]  /*6ad0*/  ISETP.GE.U32.AND P5, PT, R33, UR8, PT ;  /* 0x0000000821007c0c */ /* 0x000fe2000bfa6070 */
[----:B------:R-:W-:Y:S01]  /*6ae0*/  BSSY.RECONVERGENT B1, `(.L_x_2349) ;  /* 0x000002b000017945 */ /* 0x000fe20003800200 */
[----:B01234-:R-:W-:Y:S02]  /*6af0*/  SHF.R.S32.HI R22, RZ, 0x1f, R33 ;  /* 0x0000001fff167819 */ /* 0x01ffe40000011421 */
        /* <DEDUP_REMOVED lines=41> */
.L_x_2350:
[----:B------:R-:W-:Y:S05]  /*6d90*/  BSYNC.RECONVERGENT B1 ;  /* 0x0000000000017941 */ /* 0x000fea0003800200 */
.L_x_2349:
        /* <DEDUP_REMOVED lines=20> */
.L_x_2352:
[----:B------:R-:W-:Y:S05]  /*6ee0*/  BSYNC.RECONVERGENT B1 ;  /* 0x0000000000017941 */ /* 0x000fea0003800200 */
.L_x_2351:
        /* <DEDUP_REMOVED lines=20> */
.L_x_2354:
[----:B------:R-:W-:Y:S05]  /*7030*/  BSYNC.RECONVERGENT B1 ;  /* 0x0000000000017941 */ /* 0x000fea0003800200 */
.L_x_2353:
        /* <DEDUP_REMOVED lines=9> */
[----:B------:R-:W-:-:S03]  /*70d0*/  FMUL.FTZ R73, R73, UR7 ;  /* 0x0000000749497c20 */ /* 0x000fc60008410000 */
[----:B01----:R-:W-:Y:S01]  /*70e0*/  FFMA.FTZ R22, R43, R20, R48 ;  /* 0x000000142b167223 */ /* 0x003fe20000010030 */
        /* <DEDUP_REMOVED lines=9> */
.L_x_2356:
[----:B------:R-:W-:Y:S05]  /*7180*/  BSYNC.RECONVERGENT B1 ;  /* 0x0000000000017941 */ /* 0x000fea0003800200 */
.L_x_2355:
[----:B------:R-:W-:Y:S04]  /*7190*/  BSSY.RECONVERGENT B1, `(.L_x_2357) ;  /* 0x0000014000017945 */ /* 0x000fe80003800200 */
[----:B------:R-:W-:Y:S05]  /*71a0*/  @P3 BRA `(.L_x_2358) ;  /* 0x0000000000483947 */ /* 0x000fea0003800000 */
[----:B------:R-:W0:Y:S01]  /*71b0*/  LDCU.64 UR12, c[0x0][0x3e0] ;  /* 0x00007c00ff0c77ac */ /* 0x000e220008000a00 */
[----:B------:R-:W-:Y:S01]  /*71c0*/  MOV R16, R24 ;  /* 0x0000001800107202 */ /* 0x000fe20000000f00 */
[----:B------:R-:W-:Y:S01]  /*71d0*/  FADD.FTZ R72, R72, -UR5 ;  /* 0x8000000548487e21 */ /* 0x000fe20008010000 */
[----:B--23--:R-:W-:Y:S01]  /*71e0*/  MOV R17, R19 ;  /* 0x0000001300117202 */ /* 0x00cfe20000000f00 */
[----:B------:R-:W2:Y:S01]  /*71f0*/  LDCU.64 UR16, c[0x0][0x380] ;  /* 0x00007000ff1077ac */ /* 0x000ea20008000a00 */
[----:B------:R-:W-:Y:S01]  /*7200*/  FADD.FTZ R15, R15, -UR5 ;  /* 0x800000050f0f7e21 */ /* 0x000fe20008010000 */
[----:B------:R-:W-:-:S03]  /*7210*/  FMUL.FTZ R72, R72, UR7 ;  /* 0x0000000748487c20 */ /* 0x000fc60008410000 */
[----:B------:R-:W-:Y:S01]  /*7220*/  FMUL.FTZ R15, R15, UR7 ;  /* 0x000000070f0f7c20 */ /* 0x000fe20008410000 */
[----:B------:R-:W-:-:S03]  /*7230*/  FFMA.FTZ R72, R42, R72, R47 ;  /* 0x000000482a487223 */ /* 0x000fc6000001002f */
[----:B------:R-:W-:Y:S01]  /*7240*/  FFMA.FTZ R15, R43, R15, R48 ;  /* 0x0000000f2b0f7223 */ /* 0x000fe20000010030 */
[----:B01----:R-:W-:-:S04]  /*7250*/  IMAD R21, R30, UR12, RZ ;  /* 0x0000000c1e157c24 */ /* 0x003fc8000f8e02ff */
[----:B------:R-:W-:Y:S01]  /*7260*/  F2FP.BF16.F32.PACK_AB R15, R15, R72 ;  /* 0x000000480f0f723e */ /* 0x000fe200000010ff */
[----:B------:R-:W-:-:S04]  /*7270*/  IMAD.WIDE.U32 R16, R28, UR12, R16 ;  /* 0x0000000c1c107c25 */ /* 0x000fc8000f8e0010 */
[----:B------:R-:W-:Y:S01]  /*7280*/  IMAD R21, R28, UR13, R21 ;  /* 0x0000000d1c157c24 */ /* 0x000fe2000f8e0215 */
[----:B--2---:R-:W-:-:S04]  /*7290*/  LEA R20, P1, R16, UR16, 0x1 ;  /* 0x0000001010147c11 */ /* 0x004fc8000f8208ff */
[----:B------:R-:W-:-:S04]  /*72a0*/  IADD3 R21, PT, PT, R17, R21, RZ ;  /* 0x0000001511157210 */ /* 0x000fc80007ffe0ff */
[----:B------:R-:W-:-:S05]  /*72b0*/  LEA.HI.X R21, R16, UR17, R21, 0x1, P1 ;  /* 0x0000001110157c11 */ /* 0x000fca00088f0c15 */
[----:B------:R4:W-:Y:S02]  /*72c0*/  STG.E desc[UR14][R20.64], R15 ;  /* 0x0000000f14007986 */ /* 0x0009e4000c10190e */
.L_x_2358:
[----:B------:R-:W-:Y:S05]  /*72d0*/  BSYNC.RECONVERGENT B1 ;  /* 0x0000000000017941 */ /* 0x000fea0003800200 */
.L_x_2357:
[----:B------:R-:W-:Y:S04]  /*72e0*/  BSSY.RECONVERGENT B1, `(.L_x_2359) ;  /* 0x0000014000017945 */ /* 0x000fe80003800200 */
[----:B------:R-:W-:Y:S05]  /*72f0*/  @P4 BRA `(.L_x_2360) ;  /* 0x0000000000484947 */ /* 0x000fea0003800000 */
[----:B------:R-:W3:Y:S01]  /*7300*/  LDCU.64 UR12, c[0x0][0x3e0] ;  /* 0x00007c00ff0c77ac */ /* 0x000ee20008000a00 */
[----:B------:R-:W-:Y:S01]  /*7310*/  FADD.FTZ R16, R14, -UR5 ;  /* 0x800000050e107e21 */ /* 0x000fe20008010000 */
[----:B------:R-:W-:Y:S01]  /*7320*/  MOV R14, R24 ;  /* 0x00000018000e7202 */ /* 0x000fe20000000f00 */
[----:B------:R-:W-:Y:S01]  /*7330*/  FADD.FTZ R77, R77, -UR5 ;  /* 0x800000054d4d7e21 */ /* 0x000fe20008010000 */
[----:B------:R-:W0:Y:S01]  /*7340*/  LDCU.64 UR16, c[0x0][0x380] ;  /* 0x00007000ff1077ac */ /* 0x000e220008000a00 */
[----:B----4-:R-:W-:Y:S01]  /*7350*/  MOV R15, R19 ;  /* 0x00000013000f7202 */ /* 0x010fe20000000f00 */
[----:B------:R-:W-:Y:S01]  /*7360*/  FMUL.FTZ R16, R16, UR7 ;  /* 0x0000000710107c20 */ /* 0x000fe20008410000 */
[----:B------:R-:W-:-:S04]  /*7370*/  FMUL.FTZ R77, R77, UR7 ;  /* 0x000000074d4d7c20 */ /* 0x000fc80008410000 */
        /* <DEDUP_REMOVED lines=8> */
[----:B--2---:R-:W-:-:S05]  /*7400*/  LEA.HI.X R17, R14, UR17, R29, 0x1, P1 ;  /* 0x000000110e117c11 */ /* 0x004fca00088f0c1d */
[----:B------:R0:W-:Y:S02]  /*7410*/  STG.E desc[UR14][R16.64], R15 ;  /* 0x0000000f10007986 */ /* 0x0001e4000c10190e */
.L_x_2360:
[----:B------:R-:W-:Y:S05]  /*7420*/  BSYNC.RECONVERGENT B1 ;  /* 0x0000000000017941 */ /* 0x000fea0003800200 */
.L_x_2359:
[----:B------:R-:W-:Y:S01]  /*7430*/  ISETP.GE.U32.AND P5, PT, R32, UR8, PT ;  /* 0x0000000820007c0c */ /* 0x000fe2000bfa6070 */
[----:B------:R-:W-:Y:S01]  /*7440*/  BSSY.RECONVERGENT B1, `(.L_x_2361) ;  /* 0x000002b000017945 */ /* 0x000fe20003800200 */
[----:B0-----:R-:W-:Y:S02]  /*7450*/  SHF.R.S32.HI R16, RZ, 0x1f, R32 ;  /* 0x0000001fff107819 */ /* 0x001fe40000011420 */
[C---:B------:R-:W-:Y:S02]  /*7460*/  IADD3 R31, PT, PT, R53.reuse, 0x160, RZ ;  /* 0x00000160351f7810 */ /* 0x040fe40007ffe0ff */
[----:B------:R-:W-:Y:S02]  /*7470*/  ISETP.GE.AND.EX P5, PT, R16, UR9, PT, P5 ;  /* 0x0000000910007c0c */ /* 0x000fe4000bfa6350 */
[C---:B------:R-:W-:Y:S02]  /*7480*/  IADD3 R28, PT, PT, R53.reuse, 0x170, RZ ;  /* 0x00000170351c7810 */ /* 0x040fe40007ffe0ff */
[----:B------:R-:W-:-:S02]  /*7490*/  IADD3 R26, PT, PT, R53, 0x180, RZ ;  /* 0x00000180351a7810 */ /* 0x000fc40007ffe0ff */
        /* <DEDUP_REMOVED lines=16> */
[C---:B---34-:R-:W-:Y:S02]  /*75a0*/  IADD3 R20, PT, PT, R53.reuse, 0x1a0, RZ ;  /* 0x000001a035147810 */ /* 0x058fe40007ffe0ff */
        /* <DEDUP_REMOVED lines=20> */
.L_x_2362:
[----:B------:R-:W-:Y:S05]  /*76f0*/  BSYNC.RECONVERGENT B1 ;  /* 0x0000000000017941 */ /* 0x000fea0003800200 */
.L_x_2361:
        /* <DEDUP_REMOVED lines=10> */
[----:B------:R-:W-:Y:S01]  /*77a0*/  FFMA.FTZ R17, R43, R14, R48 ;  /* 0x0000000e2b117223 */ /* 0x000fe20000010030 */
        /* <DEDUP_REMOVED lines=9> */
.L_x_2364:
[----:B------:R-:W-:Y:S05]  /*7840*/  BSYNC.RECONVERGENT B1 ;  /* 0x0000000000017941 */ /* 0x000fea0003800200 */
.L_x_2363:
        /* <DEDUP_REMOVED lines=20> */
.L_x_2366:
[----:B------:R-:W-:Y:S05]  /*7990*/  BSYNC.RECONVERGENT B1 ;  /* 0x0000000000017941 */ /* 0x000fea0003800200 */
.L_x_2365:
        /* <DEDUP_REMOVED lines=10> */
[----:B-1----:R-:W-:Y:S01]  /*7a40*/  FFMA.FTZ R15, R43, R12, R48 ;  /* 0x0000000c2b0f7223 */ /* 0x002fe20000010030 */
[----:B------:R-:W-:Y:S01]  /*7a50*/  FFMA.FTZ R68, R42, R68, R47 ;  /* 0x000000442a447223 */ /* 0x000fe2000001002f */
[----:B---3--:R-:W-:Y:S02]  /*7a60*/  IMAD R29, R29, UR12, RZ ;  /* 0x0000000c1d1d7c24 */ /* 0x008fe4000f8e02ff */
[----:B------:R-:W-:-:S04]  /*7a70*/  IMAD.WIDE.U32 R10, R28, UR12, R10 ;  /* 0x0000000c1c0a7c25 */ /* 0x000fc8000f8e000a */
[----:B------:R-:W-:Y:S01]  /*7a80*/  IMAD R29, R28, UR13, R29 ;  /* 0x0000000d1c1d7c24 */ /* 0x000fe2000f8e021d */
[----:B----4-:R-:W-:-:S04]  /*7a90*/  LEA R12, P1, R10, UR16, 0x1 ;  /* 0x000000100a0c7c11 */ /* 0x010fc8000f8208ff */
[----:B------:R-:W-:Y:S02]  /*7aa0*/  IADD3 R29, PT, PT, R11, R29, RZ ;  /* 0x0000001d0b1d7210 */ /* 0x000fe40007ffe0ff */
[----:B------:R-:W-:Y:S02]  /*7ab0*/  F2FP.BF16.F32.PACK_AB R11, R15, R68 ;  /* 0x000000440f0b723e */ /* 0x000fe400000010ff */
[----:B0-----:R-:W-:-:S05]  /*7ac0*/  LEA.HI.X R13, R10, UR17, R29, 0x1, P1 ;  /* 0x000000110a0d7c11 */ /* 0x001fca00088f0c1d */
[----:B------:R3:W-:Y:S02]  /*7ad0*/  STG.E desc[UR14][R12.64], R11 ;  /* 0x0000000b0c007986 */ /* 0x0007e4000c10190e */
.L_x_2368:
[----:B------:R-:W-:Y:S05]  /*7ae0*/  BSYNC.RECONVERGENT B1 ;  /* 0x0000000000017941 */ /* 0x000fea0003800200 */
.L_x_2367:
        /* <DEDUP_REMOVED lines=11> */
[----:B-1----:R-:W-:Y:S01]  /*7ba0*/  FFMA.FTZ R14, R43, R9, R48 ;  /* 0x000000092b0e7223 */ /* 0x002fe20000010030 */
[----:B----4-:R-:W-:-:S04]  /*7bb0*/  IMAD R27, R27, UR12, RZ ;  /* 0x0000000c1b1b7c24 */ /* 0x010fc8000f8e02ff */
[----:B------:R-:W-:Y:S01]  /*7bc0*/  F2FP.BF16.F32.PACK_AB R9, R14, R63 ;  /* 0x0000003f0e09723e */ /* 0x000fe200000010ff */
[----:B0-----:R-:W-:-:S04]  /*7bd0*/  IMAD.WIDE.U32 R12, R26, UR12, R10 ;  /* 0x0000000c1a0c7c25 */ /* 0x001fc8000f8e000a */
[----:B------:R-:W-:Y:S01]  /*7be0*/  IMAD R27, R26, UR13, R27 ;  /* 0x0000000d1a1b7c24 */ /* 0x000fe2000f8e021b */
[----:B--2---:R-:W-:-:S04]  /*7bf0*/  LEA R10, P1, R12, UR16, 0x1 ;  /* 0x000000100c0a7c11 */ /* 0x004fc8000f8208ff */
[----:B------:R-:W-:-:S04]  /*7c00*/  IADD3 R27, PT, PT, R13, R27, RZ ;  /* 0x0000001b0d1b7210 */ /* 0x000fc80007ffe0ff */
[----:B------:R-:W-:-:S05]  /*7c10*/  LEA.HI.X R11, R12, UR17, R27, 0x1, P1 ;  /* 0x000000110c0b7c11 */ /* 0x000fca00088f0c1b */
[----:B------:R4:W-:Y:S02]  /*7c20*/  STG.E desc[UR14][R10.64], R9 ;  /* 0x000000090a007986 */ /* 0x0009e4000c10190e */
.L_x_2370:
[----:B------:R-:W-:Y:S05]  /*7c30*/  BSYNC.RECONVERGENT B1 ;  /* 0x0000000000017941 */ /* 0x000fea0003800200 */
.L_x_2369:
[----:B------:R-:W-:Y:S04]  /*7c40*/  BSSY.RECONVERGENT B1, `(.L_x_2371) ;  /* 0x0000014000017945 */ /* 0x000fe80003800200 */
[----:B------:R-:W-:Y:S05]  /*7c50*/  @P4 BRA `(.L_x_2372) ;  /* 0x0000000000484947 */ /* 0x000fea0003800000 */
[----:B------:R-:W0:Y:S01]  /*7c60*/  LDCU.64 UR12, c[0x0][0x3e0] ;  /* 0x00007c00ff0c77ac */ /* 0x000e220008000a00 */
[----:B----4-:R-:W-:Y:S01]  /*7c70*/  FADD.FTZ R10, R8, -UR5 ;  /* 0x80000005080a7e21 */ /* 0x010fe20008010000 */
[----:B------:R-:W-:Y:S01]  /*7c80*/  MOV R8, R24 ;  /* 0x0000001800087202 */ /* 0x000fe20000000f00 */
[----:B------:R-:W-:Y:S01]  /*7c90*/  FADD.FTZ R61, R61, -UR5 ;  /* 0x800000053d3d7e21 */ /* 0x000fe20008010000 */
[----:B------:R-:W4:Y:S01]  /*7ca0*/  LDCU.64 UR16, c[0x0][0x380] ;  /* 0x00007000ff1077ac */ /* 0x000f220008000a00 */
[----:B------:R-:W-:Y:S01]  /*7cb0*/  MOV R9, R19 ;  /* 0x0000001300097202 */ /* 0x000fe20000000f00 */
[----:B---3--:R-:W-:Y:S01]  /*7cc0*/  FMUL.FTZ R12, R10, UR7 ;  /* 0x000000070a0c7c20 */ /* 0x008fe20008410000 */
[----:B------:R-:W-:-:S03]  /*7cd0*/  FMUL.FTZ R61, R61, UR7 ;  /* 0x000000073d3d7c20 */ /* 0x000fc60008410000 */
[----:B------:R-:W-:Y:S01]  /*7ce0*/  FFMA.FTZ R12, R43, R12, R48 ;  /* 0x0000000c2b0c7223 */ /* 0x000fe20000010030 */
[----:B------:R-:W-:Y:S01]  /*7cf0*/  FFMA.FTZ R61, R42, R61, R47 ;  /* 0x0000003d2a3d7223 */ /* 0x000fe2000001002f */
[----:B0-----:R-:W-:Y:S02]  /*7d00*/  IMAD R23, R23, UR12, RZ ;  /* 0x0000000c17177c24 */ /* 0x001fe4000f8e02ff */
[----:B--2---:R-:W-:-:S04]  /*7d10*/  IMAD.WIDE.U32 R10, R22, UR12, R8 ;  /* 0x0000000c160a7c25 */ /* 0x004fc8000f8e0008 */
[----:B------:R-:W-:Y:S01]  /*7d20*/  IMAD R23, R22, UR13, R23 ;  /* 0x0000000d16177c24 */ /* 0x000fe2000f8e0217 */
[----:B----4-:R-:W-:-:S04]  /*7d30*/  LEA R8, P1, R10, UR16, 0x1 ;  /* 0x000000100a087c11 */ /* 0x010fc8000f8208ff */
[----:B------:R-:W-:Y:S02]  /*7d40*/  IADD3 R23, PT, PT, R11, R23, RZ ;  /* 0x000000170b177210 */ /* 0x000fe40007ffe0ff */
[----:B------:R-:W-:Y:S02]  /*7d50*/  F2FP.BF16.F32.PACK_AB R11, R12, R61 ;  /* 0x0000003d0c0b723e */ /* 0x000fe400000010ff */
[----:B------:R-:W-:-:S05]  /*7d60*/  LEA.HI.X R9, R10, UR17, R23, 0x1, P1 ;  /* 0x000000110a097c11 */ /* 0x000fca00088f0c17 */
[----:B------:R0:W-:Y:S02]  /*7d70*/  STG.E desc[UR14][R8.64], R11 ;  /* 0x0000000b08007986 */ /* 0x0001e4000c10190e */
.L_x_2372:
[----:B------:R-:W-:Y:S05]  /*7d80*/  BSYNC.RECONVERGENT B1 ;  /* 0x0000000000017941 */ /* 0x000fea0003800200 */
.L_x_2371:
[----:B------:R-:W-:Y:S01]  /*7d90*/  ISETP.GE.U32.AND P5, PT, R20, UR8, PT ;  /* 0x0000000814007c0c */ /* 0x000fe2000bfa6070 */
[----:B------:R-:W-:Y:S01]  /*7da0*/  BSSY.RECONVERGENT B1, `(.L_x_2373) ;  /* 0x0000029000017945 */ /* 0x000fe20003800200 */
[----:B01-3--:R-:W-:Y:S02]  /*7db0*/  SHF.R.S32.HI R13, RZ, 0x1f, R20 ;  /* 0x0000001fff0d7819 */ /* 0x00bfe40000011414 */
[----:B------:R-:W-:Y:S02]  /*7dc0*/  IADD3 R23, PT, PT, R53, 0x1c0, RZ ;  /* 0x000001c035177810 */ /* 0x000fe40007ffe0ff */
[----:B------:R-:W-:Y:S02]  /*7dd0*/  ISETP.GE.AND.EX P5, PT, R13, UR9, PT, P5 ;  /* 0x000000090d007c0c */ /* 0x000fe4000bfa6350 */
[C---:B--2-4-:R-:W-:Y:S02]  /*7de0*/  IADD3 R11, PT, PT, R53.reuse, 0x1d0, RZ ;  /* 0x000001d0350b7810 */ /* 0x054fe40007ffe0ff */
        /* <DEDUP_REMOVED lines=26> */
[----:B------:R-:W-:Y:S01]  /*7f90*/  FFMA.FTZ R59, R42, R59, R47 ;  /* 0x0000003b2a3b7223 */ /* 0x000fe2000001002f */
        /* <DEDUP_REMOVED lines=9> */
.L_x_2374:
[----:B------:R-:W-:Y:S05]  /*8030*/  BSYNC.RECONVERGENT B1 ;  /* 0x0000000000017941 */ /* 0x000fea0003800200 */
.L_x_2373:
        /* <DEDUP_REMOVED lines=19> */
[----:B------:R1:W-:Y:S02]  /*8170*/  STG.E desc[UR14][R6.64], R13 ;  /* 0x0000000d06007986 */ /* 0x0003e4000c10190e */
.L_x_2376:
[----:B------:R-:W-:Y:S05]  /*8180*/  BSYNC.RECONVERGENT B1 ;  /* 0x0000000000017941 */ /* 0x000fea0003800200 */
.L_x_2375:
[----:B------:R-:W-:Y:S04]  /*8190*/  BSSY.RECONVERGENT B1, `(.L_x_2377) ;  /* 0x0000014000017945 */ /* 0x000fe80003800200 */
[----:B------:R-:W-:Y:S05]  /*81a0*/  @P1 BRA `(.L_x_2378) ;  /* 0x0000000000481947 */ /* 0x000fea0003800000 */
[----:B------:R-:W2:Y:S01]  /*81b0*/  LDCU.64 UR12, c[0x0][0x3e0] ;  /* 0x00007c00ff0c77ac */ /* 0x000ea20008000a00 */
[----:B-1----:R-:W-:Y:S01]  /*81c0*/  MOV R6, R24 ;  /* 0x0000001800067202 */ /* 0x002fe20000000f00 */
        /* <DEDUP_REMOVED lines=16> */
.L_x_2378:
[----:B------:R-:W-:Y:S05]  /*82d0*/  BSYNC.RECONVERGENT B1 ;  /* 0x0000000000017941 */ /* 0x000fea0003800200 */
.L_x_2377:
[----:B------:R-:W-:Y:S04]  /*82e0*/  BSSY.RECONVERGENT B1, `(.L_x_2379) ;  /* 0x0000014000017945 */ /* 0x000fe80003800200 */
[----:B------:R-:W-:Y:S05]  /*82f0*/  @P6 BRA `(.L_x_2380) ;  /* 0x0000000000486947 */ /* 0x000fea0003800000 */
[----:B------:R-:W0:Y:S01]  /*8300*/  LDCU.64 UR12, c[0x0][0x3e0] ;  /* 0x00007c00ff0c77ac */ /* 0x000e220008000a00 */
[----:B-12---:R-:W-:Y:S01]  /*8310*/  FADD.FTZ R6, R4, -UR5 ;  /* 0x8000000504067e21 */ /* 0x006fe20008010000 */
[----:B------:R-:W-:Y:S01]  /*8320*/  MOV R4, R24 ;  /* 0x0000001800047202 */ /* 0x000fe20000000f00 */
[----:B------:R-:W-:Y:S01]  /*8330*/  FADD.FTZ R51, R51, -UR5 ;  /* 0x8000000533337e21 */ /* 0x000fe20008010000 */
[----:B------:R-:W1:Y:S01]  /*8340*/  LDCU.64 UR16, c[0x0][0x380] ;  /* 0x00007000ff1077ac */ /* 0x000e620008000a00 */
        /* <DEDUP_REMOVED lines=8> */
[----:B-1----:R-:W-:-:S04]  /*83d0*/  LEA R4, P1, R6, UR16, 0x1 ;  /* 0x0000001006047c11 */ /* 0x002fc8000f8208ff */
[----:B------:R-:W-:Y:S02]  /*83e0*/  IADD3 R11, PT, PT, R7, R11, RZ ;  /* 0x0000000b070b7210 */ /* 0x000fe40007ffe0ff */
[----:B------:R-:W-:Y:S02]  /*83f0*/  F2FP.BF16.F32.PACK_AB R7, R12, R51 ;  /* 0x000000330c07723e */ /* 0x000fe400000010ff */
[----:B------:R-:W-:-:S05]  /*8400*/  LEA.HI.X R5, R6, UR17, R11, 0x1, P1 ;  /* 0x0000001106057c11 */ /* 0x000fca00088f0c0b */
[----:B------:R3:W-:Y:S02]  /*8410*/  STG.E desc[UR14][R4.64], R7 ;  /* 0x0000000704007986 */ /* 0x0007e4000c10190e */
.L_x_2380:
[----:B------:R-:W-:Y:S05]  /*8420*/  BSYNC.RECONVERGENT B1 ;  /* 0x0000000000017941 */ /* 0x000fea0003800200 */
.L_x_2379:
[----:B------:R-:W-:Y:S04]  /*8430*/  BSSY.RECONVERGENT B1, `(.L_x_2381) ;  /* 0x0000014000017945 */ /* 0x000fe80003800200 */
[----:B------:R-:W-:Y:S05]  /*8440*/  @P3 BRA `(.L_x_2382) ;  /* 0x0000000000483947 */ /* 0x000fea0003800000 */
[----:B------:R-:W4:Y:S01]  /*8450*/  LDCU.64 UR12, c[0x0][0x3e0] ;  /* 0x00007c00ff0c77ac */ /* 0x000f220008000a00 */
[----:B---3--:R-:W-:Y:S01]  /*8460*/  MOV R4, R24 ;  /* 0x0000001800047202 */ /* 0x008fe20000000f00 */
[----:B------:R-:W-:Y:S01]  /*8470*/  FADD.FTZ R49, R49, -UR5 ;  /* 0x8000000531317e21 */ /* 0x000fe20008010000 */
[----:B--2---:R-:W-:Y:S01]  /*8480*/  MOV R5, R19 ;  /* 0x0000001300057202 */ /* 0x004fe20000000f00 */
[----:B------:R-:W2:Y:S01]  /*8490*/  LDCU.64 UR16, c[0x0][0x380] ;  /* 0x00007000ff1077ac */ /* 0x000ea20008000a00 */
[----:B-----5:R-:W-:Y:S01]  /*84a0*/  FADD.FTZ R3, R3, -UR5 ;  /* 0x8000000503037e21 */ /* 0x020fe20008010000 */
[----:B------:R-:W-:-:S03]  /*84b0*/  FMUL.FTZ R49, R49, UR7 ;  /* 0x0000000731317c20 */ /* 0x000fc60008410000 */
[----:B------:R-:W-:Y:S01]  /*84c0*/  FMUL.FTZ R3, R3, UR7 ;  /* 0x0000000703037c20 */ /* 0x000fe20008410000 */
[----:B------:R-:W-:Y:S01]  /*84d0*/  FFMA.FTZ R49, R42, R49, R47 ;  /* 0x000000312a317223 */ /* 0x000fe2000001002f */
[----:B----4-:R-:W-:Y:S02]  /*84e0*/  IMAD R10, R10, UR12, RZ ;  /* 0x0000000c0a0a7c24 */ /* 0x010fe4000f8e02ff */
[----:B01----:R-:W-:-:S04]  /*84f0*/  IMAD.WIDE.U32 R6, R9, UR12, R4 ;  /* 0x0000000c09067c25 */ /* 0x003fc8000f8e0004 */
[----:B------:R-:W-:Y:S02]  /*8500*/  IMAD R9, R9, UR13, R10 ;  /* 0x0000000d09097c24 */ /* 0x000fe4000f8e020a */
[----:B------:R-:W-:Y:S01]  /*8510*/  FFMA.FTZ R10, R43, R3, R48 ;  /* 0x000000032b0a7223 */ /* 0x000fe20000010030 */
[----:B--2---:R-:W-:Y:S02]  /*8520*/  LEA R4, P1, R6, UR16, 0x1 ;  /* 0x0000001006047c11 */ /* 0x004fe4000f8208ff */
[----:B------:R-:W-:Y:S02]  /*8530*/  IADD3 R9, PT, PT, R7, R9, RZ ;  /* 0x0000000907097210 */ /* 0x000fe40007ffe0ff */
[----:B------:R-:W-:Y:S02]  /*8540*/  F2FP.BF16.F32.PACK_AB R3, R10, R49 ;  /* 0x000000310a03723e */ /* 0x000fe400000010ff */
[----:B------:R-:W-:-:S05]  /*8550*/  LEA.HI.X R5, R6, UR17, R9, 0x1, P1 ;  /* 0x0000001106057c11 */ /* 0x000fca00088f0c09 */
[----:B------:R4:W-:Y:S02]  /*8560*/  STG.E desc[UR14][R4.64], R3 ;  /* 0x0000000304007986 */ /* 0x0009e4000c10190e */
.L_x_2382:
[----:B------:R-:W-:Y:S05]  /*8570*/  BSYNC.RECONVERGENT B1 ;  /* 0x0000000000017941 */ /* 0x000fea0003800200 */
.L_x_2381:
[----:B------:R-:W-:Y:S05]  /*8580*/  @P4 BRA `(.L_x_2383) ;  /* 0x0000004400d44947 */ /* 0x000fea0003800000 */
[----:B------:R-:W0:Y:S01]  /*8590*/  LDCU.64 UR8, c[0x0][0x3e0] ;  /* 0x00007c00ff0877ac */ /* 0x000e220008000a00 */
[----:B------:R-:W-:Y:S01]  /*85a0*/  MOV R18, R24 ;  /* 0x0000001800127202 */ /* 0x000fe20000000f00 */
[----:B------:R-:W-:Y:S01]  /*85b0*/  FADD.FTZ R0, R0, -UR5 ;  /* 0x8000000500007e21 */ /* 0x000fe20008010000 */
[----:B-----5:R-:W-:Y:S01]  /*85c0*/  FADD.FTZ R2, R2, -UR5 ;  /* 0x8000000502027e21 */ /* 0x020fe20008010000 */
[----:B------:R-:W1:Y:S02]  /*85d0*/  LDCU.64 UR12, c[0x0][0x380] ;  /* 0x00007000ff0c77ac */ /* 0x000e640008000a00 */
[----:B------:R-:W-:Y:S01]  /*85e0*/  FMUL.FTZ R0, R0, UR7 ;  /* 0x0000000700007c20 */ /* 0x000fe20008410000 */
[----:B------:R-:W-:-:S03]  /*85f0*/  FMUL.FTZ R2, R2, UR7 ;  /* 0x0000000702027c20 */ /* 0x000fc60008410000 */
[----:B------:R-:W-:Y:S01]  /*8600*/  FFMA.FTZ R0, R42, R0, R47 ;  /* 0x000000002a007223 */ /* 0x000fe2000001002f */
[----:B--234-:R-:W-:-:S05]  /*8610*/  FFMA.FTZ R5, R43, R2, R48 ;  /* 0x000000022b057223 */ /* 0x01cfca0000010030 */
[----:B------:R-:W-:Y:S01]  /*8620*/  F2FP.BF16.F32.PACK_AB R5, R5, R0 ;  /* 0x000000000505723e */ /* 0x000fe200000010ff */
[----:B0-----:R-:W-:Y:S02]  /*8630*/  IMAD R8, R8, UR8, RZ ;  /* 0x0000000808087c24 */ /* 0x001fe4000f8e02ff */
[----:B------:R-:W-:-:S04]  /*8640*/  IMAD.WIDE.U32 R18, R53, UR8, R18 ;  /* 0x0000000835127c25 */ /* 0x000fc8000f8e0012 */
[----:B------:R-:W-:Y:S01]  /*8650*/  IMAD R53, R53, UR9, R8 ;  /* 0x0000000935357c24 */ /* 0x000fe2000f8e0208 */
[----:B-1----:R-:W-:-:S04]  /*8660*/  LEA R2, P1, R18, UR12, 0x1 ;  /* 0x0000000c12027c11 */ /* 0x002fc8000f8208ff */
[----:B------:R-:W-:-:S04]  /*8670*/  IADD3 R53, PT, PT, R19, R53, RZ ;  /* 0x0000003513357210 */ /* 0x000fc80007ffe0ff */
[----:B------:R-:W-:-:S05]  /*8680*/  LEA.HI.X R3, R18, UR13, R53, 0x1, P1 ;  /* 0x0000000d12037c11 */ /* 0x000fca00088f0c35 */
[----:B------:R0:W-:Y:S01]  /*8690*/  STG.E desc[UR14][R2.64], R5 ;  /* 0x0000000502007986 */ /* 0x0001e2000c10190e */
[----:B------:R-:W-:Y:S05]  /*86a0*/  BRA `(.L_x_2383) ;  /* 0x00000044008c7947 */ /* 0x000fea0003800000 */
.L_x_2320:
        /* <DEDUP_REMOVED lines=18> */
[----:B------:R-:W-:Y:S01]  /*87d0*/  FFMA.FTZ R20, R42, R20, R47 ;  /* 0x000000142a147223 */ /* 0x000fe2000001002f */
[----:B------:R-:W-:-:S03]  /*87e0*/  FFMA.FTZ R21, R43, R21, R48 ;  /* 0x000000152b157223 */ /* 0x000fc60000010030 */
[----:B------:R-:W-:-:S06]  /*87f0*/  FMUL.FTZ R46, R20, -1.4426950216293334961 ;  /* 0xbfb8aa3b142e7820 */ /* 0x000fcc0000410000 */
[----:B------:R-:W2:Y:S01]  /*8800*/  MUFU.EX2 R46, R46 ;  /* 0x0000002e002e7308 */ /* 0x000ea20000000800 */
[----:B0-----:R-:W-:Y:S02]  /*8810*/  IMAD R22, R22, UR12, RZ ;  /* 0x0000000c16167c24 */ /* 0x001fe4000f8e02ff */
[----:B--2---:R-:W-:-:S06]  /*8820*/  FADD.FTZ R23, R46, 1 ;  /* 0x3f8000002e177421 */ /* 0x004fcc0000010000 */
[----:B------:R-:W0:Y:S02]  /*8830*/  MUFU.RCP R23, R23 ;  /* 0x0000001700177308 */ /* 0x000e240000001000 */
[----:B0-----:R-:W-:Y:S01]  /*8840*/  FMUL.FTZ R41, R20, R23 ;  /* 0x0000001714297220 */ /* 0x001fe20000410000 */
[----:B------:R-:W-:Y:S01]  /*8850*/  FMUL.FTZ R20, R21, -1.4426950216293334961 ;  /* 0xbfb8aa3b15147820 */ /* 0x000fe20000410000 */
[----:B------:R-:W-:-:S05]  /*8860*/  IMAD R23, R53, UR13, R22 ;  /* 0x0000000d35177c24 */ /* 0x000fca000f8e0216 */
[----:B------:R-:W0:Y:S02]  /*8870*/  MUFU.EX2 R20, R20 ;  /* 0x0000001400147308 */ /* 0x000e240000000800 */
[----:B0-----:R-:W-:Y:S01]  /*8880*/  FADD.FTZ R46, R20, 1 ;  /* 0x3f800000142e7421 */ /* 0x001fe20000010000 */
[----:B------:R-:W-:-:S05]  /*8890*/  MOV R20, R24 ;  /* 0x0000001800147202 */ /* 0x000fca0000000f00 */
[----:B------:R-:W0:Y:S02]  /*88a0*/  MUFU.RCP R46, R46 ;  /* 0x0000002e002e7308 */ /* 0x000e240000001000 */
[----:B0-----:R-:W-:-:S05]  /*88b0*/  FMUL.FTZ R21, R21, R46 ;  /* 0x0000002e15157220 */ /* 0x001fca0000410000 */
[----:B------:R-:W-:Y:S02]  /*88c0*/  F2FP.BF16.F32.PACK_AB R41, R21, R41 ;  /* 0x000000291529723e */ /* 0x000fe400000010ff */
[----:B------:R-:W-:-:S03]  /*88d0*/  MOV R21, R19 ;  /* 0x0000001300157202 */ /* 0x000fc60000000f00 */
[----:B------:R-:W-:-:S05]  /*88e0*/  IMAD.WIDE.U32 R20, R53, UR12, R20 ;  /* 0x0000000c35147c25 */ /* 0x000fca000f8e0014 */
[----:B------:R-:W-:Y:S02]  /*88f0*/  IADD3 R21, PT, PT, R21, R23, RZ ;  /* 0x0000001715157210 */ /* 0x000fe40007ffe0ff */
[----:B-1----:R-:W-:-:S04]  /*8900*/  LEA R22, P1, R20, UR16, 0x1 ;  /* 0x0000001014167c11 */ /* 0x002fc8000f8208ff */
[----:B------:R-:W-:-:S05]  /*8910*/  LEA.HI.X R23, R20, UR17, R21, 0x1, P1 ;  /* 0x0000001114177c11 */ /* 0x000fca00088f0c15 */
[----:B------:R0:W-:Y:S04]  /*8920*/  STG.E desc[UR14][R22.64], R41 ;  /* 0x0000002916007986 */ /* 0x0001e8000c10190e */
.L_x_2385:
[----:B------:R-:W-:Y:S05]  /*8930*/  BSYNC.RECONVERGENT B1 ;  /* 0x0000000000017941 */ /* 0x000fea0003800200 */
.L_x_2384:
        /* <DEDUP_REMOVED lines=24> */
[----:B0-----:R-:W-:-:S06]  /*8ac0*/  FMUL.FTZ R40, R21, R46 ;  /* 0x0000002e15287220 */ /* 0x001fcc0000410000 */
[----:B------:R-:W0:Y:S02]  /*8ad0*/  MUFU.RCP R21, R45 ;  /* 0x0000002d00157308 */ /* 0x000e240000001000 */
        /* <DEDUP_REMOVED lines=8> */
.L_x_2387:
[----:B------:R-:W-:Y:S05]  /*8b60*/  BSYNC.RECONVERGENT B1 ;  /* 0x0000000000017941 */ /* 0x000fea0003800200 */
.L_x_2386:
        /* <DEDUP_REMOVED lines=28> */
[C---:B-1----:R-:W-:Y:S01]  /*8d30*/  LEA R22, P1, R20.reuse, UR16, 0x1 ;  /* 0x0000001014167c11 */ /* 0x042fe2000f8208ff */
[----:B--2---:R-:W-:Y:S01]  /*8d40*/  FMUL.FTZ R39, R39, R41 ;  /* 0x0000002927277220 */ /* 0x004fe20000410000 */
[----:B0-----:R-:W-:Y:S02]  /*8d50*/  FMUL.FTZ R40, R23, R40 ;  /* 0x0000002817287220 */ /* 0x001fe40000410000 */
[----:B------:R-:W-:-:S03]  /*8d60*/  LEA.HI.X R23, R20, UR17, R21, 0x1, P1 ;  /* 0x0000001114177c11 */ /* 0x000fc600088f0c15 */
[----:B------:R-:W-:-:S05]  /*8d70*/  F2FP.BF16.F32.PACK_AB R39, R39, R40 ;  /* 0x000000282727723e */ /* 0x000fca00000010ff */
[----:B------:R0:W-:Y:S02]  /*8d80*/  STG.E desc[UR14][R22.64], R39 ;  /* 0x0000002716007986 */ /* 0x0001e4000c10190e */
.L_x_2389:
[----:B------:R-:W-:Y:S05]  /*8d90*/  BSYNC.RECONVERGENT B1 ;  /* 0x0000000000017941 */ /* 0x000fea0003800200 */
.L_x_2388:
        /* <DEDUP_REMOVED lines=38> */
.L_x_2391:
[----:B------:R-:W-:Y:S05]  /*9000*/  BSYNC.RECONVERGENT B1 ;  /* 0x0000000000017941 */ /* 0x000fea0003800200 */
.L_x_2390:
[----:B------:R-:W-:Y:S01]  /*9010*/  BSSY.RECONVERGENT B1, `(.L_x_2392) ;  /* 0x0000020000017945 */ /* 0x000fe20003800200 */
[C---:B------:R-:W-:Y:S02]  /*9020*/  IADD3 R40, PT, PT, R53.reuse, 0x50, RZ ;  /* 0x0000005035287810 */ /* 0x040fe40007ffe0ff */
[----:B------:R-:W-:Y:S01]  /*9030*/  IADD3 R38, PT, PT, R53, 0x60, RZ ;  /* 0x0000006035267810 */ /* 0x000fe20007ffe0ff */
[----:B------:R-:W-:Y:S06]  /*9040*/  @P2 BRA `(.L_x_2393) ;  /* 0x0000000000702947 */ /* 0x000fec0003800000 */
[----:B------:R-:W-:Y:S01]  /*9050*/  FADD.FTZ R52, R52, -UR5 ;  /* 0x8000000534347e21 */ /* 0x000fe20008010000 */
[----:B------:R-:W-:Y:S01]  /*9060*/  FADD.FTZ R37, R37, -UR5 ;  /* 0x8000000525257e21 */ /* 0x000fe20008010000 */
[----:B------:R-:W1:Y:S01]  /*9070*/  LDCU.64 UR12, c[0x0][0x3e0] ;  /* 0x00007c00ff0c77ac */ /* 0x000e620008000a00 */
[----:B0-----:R-:W-:Y:S01]  /*9080*/  MOV R21, R19 ;  /* 0x0000001300157202 */ /* 0x001fe20000000f00 */
[----:B------:R-:W-:Y:S01]  /*9090*/  FMUL.FTZ R22, R52, UR7 ;  /* 0x0000000734167c20 */ /* 0x000fe20008410000 */
[----:B------:R-:W-:Y:S01]  /*90a0*/  FMUL.FTZ R23, R37, UR7 ;  /* 0x0000000725177c20 */ /* 0x000fe20008410000 */
        /* <DEDUP_REMOVED lines=22> */
.L_x_2393:
[----:B------:R-:W-:Y:S05]  /*9210*/  BSYNC.RECONVERGENT B1 ;  /* 0x0000000000017941 */ /* 0x000fea0003800200 */
.L_x_2392:
[----:B------:R-:W-:Y:S01]  /*9220*/  ISETP.GE.U32.AND P1, PT, R40, UR8, PT ;  /* 0x0000000828007c0c */ /* 0x000fe2000bf26070 */
[----:B------:R-:W-:Y:S01]  /*9230*/  BSSY.RECONVERGENT B1, `(.L_x_2394) ;  /* 0x0000027000017945 */ /* 0x000fe20003800200 */
[----:B------:R-:W-:Y:S02]  /*9240*/  SHF.R.S32.HI R20, RZ, 0x1f, R40 ;  /* 0x0000001fff147819 */ /* 0x000fe40000011428 */
[----:B-1----:R-:W-:Y:S02]  /*9250*/  IADD3 R39, PT, PT, R53, 0x70, RZ ;  /* 0x0000007035277810 */ /* 0x002fe40007ffe0ff */
        /* <DEDUP_REMOVED lines=10> */
[----:B------:R-:W1:Y:S02]  /*9300*/  LDCU.64 UR12, c[0x0][0x3e0] ;  /* 0x00007c00ff0c77ac */ /* 0x000e640008000a00 */
[----:B0-----:R-:W-:Y:S01]  /*9310*/  FMUL.FTZ R22, R54, UR7 ;  /* 0x0000000736167c20 */ /* 0x001fe20008410000 */
[----:B------:R-:W-:Y:S01]  /*9320*/  FMUL.FTZ R23, R36, UR7 ;  /* 0x0000000724177c20 */ /* 0x000fe20008410000 */
[----:B------:R-:W0:Y:S02]  /*9330*/  LDCU.64 UR16, c[0x0][0x380] ;  /* 0x00007000ff1077ac */ /* 0x000e240008000a00 */
[----:B------:R-:W-:Y:S01]  /*9340*/  FFMA.FTZ R22, R42, R22, R47 ;  /* 0x000000162a167223 */ /* 0x000fe2000001002f */
[----:B------:R-:W-:-:S03]  /*9350*/  FFMA.FTZ R23, R43, R23, R48 ;  /* 0x000000172b177223 */ /* 0x000fc60000010030 */
[----:B------:R-:W-:Y:S01]  /*9360*/  FMUL.FTZ R21, R22, -1.4426950216293334961 ;  /* 0xbfb8aa3b16157820 */ /* 0x000fe20000410000 */
[----:B------:R-:W-:-:S05]  /*9370*/  FMUL.FTZ R46, R23, -1.4426950216293334961 ;  /* 0xbfb8aa3b172e7820 */ /* 0x000fca0000410000 */
[----:B------:R-:W2:Y:S01]  /*9380*/  MUFU.EX2 R21, R21 ;  /* 0x0000001500157308 */ /* 0x000ea20000000800 */
[----:B-1----:R-:W-:Y:S01]  /*9390*/  IMAD R45, R20, UR12, RZ ;  /* 0x0000000c142d7c24 */ /* 0x002fe2000f8e02ff */
[----:B------:R-:W-:-:S03]  /*93a0*/  MOV R20, R24 ;  /* 0x0000001800147202 */ /* 0x000fc60000000f00 */
        /* <DEDUP_REMOVED lines=15> */
.L_x_2395:
[----:B------:R-:W-:Y:S05]  /*94a0*/  BSYNC.RECONVERGENT B1 ;  /* 0x0000000000017941 */ /* 0x000fea0003800200 */
.L_x_2394:
[----:B------:R-:W-:Y:S01]  /*94b0*/  BSSY.RECONVERGENT B1, `(.L_x_2396) ;  /* 0x0000020000017945 */ /* 0x000fe20003800200 */
[C---:B------:R-:W-:Y:S02]  /*94c0*/  IADD3 R40, PT, PT, R53.reuse, 0x80, RZ ;  /* 0x0000008035287810 */ /* 0x040fe40007ffe0ff */
[----:B------:R-:W-:Y:S01]  /*94d0*/  IADD3 R37, PT, PT, R53, 0x90, RZ ;  /* 0x0000009035257810 */ /* 0x000fe20007ffe0ff */
[----:B------:R-:W-:Y:S06]  /*94e0*/  @P2 BRA `(.L_x_2397) ;  /* 0x0000000000702947 */ /* 0x000fec0003800000 */
[----:B------:R-:W-:Y:S01]  /*94f0*/  FADD.FTZ R56, R56, -UR5 ;  /* 0x8000000538387e21 */ /* 0x000fe20008010000 */
[----:B------:R-:W-:Y:S01]  /*9500*/  FADD.FTZ R35, R35, -UR5 ;  /* 0x8000000523237e21 */ /* 0x000fe20008010000 */
[----:B------:R-:W2:Y:S01]  /*9510*/  LDCU.64 UR12, c[0x0][0x3e0] ;  /* 0x00007c00ff0c77ac */ /* 0x000ea20008000a00 */
[----:B01----:R-:W-:Y:S01]  /*9520*/  MOV R21, R19 ;  /* 0x0000001300157202 */ /* 0x003fe20000000f00 */
[----:B------:R-:W-:Y:S01]  /*9530*/  FMUL.FTZ R23, R56, UR7 ;  /* 0x0000000738177c20 */ /* 0x000fe20008410000 */
[----:B------:R-:W-:Y:S01]  /*9540*/  FMUL.FTZ R22, R35, UR7 ;  /* 0x0000000723167c20 */ /* 0x000fe20008410000 */
[----:B------:R-:W0:Y:S02]  /*9550*/  LDCU.64 UR16, c[0x0][0x380] ;  /* 0x00007000ff1077ac */ /* 0x000e240008000a00 */
[----:B------:R-:W-:Y:S01]  /*9560*/  FFMA.FTZ R23, R42, R23, R47 ;  /* 0x000000172a177223 */ /* 0x000fe2000001002f */
[----:B------:R-:W-:-:S03]  /*9570*/  FFMA.FTZ R22, R43, R22, R48 ;  /* 0x000000162b167223 */ /* 0x000fc60000010030 */
        /* <DEDUP_REMOVED lines=11> */
[----:B------:R-:W-:-:S05]  /*9630*/  IADD3 R21, PT, PT, R21, R44, RZ ;  /* 0x0000002c15157210 */ /* 0x000fca0007ffe0ff */
[----:B------:R-:W2:Y:S01]  /*9640*/  MUFU.RCP R45, R45 ;  /* 0x0000002d002d7308 */ /* 0x000ea20000001000 */
[----:B-1----:R-:W-:Y:S01]  /*9650*/  FMUL.FTZ R35, R23, R36 ;  /* 0x0000002417237220 */ /* 0x002fe20000410000 */
[----:B--2---:R-:W-:Y:S01]  /*9660*/  FMUL.FTZ R38, R22, R45 ;  /* 0x0000002d16267220 */ /* 0x004fe20000410000 */
[----:B0-----:R-:W-:-:S04]  /*9670*/  LEA R22, P1, R20, UR16, 0x1 ;  /* 0x0000001014167c11 */ /* 0x001fc8000f8208ff */
[----:B------:R-:W-:Y:S02]  /*9680*/  LEA.HI.X R23, R20, UR17, R21, 0x1, P1 ;  /* 0x0000001114177c11 */ /* 0x000fe400088f0c15 */
[----:B------:R-:W-:-:S05]  /*9690*/  F2FP.BF16.F32.PACK_AB R35, R38, R35 ;  /* 0x000000232623723e */ /* 0x000fca00000010ff */
[----:B------:R2:W-:Y:S02]  /*96a0*/  STG.E desc[UR14][R22.64], R35 ;  /* 0x0000002316007986 */ /* 0x0005e4000c10190e */
.L_x_2397:
[----:B------:R-:W-:Y:S05]  /*96b0*/  BSYNC.RECONVERGENT B1 ;  /* 0x0000000000017941 */ /* 0x000fea0003800200 */
.L_x_2396:
[----:B------:R-:W-:Y:S04]  /*96c0*/  BSSY.RECONVERGENT B1, `(.L_x_2398) ;  /* 0x000001e000017945 */ /* 0x000fe80003800200 */
[----:B------:R-:W-:Y:S05]  /*96d0*/  @P3 BRA `(.L_x_2399) ;  /* 0x0000000000703947 */ /* 0x000fea0003800000 */
[----:B------:R-:W-:Y:S01]  /*96e0*/  FADD.FTZ R34, R34, -UR5 ;  /* 0x8000000522227e21 */ /* 0x000fe20008010000 */
[----:B------:R-:W-:Y:S01]  /*96f0*/  FADD.FTZ R58, R58, -UR5 ;  /* 0x800000053a3a7e21 */ /* 0x000fe20008010000 */
[----:B------:R-:W3:Y:S01]  /*9700*/  LDCU.64 UR12, c[0x0][0x3e0] ;  /* 0x00007c00ff0c77ac */ /* 0x000ee20008000a00 */
[----:B01----:R-:W-:Y:S01]  /*9710*/  MOV R21, R19 ;  /* 0x0000001300157202 */ /* 0x003fe20000000f00 */
[----:B--2---:R-:W-:Y:S01]  /*9720*/  FMUL.FTZ R23, R34, UR7 ;  /* 0x0000000722177c20 */ /* 0x004fe20008410000 */
[----:B------:R-:W-:Y:S01]  /*9730*/  FMUL.FTZ R22, R58, UR7 ;  /* 0x000000073a167c20 */ /* 0x000fe20008410000 */
[----:B------:R-:W0:Y:S02]  /*9740*/  LDCU.64 UR16, c[0x0][0x380] ;  /* 0x00007000ff1077ac */ /* 0x000e240008000a00 */
[----:B------:R-:W-:Y:S01]  /*9750*/  FFMA.FTZ R23, R43, R23, R48 ;  /* 0x000000172b177223 */ /* 0x000fe20000010030 */
[----:B------:R-:W-:-:S03]  /*9760*/  FFMA.FTZ R22, R42, R22, R47 ;  /* 0x000000162a167223 */ /* 0x000fc6000001002f */
[----:B------:R-:W-:Y:S01]  /*9770*/  FMUL.FTZ R36, R23, -1.4426950216293334961 ;  /* 0xbfb8aa3b17247820 */ /* 0x000fe20000410000 */
[----:B------:R-:W-:-:S05]  /*9780*/  FMUL.FTZ R20, R22, -1.4426950216293334961 ;  /* 0xbfb8aa3b16147820 */ /* 0x000fca0000410000 */
[----:B------:R-:W1:Y:S01]  /*9790*/  MUFU.EX2 R36, R36 ;  /* 0x0000002400247308 */ /* 0x000e620000000800 */
[----:B---3--:R-:W-:-:S07]  /*97a0*/  IMAD R44, R41, UR12, RZ ;  /* 0x0000000c292c7c24 */ /* 0x008fce000f8e02ff */
        /* <DEDUP_REMOVED lines=15> */
.L_x_2399:
[----:B------:R-:W-:Y:S05]  /*98a0*/  BSYNC.RECONVERGENT B1 ;  /* 0x0000000000017941 */ /* 0x000fea0003800200 */
.L_x_2398:
        /* <DEDUP_REMOVED lines=17> */
[----:B--23--:R-:W-:Y:S02]  /*99c0*/  SHF.R.S32.HI R35, RZ, 0x1f, R34 ;  /* 0x0000001fff237819 */ /* 0x00cfe40000011422 */
        /* <DEDUP_REMOVED lines=8> */
[----:B------:R-:W2:Y:S02]  /*9a50*/  LDCU.64 UR12, c[0x0][0x3e0] ;  /* 0x00007c00ff0c77ac */ /* 0x000ea40008000a00 */
[----:B01----:R-:W-:Y:S01]  /*9a60*/  FMUL.FTZ R22, R60, UR7 ;  /* 0x000000073c167c20 */ /* 0x003fe20008410000 */
[----:B------:R-:W-:Y:S01]  /*9a70*/  FMUL.FTZ R23, R33, UR7 ;  /* 0x0000000721177c20 */ /* 0x000fe20008410000 */
[----:B------:R-:W0:Y:S02]  /*9a80*/  LDCU.64 UR16, c[0x0][0x380] ;  /* 0x00007000ff1077ac */ /* 0x000e240008000a00 */
[----:B------:R-:W-:Y:S01]  /*9a90*/  FFMA.FTZ R22, R42, R22, R47 ;  /* 0x000000162a167223 */ /* 0x000fe2000001002f */
[----:B------:R-:W-:-:S03]  /*9aa0*/  FFMA.FTZ R23, R43, R23, R48 ;  /* 0x000000172b177223 */ /* 0x000fc60000010030 */
[----:B------:R-:W-:Y:S01]  /*9ab0*/  FMUL.FTZ R21, R22, -1.4426950216293334961 ;  /* 0xbfb8aa3b16157820 */ /* 0x000fe20000410000 */
[----:B------:R-:W-:-:S05]  /*9ac0*/  FMUL.FTZ R54, R23, -1.4426950216293334961 ;  /* 0xbfb8aa3b17367820 */ /* 0x000fca0000410000 */
[----:B------:R-:W1:Y:S01]  /*9ad0*/  MUFU.EX2 R21, R21 ;  /* 0x0000001500157308 */ /* 0x000e620000000800 */
[----:B--2---:R-:W-:Y:S01]  /*9ae0*/  IMAD R52, R20, UR12, RZ ;  /* 0x0000000c14347c24 */ /* 0x004fe2000f8e02ff */
[----:B------:R-:W-:-:S03]  /*9af0*/  MOV R20, R24 ;  /* 0x0000001800147202 */ /* 0x000fc60000000f00 */
        /* <DEDUP_REMOVED lines=10> */
[----:B0-----:R-:W-:Y:S01]  /*9ba0*/  LEA R22, P5, R20, UR16, 0x1 ;  /* 0x0000001014167c11 */ /* 0x001fe2000f8a08ff */
[----:B--2---:R-:W-:-:S03]  /*9bb0*/  FMUL.FTZ R54, R23, R50 ;  /* 0x0000003217367220 */ /* 0x004fc60000410000 */
[----:B------:R-:W-:Y:S02]  /*9bc0*/  LEA.HI.X R23, R20, UR17, R21, 0x1, P5 ;  /* 0x0000001114177c11 */ /* 0x000fe4000a8f0c15 */
[----:B------:R-:W-:-:S05]  /*9bd0*/  F2FP.BF16.F32.PACK_AB R21, R54, R40 ;  /* 0x000000283615723e */ /* 0x000fca00000010ff */
[----:B------:R2:W-:Y:S02]  /*9be0*/  STG.E desc[UR14][R22.64], R21 ;  /* 0x0000001516007986 */ /* 0x0005e4000c10190e */
.L_x_2401:
[----:B------:R-:W-:Y:S05]  /*9bf0*/  BSYNC.RECONVERGENT B1 ;  /* 0x0000000000017941 */ /* 0x000fea0003800200 */
.L_x_2400:
[----:B------:R-:W-:Y:S01]  /*9c00*/  BSSY.RECONVERGENT B1, `(.L_x_2402) ;  /* 0x0000020000017945 */ /* 0x000fe20003800200 */
[C---:B------:R-:W-:Y:S02]  /*9c10*/  IADD3 R33, PT, PT, R53.reuse, 0xe0, RZ ;  /* 0x000000e035217810 */ /* 0x040fe40007ffe0ff */
[----:B------:R-:W-:Y:S01]  /*9c20*/  IADD3 R40, PT, PT, R53, 0xf0, RZ ;  /* 0x000000f035287810 */ /* 0x000fe20007ffe0ff */
[----:B------:R-:W-:Y:S06]  /*9c30*/  @P2 BRA `(.L_x_2403) ;  /* 0x0000000000702947 */ /* 0x000fec0003800000 */
[----:B------:R-:W-:Y:S01]  /*9c40*/  FADD.FTZ R62, R62, -UR5 ;  /* 0x800000053e3e7e21 */ /* 0x000fe20008010000 */
[----:B------:R-:W-:Y:S01]  /*9c50*/  FADD.FTZ R32, R32, -UR5 ;  /* 0x8000000520207e21 */ /* 0x000fe20008010000 */
[----:B------:R-:W3:Y:S01]  /*9c60*/  LDCU.64 UR12, c[0x0][0x3e0] ;  /* 0x00007c00ff0c77ac */ /* 0x000ee20008000a00 */
[----:B012---:R-:W-:Y:S01]  /*9c70*/  MOV R21, R19 ;  /* 0x0000001300157202 */ /* 0x007fe20000000f00 */
        /* <DEDUP_REMOVED lines=8> */
[----:B---3--:R-:W-:-:S04]  /*9d00*/  IMAD R46, R46, UR12, RZ ;  /* 0x0000000c2e2e7c24 */ /* 0x008fc8000f8e02ff */
        /* <DEDUP_REMOVED lines=15> */
.L_x_2403:
[----:B------:R-:W-:Y:S05]  /*9e00*/  BSYNC.RECONVERGENT B1 ;  /* 0x0000000000017941 */ /* 0x000fea0003800200 */
.L_x_2402:
[----:B------:R-:W-:Y:S04]  /*9e10*/  BSSY.RECONVERGENT B1, `(.L_x_2404) ;  /* 0x000001e000017945 */ /* 0x000fe80003800200 */
[----:B------:R-:W-:Y:S05]  /*9e20*/  @P1 BRA `(.L_x_2405) ;  /* 0x0000000000701947 */ /* 0x000fea0003800000 */
[----:B------:R-:W-:Y:S01]  /*9e30*/  FADD.FTZ R64, R64, -UR5 ;  /* 0x8000000540407e21 */ /* 0x000fe20008010000 */
[----:B------:R-:W-:Y:S01]  /*9e40*/  FADD.FTZ R31, R31, -UR5 ;  /* 0x800000051f1f7e21 */ /* 0x000fe20008010000 */
[----:B------:R-:W4:Y:S01]  /*9e50*/  LDCU.64 UR12, c[0x0][0x3e0] ;  /* 0x00007c00ff0c77ac */ /* 0x000f220008000a00 */
[----:B012---:R-:W-:Y:S01]  /*9e60*/  MOV R21, R19 ;  /* 0x0000001300157202 */ /* 0x007fe20000000f00 */
[----:B---3--:R-:W-:Y:S01]  /*9e70*/  FMUL.FTZ R22, R64, UR7 ;  /* 0x0000000740167c20 */ /* 0x008fe20008410000 */
[----:B------:R-:W-:Y:S01]  /*9e80*/  FMUL.FTZ R23, R31, UR7 ;  /* 0x000000071f177c20 */ /* 0x000fe20008410000 */
[----:B------:R-:W0:Y:S02]  /*9e90*/  LDCU.64 UR16, c[0x0][0x380] ;  /* 0x00007000ff1077ac */ /* 0x000e240008000a00 */
[----:B------:R-:W-:Y:S01]  /*9ea0*/  FFMA.FTZ R22, R42, R22, R47 ;  /* 0x000000162a167223 */ /* 0x000fe2000001002f */
[----:B------:R-:W-:-:S03]  /*9eb0*/  FFMA.FTZ R23, R43, R23, R48 ;  /* 0x000000172b177223 */ /* 0x000fc60000010030 */
[----:B------:R-:W-:Y:S01]  /*9ec0*/  FMUL.FTZ R20, R22, -1.4426950216293334961 ;  /* 0xbfb8aa3b16147820 */ /* 0x000fe20000410000 */
[----:B------:R-:W-:-:S05]  /*9ed0*/  FMUL.FTZ R32, R23, -1.4426950216293334961 ;  /* 0xbfb8aa3b17207820 */ /* 0x000fca0000410000 */
[----:B------:R-:W1:Y:S01]  /*9ee0*/  MUFU.EX2 R20, R20 ;  /* 0x0000001400147308 */ /* 0x000e620000000800 */
[----:B----4-:R-:W-:-:S07]  /*9ef0*/  IMAD R45, R45, UR12, RZ ;  /* 0x0000000c2d2d7c24 */ /* 0x010fce000f8e02ff */
[----:B------:R-:W2:Y:S01]  /*9f00*/  MUFU.EX2 R32, R32 ;  /* 0x0000002000207308 */ /* 0x000ea20000000800 */
[----:B-1----:R-:W-:Y:S01]  /*9f10*/  FADD.FTZ R31, R20, 1 ;  /* 0x3f800000141f7421 */ /* 0x002fe20000010000 */
[----:B------:R-:W-:-:S06]  /*9f20*/  MOV R20, R24 ;  /* 0x0000001800147202 */ /* 0x000fcc0000000f00 */
[----:B------:R-:W1:Y:S01]  /*9f30*/  MUFU.RCP R31, R31 ;  /* 0x0000001f001f7308 */ /* 0x000e620000001000 */
[----:B------:R-:W-:-:S04]  /*9f40*/  IMAD.WIDE.U32 R20, R44, UR12, R20 ;  /* 0x0000000c2c147c25 */ /* 0x000fc8000f8e0014 */
[----:B--2---:R-:W-:Y:S01]  /*9f50*/  FADD.FTZ R37, R32, 1 ;  /* 0x3f80000020257421 */ /* 0x004fe20000010000 */
[----:B------:R-:W-:-:S03]  /*9f60*/  IMAD R44, R44, UR13, R45 ;  /* 0x0000000d2c2c7c24 */ /* 0x000fc6000f8e022d */
[----:B------:R-:W2:Y:S02]  /*9f70*/  MUFU.RCP R46, R37 ;  /* 0x00000025002e7308 */ /* 0x000ea40000001000 */
[----:B------:R-:W-:Y:S01]  /*9f80*/  IADD3 R21, PT, PT, R21, R44, RZ ;  /* 0x0000002c15157210 */ /* 0x000fe20007ffe0ff */
[----:B-1----:R-:W-:Y:S01]  /*9f90*/  FMUL.FTZ R32, R22, R31 ;  /* 0x0000001f16207220 */ /* 0x002fe20000410000 */
[----:B0-----:R-:W-:Y:S01]  /*9fa0*/  LEA R22, P1, R20, UR16, 0x1 ;  /* 0x0000001014167c11 */ /* 0x001fe2000f8208ff */
[----:B--2---:R-:W-:-:S03]  /*9fb0*/  FMUL.FTZ R45, R23, R46 ;  /* 0x0000002e172d7220 */ /* 0x004fc60000410000 */
[----:B------:R-:W-:Y:S02]  /*9fc0*/  LEA.HI.X R23, R20, UR17, R21, 0x1, P1 ;  /* 0x0000001114177c11 */ /* 0x000fe400088f0c15 */
[----:B------:R-:W-:-:S05]  /*9fd0*/  F2FP.BF16.F32.PACK_AB R45, R45, R32 ;  /* 0x000000202d2d723e */ /* 0x000fca00000010ff */
[----:B------:R4:W-:Y:S02]  /*9fe0*/  STG.E desc[UR14][R22.64], R45 ;  /* 0x0000002d16007986 */ /* 0x0009e4000c10190e */
.L_x_2405:
[----:B------:R-:W-:Y:S05]  /*9ff0*/  BSYNC.RECONVERGENT B1 ;  /* 0x0000000000017941 */ /* 0x000fea0003800200 */
.L_x_2404:
[----:B------:R-:W-:Y:S04]  /*a000*/  BSSY.RECONVERGENT B1, `(.L_x_2406) ;  /* 0x000001e000017945 */ /* 0x000fe80003800200 */
[----:B------:R-:W-:Y:S05]  /*a010*/  @P6 BRA `(.L_x_2407) ;  /* 0x0000000000706947 */ /* 0x000fea0003800000 */
        /* <DEDUP_REMOVED lines=8> */
[----:B---34-:R-:W-:-:S03]  /*a0a0*/  FFMA.FTZ R23, R43, R30, R48 ;  /* 0x0000001e2b177223 */ /* 0x018fc60000010030 */
[----:B------:R-:W-:Y:S01]  /*a0b0*/  FMUL.FTZ R20, R31, -1.4426950216293334961 ;  /* 0xbfb8aa3b1f147820 */ /* 0x000fe20000410000 */
[----:B------:R-:W-:-:S05]  /*a0c0*/  FMUL.FTZ R22, R23, -1.4426950216293334961 ;  /* 0xbfb8aa3b17167820 */ /* 0x000fca0000410000 */
[----:B------:R-:W1:Y:S01]  /*a0d0*/  MUFU.EX2 R20, R20 ;  /* 0x0000001400147308 */ /* 0x000e620000000800 */
[----:B------:R-:W-:-:S07]  /*a0e0*/  IMAD R44, R41, UR12, RZ ;  /* 0x0000000c292c7c24 */ /* 0x000fce000f8e02ff */
[----:B------:R-:W2:Y:S01]  /*a0f0*/  MUFU.EX2 R22, R22 ;  /* 0x0000001600167308 */ /* 0x000ea20000000800 */
[----:B-1----:R-:W-:Y:S01]  /*a100*/  FADD.FTZ R30, R20, 1 ;  /* 0x3f800000141e7421 */ /* 0x002fe20000010000 */
[----:B------:R-:W-:-:S06]  /*a110*/  MOV R20, R24 ;  /* 0x0000001800147202 */ /* 0x000fcc0000000f00 */
[----:B------:R-:W1:Y:S01]  /*a120*/  MUFU.RCP R30, R30 ;  /* 0x0000001e001e7308 */ /* 0x000e620000001000 */
[----:B------:R-:W-:-:S04]  /*a130*/  IMAD.WIDE.U32 R20, R39, UR12, R20 ;  /* 0x0000000c27147c25 */ /* 0x000fc8000f8e0014 */
[----:B--2---:R-:W-:Y:S01]  /*a140*/  FADD.FTZ R32, R22, 1 ;  /* 0x3f80000016207421 */ /* 0x004fe20000010000 */
[----:B------:R-:W-:Y:S01]  /*a150*/  IMAD R39, R39, UR13, R44 ;  /* 0x0000000d27277c24 */ /* 0x000fe2000f8e022c */
[----:B0-----:R-:W-:-:S04]  /*a160*/  LEA R22, P1, R20, UR16, 0x1 ;  /* 0x0000001014167c11 */ /* 0x001fc8000f8208ff */
[----:B------:R-:W0:Y:S01]  /*a170*/  MUFU.RCP R32, R32 ;  /* 0x0000002000207308 */ /* 0x000e220000001000 */
[----:B------:R-:W-:Y:S01]  /*a180*/  IADD3 R39, PT, PT, R21, R39, RZ ;  /* 0x0000002715277210 */ /* 0x000fe20007ffe0ff */
[----:B-1----:R-:W-:Y:S01]  /*a190*/  FMUL.FTZ R31, R31, R30 ;  /* 0x0000001e1f1f7220 */ /* 0x002fe20000410000 */
[----:B0-----:R-:W-:Y:S02]  /*a1a0*/  FMUL.FTZ R44, R23, R32 ;  /* 0x00000020172c7220 */ /* 0x001fe40000410000 */
[----:B------:R-:W-:-:S03]  /*a1b0*/  LEA.HI.X R23, R20, UR17, R39, 0x1, P1 ;  /* 0x0000001114177c11 */ /* 0x000fc600088f0c27 */
[----:B------:R-:W-:-:S05]  /*a1c0*/  F2FP.BF16.F32.PACK_AB R31, R44, R31 ;  /* 0x0000001f2c1f723e */ /* 0x000fca00000010ff */
[----:B------:R0:W-:Y:S02]  /*a1d0*/  STG.E desc[UR14][R22.64], R31 ;  /* 0x0000001f16007986 */ /* 0x0001e4000c10190e */
.L_x_2407:
[----:B------:R-:W-:Y:S05]  /*a1e0*/  BSYNC.RECONVERGENT B1 ;  /* 0x0000000000017941 */ /* 0x000fea0003800200 */
.L_x_2406:
        /* <DEDUP_REMOVED lines=12> */
[----:B---34-:R-:W-:-:S05]  /*a2b0*/  FMUL.FTZ R22, R32, -1.4426950216293334961 ;  /* 0xbfb8aa3b20167820 */ /* 0x018fca0000410000 */
[----:B------:R-:W1:Y:S01]  /*a2c0*/  MUFU.EX2 R20, R20 ;  /* 0x0000001400147308 */ /* 0x000e620000000800 */
[----:B------:R-:W-:-:S04]  /*a2d0*/  IMAD R23, R38, UR12, RZ ;  /* 0x0000000c26177c24 */ /* 0x000fc8000f8e02ff */
        /* <DEDUP_REMOVED lines=9> */
[----:B------:R-:W-:-:S04]  /*a370*/  IADD3 R23, PT, PT, R21, R23, RZ ;  /* 0x0000001715177210 */ /* 0x000fc80007ffe0ff */
[----:B------:R-:W-:Y:S01]  /*a380*/  LEA.HI.X R23, R20, UR17, R23, 0x1, P1 ;  /* 0x0000001114177c11 */ /* 0x000fe200088f0c17 */
[----:B-1----:R-:W-:Y:S01]  /*a390*/  FMUL.FTZ R30, R30, R29 ;  /* 0x0000001d1e1e7220 */ /* 0x002fe20000410000 */
[----:B0-----:R-:W-:-:S05]  /*a3a0*/  FMUL.FTZ R37, R32, R31 ;  /* 0x0000001f20257220 */ /* 0x001fca0000410000 */
[----:B------:R-:W-:-:S05]  /*a3b0*/  F2FP.BF16.F32.PACK_AB R37, R37, R30 ;  /* 0x0000001e2525723e */ /* 0x000fca00000010ff */
[----:B------:R0:W-:Y:S02]  /*a3c0*/  STG.E desc[UR14][R22.64], R37 ;  /* 0x0000002516007986 */ /* 0x0001e4000c10190e */
.L_x_2409:
[----:B------:R-:W-:Y:S05]  /*a3d0*/  BSYNC.RECONVERGENT B1 ;  /* 0x0000000000017941 */ /* 0x000fea0003800200 */
.L_x_2408:
        /* <DEDUP_REMOVED lines=25> */
[----:B-1----:R-:W-:Y:S01]  /*a570*/  FMUL.FTZ R29, R67, R28 ;  /* 0x0000001c431d7220 */ /* 0x002fe20000410000 */
[----:B0-----:R-:W-:Y:S02]  /*a580*/  FMUL.FTZ R32, R23, R30 ;  /* 0x0000001e17207220 */ /* 0x001fe40000410000 */
[----:B------:R-:W-:-:S03]  /*a590*/  LEA.HI.X R23, R20, UR17, R35, 0x1, P1 ;  /* 0x0000001114177c11 */ /* 0x000fc600088f0c23 */
[----:B------:R-:W-:-:S05]  /*a5a0*/  F2FP.BF16.F32.PACK_AB R29, R32, R29 ;  /* 0x0000001d201d723e */ /* 0x000fca00000010ff */
[----:B------:R0:W-:Y:S02]  /*a5b0*/  STG.E desc[UR14][R22.64], R29 ;  /* 0x0000001d16007986 */ /* 0x0001e4000c10190e */
.L_x_2411:
[----:B------:R-:W-:Y:S05]  /*a5c0*/  BSYNC.RECONVERGENT B1 ;  /* 0x0000000000017941 */ /* 0x000fea0003800200 */
.L_x_2410:
[----:B------:R-:W-:Y:S01]  /*a5d0*/  ISETP.GE.U32.AND P5, PT, R33, UR8, PT ;  /* 0x0000000821007c0c */ /* 0x000fe2000bfa6070 */
[----:B------:R-:W-:Y:S01]  /*a5e0*/  BSSY.RECONVERGENT B1, `(.L_x_2412) ;  /* 0x0000035000017945 */ /* 0x000fe20003800200 */
[----:B012---:R-:W-:Y:S02]  /*a5f0*/  SHF.R.S32.HI R21, RZ, 0x1f, R33 ;  /* 0x0000001fff157819 */ /* 0x007fe40000011421 */
[----:B---3--:R-:W-:Y:S02]  /*a600*/  IADD3 R37, PT, PT, R53, 0x100, RZ ;  /* 0x0000010035257810 */ /* 0x008fe40007ffe0ff */
        /* <DEDUP_REMOVED lines=31> */
[----:B----4-:R-:W-:-:S05]  /*a800*/  FMUL.FTZ R22, R46, -1.4426950216293334961 ;  /* 0xbfb8aa3b2e167820 */ /* 0x010fca0000410000 */
        /* <DEDUP_REMOVED lines=18> */
.L_x_2413:
[----:B------:R-:W-:Y:S05]  /*a930*/  BSYNC.RECONVERGENT B1 ;  /* 0x0000000000017941 */ /* 0x000fea0003800200 */
.L_x_2412:
[----:B------:R-:W-:Y:S04]  /*a940*/  BSSY.RECONVERGENT B1, `(.L_x_2414) ;  /* 0x000001e000017945 */ /* 0x000fe80003800200 */
[----:B------:R-:W-:Y:S05]  /*a950*/  @P2 BRA `(.L_x_2415) ;  /* 0x0000000000702947 */ /* 0x000fea0003800000 */
[----:B------:R-:W-:Y:S01]  /*a960*/  FADD.FTZ R74, R74, -UR5 ;  /* 0x800000054a4a7e21 */ /* 0x000fe20008010000 */
[----:B------:R-:W-:Y:S01]  /*a970*/  FADD.FTZ R26, R26, -UR5 ;  /* 0x800000051a1a7e21 */ /* 0x000fe20008010000 */
[----:B------:R-:W1:Y:S01]  /*a980*/  LDCU.64 UR12, c[0x0][0x3e0] ;  /* 0x00007c00ff0c77ac */ /* 0x000e620008000a00 */
[----:B------:R-:W-:Y:S01]  /*a990*/  MOV R21, R19 ;  /* 0x0000001300157202 */ /* 0x000fe20000000f00 */
[----:B------:R-:W-:Y:S01]  /*a9a0*/  FMUL.FTZ R74, R74, UR7 ;  /* 0x000000074a4a7c20 */ /* 0x000fe20008410000 */
[----:B------:R-:W-:Y:S01]  /*a9b0*/  FMUL.FTZ R26, R26, UR7 ;  /* 0x000000071a1a7c20 */ /* 0x000fe20008410000 */
[----:B------:R-:W2:Y:S02]  /*a9c0*/  LDCU.64 UR16, c[0x0][0x380] ;  /* 0x00007000ff1077ac */ /* 0x000ea40008000a00 */
[----:B------:R-:W-:Y:S01]  /*a9d0*/  FFMA.FTZ R27, R42, R74, R47 ;  /* 0x0000004a2a1b7223 */ /* 0x000fe2000001002f */
[----:B------:R-:W-:-:S03]  /*a9e0*/  FFMA.FTZ R44, R43, R26, R48 ;  /* 0x0000001a2b2c7223 */ /* 0x000fc60000010030 */
[----:B------:R-:W-:Y:S01]  /*a9f0*/  FMUL.FTZ R20, R27, -1.4426950216293334961 ;  /* 0xbfb8aa3b1b147820 */ /* 0x000fe20000410000 */
[----:B0---4-:R-:W-:-:S05]  /*aa00*/  FMUL.FTZ R22, R44, -1.4426950216293334961 ;  /* 0xbfb8aa3b2c167820 */ /* 0x011fca0000410000 */
        /* <DEDUP_REMOVED lines=17> */
.L_x_2415:
[----:B------:R-:W-:Y:S05]  /*ab20*/  BSYNC.RECONVERGENT B1 ;  /* 0x0000000000017941 */ /* 0x000fea0003800200 */
.L_x_2414:
[----:B------:R-:W-:Y:S04]  /*ab30*/  BSSY.RECONVERGENT B1, `(.L_x_2416) ;  /* 0x000001e000017945 */ /* 0x000fe80003800200 */
[----:B------:R-:W-:Y:S05]  /*ab40*/  @P1 BRA `(.L_x_2417) ;  /* 0x0000000000701947 */ /* 0x000fea0003800000 */
[----:B------:R-:W-:Y:S01]  /*ab50*/  FADD.FTZ R75, R75, -UR5 ;  /* 0x800000054b4b7e21 */ /* 0x000fe20008010000 */
[----:B------:R-:W-:Y:S01]  /*ab60*/  FADD.FTZ R17, R17, -UR5 ;  /* 0x8000000511117e21 */ /* 0x000fe20008010000 */
[----:B------:R-:W2:Y:S01]  /*ab70*/  LDCU.64 UR12, c[0x0][0x3e0] ;  /* 0x00007c00ff0c77ac */ /* 0x000ea20008000a00 */
[----:B------:R-:W-:Y:S01]  /*ab80*/  MOV R21, R19 ;  /* 0x0000001300157202 */ /* 0x000fe20000000f00 */
[----:B------:R-:W-:Y:S01]  /*ab90*/  FMUL.FTZ R75, R75, UR7 ;  /* 0x000000074b4b7c20 */ /* 0x000fe20008410000 */
[----:B------:R-:W-:Y:S01]  /*aba0*/  FMUL.FTZ R20, R17, UR7 ;  /* 0x0000000711147c20 */ /* 0x000fe20008410000 */
[----:B------:R-:W3:Y:S02]  /*abb0*/  LDCU.64 UR16, c[0x0][0x380] ;  /* 0x00007000ff1077ac */ /* 0x000ee40008000a00 */
[----:B------:R-:W-:Y:S01]  /*abc0*/  FFMA.FTZ R75, R42, R75, R47 ;  /* 0x0000004b2a4b7223 */ /* 0x000fe2000001002f */
[----:B------:R-:W-:Y:S01]  /*abd0*/  FFMA.FTZ R40, R43, R20, R48 ;  /* 0x000000142b287223 */ /* 0x000fe20000010030 */
[----:B------:R-:W-:-:S02]  /*abe0*/  MOV R20, R24 ;  /* 0x0000001800147202 */ /* 0x000fc40000000f00 */
[----:B------:R-:W-:Y:S01]  /*abf0*/  FMUL.FTZ R17, R75, -1.4426950216293334961 ;  /* 0xbfb8aa3b4b117820 */ /* 0x000fe20000410000 */
[----:B01--4-:R-:W-:-:S05]  /*ac00*/  FMUL.FTZ R22, R40, -1.4426950216293334961 ;  /* 0xbfb8aa3b28167820 */ /* 0x013fca0000410000 */
[----:B------:R-:W0:Y:S01]  /*ac10*/  MUFU.EX2 R17, R17 ;  /* 0x0000001100117308 */ /* 0x000e220000000800 */
[----:B--2---:R-:W-:Y:S02]  /*ac20*/  IMAD R38, R38, UR12, RZ ;  /* 0x0000000c26267c24 */ /* 0x004fe4000f8e02ff */
[----:B------:R-:W-:-:S05]  /*ac30*/  IMAD.WIDE.U32 R20, R37, UR12, R20 ;  /* 0x0000000c25147c25 */ /* 0x000fca000f8e0014 */
[----:B------:R-:W1:Y:S01]  /*ac40*/  MUFU.EX2 R22, R22 ;  /* 0x0000001600167308 */ /* 0x000e620000000800 */
[----:B------:R-:W-:-:S05]  /*ac50*/  IMAD R37, R37, UR13, R38 ;  /* 0x0000000d25257c24 */ /* 0x000fca000f8e0226 */
[----:B------:R-:W-:Y:S01]  /*ac60*/  IADD3 R37, PT, PT, R21, R37, RZ ;  /* 0x0000002515257210 */ /* 0x000fe20007ffe0ff */
[----:B0-----:R-:W-:-:S06]  /*ac70*/  FADD.FTZ R26, R17, 1 ;  /* 0x3f800000111a7421 */ /* 0x001fcc0000010000 */
[----:B------:R-:W0:Y:S01]  /*ac80*/  MUFU.RCP R26, R26 ;  /* 0x0000001a001a7308 */ /* 0x000e220000001000 */
[----:B-1----:R-:W-:Y:S01]  /*ac90*/  FADD.FTZ R27, R22, 1 ;  /* 0x3f800000161b7421 */ /* 0x002fe20000010000 */
[----:B---3--:R-:W-:-:S04]  /*aca0*/  LEA R22, P1, R20, UR16, 0x1 ;  /* 0x0000001014167c11 */ /* 0x008fc8000f8208ff */
[----:B------:R-:W-:Y:S02]  /*acb0*/  LEA.HI.X R23, R20, UR17, R37, 0x1, P1 ;  /* 0x0000001114177c11 */ /* 0x000fe400088f0c25 */
[----:B------:R-:W1:Y:S01]  /*acc0*/  MUFU.RCP R27, R27 ;  /* 0x0000001b001b7308 */ /* 0x000e620000001000 */
[----:B0-----:R-:W-:Y:S01]  /*acd0*/  FMUL.FTZ R17, R75, R26 ;  /* 0x0000001a4b117220 */ /* 0x001fe20000410000 */
[----:B-1----:R-:W-:-:S05]  /*ace0*/  FMUL.FTZ R38, R40, R27 ;  /* 0x0000001b28267220 */ /* 0x002fca0000410000 */
[----:B------:R-:W-:-:S05]  /*acf0*/  F2FP.BF16.F32.PACK_AB R17, R38, R17 ;  /* 0x000000112611723e */ /* 0x000fca00000010ff */
[----:B------:R2:W-:Y:S02]  /*ad00*/  STG.E desc[UR14][R22.64], R17 ;  /* 0x0000001116007986 */ /* 0x0005e4000c10190e */
.L_x_2417:
[----:B------:R-:W-:Y:S05]  /*ad10*/  BSYNC.RECONVERGENT B1 ;  /* 0x0000000000017941 */ /* 0x000fea0003800200 */
.L_x_2416:
[----:B------:R-:W-:Y:S04]  /*ad20*/  BSSY.RECONVERGENT B1, `(.L_x_2418) ;  /* 0x000001e000017945 */ /* 0x000fe80003800200 */
[----:B------:R-:W-:Y:S05]  /*ad30*/  @P6 BRA `(.L_x_2419) ;  /* 0x0000000000706947 */ /* 0x000fea0003800000 */
[----:B------:R-:W-:Y:S01]  /*ad40*/  FADD.FTZ R73, R73, -UR5 ;  /* 0x8000000549497e21 */ /* 0x000fe20008010000 */
[----:B------:R-:W-:Y:S01]  /*ad50*/  FADD.FTZ R16, R16, -UR5 ;  /* 0x8000000510107e21 */ /* 0x000fe20008010000 */
[----:B------:R-:W3:Y:S02]  /*ad60*/  LDCU.64 UR12, c[0x0][0x3e0] ;  /* 0x00007c00ff0c77ac */ /* 0x000ee40008000a00 */
[----:B------:R-:W-:Y:S01]  /*ad70*/  FMUL.FTZ R73, R73, UR7 ;  /* 0x0000000749497c20 */ /* 0x000fe20008410000 */
[----:B--2---:R-:W-:Y:S01]  /*ad80*/  FMUL.FTZ R17, R16, UR7 ;  /* 0x0000000710117c20 */ /* 0x004fe20008410000 */
[----:B------:R-:W2:Y:S02]  /*ad90*/  LDCU.64 UR16, c[0x0][0x380] ;  /* 0x00007000ff1077ac */ /* 0x000ea40008000a00 */
[----:B------:R-:W-:Y:S01]  /*ada0*/  FFMA.FTZ R73, R42, R73, R47 ;  /* 0x000000492a497223 */ /* 0x000fe2000001002f */
[----:B------:R-:W-:Y:S01]  /*adb0*/  FFMA.FTZ R21, R43, R17, R48 ;  /* 0x000000112b157223 */ /* 0x000fe20000010030 */
[----:B------:R-:W-:-:S02]  /*adc0*/  MOV R17, R19 ;  /* 0x0000001300117202 */ /* 0x000fc40000000f00 */
[----:B------:R-:W-:Y:S01]  /*add0*/  FMUL.FTZ R16, R73, -1.4426950216293334961 ;  /* 0xbfb8aa3b49107820 */ /* 0x000fe20000410000 */
[----:B------:R-:W-:-:S05]  /*ade0*/  FMUL.FTZ R20, R21, -1.4426950216293334961 ;  /* 0xbfb8aa3b15147820 */ /* 0x000fca0000410000 */
[----:B------:R-:W0:Y:S01]  /*adf0*/  MUFU.EX2 R16, R16 ;  /* 0x0000001000107308 */ /* 0x000e220000000800 */
[----:B---3--:R-:W-:-:S07]  /*ae00*/  IMAD R36, R36, UR12, RZ ;  /* 0x0000000c24247c24 */ /* 0x008fce000f8e02ff */
[----:B------:R-:W3:Y:S01]  /*ae10*/  MUFU.EX2 R20, R20 ;  /* 0x0000001400147308 */ /* 0x000ee20000000800 */
[----:B01--4-:R-:W-:Y:S01]  /*ae20*/  FADD.FTZ R22, R16, 1 ;  /* 0x3f80000010167421 */ /* 0x013fe20000010000 */
[----:B------:R-:W-:-:S06]  /*ae30*/  MOV R16, R24 ;  /* 0x0000001800107202 */ /* 0x000fcc0000000f00 */
[----:B------:R-:W0:Y:S01]  /*ae40*/  MUFU.RCP R22, R22 ;  /* 0x0000001600167308 */ /* 0x000e220000001000 */
[----:B------:R-:W-:-:S04]  /*ae50*/  IMAD.WIDE.U32 R16, R35, UR12, R16 ;  /* 0x0000000c23107c25 */ /* 0x000fc8000f8e0010 */
[----:B---3--:R-:W-:Y:S01]  /*ae60*/  FADD.FTZ R26, R20, 1 ;  /* 0x3f800000141a7421 */ /* 0x008fe20000010000 */
        /* <DEDUP_REMOVED lines=9> */
.L_x_2419:
[----:B------:R-:W-:Y:S05]  /*af00*/  BSYNC.RECONVERGENT B1 ;  /* 0x0000000000017941 */ /* 0x000fea0003800200 */
.L_x_2418:
[----:B------:R-:W-:Y:S04]  /*af10*/  BSSY.RECONVERGENT B1, `(.L_x_2420) ;  /* 0x000001e000017945 */ /* 0x000fe80003800200 */
[----:B------:R-:W-:Y:S05]  /*af20*/  @P3 BRA `(.L_x_2421) ;  /* 0x0000000000703947 */ /* 0x000fea0003800000 */
[----:B------:R-:W-:Y:S01]  /*af30*/  FADD.FTZ R72, R72, -UR5 ;  /* 0x8000000548487e21 */ /* 0x000fe20008010000 */
[----:B------:R-:W-:Y:S01]  /*af40*/  FADD.FTZ R15, R15, -UR5 ;  /* 0x800000050f0f7e21 */ /* 0x000fe20008010000 */
[----:B------:R-:W1:Y:S01]  /*af50*/  LDCU.64 UR12, c[0x0][0x3e0] ;  /* 0x00007c00ff0c77ac */ /* 0x000e620008000a00 */
[----:B--2---:R-:W-:Y:S01]  /*af60*/  MOV R17, R19 ;  /* 0x0000001300117202 */ /* 0x004fe20000000f00 */
[----:B------:R-:W-:Y:S01]  /*af70*/  FMUL.FTZ R72, R72, UR7 ;  /* 0x0000000748487c20 */ /* 0x000fe20008410000 */
[----:B------:R-:W-:Y:S01]  /*af80*/  FMUL.FTZ R16, R15, UR7 ;  /* 0x000000070f107c20 */ /* 0x000fe20008410000 */
[----:B------:R-:W2:Y:S02]  /*af90*/  LDCU.64 UR16, c[0x0][0x380] ;  /* 0x00007000ff1077ac */ /* 0x000ea40008000a00 */
[----:B---3--:R-:W-:Y:S01]  /*afa0*/  FFMA.FTZ R21, R42, R72, R47 ;  /* 0x000000482a157223 */ /* 0x008fe2000001002f */
[----:B------:R-:W-:Y:S01]  /*afb0*/  FFMA.FTZ R26, R43, R16, R48 ;  /* 0x000000102b1a7223 */ /* 0x000fe20000010030 */
[----:B------:R-:W-:-:S02]  /*afc0*/  MOV R16, R24 ;  /* 0x0000001800107202 */ /* 0x000fc40000000f00 */
        /* <DEDUP_REMOVED lines=8> */
[----:B0---4-:R-:W-:-:S06]  /*b050*/  FADD.FTZ R22, R15, 1 ;  /* 0x3f8000000f167421 */ /* 0x011fcc0000010000 */
[----:B------:R-:W0:Y:S01]  /*b060*/  MUFU.RCP R22, R22 ;  /* 0x0000001600167308 */ /* 0x000e220000001000 */
[----:B-1----:R-:W-:Y:S01]  /*b070*/  FADD.FTZ R23, R20, 1 ;  /* 0x3f80000014177421 */ /* 0x002fe20000010000 */
[----:B--2---:R-:W-:-:S06]  /*b080*/  LEA R20, P1, R16, UR16, 0x1 ;  /* 0x0000001010147c11 */ /* 0x004fcc000f8208ff */
[----:B------:R-:W1:Y:S01]  /*b090*/  MUFU.RCP R23, R23 ;  /* 0x0000001700177308 */ /* 0x000e620000001000 */
[----:B0-----:R-:W-:Y:S01]  /*b0a0*/  FMUL.FTZ R15, R21, R22 ;  /* 0x00000016150f7220 */ /* 0x001fe20000410000 */
[----:B------:R-:W-:Y:S01]  /*b0b0*/  LEA.HI.X R21, R16, UR17, R27, 0x1, P1 ;  /* 0x0000001110157c11 */ /* 0x000fe200088f0c1b */
[----:B-1----:R-:W-:-:S05]  /*b0c0*/  FMUL.FTZ R26, R26, R23 ;  /* 0x000000171a1a7220 */ /* 0x002fca0000410000 */
[----:B------:R-:W-:-:S05]  /*b0d0*/  F2FP.BF16.F32.PACK_AB R15, R26, R15 ;  /* 0x0000000f1a0f723e */ /* 0x000fca00000010ff */
[----:B------:R0:W-:Y:S02]  /*b0e0*/  STG.E desc[UR14][R20.64], R15 ;  /* 0x0000000f14007986 */ /* 0x0001e4000c10190e */
.L_x_2421:
[----:B------:R-:W-:Y:S05]  /*b0f0*/  BSYNC.RECONVERGENT B1 ;  /* 0x0000000000017941 */ /* 0x000fea0003800200 */
.L_x_2420:
[----:B------:R-:W-:Y:S04]  /*b100*/  BSSY.RECONVERGENT B1, `(.L_x_2422) ;  /* 0x000001e000017945 */ /* 0x000fe80003800200 */
[----:B------:R-:W-:Y:S05]  /*b110*/  @P4 BRA `(.L_x_2423) ;  /* 0x0000000000704947 */ /* 0x000fea0003800000 */
[----:B------:R-:W-:Y:S01]  /*b120*/  FADD.FTZ R77, R77, -UR5 ;  /* 0x800000054d4d7e21 */ /* 0x000fe20008010000 */
[----:B------:R-:W-:Y:S01]  /*b130*/  FADD.FTZ R14, R14, -UR5 ;  /* 0x800000050e0e7e21 */ /* 0x000fe20008010000 */
[----:B------:R-:W1:Y:S02]  /*b140*/  LDCU.64 UR12, c[0x0][0x3e0] ;  /* 0x00007c00ff0c77ac */ /* 0x000e640008000a00 */
[----:B------:R-:W-:Y:S01]  /*b150*/  FMUL.FTZ R77, R77, UR7 ;  /* 0x000000074d4d7c20 */ /* 0x000fe20008410000 */
[----:B0-----:R-:W-:Y:S01]  /*b160*/  FMUL.FTZ R15, R14, UR7 ;  /* 0x000000070e0f7c20 */ /* 0x001fe20008410000 */
[----:B------:R-:W0:Y:S02]  /*b170*/  LDCU.64 UR16, c[0x0][0x380] ;  /* 0x00007000ff1077ac */ /* 0x000e240008000a00 */
[----:B------:R-:W-:Y:S01]  /*b180*/  FFMA.FTZ R77, R42, R77, R47 ;  /* 0x0000004d2a4d7223 */ /* 0x000fe2000001002f */
[----:B--2---:R-:W-:Y:S01]  /*b190*/  FFMA.FTZ R17, R43, R15, R48 ;  /* 0x0000000f2b117223 */ /* 0x004fe20000010030 */
[----:B------:R-:W-:-:S02]  /*b1a0*/  MOV R15, R19 ;  /* 0x00000013000f7202 */ /* 0x000fc40000000f00 */
[----:B------:R-:W-:Y:S01]  /*b1b0*/  FMUL.FTZ R14, R77, -1.4426950216293334961 ;  /* 0xbfb8aa3b4d0e7820 */ /* 0x000fe20000410000 */
[----:B------:R-:W-:-:S05]  /*b1c0*/  FMUL.FTZ R16, R17, -1.4426950216293334961 ;  /* 0xbfb8aa3b11107820 */ /* 0x000fca0000410000 */
[----:B------:R-:W3:Y:S01]  /*b1d0*/  MUFU.EX2 R14, R14 ;  /* 0x0000000e000e7308 */ /* 0x000ee20000000800 */
[----:B-1----:R-:W-:-:S04]  /*b1e0*/  IMAD R29, R29, UR12, RZ ;  /* 0x0000000c1d1d7c24 */ /* 0x002fc8000f8e02ff */
[----:B------:R-:W-:-:S03]  /*b1f0*/  IMAD R29, R28, UR13, R29 ;  /* 0x0000000d1c1d7c24 */ /* 0x000fc6000f8e021d */
[----:B------:R-:W4:Y:S01]  /*b200*/  MUFU.EX2 R16, R16 ;  /* 0x0000001000107308 */ /* 0x000f220000000800 */
[----:B---3--:R-:W-:Y:S01]  /*b210*/  FADD.FTZ R20, R14, 1 ;  /* 0x3f8000000e147421 */ /* 0x008fe20000010000 */
[----:B------:R-:W-:-:S06]  /*b220*/  MOV R14, R24 ;  /* 0x00000018000e7202 */ /* 0x000fcc0000000f00 */
[----:B------:R-:W1:Y:S01]  /*b230*/  MUFU.RCP R20, R20 ;  /* 0x0000001400147308 */ /* 0x000e620000001000 */
[----:B------:R-:W-:-:S04]  /*b240*/  IMAD.WIDE.U32 R14, R28, UR12, R14 ;  /* 0x0000000c1c0e7c25 */ /* 0x000fc8000f8e000e */
[----:B----4-:R-:W-:Y:S01]  /*b250*/  FADD.FTZ R22, R16, 1 ;  /* 0x3f80000010167421 */ /* 0x010fe20000010000 */
        /* <DEDUP_REMOVED lines=8> */
.L_x_2423:
[----:B------:R-:W-:Y:S05]  /*b2e0*/  BSYNC.RECONVERGENT B1 ;  /* 0x0000000000017941 */ /* 0x000fea0003800200 */
.L_x_2422:
[----:B------:R-:W-:Y:S01]  /*b2f0*/  ISETP.GE.U32.AND P5, PT, R30, UR8, PT ;  /* 0x000000081e007c0c */ /* 0x000fe2000bfa6070 */
[----:B------:R-:W-:Y:S01]  /*b300*/  BSSY.RECONVERGENT B1, `(.L_x_2424) ;  /* 0x0000035000017945 */ /* 0x000fe20003800200 */
[----:B------:R-:W-:Y:S02]  /*b310*/  SHF.R.S32.HI R14, RZ, 0x1f, R30 ;  /* 0x0000001fff0e7819 */ /* 0x000fe4000001141e */
[C---:B------:R-:W-:Y:S02]  /*b320*/  IADD3 R32, PT, PT, R53.reuse, 0x160, RZ ;  /* 0x0000016035207810 */ /* 0x040fe40007ffe0ff */
[----:B------:R-:W-:Y:S02]  /*b330*/  ISETP.GE.AND.EX P5, PT, R14, UR9, PT, P5 ;  /* 0x000000090e007c0c */ /* 0x000fe4000bfa6350 */
[C---:B------:R-:W-:Y:S02]  /*b340*/  IADD3 R28, PT, PT, R53.reuse, 0x170, RZ ;  /* 0x00000170351c7810 */ /* 0x040fe40007ffe0ff */
[----:B------:R-:W-:-:S02]  /*b350*/  IADD3 R26, PT, PT, R53, 0x180, RZ ;  /* 0x00000180351a7810 */ /* 0x000fc40007ffe0ff */
[----:B012-4-:R-:W-:Y:S02]  /*b360*/  IADD3 R22, PT, PT, R53, 0x190, RZ ;  /* 0x0000019035167810 */ /* 0x017fe40007ffe0ff */
        /* <DEDUP_REMOVED lines=46> */
.L_x_2425:
[----:B------:R-:W-:Y:S05]  /*b650*/  BSYNC.RECONVERGENT B1 ;  /* 0x0000000000017941 */ /* 0x000fea0003800200 */
.L_x_2424:
        /* <DEDUP_REMOVED lines=9> */
[----:B------:R-:W-:Y:S01]  /*b6f0*/  FFMA.FTZ R15, R43, R13, R48 ;  /* 0x0000000d2b0f7223 */ /* 0x000fe20000010030 */
[----:B------:R-:W-:-:S02]  /*b700*/  MOV R13, R19 ;  /* 0x00000013000d7202 */ /* 0x000fc40000000f00 */
        /* <DEDUP_REMOVED lines=19> */
.L_x_2427:
[----:B------:R-:W-:Y:S05]  /*b840*/  BSYNC.RECONVERGENT B1 ;  /* 0x0000000000017941 */ /* 0x000fea0003800200 */
.L_x_2426:
        /* <DEDUP_REMOVED lines=9> */
[----:B------:R-:W-:Y:S01]  /*b8e0*/  FFMA.FTZ R69, R42, R69, R47 ;  /* 0x000000452a457223 */ /* 0x000fe2000001002f */
        /* <DEDUP_REMOVED lines=20> */
.L_x_2429:
[----:B------:R-:W-:Y:S05]  /*ba30*/  BSYNC.RECONVERGENT B1 ;  /* 0x0000000000017941 */ /* 0x000fea0003800200 */
.L_x_2428:
        /* <DEDUP_REMOVED lines=8> */
[----:B-1----:R-:W-:Y:S01]  /*bac0*/  FFMA.FTZ R15, R42, R68, R47 ;  /* 0x000000442a0f7223 */ /* 0x002fe2000001002f */
        /* <DEDUP_REMOVED lines=21> */
.L_x_2431:
[----:B------:R-:W-:Y:S05]  /*bc20*/  BSYNC.RECONVERGENT B1 ;  /* 0x0000000000017941 */ /* 0x000fea0003800200 */
.L_x_2430:
        /* <DEDUP_REMOVED lines=9> */
[----:B------:R-:W-:Y:S01]  /*bcc0*/  FFMA.FTZ R63, R42, R63, R47 ;  /* 0x0000003f2a3f7223 */ /* 0x000fe2000001002f */
        /* <DEDUP_REMOVED lines=20> */
.L_x_2433:
[----:B------:R-:W-:Y:S05]  /*be10*/  BSYNC.RECONVERGENT B1 ;  /* 0x0000000000017941 */ /* 0x000fea0003800200 */
.L_x_2432:
[----:B------:R-:W-:Y:S04]  /*be20*/  BSSY.RECONVERGENT B1, `(.L_x_2434) ;  /* 0x000001e000017945 */ /* 0x000fe80003800200 */
[----:B------:R-:W-:Y:S05]  /*be30*/  @P4 BRA `(.L_x_2435) ;  /* 0x0000000000704947 */ /* 0x000fea0003800000 */
[----:B------:R-:W-:Y:S01]  /*be40*/  FADD.FTZ R61, R61, -UR5 ;  /* 0x800000053d3d7e21 */ /* 0x000fe20008010000 */
[----:B------:R-:W-:Y:S01]  /*be50*/  FADD.FTZ R8, R8, -UR5 ;  /* 0x8000000508087e21 */ /* 0x000fe20008010000 */
[----:B------:R-:W0:Y:S02]  /*be60*/  LDCU.64 UR12, c[0x0][0x3e0] ;  /* 0x00007c00ff0c77ac */ /* 0x000e240008000a00 */
[----:B------:R-:W-:Y:S01]  /*be70*/  FMUL.FTZ R61, R61, UR7 ;  /* 0x000000073d3d7c20 */ /* 0x000fe20008410000 */
[----:B----4-:R-:W-:Y:S01]  /*be80*/  FMUL.FTZ R9, R8, UR7 ;  /* 0x0000000708097c20 */ /* 0x010fe20008410000 */
[----:B------:R-:W4:Y:S02]  /*be90*/  LDCU.64 UR16, c[0x0][0x380] ;  /* 0x00007000ff1077ac */ /* 0x000f240008000a00 */
[----:B------:R-:W-:Y:S01]  /*bea0*/  FFMA.FTZ R61, R42, R61, R47 ;  /* 0x0000003d2a3d7223 */ /* 0x000fe2000001002f */
[----:B--2---:R-:W-:Y:S01]  /*beb0*/  FFMA.FTZ R11, R43, R9, R48 ;  /* 0x000000092b0b7223 */ /* 0x004fe20000010030 */
[----:B------:R-:W-:-:S02]  /*bec0*/  MOV R9, R19 ;  /* 0x0000001300097202 */ /* 0x000fc40000000f00 */
[----:B------:R-:W-:Y:S01]  /*bed0*/  FMUL.FTZ R8, R61, -1.4426950216293334961 ;  /* 0xbfb8aa3b3d087820 */ /* 0x000fe20000410000 */
[----:B------:R-:W-:-:S05]  /*bee0*/  FMUL.FTZ R10, R11, -1.4426950216293334961 ;  /* 0xbfb8aa3b0b0a7820 */ /* 0x000fca0000410000 */
[----:B------:R-:W3:Y:S01]  /*bef0*/  MUFU.EX2 R8, R8 ;  /* 0x0000000800087308 */ /* 0x000ee20000000800 */
[----:B0-----:R-:W-:-:S04]  /*bf00*/  IMAD R23, R23, UR12, RZ ;  /* 0x0000000c17177c24 */ /* 0x001fc8000f8e02ff */
[----:B------:R-:W-:-:S03]  /*bf10*/  IMAD R23, R22, UR13, R23 ;  /* 0x0000000d16177c24 */ /* 0x000fc6000f8e0217 */
[----:B------:R-:W1:Y:S01]  /*bf20*/  MUFU.EX2 R10, R10 ;  /* 0x0000000a000a7308 */ /* 0x000e620000000800 */
[----:B---3--:R-:W-:Y:S01]  /*bf30*/  FADD.FTZ R12, R8, 1 ;  /* 0x3f800000080c7421 */ /* 0x008fe20000010000 */
        /* <DEDUP_REMOVED lines=12> */
.L_x_2435:
[----:B------:R-:W-:Y:S05]  /*c000*/  BSYNC.RECONVERGENT B1 ;  /* 0x0000000000017941 */ /* 0x000fea0003800200 */
.L_x_2434:
        /* <DEDUP_REMOVED lines=52> */
.L_x_2437:
[----:B------:R-:W-:Y:S05]  /*c350*/  BSYNC.RECONVERGENT B1 ;  /* 0x0000000000017941 */ /* 0x000fea0003800200 */
.L_x_2436:
        /* <DEDUP_REMOVED lines=30> */
.L_x_2439:
[----:B------:R-:W-:Y:S05]  /*c540*/  BSYNC.RECONVERGENT B1 ;  /* 0x0000000000017941 */ /* 0x000fea0003800200 */
.L_x_2438:
        /* <DEDUP_REMOVED lines=13> */
[----:B------:R-:W-:-:S05]  /*c620*/  FMUL.FTZ R15, R20, -1.4426950216293334961 ;  /* 0xbfb8aa3b140f7820 */ /* 0x000fca0000410000 */
        /* <DEDUP_REMOVED lines=16> */
.L_x_2441:
[----:B------:R-:W-:Y:S05]  /*c730*/  BSYNC.RECONVERGENT B1 ;  /* 0x0000000000017941 */ /* 0x000fea0003800200 */
.L_x_2440:
        /* <DEDUP_REMOVED lines=30> */
.L_x_2443:
[----:B------:R-:W-:Y:S05]  /*c920*/  BSYNC.RECONVERGENT B1 ;  /* 0x0000000000017941 */ /* 0x000fea0003800200 */
.L_x_2442:
[----:B------:R-:W-:Y:S04]  /*c930*/  BSSY.RECONVERGENT B1, `(.L_x_2444) ;  /* 0x000001e000017945 */ /* 0x000fe80003800200 */
[----:B------:R-:W-:Y:S05]  /*c940*/  @P3 BRA `(.L_x_2445) ;  /* 0x0000000000703947 */ /* 0x000fea0003800000 */
[----:B------:R-:W-:Y:S01]  /*c950*/  FADD.FTZ R49, R49, -UR5 ;  /* 0x8000000531317e21 */ /* 0x000fe20008010000 */
[----:B-----5:R-:W-:Y:S01]  /*c960*/  FADD.FTZ R3, R3, -UR5 ;  /* 0x8000000503037e21 */ /* 0x020fe20008010000 */
[----:B------:R-:W4:Y:S01]  /*c970*/  LDCU.64 UR12, c[0x0][0x3e0] ;  /* 0x00007c00ff0c77ac */ /* 0x000f220008000a00 */
[----:B--2---:R-:W-:Y:S01]  /*c980*/  MOV R5, R19 ;  /* 0x0000001300057202 */ /* 0x004fe20000000f00 */
[----:B------:R-:W-:Y:S01]  /*c990*/  FMUL.FTZ R49, R49, UR7 ;  /* 0x0000000731317c20 */ /* 0x000fe20008410000 */
[----:B------:R-:W-:Y:S01]  /*c9a0*/  FMUL.FTZ R4, R3, UR7 ;  /* 0x0000000703047c20 */ /* 0x000fe20008410000 */
[----:B------:R-:W2:Y:S02]  /*c9b0*/  LDCU.64 UR16, c[0x0][0x380] ;  /* 0x00007000ff1077ac */ /* 0x000ea40008000a00 */
[----:B------:R-:W-:Y:S01]  /*c9c0*/  FFMA.FTZ R14, R42, R49, R47 ;  /* 0x000000312a0e7223 */ /* 0x000fe2000001002f */
[----:B0--3--:R-:W-:Y:S01]  /*c9d0*/  FFMA.FTZ R7, R43, R4, R48 ;  /* 0x000000042b077223 */ /* 0x009fe20000010030 */
[----:B------:R-:W-:-:S02]  /*c9e0*/  MOV R4, R24 ;  /* 0x0000001800047202 */ /* 0x000fc40000000f00 */
[----:B------:R-:W-:Y:S01]  /*c9f0*/  FMUL.FTZ R3, R14, -1.4426950216293334961 ;  /* 0xbfb8aa3b0e037820 */ /* 0x000fe20000410000 */
[----:B------:R-:W-:-:S05]  /*ca00*/  FMUL.FTZ R6, R7, -1.4426950216293334961 ;  /* 0xbfb8aa3b07067820 */ /* 0x000fca0000410000 */
        /* <DEDUP_REMOVED lines=16> */
.L_x_2445:
[----:B------:R-:W-:Y:S05]  /*cb10*/  BSYNC.RECONVERGENT B1 ;  /* 0x0000000000017941 */ /* 0x000fea0003800200 */
.L_x_2444:
[----:B------:R-:W-:Y:S05]  /*cb20*/  @P4 BRA `(.L_x_2383) ;  /* 0x00000000006c4947 */ /* 0x000fea0003800000 */
[----:B------:R-:W-:Y:S01]  /*cb30*/  FADD.FTZ R0, R0, -UR5 ;  /* 0x8000000500007e21 */ /* 0x000fe20008010000 */
[----:B-----5:R-:W-:Y:S01]  /*cb40*/  FADD.FTZ R2, R2, -UR5 ;  /* 0x8000000502027e21 */ /* 0x020fe20008010000 */
        /* <DEDUP_REMOVED lines=19> */
[----:B----4-:R-:W-:Y:S02]  /*cc80*/  LEA.HI.X R3, R18, UR13, R53, 0x1, P1 ;  /* 0x0000000d12037c11 */ /* 0x010fe400088f0c35 */
[----:B------:R-:W3:Y:S01]  /*cc90*/  MUFU.RCP R5, R5 ;  /* 0x0000000500057308 */ /* 0x000ee20000001000 */
[----:B--2---:R-:W-:Y:S01]  /*cca0*/  FMUL.FTZ R0, R47, R4 ;  /* 0x000000042f007220 */ /* 0x004fe20000410000 */
[----:B---3--:R-:W-:-:S05]  /*ccb0*/  FMUL.FTZ R7, R48, R5 ;  /* 0x0000000530077220 */ /* 0x008fca0000410000 */
[----:B------:R-:W-:-:S05]  /*ccc0*/  F2FP.BF16.F32.PACK_AB R7, R7, R0 ;  /* 0x000000000707723e */ /* 0x000fca00000010ff */
[----:B------:R0:W-:Y:S02]  /*ccd0*/  STG.E desc[UR14][R2.64], R7 ;  /* 0x0000000702007986 */ /* 0x0001e4000c10190e */
.L_x_2383:
[----:B------:R-:W-:Y:S05]  /*cce0*/  BSYNC.RECONVERGENT B0 ;  /* 0x0000000000007941 */ /* 0x000fea0003800200 */
.L_x_2319:
        /* <DEDUP_REMOVED lines=9> */
.L_x_2447:
        /* <DEDUP_REMOVED lines=16> */
.L_x_4536:


//--------------------- .text._Z35group_norm_nhwc_fwd_one_pass_kernelI11Bf16IOFp16WLi64ELi84ELi672EEv26Group_norm_nhwc_fwd_params --------------------------
	.section	.text._Z35group_norm_nhwc_fwd_one_pass_kernelI11Bf16IOFp16WLi64ELi84ELi672EEv26Group_norm_nhwc_fwd_params,"ax",@progbits
	.align	128
        .global         _Z35group_norm_nhwc_fwd_one_pass_kernelI11Bf16IOFp16WLi64ELi84ELi672EEv26Group_norm_nhwc_fwd_params
        .type           _Z35group_norm_nhwc_fwd_one_pass_kernelI11Bf16IOFp16WLi64ELi84ELi672EEv26Group_norm_nhwc_fwd_params,@function
        .size           _Z35group_norm_nhwc_fwd_one_pass_kernelI11Bf16IOFp16WLi64ELi84ELi672EEv26Group_norm_nhwc_fwd_params,(.L_x_4537 - _Z35group_norm_nhwc_fwd_one_pass_kernelI11Bf16IOFp16WLi64ELi84ELi672EEv26Group_norm_nhwc_fwd_params)
        .other          _Z35group_norm_nhwc_fwd_one_pass_kernelI11Bf16IOFp16WLi64ELi84ELi672EEv26Group_norm_nhwc_fwd_params,@"STO_CUDA_ENTRY STV_DEFAULT"
_Z35group_norm_nhwc_fwd_one_pass_kernelI11Bf16IOFp16WLi64ELi84ELi672EEv26Group_norm_nhwc_fwd_params:
.text._Z35group_norm_nhwc_fwd_one_pass_kernelI11Bf16IOFp16WLi64ELi84ELi672EEv26Group_norm_nhwc_fwd_params:
        /* <DEDUP_REMOVED lines=48> */
.L_x_2475:
        /* <DEDUP_REMOVED lines=21> */
[----:B0-----:R-:W-:-:S07]  /*0450*/  IADD3 R4, PT, PT, R3, 0xffffffe, RZ ;  /* 0x0ffffffe03047810 */ /* 0x001fce0007ffe0ff */
[----:B------:R-:W0:Y:S01]  /*0460*/  @!P3 LDC.64 R14, c[0x0][0x3e0] ;  /* 0x0000f800ff0ebb82 */ /* 0x000e220000000a00 */
[----:B------:R4:W5:Y:S07]  /*0470*/  F2I.FTZ.U32.TRUNC.NTZ R5, R4 ;  /* 0x0000000400057305 */ /* 0x00096e000021f000 */
[----:B------:R-:W3:Y:S01]  /*0480*/  @!P3 LDC.64 R16, c[0x0][0x390] ;  /* 0x0000e400ff10bb82 */ /* 0x000ee20000000a00 */
[----:B----4-:R-:W-:-:S05]  /*0490*/  IMAD.MOV.U32 R4, RZ, RZ, RZ ;  /* 0x000000ffff047224 */ /* 0x010fca00078e00ff */
[----:B------:R-:W-:Y:S02]  /*04a0*/  R2UR UR14, R4 ;  /* 0x00000000040e72ca */ /* 0x000fe400000e0000 */
[----:B-----5:R-:W-:Y:S02]  /*04b0*/  R2UR UR15, R5 ;  /* 0x00000000050f72ca */ /* 0x020fe400000e0000 */
[----:B------:R-:W-:-:S05]  /*04c0*/  IADD3 R7, PT, PT, RZ, -R5, RZ ;  /* 0x80000005ff077210 */ /* 0x000fca0007ffe0ff */
[----:B------:R-:W-:-:S06]  /*04d0*/  IMAD R7, R7, R6, RZ ;  /* 0x0000000607077224 */ /* 0x000fcc00078e02ff */
        /* <DEDUP_REMOVED lines=26> */
[----:B------:R-:W-:Y:S01]  /*0680*/  IADD3 R4, P4, PT, R29, UR13, RZ ;  /* 0x0000000d1d047c10 */ /* 0x000fe2000ff9e0ff */
[----:B------:R-:W-:Y:S01]  /*0690*/  UIMAD UR5, UR15, UR21, UR5 ;  /* 0x000000150f0572a4 */ /* 0x000fe2000f8e0205 */
[----:B------:R-:W-:-:S04]  /*06a0*/  MOV R3, UR13 ;  /* 0x0000000d00037c02 */ /* 0x000fc80008000f00 */
[----:B------:R-:W-:Y:S01]  /*06b0*/  LEA.HI.X.SX32 R5, R3, RZ, 0x1, P4 ;  /* 0x000000ff03057211 */ /* 0x000fe200020f0eff */
[----:B----4-:R-:W-:Y:S01]  /*06c0*/  @!P1 IMAD R20, R20, R18, RZ ;  /* 0x0000001214149224 */ /* 0x010fe200078e02ff */
[----:B------:R-:W-:Y:S02]  /*06d0*/  MOV R3, UR20 ;  /* 0x0000001400037c02 */ /* 0x000fe40008000f00 */
[----:B------:R-:W-:Y:S01]  /*06e0*/  ISETP.GE.U32.AND P4, PT, R27, UR16, PT ;  /* 0x000000101b007c0c */ /* 0x000fe2000bf86070 */
[----:B------:R-:W-:Y:S02]  /*06f0*/  @!P1 IMAD R19, R2, R19, R20 ;  /* 0x0000001302139224 */ /* 0x000fe400078e0214 */
[----:B------:R-:W-:Y:S01]  /*0700*/  IMAD.WIDE.U32 R4, R3, UR15, R4 ;  /* 0x0000000f03047c25 */ /* 0x000fe2000f8e0004 */
[----:B------:R-:W-:-:S03]  /*0710*/  ISETP.GE.AND.EX P4, PT, R23, UR17, PT, P4 ;  /* 0x0000001117007c0c */ /* 0x000fc6000bf86340 */
[----:B-1----:R-:W-:Y:S01]  /*0720*/  @!P2 IMAD R3, R10, R12, RZ ;  /* 0x0000000c0a03a224 */ /* 0x002fe200078e02ff */
[----:B------:R-:W-:Y:S01]  /*0730*/  IADD3 R7, PT, PT, R5, UR5, RZ ;  /* 0x0000000505077c10 */ /* 0x000fe2000fffe0ff */
[----:B------:R-:W-:Y:S01]  /*0740*/  @!P2 IMAD.MOV.U32 R6, RZ, RZ, R4 ;  /* 0x000000ffff06a224 */ /* 0x000fe200078e0004 */
[----:B------:R-:W1:Y:S01]  /*0750*/  @!P1 LDC.64 R10, c[0x0][0x390] ;  /* 0x0000e400ff0a9b82 */ /* 0x000e620000000a00 */
[C---:B------:R-:W-:Y:S01]  /*0760*/  @!P2 IMAD R3, R26.reuse, R13, R3 ;  /* 0x0000000d1a03a224 */ /* 0x040fe200078e0203 */
[----:B------:R-:W-:Y:S01]  /*0770*/  @!P1 MOV R20, R4 ;  /* 0x0000000400149202 */ /* 0x000fe20000000f00 */
[----:B------:R-:W-:-:S05]  /*0780*/  @!P2 IMAD.WIDE.U32 R12, R26, R12, R6 ;  /* 0x0000000c1a0ca225 */ /* 0x000fca00078e0006 */
[----:B------:R-:W-:Y:S01]  /*0790*/  @!P2 IADD3 R3, PT, PT, R13, R3, RZ ;  /* 0x000000030d03a210 */ /* 0x000fe20007ffe0ff */
[----:B0-----:R-:W-:Y:S01]  /*07a0*/  @!P3 IMAD R13, R21, R14, RZ ;  /* 0x0000000e150db224 */ /* 0x001fe200078e02ff */
[C---:B---3--:R-:W-:Y:S02]  /*07b0*/  @!P2 LEA R8, P5, R12.reuse, R8, 0x1 ;  /* 0x000000080c08a211 */ /* 0x048fe400078a08ff */
[----:B------:R-:W-:Y:S02]  /*07c0*/  @!P1 MOV R21, R7 ;  /* 0x0000000700159202 */ /* 0x000fe40000000f00 */
[----:B------:R-:W-:Y:S01]  /*07d0*/  @!P2 LEA.HI.X R9, R12, R9, R3, 0x1, P5 ;  /* 0x000000090c09a211 */ /* 0x000fe200028f0c03 */
[----:B------:R-:W-:Y:S01]  /*07e0*/  @!P3 IMAD R3, R25, R15, R13 ;  /* 0x0000000f1903b224 */ /* 0x000fe200078e020d */
[----:B------:R-:W-:Y:S01]  /*07f0*/  @!P3 MOV R12, R4 ;  /* 0x00000004000cb202 */ /* 0x000fe20000000f00 */
[----:B------:R-:W-:Y:S01]  /*0800*/  @!P1 IMAD.WIDE.U32 R20, R2, R18, R20 ;  /* 0x0000001202149225 */ /* 0x000fe200078e0014 */
[----:B------:R-:W-:Y:S01]  /*0810*/  @!P3 MOV R13, R7 ;  /* 0x00000007000db202 */ /* 0x000fe20000000f00 */
[----:B------:R0:W2:Y:S03]  /*0820*/  @!P2 LDG.E R22, desc[UR18][R8.64] ;  /* 0x000000120816a981 */ /* 0x0000a6000c1e1900 */
[----:B------:R-:W-:Y:S01]  /*0830*/  @!P1 IADD3 R19, PT, PT, R21, R19, RZ ;  /* 0x0000001315139210 */ /* 0x000fe20007ffe0ff */
[----:B------:R-:W-:-:S02]  /*0840*/  @!P3 IMAD.WIDE.U32 R14, R25, R14, R12 ;  /* 0x0000000e190eb225 */ /* 0x000fc400078e000c */
[----:B------:R-:W3:Y:S02]  /*0850*/  @!P4 LDC.64 R12, c[0x0][0x3e0] ;  /* 0x0000f800ff0ccb82 */ /* 0x000ee40000000a00 */
[----:B------:R-:W-:Y:S01]  /*0860*/  @!P3 IMAD.IADD R3, R15, 0x1, R3 ;  /* 0x000000010f03b824 */ /* 0x000fe200078e0203 */
[----:B------:R-:W-:-:S04]  /*0870*/  @!P3 LEA R16, P5, R14, R16, 0x1 ;  /* 0x000000100e10b211 */ /* 0x000fc800078a08ff */
[----:B------:R-:W-:Y:S02]  /*0880*/  @!P3 LEA.HI.X R17, R14, R17, R3, 0x1, P5 ;  /* 0x000000110e11b211 */ /* 0x000fe400028f0c03 */
[----:B------:R-:W4:Y:S01]  /*0890*/  @!P4 LDC.64 R14, c[0x0][0x390] ;  /* 0x0000e400ff0ecb82 */ /* 0x000f220000000a00 */
[----:B-1----:R-:W-:-:S04]  /*08a0*/  @!P1 LEA R10, P5, R20, R10, 0x1 ;  /* 0x0000000a140a9211 */ /* 0x002fc800078a08ff */
[----:B------:R-:W-:Y:S02]  /*08b0*/  @!P1 LEA.HI.X R11, R20, R11, R19, 0x1, P5 ;  /* 0x0000000b140b9211 */ /* 0x000fe400028f0c13 */
[----:B------:R-:W-:Y:S01]  /*08c0*/  MOV R19, RZ ;  /* 0x000000ff00137202 */ /* 0x000fe20000000f00 */
[----:B0-----:R-:W-:Y:S01]  /*08d0*/  @!P4 IMAD.MOV.U32 R9, RZ, RZ, R7 ;  /* 0x000000ffff09c224 */ /* 0x001fe200078e0007 */
[----:B------:R-:W-:-:S04]  /*08e0*/  @!P4 MOV R8, R4 ;  /* 0x000000040008c202 */ /* 0x000fc80000000f00 */
[----:B------:R-:W5:Y:S01]  /*08f0*/  @!P1 LDG.E R19, desc[UR18][R10.64] ;  /* 0x000000120a139981 */ /* 0x000f62000c1e1900 */
[-C--:B---3--:R-:W-:Y:S02]  /*0900*/  @!P4 IMAD R3, R23, R12.reuse, RZ ;  /* 0x0000000c1703c224 */ /* 0x088fe400078e02ff */
[----:B------:R-:W-:Y:S02]  /*0910*/  HFMA2 R24, -RZ, RZ, 0, 0 ;  /* 0x00000000ff187431 */ /* 0x000fe400000001ff */
[----:B------:R-:W-:-:S04]  /*0920*/  @!P4 IMAD.WIDE.U32 R8, R27, R12, R8 ;  /* 0x0000000c1b08c225 */ /* 0x000fc800078e0008 */
[----:B------:R-:W-:Y:S02]  /*0930*/  @!P4 IMAD R3, R27, R13, R3 ;  /* 0x0000000d1b03c224 */ /* 0x000fe400078e0203 */
[----:B------:R-:W-:Y:S01]  /*0940*/  HFMA2 R23, -RZ, RZ, 0, 0 ;  /* 0x00000000ff177431 */ /* 0x000fe200000001ff */
[C---:B----4-:R-:W-:Y:S02]  /*0950*/  @!P4 LEA R14, P2, R8.reuse, R14, 0x1 ;  /* 0x0000000e080ec211 */ /* 0x050fe400078408ff */
[----:B------:R-:W-:Y:S01]  /*0960*/  @!P4 IADD3 R3, PT, PT, R9, R3, RZ ;  /* 0x000000030903c210 */ /* 0x000fe20007ffe0ff */
[----:B------:R0:W3:Y:S03]  /*0970*/  @!P3 LDG.E R24, desc[UR18][R16.64] ;  /* 0x000000121018b981 */ /* 0x0000e6000c1e1900 */
[----:B------:R-:W-:-:S05]  /*0980*/  @!P4 LEA.HI.X R15, R8, R15, R3, 0x1, P2 ;  /* 0x0000000f080fc211 */ /* 0x000fca00010f0c03 */
[----:B------:R-:W4:Y:S01]  /*0990*/  @!P4 LDG.E R23, desc[UR18][R14.64] ;  /* 0x000000120e17c981 */ /* 0x000f22000c1e1900 */
[----:B------:R-:W1:Y:S02]  /*09a0*/  S2R R21, SR_LANEID ;  /* 0x0000000000157919 */ /* 0x000e640000000000 */
[C---:B-1----:R-:W-:Y:S02]  /*09b0*/  ISETP.GT.AND P2, PT, R21.reuse, 0x1e, PT ;  /* 0x0000001e1500780c */ /* 0x042fe40003f44270 */
[----:B------:R-:W-:Y:S01]  /*09c0*/  ISETP.GT.AND P3, PT, R21, 0xf, PT ;  /* 0x0000000f1500780c */ /* 0x000fe20003f64270 */
[----:B------:R-:W-:Y:S01]  /*09d0*/  BSSY.RECONVERGENT B0, `(.L_x_2448) ;  /* 0x0000040000007945 */ /* 0x000fe20003800200 */
[C---:B--2---:R-:W-:Y:S02]  /*09e0*/  PRMT R3, R22.reuse, 0x7632, R3 ;  /* 0x0000763216037816 */ /* 0x044fe40000000003 */
[----:B------:R-:W-:-:S03]  /*09f0*/  SHF.L.U32 R22, R22, 0x10, RZ ;  /* 0x0000001016167819 */ /* 0x000fc600000006ff */
[----:B0-----:R-:W-:-:S04]  /*0a00*/  IMAD.U32 R17, R3, 0x10000, RZ ;  /* 0x0001000003117824 */ /* 0x001fc800078e00ff */
[----:B------:R-:W-:Y:S01]  /*0a10*/  FADD.FTZ R8, R22, R17 ;  /* 0x0000001116087221 */ /* 0x000fe20000010000 */
[----:B------:R-:W-:Y:S01]  /*0a20*/  FMUL.FTZ R9, R17, R17 ;  /* 0x0000001111097220 */ /* 0x000fe20000410000 */
[C---:B-----5:R-:W-:Y:S02]  /*0a30*/  PRMT R18, R19.reuse, 0x7632, R18 ;  /* 0x0000763213127816 */ /* 0x060fe40000000012 */
[----:B------:R-:W-:Y:S02]  /*0a40*/  SHF.L.U32 R19, R19, 0x10, RZ ;  /* 0x0000001013137819 */ /* 0x000fe400000006ff */
[----:B------:R-:W-:-:S05]  /*0a50*/  SHF.L.U32 R18, R18, 0x10, RZ ;  /* 0x0000001012127819 */ /* 0x000fca00000006ff */
[----:B------:R-:W-:Y:S01]  /*0a60*/  FADD.FTZ R3, R19, R18 ;  /* 0x0000001213037221 */ /* 0x000fe20000010000 */
[----:B------:R-:W-:-:S03]  /*0a70*/  FMUL.FTZ R10, R18, R18 ;  /* 0x00000012120a7220 */ /* 0x000fc60000410000 */
[----:B------:R-:W-:Y:S01]  /*0a80*/  FADD.FTZ R3, RZ, R3 ;  /* 0x00000003ff037221 */ /* 0x000fe20000010000 */
[----:B---3--:R-:W-:Y:S01]  /*0a90*/  PRMT R16, R24, 0x7632, R16 ;  /* 0x0000763218107816 */ /* 0x008fe20000000010 */
[----:B------:R-:W-:Y:S02]  /*0aa0*/  FFMA.FTZ R10, R19, R19, R10 ;  /* 0x00000013130a7223 */ /* 0x000fe4000001000a */
[----:B------:R-:W-:Y:S01]  /*0ab0*/  FADD.FTZ R8, R3, R8 ;  /* 0x0000000803087221 */ /* 0x000fe20000010000 */
[----:B------:R-:W-:Y:S02]  /*0ac0*/  SHF.L.U32 R16, R16, 0x10, RZ ;  /* 0x0000001010107819 */ /* 0x000fe400000006ff */
[----:B----4-:R-:W-:Y:S01]  /*0ad0*/  PRMT R3, R23, 0x7632, R3 ;  /* 0x0000763217037816 */ /* 0x010fe20000000003 */
[----:B------:R-:W-:Y:S01]  /*0ae0*/  FFMA.FTZ R9, R22, R22, R9 ;  /* 0x0000001616097223 */ /* 0x000fe20000010009 */
        /* <DEDUP_REMOVED lines=46> */
.L_x_2449:
[----:B------:R-:W-:Y:S05]  /*0dd0*/  BSYNC.RECONVERGENT B0 ;  /* 0x0000000000007941 */ /* 0x000fea0003800200 */
.L_x_2448:
        /* <DEDUP_REMOVED lines=59> */
.L_x_2451:
[----:B------:R-:W-:Y:S05]  /*1190*/  BSYNC.RECONVERGENT B0 ;  /* 0x0000000000007941 */ /* 0x000fea0003800200 */
.L_x_2450:
        /* <DEDUP_REMOVED lines=32> */
.L_x_2454:
[----:B------:R-:W2:Y:S04]  /*13a0*/  LDG.E.STRONG.GPU R11, desc[UR18][R8.64] ;  /* 0x00000012080b7981 */ /* 0x000ea8000c1ef900 */
[----:B--2---:R-:W-:Y:S01]  /*13b0*/  CCTL.IVALL ;  /* 0x00000000ff00798f */ /* 0x004fe20002000000 */
[----:B------:R-:W-:Y:S05]  /*13c0*/  YIELD ;  /* 0x0000000000007946 */ /* 0x000fea0003800000 */
[----:B------:R-:W-:-:S13]  /*13d0*/  ISETP.NE.AND P4, PT, R11, R10, PT ;  /* 0x0000000a0b00720c */ /* 0x000fda0003f85270 */
[----:B------:R-:W-:Y:S05]  /*13e0*/  @P4 BRA `(.L_x_2454) ;  /* 0xfffffffc00ec4947 */ /* 0x000fea000383ffff */
.L_x_2453:
        /* <DEDUP_REMOVED lines=15> */
.L_x_2456:
        /* <DEDUP_REMOVED lines=91> */
.L_x_2455:
[----:B------:R-:W-:-:S04]  /*1a90*/  LOP3.LUT R8, R0, 0x7, RZ, 0xc0, !PT ;  /* 0x0000000700087812 */ /* 0x000fc800078ec0ff */
        /* <DEDUP_REMOVED lines=51> */
.L_x_2457:
[----:B------:R-:W-:-:S13]  /*1dd0*/  LOP3.LUT P2, R8, R0, 0x3, RZ, 0xc0, !PT ;  /* 0x0000000300087812 */ /* 0x000fda000784c0ff */
[----:B------:R-:W-:Y:S05]  /*1de0*/  @!P2 BRA `(.L_x_2452) ;  /* 0x0000000000a0a947 */ /* 0x000fea0003800000 */
[----:B------:R-:W-:-:S13]  /*1df0*/  ISETP.NE.AND P2, PT, R8, 0x1, PT ;  /* 0x000000010800780c */ /* 0x000fda0003f45270 */
[----:B------:R-:W-:Y:S05]  /*1e00*/  @!P2 BRA `(.L_x_2458) ;  /* 0x000000000060a947 */ /* 0x000fea0003800000 */
[----:B------:R-:W-:Y:S02]  /*1e10*/  UIADD3 UR14, UPT, UPT, UR5, 0x1, URZ ;  /* 0x00000001050e7890 */ /* 0x000fe4000fffe0ff */
[----:B------:R-:W-:-:S04]  /*1e20*/  MOV R8, UR5 ;  /* 0x0000000500087c02 */ /* 0x000fc80008000f00 */
[----:B------:R-:W-:Y:S01]  /*1e30*/  ISETP.EQ.OR P4, PT, R8, UR23, P3 ;  /* 0x0000001708007c0c */ /* 0x000fe20009f82670 */
[----:B------:R-:W-:-:S05]  /*1e40*/  IMAD.U32 R8, RZ, RZ, UR14 ;  /* 0x0000000eff087e24 */ /* 0x000fca000f8e00ff */
        /* <DEDUP_REMOVED lines=20> */
.L_x_2458:
[----:B------:R-:W-:Y:S01]  /*1f90*/  IMAD.U32 R8, RZ, RZ, UR5 ;  /* 0x00000005ff087e24 */ /* 0x000fe2000f8e00ff */
[----:B------:R-:W-:Y:S01]  /*1fa0*/  LOP3.LUT R9, R0, 0x1, RZ, 0xc0, !PT ;  /* 0x0000000100097812 */ /* 0x000fe200078ec0ff */
[----:B------:R-:W-:Y:S03]  /*1fb0*/  BSSY.RECONVERGENT B0, `(.L_x_2452) ;  /* 0x000000b000007945 */ /* 0x000fe60003800200 */
        /* <DEDUP_REMOVED lines=10> */
.L_x_2459:
[----:B------:R-:W-:Y:S05]  /*2060*/  BSYNC.RECONVERGENT B0 ;  /* 0x0000000000007941 */ /* 0x000fea0003800200 */
.L_x_2452:
        /* <DEDUP_REMOVED lines=31> */
[----:B--2---:R-:W-:Y:S02]  /*2260*/  HADD2.F32 R10, -RZ, R12.H0_H0 ;  /* 0x2000000cff0a7230 */ /* 0x004fe40000004100 */
[----:B----4-:R-:W-:Y:S02]  /*2270*/  HADD2.F32 R11, -RZ, R13.H0_H0 ;  /* 0x2000000dff0b7230 */ /* 0x010fe40000004100 */
[----:B---3--:R-:W-:Y:S02]  /*2280*/  HADD2.F32 R20, -RZ, R20.H0_H0 ;  /* 0x20000014ff147230 */ /* 0x008fe40000004100 */
[----:B------:R-:W-:Y:S01]  /*2290*/  HADD2.F32 R21, -RZ, R21.H0_H0 ;  /* 0x20000015ff157230 */ /* 0x000fe20000004100 */
        /* <DEDUP_REMOVED lines=18> */
[----:B------:R-:W-:Y:S02]  /*23c0*/  IMAD.MOV.U32 R13, RZ, RZ, R7 ;  /* 0x000000ffff0d7224 */ /* 0x000fe400078e0007 */
[--C-:B------:R-:W-:Y:S01]  /*23d0*/  FADD.FTZ R19, R19, -R8.reuse ;  /* 0x8000000813137221 */ /* 0x100fe20000010000 */
[----:B------:R-:W1:Y:S01]  /*23e0*/  LDCU.64 UR14, c[0x0][0x380] ;  /* 0x00007000ff0e77ac */ /* 0x000e620008000a00 */
[----:B------:R-:W-:Y:S02]  /*23f0*/  FADD.FTZ R18, R18, -R8 ;  /* 0x8000000812127221 */ /* 0x000fe40000010000 */
[-C--:B------:R-:W-:Y:S02]  /*2400*/  FMUL.FTZ R19, R19, R9.reuse ;  /* 0x0000000913137220 */ /* 0x080fe40000410000 */
[----:B------:R-:W-:-:S02]  /*2410*/  FMUL.FTZ R18, R18, R9 ;  /* 0x0000000912127220 */ /* 0x000fc40000410000 */
[----:B------:R-:W-:Y:S02]  /*2420*/  FFMA.FTZ R19, R10, R19, R20 ;  /* 0x000000130a137223 */ /* 0x000fe40000010014 */
        /* <DEDUP_REMOVED lines=9> */
.L_x_2463:
[----:B------:R-:W-:Y:S05]  /*24c0*/  BSYNC.RECONVERGENT B1 ;  /* 0x0000000000017941 */ /* 0x000fea0003800200 */
.L_x_2462:
[----:B------:R-:W-:Y:S04]  /*24d0*/  BSSY.RECONVERGENT B1, `(.L_x_2464) ;  /* 0x0000015000017945 */ /* 0x000fe80003800200 */
[----:B------:R-:W-:Y:S05]  /*24e0*/  @P3 BRA `(.L_x_2465) ;  /* 0x00000000004c3947 */ /* 0x000fea0003800000 */
[----:B------:R-:W1:Y:S01]  /*24f0*/  LDCU.64 UR14, c[0x0][0x3e0] ;  /* 0x00007c00ff0e77ac */ /* 0x000e620008000a00 */
[----:B------:R-:W-:Y:S01]  /*2500*/  SHF.R.S32.HI R12, RZ, 0x1f, R26 ;  /* 0x0000001fff0c7819 */ /* 0x000fe2000001141a */
[--C-:B------:R-:W-:Y:S01]  /*2510*/  FADD.FTZ R22, R22, -R8.reuse ;  /* 0x8000000816167221 */ /* 0x100fe20000010000 */
[----:B------:R-:W-:Y:S01]  /*2520*/  MOV R13, R7 ;  /* 0x00000007000d7202 */ /* 0x000fe20000000f00 */
[----:B------:R-:W2:Y:S01]  /*2530*/  LDCU.64 UR20, c[0x0][0x380] ;  /* 0x00007000ff1477ac */ /* 0x000ea20008000a00 */
[----:B------:R-:W-:Y:S01]  /*2540*/  FADD.FTZ R17, R17, -R8 ;  /* 0x8000000811117221 */ /* 0x000fe20000010000 */
[----:B------:R-:W-:-:S03]  /*2550*/  FMUL.FTZ R22, R22, R9 ;  /* 0x0000000916167220 */ /* 0x000fc60000410000 */
[----:B0-----:R-:W-:Y:S01]  /*2560*/  FMUL.FTZ R18, R17, R9 ;  /* 0x0000000911127220 */ /* 0x001fe20000410000 */
[----:B------:R-:W-:-:S03]  /*2570*/  FFMA.FTZ R17, R10, R22, R20 ;  /* 0x000000160a117223 */ /* 0x000fc60000010014 */
        /* <DEDUP_REMOVED lines=10> */
.L_x_2465:
[----:B------:R-:W-:Y:S05]  /*2620*/  BSYNC.RECONVERGENT B1 ;  /* 0x0000000000017941 */ /* 0x000fea0003800200 */
.L_x_2464:
        /* <DEDUP_REMOVED lines=17> */
[----:B0-----:R-:W-:-:S03]  /*2740*/  LEA R14, P2, R12, UR20, 0x1 ;  /* 0x000000140c0e7c11 */ /* 0x001fc6000f8408ff */
[----:B------:R-:W-:-:S05]  /*2750*/  IMAD.IADD R15, R13, 0x1, R15 ;  /* 0x000000010d0f7824 */ /* 0x000fca00078e020f */
[----:B------:R-:W-:-:S05]  /*2760*/  LEA.HI.X R15, R12, UR21, R15, 0x1, P2 ;  /* 0x000000150c0f7c11 */ /* 0x000fca00090f0c0f */
[----:B------:R2:W-:Y:S02]  /*2770*/  STG.E desc[UR18][R14.64], R17 ;  /* 0x000000110e007986 */ /* 0x0005e4000c101912 */
.L_x_2467:
[----:B------:R-:W-:Y:S05]  /*2780*/  BSYNC.RECONVERGENT B1 ;  /* 0x0000000000017941 */ /* 0x000fea0003800200 */
.L_x_2466:
        /* <DEDUP_REMOVED lines=14> */
[----:B----4-:R-:W-:-:S04]  /*2870*/  LEA R6, P1, R4, UR16, 0x1 ;  /* 0x0000001004067c11 */ /* 0x010fc8000f8208ff */
[----:B------:R-:W-:-:S04]  /*2880*/  IADD3 R7, PT, PT, R5, R7, RZ ;  /* 0x0000000705077210 */ /* 0x000fc80007ffe0ff */
[----:B------:R-:W-:-:S05]  /*2890*/  LEA.HI.X R7, R4, UR17, R7, 0x1, P1 ;  /* 0x0000001104077c11 */ /* 0x000fca00088f0c07 */
[----:B------:R3:W-:Y:S01]  /*28a0*/  STG.E desc[UR18][R6.64], R3 ;  /* 0x0000000306007986 */ /* 0x0007e2000c101912 */
[----:B------:R-:W-:Y:S05]  /*28b0*/  BRA `(.L_x_2468) ;  /* 0x0000000800187947 */ /* 0x000fea0003800000 */
.L_x_2461:
        /* <DEDUP_REMOVED lines=41> */
.L_x_2470:
[----:B------:R-:W-:Y:S05]  /*2b50*/  BSYNC.RECONVERGENT B1 ;  /* 0x0000000000017941 */ /* 0x000fea0003800200 */
.L_x_2469:
        /* <DEDUP_REMOVED lines=21> */
[----:B--2---:R-:W-:Y:S01]  /*2cb0*/  IMAD.MOV.U32 R13, RZ, RZ, R7 ;  /* 0x000000ffff0d7224 */ /* 0x004fe200078e0007 */
[----:B0-----:R-:W-:Y:S01]  /*2cc0*/  MOV R12, R4 ;  /* 0x00000004000c7202 */ /* 0x001fe20000000f00 */
[----:B---3--:R-:W-:-:S04]  /*2cd0*/  FMUL.FTZ R17, R14, R17 ;  /* 0x000000110e117220 */ /* 0x008fc80000410000 */
[----:B------:R-:W-:-:S04]  /*2ce0*/  IMAD.WIDE.U32 R12, R26, UR14, R12 ;  /* 0x0000000e1a0c7c25 */ /* 0x000fc8000f8e000c */
[----:B----4-:R-:W-:Y:S01]  /*2cf0*/  FMUL.FTZ R18, R15, R18 ;  /* 0x000000120f127220 */ /* 0x010fe20000410000 */
[----:B------:R-:W-:Y:S02]  /*2d00*/  IADD3 R19, PT, PT, R13, R19, RZ ;  /* 0x000000130d137210 */ /* 0x000fe40007ffe0ff */
[----:B-1----:R-:W-:Y:S02]  /*2d10*/  LEA R14, P1, R12, UR16, 0x1 ;  /* 0x000000100c0e7c11 */ /* 0x002fe4000f8208ff */
[----:B------:R-:W-:Y:S02]  /*2d20*/  F2FP.BF16.F32.PACK_AB R17, R18, R17 ;  /* 0x000000111211723e */ /* 0x000fe400000010ff */
[----:B------:R-:W-:-:S05]  /*2d30*/  LEA.HI.X R15, R12, UR17, R19, 0x1, P1 ;  /* 0x000000110c0f7c11 */ /* 0x000fca00088f0c13 */
[----:B------:R2:W-:Y:S04]  /*2d40*/  STG.E desc[UR18][R14.64], R17 ;  /* 0x000000110e007986 */ /* 0x0005e8000c101912 */
.L_x_2472:
[----:B------:R-:W-:Y:S05]  /*2d50*/  BSYNC.RECONVERGENT B1 ;  /* 0x0000000000017941 */ /* 0x000fea0003800200 */
.L_x_2471:
        /* <DEDUP_REMOVED lines=31> */
.L_x_2474:
[----:B------:R-:W-:Y:S05]  /*2f50*/  BSYNC.RECONVERGENT B1 ;  /* 0x0000000000017941 */ /* 0x000fea0003800200 */
.L_x_2473:
        /* <DEDUP_REMOVED lines=28> */
.L_x_2468:
[----:B------:R-:W-:Y:S05]  /*3120*/  BSYNC.RECONVERGENT B0 ;  /* 0x0000000000007941 */ /* 0x000fea0003800200 */
.L_x_2460:
[----:B------:R-:W-:Y:S02]  /*3130*/  UIADD3 UR12, UPT, UPT, UR22, UR12, URZ ;  /* 0x0000000c160c7290 */ /* 0x000fe4000fffe0ff */
[----:B------:R-:W-:Y:S02]  /*3140*/  UIADD3 UR4, UPT, UPT, UR4, 0x1, URZ ;  /* 0x0000000104047890 */ /* 0x000fe4000fffe0ff */
[----:B------:R-:W-:-:S09]  /*3150*/  UISETP.GE.AND UP1, UPT, UR12, UR7, UPT ;  /* 0x000000070c00728c */ /* 0x000fd2000bf26270 */
[----:B------:R-:W-:Y:S05]  /*3160*/  BRA.U !UP1, `(.L_x_2475) ;  /* 0xffffffd109647547 */ /* 0x000fea000b83ffff */
[----:B------:R-:W-:Y:S05]  /*3170*/  EXIT ;  /* 0x000000000000794d */ /* 0x000fea0003800000 */
.L_x_2476:
        /* <DEDUP_REMOVED lines=16> */
.L_x_4537:


//--------------------- .text._Z35group_norm_nhwc_fwd_one_pass_kernelI11Bf16IOFp16WLi128ELi84ELi672EEv26Group_norm_nhwc_fwd_params --------------------------
	.section	.text._Z35group_norm_nhwc_fwd_one_pass_kernelI11Bf16IOFp16WLi128ELi84ELi672EEv26Group_norm_nhwc_fwd_params,"ax",@progbits
	.align	128
        .global         _Z35group_norm_nhwc_fwd_one_pass_kernelI11Bf16IOFp16WLi128ELi84ELi672EEv26Group_norm_nhwc_fwd_params
        .type           _Z35group_norm_nhwc_fwd_one_pass_kernelI11Bf16IOFp16WLi128ELi84ELi672EEv26Group_norm_nhwc_fwd_params,@function
        .size           _Z35group_norm_nhwc_fwd_one_pass_kernelI11Bf16IOFp16WLi128ELi84ELi672EEv26Group_norm_nhwc_fwd_params,(.L_x_4538 - _Z35group_norm_nhwc_fwd_one_pass_kernelI11Bf16IOFp16WLi128ELi84ELi672EEv26Group_norm_nhwc_fwd_params)
        .other          _Z35group_norm_nhwc_fwd_one_pass_kernelI11Bf16IOFp16WLi128ELi84ELi672EEv26Group_norm_nhwc_fwd_params,@"STO_CUDA_ENTRY STV_DEFAULT"
_Z35group_norm_nhwc_fwd_one_pass_kernelI11Bf16IOFp16WLi128ELi84ELi672EEv26Group_norm_nhwc_fwd_params:
.text._Z35group_norm_nhwc_fwd_one_pass_kernelI11Bf16IOFp16WLi128ELi84ELi672EEv26Group_norm_nhwc_fwd_params:
        /* <DEDUP_REMOVED lines=45> */
.L_x_2520:
        /* <DEDUP_REMOVED lines=250> */
.L_x_2478:
[----:B------:R-:W-:Y:S05]  /*1270*/  BSYNC.RECONVERGENT B0 ;  /* 0x0000000000007941 */ /* 0x000fea0003800200 */
.L_x_2477:
        /* <DEDUP_REMOVED lines=58> */
.L_x_2480:
[----:B------:R-:W-:Y:S05]  /*1620*/  BSYNC.RECONVERGENT B0 ;  /* 0x0000000000007941 */ /* 0x000fea0003800200 */
.L_x_2479:
        /* <DEDUP_REMOVED lines=25> */
.L_x_2483:
[----:B----4-:R-:W2:Y:S04]  /*17c0*/  LDG.E.STRONG.GPU R18, desc[UR6][R16.64] ;  /* 0x0000000610127981 */ /* 0x010ea8000c1ef900 */
[----:B--2---:R-:W-:Y:S01]  /*17d0*/  CCTL.IVALL ;  /* 0x00000000ff00798f */ /* 0x004fe20002000000 */
[----:B------:R-:W-:Y:S05]  /*17e0*/  YIELD ;  /* 0x0000000000007946 */ /* 0x000fea0003800000 */
[----:B------:R-:W-:-:S13]  /*17f0*/  ISETP.NE.AND P4, PT, R18, R23, PT ;  /* 0x000000171200720c */ /* 0x000fda0003f85270 */
[----:B------:R-:W-:Y:S05]  /*1800*/  @P4 BRA `(.L_x_2483) ;  /* 0xfffffffc00ec4947 */ /* 0x000fea000383ffff */
.L_x_2482:
        /* <DEDUP_REMOVED lines=15> */
.L_x_2485:
        /* <DEDUP_REMOVED lines=59> */
.L_x_2484:
        /* <DEDUP_REMOVED lines=35> */
.L_x_2486:
        /* <DEDUP_REMOVED lines=18> */
.L_x_2487:
        /* <DEDUP_REMOVED lines=9> */
.L_x_2488:
[----:B------:R-:W-:Y:S05]  /*2090*/  BSYNC.RECONVERGENT B0 ;  /* 0x0000000000007941 */ /* 0x000fea0003800200 */
.L_x_2481:
        /* <DEDUP_REMOVED lines=33> */
[----:B--2---:R-:W-:Y:S02]  /*22b0*/  HADD2.F32 R21, -RZ, R27.H0_H0 ;  /* 0x2000001bff157230 */ /* 0x004fe40000004100 */
[----:B---3--:R-:W-:Y:S02]  /*22c0*/  HADD2.F32 R22, -RZ, R28.H0_H0 ;  /* 0x2000001cff167230 */ /* 0x008fe40000004100 */
[----:B----4-:R-:W-:Y:S02]  /*22d0*/  HADD2.F32 R24, -RZ, R29.H0_H0 ;  /* 0x2000001dff187230 */ /* 0x010fe40000004100 */
[----:B-----5:R-:W-:Y:S01]  /*22e0*/  HADD2.F32 R23, -RZ, R30.H0_H0 ;  /* 0x2000001eff177230 */ /* 0x020fe20000004100 */
        /* <DEDUP_REMOVED lines=28> */
.L_x_2492:
[----:B------:R-:W-:Y:S05]  /*24b0*/  BSYNC.RECONVERGENT B1 ;  /* 0x0000000000017941 */ /* 0x000fea0003800200 */
.L_x_2491:
        /* <DEDUP_REMOVED lines=20> */
.L_x_2494:
[----:B------:R-:W-:Y:S05]  /*2600*/  BSYNC.RECONVERGENT B1 ;  /* 0x0000000000017941 */ /* 0x000fea0003800200 */
.L_x_2493:
        /* <DEDUP_REMOVED lines=30> */
.L_x_2496:
[----:B------:R-:W-:Y:S05]  /*27f0*/  BSYNC.RECONVERGENT B1 ;  /* 0x0000000000017941 */ /* 0x000fea0003800200 */
.L_x_2495:
        /* <DEDUP_REMOVED lines=20> */
.L_x_2498:
[----:B------:R-:W-:Y:S05]  /*2940*/  BSYNC.RECONVERGENT B1 ;  /* 0x0000000000017941 */ /* 0x000fea0003800200 */
.L_x_2497:
        /* <DEDUP_REMOVED lines=20> */
.L_x_2500:
[----:B------:R-:W-:Y:S05]  /*2a90*/  BSYNC.RECONVERGENT B1 ;  /* 0x0000000000017941 */ /* 0x000fea0003800200 */
.L_x_2499:
        /* <DEDUP_REMOVED lines=20> */
.L_x_2502:
[----:B------:R-:W-:Y:S05]  /*2be0*/  BSYNC.RECONVERGENT B1 ;  /* 0x0000000000017941 */ /* 0x000fea0003800200 */
.L_x_2501:
        /* <DEDUP_REMOVED lines=20> */
.L_x_2504:
[----:B------:R-:W-:Y:S05]  /*2d30*/  BSYNC.RECONVERGENT B1 ;  /* 0x0000000000017941 */ /* 0x000fea0003800200 */
.L_x_2503:
        /* <DEDUP_REMOVED lines=19> */
.L_x_2490:
        /* <DEDUP_REMOVED lines=35> */
.L_x_2507:
[----:B------:R-:W-:Y:S05]  /*30a0*/  BSYNC.RECONVERGENT B1 ;  /* 0x0000000000017941 */ /* 0x000fea0003800200 */
.L_x_2506:
        /* <DEDUP_REMOVED lines=30> */
.L_x_2509:
[----:B------:R-:W-:Y:S05]  /*3290*/  BSYNC.RECONVERGENT B1 ;  /* 0x0000000000017941 */ /* 0x000fea0003800200 */
.L_x_2508:
        /* <DEDUP_REMOVED lines=40> */
.L_x_2511:
[----:B------:R-:W-:Y:S05]  /*3520*/  BSYNC.RECONVERGENT B1 ;  /* 0x0000000000017941 */ /* 0x000fea0003800200 */
.L_x_2510:
        /* <DEDUP_REMOVED lines=30> */
.L_x_2513:
[----:B------:R-:W-:Y:S05]  /*3710*/  BSYNC.RECONVERGENT B1 ;  /* 0x0000000000017941 */ /* 0x000fea0003800200 */
.L_x_2512:
        /* <DEDUP_REMOVED lines=30> */
.L_x_2515:
[----:B------:R-:W-:Y:S05]  /*3900*/  BSYNC.RECONVERGENT B1 ;  /* 0x0000000000017941 */ /* 0x000fea0003800200 */
.L_x_2514:
        /* <DEDUP_REMOVED lines=30> */
.L_x_2517:
[----:B------:R-:W-:Y:S05]  /*3af0*/  BSYNC.RECONVERGENT B1 ;  /* 0x0000000000017941 */ /* 0x000fea0003800200 */
.L_x_2516:
        /* <DEDUP_REMOVED lines=30> */
.L_x_2519:
[----:B------:R-:W-:Y:S05]  /*3ce0*/  BSYNC.RECONVERGENT B1 ;  /* 0x0000000000017941 */ /* 0x000fea0003800200 */
.L_x_2518:
        /* <DEDUP_REMOVED lines=28> */
.L_x_2505:
[----:B------:R-:W-:Y:S05]  /*3eb0*/  BSYNC.RECONVERGENT B0 ;  /* 0x0000000000007941 */ /* 0x000fea0003800200 */
.L_x_2489:
        /* <DEDUP_REMOVED lines=8> */
.L_x_2521:
        /* <DEDUP_REMOVED lines=12> */
.L_x_4538:


//--------------------- .text._Z35group_norm_nhwc_fwd_one_pass_kernelI11Bf16IOFp16WLi256ELi84ELi672EEv26Group_norm_nhwc_fwd_params --------------------------
	.section	.text._Z35group_norm_nhwc_fwd_one_pass_kernelI11Bf16IOFp16WLi256ELi84ELi672EEv26Group_norm_nhwc_fwd_params,"ax",@progbits
	.align	128
        .global         _Z35group_norm_nhwc_fwd_one_pass_kernelI11Bf16IOFp16WLi256ELi84ELi672EEv26Group_norm_nhwc_fwd_params
        .type           _Z35group_norm_nhwc_fwd_one_pass_kernelI11Bf16IOFp16WLi256ELi84ELi672EEv26Group_norm_nhwc_fwd_params,@function
        .size           _Z35group_norm_nhwc_fwd_one_pass_kernelI11Bf16IOFp16WLi256ELi84ELi672EEv26Group_norm_nhwc_fwd_params,(.L_x_4539 - _Z35group_norm_nhwc_fwd_one_pass_kernelI11Bf16IOFp16WLi256ELi84ELi672EEv26Group_norm_nhwc_fwd_params)
        .other          _Z35group_norm_nhwc_fwd_one_pass_kernelI11Bf16IOFp16WLi256ELi84ELi672EEv26Group_norm_nhwc_fwd_params,@"STO_CUDA_ENTRY STV_DEFAULT"
_Z35group_norm_nhwc_fwd_one_pass_kernelI11Bf16IOFp16WLi256ELi84ELi672EEv26Group_norm_nhwc_fwd_params:
.text._Z35group_norm_nhwc_fwd_one_pass_kernelI11Bf16IOFp16WLi256ELi84ELi672EEv26Group_norm_nhwc_fwd_params:
        /* <DEDUP_REMOVED lines=43> */
.L_x_2597:
        /* <DEDUP_REMOVED lines=445> */
.L_x_2523:
[----:B------:R-:W-:Y:S05]  /*1e80*/  BSYNC.RECONVERGENT B0 ;  /* 0x0000000000007941 */ /* 0x000fea0003800200 */
.L_x_2522:
        /* <DEDUP_REMOVED lines=56> */
.L_x_2525:
[----:B------:R-:W-:Y:S05]  /*2210*/  BSYNC.RECONVERGENT B0 ;  /* 0x0000000000007941 */ /* 0x000fea0003800200 */
.L_x_2524:
        /* <DEDUP_REMOVED lines=27> */
.L_x_2528:
[----:B------:R-:W2:Y:S04]  /*23d0*/  LDG.E.STRONG.GPU R18, desc[UR6][R16.64] ;  /* 0x0000000610127981 */ /* 0x000ea8000c1ef900 */
[----:B--2---:R-:W-:Y:S01]  /*23e0*/  CCTL.IVALL ;  /* 0x00000000ff00798f */ /* 0x004fe20002000000 */
[----:B------:R-:W-:Y:S05]  /*23f0*/  YIELD ;  /* 0x0000000000007946 */ /* 0x000fea0003800000 */
[----:B------:R-:W-:-:S13]  /*2400*/  ISETP.NE.AND P1, PT, R18, R25, PT ;  /* 0x000000191200720c */ /* 0x000fda0003f25270 */
[----:B------:R-:W-:Y:S05]  /*2410*/  @P1 BRA `(.L_x_2528) ;  /* 0xfffffffc00ec1947 */ /* 0x000fea000383ffff */
.L_x_2527:
        /* <DEDUP_REMOVED lines=16> */
.L_x_2530:
        /* <DEDUP_REMOVED lines=62> */
.L_x_2529:
        /* <DEDUP_REMOVED lines=38> */
.L_x_2531:
        /* <DEDUP_REMOVED lines=19> */
.L_x_2532:
        /* <DEDUP_REMOVED lines=9> */
.L_x_2533:
[----:B------:R-:W-:Y:S05]  /*2d20*/  BSYNC.RECONVERGENT B0 ;  /* 0x0000000000007941 */ /* 0x000fea0003800200 */
.L_x_2526:
        /* <DEDUP_REMOVED lines=39> */
[----:B--2---:R-:W-:Y:S02]  /*2fa0*/  HADD2.F32 R27, -RZ, R27.H0_H0 ;  /* 0x2000001bff1b7230 */ /* 0x004fe40000004100 */
[----:B---3--:R-:W-:Y:S02]  /*2fb0*/  HADD2.F32 R28, -RZ, R28.H0_H0 ;  /* 0x2000001cff1c7230 */ /* 0x008fe40000004100 */
[----:B-----5:R-:W-:Y:S02]  /*2fc0*/  HADD2.F32 R30, -RZ, R30.H0_H0 ;  /* 0x2000001eff1e7230 */ /* 0x020fe40000004100 */
[----:B------:R-:W-:Y:S01]  /*2fd0*/  HADD2.F32 R29, -RZ, R29.H0_H0 ;  /* 0x2000001dff1d7230 */ /* 0x000fe20000004100 */
        /* <DEDUP_REMOVED lines=31> */
.L_x_2537:
[----:B------:R-:W-:Y:S05]  /*31d0*/  BSYNC.RECONVERGENT B1 ;  /* 0x0000000000017941 */ /* 0x000fea0003800200 */
.L_x_2536:
        /* <DEDUP_REMOVED lines=22> */
.L_x_2539:
[----:B------:R-:W-:Y:S05]  /*3340*/  BSYNC.RECONVERGENT B1 ;  /* 0x0000000000017941 */ /* 0x000fea0003800200 */
.L_x_2538:
        /* <DEDUP_REMOVED lines=20> */
.L_x_2541:
[----:B------:R-:W-:Y:S05]  /*3490*/  BSYNC.RECONVERGENT B1 ;  /* 0x0000000000017941 */ /* 0x000fea0003800200 */
.L_x_2540:
        /* <DEDUP_REMOVED lines=20> */
.L_x_2543:
[----:B------:R-:W-:Y:S05]  /*35e0*/  BSYNC.RECONVERGENT B1 ;  /* 0x0000000000017941 */ /* 0x000fea0003800200 */
.L_x_2542:
        /* <DEDUP_REMOVED lines=38> */
.L_x_2545:
[----:B------:R-:W-:Y:S05]  /*3850*/  BSYNC.RECONVERGENT B1 ;  /* 0x0000000000017941 */ /* 0x000fea0003800200 */
.L_x_2544:
        /* <DEDUP_REMOVED lines=20> */
.L_x_2547:
[----:B------:R-:W-:Y:S05]  /*39a0*/  BSYNC.RECONVERGENT B1 ;  /* 0x0000000000017941 */ /* 0x000fea0003800200 */
.L_x_2546:
        /* <DEDUP_REMOVED lines=20> */
.L_x_2549:
[----:B------:R-:W-:Y:S05]  /*3af0*/  BSYNC.RECONVERGENT B1 ;  /* 0x0000000000017941 */ /* 0x000fea0003800200 */
.L_x_2548:
        /* <DEDUP_REMOVED lines=20> */
.L_x_2551:
[----:B------:R-:W-:Y:S05]  /*3c40*/  BSYNC.RECONVERGENT B1 ;  /* 0x0000000000017941 */ /* 0x000fea0003800200 */
.L_x_2550:
        /* <DEDUP_REMOVED lines=20> */
.L_x_2553:
[----:B------:R-:W-:Y:S05]  /*3d90*/  BSYNC.RECONVERGENT B1 ;  /* 0x0000000000017941 */ /* 0x000fea0003800200 */
.L_x_2552:
        /* <DEDUP_REMOVED lines=20> */
.L_x_2555:
[----:B------:R-:W-:Y:S05]  /*3ee0*/  BSYNC.RECONVERGENT B1 ;  /* 0x0000000000017941 */ /* 0x000fea0003800200 */
.L_x_2554:
        /* <DEDUP_REMOVED lines=36> */
.L_x_2557:
[----:B------:R-:W-:Y:S05]  /*4130*/  BSYNC.RECONVERGENT B1 ;  /* 0x0000000000017941 */ /* 0x000fea0003800200 */
.L_x_2556:
        /* <DEDUP_REMOVED lines=20> */
.L_x_2559:
[----:B------:R-:W-:Y:S05]  /*4280*/  BSYNC.RECONVERGENT B1 ;  /* 0x0000000000017941 */ /* 0x000fea0003800200 */
.L_x_2558:
        /* <DEDUP_REMOVED lines=20> */
.L_x_2561:
[----:B------:R-:W-:Y:S05]  /*43d0*/  BSYNC.RECONVERGENT B1 ;  /* 0x0000000000017941 */ /* 0x000fea0003800200 */
.L_x_2560:
        /* <DEDUP_REMOVED lines=20> */
.L_x_2563:
[----:B------:R-:W-:Y:S05]  /*4520*/  BSYNC.RECONVERGENT B1 ;  /* 0x0000000000017941 */ /* 0x000fea0003800200 */
.L_x_2562:
        /* <DEDUP_REMOVED lines=20> */
.L_x_2565:
[----:B------:R-:W-:Y:S05]  /*4670*/  BSYNC.RECONVERGENT B1 ;  /* 0x0000000000017941 */ /* 0x000fea0003800200 */
.L_x_2564:
        /* <DEDUP_REMOVED lines=19> */
.L_x_2535:
        /* <DEDUP_REMOVED lines=38> */
.L_x_2568:
[----:B------:R-:W-:Y:S05]  /*4a10*/  BSYNC.RECONVERGENT B1 ;  /* 0x0000000000017941 */ /* 0x000fea0003800200 */
.L_x_2567:
        /* <DEDUP_REMOVED lines=32> */
.L_x_2570:
[----:B------:R-:W-:Y:S05]  /*4c20*/  BSYNC.RECONVERGENT B1 ;  /* 0x0000000000017941 */ /* 0x000fea0003800200 */
.L_x_2569:
        /* <DEDUP_REMOVED lines=30> */
.L_x_2572:
[----:B------:R-:W-:Y:S05]  /*4e10*/  BSYNC.RECONVERGENT B1 ;  /* 0x0000000000017941 */ /* 0x000fea0003800200 */
.L_x_2571:
        /* <DEDUP_REMOVED lines=30> */
.L_x_2574:
[----:B------:R-:W-:Y:S05]  /*5000*/  BSYNC.RECONVERGENT B1 ;  /* 0x0000000000017941 */ /* 0x000fea0003800200 */
.L_x_2573:
        /* <DEDUP_REMOVED lines=48> */
.L_x_2576:
[----:B------:R-:W-:Y:S05]  /*5310*/  BSYNC.RECONVERGENT B1 ;  /* 0x0000000000017941 */ /* 0x000fea0003800200 */
.L_x_2575:
        /* <DEDUP_REMOVED lines=30> */
.L_x_2578:
[----:B------:R-:W-:Y:S05]  /*5500*/  BSYNC.RECONVERGENT B1 ;  /* 0x0000000000017941 */ /* 0x000fea0003800200 */
.L_x_2577:
        /* <DEDUP_REMOVED lines=30> */
.L_x_2580:
[----:B------:R-:W-:Y:S05]  /*56f0*/  BSYNC.RECONVERGENT B1 ;  /* 0x0000000000017941 */ /* 0x000fea0003800200 */
.L_x_2579:
        /* <DEDUP_REMOVED lines=30> */
.L_x_2582:
[----:B------:R-:W-:Y:S05]  /*58e0*/  BSYNC.RECONVERGENT B1 ;  /* 0x0000000000017941 */ /* 0x000fea0003800200 */
.L_x_2581:
        /* <DEDUP_REMOVED lines=30> */
.L_x_2584:
[----:B------:R-:W-:Y:S05]  /*5ad0*/  BSYNC.RECONVERGENT B1 ;  /* 0x0000000000017941 */ /* 0x000fea0003800200 */
.L_x_2583:
        /* <DEDUP_REMOVED lines=30> */
.L_x_2586:
[----:B------:R-:W-:Y:S05]  /*5cc0*/  BSYNC.RECONVERGENT B1 ;  /* 0x0000000000017941 */ /* 0x000fea0003800200 */
.L_x_2585:
        /* <DEDUP_REMOVED lines=47> */
.L_x_2588:
[----:B------:R-:W-:Y:S05]  /*5fc0*/  BSYNC.RECONVERGENT B1 ;  /* 0x0000000000017941 */ /* 0x000fea0003800200 */
.L_x_2587:
        /* <DEDUP_REMOVED lines=30> */
.L_x_2590:
[----:B------:R-:W-:Y:S05]  /*61b0*/  BSYNC.RECONVERGENT B1 ;  /* 0x0000000000017941 */ /* 0x000fea0003800200 */
.L_x_2589:
        /* <DEDUP_REMOVED lines=30> */
.L_x_2592:
[----:B------:R-:W-:Y:S05]  /*63a0*/  BSYNC.RECONVERGENT B1 ;  /* 0x0000000000017941 */ /* 0x000fea0003800200 */
.L_x_2591:
        /* <DEDUP_REMOVED lines=30> */
.L_x_2594:
[----:B------:R-:W-:Y:S05]  /*6590*/  BSYNC.RECONVERGENT B1 ;  /* 0x0000000000017941 */ /* 0x000fea0003800200 */
.L_x_2593:
        /* <DEDUP_REMOVED lines=30> */
.L_x_2596:
[----:B------:R-:W-:Y:S05]  /*6780*/  BSYNC.RECONVERGENT B1 ;  /* 0x0000000000017941 */ /* 0x000fea0003800200 */
.L_x_2595:
        /* <DEDUP_REMOVED lines=28> */
.L_x_2566:
[----:B------:R-:W-:Y:S05]  /*6950*/  BSYNC.RECONVERGENT B0 ;  /* 0x0000000000007941 */ /* 0x000fea0003800200 */
.L_x_2534:
        /* <DEDUP_REMOVED lines=8> */
.L_x_2598:
        /* <DEDUP_REMOVED lines=10> */
.L_x_4539:


//--------------------- .text._Z35group_norm_nhwc_fwd_one_pass_kernelI11Bf16IOFp16WLi512ELi84ELi672EEv26Group_norm_nhwc_fwd_params --------------------------
	.section	.text._Z35group_norm_nhwc_fwd_one_pass_kernelI11Bf16IOFp16WLi512ELi84ELi672EEv26Group_norm_nhwc_fwd_params,"ax",@progbits
	.align	128
        .global         _Z35group_norm_nhwc_fwd_one_pass_kernelI11Bf16IOFp16WLi512ELi84ELi672EEv26Group_norm_nhwc_fwd_params
        .type           _Z35group_norm_nhwc_fwd_one_pass_kernelI11Bf16IOFp16WLi512ELi84ELi672EEv26Group_norm_nhwc_fwd_params,@function
        .size           _Z35group_norm_nhwc_fwd_one_pass_kernelI11Bf16IOFp16WLi512ELi84ELi672EEv26Group_norm_nhwc_fwd_params,(.L_x_4540 - _Z35group_norm_nhwc_fwd_one_pass_kernelI11Bf16IOFp16WLi512ELi84ELi672EEv26Group_norm_nhwc_fwd_params)
        .other          _Z35group_norm_nhwc_fwd_one_pass_kernelI11Bf16IOFp16WLi512ELi84ELi672EEv26Group_norm_nhwc_fwd_params,@"STO_CUDA_ENTRY STV_DEFAULT"
_Z35group_norm_nhwc_fwd_one_pass_kernelI11Bf16IOFp16WLi512ELi84ELi672EEv26Group_norm_nhwc_fwd_params:
.text._Z35group_norm_nhwc_fwd_one_pass_kernelI11Bf16IOFp16WLi512ELi84ELi672EEv26Group_norm_nhwc_fwd_params:
        /* <DEDUP_REMOVED lines=27> */
.L_x_2738:
        /* <DEDUP_REMOVED lines=845> */
.L_x_2600:
[----:B------:R-:W-:Y:S05]  /*3680*/  BSYNC.RECONVERGENT B0 ;  /* 0x0000000000007941 */ /* 0x000fea0003800200 */
.L_x_2599:
        /* <DEDUP_REMOVED lines=58> */
.L_x_2602:
[----:B------:R-:W-:Y:S05]  /*3a30*/  BSYNC.RECONVERGENT B0 ;  /* 0x0000000000007941 */ /* 0x000fea0003800200 */
.L_x_2601:
        /* <DEDUP_REMOVED lines=33> */
.L_x_2605:
        /* <DEDUP_REMOVED lines=13> */
.L_x_2604:
        /* <DEDUP_REMOVED lines=18> */
.L_x_2607:
        /* <DEDUP_REMOVED lines=153> */
.L_x_2606:
        /* <DEDUP_REMOVED lines=82> */
.L_x_2608:
        /* <DEDUP_REMOVED lines=43> */
.L_x_2609:
        /* <DEDUP_REMOVED lines=22> */
.L_x_2610:
[----:B------:R-:W-:Y:S05]  /*5100*/  BSYNC.RECONVERGENT B0 ;  /* 0x0000000000007941 */ /* 0x000fea0003800200 */
.L_x_2603:
        /* <DEDUP_REMOVED lines=52> */
[----:B--2---:R-:W-:Y:S02]  /*5450*/  HADD2.F32 R43, -RZ, R43.H0_H0 ;  /* 0x2000002bff2b7230 */ /* 0x004fe40000004100 */
[----:B---3--:R-:W-:-:S02]  /*5460*/  HADD2.F32 R42, -RZ, R42.H0_H0 ;  /* 0x2000002aff2a7230 */ /* 0x008fc40000004100 */
[----:B----4-:R-:W-:Y:S02]  /*5470*/  HADD2.F32 R47, -RZ, R47.H0_H0 ;  /* 0x2000002fff2f7230 */ /* 0x010fe40000004100 */
[----:B------:R-:W-:Y:S01]  /*5480*/  HADD2.F32 R48, -RZ, R48.H0_H0 ;  /* 0x20000030ff307230 */ /* 0x000fe20000004100 */
        /* <DEDUP_REMOVED lines=28> */
.L_x_2614:
[----:B------:R-:W-:Y:S05]  /*5650*/  BSYNC.RECONVERGENT B1 ;  /* 0x0000000000017941 */ /* 0x000fea0003800200 */
.L_x_2613:
        /* <DEDUP_REMOVED lines=24> */
.L_x_2616:
[----:B------:R-:W-:Y:S05]  /*57e0*/  BSYNC.RECONVERGENT B1 ;  /* 0x0000000000017941 */ /* 0x000fea0003800200 */
.L_x_2615:
        /* <DEDUP_REMOVED lines=24> */
.L_x_2618:
[----:B------:R-:W-:Y:S05]  /*5970*/  BSYNC.RECONVERGENT B1 ;  /* 0x0000000000017941 */ /* 0x000fea0003800200 */
.L_x_2617:
        /* <DEDUP_REMOVED lines=28> */
.L_x_2620:
[----:B------:R-:W-:Y:S05]  /*5b40*/  BSYNC.RECONVERGENT B1 ;  /* 0x0000000000017941 */ /* 0x000fea0003800200 */
.L_x_2619:
        /* <DEDUP_REMOVED lines=22> */
.L_x_2622:
[----:B------:R-:W-:Y:S05]  /*5cb0*/  BSYNC.RECONVERGENT B1 ;  /* 0x0000000000017941 */ /* 0x000fea0003800200 */
.L_x_2621:
        /* <DEDUP_REMOVED lines=30> */
.L_x_2624:
[----:B------:R-:W-:Y:S05]  /*5ea0*/  BSYNC.RECONVERGENT B1 ;  /* 0x0000000000017941 */ /* 0x000fea0003800200 */
.L_x_2623:
        /* <DEDUP_REMOVED lines=22> */
.L_x_2626:
[----:B------:R-:W-:Y:S05]  /*6010*/  BSYNC.RECONVERGENT B1 ;  /* 0x0000000000017941 */ /* 0x000fea0003800200 */
.L_x_2625:
        /* <DEDUP_REMOVED lines=20> */
.L_x_2628:
[----:B------:R-:W-:Y:S05]  /*6160*/  BSYNC.RECONVERGENT B1 ;  /* 0x0000000000017941 */ /* 0x000fea0003800200 */
.L_x_2627:
        /* <DEDUP_REMOVED lines=42> */
.L_x_2630:
[----:B------:R-:W-:Y:S05]  /*6410*/  BSYNC.RECONVERGENT B1 ;  /* 0x0000000000017941 */ /* 0x000fea0003800200 */
.L_x_2629:
        /* <DEDUP_REMOVED lines=22> */
.L_x_2632:
[----:B------:R-:W-:Y:S05]  /*6580*/  BSYNC.RECONVERGENT B1 ;  /* 0x0000000000017941 */ /* 0x000fea0003800200 */
.L_x_2631:
        /* <DEDUP_REMOVED lines=20> */
.L_x_2634:
[----:B------:R-:W-:Y:S05]  /*66d0*/  BSYNC.RECONVERGENT B1 ;  /* 0x0000000000017941 */ /* 0x000fea0003800200 */
.L_x_2633:
        /* <DEDUP_REMOVED lines=20> */
.L_x_2636:
[----:B------:R-:W-:Y:S05]  /*6820*/  BSYNC.RECONVERGENT B1 ;  /* 0x0000000000017941 */ /* 0x000fea0003800200 */
.L_x_2635:
        /* <DEDUP_REMOVED lines=20> */
.L_x_2638:
[----:B------:R-:W-:Y:S05]  /*6970*/  BSYNC.RECONVERGENT B1 ;  /* 0x0000000000017941 */ /* 0x000fea0003800200 */
.L_x_2637:
        /* <DEDUP_REMOVED lines=20> */
.L_x_2640:
[----:B------:R-:W-:Y:S05]  /*6ac0*/  BSYNC.RECONVERGENT B1 ;  /* 0x0000000000017941 */ /* 0x000fea0003800200 */
.L_x_2639:
        /* <DEDUP_REMOVED lines=44> */
.L_x_2642:
[----:B------:R-:W-:Y:S05]  /*6d90*/  BSYNC.RECONVERGENT B1 ;  /* 0x0000000000017941 */ /* 0x000fea0003800200 */
.L_x_2641:
        /* <DEDUP_REMOVED lines=20> */
.L_x_2644:
[----:B------:R-:W-:Y:S05]  /*6ee0*/  BSYNC.RECONVERGENT B1 ;  /* 0x0000000000017941 */ /* 0x000fea0003800200 */
.L_x_2643:
        /* <DEDUP_REMOVED lines=20> */
.L_x_2646:
[----:B------:R-:W-:Y:S05]  /*7030*/  BSYNC.RECONVERGENT B1 ;  /* 0x0000000000017941 */ /* 0x000fea0003800200 */
.L_x_2645:
        /* <DEDUP_REMOVED lines=20> */
.L_x_2648:
[----:B------:R-:W-:Y:S05]  /*7180*/  BSYNC.RECONVERGENT B1 ;  /* 0x0000000000017941 */ /* 0x000fea0003800200 */
.L_x_2647:
        /* <DEDUP_REMOVED lines=20> */
.L_x_2650:
[----:B------:R-:W-:Y:S05]  /*72d0*/  BSYNC.RECONVERGENT B1 ;  /* 0x0000000000017941 */ /* 0x000fea0003800200 */
.L_x_2649:
        /* <DEDUP_REMOVED lines=20> */
.L_x_2652:
[----:B------:R-:W-:Y:S05]  /*7420*/  BSYNC.RECONVERGENT B1 ;  /* 0x0000000000017941 */ /* 0x000fea0003800200 */
.L_x_2651:
        /* <DEDUP_REMOVED lines=44> */
.L_x_2654:
[----:B------:R-:W-:Y:S05]  /*76f0*/  BSYNC.RECONVERGENT B1 ;  /* 0x0000000000017941 */ /* 0x000fea0003800200 */
.L_x_2653:
        /* <DEDUP_REMOVED lines=20> */
.L_x_2656:
[----:B------:R-:W-:Y:S05]  /*7840*/  BSYNC.RECONVERGENT B1 ;  /* 0x0000000000017941 */ /* 0x000fea0003800200 */
.L_x_2655:
        /* <DEDUP_REMOVED lines=20> */
.L_x_2658:
[----:B------:R-:W-:Y:S05]  /*7990*/  BSYNC.RECONVERGENT B1 ;  /* 0x0000000000017941 */ /* 0x000fea0003800200 */
.L_x_2657:
        /* <DEDUP_REMOVED lines=20> */
.L_x_2660:
[----:B------:R-:W-:Y:S05]  /*7ae0*/  BSYNC.RECONVERGENT B1 ;  /* 0x0000000000017941 */ /* 0x000fea0003800200 */
.L_x_2659:
        /* <DEDUP_REMOVED lines=20> */
.L_x_2662:
[----:B------:R-:W-:Y:S05]  /*7c30*/  BSYNC.RECONVERGENT B1 ;  /* 0x0000000000017941 */ /* 0x000fea0003800200 */
.L_x_2661:
        /* <DEDUP_REMOVED lines=20> */
.L_x_2664:
[----:B------:R-:W-:Y:S05]  /*7d80*/  BSYNC.RECONVERGENT B1 ;  /* 0x0000000000017941 */ /* 0x000fea0003800200 */
.L_x_2663:
        /* <DEDUP_REMOVED lines=42> */
.L_x_2666:
[----:B------:R-:W-:Y:S05]  /*8030*/  BSYNC.RECONVERGENT B1 ;  /* 0x0000000000017941 */ /* 0x000fea0003800200 */
.L_x_2665:
        /* <DEDUP_REMOVED lines=20> */
.L_x_2668:
[----:B------:R-:W-:Y:S05]  /*8180*/  BSYNC.RECONVERGENT B1 ;  /* 0x0000000000017941 */ /* 0x000fea0003800200 */
.L_x_2667:
        /* <DEDUP_REMOVED lines=20> */
.L_x_2670:
[----:B------:R-:W-:Y:S05]  /*82d0*/  BSYNC.RECONVERGENT B1 ;  /* 0x0000000000017941 */ /* 0x000fea0003800200 */
.L_x_2669:
        /* <DEDUP_REMOVED lines=20> */
.L_x_2672:
[----:B------:R-:W-:Y:S05]  /*8420*/  BSYNC.RECONVERGENT B1 ;  /* 0x0000000000017941 */ /* 0x000fea0003800200 */
.L_x_2671:
        /* <DEDUP_REMOVED lines=20> */
.L_x_2674:
[----:B------:R-:W-:Y:S05]  /*8570*/  BSYNC.RECONVERGENT B1 ;  /* 0x0000000000017941 */ /* 0x000fea0003800200 */
.L_x_2673:
        /* <DEDUP_REMOVED lines=19> */
.L_x_2612:
        /* <DEDUP_REMOVED lines=40> */
.L_x_2677:
[----:B------:R-:W-:Y:S05]  /*8930*/  BSYNC.RECONVERGENT B1 ;  /* 0x0000000000017941 */ /* 0x000fea0003800200 */
.L_x_2676:
        /* <DEDUP_REMOVED lines=34> */
.L_x_2679:
[----:B------:R-:W-:Y:S05]  /*8b60*/  BSYNC.RECONVERGENT B1 ;  /* 0x0000000000017941 */ /* 0x000fea0003800200 */
.L_x_2678:
        /* <DEDUP_REMOVED lines=34> */
.L_x_2681:
[----:B------:R-:W-:Y:S05]  /*8d90*/  BSYNC.RECONVERGENT B1 ;  /* 0x0000000000017941 */ /* 0x000fea0003800200 */
.L_x_2680:
        /* <DEDUP_REMOVED lines=38> */
.L_x_2683:
[----:B------:R-:W-:Y:S05]  /*9000*/  BSYNC.RECONVERGENT B1 ;  /* 0x0000000000017941 */ /* 0x000fea0003800200 */
.L_x_2682:
        /* <DEDUP_REMOVED lines=32> */
.L_x_2685:
[----:B------:R-:W-:Y:S05]  /*9210*/  BSYNC.RECONVERGENT B1 ;  /* 0x0000000000017941 */ /* 0x000fea0003800200 */
.L_x_2684:
        /* <DEDUP_REMOVED lines=40> */
.L_x_2687:
[----:B------:R-:W-:Y:S05]  /*94a0*/  BSYNC.RECONVERGENT B1 ;  /* 0x0000000000017941 */ /* 0x000fea0003800200 */
.L_x_2686:
        /* <DEDUP_REMOVED lines=32> */
.L_x_2689:
[----:B------:R-:W-:Y:S05]  /*96b0*/  BSYNC.RECONVERGENT B1 ;  /* 0x0000000000017941 */ /* 0x000fea0003800200 */
.L_x_2688:
        /* <DEDUP_REMOVED lines=30> */
.L_x_2691:
[----:B------:R-:W-:Y:S05]  /*98a0*/  BSYNC.RECONVERGENT B1 ;  /* 0x0000000000017941 */ /* 0x000fea0003800200 */
.L_x_2690:
        /* <DEDUP_REMOVED lines=52> */
.L_x_2693:
[----:B------:R-:W-:Y:S05]  /*9bf0*/  BSYNC.RECONVERGENT B1 ;  /* 0x0000000000017941 */ /* 0x000fea0003800200 */
.L_x_2692:
        /* <DEDUP_REMOVED lines=32> */
.L_x_2695:
[----:B------:R-:W-:Y:S05]  /*9e00*/  BSYNC.RECONVERGENT B1 ;  /* 0x0000000000017941 */ /* 0x000fea0003800200 */
.L_x_2694:
        /* <DEDUP_REMOVED lines=30> */
.L_x_2697:
[----:B------:R-:W-:Y:S05]  /*9ff0*/  BSYNC.RECONVERGENT B1 ;  /* 0x0000000000017941 */ /* 0x000fea0003800200 */
.L_x_2696:
        /* <DEDUP_REMOVED lines=30> */
.L_x_2699:
[----:B------:R-:W-:Y:S05]  /*a1e0*/  BSYNC.RECONVERGENT B1 ;  /* 0x0000000000017941 */ /* 0x000fea0003800200 */
.L_x_2698:
        /* <DEDUP_REMOVED lines=30> */
.L_x_2701:
[----:B------:R-:W-:Y:S05]  /*a3d0*/  BSYNC.RECONVERGENT B1 ;  /* 0x0000000000017941 */ /* 0x000fea0003800200 */
.L_x_2700:
        /* <DEDUP_REMOVED lines=30> */
.L_x_2703:
[----:B------:R-:W-:Y:S05]  /*a5c0*/  BSYNC.RECONVERGENT B1 ;  /* 0x0000000000017941 */ /* 0x000fea0003800200 */
.L_x_2702:
        /* <DEDUP_REMOVED lines=54> */
.L_x_2705:
[----:B------:R-:W-:Y:S05]  /*a930*/  BSYNC.RECONVERGENT B1 ;  /* 0x0000000000017941 */ /* 0x000fea0003800200 */
.L_x_2704:
        /* <DEDUP_REMOVED lines=30> */
.L_x_2707:
[----:B------:R-:W-:Y:S05]  /*ab20*/  BSYNC.RECONVERGENT B1 ;  /* 0x0000000000017941 */ /* 0x000fea0003800200 */
.L_x_2706:
        /* <DEDUP_REMOVED lines=30> */
.L_x_2709:
[----:B------:R-:W-:Y:S05]  /*ad10*/  BSYNC.RECONVERGENT B1 ;  /* 0x0000000000017941 */ /* 0x000fea0003800200 */
.L_x_2708:
        /* <DEDUP_REMOVED lines=30> */
.L_x_2711:
[----:B------:R-:W-:Y:S05]  /*af00*/  BSYNC.RECONVERGENT B1 ;  /* 0x0000000000017941 */ /* 0x000fea0003800200 */
.L_x_2710:
        /* <DEDUP_REMOVED lines=30> */
.L_x_2713:
[----:B------:R-:W-:Y:S05]  /*b0f0*/  BSYNC.RECONVERGENT B1 ;  /* 0x0000000000017941 */ /* 0x000fea0003800200 */
.L_x_2712:
        /* <DEDUP_REMOVED lines=30> */
.L_x_2715:
[----:B------:R-:W-:Y:S05]  /*b2e0*/  BSYNC.RECONVERGENT B1 ;  /* 0x0000000000017941 */ /* 0x000fea0003800200 */
.L_x_2714:
        /* <DEDUP_REMOVED lines=54> */
.L_x_2717:
[----:B------:R-:W-:Y:S05]  /*b650*/  BSYNC.RECONVERGENT B1 ;  /* 0x0000000000017941 */ /* 0x000fea0003800200 */
.L_x_2716:
        /* <DEDUP_REMOVED lines=30> */
.L_x_2719:
[----:B------:R-:W-:Y:S05]  /*b840*/  BSYNC.RECONVERGENT B1 ;  /* 0x0000000000017941 */ /* 0x000fea0003800200 */
.L_x_2718:
        /* <DEDUP_REMOVED lines=30> */
.L_x_2721:
[----:B------:R-:W-:Y:S05]  /*ba30*/  BSYNC.RECONVERGENT B1 ;  /* 0x0000000000017941 */ /* 0x000fea0003800200 */
.L_x_2720:
        /* <DEDUP_REMOVED lines=30> */
.L_x_2723:
[----:B------:R-:W-:Y:S05]  /*bc20*/  BSYNC.RECONVERGENT B1 ;  /* 0x0000000000017941 */ /* 0x000fea0003800200 */
.L_x_2722:
        /* <DEDUP_REMOVED lines=30> */
.L_x_2725:
[----:B------:R-:W-:Y:S05]  /*be10*/  BSYNC.RECONVERGENT B1 ;  /* 0x0000000000017941 */ /* 0x000fea0003800200 */
.L_x_2724:
        /* <DEDUP_REMOVED lines=30> */
.L_x_2727:
[----:B------:R-:W-:Y:S05]  /*c000*/  BSYNC.RECONVERGENT B1 ;  /* 0x0000000000017941 */ /* 0x000fea0003800200 */
.L_x_2726:
        /* <DEDUP_REMOVED lines=52> */
.L_x_2729:
[----:B------:R-:W-:Y:S05]  /*c350*/  BSYNC.RECONVERGENT B1 ;  /* 0x0000000000017941 */ /* 0x000fea0003800200 */
.L_x_2728:
        /* <DEDUP_REMOVED lines=30> */
.L_x_2731:
[----:B------:R-:W-:Y:S05]  /*c540*/  BSYNC.RECONVERGENT B1 ;  /* 0x0000000000017941 */ /* 0x000fea0003800200 */
.L_x_2730:
        /* <DEDUP_REMOVED lines=30> */
.L_x_2733:
[----:B------:R-:W-:Y:S05]  /*c730*/  BSYNC.RECONVERGENT B1 ;  /* 0x0000000000017941 */ /* 0x000fea0003800200 */
.L_x_2732:
        /* <DEDUP_REMOVED lines=30> */
.L_x_2735:
[----:B------:R-:W-:Y:S05]  /*c920*/  BSYNC.RECONVERGENT B1 ;  /* 0x0000000000017941 */ /* 0x000fea0003800200 */
.L_x_2734:
        /* <DEDUP_REMOVED lines=30> */
.L_x_2737:
[----:B------:R-:W-:Y:S05]  /*cb10*/  BSYNC.RECONVERGENT B1 ;  /* 0x0000000000017941 */ /* 0x000fea0003800200 */
.L_x_2736:
        /* <DEDUP_REMOVED lines=28> */
.L_x_2675:
[----:B------:R-:W-:Y:S05]  /*cce0*/  BSYNC.RECONVERGENT B0 ;  /* 0x0000000000007941 */ /* 0x000fea0003800200 */
.L_x_2611:
        /* <DEDUP_REMOVED lines=9> */
.L_x_2739:
        /* <DEDUP_REMOVED lines=16> */
.L_x_4540:


//--------------------- .text._Z35group_norm_nhwc_fwd_one_pass_kernelI11Fp16IOFp32WLi64ELi84ELi672EEv26Group_norm_nhwc_fwd_params --------------------------
	.section	.text._Z35group_norm_nhwc_fwd_one_pass_kernelI11Fp16IOFp32WLi64ELi84ELi672EEv26Group_norm_nhwc_fwd_params,"ax",@progbits
	.align	128
        .global         _Z35group_norm_nhwc_fwd_one_pass_kernelI11Fp16IOFp32WLi64ELi84ELi672EEv26Group_norm_nhwc_fwd_params
        .type           _Z35group_norm_nhwc_fwd_one_pass_kernelI11Fp16IOFp32WLi64ELi84ELi672EEv26Group_norm_nhwc_fwd_params,@function
        .size           _Z35group_norm_nhwc_fwd_one_pass_kernelI11Fp16IOFp32WLi64ELi84ELi672EEv26Group_norm_nhwc_fwd_params,(.L_x_4541 - _Z35group_norm_nhwc_fwd_one_pass_kernelI11Fp16IOFp32WLi64ELi84ELi672EEv26Group_norm_nhwc_fwd_params)
        .other          _Z35group_norm_nhwc_fwd_one_pass_kernelI11Fp16IOFp32WLi64ELi84ELi672EEv26Group_norm_nhwc_fwd_params,@"STO_CUDA_ENTRY STV_DEFAULT"
_Z35group_norm_nhwc_fwd_one_pass_kernelI11Fp16IOFp32WLi64ELi84ELi672EEv26Group_norm_nhwc_fwd_params:
.text._Z35group_norm_nhwc_fwd_one_pass_kernelI11Fp16IOFp32WLi64ELi84ELi672EEv26Group_norm_nhwc_fwd_params:
        /* <DEDUP_REMOVED lines=34> */
[----:B------:R-:W-:Y:S02]  /*0220*/  MOV R3, R4 ;  /* 0x0000000400037202 */ /* 0x000fe40000000f00 */
[C---:B------:R-:W-:Y:S02]  /*0230*/  IADD3 R26, PT, PT, R2.reuse, 0x10, RZ ;  /* 0x00000010021a7810 */ /* 0x040fe40007ffe0ff */
[C---:B------:R-:W-:Y:S01]  /*0240*/  IADD3 R25, PT, PT, R2.reuse, 0x20, RZ ;  /* 0x0000002002197810 */ /* 0x040fe20007ffe0ff */
[----:B------:R-:W-:Y:S01]  /*0250*/  IMAD R3, R3, 0x2a, RZ ;  /* 0x0000002a03037824 */ /* 0x000fe200078e02ff */
[----:B------:R-:W-:Y:S02]  /*0260*/  IADD3 R27, PT, PT, R2, 0x30, RZ ;  /* 0x00000030021b7810 */ /* 0x000fe40007ffe0ff */
[----:B------:R-:W-:Y:S02]  /*0270*/  SHF.R.S32.HI R4, RZ, 0x1f, R2 ;  /* 0x0000001fff047819 */ /* 0x000fe40000011402 */
[----:B------:R-:W-:-:S02]  /*0280*/  IADD3 R3, PT, PT, RZ, -R3, RZ ;  /* 0x80000003ff037210 */ /* 0x000fc40007ffe0ff */
[----:B------:R-:W-:Y:S02]  /*0290*/  SHF.R.S32.HI R4, RZ, 0x1f, R25 ;  /* 0x0000001fff047819 */ /* 0x000fe40000011419 */
[----:B------:R-:W-:Y:S02]  /*02a0*/  PRMT R28, R3, 0x7710, RZ ;  /* 0x00007710031c7816 */ /* 0x000fe400000000ff */
[----:B0-----:R-:W-:Y:S02]  /*02b0*/  LOP3.LUT R29, R0, 0x7, RZ, 0xc0, !PT ;  /* 0x00000007001d7812 */ /* 0x001fe400078ec0ff */
[----:B------:R-:W-:Y:S02]  /*02c0*/  IADD3 R28, PT, PT, R28, R5, RZ ;  /* 0x000000051c1c7210 */ /* 0x000fe40007ffe0ff */
[----:B------:R-:W-:Y:S02]  /*02d0*/  SHF.R.S32.HI R5, RZ, 0x1f, R26 ;  /* 0x0000001fff057819 */ /* 0x000fe4000001141a */
[----:B------:R-:W-:-:S02]  /*02e0*/  SHF.R.S32.HI R3, RZ, 0x1f, R27 ;  /* 0x0000001fff037819 */ /* 0x000fc4000001141b */
[----:B------:R-:W-:-:S07]  /*02f0*/  SHF.L.U32 R28, R28, 0x1, RZ ;  /* 0x000000011c1c7819 */ /* 0x000fce00000006ff */
.L_x_2767:
        /* <DEDUP_REMOVED lines=68> */
[----:B------:R-:W1:Y:S01]  /*0740*/  @!P1 LDC.64 R10, c[0x0][0x390] ;  /* 0x0000e400ff0a9b82 */ /* 0x000e620000000a00 */
[-C--:B------:R-:W-:Y:S01]  /*0750*/  @!P2 MOV R6, R4.reuse ;  /* 0x000000040006a202 */ /* 0x080fe20000000f00 */
[----:B------:R-:W-:Y:S01]  /*0760*/  @!P2 IMAD R3, R26, R13, R3 ;  /* 0x0000000d1a03a224 */ /* 0x000fe200078e0203 */
[----:B------:R-:W-:-:S03]  /*0770*/  @!P1 MOV R20, R4 ;  /* 0x0000000400149202 */ /* 0x000fc60000000f00 */
        /* <DEDUP_REMOVED lines=11> */
[----:B------:R-:W-:Y:S01]  /*0830*/  @!P3 IMAD.WIDE.U32 R14, R25, R14, R12 ;  /* 0x0000000e190eb225 */ /* 0x000fe200078e000c */
[----:B------:R-:W-:Y:S01]  /*0840*/  @!P1 IADD3 R19, PT, PT, R21, R19, RZ ;  /* 0x0000001315139210 */ /* 0x000fe20007ffe0ff */
[----:B------:R-:W3:Y:S03]  /*0850*/  @!P4 LDC.64 R12, c[0x0][0x3e0] ;  /* 0x0000f800ff0ccb82 */ /* 0x000ee60000000a00 */
[----:B------:R-:W-:-:S02]  /*0860*/  @!P3 IADD3 R3, PT, PT, R15, R3, RZ ;  /* 0x000000030f03b210 */ /* 0x000fc40007ffe0ff */
        /* <DEDUP_REMOVED lines=18> */
[----:B------:R-:W0:Y:S02]  /*0990*/  S2R R13, SR_LANEID ;  /* 0x00000000000d7919 */ /* 0x000e240000000000 */
[C---:B0-----:R-:W-:Y:S02]  /*09a0*/  ISETP.GT.AND P2, PT, R13.reuse, 0x1e, PT ;  /* 0x0000001e0d00780c */ /* 0x041fe40003f44270 */
[----:B------:R-:W-:Y:S01]  /*09b0*/  ISETP.GT.AND P3, PT, R13, 0xf, PT ;  /* 0x0000000f0d00780c */ /* 0x000fe20003f64270 */
[----:B------:R-:W-:Y:S01]  /*09c0*/  BSSY.RECONVERGENT B0, `(.L_x_2740) ;  /* 0x000003c000007945 */ /* 0x000fe20003800200 */
[--C-:B--2---:R-:W-:Y:S02]  /*09d0*/  HADD2.F32 R17, -RZ, R24.reuse.H1_H1 ;  /* 0x30000018ff117230 */ /* 0x104fe40000004100 */
[----:B------:R-:W-:-:S03]  /*09e0*/  HADD2.F32 R24, -RZ, R24.H0_H0 ;  /* 0x20000018ff187230 */ /* 0x000fc60000004100 */
[----:B------:R-:W-:-:S04]  /*09f0*/  FMUL.FTZ R9, R17, R17 ;  /* 0x0000001111097220 */ /* 0x000fc80000410000 */
[----:B------:R-:W-:Y:S01]  /*0a00*/  FFMA.FTZ R9, R24, R24, R9 ;  /* 0x0000001818097223 */ /* 0x000fe20000010009 */
[--C-:B-----5:R-:W-:Y:S02]  /*0a10*/  HADD2.F32 R18, -RZ, R21.reuse.H1_H1 ;  /* 0x30000015ff127230 */ /* 0x120fe40000004100 */
[----:B------:R-:W-:-:S03]  /*0a20*/  HADD2.F32 R21, -RZ, R21.H0_H0 ;  /* 0x20000015ff157230 */ /* 0x000fc60000004100 */
[----:B------:R-:W-:-:S04]  /*0a30*/  FMUL.FTZ R8, R18, R18 ;  /* 0x0000001212087220 */ /* 0x000fc80000410000 */
[C---:B------:R-:W-:Y:S01]  /*0a40*/  FFMA.FTZ R3, R21.reuse, R21, R8 ;  /* 0x0000001515037223 */ /* 0x040fe20000010008 */
[--C-:B---3--:R-:W-:Y:S02]  /*0a50*/  HADD2.F32 R16, -RZ, R20.reuse.H1_H1 ;  /* 0x30000014ff107230 */ /* 0x108fe40000004100 */
[----:B------:R-:W-:Y:S01]  /*0a60*/  FADD.FTZ R10, R21, R18 ;  /* 0x00000012150a7221 */ /* 0x000fe20000010000 */
[----:B------:R-:W-:Y:S01]  /*0a70*/  FADD.FTZ R3, RZ, R3 ;  /* 0x00000003ff037221 */ /* 0x000fe20000010000 */
[----:B------:R-:W-:Y:S02]  /*0a80*/  FADD.FTZ R8, R24, R17 ;  /* 0x0000001118087221 */ /* 0x000fe40000010000 */
[----:B------:R-:W-:Y:S01]  /*0a90*/  FADD.FTZ R10, RZ, R10 ;  /* 0x0000000aff0a7221 */ /* 0x000fe20000010000 */
[----:B------:R-:W-:Y:S02]  /*0aa0*/  HADD2.F32 R20, -RZ, R20.H0_H0 ;  /* 0x20000014ff147230 */ /* 0x000fe40000004100 */
[----:B------:R-:W-:Y:S01]  /*0ab0*/  FADD.FTZ R9, R3, R9 ;  /* 0x0000000903097221 */ /* 0x000fe20000010000 */
[----:B------:R-:W-:Y:S01]  /*0ac0*/  FMUL.FTZ R12, R16, R16 ;  /* 0x00000010100c7220 */ /* 0x000fe20000410000 */
[----:B------:R-:W-:Y:S01]  /*0ad0*/  FADD.FTZ R8, R10, R8 ;  /* 0x000000080a087221 */ /* 0x000fe20000010000 */
[----:B----4-:R-:W-:-:S02]  /*0ae0*/  HADD2.F32 R3, -RZ, R19.H1_H1 ;  /* 0x30000013ff037230 */ /* 0x010fc40000004100 */
[C---:B------:R-:W-:Y:S01]  /*0af0*/  FADD.FTZ R10, R20.reuse, R16 ;  /* 0x00000010140a7221 */ /* 0x040fe20000010000 */
[----:B------:R-:W-:Y:S02]  /*0b00*/  HADD2.F32 R19, -RZ, R19.H0_H0 ;  /* 0x20000013ff137230 */ /* 0x000fe40000004100 */
[----:B------:R-:W-:Y:S01]  /*0b10*/  FFMA.FTZ R12, R20, R20, R12 ;  /* 0x00000014140c7223 */ /* 0x000fe2000001000c */
[----:B------:R-:W-:Y:S01]  /*0b20*/  FMUL.FTZ R11, R3, R3 ;  /* 0x00000003030b7220 */ /* 0x000fe20000410000 */
[----:B------:R-:W-:Y:S02]  /*0b30*/  FADD.FTZ R8, R8, R10 ;  /* 0x0000000a08087221 */ /* 0x000fe40000010000 */
        /* <DEDUP_REMOVED lines=36> */
.L_x_2741:
[----:B------:R-:W-:Y:S05]  /*0d80*/  BSYNC.RECONVERGENT B0 ;  /* 0x0000000000007941 */ /* 0x000fea0003800200 */
.L_x_2740:
        /* <DEDUP_REMOVED lines=59> */
.L_x_2743:
[----:B------:R-:W-:Y:S05]  /*1140*/  BSYNC.RECONVERGENT B0 ;  /* 0x0000000000007941 */ /* 0x000fea0003800200 */
.L_x_2742:
        /* <DEDUP_REMOVED lines=32> */
.L_x_2746:
[----:B------:R-:W2:Y:S04]  /*1350*/  LDG.E.STRONG.GPU R11, desc[UR18][R8.64] ;  /* 0x00000012080b7981 */ /* 0x000ea8000c1ef900 */
[----:B--2---:R-:W-:Y:S01]  /*1360*/  CCTL.IVALL ;  /* 0x00000000ff00798f */ /* 0x004fe20002000000 */
[----:B------:R-:W-:Y:S05]  /*1370*/  YIELD ;  /* 0x0000000000007946 */ /* 0x000fea0003800000 */
[----:B------:R-:W-:-:S13]  /*1380*/  ISETP.NE.AND P4, PT, R11, R10, PT ;  /* 0x0000000a0b00720c */ /* 0x000fda0003f85270 */
[----:B------:R-:W-:Y:S05]  /*1390*/  @P4 BRA `(.L_x_2746) ;  /* 0xfffffffc00ec4947 */ /* 0x000fea000383ffff */
.L_x_2745:
        /* <DEDUP_REMOVED lines=15> */
.L_x_2748:
        /* <DEDUP_REMOVED lines=30> */
[----:B------:R-:W-:Y:S02]  /*1670*/  MOV R8, UR30 ;  /* 0x0000001e00087c02 */ /* 0x000fe40008000f00 */
[----:B------:R-:W-:Y:S01]  /*1680*/  MOV R9, UR31 ;  /* 0x0000001f00097c02 */ /* 0x000fe20008000f00 */
[----:B--2---:R-:W-:Y:S01]  /*1690*/  @!P4 FADD.FTZ R14, R14, R10 ;  /* 0x0000000a0e0ec221 */ /* 0x004fe20000010000 */
[----:B------:R-:W-:-:S04]  /*16a0*/  MOV R10, UR29 ;  /* 0x0000001d000a7c02 */ /* 0x000fc80008000f00 */
[----:B------:R-:W2:Y:S01]  /*16b0*/  @!P6 LDG.E.64 R8, desc[UR18][R8.64] ;  /* 0x000000120808e981 */ /* 0x000ea2000c1e1b00 */
[----:B------:R-:W-:Y:S01]  /*16c0*/  @!P4 FADD.FTZ R15, R15, R11 ;  /* 0x0000000b0f0fc221 */ /* 0x000fe20000010000 */
        /* <DEDUP_REMOVED lines=29> */
[----:B------:R-:W-:Y:S01]  /*18a0*/  @!UP1 UIMAD.WIDE.U32 UR30, UR24, 0x8, UR20 ;  /* 0x00000008181e98a5 */ /* 0x000fe2000f8e0014 */
[----:B----4-:R-:W-:Y:S01]  /*18b0*/  @!P4 FADD.FTZ R14, R14, R10 ;  /* 0x0000000a0e0ec221 */ /* 0x010fe20000010000 */
[----:B------:R-:W-:-:S03]  /*18c0*/  @!P4 FADD.FTZ R15, R15, R11 ;  /* 0x0000000b0f0fc221 */ /* 0x000fc60000010000 */
[----:B------:R-:W2:Y:S01]  /*18d0*/  @!P6 LDG.E.64 R8, desc[UR18][R8.64] ;  /* 0x000000120808e981 */ /* 0x000ea2000c1e1b00 */
[----:B------:R-:W-:Y:S02]  /*18e0*/  MOV R10, UR30 ;  /* 0x0000001e000a7c02 */ /* 0x000fe40008000f00 */
        /* <DEDUP_REMOVED lines=21> */
.L_x_2747:
        /* <DEDUP_REMOVED lines=39> */
[----:B------:R-:W-:Y:S01]  /*1cb0*/  IMAD.U32 R10, RZ, RZ, UR16 ;  /* 0x00000010ff0a7e24 */ /* 0x000fe2000f8e00ff */
        /* <DEDUP_REMOVED lines=11> */
.L_x_2749:
        /* <DEDUP_REMOVED lines=28> */
.L_x_2750:
        /* <DEDUP_REMOVED lines=13> */
.L_x_2751:
[----:B------:R-:W-:Y:S05]  /*2000*/  BSYNC.RECONVERGENT B0 ;  /* 0x0000000000007941 */ /* 0x000fea0003800200 */
.L_x_2744:
        /* <DEDUP_REMOVED lines=56> */
[----:B------:R-:W-:Y:S01]  /*2390*/  F2FP.F16.F32.PACK_AB R18, R18, R21 ;  /* 0x000000151212723e */ /* 0x000fe200000000ff */
[----:B------:R-:W-:-:S04]  /*23a0*/  IMAD.WIDE.U32 R12, R2, UR20, R12 ;  /* 0x00000014020c7c25 */ /* 0x000fc8000f8e000c */
[----:B------:R-:W-:-:S04]  /*23b0*/  IMAD R14, R2, UR21, R14 ;  /* 0x00000015020e7c24 */ /* 0x000fc8000f8e020e */
[----:B------:R-:W-:Y:S01]  /*23c0*/  IMAD.IADD R13, R13, 0x1, R14 ;  /* 0x000000010d0d7824 */ /* 0x000fe200078e020e */
[----:B-1----:R-:W-:-:S04]  /*23d0*/  LEA R14, P2, R12, UR14, 0x1 ;  /* 0x0000000e0c0e7c11 */ /* 0x002fc8000f8408ff */
[----:B------:R-:W-:-:S05]  /*23e0*/  LEA.HI.X R15, R12, UR15, R13, 0x1, P2 ;  /* 0x0000000f0c0f7c11 */ /* 0x000fca00090f0c0d */
[----:B------:R0:W-:Y:S04]  /*23f0*/  STG.E desc[UR18][R14.64], R18 ;  /* 0x000000120e007986 */ /* 0x0001e8000c101912 */
.L_x_2755:
[----:B------:R-:W-:Y:S05]  /*2400*/  BSYNC.RECONVERGENT B1 ;  /* 0x0000000000017941 */ /* 0x000fea0003800200 */
.L_x_2754:
[----:B------:R-:W-:Y:S04]  /*2410*/  BSSY.RECONVERGENT B1, `(.L_x_2756) ;  /* 0x0000015000017945 */ /* 0x000fe80003800200 */
[----:B------:R-:W-:Y:S05]  /*2420*/  @P3 BRA `(.L_x_2757) ;  /* 0x00000000004c3947 */ /* 0x000fea0003800000 */
[----:B------:R-:W1:Y:S01]  /*2430*/  LDCU.64 UR14, c[0x0][0x3e0] ;  /* 0x00007c00ff0e77ac */ /* 0x000e620008000a00 */
[----:B------:R-:W-:Y:S01]  /*2440*/  SHF.R.S32.HI R12, RZ, 0x1f, R26 ;  /* 0x0000001fff0c7819 */ /* 0x000fe2000001141a */
[--C-:B------:R-:W-:Y:S01]  /*2450*/  FADD.FTZ R24, R24, -R22.reuse ;  /* 0x8000001618187221 */ /* 0x100fe20000010000 */
[----:B------:R-:W-:Y:S01]  /*2460*/  MOV R13, R7 ;  /* 0x00000007000d7202 */ /* 0x000fe20000000f00 */
[----:B------:R-:W3:Y:S01]  /*2470*/  LDCU.64 UR20, c[0x0][0x380] ;  /* 0x00007000ff1477ac */ /* 0x000ee20008000a00 */
[----:B------:R-:W-:Y:S01]  /*2480*/  FADD.FTZ R17, R17, -R22 ;  /* 0x8000001611117221 */ /* 0x000fe20000010000 */
[----:B--2---:R-:W-:-:S03]  /*2490*/  FMUL.FTZ R24, R24, R23 ;  /* 0x0000001718187220 */ /* 0x004fc60000410000 */
[----:B0-----:R-:W-:Y:S01]  /*24a0*/  FMUL.FTZ R18, R17, R23 ;  /* 0x0000001711127220 */ /* 0x001fe20000410000 */
[----:B-----5:R-:W-:-:S03]  /*24b0*/  FFMA.FTZ R17, R8, R24, R10 ;  /* 0x0000001808117223 */ /* 0x020fc6000001000a */
[----:B------:R-:W-:Y:S01]  /*24c0*/  FFMA.FTZ R18, R9, R18, R11 ;  /* 0x0000001209127223 */ /* 0x000fe2000001000b */
[----:B-1----:R-:W-:Y:S01]  /*24d0*/  IMAD R14, R12, UR14, RZ ;  /* 0x0000000e0c0e7c24 */ /* 0x002fe2000f8e02ff */
[----:B------:R-:W-:-:S03]  /*24e0*/  MOV R12, R4 ;  /* 0x00000004000c7202 */ /* 0x000fc60000000f00 */
[----:B------:R-:W-:Y:S01]  /*24f0*/  F2FP.F16.F32.PACK_AB R17, R18, R17 ;  /* 0x000000111211723e */ /* 0x000fe200000000ff */
[C---:B------:R-:W-:Y:S02]  /*2500*/  IMAD R14, R26.reuse, UR15, R14 ;  /* 0x0000000f1a0e7c24 */ /* 0x040fe4000f8e020e */
[----:B------:R-:W-:-:S05]  /*2510*/  IMAD.WIDE.U32 R12, R26, UR14, R12 ;  /* 0x0000000e1a0c7c25 */ /* 0x000fca000f8e000c */
[----:B------:R-:W-:Y:S02]  /*2520*/  IADD3 R13, PT, PT, R13, R14, RZ ;  /* 0x0000000e0d0d7210 */ /* 0x000fe40007ffe0ff */
[----:B---3--:R-:W-:-:S04]  /*2530*/  LEA R14, P2, R12, UR20, 0x1 ;  /* 0x000000140c0e7c11 */ /* 0x008fc8000f8408ff */
[----:B------:R-:W-:-:S05]  /*2540*/  LEA.HI.X R15, R12, UR21, R13, 0x1, P2 ;  /* 0x000000150c0f7c11 */ /* 0x000fca00090f0c0d */
[----:B------:R1:W-:Y:S04]  /*2550*/  STG.E desc[UR18][R14.64], R17 ;  /* 0x000000110e007986 */ /* 0x0003e8000c101912 */
.L_x_2757:
[----:B------:R-:W-:Y:S05]  /*2560*/  BSYNC.RECONVERGENT B1 ;  /* 0x0000000000017941 */ /* 0x000fea0003800200 */
.L_x_2756:
        /* <DEDUP_REMOVED lines=14> */
[----:B------:R-:W-:Y:S01]  /*2650*/  F2FP.F16.F32.PACK_AB R17, R17, R16 ;  /* 0x000000101111723e */ /* 0x000fe200000000ff */
[----:B------:R-:W-:-:S04]  /*2660*/  IMAD.WIDE.U32 R12, R25, UR14, R12 ;  /* 0x0000000e190c7c25 */ /* 0x000fc8000f8e000c */
[----:B------:R-:W-:Y:S01]  /*2670*/  IMAD R15, R25, UR15, R15 ;  /* 0x0000000f190f7c24 */ /* 0x000fe2000f8e020f */
[----:B0-----:R-:W-:-:S04]  /*2680*/  LEA R14, P2, R12, UR20, 0x1 ;  /* 0x000000140c0e7c11 */ /* 0x001fc8000f8408ff */
[----:B------:R-:W-:-:S04]  /*2690*/  IADD3 R15, PT, PT, R13, R15, RZ ;  /* 0x0000000f0d0f7210 */ /* 0x000fc80007ffe0ff */
[----:B------:R-:W-:-:S05]  /*26a0*/  LEA.HI.X R15, R12, UR21, R15, 0x1, P2 ;  /* 0x000000150c0f7c11 */ /* 0x000fca00090f0c0f */
[----:B------:R3:W-:Y:S02]  /*26b0*/  STG.E desc[UR18][R14.64], R17 ;  /* 0x000000110e007986 */ /* 0x0007e4000c101912 */
.L_x_2759:
[----:B------:R-:W-:Y:S05]  /*26c0*/  BSYNC.RECONVERGENT B1 ;  /* 0x0000000000017941 */ /* 0x000fea0003800200 */
.L_x_2758:
        /* <DEDUP_REMOVED lines=12> */
[----:B------:R-:W-:Y:S01]  /*2790*/  F2FP.F16.F32.PACK_AB R3, R22, R3 ;  /* 0x000000031603723e */ /* 0x000fe200000000ff */
[----:B------:R-:W-:-:S04]  /*27a0*/  IMAD.WIDE.U32 R4, R27, UR14, R4 ;  /* 0x0000000e1b047c25 */ /* 0x000fc8000f8e0004 */
[----:B------:R-:W-:Y:S01]  /*27b0*/  IMAD R7, R27, UR15, R12 ;  /* 0x0000000f1b077c24 */ /* 0x000fe2000f8e020c */
[----:B0-----:R-:W-:-:S04]  /*27c0*/  LEA R6, P1, R4, UR16, 0x1 ;  /* 0x0000001004067c11 */ /* 0x001fc8000f8208ff */
[----:B------:R-:W-:-:S04]  /*27d0*/  IADD3 R7, PT, PT, R5, R7, RZ ;  /* 0x0000000705077210 */ /* 0x000fc80007ffe0ff */
[----:B------:R-:W-:-:S05]  /*27e0*/  LEA.HI.X R7, R4, UR17, R7, 0x1, P1 ;  /* 0x0000001104077c11 */ /* 0x000fca00088f0c07 */
[----:B------:R4:W-:Y:S01]  /*27f0*/  STG.E desc[UR18][R6.64], R3 ;  /* 0x0000000306007986 */ /* 0x0009e2000c101912 */
[----:B------:R-:W-:Y:S05]  /*2800*/  BRA `(.L_x_2760) ;  /* 0x00000008001c7947 */ /* 0x000fea0003800000 */
.L_x_2753:
        /* <DEDUP_REMOVED lines=34> */
[----:B------:R-:W-:-:S03]  /*2a30*/  IMAD.MOV.U32 R13, RZ, RZ, R7 ;  /* 0x000000ffff0d7224 */ /* 0x000fc600078e0007 */
[----:B------:R-:W-:Y:S01]  /*2a40*/  IMAD.WIDE.U32 R12, R2, UR14, R12 ;  /* 0x0000000e020c7c25 */ /* 0x000fe2000f8e000c */
[----:B------:R-:W-:-:S04]  /*2a50*/  F2FP.F16.F32.PACK_AB R18, R21, R18 ;  /* 0x000000121512723e */ /* 0x000fc800000000ff */
[----:B------:R-:W-:Y:S02]  /*2a60*/  IADD3 R13, PT, PT, R13, R14, RZ ;  /* 0x0000000e0d0d7210 */ /* 0x000fe40007ffe0ff */
[----:B-1----:R-:W-:-:S04]  /*2a70*/  LEA R14, P1, R12, UR16, 0x1 ;  /* 0x000000100c0e7c11 */ /* 0x002fc8000f8208ff */
[----:B------:R-:W-:-:S05]  /*2a80*/  LEA.HI.X R15, R12, UR17, R13, 0x1, P1 ;  /* 0x000000110c0f7c11 */ /* 0x000fca00088f0c0d */
[----:B------:R0:W-:Y:S04]  /*2a90*/  STG.E desc[UR18][R14.64], R18 ;  /* 0x000000120e007986 */ /* 0x0001e8000c101912 */
.L_x_2762:
[----:B------:R-:W-:Y:S05]  /*2aa0*/  BSYNC.RECONVERGENT B1 ;  /* 0x0000000000017941 */ /* 0x000fea0003800200 */
.L_x_2761:
        /* <DEDUP_REMOVED lines=26> */
[----:B------:R-:W-:Y:S02]  /*2c50*/  IADD3 R21, PT, PT, R13, R21, RZ ;  /* 0x000000150d157210 */ /* 0x000fe40007ffe0ff */
[----:B-1----:R-:W-:Y:S02]  /*2c60*/  LEA R14, P1, R12, UR16, 0x1 ;  /* 0x000000100c0e7c11 */ /* 0x002fe4000f8208ff */
[----:B------:R-:W-:Y:S02]  /*2c70*/  F2FP.F16.F32.PACK_AB R17, R18, R17 ;  /* 0x000000111211723e */ /* 0x000fe400000000ff */
[----:B------:R-:W-:-:S05]  /*2c80*/  LEA.HI.X R15, R12, UR17, R21, 0x1, P1 ;  /* 0x000000110c0f7c11 */ /* 0x000fca00088f0c15 */
[----:B------:R1:W-:Y:S04]  /*2c90*/  STG.E desc[UR18][R14.64], R17 ;  /* 0x000000110e007986 */ /* 0x0003e8000c101912 */
.L_x_2764:
[----:B------:R-:W-:Y:S05]  /*2ca0*/  BSYNC.RECONVERGENT B1 ;  /* 0x0000000000017941 */ /* 0x000fea0003800200 */
.L_x_2763:
        /* <DEDUP_REMOVED lines=28> */
[----:B------:R-:W-:Y:S02]  /*2e70*/  F2FP.F16.F32.PACK_AB R17, R16, R17 ;  /* 0x000000111011723e */ /* 0x000fe400000000ff */
[----:B------:R-:W-:-:S05]  /*2e80*/  LEA.HI.X R15, R12, UR17, R18, 0x1, P1 ;  /* 0x000000110c0f7c11 */ /* 0x000fca00088f0c12 */
[----:B------:R3:W-:Y:S02]  /*2e90*/  STG.E desc[UR18][R14.64], R17 ;  /* 0x000000110e007986 */ /* 0x0007e4000c101912 */
.L_x_2766:
[----:B------:R-:W-:Y:S05]  /*2ea0*/  BSYNC.RECONVERGENT B1 ;  /* 0x0000000000017941 */ /* 0x000fea0003800200 */
.L_x_2765:
        /* <DEDUP_REMOVED lines=27> */
[----:B------:R-:W-:-:S05]  /*3060*/  F2FP.F16.F32.PACK_AB R9, R9, R8 ;  /* 0x000000080909723e */ /* 0x000fca00000000ff */
[----:B------:R0:W-:Y:S02]  /*3070*/  STG.E desc[UR18][R6.64], R9 ;  /* 0x0000000906007986 */ /* 0x0001e4000c101912 */
.L_x_2760:
[----:B------:R-:W-:Y:S05]  /*3080*/  BSYNC.RECONVERGENT B0 ;  /* 0x0000000000007941 */ /* 0x000fea0003800200 */
.L_x_2752:
[----:B------:R-:W-:Y:S02]  /*3090*/  UIADD3 UR12, UPT, UPT, UR22, UR12, URZ ;  /* 0x0000000c160c7290 */ /* 0x000fe4000fffe0ff */
[----:B------:R-:W-:Y:S02]  /*30a0*/  UIADD3 UR4, UPT, UPT, UR4, 0x1, URZ ;  /* 0x0000000104047890 */ /* 0x000fe4000fffe0ff */
[----:B------:R-:W-:-:S09]  /*30b0*/  UISETP.GE.AND UP1, UPT, UR12, UR7, UPT ;  /* 0x000000070c00728c */ /* 0x000fd2000bf26270 */
[----:B------:R-:W-:Y:S05]  /*30c0*/  BRA.U !UP1, `(.L_x_2767) ;  /* 0xffffffd1098c7547 */ /* 0x000fea000b83ffff */
[----:B------:R-:W-:Y:S05]  /*30d0*/  EXIT ;  /* 0x000000000000794d */ /* 0x000fea0003800000 */
.L_x_2768:
        /* <DEDUP_REMOVED lines=10> */
.L_x_4541:


//--------------------- .text._Z35group_norm_nhwc_fwd_one_pass_kernelI11Fp16IOFp32WLi128ELi84ELi672EEv26Group_norm_nhwc_fwd_params --------------------------
	.section	.text._Z35group_norm_nhwc_fwd_one_pass_kernelI11Fp16IOFp32WLi128ELi84ELi672EEv26Group_norm_nhwc_fwd_params,"ax",@progbits
	.align	128
        .global         _Z35group_norm_nhwc_fwd_one_pass_kernelI11Fp16IOFp32WLi128ELi84ELi672EEv26Group_norm_nhwc_fwd_params
        .type           _Z35group_norm_nhwc_fwd_one_pass_kernelI11Fp16IOFp32WLi128ELi84ELi672EEv26Group_norm_nhwc_fwd_params,@function
        .size           _Z35group_norm_nhwc_fwd_one_pass_kernelI11Fp16IOFp32WLi128ELi84ELi672EEv26Group_norm_nhwc_fwd_params,(.L_x_4542 - _Z35group_norm_nhwc_fwd_one_pass_kernelI11Fp16IOFp32WLi128ELi84ELi672EEv26Group_norm_nhwc_fwd_params)
        .other          _Z35group_norm_nhwc_fwd_one_pass_kernelI11Fp16IOFp32WLi128ELi84ELi672EEv26Group_norm_nhwc_fwd_params,@"STO_CUDA_ENTRY STV_DEFAULT"
_Z35group_norm_nhwc_fwd_one_pass_kernelI11Fp16IOFp32WLi128ELi84ELi672EEv26Group_norm_nhwc_fwd_params:
.text._Z35group_norm_nhwc_fwd_one_pass_kernelI11Fp16IOFp32WLi128ELi84ELi672EEv26Group_norm_nhwc_fwd_params:
        /* <DEDUP_REMOVED lines=45> */
.L_x_2812:
[----:B0-234-:R-:W0:Y:S01]  /*02d0*/  LDC R23, c[0x0][0x3f8] ;  /* 0x0000fe00ff177b82 */ /* 0x01de220000000800 */
[----:B------:R-:W1:Y:S01]  /*02e0*/  LDCU.64 UR4, c[0x0][0x3e8] ;  /* 0x00007d00ff0477ac */ /* 0x000e620008000a00 */
[----:B------:R-:W-:Y:S02]  /*02f0*/  LOP3.LUT R71, R10, 0xffff, RZ, 0xc0, !PT ;  /* 0x0000ffff0a477812 */ /* 0x000fe400078ec0ff */
[----:B------:R-:W-:Y:S01]  /*0300*/  MOV R51, RZ ;  /* 0x000000ff00337202 */ /* 0x000fe20000000f00 */
[----:B------:R-:W2:Y:S01]  /*0310*/  LDCU.64 UR8, c[0x0][0x3f0] ;  /* 0x00007e00ff0877ac */ /* 0x000ea20008000a00 */
[----:B-1----:R-:W-:Y:S02]  /*0320*/  ISETP.GE.U32.AND P4, PT, R64, UR4, PT ;  /* 0x0000000440007c0c */ /* 0x002fe4000bf86070 */
[----:B------:R-:W-:Y:S02]  /*0330*/  ISETP.GE.U32.AND P5, PT, R62, UR4, PT ;  /* 0x000000043e007c0c */ /* 0x000fe4000bfa6070 */
[----:B------:R-:W-:-:S02]  /*0340*/  ISETP.GE.AND.EX P4, PT, R11, UR5, PT, P4 ;  /* 0x000000050b007c0c */ /* 0x000fc4000bf86340 */
[----:B0----5:R-:W-:Y:S02]  /*0350*/  IABS R19, R23 ;  /* 0x0000001700137213 */ /* 0x021fe40000000000 */
[----:B------:R-:W-:Y:S02]  /*0360*/  ISETP.GE.AND.EX P5, PT, R13, UR5, PT, P5 ;  /* 0x000000050d007c0c */ /* 0x000fe4000bfa6350 */
[----:B------:R-:W0:Y:S11]  /*0370*/  I2F.RP R12, R19 ;  /* 0x00000013000c7306 */ /* 0x000e360000209400 */
[----:B------:R-:W1:Y:S01]  /*0380*/  @!P5 LDC.64 R24, c[0x0][0x3e0] ;  /* 0x0000f800ff18db82 */ /* 0x000e620000000a00 */
[----:B0-----:R-:W0:Y:S02]  /*0390*/  MUFU.RCP R12, R12 ;  /* 0x0000000c000c7308 */ /* 0x001e240000001000 */
[----:B0-----:R-:W-:-:S06]  /*03a0*/  IADD3 R16, PT, PT, R12, 0xffffffe, RZ ;  /* 0x0ffffffe0c107810 */ /* 0x001fcc0007ffe0ff */
[----:B------:R0:W3:Y:S02]  /*03b0*/  F2I.FTZ.U32.TRUNC.NTZ R17, R16 ;  /* 0x0000001000117305 */ /* 0x0000e4000021f000 */
[----:B0-----:R-:W-:Y:S02]  /*03c0*/  MOV R16, RZ ;  /* 0x000000ff00107202 */ /* 0x001fe40000000f00 */
[----:B---3--:R-:W-:-:S05]  /*03d0*/  IADD3 R14, PT, PT, RZ, -R17, RZ ;  /* 0x80000011ff0e7210 */ /* 0x008fca0007ffe0ff */
[----:B------:R-:W-:Y:S01]  /*03e0*/  IMAD R21, R14, R19, RZ ;  /* 0x000000130e157224 */ /* 0x000fe200078e02ff */
[----:B------:R-:W-:-:S03]  /*03f0*/  IABS R14, R8 ;  /* 0x00000008000e7213 */ /* 0x000fc60000000000 */
[----:B------:R-:W-:-:S06]  /*0400*/  IMAD.HI.U32 R17, R17, R21, R16 ;  /* 0x0000001511117227 */ /* 0x000fcc00078e0010 */
[----:B------:R-:W-:-:S05]  /*0410*/  IMAD.HI.U32 R17, R17, R14, RZ ;  /* 0x0000000e11117227 */ /* 0x000fca00078e00ff */
[----:B------:R-:W-:-:S05]  /*0420*/  IADD3 R12, PT, PT, -R17, RZ, RZ ;  /* 0x000000ff110c7210 */ /* 0x000fca0007ffe1ff */
[----:B------:R-:W-:Y:S02]  /*0430*/  IMAD R12, R19, R12, R14 ;  /* 0x0000000c130c7224 */ /* 0x000fe400078e020e */
[----:B-1----:R-:W-:-:S03]  /*0440*/  @!P5 IMAD R14, R13, R24, RZ ;  /* 0x000000180d0ed224 */ /* 0x002fc600078e02ff */
[----:B------:R-:W-:-:S13]  /*0450*/  ISETP.GT.U32.AND P2, PT, R19, R12, PT ;  /* 0x0000000c1300720c */ /* 0x000fda0003f44070 */
[-C--:B------:R-:W-:Y:S02]  /*0460*/  @!P2 IADD3 R12, PT, PT, R12, -R19.reuse, RZ ;  /* 0x800000130c0ca210 */ /* 0x080fe40007ffe0ff */
[----:B------:R-:W-:Y:S02]  /*0470*/  @!P2 IADD3 R17, PT, PT, R17, 0x1, RZ ;  /* 0x000000011111a810 */ /* 0x000fe40007ffe0ff */
[----:B------:R-:W-:Y:S02]  /*0480*/  ISETP.GE.U32.AND P1, PT, R12, R19, PT ;  /* 0x000000130c00720c */ /* 0x000fe40003f26070 */
[----:B------:R-:W-:Y:S02]  /*0490*/  LOP3.LUT R12, R8, R23, RZ, 0x3c, !PT ;  /* 0x00000017080c7212 */ /* 0x000fe400078e3cff */
[----:B------:R-:W-:Y:S02]  /*04a0*/  ISETP.NE.AND P2, PT, R23, RZ, PT ;  /* 0x000000ff1700720c */ /* 0x000fe40003f45270 */
[----:B------:R-:W-:-:S07]  /*04b0*/  ISETP.GE.AND P3, PT, R12, RZ, PT ;  /* 0x000000ff0c00720c */ /* 0x000fce0003f66270 */
[----:B------:R-:W-:-:S04]  /*04c0*/  @P1 IADD3 R17, PT, PT, R17, 0x1, RZ ;  /* 0x0000000111111810 */ /* 0x000fc80007ffe0ff */
[----:B------:R-:W-:Y:S02]  /*04d0*/  MOV R19, R17 ;  /* 0x0000001100137202 */ /* 0x000fe40000000f00 */
[----:B------:R-:W0:Y:S02]  /*04e0*/  @!P4 LDC.64 R16, c[0x0][0x3e0] ;  /* 0x0000f800ff10cb82 */ /* 0x000e240000000a00 */
[----:B------:R-:W-:Y:S02]  /*04f0*/  @!P3 IADD3 R19, PT, PT, -R19, RZ, RZ ;  /* 0x000000ff1313b210 */ /* 0x000fe40007ffe1ff */
[----:B------:R-:W-:Y:S02]  /*0500*/  @!P2 LOP3.LUT R19, RZ, R23, RZ, 0x33, !PT ;  /* 0x00000017ff13a212 */ /* 0x000fe400078e33ff */
[----:B------:R-:W-:Y:S02]  /*0510*/  ISETP.GE.U32.AND P2, PT, R60, UR4, PT ;  /* 0x000000043c007c0c */ /* 0x000fe4000bf46070 */
[----:B------:R-:W-:-:S02]  /*0520*/  IADD3 R21, PT, PT, -R19, RZ, RZ ;  /* 0x000000ff13157210 */ /* 0x000fc40007ffe1ff */
[----:B------:R-:W-:Y:S02]  /*0530*/  SHF.R.S32.HI R12, RZ, 0x1f, R19 ;  /* 0x0000001fff0c7819 */ /* 0x000fe40000011413 */
[----:B------:R-:W-:Y:S01]  /*0540*/  ISETP.GE.AND.EX P2, PT, R15, UR5, PT, P2 ;  /* 0x000000050f007c0c */ /* 0x000fe2000bf46320 */
[----:B------:R-:W-:Y:S02]  /*0550*/  IMAD R66, R23, R21, R8 ;  /* 0x0000001517427224 */ /* 0x000fe400078e0208 */
[----:B------:R-:W1:Y:S01]  /*0560*/  @!P4 LDC.64 R22, c[0x0][0x390] ;  /* 0x0000e400ff16cb82 */ /* 0x000e620000000a00 */
[----:B--2---:R-:W-:Y:S02]  /*0570*/  IMAD R12, R12, UR8, RZ ;  /* 0x000000080c0c7c24 */ /* 0x004fe4000f8e02ff */
[----:B------:R-:W-:Y:S02]  /*0580*/  IMAD R66, R66, 0x54, RZ ;  /* 0x0000005442427824 */ /* 0x000fe400078e02ff */
[----:B------:R-:W-:-:S03]  /*0590*/  IMAD R69, R19, UR9, R12 ;  /* 0x0000000913457c24 */ /* 0x000fc6000f8e020c */
[C---:B------:R-:W-:Y:S01]  /*05a0*/  IADD3 R70, P1, PT, R66.reuse, R71, RZ ;  /* 0x0000004742467210 */ /* 0x040fe20007f3e0ff */
[----:B0-----:R-:W-:Y:S01]  /*05b0*/  @!P4 IMAD R12, R11, R16, RZ ;  /* 0x000000100b0cc224 */ /* 0x001fe200078e02ff */
[----:B------:R-:W0:Y:S02]  /*05c0*/  @!P2 LDC.64 R20, c[0x0][0x3e0] ;  /* 0x0000f800ff14ab82 */ /* 0x000e240000000a00 */
[----:B------:R-:W-:Y:S01]  /*05d0*/  LEA.HI.X.SX32 R71, R66, RZ, 0x1, P1 ;  /* 0x000000ff42477211 */ /* 0x000fe200008f0eff */
[----:B------:R-:W-:Y:S01]  /*05e0*/  @!P4 IMAD R29, R64, R17, R12 ;  /* 0x00000011401dc224 */ /* 0x000fe200078e020c */
[----:B------:R-:W-:Y:S01]  /*05f0*/  ISETP.GE.U32.AND P1, PT, R65, UR4, PT ;  /* 0x0000000441007c0c */ /* 0x000fe2000bf26070 */
[----:B------:R-:W-:-:S03]  /*0600*/  IMAD.WIDE.U32 R70, R19, UR8, R70 ;  /* 0x0000000813467c25 */ /* 0x000fc6000f8e0046 */
[----:B------:R-:W-:Y:S01]  /*0610*/  ISETP.GE.AND.EX P1, PT, R9, UR5, PT, P1 ;  /* 0x0000000509007c0c */ /* 0x000fe2000bf26310 */
[----:B------:R-:W2:Y:S01]  /*0620*/  @!P5 LDC.64 R18, c[0x0][0x390] ;  /* 0x0000e400ff12db82 */ /* 0x000ea20000000a00 */
[----:B------:R-:W-:Y:S02]  /*0630*/  IADD3 R69, PT, PT, R71, R69, RZ ;  /* 0x0000004547457210 */ /* 0x000fe40007ffe0ff */
[----:B------:R-:W-:-:S05]  /*0640*/  @!P4 MOV R68, R70 ;  /* 0x000000460044c202 */ /* 0x000fca0000000f00 */
[----:B------:R-:W3:Y:S01]  /*0650*/  @!P2 LDC.64 R30, c[0x0][0x390] ;  /* 0x0000e400ff1eab82 */ /* 0x000ee20000000a00 */
[----:B------:R-:W-:-:S05]  /*0660*/  @!P4 IMAD.WIDE.U32 R26, R64, R16, R68 ;  /* 0x00000010401ac225 */ /* 0x000fca00078e0044 */
[----:B------:R-:W-:Y:S02]  /*0670*/  @!P4 IADD3 R12, PT, PT, R27, R29, RZ ;  /* 0x0000001d1b0cc210 */ /* 0x000fe40007ffe0ff */
[----:B------:R-:W4:Y:S01]  /*0680*/  @!P1 LDC.64 R16, c[0x0][0x3e0] ;  /* 0x0000f800ff109b82 */ /* 0x000f220000000a00 */
[----:B-1----:R-:W-:Y:S01]  /*0690*/  @!P4 LEA R22, P3, R26, R22, 0x1 ;  /* 0x000000161a16c211 */ /* 0x002fe200078608ff */
[----:B------:R-:W-:Y:S01]  /*06a0*/  @!P5 IMAD R29, R62, R25, R14 ;  /* 0x000000193e1dd224 */ /* 0x000fe200078e020e */
[----:B------:R-:W-:Y:S01]  /*06b0*/  @!P5 MOV R27, R69 ;  /* 0x00000045001bd202 */ /* 0x000fe20000000f00 */
[----:B0-----:R-:W-:Y:S01]  /*06c0*/  @!P2 IMAD R14, R15, R20, RZ ;  /* 0x000000140f0ea224 */ /* 0x001fe200078e02ff */
[----:B------:R-:W-:Y:S02]  /*06d0*/  @!P4 LEA.HI.X R23, R26, R23, R12, 0x1, P3 ;  /* 0x000000171a17c211 */ /* 0x000fe400018f0c0c */
[----:B------:R-:W-:Y:S01]  /*06e0*/  @!P5 MOV R26, R70 ;  /* 0x00000046001ad202 */ /* 0x000fe20000000f00 */
[----:B------:R-:W0:Y:S01]  /*06f0*/  @!P1 LDC.64 R32, c[0x0][0x390] ;  /* 0x0000e400ff209b82 */ /* 0x000e220000000a00 */
[----:B------:R-:W-:Y:S01]  /*0700*/  ISETP.GE.U32.AND P3, PT, R58, UR4, PT ;  /* 0x000000043a007c0c */ /* 0x000fe2000bf66070 */
[----:B------:R1:W5:Y:S02]  /*0710*/  @!P4 LDG.E R51, desc[UR6][R22.64] ;  /* 0x000000061633c981 */ /* 0x000364000c1e1900 */
[----:B------:R-:W-:Y:S01]  /*0720*/  @!P5 IMAD.WIDE.U32 R24, R62, R24, R26 ;  /* 0x000000183e18d225 */ /* 0x000fe200078e001a */
[----:B------:R-:W-:-:S02]  /*0730*/  ISETP.GE.AND.EX P3, PT, R41, UR5, PT, P3 ;  /* 0x0000000529007c0c */ /* 0x000fc4000bf66330 */
[----:B------:R-:W-:Y:S02]  /*0740*/  ISETP.GE.U32.AND P4, PT, R56, UR4, PT ;  /* 0x0000000438007c0c */ /* 0x000fe4000bf86070 */
[----:B------:R-:W-:Y:S02]  /*0750*/  @!P5 IADD3 R12, PT, PT, R25, R29, RZ ;  /* 0x0000001d190cd210 */ /* 0x000fe40007ffe0ff */
[----:B--2---:R-:W-:Y:S02]  /*0760*/  @!P5 LEA R18, P6, R24, R18, 0x1 ;  /* 0x000000121812d211 */ /* 0x004fe400078c08ff */
[----:B-1----:R-:W-:Y:S02]  /*0770*/  @!P2 MOV R22, R70 ;  /* 0x000000460016a202 */ /* 0x002fe40000000f00 */
[----:B------:R-:W-:Y:S01]  /*0780*/  @!P2 MOV R23, R69 ;  /* 0x000000450017a202 */ /* 0x000fe20000000f00 */
[----:B------:R-:W-:Y:S01]  /*0790*/  @!P2 IMAD R27, R60, R21, R14 ;  /* 0x000000153c1ba224 */ /* 0x000fe200078e020e */
[----:B------:R-:W-:-:S02]  /*07a0*/  ISETP.GE.AND.EX P4, PT, R43, UR5, PT, P4 ;  /* 0x000000052b007c0c */ /* 0x000fc4000bf86340 */
[----:B------:R-:W-:Y:S01]  /*07b0*/  @!P5 LEA.HI.X R19, R24, R19, R12, 0x1, P6 ;  /* 0x000000131813d211 */ /* 0x000fe200030f0c0c */
[----:B------:R-:W-:Y:S01]  /*07c0*/  @!P2 IMAD.WIDE.U32 R20, R60, R20, R22 ;  /* 0x000000143c14a225 */ /* 0x000fe200078e0016 */
[----:B------:R-:W-:Y:S01]  /*07d0*/  @!P1 MOV R22, R70 ;  /* 0x0000004600169202 */ /* 0x000fe20000000f00 */
[----:B------:R-:W1:Y:S01]  /*07e0*/  @!P3 LDC.64 R24, c[0x0][0x3e0] ;  /* 0x0000f800ff18bb82 */ /* 0x000e620000000a00 */
[----:B------:R-:W-:Y:S01]  /*07f0*/  @!P1 MOV R23, R69 ;  /* 0x0000004500179202 */ /* 0x000fe20000000f00 */
[----:B----4-:R-:W-:Y:S01]  /*0800*/  @!P1 IMAD R12, R9, R16, RZ ;  /* 0x00000010090c9224 */ /* 0x010fe200078e02ff */
[----:B------:R-:W-:Y:S02]  /*0810*/  MOV R53, RZ ;  /* 0x000000ff00357202 */ /* 0x000fe40000000f00 */
[C---:B---3--:R-:W-:Y:S01]  /*0820*/  @!P2 LEA R30, P6, R20.reuse, R30, 0x1 ;  /* 0x0000001e141ea211 */ /* 0x048fe200078c08ff */
[----:B------:R-:W-:Y:S01]  /*0830*/  @!P1 IMAD R29, R65, R17, R12 ;  /* 0x00000011411d9224 */ /* 0x000fe200078e020c */
[----:B------:R-:W-:Y:S01]  /*0840*/  @!P2 IADD3 R12, PT, PT, R21, R27, RZ ;  /* 0x0000001b150ca210 */ /* 0x000fe20007ffe0ff */
[----:B------:R-:W-:Y:S01]  /*0850*/  @!P1 IMAD.WIDE.U32 R16, R65, R16, R22 ;  /* 0x0000001041109225 */ /* 0x000fe200078e0016 */
[----:B------:R2:W3:Y:S01]  /*0860*/  @!P5 LDG.E R53, desc[UR6][R18.64] ;  /* 0x000000061235d981 */ /* 0x0004e2000c1e1900 */
[----:B------:R-:W4:Y:S01]  /*0870*/  @!P4 LDC.64 R26, c[0x0][0x3e0] ;  /* 0x0000f800ff1acb82 */ /* 0x000f220000000a00 */
[----:B------:R-:W-:-:S02]  /*0880*/  @!P2 LEA.HI.X R31, R20, R31, R12, 0x1, P6 ;  /* 0x0000001f141fa211 */ /* 0x000fc400030f0c0c */
[----:B------:R-:W-:Y:S02]  /*0890*/  @!P1 IADD3 R12, PT, PT, R17, R29, RZ ;  /* 0x0000001d110c9210 */ /* 0x000fe40007ffe0ff */
[----:B0-----:R-:W-:Y:S02]  /*08a0*/  @!P1 LEA R32, P6, R16, R32, 0x1 ;  /* 0x0000002010209211 */ /* 0x001fe400078c08ff */
[----:B------:R-:W-:Y:S02]  /*08b0*/  ISETP.GE.U32.AND P5, PT, R54, UR4, PT ;  /* 0x0000000436007c0c */ /* 0x000fe4000bfa6070 */
[----:B------:R-:W-:Y:S01]  /*08c0*/  @!P1 LEA.HI.X R33, R16, R33, R12, 0x1, P6 ;  /* 0x0000002110219211 */ /* 0x000fe200030f0c0c */
[----:B--2---:R-:W0:Y:S01]  /*08d0*/  @!P4 LDC.64 R18, c[0x0][0x390] ;  /* 0x0000e400ff12cb82 */ /* 0x004e220000000a00 */
[----:B------:R-:W-:Y:S02]  /*08e0*/  ISETP.GE.AND.EX P5, PT, R45, UR5, PT, P5 ;  /* 0x000000052d007c0c */ /* 0x000fe4000bfa6350 */
[----:B------:R-:W-:-:S05]  /*08f0*/  ISETP.GE.U32.AND P6, PT, R52, UR4, PT ;  /* 0x0000000434007c0c */ /* 0x000fca000bfc6070 */
[----:B------:R-:W2:Y:S01]  /*0900*/  @!P3 LDC.64 R16, c[0x0][0x390] ;  /* 0x0000e400ff10bb82 */ /* 0x000ea20000000a00 */
[----:B------:R-:W-:Y:S01]  /*0910*/  ISETP.GE.AND.EX P6, PT, R47, UR5, PT, P6 ;  /* 0x000000052f007c0c */ /* 0x000fe2000bfc6360 */
[----:B-1----:R-:W-:Y:S01]  /*0920*/  @!P3 IMAD R12, R41, R24, RZ ;  /* 0x00000018290cb224 */ /* 0x002fe200078e02ff */
[----:B------:R-:W-:Y:S02]  /*0930*/  @!P3 MOV R28, R70 ;  /* 0x00000046001cb202 */ /* 0x000fe40000000f00 */
[----:B------:R-:W-:-:S03]  /*0940*/  @!P3 MOV R29, R69 ;  /* 0x00000045001db202 */ /* 0x000fc60000000f00 */
[----:B------:R-:W1:Y:S01]  /*0950*/  @!P5 LDC.64 R20, c[0x0][0x3e0] ;  /* 0x0000f800ff14db82 */ /* 0x000e620000000a00 */
[----:B------:R-:W-:Y:S01]  /*0960*/  MOV R55, RZ ;  /* 0x000000ff00377202 */ /* 0x000fe20000000f00 */
[C---:B------:R-:W-:Y:S01]  /*0970*/  @!P3 IMAD R35, R58.reuse, R25, R12 ;  /* 0x000000193a23b224 */ /* 0x040fe200078e020c */
[----:B------:R-:W-:Y:S01]  /*0980*/  MOV R49, RZ ;  /* 0x000000ff00317202 */ /* 0x000fe20000000f00 */
[----:B----4-:R-:W-:Y:S02]  /*0990*/  @!P4 IMAD R12, R43, R26, RZ ;  /* 0x0000001a2b0cc224 */ /* 0x010fe400078e02ff */
[----:B------:R-:W-:Y:S01]  /*09a0*/  @!P3 IMAD.WIDE.U32 R24, R58, R24, R28 ;  /* 0x000000183a18b225 */ /* 0x000fe200078e001c */
[----:B------:R4:W3:Y:S01]  /*09b0*/  @!P2 LDG.E R55, desc[UR6][R30.64] ;  /* 0x000000061e37a981 */ /* 0x0008e2000c1e1900 */
[----:B------:R-:W0:Y:S02]  /*09c0*/  @!P6 LDC.64 R22, c[0x0][0x3e0] ;  /* 0x0000f800ff16eb82 */ /* 0x000e240000000a00 */
[----:B------:R-:W-:Y:S01]  /*09d0*/  @!P4 IMAD R37, R56, R27, R12 ;  /* 0x0000001b3825c224 */ /* 0x000fe200078e020c */
[----:B------:R-:W-:Y:S01]  /*09e0*/  @!P3 IADD3 R12, PT, PT, R25, R35, RZ ;  /* 0x00000023190cb210 */ /* 0x000fe20007ffe0ff */
[----:B------:R-:W3:Y:S04]  /*09f0*/  @!P1 LDG.E R49, desc[UR6][R32.64] ;  /* 0x0000000620319981 */ /* 0x000ee8000c1e1900 */
[----:B------:R-:W0:Y:S01]  /*0a00*/  @!P5 LDC.64 R28, c[0x0][0x390] ;  /* 0x0000e400ff1cdb82 */ /* 0x000e220000000a00 */
[----:B--2---:R-:W-:-:S02]  /*0a10*/  @!P3 LEA R16, P2, R24, R16, 0x1 ;  /* 0x000000101810b211 */ /* 0x004fc400078408ff */
[----:B----4-:R-:W-:Y:S02]  /*0a20*/  @!P4 MOV R30, R70 ;  /* 0x00000046001ec202 */ /* 0x010fe40000000f00 */
[----:B------:R-:W-:Y:S02]  /*0a30*/  @!P4 MOV R31, R69 ;  /* 0x00000045001fc202 */ /* 0x000fe40000000f00 */
[----:B------:R-:W-:Y:S02]  /*0a40*/  @!P3 LEA.HI.X R17, R24, R17, R12, 0x1, P2 ;  /* 0x000000111811b211 */ /* 0x000fe400010f0c0c */
[----:B------:R-:W2:Y:S01]  /*0a50*/  @!P6 LDC.64 R24, c[0x0][0x390] ;  /* 0x0000e400ff18eb82 */ /* 0x000ea20000000a00 */
[----:B------:R-:W-:Y:S01]  /*0a60*/  MOV R57, RZ ;  /* 0x000000ff00397202 */ /* 0x000fe20000000f00 */
[----:B------:R-:W-:-:S04]  /*0a70*/  @!P4 IMAD.WIDE.U32 R26, R56, R26, R30 ;  /* 0x0000001a381ac225 */ /* 0x000fc800078e001e */
[----:B-1----:R-:W-:Y:S01]  /*0a80*/  @!P5 IMAD R14, R45, R20, RZ ;  /* 0x000000142d0ed224 */ /* 0x002fe200078e02ff */
[----:B------:R1:W4:Y:S01]  /*0a90*/  @!P3 LDG.E R57, desc[UR6][R16.64] ;  /* 0x000000061039b981 */ /* 0x000322000c1e1900 */
[----:B------:R-:W-:Y:S02]  /*0aa0*/  @!P4 IADD3 R12, PT, PT, R27, R37, RZ ;  /* 0x000000251b0cc210 */ /* 0x000fe40007ffe0ff */
[----:B0-----:R-:W-:Y:S01]  /*0ab0*/  @!P4 LEA R18, P2, R26, R18, 0x1 ;  /* 0x000000121a12c211 */ /* 0x001fe200078408ff */
[----:B------:R-:W-:Y:S01]  /*0ac0*/  @!P5 IMAD R27, R54, R21, R14 ;  /* 0x00000015361bd224 */ /* 0x000fe200078e020e */
[----:B-1----:R-:W-:Y:S02]  /*0ad0*/  @!P5 MOV R16, R70 ;  /* 0x000000460010d202 */ /* 0x002fe40000000f00 */
[----:B------:R-:W-:Y:S02]  /*0ae0*/  @!P5 MOV R17, R69 ;  /* 0x000000450011d202 */ /* 0x000fe40000000f00 */
[----:B------:R-:W-:Y:S01]  /*0af0*/  @!P4 LEA.HI.X R19, R26, R19, R12, 0x1, P2 ;  /* 0x000000131a13c211 */ /* 0x000fe200010f0c0c */
[----:B------:R-:W-:-:S02]  /*0b00*/  @!P6 IMAD R12, R47, R22, RZ ;  /* 0x000000162f0ce224 */ /* 0x000fc400078e02ff */
[----:B------:R-:W-:Y:S01]  /*0b10*/  @!P5 IMAD.WIDE.U32 R20, R54, R20, R16 ;  /* 0x000000143614d225 */ /* 0x000fe200078e0010 */
[----:B------:R-:W-:Y:S02]  /*0b20*/  @!P6 MOV R16, R70 ;  /* 0x000000460010e202 */ /* 0x000fe40000000f00 */
[----:B------:R-:W-:Y:S01]  /*0b30*/  @!P6 MOV R17, R69 ;  /* 0x000000450011e202 */ /* 0x000fe20000000f00 */
[C---:B------:R-:W-:Y:S01]  /*0b40*/  @!P6 IMAD R23, R52.reuse, R23, R12 ;  /* 0x000000173417e224 */ /* 0x040fe200078e020c */
[----:B------:R-:W-:Y:S02]  /*0b50*/  MOV R59, RZ ;  /* 0x000000ff003b7202 */ /* 0x000fe40000000f00 */
[----:B------:R-:W-:Y:S01]  /*0b60*/  @!P5 IADD3 R12, PT, PT, R21, R27, RZ ;  /* 0x0000001b150cd210 */ /* 0x000fe20007ffe0ff */
[----:B------:R-:W-:Y:S01]  /*0b70*/  @!P6 IMAD.WIDE.U32 R16, R52, R22, R16 ;  /* 0x000000163410e225 */ /* 0x000fe200078e0010 */
[C---:B------:R-:W-:Y:S02]  /*0b80*/  @!P5 LEA R28, P2, R20.reuse, R28, 0x1 ;  /* 0x0000001c141cd211 */ /* 0x040fe400078408ff */
[----:B------:R-:W-:Y:S01]  /*0b90*/  MOV R61, RZ ;  /* 0x000000ff003d7202 */ /* 0x000fe20000000f00 */
[----:B------:R0:W4:Y:S01]  /*0ba0*/  @!P4 LDG.E R59, desc[UR6][R18.64] ;  /* 0x00000006123bc981 */ /* 0x000122000c1e1900 */
[----:B------:R-:W-:-:S02]  /*0bb0*/  @!P5 LEA.HI.X R29, R20, R29, R12, 0x1, P2 ;  /* 0x0000001d141dd211 */ /* 0x000fc400010f0c0c */
[----:B------:R-:W-:Y:S02]  /*0bc0*/  @!P6 IADD3 R12, PT, PT, R17, R23, RZ ;  /* 0x00000017110ce210 */ /* 0x000fe40007ffe0ff */
[C---:B--2---:R-:W-:Y:S01]  /*0bd0*/  @!P6 LEA R24, P2, R16.reuse, R24, 0x1 ;  /* 0x000000181018e211 */ /* 0x044fe200078408ff */
[----:B------:R-:W2:Y:S01]  /*0be0*/  @!P5 LDG.E R61, desc[UR6][R28.64] ;  /* 0x000000061c3dd981 */ /* 0x000ea2000c1e1900 */
[----:B------:R-:W-:Y:S02]  /*0bf0*/  MOV R63, RZ ;  /* 0x000000ff003f7202 */ /* 0x000fe40000000f00 */
[----:B------:R-:W-:-:S05]  /*0c00*/  @!P6 LEA.HI.X R25, R16, R25, R12, 0x1, P2 ;  /* 0x000000191019e211 */ /* 0x000fca00010f0c0c */
[----:B------:R-:W2:Y:S01]  /*0c10*/  @!P6 LDG.E R63, desc[UR6][R24.64] ;  /* 0x00000006183fe981 */ /* 0x000ea2000c1e1900 */
[C---:B------:R-:W-:Y:S02]  /*0c20*/  ISETP.GT.AND P2, PT, R4.reuse, 0x1e, PT ;  /* 0x0000001e0400780c */ /* 0x040fe40003f44270 */
[----:B------:R-:W-:Y:S01]  /*0c30*/  ISETP.GT.AND P3, PT, R4, 0xf, PT ;  /* 0x0000000f0400780c */ /* 0x000fe20003f64270 */
[--C-:B-----5:R-:W-:Y:S02]  /*0c40*/  HADD2.F32 R14, -RZ, R51.reuse.H0_H0 ;  /* 0x20000033ff0e7230 */ /* 0x120fe40000004100 */
[----:B------:R-:W-:-:S05]  /*0c50*/  HADD2.F32 R51, -RZ, R51.H1_H1 ;  /* 0x30000033ff337230 */ /* 0x000fca0000004100 */
[----:B------:R-:W-:Y:S01]  /*0c60*/  FMUL.FTZ R21, R51, R51 ;  /* 0x0000003333157220 */ /* 0x000fe20000410000 */
[----:B0-----:R-:W-:-:S03]  /*0c70*/  FADD.FTZ R19, R14, R51 ;  /* 0x000000330e137221 */ /* 0x001fc60000010000 */
[----:B------:R-:W-:Y:S01]  /*0c80*/  FFMA.FTZ R18, R14, R14, R21 ;  /* 0x0000000e0e127223 */ /* 0x000fe20000010015 */
[--C-:B---3--:R-:W-:Y:S02]  /*0c90*/  HADD2.F32 R40, -RZ, R53.reuse.H1_H1 ;  /* 0x30000035ff287230 */ /* 0x108fe40000004100 */
[----:B------:R-:W-:-:S03]  /*0ca0*/  HADD2.F32 R53, -RZ, R53.H0_H0 ;  /* 0x20000035ff357230 */ /* 0x000fc60000004100 */
[----:B------:R-:W-:-:S04]  /*0cb0*/  FMUL.FTZ R20, R40, R40 ;  /* 0x0000002828147220 */ /* 0x000fc80000410000 */
[----:B------:R-:W-:Y:S01]  /*0cc0*/  FFMA.FTZ R20, R53, R53, R20 ;  /* 0x0000003535147223 */ /* 0x000fe20000010014 */
[--C-:B------:R-:W-:Y:S02]  /*0cd0*/  HADD2.F32 R12, -RZ, R49.reuse.H0_H0 ;  /* 0x20000031ff0c7230 */ /* 0x100fe40000004100 */
[----:B------:R-:W-:-:S05]  /*0ce0*/  HADD2.F32 R49, -RZ, R49.H1_H1 ;  /* 0x30000031ff317230 */ /* 0x000fca0000004100 */
[----:B------:R-:W-:Y:S01]  /*0cf0*/  FMUL.FTZ R17, R49, R49 ;  /* 0x0000003131117220 */ /* 0x000fe20000410000 */
[----:B------:R-:W-:-:S03]  /*0d00*/  FADD.FTZ R16, R12, R49 ;  /* 0x000000310c107221 */ /* 0x000fc60000010000 */
[----:B------:R-:W-:Y:S01]  /*0d10*/  FFMA.FTZ R17, R12, R12, R17 ;  /* 0x0000000c0c117223 */ /* 0x000fe20000010011 */
[--C-:B------:R-:W-:Y:S02]  /*0d20*/  HADD2.F32 R42, -RZ, R55.reuse.H1_H1 ;  /* 0x30000037ff2a7230 */ /* 0x100fe40000004100 */
[----:B------:R-:W-:Y:S01]  /*0d30*/  FADD.FTZ R16, RZ, R16 ;  /* 0x00000010ff107221 */ /* 0x000fe20000010000 */
[----:B------:R-:W-:Y:S01]  /*0d40*/  FADD.FTZ R17, RZ, R17 ;  /* 0x00000011ff117221 */ /* 0x000fe20000010000 */
[----:B------:R-:W-:Y:S02]  /*0d50*/  HADD2.F32 R55, -RZ, R55.H0_H0 ;  /* 0x20000037ff377230 */ /* 0x000fe40000004100 */
[----:B------:R-:W-:Y:S01]  /*0d60*/  FADD.FTZ R16, R16, R19 ;  /* 0x0000001310107221 */ /* 0x000fe20000010000 */
[----:B------:R-:W-:Y:S01]  /*0d70*/  FADD.FTZ R17, R17, R18 ;  /* 0x0000001211117221 */ /* 0x000fe20000010000 */
[----:B------:R-:W-:Y:S01]  /*0d80*/  FMUL.FTZ R18, R42, R42 ;  /* 0x0000002a2a127220 */ /* 0x000fe20000410000 */
[----:B------:R-:W-:Y:S01]  /*0d90*/  FADD.FTZ R19, R53, R40 ;  /* 0x0000002835137221 */ /* 0x000fe20000010000 */
[----:B----4-:R-:W-:-:S02]  /*0da0*/  HADD2.F32 R44, -RZ, R57.H1_H1 ;  /* 0x30000039ff2c7230 */ /* 0x010fc40000004100 */
[----:B------:R-:W-:Y:S01]  /*0db0*/  FADD.FTZ R17, R17, R20 ;  /* 0x0000001411117221 */ /* 0x000fe20000010000 */
[C---:B------:R-:W-:Y:S01]  /*0dc0*/  FFMA.FTZ R18, R55.reuse, R55, R18 ;  /* 0x0000003737127223 */ /* 0x040fe20000010012 */
[----:B------:R-:W-:Y:S01]  /*0dd0*/  FADD.FTZ R16, R16, R19 ;  /* 0x0000001310107221 */ /* 0x000fe20000010000 */
[----:B------:R-:W-:Y:S01]  /*0de0*/  FADD.FTZ R19, R55, R42 ;  /* 0x0000002a37137221 */ /* 0x000fe20000010000 */
[----:B------:R-:W-:Y:S02]  /*0df0*/  HADD2.F32 R57, -RZ, R57.H0_H0 ;  /* 0x20000039ff397230 */ /* 0x000fe40000004100 */
[----:B------:R-:W-:Y:S01]  /*0e00*/  FADD.FTZ R17, R17, R18 ;  /* 0x0000001211117221 */ /* 0x000fe20000010000 */
[----:B------:R-:W-:Y:S01]  /*0e10*/  FMUL.FTZ R18, R44, R44 ;  /* 0x0000002c2c127220 */ /* 0x000fe20000410000 */
[----:B------:R-:W-:Y:S01]  /*0e20*/  FADD.FTZ R16, R16, R19 ;  /* 0x0000001310107221 */ /* 0x000fe20000010000 */
[C---:B------:R-:W-:Y:S02]  /*0e30*/  FADD.FTZ R19, R57.reuse, R44 ;  /* 0x0000002c39137221 */ /* 0x040fe40000010000 */
[----:B------:R-:W-:-:S02]  /*0e40*/  FFMA.FTZ R18, R57, R57, R18 ;  /* 0x0000003939127223 */ /* 0x000fc40000010012 */
[----:B------:R-:W-:Y:S02]  /*0e50*/  FADD.FTZ R16, R16, R19 ;  /* 0x0000001310107221 */ /* 0x000fe40000010000 */
[----:B------:R-:W-:Y:S01]  /*0e60*/  FADD.FTZ R17, R17, R18 ;  /* 0x0000001211117221 */ /* 0x000fe20000010000 */
[--C-:B------:R-:W-:Y:S02]  /*0e70*/  HADD2.F32 R46, -RZ, R59.reuse.H1_H1 ;  /* 0x3000003bff2e7230 */ /* 0x100fe40000004100 */
[----:B------:R-:W-:-:S03]  /*0e80*/  HADD2.F32 R59, -RZ, R59.H0_H0 ;  /* 0x2000003bff3b7230 */ /* 0x000fc60000004100 */
[----:B------:R-:W-:Y:S01]  /*0e90*/  FMUL.FTZ R20, R46, R46 ;  /* 0x0000002e2e147220 */ /* 0x000fe20000410000 */
[--C-:B--2---:R-:W-:Y:S02]  /*0ea0*/  HADD2.F32 R48, -RZ, R61.reuse.H1_H1 ;  /* 0x3000003dff307230 */ /* 0x104fe40000004100 */
[C---:B------:R-:W-:Y:S01]  /*0eb0*/  FADD.FTZ R19, R59.reuse, R46 ;  /* 0x0000002e3b137221 */ /* 0x040fe20000010000 */
[----:B------:R-:W-:Y:S02]  /*0ec0*/  HADD2.F32 R61, -RZ, R61.H0_H0 ;  /* 0x2000003dff3d7230 */ /* 0x000fe40000004100 */
[----:B------:R-:W-:Y:S01]  /*0ed0*/  FFMA.FTZ R20, R59, R59, R20 ;  /* 0x0000003b3b147223 */ /* 0x000fe20000010014 */
[----:B------:R-:W-:Y:S01]  /*0ee0*/  FMUL.FTZ R18, R48, R48 ;  /* 0x0000003030127220 */ /* 0x000fe20000410000 */
[--C-:B------:R-:W-:Y:S02]  /*0ef0*/  HADD2.F32 R50, -RZ, R63.reuse.H1_H1 ;  /* 0x3000003fff327230 */ /* 0x100fe40000004100 */
[----:B------:R-:W-:Y:S01]  /*0f00*/  FADD.FTZ R16, R16, R19 ;  /* 0x0000001310107221 */ /* 0x000fe20000010000 */
[----:B------:R-:W-:Y:S01]  /*0f10*/  FADD.FTZ R17, R17, R20 ;  /* 0x0000001411117221 */ /* 0x000fe20000010000 */
[----:B------:R-:W-:-:S02]  /*0f20*/  HADD2.F32 R63, -RZ, R63.H0_H0 ;  /* 0x2000003fff3f7230 */ /* 0x000fc40000004100 */
[C---:B------:R-:W-:Y:S01]  /*0f30*/  FADD.FTZ R19, R61.reuse, R48 ;  /* 0x000000303d137221 */ /* 0x040fe20000010000 */
[----:B------:R-:W-:Y:S01]  /*0f40*/  FFMA.FTZ R18, R61, R61, R18 ;  /* 0x0000003d3d127223 */ /* 0x000fe20000010012 */
[----:B------:R-:W-:Y:S02]  /*0f50*/  FMUL.FTZ R20, R50, R50 ;  /* 0x0000003232147220 */ /* 0x000fe40000410000 */
        /* <DEDUP_REMOVED lines=41> */
.L_x_2770:
[----:B------:R-:W-:Y:S05]  /*11f0*/  BSYNC.RECONVERGENT B0 ;  /* 0x0000000000007941 */ /* 0x000fea0003800200 */
.L_x_2769:
        /* <DEDUP_REMOVED lines=58> */
.L_x_2772:
[----:B------:R-:W-:Y:S05]  /*15a0*/  BSYNC.RECONVERGENT B0 ;  /* 0x0000000000007941 */ /* 0x000fea0003800200 */
.L_x_2771:
        /* <DEDUP_REMOVED lines=25> */
.L_x_2775:
[----:B----4-:R-:W2:Y:S04]  /*1740*/  LDG.E.STRONG.GPU R18, desc[UR6][R16.64] ;  /* 0x0000000610127981 */ /* 0x010ea8000c1ef900 */
[----:B--2---:R-:W-:Y:S01]  /*1750*/  CCTL.IVALL ;  /* 0x00000000ff00798f */ /* 0x004fe20002000000 */
[----:B------:R-:W-:Y:S05]  /*1760*/  YIELD ;  /* 0x0000000000007946 */ /* 0x000fea0003800000 */
[----:B------:R-:W-:-:S13]  /*1770*/  ISETP.NE.AND P4, PT, R18, R23, PT ;  /* 0x000000171200720c */ /* 0x000fda0003f85270 */
[----:B------:R-:W-:Y:S05]  /*1780*/  @P4 BRA `(.L_x_2775) ;  /* 0xfffffffc00ec4947 */ /* 0x000fea000383ffff */
.L_x_2774:
        /* <DEDUP_REMOVED lines=15> */
.L_x_2777:
        /* <DEDUP_REMOVED lines=59> */
.L_x_2776:
        /* <DEDUP_REMOVED lines=35> */
.L_x_2778:
        /* <DEDUP_REMOVED lines=18> */
.L_x_2779:
        /* <DEDUP_REMOVED lines=9> */
.L_x_2780:
[----:B------:R-:W-:Y:S05]  /*2010*/  BSYNC.RECONVERGENT B0 ;  /* 0x0000000000007941 */ /* 0x000fea0003800200 */
.L_x_2773:
        /* <DEDUP_REMOVED lines=59> */
.L_x_2784:
[----:B------:R-:W-:Y:S05]  /*23d0*/  BSYNC.RECONVERGENT B1 ;  /* 0x0000000000017941 */ /* 0x000fea0003800200 */
.L_x_2783:
        /* <DEDUP_REMOVED lines=17> */
[----:B------:R-:W-:Y:S02]  /*24f0*/  F2FP.F16.F32.PACK_AB R21, R25, R14 ;  /* 0x0000000e1915723e */ /* 0x000fe400000000ff */
[----:B------:R-:W-:-:S05]  /*2500*/  LEA.HI.X R23, R20, UR11, R27, 0x1, P2 ;  /* 0x0000000b14177c11 */ /* 0x000fca00090f0c1b */
[----:B------:R3:W-:Y:S02]  /*2510*/  STG.E desc[UR6][R22.64], R21 ;  /* 0x0000001516007986 */ /* 0x0007e4000c101906 */
.L_x_2786:
[----:B------:R-:W-:Y:S05]  /*2520*/  BSYNC.RECONVERGENT B1 ;  /* 0x0000000000017941 */ /* 0x000fea0003800200 */
.L_x_2785:
        /* <DEDUP_REMOVED lines=27> */
[----:B------:R-:W-:Y:S02]  /*26e0*/  F2FP.F16.F32.PACK_AB R21, R12, R53 ;  /* 0x000000350c15723e */ /* 0x000fe400000000ff */
[----:B------:R-:W-:-:S05]  /*26f0*/  LEA.HI.X R23, R20, UR11, R25, 0x1, P5 ;  /* 0x0000000b14177c11 */ /* 0x000fca000a8f0c19 */
[----:B------:R4:W-:Y:S02]  /*2700*/  STG.E desc[UR6][R22.64], R21 ;  /* 0x0000001516007986 */ /* 0x0009e4000c101906 */
.L_x_2788:
[----:B------:R-:W-:Y:S05]  /*2710*/  BSYNC.RECONVERGENT B1 ;  /* 0x0000000000017941 */ /* 0x000fea0003800200 */
.L_x_2787:
        /* <DEDUP_REMOVED lines=17> */
[----:B------:R-:W-:Y:S02]  /*2830*/  F2FP.F16.F32.PACK_AB R21, R12, R55 ;  /* 0x000000370c15723e */ /* 0x000fe400000000ff */
[----:B------:R-:W-:-:S05]  /*2840*/  LEA.HI.X R23, R20, UR11, R25, 0x1, P1 ;  /* 0x0000000b14177c11 */ /* 0x000fca00088f0c19 */
[----:B------:R0:W-:Y:S02]  /*2850*/  STG.E desc[UR6][R22.64], R21 ;  /* 0x0000001516007986 */ /* 0x0001e4000c101906 */
.L_x_2790:
[----:B------:R-:W-:Y:S05]  /*2860*/  BSYNC.RECONVERGENT B1 ;  /* 0x0000000000017941 */ /* 0x000fea0003800200 */
.L_x_2789:
        /* <DEDUP_REMOVED lines=20> */
.L_x_2792:
[----:B------:R-:W-:Y:S05]  /*29b0*/  BSYNC.RECONVERGENT B1 ;  /* 0x0000000000017941 */ /* 0x000fea0003800200 */
.L_x_2791:
        /* <DEDUP_REMOVED lines=20> */
.L_x_2794:
[----:B------:R-:W-:Y:S05]  /*2b00*/  BSYNC.RECONVERGENT B1 ;  /* 0x0000000000017941 */ /* 0x000fea0003800200 */
.L_x_2793:
        /* <DEDUP_REMOVED lines=20> */
.L_x_2796:
[----:B------:R-:W-:Y:S05]  /*2c50*/  BSYNC.RECONVERGENT B1 ;  /* 0x0000000000017941 */ /* 0x000fea0003800200 */
.L_x_2795:
        /* <DEDUP_REMOVED lines=10> */
[----:B------:R-:W-:Y:S01]  /*2d00*/  F2FP.F16.F32.PACK_AB R19, R24, R63 ;  /* 0x0000003f1813723e */ /* 0x000fe200000000ff */
        /* <DEDUP_REMOVED lines=8> */
.L_x_2782:
        /* <DEDUP_REMOVED lines=33> */
[----:B------:R-:W-:-:S05]  /*2fa0*/  F2FP.F16.F32.PACK_AB R27, R27, R12 ;  /* 0x0000000c1b1b723e */ /* 0x000fca00000000ff */
[----:B------:R2:W-:Y:S02]  /*2fb0*/  STG.E desc[UR6][R20.64], R27 ;  /* 0x0000001b14007986 */ /* 0x0005e4000c101906 */
.L_x_2799:
[----:B------:R-:W-:Y:S05]  /*2fc0*/  BSYNC.RECONVERGENT B1 ;  /* 0x0000000000017941 */ /* 0x000fea0003800200 */
.L_x_2798:
        /* <DEDUP_REMOVED lines=28> */
[----:B------:R-:W-:-:S05]  /*3190*/  F2FP.F16.F32.PACK_AB R27, R27, R12 ;  /* 0x0000000c1b1b723e */ /* 0x000fca00000000ff */
[----:B------:R3:W-:Y:S02]  /*31a0*/  STG.E desc[UR6][R20.64], R27 ;  /* 0x0000001b14007986 */ /* 0x0007e4000c101906 */
.L_x_2801:
[----:B------:R-:W-:Y:S05]  /*31b0*/  BSYNC.RECONVERGENT B1 ;  /* 0x0000000000017941 */ /* 0x000fea0003800200 */
.L_x_2800:
        /* <DEDUP_REMOVED lines=38> */
[----:B------:R-:W-:-:S05]  /*3420*/  F2FP.F16.F32.PACK_AB R27, R27, R12 ;  /* 0x0000000c1b1b723e */ /* 0x000fca00000000ff */
[----:B------:R4:W-:Y:S02]  /*3430*/  STG.E desc[UR6][R20.64], R27 ;  /* 0x0000001b14007986 */ /* 0x0009e4000c101906 */
.L_x_2803:
[----:B------:R-:W-:Y:S05]  /*3440*/  BSYNC.RECONVERGENT B1 ;  /* 0x0000000000017941 */ /* 0x000fea0003800200 */
.L_x_2802:
        /* <DEDUP_REMOVED lines=30> */
.L_x_2805:
[----:B------:R-:W-:Y:S05]  /*3630*/  BSYNC.RECONVERGENT B1 ;  /* 0x0000000000017941 */ /* 0x000fea0003800200 */
.L_x_2804:
        /* <DEDUP_REMOVED lines=28> */
[----:B------:R-:W-:-:S05]  /*3800*/  F2FP.F16.F32.PACK_AB R27, R27, R12 ;  /* 0x0000000c1b1b723e */ /* 0x000fca00000000ff */
[----:B------:R0:W-:Y:S02]  /*3810*/  STG.E desc[UR6][R20.64], R27 ;  /* 0x0000001b14007986 */ /* 0x0001e4000c101906 */
.L_x_2807:
[----:B------:R-:W-:Y:S05]  /*3820*/  BSYNC.RECONVERGENT B1 ;  /* 0x0000000000017941 */ /* 0x000fea0003800200 */
.L_x_2806:
        /* <DEDUP_REMOVED lines=30> */
.L_x_2809:
[----:B------:R-:W-:Y:S05]  /*3a10*/  BSYNC.RECONVERGENT B1 ;  /* 0x0000000000017941 */ /* 0x000fea0003800200 */
.L_x_2808:
        /* <DEDUP_REMOVED lines=30> */
.L_x_2811:
[----:B------:R-:W-:Y:S05]  /*3c00*/  BSYNC.RECONVERGENT B1 ;  /* 0x0000000000017941 */ /* 0x000fea0003800200 */
.L_x_2810:
        /* <DEDUP_REMOVED lines=28> */
.L_x_2797:
[----:B------:R-:W-:Y:S05]  /*3dd0*/  BSYNC.RECONVERGENT B0 ;  /* 0x0000000000007941 */ /* 0x000fea0003800200 */
.L_x_2781:
        /* <DEDUP_REMOVED lines=8> */
.L_x_2813:
        /* <DEDUP_REMOVED lines=10> */
.L_x_4542:


//--------------------- .text._Z35group_norm_nhwc_fwd_one_pass_kernelI11Fp16IOFp32WLi256ELi84ELi672EEv26Group_norm_nhwc_fwd_params --------------------------
	.section	.text._Z35group_norm_nhwc_fwd_one_pass_kernelI11Fp16IOFp32WLi256ELi84ELi672EEv26Group_norm_nhwc_fwd_params,"ax",@progbits
	.align	128
        .global         _Z35group_norm_nhwc_fwd_one_pass_kernelI11Fp16IOFp32WLi256ELi84ELi672EEv26Group_norm_nhwc_fwd_params
        .type           _Z35group_norm_nhwc_fwd_one_pass_kernelI11Fp16IOFp32WLi256ELi84ELi672EEv26Group_norm_nhwc_fwd_params,@function
        .size           _Z35group_norm_nhwc_fwd_one_pass_kernelI11Fp16IOFp32WLi256ELi84ELi672EEv26Group_norm_nhwc_fwd_params,(.L_x_4543 - _Z35group_norm_nhwc_fwd_one_pass_kernelI11Fp16IOFp32WLi256ELi84ELi672EEv26Group_norm_nhwc_fwd_params)
        .other          _Z35group_norm_nhwc_fwd_one_pass_kernelI11Fp16IOFp32WLi256ELi84ELi672EEv26Group_norm_nhwc_fwd_params,@"STO_CUDA_ENTRY STV_DEFAULT"
_Z35group_norm_nhwc_fwd_one_pass_kernelI11Fp16IOFp32WLi256ELi84ELi672EEv26Group_norm_nhwc_fwd_params:
.text._Z35group_norm_nhwc_fwd_one_pass_kernelI11Fp16IOFp32WLi256ELi84ELi672EEv26Group_norm_nhwc_fwd_params:
        /* <DEDUP_REMOVED lines=43> */
.L_x_2889:
        /* <DEDUP_REMOVED lines=9> */
[----:B------:R-:W-:Y:S02]  /*0340*/  SHF.R.S32.HI R9, RZ, 0x1f, R14 ;  /* 0x0000001fff097819 */ /* 0x000fe4000001140e */
[C---:B------:R-:W-:Y:S02]  /*0350*/  IADD3 R13, PT, PT, R14.reuse, 0x10, RZ ;  /* 0x000000100e0d7810 */ /* 0x040fe40007ffe0ff */
[----:B------:R-:W-:Y:S02]  /*0360*/  ISETP.GE.AND.EX P5, PT, R9, UR5, PT, P5 ;  /* 0x0000000509007c0c */ /* 0x000fe4000bfa6350 */
[----:B------:R-:W-:Y:S02]  /*0370*/  SHF.R.S32.HI R11, RZ, 0x1f, R13 ;  /* 0x0000001fff0b7819 */ /* 0x000fe4000001140d */
[----:B------:R-:W-:-:S02]  /*0380*/  IADD3 R12, PT, PT, R14, 0x20, RZ ;  /* 0x000000200e0c7810 */ /* 0x000fc40007ffe0ff */
[----:B------:R-:W-:Y:S02]  /*0390*/  IADD3 R29, PT, PT, R14, 0x40, RZ ;  /* 0x000000400e1d7810 */ /* 0x000fe40007ffe0ff */
[----:B------:R-:W-:Y:S01]  /*03a0*/  SHF.R.S32.HI R15, RZ, 0x1f, R12 ;  /* 0x0000001fff0f7819 */ /* 0x000fe2000001140c */
[----:B0-----:R-:W0:Y:S01]  /*03b0*/  MUFU.RCP R4, R4 ;  /* 0x0000000400047308 */ /* 0x001e220000001000 */
[----:B------:R-:W-:-:S03]  /*03c0*/  SHF.R.S32.HI R33, RZ, 0x1f, R29 ;  /* 0x0000001fff217819 */ /* 0x000fc6000001141d */
        /* <DEDUP_REMOVED lines=27> */
[----:B------:R-:W-:Y:S02]  /*0580*/  SHF.R.S32.HI R4, RZ, 0x1f, R7 ;  /* 0x0000001fff047819 */ /* 0x000fe40000011407 */
[----:B------:R-:W-:Y:S01]  /*0590*/  ISETP.GE.AND.EX P2, PT, R15, UR5, PT, P2 ;  /* 0x000000050f007c0c */ /* 0x000fe2000bf46320 */
[----:B------:R-:W-:Y:S02]  /*05a0*/  IMAD R72, R8, R72, R61 ;  /* 0x0000004808487224 */ /* 0x000fe400078e023d */
[----:B-1----:R-:W-:Y:S02]  /*05b0*/  IMAD R6, R4, UR8, RZ ;  /* 0x0000000804067c24 */ /* 0x002fe4000f8e02ff */
[----:B------:R-:W-:Y:S01]  /*05c0*/  IMAD R72, R72, 0x54, RZ ;  /* 0x0000005448487824 */ /* 0x000fe200078e02ff */
[----:B------:R-:W1:Y:S01]  /*05d0*/  @!P1 LDC.64 R4, c[0x0][0x3e0] ;  /* 0x0000f800ff049b82 */ /* 0x000e620000000a00 */
[----:B------:R-:W-:-:S03]  /*05e0*/  IMAD R77, R7, UR9, R6 ;  /* 0x00000009074d7c24 */ /* 0x000fc6000f8e0206 */
[----:B------:R-:W-:Y:S01]  /*05f0*/  IADD3 R74, P3, PT, R72, R75, RZ ;  /* 0x0000004b484a7210 */ /* 0x000fe20007f7e0ff */
[----:B0-----:R-:W-:-:S03]  /*0600*/  @!P5 IMAD R9, R9, R2, RZ ;  /* 0x000000020909d224 */ /* 0x001fc600078e02ff */
[----:B------:R-:W-:Y:S01]  /*0610*/  LEA.HI.X.SX32 R75, R72, RZ, 0x1, P3 ;  /* 0x000000ff484b7211 */ /* 0x000fe200018f0eff */
[----:B-----5:R-:W-:Y:S01]  /*0620*/  @!P5 IMAD R17, R14, R3, R9 ;  /* 0x000000030e11d224 */ /* 0x020fe200078e0209 */
[----:B------:R-:W-:Y:S01]  /*0630*/  ISETP.GE.U32.AND P3, PT, R29, UR4, PT ;  /* 0x000000041d007c0c */ /* 0x000fe2000bf66070 */
[----:B------:R-:W0:Y:S01]  /*0640*/  @!P2 LDC.64 R8, c[0x0][0x3e0] ;  /* 0x0000f800ff08ab82 */ /* 0x000e220000000a00 */
[----:B------:R-:W-:Y:S02]  /*0650*/  IMAD.WIDE.U32 R74, R7, UR8, R74 ;  /* 0x00000008074a7c25 */ /* 0x000fe4000f8e004a */
[----:B------:R-:W-:-:S03]  /*0660*/  ISETP.GE.AND.EX P3, PT, R33, UR5, PT, P3 ;  /* 0x0000000521007c0c */ /* 0x000fc6000bf66330 */
[----:B------:R-:W-:Y:S02]  /*0670*/  IADD3 R77, PT, PT, R75, R77, RZ ;  /* 0x0000004d4b4d7210 */ /* 0x000fe40007ffe0ff */
[----:B------:R-:W-:Y:S01]  /*0680*/  @!P5 MOV R76, R74 ;  /* 0x0000004a004cd202 */ /* 0x000fe20000000f00 */
[----:B-1----:R-:W-:Y:S01]  /*0690*/  @!P1 IMAD R10, R11, R4, RZ ;  /* 0x000000040b0a9224 */ /* 0x002fe200078e02ff */
[----:B------:R-:W-:-:S03]  /*06a0*/  IADD3 R11, PT, PT, R14, 0x50, RZ ;  /* 0x000000500e0b7810 */ /* 0x000fc60007ffe0ff */
[----:B------:R-:W-:-:S03]  /*06b0*/  @!P5 IMAD.WIDE.U32 R6, R14, R2, R76 ;  /* 0x000000020e06d225 */ /* 0x000fc600078e004c */
[----:B------:R-:W1:Y:S01]  /*06c0*/  @!P3 LDC.64 R18, c[0x0][0x3e0] ;  /* 0x0000f800ff12bb82 */ /* 0x000e620000000a00 */
[----:B------:R-:W-:Y:S01]  /*06d0*/  SHF.R.S32.HI R27, RZ, 0x1f, R11 ;  /* 0x0000001fff1b7819 */ /* 0x000fe2000001140b */
[----:B------:R-:W-:Y:S01]  /*06e0*/  @!P1 IMAD R23, R13, R5, R10 ;  /* 0x000000050d179224 */ /* 0x000fe200078e020a */
[----:B------:R-:W-:Y:S02]  /*06f0*/  @!P5 IADD3 R7, PT, PT, R7, R17, RZ ;  /* 0x000000110707d210 */ /* 0x000fe40007ffe0ff */
[----:B--2---:R-:W-:-:S03]  /*0700*/  @!P5 LEA R20, P4, R6, R20, 0x1 ;  /* 0x000000140614d211 */ /* 0x004fc600078808ff */
[----:B------:R-:W2:Y:S01]  /*0710*/  @!P1 LDC.64 R2, c[0x0][0x390] ;  /* 0x0000e400ff029b82 */ /* 0x000ea20000000a00 */
[----:B0-----:R-:W-:Y:S01]  /*0720*/  @!P2 IMAD R15, R15, R8, RZ ;  /* 0x000000080f0fa224 */ /* 0x001fe200078e02ff */
[----:B------:R-:W-:Y:S02]  /*0730*/  @!P5 LEA.HI.X R21, R6, R21, R7, 0x1, P4 ;  /* 0x000000150615d211 */ /* 0x000fe400020f0c07 */
[----:B------:R-:W-:Y:S02]  /*0740*/  @!P1 MOV R6, R74 ;  /* 0x0000004a00069202 */ /* 0x000fe40000000f00 */
[----:B------:R-:W-:Y:S02]  /*0750*/  @!P1 MOV R7, R77 ;  /* 0x0000004d00079202 */ /* 0x000fe40000000f00 */
[----:B------:R-:W-:Y:S01]  /*0760*/  ISETP.GE.U32.AND P4, PT, R11, UR4, PT ;  /* 0x000000040b007c0c */ /* 0x000fe2000bf86070 */
[----:B------:R-:W0:Y:S01]  /*0770*/  @!P2 LDC.64 R16, c[0x0][0x390] ;  /* 0x0000e400ff10ab82 */ /* 0x000e220000000a00 */
[----:B------:R-:W-:Y:S01]  /*0780*/  MOV R10, RZ ;  /* 0x000000ff000a7202 */ /* 0x000fe20000000f00 */
[----:B------:R-:W-:Y:S01]  /*0790*/  @!P1 IMAD.WIDE.U32 R4, R13, R4, R6 ;  /* 0x000000040d049225 */ /* 0x000fe200078e0006 */
[----:B------:R-:W-:-:S04]  /*07a0*/  ISETP.GE.AND.EX P4, PT, R27, UR5, PT, P4 ;  /* 0x000000051b007c0c */ /* 0x000fc8000bf86340 */
[----:B------:R-:W-:Y:S01]  /*07b0*/  @!P1 IADD3 R5, PT, PT, R5, R23, RZ ;  /* 0x0000001705059210 */ /* 0x000fe20007ffe0ff */
[----:B------:R1:W3:Y:S01]  /*07c0*/  @!P5 LDG.E R10, desc[UR6][R20.64] ;  /* 0x00000006140ad981 */ /* 0x0002e2000c1e1900 */
[----:B--2---:R-:W-:-:S04]  /*07d0*/  @!P1 LEA R2, P6, R4, R2, 0x1 ;  /* 0x0000000204029211 */ /* 0x004fc800078c08ff */
[----:B------:R-:W-:Y:S02]  /*07e0*/  @!P1 LEA.HI.X R3, R4, R3, R5, 0x1, P6 ;  /* 0x0000000304039211 */ /* 0x000fe400030f0c05 */
[----:B------:R-:W-:Y:S02]  /*07f0*/  @!P2 MOV R4, R74 ;  /* 0x0000004a0004a202 */ /* 0x000fe40000000f00 */
[----:B------:R-:W-:Y:S01]  /*0800*/  @!P2 MOV R5, R77 ;  /* 0x0000004d0005a202 */ /* 0x000fe20000000f00 */
[----:B------:R-:W-:Y:S01]  /*0810*/  @!P2 IMAD R7, R12, R9, R15 ;  /* 0x000000090c07a224 */ /* 0x000fe200078e020f */
[C---:B------:R-:W-:Y:S02]  /*0820*/  IADD3 R23, PT, PT, R14.reuse, 0x60, RZ ;  /* 0x000000600e177810 */ /* 0x040fe40007ffe0ff */
[----:B------:R-:W-:Y:S01]  /*0830*/  IADD3 R15, PT, PT, R14, 0xa0, RZ ;  /* 0x000000a00e0f7810 */ /* 0x000fe20007ffe0ff */
[----:B------:R-:W-:Y:S01]  /*0840*/  @!P2 IMAD.WIDE.U32 R8, R12, R8, R4 ;  /* 0x000000080c08a225 */ /* 0x000fe200078e0004 */
[----:B------:R-:W-:Y:S01]  /*0850*/  MOV R6, RZ ;  /* 0x000000ff00067202 */ /* 0x000fe20000000f00 */
[----:B------:R-:W2:Y:S01]  /*0860*/  @!P3 LDC.64 R12, c[0x0][0x390] ;  /* 0x0000e400ff0cbb82 */ /* 0x000ea20000000a00 */
[----:B------:R-:W-:-:S02]  /*0870*/  ISETP.GE.U32.AND P5, PT, R23, UR4, PT ;  /* 0x0000000417007c0c */ /* 0x000fc4000bfa6070 */
[----:B------:R-:W-:Y:S02]  /*0880*/  SHF.R.S32.HI R25, RZ, 0x1f, R23 ;  /* 0x0000001fff197819 */ /* 0x000fe40000011417 */
[----:B------:R-:W-:Y:S01]  /*0890*/  ISETP.GE.U32.AND P6, PT, R15, UR4, PT ;  /* 0x000000040f007c0c */ /* 0x000fe2000bfc6070 */
[----:B------:R4:W5:Y:S02]  /*08a0*/  @!P1 LDG.E R6, desc[UR6][R2.64] ;  /* 0x0000000602069981 */ /* 0x000964000c1e1900 */
[----:B------:R-:W2:Y:S01]  /*08b0*/  @!P4 LDC.64 R4, c[0x0][0x3e0] ;  /* 0x0000f800ff04cb82 */ /* 0x000ea20000000a00 */
[----:B------:R-:W-:Y:S02]  /*08c0*/  SHF.R.S32.HI R31, RZ, 0x1f, R15 ;  /* 0x0000001fff1f7819 */ /* 0x000fe4000001140f */
[----:B------:R-:W-:Y:S01]  /*08d0*/  ISETP.GE.AND.EX P5, PT, R25, UR5, PT, P5 ;  /* 0x0000000519007c0c */ /* 0x000fe2000bfa6350 */
[----:B-1----:R-:W-:Y:S01]  /*08e0*/  @!P3 IMAD R20, R33, R18, RZ ;  /* 0x000000122114b224 */ /* 0x002fe200078e02ff */
[----:B------:R-:W-:-:S02]  /*08f0*/  ISETP.GE.AND.EX P1, PT, R31, UR5, PT, P6 ;  /* 0x000000051f007c0c */ /* 0x000fc4000bf26360 */
[----:B------:R-:W-:Y:S01]  /*0900*/  @!P2 IADD3 R7, PT, PT, R9, R7, RZ ;  /* 0x000000070907a210 */ /* 0x000fe20007ffe0ff */
[C---:B------:R-:W-:Y:S01]  /*0910*/  @!P3 IMAD R33, R29.reuse, R19, R20 ;  /* 0x000000131d21b224 */ /* 0x040fe200078e0214 */
[C---:B0-----:R-:W-:Y:S01]  /*0920*/  @!P2 LEA R16, P6, R8.reuse, R16, 0x1 ;  /* 0x000000100810a211 */ /* 0x041fe200078c08ff */
[----:B------:R-:W0:Y:S01]  /*0930*/  @!P4 LDC.64 R20, c[0x0][0x390] ;  /* 0x0000e400ff14cb82 */ /* 0x000e220000000a00 */
[----:B----4-:R-:W-:Y:S02]  /*0940*/  @!P3 MOV R2, R74 ;  /* 0x0000004a0002b202 */ /* 0x010fe40000000f00 */
[----:B------:R-:W-:Y:S02]  /*0950*/  @!P3 MOV R3, R77 ;  /* 0x0000004d0003b202 */ /* 0x000fe40000000f00 */
[----:B------:R-:W-:Y:S02]  /*0960*/  @!P2 LEA.HI.X R17, R8, R17, R7, 0x1, P6 ;  /* 0x000000110811a211 */ /* 0x000fe400030f0c07 */
[----:B------:R-:W-:Y:S01]  /*0970*/  MOV R7, RZ ;  /* 0x000000ff00077202 */ /* 0x000fe20000000f00 */
[----:B------:R-:W-:Y:S01]  /*0980*/  @!P3 IMAD.WIDE.U32 R18, R29, R18, R2 ;  /* 0x000000121d12b225 */ /* 0x000fe200078e0002 */
[----:B------:R-:W1:Y:S04]  /*0990*/  @!P5 LDC.64 R8, c[0x0][0x3e0] ;  /* 0x0000f800ff08db82 */ /* 0x000e680000000a00 */
[----:B------:R-:W-:Y:S01]  /*09a0*/  @!P3 IADD3 R19, PT, PT, R19, R33, RZ ;  /* 0x000000211313b210 */ /* 0x000fe20007ffe0ff */
[----:B------:R4:W5:Y:S03]  /*09b0*/  @!P2 LDG.E R7, desc[UR6][R16.64] ;  /* 0x000000061007a981 */ /* 0x000966000c1e1900 */
[----:B------:R-:W1:Y:S01]  /*09c0*/  @!P1 LDC.64 R2, c[0x0][0x3e0] ;  /* 0x0000f800ff029b82 */ /* 0x000e620000000a00 */
[----:B--2---:R-:W-:Y:S01]  /*09d0*/  @!P3 LEA R12, P6, R18, R12, 0x1 ;  /* 0x0000000c120cb211 */ /* 0x004fe200078c08ff */
[----:B------:R-:W-:Y:S01]  /*09e0*/  @!P4 IMAD R22, R27, R4, RZ ;  /* 0x000000041b16c224 */ /* 0x000fe200078e02ff */
[----:B----4-:R-:W-:-:S02]  /*09f0*/  @!P4 MOV R16, R74 ;  /* 0x0000004a0010c202 */ /* 0x010fc40000000f00 */
[----:B------:R-:W-:Y:S01]  /*0a00*/  @!P4 MOV R17, R77 ;  /* 0x0000004d0011c202 */ /* 0x000fe20000000f00 */
[C---:B------:R-:W-:Y:S01]  /*0a10*/  @!P4 IMAD R33, R11.reuse, R5, R22 ;  /* 0x000000050b21c224 */ /* 0x040fe200078e0216 */
[----:B------:R-:W-:Y:S02]  /*0a20*/  @!P3 LEA.HI.X R13, R18, R13, R19, 0x1, P6 ;  /* 0x0000000d120db211 */ /* 0x000fe400030f0c13 */
[----:B------:R-:W2:Y:S01]  /*0a30*/  @!P5 LDC.64 R18, c[0x0][0x390] ;  /* 0x0000e400ff12db82 */ /* 0x000ea20000000a00 */
[----:B------:R-:W-:Y:S01]  /*0a40*/  @!P4 IMAD.WIDE.U32 R4, R11, R4, R16 ;  /* 0x000000040b04c225 */ /* 0x000fe200078e0010 */
[----:B------:R-:W-:Y:S02]  /*0a50*/  MOV R11, RZ ;  /* 0x000000ff000b7202 */ /* 0x000fe40000000f00 */
[----:B------:R-:W-:Y:S02]  /*0a60*/  ISETP.GE.U32.AND P6, PT, R69, UR4, PT ;  /* 0x0000000445007c0c */ /* 0x000fe4000bfc6070 */
[----:B------:R-:W-:-:S02]  /*0a70*/  IADD3 R27, PT, PT, R14, 0xd0, RZ ;  /* 0x000000d00e1b7810 */ /* 0x000fc40007ffe0ff */
[----:B------:R4:W5:Y:S01]  /*0a80*/  @!P3 LDG.E R11, desc[UR6][R12.64] ;  /* 0x000000060c0bb981 */ /* 0x000962000c1e1900 */
[----:B------:R-:W-:Y:S01]  /*0a90*/  ISETP.GE.AND.EX P3, PT, R54, UR5, PT, P6 ;  /* 0x0000000536007c0c */ /* 0x000fe2000bf66360 */
[----:B------:R-:W4:Y:S01]  /*0aa0*/  @!P1 LDC.64 R16, c[0x0][0x390] ;  /* 0x0000e400ff109b82 */ /* 0x000f220000000a00 */
[----:B------:R-:W-:Y:S02]  /*0ab0*/  ISETP.GE.U32.AND P2, PT, R27, UR4, PT ;  /* 0x000000041b007c0c */ /* 0x000fe4000bf46070 */
[----:B------:R-:W-:Y:S02]  /*0ac0*/  SHF.R.S32.HI R29, RZ, 0x1f, R27 ;  /* 0x0000001fff1d7819 */ /* 0x000fe4000001141b */
[----:B------:R-:W-:Y:S02]  /*0ad0*/  @!P4 IADD3 R5, PT, PT, R5, R33, RZ ;  /* 0x000000210505c210 */ /* 0x000fe40007ffe0ff */
[----:B0-----:R-:W-:Y:S01]  /*0ae0*/  @!P4 LEA R20, P6, R4, R20, 0x1 ;  /* 0x000000140414c211 */ /* 0x001fe200078c08ff */
[----:B-1----:R-:W-:Y:S01]  /*0af0*/  @!P5 IMAD R22, R25, R8, RZ ;  /* 0x000000081916d224 */ /* 0x002fe200078e02ff */
[----:B------:R-:W-:-:S02]  /*0b00*/  ISETP.GE.AND.EX P2, PT, R29, UR5, PT, P2 ;  /* 0x000000051d007c0c */ /* 0x000fc4000bf46320 */
[----:B------:R-:W-:Y:S02]  /*0b10*/  @!P4 LEA.HI.X R21, R4, R21, R5, 0x1, P6 ;  /* 0x000000150415c211 */ /* 0x000fe400030f0c05 */
[----:B------:R-:W-:Y:S02]  /*0b20*/  @!P5 MOV R4, R74 ;  /* 0x0000004a0004d202 */ /* 0x000fe40000000f00 */
[----:B------:R-:W-:Y:S01]  /*0b30*/  @!P5 MOV R5, R77 ;  /* 0x0000004d0005d202 */ /* 0x000fe20000000f00 */
[----:B------:R-:W-:Y:S02]  /*0b40*/  @!P1 IMAD R24, R31, R2, RZ ;  /* 0x000000021f189224 */ /* 0x000fe400078e02ff */
[C---:B------:R-:W-:Y:S02]  /*0b50*/  @!P5 IMAD R33, R23.reuse, R9, R22 ;  /* 0x000000091721d224 */ /* 0x040fe400078e0216 */
[----:B------:R-:W-:Y:S01]  /*0b60*/  @!P5 IMAD.WIDE.U32 R8, R23, R8, R4 ;  /* 0x000000081708d225 */ /* 0x000fe200078e0004 */
[----:B------:R-:W-:Y:S01]  /*0b70*/  @!P1 MOV R25, R77 ;  /* 0x0000004d00199202 */ /* 0x000fe20000000f00 */
[----:B------:R-:W0:Y:S02]  /*0b80*/  @!P2 LDC.64 R22, c[0x0][0x3e0] ;  /* 0x0000f800ff16ab82 */ /* 0x000e240000000a00 */
[----:B------:R-:W-:Y:S01]  /*0b90*/  @!P1 IMAD R31, R15, R3, R24 ;  /* 0x000000030f1f9224 */ /* 0x000fe200078e0218 */
[----:B------:R-:W-:-:S02]  /*0ba0*/  @!P1 MOV R24, R74 ;  /* 0x0000004a00189202 */ /* 0x000fc40000000f00 */
[----:B------:R-:W-:Y:S02]  /*0bb0*/  @!P5 IADD3 R9, PT, PT, R9, R33, RZ ;  /* 0x000000210909d210 */ /* 0x000fe40007ffe0ff */
[C---:B--2---:R-:W-:Y:S01]  /*0bc0*/  @!P5 LEA R18, P6, R8.reuse, R18, 0x1 ;  /* 0x000000120812d211 */ /* 0x044fe200078c08ff */
[----:B------:R-:W-:Y:S01]  /*0bd0*/  @!P1 IMAD.WIDE.U32 R2, R15, R2, R24 ;  /* 0x000000020f029225 */ /* 0x000fe200078e0018 */
[----:B------:R-:W-:Y:S01]  /*0be0*/  MOV R15, RZ ;  /* 0x000000ff000f7202 */ /* 0x000fe20000000f00 */
[----:B------:R-:W1:Y:S01]  /*0bf0*/  @!P3 LDC.64 R4, c[0x0][0x3e0] ;  /* 0x0000f800ff04bb82 */ /* 0x000e620000000a00 */
[----:B------:R-:W-:Y:S02]  /*0c00*/  @!P5 LEA.HI.X R19, R8, R19, R9, 0x1, P6 ;  /* 0x000000130813d211 */ /* 0x000fe400030f0c09 */
[----:B----4-:R-:W-:-:S03]  /*0c10*/  MOV R13, RZ ;  /* 0x000000ff000d7202 */ /* 0x010fc60000000f00 */
[----:B------:R2:W4:Y:S01]  /*0c20*/  @!P5 LDG.E R15, desc[UR6][R18.64] ;  /* 0x00000006120fd981 */ /* 0x000522000c1e1900 */
[----:B------:R-:W-:Y:S01]  /*0c30*/  ISETP.GE.U32.AND P5, PT, R68, UR4, PT ;  /* 0x0000000444007c0c */ /* 0x000fe2000bfa6070 */
[----:B------:R-:W1:Y:S01]  /*0c40*/  @!P2 LDC.64 R8, c[0x0][0x390] ;  /* 0x0000e400ff08ab82 */ /* 0x000e620000000a00 */
[----:B------:R-:W-:Y:S01]  /*0c50*/  @!P1 IADD3 R3, PT, PT, R3, R31, RZ ;  /* 0x0000001f03039210 */ /* 0x000fe20007ffe0ff */
[----:B------:R-:W4:Y:S01]  /*0c60*/  @!P4 LDG.E R13, desc[UR6][R20.64] ;  /* 0x00000006140dc981 */ /* 0x000f22000c1e1900 */
[C---:B------:R-:W-:Y:S02]  /*0c70*/  @!P1 LEA R16, P4, R2.reuse, R16, 0x1 ;  /* 0x0000001002109211 */ /* 0x040fe400078808ff */
[----:B------:R-:W-:Y:S02]  /*0c80*/  ISETP.GE.AND.EX P5, PT, R53, UR5, PT, P5 ;  /* 0x0000000535007c0c */ /* 0x000fe4000bfa6350 */
[----:B------:R-:W-:Y:S02]  /*0c90*/  @!P1 LEA.HI.X R17, R2, R17, R3, 0x1, P4 ;  /* 0x0000001102119211 */ /* 0x000fe400020f0c03 */
[----:B------:R-:W1:Y:S01]  /*0ca0*/  @!P3 LDC.64 R2, c[0x0][0x390] ;  /* 0x0000e400ff02bb82 */ /* 0x000e620000000a00 */
[----:B------:R-:W-:-:S02]  /*0cb0*/  MOV R39, RZ ;  /* 0x000000ff00277202 */ /* 0x000fc40000000f00 */
[----:B------:R-:W-:Y:S01]  /*0cc0*/  ISETP.GE.U32.AND P4, PT, R70, UR4, PT ;  /* 0x0000000446007c0c */ /* 0x000fe2000bf86070 */
[----:B0-----:R-:W-:-:S03]  /*0cd0*/  @!P2 IMAD R12, R29, R22, RZ ;  /* 0x000000161d0ca224 */ /* 0x001fc600078e02ff */
[----:B------:R-:W-:Y:S01]  /*0ce0*/  ISETP.GE.AND.EX P4, PT, R55, UR5, PT, P4 ;  /* 0x0000000537007c0c */ /* 0x000fe2000bf86340 */
[----:B------:R0:W4:Y:S01]  /*0cf0*/  @!P1 LDG.E R39, desc[UR6][R16.64] ;  /* 0x0000000610279981 */ /* 0x000122000c1e1900 */
[----:B--2---:R-:W2:Y:S01]  /*0d00*/  @!P5 LDC.64 R18, c[0x0][0x3e0] ;  /* 0x0000f800ff12db82 */ /* 0x004ea20000000a00 */
[----:B------:R-:W-:Y:S02]  /*0d10*/  @!P2 IMAD R29, R27, R23, R12 ;  /* 0x000000171b1da224 */ /* 0x000fe400078e020c */
[----:B-1----:R-:W-:Y:S01]  /*0d20*/  @!P3 IMAD R12, R54, R4, RZ ;  /* 0x00000004360cb224 */ /* 0x002fe200078e02ff */
[----:B0-----:R-:W-:Y:S02]  /*0d30*/  @!P2 MOV R16, R74 ;  /* 0x0000004a0010a202 */ /* 0x001fe40000000f00 */
[----:B------:R-:W-:Y:S01]  /*0d40*/  @!P2 MOV R17, R77 ;  /* 0x0000004d0011a202 */ /* 0x000fe20000000f00 */
[----:B------:R-:W-:Y:S01]  /*0d50*/  @!P3 IMAD R25, R69, R5, R12 ;  /* 0x000000054519b224 */ /* 0x000fe200078e020c */
[----:B------:R-:W-:-:S03]  /*0d60*/  ISETP.GE.U32.AND P6, PT, R67, UR4, PT ;  /* 0x0000000443007c0c */ /* 0x000fc6000bfc6070 */
[----:B------:R-:W0:Y:S01]  /*0d70*/  @!P4 LDC.64 R20, c[0x0][0x3e0] ;  /* 0x0000f800ff14cb82 */ /* 0x000e220000000a00 */
[----:B------:R-:W-:Y:S01]  /*0d80*/  @!P2 IMAD.WIDE.U32 R22, R27, R22, R16 ;  /* 0x000000161b16a225 */ /* 0x000fe200078e0010 */
[----:B------:R-:W-:Y:S02]  /*0d90*/  @!P3 MOV R16, R74 ;  /* 0x0000004a0010b202 */ /* 0x000fe40000000f00 */
[----:B------:R-:W-:Y:S02]  /*0da0*/  @!P3 MOV R17, R77 ;  /* 0x0000004d0011b202 */ /* 0x000fe40000000f00 */
[----:B------:R-:W-:Y:S02]  /*0db0*/  @!P2 IADD3 R5, PT, PT, R23, R29, RZ ;  /* 0x0000001d1705a210 */ /* 0x000fe40007ffe0ff */
[----:B------:R-:W-:Y:S01]  /*0dc0*/  @!P2 LEA R8, P1, R22, R8, 0x1 ;  /* 0x000000081608a211 */ /* 0x000fe200078208ff */
[----:B------:R-:W-:Y:S01]  /*0dd0*/  @!P3 IMAD.WIDE.U32 R16, R69, R4, R16 ;  /* 0x000000044510b225 */ /* 0x000fe200078e0010 */
[----:B------:R-:W-:-:S02]  /*0de0*/  ISETP.GE.AND.EX P6, PT, R52, UR5, PT, P6 ;  /* 0x0000000534007c0c */ /* 0x000fc4000bfc6360 */
[----:B------:R-:W-:Y:S02]  /*0df0*/  @!P2 LEA.HI.X R9, R22, R9, R5, 0x1, P1 ;  /* 0x000000091609a211 */ /* 0x000fe400008f0c05 */
[----:B------:R-:W1:Y:S01]  /*0e00*/  @!P5 LDC.64 R4, c[0x0][0x390] ;  /* 0x0000e400ff04db82 */ /* 0x000e620000000a00 */
[----:B------:R-:W-:Y:S02]  /*0e10*/  @!P3 IADD3 R12, PT, PT, R17, R25, RZ ;  /* 0x00000019110cb210 */ /* 0x000fe40007ffe0ff */
[----:B------:R-:W-:-:S04]  /*0e20*/  @!P3 LEA R22, P1, R16, R2, 0x1 ;  /* 0x000000021016b211 */ /* 0x000fc800078208ff */
[----:B------:R-:W-:Y:S02]  /*0e30*/  @!P3 LEA.HI.X R23, R16, R3, R12, 0x1, P1 ;  /* 0x000000031017b211 */ /* 0x000fe400008f0c0c */
[----:B------:R-:W1:Y:S01]  /*0e40*/  @!P4 LDC.64 R16, c[0x0][0x390] ;  /* 0x0000e400ff10cb82 */ /* 0x000e620000000a00 */
[----:B------:R-:W-:Y:S01]  /*0e50*/  ISETP.GE.U32.AND P1, PT, R66, UR4, PT ;  /* 0x0000000442007c0c */ /* 0x000fe2000bf26070 */
[----:B--2---:R-:W-:-:S03]  /*0e60*/  @!P5 IMAD R24, R53, R18, RZ ;  /* 0x000000123518d224 */ /* 0x004fc600078e02ff */
[----:B------:R-:W-:Y:S01]  /*0e70*/  ISETP.GE.AND.EX P1, PT, R51, UR5, PT, P1 ;  /* 0x0000000533007c0c */ /* 0x000fe2000bf26310 */
[C---:B------:R-:W-:Y:S02]  /*0e80*/  @!P5 IMAD R31, R68.reuse, R19, R24 ;  /* 0x00000013441fd224 */ /* 0x040fe400078e0218 */
[----:B------:R-:W2:Y:S01]  /*0e90*/  @!P6 LDC.64 R2, c[0x0][0x3e0] ;  /* 0x0000f800ff02eb82 */ /* 0x000ea20000000a00 */
[----:B------:R-:W-:Y:S02]  /*0ea0*/  @!P5 MOV R24, R74 ;  /* 0x0000004a0018d202 */ /* 0x000fe40000000f00 */
[-C--:B------:R-:W-:Y:S02]  /*0eb0*/  @!P5 MOV R25, R77.reuse ;  /* 0x0000004d0019d202 */ /* 0x080fe40000000f00 */
[----:B------:R-:W-:Y:S01]  /*0ec0*/  MOV R33, RZ ;  /* 0x000000ff00217202 */ /* 0x000fe20000000f00 */
[----:B0-----:R-:W-:Y:S01]  /*0ed0*/  @!P4 IMAD R12, R55, R20, RZ ;  /* 0x00000014370cc224 */ /* 0x001fe200078e02ff */
[----:B------:R-:W-:Y:S01]  /*0ee0*/  @!P4 MOV R26, R74 ;  /* 0x0000004a001ac202 */ /* 0x000fe20000000f00 */
[----:B------:R-:W-:Y:S01]  /*0ef0*/  @!P5 IMAD.WIDE.U32 R24, R68, R18, R24 ;  /* 0x000000124418d225 */ /* 0x000fe200078e0018 */
[----:B------:R-:W-:Y:S01]  /*0f00*/  @!P4 MOV R27, R77 ;  /* 0x0000004d001bc202 */ /* 0x000fe20000000f00 */
[----:B------:R-:W0:Y:S01]  /*0f10*/  @!P6 LDC.64 R18, c[0x0][0x390] ;  /* 0x0000e400ff12eb82 */ /* 0x000e220000000a00 */
[----:B------:R1:W4:Y:S01]  /*0f20*/  @!P3 LDG.E R33, desc[UR6][R22.64] ;  /* 0x000000061621b981 */ /* 0x000322000c1e1900 */
[C---:B------:R-:W-:Y:S01]  /*0f30*/  @!P4 IMAD R29, R70.reuse, R21, R12 ;  /* 0x00000015461dc224 */ /* 0x040fe200078e020c */
[----:B------:R-:W-:Y:S01]  /*0f40*/  @!P5 IADD3 R12, PT, PT, R25, R31, RZ ;  /* 0x0000001f190cd210 */ /* 0x000fe20007ffe0ff */
[----:B------:R-:W-:-:S04]  /*0f50*/  @!P4 IMAD.WIDE.U32 R26, R70, R20, R26 ;  /* 0x00000014461ac225 */ /* 0x000fc800078e001a */
[----:B------:R-:W0:Y:S01]  /*0f60*/  @!P1 LDC.64 R20, c[0x0][0x3e0] ;  /* 0x0000f800ff149b82 */ /* 0x000e220000000a00 */
[C---:B-1----:R-:W-:Y:S02]  /*0f70*/  @!P5 LEA R22, P3, R24.reuse, R4, 0x1 ;  /* 0x000000041816d211 */ /* 0x042fe400078608ff */
[----:B------:R-:W-:Y:S02]  /*0f80*/  @!P4 IADD3 R4, PT, PT, R27, R29, RZ ;  /* 0x0000001d1b04c210 */ /* 0x000fe40007ffe0ff */
[----:B------:R-:W-:Y:S02]  /*0f90*/  @!P5 LEA.HI.X R23, R24, R5, R12, 0x1, P3 ;  /* 0x000000051817d211 */ /* 0x000fe400018f0c0c */
[----:B------:R-:W-:Y:S01]  /*0fa0*/  @!P4 LEA R16, P3, R26, R16, 0x1 ;  /* 0x000000101a10c211 */ /* 0x000fe200078608ff */
[----:B--2---:R-:W-:-:S03]  /*0fb0*/  @!P6 IMAD R12, R52, R2, RZ ;  /* 0x00000002340ce224 */ /* 0x004fc600078e02ff */
[----:B------:R-:W-:Y:S02]  /*0fc0*/  @!P4 LEA.HI.X R17, R26, R17, R4, 0x1, P3 ;  /* 0x000000111a11c211 */ /* 0x000fe400018f0c04 */
[----:B------:R-:W1:Y:S01]  /*0fd0*/  @!P1 LDC.64 R4, c[0x0][0x390] ;  /* 0x0000e400ff049b82 */ /* 0x000e620000000a00 */
[----:B------:R-:W-:Y:S01]  /*0fe0*/  ISETP.GE.U32.AND P3, PT, R65, UR4, PT ;  /* 0x0000000441007c0c */ /* 0x000fe2000bf66070 */
[----:B------:R-:W-:Y:S01]  /*0ff0*/  @!P6 IMAD R27, R67, R3, R12 ;  /* 0x00000003431be224 */ /* 0x000fe200078e020c */
[----:B------:R-:W-:Y:S02]  /*1000*/  @!P6 MOV R24, R74 ;  /* 0x0000004a0018e202 */ /* 0x000fe40000000f00 */
[----:B------:R-:W-:Y:S02]  /*1010*/  @!P6 MOV R25, R77 ;  /* 0x0000004d0019e202 */ /* 0x000fe40000000f00 */
[----:B------:R-:W-:Y:S02]  /*1020*/  MOV R12, RZ ;  /* 0x000000ff000c7202 */ /* 0x000fe40000000f00 */
[----:B------:R-:W-:-:S02]  /*1030*/  MOV R35, RZ ;  /* 0x000000ff00237202 */ /* 0x000fc40000000f00 */
[----:B------:R-:W-:Y:S01]  /*1040*/  ISETP.GE.AND.EX P3, PT, R50, UR5, PT, P3 ;  /* 0x0000000532007c0c */ /* 0x000fe2000bf66330 */
[----:B------:R-:W-:Y:S01]  /*1050*/  @!P6 IMAD.WIDE.U32 R2, R67, R2, R24 ;  /* 0x000000024302e225 */ /* 0x000fe200078e0018 */
[----:B------:R2:W4:Y:S03]  /*1060*/  @!P4 LDG.E R12, desc[UR6][R16.64] ;  /* 0x00000006100cc981 */ /* 0x000526000c1e1900 */
[----:B0-----:R-:W-:Y:S01]  /*1070*/  @!P1 IMAD R24, R51, R20, RZ ;  /* 0x0000001433189224 */ /* 0x001fe200078e02ff */
[----:B------:R0:W4:Y:S01]  /*1080*/  @!P5 LDG.E R35, desc[UR6][R22.64] ;  /* 0x000000061623d981 */ /* 0x000122000c1e1900 */
[----:B------:R-:W-:Y:S02]  /*1090*/  @!P6 IADD3 R3, PT, PT, R3, R27, RZ ;  /* 0x0000001b0303e210 */ /* 0x000fe40007ffe0ff */
[----:B------:R-:W-:Y:S02]  /*10a0*/  @!P6 LEA R18, P5, R2, R18, 0x1 ;  /* 0x000000120212e211 */ /* 0x000fe400078a08ff */
[----:B--2---:R-:W-:-:S02]  /*10b0*/  @!P1 MOV R16, R74 ;  /* 0x0000004a00109202 */ /* 0x004fc40000000f00 */
[----:B------:R-:W-:Y:S01]  /*10c0*/  @!P1 MOV R17, R77 ;  /* 0x0000004d00119202 */ /* 0x000fe20000000f00 */
[----:B------:R-:W-:Y:S01]  /*10d0*/  @!P1 IMAD R21, R66, R21, R24 ;  /* 0x0000001542159224 */ /* 0x000fe200078e0218 */
[----:B------:R-:W-:Y:S02]  /*10e0*/  MOV R37, RZ ;  /* 0x000000ff00257202 */ /* 0x000fe40000000f00 */
[----:B------:R-:W-:Y:S01]  /*10f0*/  @!P6 LEA.HI.X R19, R2, R19, R3, 0x1, P5 ;  /* 0x000000130213e211 */ /* 0x000fe200028f0c03 */
[----:B------:R-:W-:Y:S01]  /*1100*/  @!P1 IMAD.WIDE.U32 R16, R66, R20, R16 ;  /* 0x0000001442109225 */ /* 0x000fe200078e0010 */
[----:B------:R-:W2:Y:S03]  /*1110*/  @!P3 LDC.64 R2, c[0x0][0x3e0] ;  /* 0x0000f800ff02bb82 */ /* 0x000ea60000000a00 */
[----:B------:R3:W4:Y:S01]  /*1120*/  @!P6 LDG.E R37, desc[UR6][R18.64] ;  /* 0x000000061225e981 */ /* 0x000722000c1e1900 */
[----:B------:R-:W-:-:S02]  /*1130*/  @!P1 IADD3 R17, PT, PT, R17, R21, RZ ;  /* 0x0000001511119210 */ /* 0x000fc40007ffe0ff */
[----:B-1----:R-:W-:Y:S02]  /*1140*/  @!P1 LEA R20, P6, R16, R4, 0x1 ;  /* 0x0000000410149211 */ /* 0x002fe400078c08ff */
[----:B------:R-:W-:Y:S02]  /*1150*/  ISETP.GE.U32.AND P5, PT, R64, UR4, PT ;  /* 0x0000000440007c0c */ /* 0x000fe4000bfa6070 */
[----:B------:R-:W-:Y:S02]  /*1160*/  IADD3 R25, PT, PT, R14, 0xf0, RZ ;  /* 0x000000f00e197810 */ /* 0x000fe40007ffe0ff */
[----:B------:R-:W-:Y:S02]  /*1170*/  @!P1 LEA.HI.X R21, R16, R5, R17, 0x1, P6 ;  /* 0x0000000510159211 */ /* 0x000fe400030f0c11 */
[----:B------:R-:W1:Y:S01]  /*1180*/  @!P3 LDC.64 R16, c[0x0][0x390] ;  /* 0x0000e400ff10bb82 */ /* 0x000e620000000a00 */
[----:B------:R-:W-:Y:S02]  /*1190*/  ISETP.GE.AND.EX P5, PT, R0, UR5, PT, P5 ;  /* 0x0000000500007c0c */ /* 0x000fe4000bfa6350 */
[----:B------:R-:W-:-:S02]  /*11a0*/  ISETP.GE.U32.AND P6, PT, R25, UR4, PT ;  /* 0x0000000419007c0c */ /* 0x000fc4000bfc6070 */
[----:B------:R-:W-:-:S04]  /*11b0*/  SHF.R.S32.HI R27, RZ, 0x1f, R25 ;  /* 0x0000001fff1b7819 */ /* 0x000fc80000011419 */
[----:B------:R-:W-:Y:S01]  /*11c0*/  ISETP.GE.AND.EX P6, PT, R27, UR5, PT, P6 ;  /* 0x000000051b007c0c */ /* 0x000fe2000bfc6360 */
[----:B--2---:R-:W-:Y:S01]  /*11d0*/  @!P3 IMAD R14, R50, R2, RZ ;  /* 0x00000002320eb224 */ /* 0x004fe200078e02ff */
[----:B0-----:R-:W-:Y:S02]  /*11e0*/  @!P3 MOV R22, R74 ;  /* 0x0000004a0016b202 */ /* 0x001fe40000000f00 */
[----:B------:R-:W-:Y:S01]  /*11f0*/  @!P3 MOV R23, R77 ;  /* 0x0000004d0017b202 */ /* 0x000fe20000000f00 */
[----:B---3--:R-:W0:Y:S01]  /*1200*/  @!P5 LDC.64 R18, c[0x0][0x3e0] ;  /* 0x0000f800ff12db82 */ /* 0x008e220000000a00 */
[----:B------:R-:W-:Y:S01]  /*1210*/  MOV R41, RZ ;  /* 0x000000ff00297202 */ /* 0x000fe20000000f00 */
[C---:B------:R-:W-:Y:S02]  /*1220*/  @!P3 IMAD R29, R65.reuse, R3, R14 ;  /* 0x00000003411db224 */ /* 0x040fe400078e020e */
[----:B------:R-:W-:-:S03]  /*1230*/  @!P3 IMAD.WIDE.U32 R22, R65, R2, R22 ;  /* 0x000000024116b225 */ /* 0x000fc600078e0016 */
[----:B------:R1:W2:Y:S01]  /*1240*/  @!P1 LDG.E R41, desc[UR6][R20.64] ;  /* 0x0000000614299981 */ /* 0x0002a2000c1e1900 */
[----:B------:R-:W3:Y:S01]  /*1250*/  @!P6 LDC.64 R4, c[0x0][0x3e0] ;  /* 0x0000f800ff04eb82 */ /* 0x000ee20000000a00 */
[----:B------:R-:W-:-:S07]  /*1260*/  @!P3 IADD3 R14, PT, PT, R23, R29, RZ ;  /* 0x0000001d170eb210 */ /* 0x000fce0007ffe0ff */
[----:B------:R-:W5:Y:S01]  /*1270*/  @!P5 LDC.64 R2, c[0x0][0x390] ;  /* 0x0000e400ff02db82 */ /* 0x000f620000000a00 */
[----:B-1----:R-:W-:-:S04]  /*1280*/  @!P3 LEA R20, P1, R22, R16, 0x1 ;  /* 0x000000101614b211 */ /* 0x002fc800078208ff */
[----:B------:R-:W-:-:S03]  /*1290*/  @!P3 LEA.HI.X R21, R22, R17, R14, 0x1, P1 ;  /* 0x000000111615b211 */ /* 0x000fc600008f0c0e */
[----:B------:R-:W1:Y:S01]  /*12a0*/  @!P6 LDC.64 R16, c[0x0][0x390] ;  /* 0x0000e400ff10eb82 */ /* 0x000e620000000a00 */
[----:B------:R-:W-:Y:S02]  /*12b0*/  MOV R43, RZ ;  /* 0x000000ff002b7202 */ /* 0x000fe40000000f00 */
[----:B------:R-:W-:Y:S01]  /*12c0*/  MOV R45, RZ ;  /* 0x000000ff002d7202 */ /* 0x000fe20000000f00 */
[----:B0-----:R-:W-:-:S03]  /*12d0*/  @!P5 IMAD R14, R0, R18, RZ ;  /* 0x00000012000ed224 */ /* 0x001fc600078e02ff */
[----:B------:R0:W2:Y:S01]  /*12e0*/  @!P3 LDG.E R43, desc[UR6][R20.64] ;  /* 0x00000006142bb981 */ /* 0x0000a2000c1e1900 */
[C---:B------:R-:W-:Y:S02]  /*12f0*/  @!P5 IMAD R19, R64.reuse, R19, R14 ;  /* 0x000000134013d224 */ /* 0x040fe400078e020e */
[----:B---3--:R-:W-:Y:S01]  /*1300*/  @!P6 IMAD R14, R27, R4, RZ ;  /* 0x000000041b0ee224 */ /* 0x008fe200078e02ff */
[----:B------:R3:W2:Y:S01]  /*1310*/  @!P2 LDG.E R45, desc[UR6][R8.64] ;  /* 0x00000006082da981 */ /* 0x0006a2000c1e1900 */
[-C--:B0-----:R-:W-:Y:S02]  /*1320*/  @!P5 MOV R20, R74.reuse ;  /* 0x0000004a0014d202 */ /* 0x081fe40000000f00 */
[-C--:B------:R-:W-:Y:S02]  /*1330*/  @!P5 MOV R21, R77.reuse ;  /* 0x0000004d0015d202 */ /* 0x080fe40000000f00 */
[----:B---3--:R-:W-:Y:S02]  /*1340*/  @!P6 MOV R8, R74 ;  /* 0x0000004a0008e202 */ /* 0x008fe40000000f00 */
[----:B------:R-:W-:Y:S01]  /*1350*/  @!P6 MOV R9, R77 ;  /* 0x0000004d0009e202 */ /* 0x000fe20000000f00 */
[----:B------:R-:W-:-:S04]  /*1360*/  @!P5 IMAD.WIDE.U32 R20, R64, R18, R20 ;  /* 0x000000124014d225 */ /* 0x000fc800078e0014 */
[----:B------:R-:W-:Y:S01]  /*1370*/  @!P6 IMAD R23, R25, R5, R14 ;  /* 0x000000051917e224 */ /* 0x000fe200078e020e */
[----:B------:R-:W-:Y:S01]  /*1380*/  @!P5 IADD3 R5, PT, PT, R21, R19, RZ ;  /* 0x000000131505d210 */ /* 0x000fe20007ffe0ff */
[----:B------:R-:W-:Y:S01]  /*1390*/  @!P6 IMAD.WIDE.U32 R8, R25, R4, R8 ;  /* 0x000000041908e225 */ /* 0x000fe200078e0008 */
[C---:B-----5:R-:W-:Y:S02]  /*13a0*/  @!P5 LEA R2, P1, R20.reuse, R2, 0x1 ;  /* 0x000000021402d211 */ /* 0x060fe400078208ff */
[----:B------:R-:W-:Y:S02]  /*13b0*/  MOV R47, RZ ;  /* 0x000000ff002f7202 */ /* 0x000fe40000000f00 */
[----:B------:R-:W-:Y:S02]  /*13c0*/  @!P5 LEA.HI.X R3, R20, R3, R5, 0x1, P1 ;  /* 0x000000031403d211 */ /* 0x000fe400008f0c05 */
[----:B------:R-:W-:Y:S02]  /*13d0*/  @!P6 IADD3 R4, PT, PT, R9, R23, RZ ;  /* 0x000000170904e210 */ /* 0x000fe40007ffe0ff */
[----:B-1----:R-:W-:Y:S01]  /*13e0*/  @!P6 LEA R16, P1, R8, R16, 0x1 ;  /* 0x000000100810e211 */ /* 0x002fe200078208ff */
[----:B------:R0:W3:Y:S01]  /*13f0*/  @!P5 LDG.E R47, desc[UR6][R2.64] ;  /* 0x00000006022fd981 */ /* 0x0000e2000c1e1900 */
[----:B------:R-:W-:-:S02]  /*1400*/  MOV R49, RZ ;  /* 0x000000ff00317202 */ /* 0x000fc40000000f00 */
[----:B------:R-:W-:-:S05]  /*1410*/  @!P6 LEA.HI.X R17, R8, R17, R4, 0x1, P1 ;  /* 0x000000110811e211 */ /* 0x000fca00008f0c04 */
[----:B------:R1:W5:Y:S01]  /*1420*/  @!P6 LDG.E R49, desc[UR6][R16.64] ;  /* 0x000000061031e981 */ /* 0x000362000c1e1900 */
[--C-:B0-----:R-:W-:Y:S02]  /*1430*/  HADD2.F32 R2, -RZ, R10.reuse.H0_H0 ;  /* 0x2000000aff027230 */ /* 0x101fe40000004100 */
[----:B------:R-:W-:Y:S02]  /*1440*/  HADD2.F32 R3, -RZ, R10.H1_H1 ;  /* 0x3000000aff037230 */ /* 0x000fe40000004100 */
[--C-:B------:R-:W-:Y:S02]  /*1450*/  HADD2.F32 R4, -RZ, R6.reuse.H0_H0 ;  /* 0x20000006ff047230 */ /* 0x100fe40000004100 */
[----:B------:R-:W-:Y:S02]  /*1460*/  HADD2.F32 R5, -RZ, R6.H1_H1 ;  /* 0x30000006ff057230 */ /* 0x000fe40000004100 */
[----:B------:R-:W-:Y:S01]  /*1470*/  FADD.FTZ R8, R2, R3 ;  /* 0x0000000302087221 */ /* 0x000fe20000010000 */
[----:B------:R-:W-:Y:S01]  /*1480*/  FMUL.FTZ R9, R3, R3 ;  /* 0x0000000303097220 */ /* 0x000fe20000410000 */
[----:B------:R-:W-:-:S02]  /*1490*/  HADD2.F32 R6, -RZ, R7.H0_H0 ;  /* 0x20000007ff067230 */ /* 0x000fc40000004100 */
[----:B------:R-:W-:Y:S01]  /*14a0*/  FADD.FTZ R19, R4, R5 ;  /* 0x0000000504137221 */ /* 0x000fe20000010000 */
[----:B------:R-:W-:Y:S01]  /*14b0*/  FADD.FTZ R8, RZ, R8 ;  /* 0x00000008ff087221 */ /* 0x000fe20000010000 */
[----:B------:R-:W-:Y:S02]  /*14c0*/  HADD2.F32 R7, -RZ, R7.H1_H1 ;  /* 0x30000007ff077230 */ /* 0x000fe40000004100 */
[----:B-1----:R-:W-:Y:S01]  /*14d0*/  FMUL.FTZ R17, R5, R5 ;  /* 0x0000000505117220 */ /* 0x002fe20000410000 */
[----:B------:R-:W-:Y:S01]  /*14e0*/  FFMA.FTZ R9, R2, R2, R9 ;  /* 0x0000000202097223 */ /* 0x000fe20000010009 */
[----:B------:R-:W-:Y:S02]  /*14f0*/  FADD.FTZ R19, R8, R19 ;  /* 0x0000001308137221 */ /* 0x000fe40000010000 */
[----:B------:R-:W-:Y:S01]  /*1500*/  FFMA.FTZ R17, R4, R4, R17 ;  /* 0x0000000404117223 */ /* 0x000fe20000010011 */
[----:B------:R-:W-:Y:S01]  /*1510*/  FADD.FTZ R10, RZ, R9 ;  /* 0x00000009ff0a7221 */ /* 0x000fe20000010000 */
[----:B------:R-:W-:Y:S01]  /*1520*/  FADD.FTZ R14, R6, R7 ;  /* 0x00000007060e7221 */ /* 0x000fe20000010000 */
[----:B------:R-:W-:-:S02]  /*1530*/  FMUL.FTZ R21, R7, R7 ;  /* 0x0000000707157220 */ /* 0x000fc40000410000 */
[----:B------:R-:W-:Y:S01]  /*1540*/  FADD.FTZ R17, R10, R17 ;  /* 0x000000110a117221 */ /* 0x000fe20000010000 */
[----:B------:R-:W-:Y:S01]  /*1550*/  FADD.FTZ R14, R19, R14 ;  /* 0x0000000e130e7221 */ /* 0x000fe20000010000 */
[--C-:B------:R-:W-:Y:S02]  /*1560*/  HADD2.F32 R10, -RZ, R11.reuse.H0_H0 ;  /* 0x2000000bff0a7230 */ /* 0x100fe40000004100 */
[----:B------:R-:W-:Y:S01]  /*1570*/  HADD2.F32 R11, -RZ, R11.H1_H1 ;  /* 0x3000000bff0b7230 */ /* 0x000fe20000004100 */
[----:B------:R-:W-:Y:S01]  /*1580*/  ISETP.GT.AND P1, PT, R56, 0x1e, PT ;  /* 0x0000001e3800780c */ /* 0x000fe20003f24270 */
[--C-:B----4-:R-:W-:Y:S02]  /*1590*/  HADD2.F32 R38, -RZ, R39.reuse.H1_H1 ;  /* 0x30000027ff267230 */ /* 0x110fe40000004100 */
[----:B------:R-:W-:-:S03]  /*15a0*/  HADD2.F32 R39, -RZ, R39.H0_H0 ;  /* 0x20000027ff277230 */ /* 0x000fc60000004100 */
[----:B------:R-:W-:Y:S01]  /*15b0*/  FMUL.FTZ R20, R38, R38 ;  /* 0x0000002626147220 */ /* 0x000fe20000410000 */
[--C-:B------:R-:W-:Y:S02]  /*15c0*/  HADD2.F32 R32, -RZ, R33.reuse.H0_H0 ;  /* 0x20000021ff207230 */ /* 0x100fe40000004100 */
[----:B------:R-:W-:Y:S02]  /*15d0*/  HADD2.F32 R33, -RZ, R33.H1_H1 ;  /* 0x30000021ff217230 */ /* 0x000fe40000004100 */
[--C-:B------:R-:W-:Y:S02]  /*15e0*/  HADD2.F32 R8, -RZ, R12.reuse.H0_H0 ;  /* 0x2000000cff087230 */ /* 0x100fe40000004100 */
[----:B------:R-:W-:Y:S02]  /*15f0*/  HADD2.F32 R9, -RZ, R12.H1_H1 ;  /* 0x3000000cff097230 */ /* 0x000fe40000004100 */
[----:B------:R-:W-:-:S03]  /*1600*/  FFMA.FTZ R12, R6, R6, R21 ;  /* 0x00000006060c7223 */ /* 0x000fc60000010015 */
[----:B------:R-:W-:Y:S01]  /*1610*/  FADD.FTZ R19, R8, R9 ;  /* 0x0000000908137221 */ /* 0x000fe20000010000 */
[----:B------:R-:W-:Y:S01]  /*1620*/  FMUL.FTZ R21, R9, R9 ;  /* 0x0000000909157220 */ /* 0x000fe20000410000 */
[----:B------:R-:W-:Y:S01]  /*1630*/  FADD.FTZ R17, R17, R12 ;  /* 0x0000000c11117221 */ /* 0x000fe20000010000 */
[--C-:B------:R-:W-:Y:S02]  /*1640*/  HADD2.F32 R12, -RZ, R13.reuse.H0_H0 ;  /* 0x2000000dff0c7230 */ /* 0x100fe40000004100 */
[----:B------:R-:W-:Y:S01]  /*1650*/  FADD.FTZ R14, R14, R19 ;  /* 0x000000130e0e7221 */ /* 0x000fe20000010000 */
[----:B------:R-:W-:Y:S01]  /*1660*/  FADD.FTZ R19, R10, R11 ;  /* 0x0000000b0a137221 */ /* 0x000fe20000010000 */
[----:B------:R-:W-:Y:S02]  /*1670*/  HADD2.F32 R13, -RZ, R13.H1_H1 ;  /* 0x3000000dff0d7230 */ /* 0x000fe40000004100 */
[----:B------:R-:W-:Y:S01]  /*1680*/  FFMA.FTZ R16, R8, R8, R21 ;  /* 0x0000000808107223 */ /* 0x000fe20000010015 */
[----:B------:R-:W-:Y:S01]  /*1690*/  FMUL.FTZ R21, R11, R11 ;  /* 0x0000000b0b157220 */ /* 0x000fe20000410000 */
[----:B------:R-:W-:Y:S01]  /*16a0*/  FADD.FTZ R19, R14, R19 ;  /* 0x000000130e137221 */ /* 0x000fe20000010000 */
[----:B------:R-:W-:-:S02]  /*16b0*/  HADD2.F32 R14, -RZ, R15.H0_H0 ;  /* 0x2000000fff0e7230 */ /* 0x000fc40000004100 */
[----:B------:R-:W-:Y:S01]  /*16c0*/  FADD.FTZ R18, R12, R13 ;  /* 0x0000000d0c127221 */ /* 0x000fe20000010000 */
[----:B------:R-:W-:Y:S02]  /*16d0*/  HADD2.F32 R15, -RZ, R15.H1_H1 ;  /* 0x3000000fff0f7230 */ /* 0x000fe40000004100 */
[----:B------:R-:W-:Y:S01]  /*16e0*/  FADD.FTZ R16, R17, R16 ;  /* 0x0000001011107221 */ /* 0x000fe20000010000 */
        /* <DEDUP_REMOVED lines=8> */
[----:B------:R-:W-:-:S02]  /*1770*/  HADD2.F32 R34, -RZ, R35.H0_H0 ;  /* 0x20000023ff227230 */ /* 0x000fc40000004100 */
[----:B------:R-:W-:Y:S01]  /*1780*/  FADD.FTZ R16, R16, R17 ;  /* 0x0000001110107221 */ /* 0x000fe20000010000 */
[----:B------:R-:W-:Y:S01]  /*1790*/  FFMA.FTZ R21, R14, R14, R21 ;  /* 0x0000000e0e157223 */ /* 0x000fe20000010015 */
[----:B------:R-:W-:Y:S02]  /*17a0*/  HADD2.F32 R35, -RZ, R35.H1_H1 ;  /* 0x30000023ff237230 */ /* 0x000fe40000004100 */
[----:B------:R-:W-:Y:S01]  /*17b0*/  FMUL.FTZ R19, R33, R33 ;  /* 0x0000002121137220 */ /* 0x000fe20000410000 */
[----:B------:R-:W-:Y:S01]  /*17c0*/  FADD.FTZ R17, R32, R33 ;  /* 0x0000002120117221 */ /* 0x000fe20000010000 */
[--C-:B------:R-:W-:Y:S02]  /*17d0*/  HADD2.F32 R36, -RZ, R37.reuse.H0_H0 ;  /* 0x20000025ff247230 */ /* 0x100fe40000004100 */
[----:B------:R-:W-:Y:S01]  /*17e0*/  FADD.FTZ R16, R16, R21 ;  /* 0x0000001510107221 */ /* 0x000fe20000010000 */
[----:B------:R-:W-:Y:S01]  /*17f0*/  FFMA.FTZ R19, R32, R32, R19 ;  /* 0x0000002020137223 */ /* 0x000fe20000010013 */
[----:B------:R-:W-:-:S02]  /*1800*/  HADD2.F32 R37, -RZ, R37.H1_H1 ;  /* 0x30000025ff257230 */ /* 0x000fc40000004100 */
        /* <DEDUP_REMOVED lines=8> */
[----:B------:R-:W-:Y:S01]  /*1890*/  FADD.FTZ R16, R16, R21 ;  /* 0x0000001510107221 */ /* 0x000fe20000010000 */
[----:B------:R-:W-:Y:S02]  /*18a0*/  FFMA.FTZ R19, R36, R36, R19 ;  /* 0x0000002424137223 */ /* 0x000fe40000010013 */
[----:B------:R-:W-:Y:S01]  /*18b0*/  FADD.FTZ R17, R17, R18 ;  /* 0x0000001211117221 */ /* 0x000fe20000010000 */
[----:B--2---:R-:W-:-:S02]  /*18c0*/  HADD2.F32 R40, -RZ, R41.H1_H1 ;  /* 0x30000029ff287230 */ /* 0x004fc40000004100 */
[----:B------:R-:W-:Y:S01]  /*18d0*/  FADD.FTZ R16, R16, R19 ;  /* 0x0000001310107221 */ /* 0x000fe20000010000 */
[C---:B------:R-:W-:Y:S01]  /*18e0*/  FADD.FTZ R18, R39.reuse, R38 ;  /* 0x0000002627127221 */ /* 0x040fe20000010000 */
[----:B------:R-:W-:Y:S01]  /*18f0*/  FFMA.FTZ R19, R39, R39, R20 ;  /* 0x0000002727137223 */ /* 0x000fe20000010014 */
[----:B------:R-:W-:Y:S02]  /*1900*/  HADD2.F32 R41, -RZ, R41.H0_H0 ;  /* 0x20000029ff297230 */ /* 0x000fe40000004100 */
[----:B------:R-:W-:Y:S01]  /*1910*/  FMUL.FTZ R20, R40, R40 ;  /* 0x0000002828147220 */ /* 0x000fe20000410000 */
[----:B------:R-:W-:Y:S01]  /*1920*/  FADD.FTZ R17, R17, R18 ;  /* 0x0000001211117221 */ /* 0x000fe20000010000 */
[----:B------:R-:W-:Y:S01]  /*1930*/  FADD.FTZ R16, R16, R19 ;  /* 0x0000001310107221 */ /* 0x000fe20000010000 */
[C---:B------:R-:W-:Y:S01]  /*1940*/  FADD.FTZ R18, R41.reuse, R40 ;  /* 0x0000002829127221 */ /* 0x040fe20000010000 */
[----:B------:R-:W-:-:S03]  /*1950*/  FFMA.FTZ R19, R41, R41, R20 ;  /* 0x0000002929137223 */ /* 0x000fc60000010014 */
[----:B------:R-:W-:Y:S01]  /*1960*/  FADD.FTZ R17, R17, R18 ;  /* 0x0000001211117221 */ /* 0x000fe20000010000 */
[----:B------:R-:W-:Y:S01]  /*1970*/  FADD.FTZ R16, R16, R19 ;  /* 0x0000001310107221 */ /* 0x000fe20000010000 */
[--C-:B------:R-:W-:Y:S02]  /*1980*/  HADD2.F32 R42, -RZ, R43.reuse.H1_H1 ;  /* 0x3000002bff2a7230 */ /* 0x100fe40000004100 */
[----:B------:R-:W-:Y:S02]  /*1990*/  HADD2.F32 R43, -RZ, R43.H0_H0 ;  /* 0x2000002bff2b7230 */ /* 0x000fe40000004100 */
[--C-:B------:R-:W-:Y:S02]  /*19a0*/  HADD2.F32 R44, -RZ, R45.reuse.H1_H1 ;  /* 0x3000002dff2c7230 */ /* 0x100fe40000004100 */
[----:B------:R-:W-:Y:S01]  /*19b0*/  FMUL.FTZ R20, R42, R42 ;  /* 0x0000002a2a147220 */ /* 0x000fe20000410000 */
[----:B------:R-:W-:Y:S02]  /*19c0*/  HADD2.F32 R45, -RZ, R45.H0_H0 ;  /* 0x2000002dff2d7230 */ /* 0x000fe40000004100 */
[C---:B------:R-:W-:Y:S01]  /*19d0*/  FADD.FTZ R18, R43.reuse, R42 ;  /* 0x0000002a2b127221 */ /* 0x040fe20000010000 */
[----:B------:R-:W-:Y:S01]  /*19e0*/  FFMA.FTZ R19, R43, R43, R20 ;  /* 0x0000002b2b137223 */ /* 0x000fe20000010014 */
[----:B------:R-:W-:-:S02]  /*19f0*/  FMUL.FTZ R20, R44, R44 ;  /* 0x0000002c2c147220 */ /* 0x000fc40000410000 */
[----:B------:R-:W-:Y:S01]  /*1a00*/  FADD.FTZ R17, R17, R18 ;  /* 0x0000001211117221 */ /* 0x000fe20000010000 */
[C---:B------:R-:W-:Y:S01]  /*1a10*/  FADD.FTZ R18, R45.reuse, R44 ;  /* 0x0000002c2d127221 */ /* 0x040fe20000010000 */
[----:B------:R-:W-:Y:S01]  /*1a20*/  FADD.FTZ R16, R16, R19 ;  /* 0x0000001310107221 */ /* 0x000fe20000010000 */
[----:B------:R-:W-:Y:S02]  /*1a30*/  FFMA.FTZ R19, R45, R45, R20 ;  /* 0x0000002d2d137223 */ /* 0x000fe40000010014 */
[----:B------:R-:W-:Y:S02]  /*1a40*/  FADD.FTZ R17, R17, R18 ;  /* 0x0000001211117221 */ /* 0x000fe40000010000 */
[----:B------:R-:W-:Y:S01]  /*1a50*/  FADD.FTZ R16, R16, R19 ;  /* 0x0000001310107221 */ /* 0x000fe20000010000 */
[--C-:B---3--:R-:W-:Y:S02]  /*1a60*/  HADD2.F32 R46, -RZ, R47.reuse.H1_H1 ;  /* 0x3000002fff2e7230 */ /* 0x108fe40000004100 */
[----:B------:R-:W-:-:S03]  /*1a70*/  HADD2.F32 R47, -RZ, R47.H0_H0 ;  /* 0x2000002fff2f7230 */ /* 0x000fc60000004100 */
[----:B------:R-:W-:Y:S01]  /*1a80*/  FMUL.FTZ R20, R46, R46 ;  /* 0x0000002e2e147220 */ /* 0x000fe20000410000 */
[--C-:B-----5:R-:W-:Y:S02]  /*1a90*/  HADD2.F32 R48, -RZ, R49.reuse.H1_H1 ;  /* 0x30000031ff307230 */ /* 0x120fe40000004100 */
        /* <DEDUP_REMOVED lines=47> */
.L_x_2815:
[----:B------:R-:W-:Y:S05]  /*1d90*/  BSYNC.RECONVERGENT B0 ;  /* 0x0000000000007941 */ /* 0x000fea0003800200 */
.L_x_2814:
[----:B------:R-:W-:Y:S06]  /*1da0*/  BAR.SYNC.DEFER_BLOCKING 0x0 ;  /* 0x0000000000007b1d */ /* 0x000fec0000010000 */
[----:B------:R-:W-:Y:S04]  /*1db0*/  BSSY.RECONVERGENT B0, `(.L_x_2816) ;  /* 0x0000037000007945 */ /* 0x000fe80003800200 */
[----:B------:R-:W-:Y:S05]  /*1dc0*/  @P2 BRA `(.L_x_2817) ;  /* 0x0000000000d42947 */ /* 0x000fea0003800000 */
[----:B------:R-:W4:Y:S01]  /*1dd0*/  S2UR UR5, SR_CgaCtaId ;  /* 0x00000000000579c3 */ /* 0x000f220000008800 */
[----:B------:R-:W-:Y:S02]  /*1de0*/  UMOV UR4, 0x400 ;  /* 0x0000040000047882 */ /* 0x000fe40000000000 */
[----:B----4-:R-:W-:-:S09]  /*1df0*/  ULEA UR4, UR5, UR4, 0x18 ;  /* 0x0000000405047291 */ /* 0x010fd2000f8ec0ff */
[----:B---3--:R-:W1:Y:S04]  /*1e00*/  LDS.128 R16, [UR4+0x20] ;  /* 0x00002004ff107984 */ /* 0x008e680008000c00 */
[----:B------:R-:W3:Y:S04]  /*1e10*/  LDS.128 R28, [UR4+0x30] ;  /* 0x00003004ff1c7984 */ /* 0x000ee80008000c00 */
[----:B--2---:R-:W2:Y:S01]  /*1e20*/  LDS.128 R24, [UR4+0x40] ;  /* 0x00004004ff187984 */ /* 0x004ea20008000c00 */
[----:B-1----:R-:W-:Y:S01]  /*1e30*/  FADD.FTZ R23, R20, R16 ;  /* 0x0000001014177221 */ /* 0x002fe20000010000 */
        /* <DEDUP_REMOVED lines=8> */
[----:B--2---:R-:W-:Y:S01]  /*1ec0*/  FADD.FTZ R29, R17, R24 ;  /* 0x00000018111d7221 */ /* 0x004fe20000010000 */
        /* <DEDUP_REMOVED lines=37> */
.L_x_2817:
[----:B------:R-:W-:Y:S05]  /*2120*/  BSYNC.RECONVERGENT B0 ;  /* 0x0000000000007941 */ /* 0x000fea0003800200 */
.L_x_2816:
        /* <DEDUP_REMOVED lines=14> */
[----:B-1----:R-:W-:Y:S02]  /*2210*/  IMAD R23, R58, R57, R60 ;  /* 0x000000393a177224 */ /* 0x002fe400078e023c */
[----:B---3--:R-:W-:-:S04]  /*2220*/  IMAD.WIDE.U32 R16, R19, 0x4, R16 ;  /* 0x0000000413107825 */ /* 0x008fc800078e0010 */
[----:B------:R-:W-:Y:S01]  /*2230*/  IMAD.WIDE.U32 R18, R23, 0x8, R30 ;  /* 0x0000000817127825 */ /* 0x000fe200078e001e */
[----:B------:R-:W-:Y:S02]  /*2240*/  IADD3 R23, PT, PT, -R22, 0x1, RZ ;  /* 0x0000000116177810 */ /* 0x000fe40007ffe1ff */
[----:B------:R-:W1:Y:S02]  /*2250*/  LDC R22, c[0x0][0x370] ;  /* 0x0000dc00ff167b82 */ /* 0x000e640000000800 */
[----:B------:R3:W-:Y:S01]  /*2260*/  STG.E.64 desc[UR6][R18.64], R20 ;  /* 0x0000001412007986 */ /* 0x0007e2000c101b06 */
[----:B------:R-:W-:Y:S06]  /*2270*/  MEMBAR.ALL.GPU ;  /* 0x0000000000007992 */ /* 0x000fec000000a000 */
[----:B------:R-:W-:-:S00]  /*2280*/  ERRBAR ;  /* 0x00000000000079ab */ /* 0x000fc00000000000 */
[----:B------:R-:W-:Y:S06]  /*2290*/  CGAERRBAR ;  /* 0x00000000000075ab */ /* 0x000fec0000000000 */
[----:B------:R3:W-:Y:S01]  /*22a0*/  REDG.E.ADD.S32.STRONG.GPU desc[UR6][R16.64], R23 ;  /* 0x000000171000798e */ /* 0x0007e2000c12e306 */
[----:B-1----:R-:W-:-:S04]  /*22b0*/  SEL R25, R22, RZ, !P1 ;  /* 0x000000ff16197207 */ /* 0x002fc80004800000 */
[----:B------:R-:W-:-:S13]  /*22c0*/  ISETP.NE.AND P1, PT, R25, -0x1, PT ;  /* 0xffffffff1900780c */ /* 0x000fda0003f25270 */
[----:B---3--:R-:W-:Y:S05]  /*22d0*/  @!P1 BRA `(.L_x_2819) ;  /* 0x0000000000149947 */ /* 0x008fea0003800000 */
.L_x_2820:
[----:B------:R-:W3:Y:S04]  /*22e0*/  LDG.E.STRONG.GPU R18, desc[UR6][R16.64] ;  /* 0x0000000610127981 */ /* 0x000ee8000c1ef900 */
[----:B---3--:R-:W-:Y:S01]  /*22f0*/  CCTL.IVALL ;  /* 0x00000000ff00798f */ /* 0x008fe20002000000 */
[----:B------:R-:W-:Y:S05]  /*2300*/  YIELD ;  /* 0x0000000000007946 */ /* 0x000fea0003800000 */
[----:B------:R-:W-:-:S13]  /*2310*/  ISETP.NE.AND P1, PT, R18, R25, PT ;  /* 0x000000191200720c */ /* 0x000fda0003f25270 */
[----:B------:R-:W-:Y:S05]  /*2320*/  @P1 BRA `(.L_x_2820) ;  /* 0xfffffffc00ec1947 */ /* 0x000fea000383ffff */
.L_x_2819:
        /* <DEDUP_REMOVED lines=11> */
[C-C-:B--2---:R-:W-:Y:S01]  /*23e0*/  IMAD R24, R57.reuse, 0x3, R60.reuse ;  /* 0x0000000339187824 */ /* 0x144fe200078e023c */
[----:B------:R-:W-:Y:S01]  /*23f0*/  IADD3 R19, PT, PT, -R58, RZ, RZ ;  /* 0x000000ff3a137210 */ /* 0x000fe20007ffe1ff */
[----:B-1----:R-:W-:Y:S01]  /*2400*/  IMAD R23, R57, 0x7, R60 ;  /* 0x0000000739177824 */ /* 0x002fe200078e023c */
[----:B------:R-:W-:Y:S01]  /*2410*/  MOV R18, R60 ;  /* 0x0000003c00127202 */ /* 0x000fe20000000f00 */
[----:B------:R-:W-:-:S06]  /*2420*/  UMOV UR4, URZ ;  /* 0x000000ff00047c82 */ /* 0x000fcc0008000000 */
.L_x_2822:
        /* <DEDUP_REMOVED lines=62> */
.L_x_2821:
        /* <DEDUP_REMOVED lines=12> */
[C---:B-1----:R-:W-:Y:S02]  /*28d0*/  IADD3 R23, PT, PT, R26.reuse, 0x2, RZ ;  /* 0x000000021a177810 */ /* 0x042fe40007ffe0ff */
        /* <DEDUP_REMOVED lines=11> */
[----:B------:R-:W3:Y:S02]  /*2990*/  @!P3 LDG.E.64 R18, desc[UR6][R18.64] ;  /* 0x000000061212b981 */ /* 0x000ee4000c1e1b00 */
[----:B------:R-:W-:-:S02]  /*29a0*/  @!P6 IMAD R25, R25, R57, R60 ;  /* 0x000000391919e224 */ /* 0x000fc400078e023c */
[----:B------:R-:W4:Y:S02]  /*29b0*/  @!P5 LDG.E.64 R22, desc[UR6][R22.64] ;  /* 0x000000061616d981 */ /* 0x000f24000c1e1b00 */
[----:B--2---:R-:W-:-:S06]  /*29c0*/  @!P6 IMAD.WIDE.U32 R24, R25, 0x8, R30 ;  /* 0x000000081918e825 */ /* 0x004fcc00078e001e */
[----:B------:R-:W2:Y:S01]  /*29d0*/  @!P6 LDG.E.64 R24, desc[UR6][R24.64] ;  /* 0x000000061818e981 */ /* 0x000ea2000c1e1b00 */
[----:B------:R-:W-:Y:S01]  /*29e0*/  IADD3 R26, PT, PT, R26, 0x4, RZ ;  /* 0x000000041a1a7810 */ /* 0x000fe20007ffe0ff */
[----:B0-----:R-:W-:Y:S01]  /*29f0*/  @!P1 FADD.FTZ R20, R20, R16 ;  /* 0x0000001014149221 */ /* 0x001fe20000010000 */
[----:B------:R-:W-:-:S03]  /*2a00*/  @!P1 FADD.FTZ R21, R21, R17 ;  /* 0x0000001115159221 */ /* 0x000fc60000010000 */
[----:B---3--:R-:W-:Y:S01]  /*2a10*/  @!P3 FADD.FTZ R20, R20, R18 ;  /* 0x000000121414b221 */ /* 0x008fe20000010000 */
[----:B------:R-:W-:-:S03]  /*2a20*/  @!P3 FADD.FTZ R21, R21, R19 ;  /* 0x000000131515b221 */ /* 0x000fc60000010000 */
[----:B----4-:R-:W-:Y:S01]  /*2a30*/  @!P5 FADD.FTZ R20, R20, R22 ;  /* 0x000000161414d221 */ /* 0x010fe20000010000 */
[----:B------:R-:W-:-:S03]  /*2a40*/  @!P5 FADD.FTZ R21, R21, R23 ;  /* 0x000000171515d221 */ /* 0x000fc60000010000 */
[----:B--2---:R-:W-:Y:S01]  /*2a50*/  @!P6 FADD.FTZ R20, R20, R24 ;  /* 0x000000181414e221 */ /* 0x004fe20000010000 */
[----:B------:R-:W-:-:S07]  /*2a60*/  @!P6 FADD.FTZ R21, R21, R25 ;  /* 0x000000191515e221 */ /* 0x000fce0000010000 */
.L_x_2823:
        /* <DEDUP_REMOVED lines=19> */
.L_x_2824:
        /* <DEDUP_REMOVED lines=9> */
.L_x_2825:
[----:B------:R-:W-:Y:S05]  /*2c30*/  BSYNC.RECONVERGENT B0 ;  /* 0x0000000000007941 */ /* 0x000fea0003800200 */
.L_x_2818:
[----:B------:R-:W4:Y:S01]  /*2c40*/  S2UR UR5, SR_CgaCtaId ;  /* 0x00000000000579c3 */ /* 0x000f220000008800 */
[----:B------:R-:W3:Y:S01]  /*2c50*/  LDCU UR8, c[0x0][0x414] ;  /* 0x00008280ff0877ac */ /* 0x000ee20008000800 */
[----:B------:R-:W-:Y:S01]  /*2c60*/  LOP3.LUT R27, R63, 0xffff, RZ, 0xc0, !PT ;  /* 0x0000ffff3f1b7812 */ /* 0x000fe200078ec0ff */
[----:B------:R-:W-:-:S03]  /*2c70*/  UMOV UR4, 0x400 ;  /* 0x0000040000047882 */ /* 0x000fc60000000000 */
[----:B------:R-:W-:Y:S02]  /*2c80*/  IADD3 R27, PT, PT, R72, R27, RZ ;  /* 0x0000001b481b7210 */ /* 0x000fe40007ffe0ff */
[----:B--2---:R-:W2:Y:S08]  /*2c90*/  @P0 LDC.64 R24, c[0x0][0x388] ;  /* 0x0000e200ff180b82 */ /* 0x004eb00000000a00 */
[----:B------:R-:W0:Y:S01]  /*2ca0*/  LDC.64 R18, c[0x0][0x3a0] ;  /* 0x0000e800ff127b82 */ /* 0x000e220000000a00 */
[----:B---3--:R-:W-:Y:S01]  /*2cb0*/  @P0 FMUL.FTZ R16, R20, UR8 ;  /* 0x0000000814100c20 */ /* 0x008fe20008410000 */
[----:B------:R-:W-:Y:S01]  /*2cc0*/  @P0 FMUL.FTZ R17, R21, UR8 ;  /* 0x0000000815110c20 */ /* 0x000fe20008410000 */
[----:B----4-:R-:W-:-:S05]  /*2cd0*/  ULEA UR4, UR5, UR4, 0x18 ;  /* 0x0000000405047291 */ /* 0x010fca000f8ec0ff */
[----:B-1----:R-:W1:Y:S01]  /*2ce0*/  LDC.64 R22, c[0x0][0x398] ;  /* 0x0000e600ff167b82 */ /* 0x002e620000000a00 */
[----:B------:R-:W3:Y:S01]  /*2cf0*/  LDCU UR5, c[0x0][0x404] ;  /* 0x00008080ff0577ac */ /* 0x000ee20008000800 */
[----:B--2---:R-:W-:Y:S02]  /*2d00*/  @P0 IMAD.WIDE R24, R61, 0x8, R24 ;  /* 0x000000083d180825 */ /* 0x004fe400078e0218 */
[----:B------:R-:W-:Y:S04]  /*2d10*/  @!P2 STS.64 [UR4+0xc8], R20 ;  /* 0x0000c814ff00a988 */ /* 0x000fe80008000a04 */
[----:B------:R2:W-:Y:S01]  /*2d20*/  @P0 STG.E.64 desc[UR6][R24.64], R16 ;  /* 0x0000001018000986 */ /* 0x0005e2000c101b06 */
[C---:B0-----:R-:W-:Y:S01]  /*2d30*/  IMAD.WIDE R18, R27.reuse, 0x4, R18 ;  /* 0x000000041b127825 */ /* 0x041fe200078e0212 */
[----:B------:R-:W-:Y:S03]  /*2d40*/  BAR.SYNC.DEFER_BLOCKING 0x0 ;  /* 0x0000000000007b1d */ /* 0x000fe60000010000 */
[----:B-1----:R-:W-:-:S03]  /*2d50*/  IMAD.WIDE R22, R27, 0x4, R22 ;  /* 0x000000041b167825 */ /* 0x002fc600078e0216 */
[----:B------:R-:W5:Y:S04]  /*2d60*/  LDG.E.64 R18, desc[UR6][R18.64] ;  /* 0x0000000612127981 */ /* 0x000f68000c1e1b00 */
[----:B------:R-:W0:Y:S01]  /*2d70*/  LDS.64 R20, [UR4+0xc8] ;  /* 0x0000c804ff147984 */ /* 0x000e220008000a00 */
[----:B------:R-:W1:Y:S03]  /*2d80*/  LDCU.U8 UR4, c[0x0][0x3fc] ;  /* 0x00007f80ff0477ac */ /* 0x000e660008000000 */
[----:B--2---:R0:W5:Y:S02]  /*2d90*/  LDG.E.64 R16, desc[UR6][R22.64] ;  /* 0x0000000616107981 */ /* 0x004164000c1e1b00 */
[----:B0-----:R-:W-:-:S04]  /*2da0*/  FMUL.FTZ R22, R20, UR8 ;  /* 0x0000000814167c20 */ /* 0x001fc80008410000 */
[----:B------:R-:W-:-:S04]  /*2db0*/  FMUL.FTZ R26, R22, R22 ;  /* 0x00000016161a7220 */ /* 0x000fc80000410000 */
[----:B------:R-:W-:-:S05]  /*2dc0*/  FFMA.FTZ R26, R21, UR8, -R26 ;  /* 0x00000008151a7c23 */ /* 0x000fca000801081a */
[----:B------:R-:W-:-:S13]  /*2dd0*/  FSETP.GTU.FTZ.AND P1, PT, R26, RZ, PT ;  /* 0x000000ff1a00720b */ /* 0x000fda0003f3c000 */
[----:B------:R-:W0:Y:S01]  /*2de0*/  @P1 LDC R27, c[0x0][0x3a8] ;  /* 0x0000ea00ff1b1b82 */ /* 0x000e220000000800 */
[----:B------:R-:W-:Y:S01]  /*2df0*/  HFMA2 R23, -RZ, RZ, 1.875, 0 ;  /* 0x3f800000ff177431 */ /* 0x000fe200000001ff */
[----:B-1----:R-:W-:Y:S01]  /*2e00*/  UISETP.NE.AND UP0, UPT, UR4, URZ, UPT ;  /* 0x000000ff0400728c */ /* 0x002fe2000bf05270 */
        /* <DEDUP_REMOVED lines=39> */
[----:B------:R-:W-:-:S05]  /*3080*/  F2FP.F16.F32.PACK_AB R3, R20, R3 ;  /* 0x000000031403723e */ /* 0x000fca00000000ff */
[----:B------:R0:W-:Y:S02]  /*3090*/  STG.E desc[UR6][R28.64], R3 ;  /* 0x000000031c007986 */ /* 0x0001e4000c101906 */
.L_x_2829:
[----:B------:R-:W-:Y:S05]  /*30a0*/  BSYNC.RECONVERGENT B1 ;  /* 0x0000000000017941 */ /* 0x000fea0003800200 */
.L_x_2828:
        /* <DEDUP_REMOVED lines=20> */
.L_x_2831:
[----:B------:R-:W-:Y:S05]  /*31f0*/  BSYNC.RECONVERGENT B1 ;  /* 0x0000000000017941 */ /* 0x000fea0003800200 */
.L_x_2830:
        /* <DEDUP_REMOVED lines=22> */
.L_x_2833:
[----:B------:R-:W-:Y:S05]  /*3360*/  BSYNC.RECONVERGENT B1 ;  /* 0x0000000000017941 */ /* 0x000fea0003800200 */
.L_x_2832:
[----:B------:R-:W-:Y:S04]  /*3370*/  BSSY.RECONVERGENT B1, `(.L_x_2834) ;  /* 0x0000014000017945 */ /* 0x000fe80003800200 */
[----:B------:R-:W-:Y:S05]  /*3380*/  @P1 BRA `(.L_x_2835) ;  /* 0x0000000000481947 */ /* 0x000fea0003800000 */
[----:B------:R-:W4:Y:S01]  /*3390*/  LDCU.64 UR4, c[0x0][0x3e0] ;  /* 0x00007c00ff0477ac */ /* 0x000f220008000a00 */
[----:B------:R-:W-:Y:S01]  /*33a0*/  MOV R2, R74 ;  /* 0x0000004a00027202 */ /* 0x000fe20000000f00 */
[--C-:B------:R-:W-:Y:S01]  /*33b0*/  FADD.FTZ R8, R8, -R22.reuse ;  /* 0x8000001608087221 */ /* 0x100fe20000010000 */
[----:B0-23--:R-:W-:Y:S01]  /*33c0*/  MOV R3, R77 ;  /* 0x0000004d00037202 */ /* 0x00dfe20000000f00 */
        /* <DEDUP_REMOVED lines=14> */
.L_x_2835:
[----:B------:R-:W-:Y:S05]  /*34b0*/  BSYNC.RECONVERGENT B1 ;  /* 0x0000000000017941 */ /* 0x000fea0003800200 */
.L_x_2834:
        /* <DEDUP_REMOVED lines=36> */
.L_x_2837:
[----:B------:R-:W-:Y:S05]  /*3700*/  BSYNC.RECONVERGENT B1 ;  /* 0x0000000000017941 */ /* 0x000fea0003800200 */
.L_x_2836:
        /* <DEDUP_REMOVED lines=17> */
[----:B------:R-:W-:Y:S02]  /*3820*/  F2FP.F16.F32.PACK_AB R3, R10, R9 ;  /* 0x000000090a03723e */ /* 0x000fe400000000ff */
[----:B------:R-:W-:-:S05]  /*3830*/  LEA.HI.X R5, R2, UR11, R11, 0x1, P2 ;  /* 0x0000000b02057c11 */ /* 0x000fca00090f0c0b */
[----:B------:R0:W-:Y:S02]  /*3840*/  STG.E desc[UR6][R4.64], R3 ;  /* 0x0000000304007986 */ /* 0x0001e4000c101906 */
.L_x_2839:
[----:B------:R-:W-:Y:S05]  /*3850*/  BSYNC.RECONVERGENT B1 ;  /* 0x0000000000017941 */ /* 0x000fea0003800200 */
.L_x_2838:
        /* <DEDUP_REMOVED lines=20> */
.L_x_2841:
[----:B------:R-:W-:Y:S05]  /*39a0*/  BSYNC.RECONVERGENT B1 ;  /* 0x0000000000017941 */ /* 0x000fea0003800200 */
.L_x_2840:
        /* <DEDUP_REMOVED lines=20> */
.L_x_2843:
[----:B------:R-:W-:Y:S05]  /*3af0*/  BSYNC.RECONVERGENT B1 ;  /* 0x0000000000017941 */ /* 0x000fea0003800200 */
.L_x_2842:
        /* <DEDUP_REMOVED lines=20> */
.L_x_2845:
[----:B------:R-:W-:Y:S05]  /*3c40*/  BSYNC.RECONVERGENT B1 ;  /* 0x0000000000017941 */ /* 0x000fea0003800200 */
.L_x_2844:
        /* <DEDUP_REMOVED lines=20> */
.L_x_2847:
[----:B------:R-:W-:Y:S05]  /*3d90*/  BSYNC.RECONVERGENT B1 ;  /* 0x0000000000017941 */ /* 0x000fea0003800200 */
.L_x_2846:
        /* <DEDUP_REMOVED lines=33> */
[----:B------:R-:W-:Y:S02]  /*3fb0*/  F2FP.F16.F32.PACK_AB R3, R11, R6 ;  /* 0x000000060b03723e */ /* 0x000fe400000000ff */
[----:B------:R-:W-:-:S05]  /*3fc0*/  LEA.HI.X R5, R2, UR11, R13, 0x1, P5 ;  /* 0x0000000b02057c11 */ /* 0x000fca000a8f0c0d */
[----:B------:R0:W-:Y:S02]  /*3fd0*/  STG.E desc[UR6][R4.64], R3 ;  /* 0x0000000304007986 */ /* 0x0001e4000c101906 */
.L_x_2849:
[----:B------:R-:W-:Y:S05]  /*3fe0*/  BSYNC.RECONVERGENT B1 ;  /* 0x0000000000017941 */ /* 0x000fea0003800200 */
.L_x_2848:
        /* <DEDUP_REMOVED lines=20> */
.L_x_2851:
[----:B------:R-:W-:Y:S05]  /*4130*/  BSYNC.RECONVERGENT B1 ;  /* 0x0000000000017941 */ /* 0x000fea0003800200 */
.L_x_2850:
[----:B------:R-:W-:Y:S04]  /*4140*/  BSSY.RECONVERGENT B1, `(.L_x_2852) ;  /* 0x0000014000017945 */ /* 0x000fe80003800200 */
[----:B------:R-:W-:Y:S05]  /*4150*/  @P1 BRA `(.L_x_2853) ;  /* 0x0000000000481947 */ /* 0x000fea0003800000 */
[----:B------:R-:W3:Y:S01]  /*4160*/  LDCU.64 UR4, c[0x0][0x3e0] ;  /* 0x00007c00ff0477ac */ /* 0x000ee20008000a00 */
[----:B------:R-:W-:Y:S01]  /*4170*/  MOV R2, R74 ;  /* 0x0000004a00027202 */ /* 0x000fe20000000f00 */
[--C-:B0-2---:R-:W-:Y:S01]  /*4180*/  FADD.FTZ R4, R43, -R22.reuse ;  /* 0x800000162b047221 */ /* 0x105fe20000010000 */
[----:B------:R-:W-:Y:S01]  /*4190*/  MOV R3, R77 ;  /* 0x0000004d00037202 */ /* 0x000fe20000000f00 */
        /* <DEDUP_REMOVED lines=14> */
.L_x_2853:
[----:B------:R-:W-:Y:S05]  /*4280*/  BSYNC.RECONVERGENT B1 ;  /* 0x0000000000017941 */ /* 0x000fea0003800200 */
.L_x_2852:
        /* <DEDUP_REMOVED lines=17> */
[----:B------:R-:W-:Y:S02]  /*43a0*/  F2FP.F16.F32.PACK_AB R3, R7, R6 ;  /* 0x000000060703723e */ /* 0x000fe400000000ff */
[----:B------:R-:W-:-:S05]  /*43b0*/  LEA.HI.X R5, R2, UR11, R9, 0x1, P1 ;  /* 0x0000000b02057c11 */ /* 0x000fca00088f0c09 */
[----:B------:R4:W-:Y:S02]  /*43c0*/  STG.E desc[UR6][R4.64], R3 ;  /* 0x0000000304007986 */ /* 0x0009e4000c101906 */
.L_x_2855:
[----:B------:R-:W-:Y:S05]  /*43d0*/  BSYNC.RECONVERGENT B1 ;  /* 0x0000000000017941 */ /* 0x000fea0003800200 */
.L_x_2854:
        /* <DEDUP_REMOVED lines=20> */
.L_x_2857:
[----:B------:R-:W-:Y:S05]  /*4520*/  BSYNC.RECONVERGENT B1 ;  /* 0x0000000000017941 */ /* 0x000fea0003800200 */
.L_x_2856:
        /* <DEDUP_REMOVED lines=15> */
[----:B------:R-:W-:Y:S02]  /*4620*/  F2FP.F16.F32.PACK_AB R5, R22, R5 ;  /* 0x000000051605723e */ /* 0x000fe400000000ff */
[----:B------:R-:W-:-:S05]  /*4630*/  LEA.HI.X R3, R74, UR9, R7, 0x1, P1 ;  /* 0x000000094a037c11 */ /* 0x000fca00088f0c07 */
[----:B------:R0:W-:Y:S01]  /*4640*/  STG.E desc[UR6][R2.64], R5 ;  /* 0x0000000502007986 */ /* 0x0001e2000c101906 */
[----:B------:R-:W-:Y:S05]  /*4650*/  BRA `(.L_x_2858) ;  /* 0x0000002000687947 */ /* 0x000fea0003800000 */
.L_x_2827:
        /* <DEDUP_REMOVED lines=39> */
[----:B------:R-:W-:-:S05]  /*48d0*/  F2FP.F16.F32.PACK_AB R31, R72, R31 ;  /* 0x0000001f481f723e */ /* 0x000fca00000000ff */
[----:B------:R0:W-:Y:S02]  /*48e0*/  STG.E desc[UR6][R2.64], R31 ;  /* 0x0000001f02007986 */ /* 0x0001e4000c101906 */
.L_x_2860:
[----:B------:R-:W-:Y:S05]  /*48f0*/  BSYNC.RECONVERGENT B1 ;  /* 0x0000000000017941 */ /* 0x000fea0003800200 */
.L_x_2859:
        /* <DEDUP_REMOVED lines=28> */
[----:B------:R-:W-:-:S05]  /*4ac0*/  F2FP.F16.F32.PACK_AB R5, R5, R4 ;  /* 0x000000040505723e */ /* 0x000fca00000000ff */
[----:B------:R2:W-:Y:S02]  /*4ad0*/  STG.E desc[UR6][R2.64], R5 ;  /* 0x0000000502007986 */ /* 0x0005e4000c101906 */
.L_x_2862:
[----:B------:R-:W-:Y:S05]  /*4ae0*/  BSYNC.RECONVERGENT B1 ;  /* 0x0000000000017941 */ /* 0x000fea0003800200 */
.L_x_2861:
        /* <DEDUP_REMOVED lines=30> */
[----:B------:R-:W-:-:S05]  /*4cd0*/  F2FP.F16.F32.PACK_AB R7, R30, R7 ;  /* 0x000000071e07723e */ /* 0x000fca00000000ff */
[----:B------:R3:W-:Y:S02]  /*4ce0*/  STG.E desc[UR6][R4.64], R7 ;  /* 0x0000000704007986 */ /* 0x0007e4000c101906 */
.L_x_2864:
[----:B------:R-:W-:Y:S05]  /*4cf0*/  BSYNC.RECONVERGENT B1 ;  /* 0x0000000000017941 */ /* 0x000fea0003800200 */
.L_x_2863:
[----:B------:R-:W-:Y:S04]  /*4d00*/  BSSY.RECONVERGENT B1, `(.L_x_2865) ;  /* 0x000001e000017945 */ /* 0x000fe80003800200 */
[----:B------:R-:W-:Y:S05]  /*4d10*/  @P4 BRA `(.L_x_2866) ;  /* 0x0000000000704947 */ /* 0x000fea0003800000 */
[--C-:B------:R-:W-:Y:S01]  /*4d20*/  FADD.FTZ R8, R8, -R22.reuse ;  /* 0x8000001608087221 */ /* 0x100fe20000010000 */
[----:B---3--:R-:W-:Y:S01]  /*4d30*/  FADD.FTZ R4, R9, -R22 ;  /* 0x8000001609047221 */ /* 0x008fe20000010000 */
[----:B------:R-:W3:Y:S01]  /*4d40*/  LDCU.64 UR8, c[0x0][0x3e0] ;  /* 0x00007c00ff0877ac */ /* 0x000ee20008000a00 */
[----:B--2---:R-:W-:Y:S01]  /*4d50*/  MOV R5, R77 ;  /* 0x0000004d00057202 */ /* 0x004fe20000000f00 */
[-C--:B01----:R-:W-:Y:S01]  /*4d60*/  FMUL.FTZ R3, R8, R23.reuse ;  /* 0x0000001708037220 */ /* 0x083fe20000410000 */
[----:B------:R-:W-:Y:S01]  /*4d70*/  FMUL.FTZ R6, R4, R23 ;  /* 0x0000001704067220 */ /* 0x000fe20000410000 */
[----:B------:R-:W0:Y:S02]  /*4d80*/  LDCU.64 UR10, c[0x0][0x380] ;  /* 0x00007000ff0a77ac */ /* 0x000e240008000a00 */
[----:B-----5:R-:W-:Y:S01]  /*4d90*/  FFMA.FTZ R2, R16, R3, R18 ;  /* 0x0000000310027223 */ /* 0x020fe20000010012 */
        /* <DEDUP_REMOVED lines=12> */
[----:B------:R-:W-:-:S03]  /*4e60*/  IADD3 R25, PT, PT, R5, R25, RZ ;  /* 0x0000001905197210 */ /* 0x000fc60007ffe0ff */
[----:B------:R-:W2:Y:S01]  /*4e70*/  MUFU.RCP R28, R9 ;  /* 0x00000009001c7308 */ /* 0x000ea20000001000 */
[----:B-1----:R-:W-:Y:S01]  /*4e80*/  FMUL.FTZ R7, R2, R7 ;  /* 0x0000000702077220 */ /* 0x002fe20000410000 */
[----:B0-----:R-:W-:Y:S01]  /*4e90*/  LEA R2, P1, R4, UR10, 0x1 ;  /* 0x0000000a04027c11 */ /* 0x001fe2000f8208ff */
[----:B--2---:R-:W-:-:S03]  /*4ea0*/  FMUL.FTZ R28, R3, R28 ;  /* 0x0000001c031c7220 */ /* 0x004fc60000410000 */
[----:B------:R-:W-:Y:S02]  /*4eb0*/  LEA.HI.X R3, R4, UR11, R25, 0x1, P1 ;  /* 0x0000000b04037c11 */ /* 0x000fe400088f0c19 */
[----:B------:R-:W-:-:S05]  /*4ec0*/  F2FP.F16.F32.PACK_AB R7, R28, R7 ;  /* 0x000000071c07723e */ /* 0x000fca00000000ff */
[----:B------:R4:W-:Y:S02]  /*4ed0*/  STG.E desc[UR6][R2.64], R7 ;  /* 0x0000000702007986 */ /* 0x0009e4000c101906 */
.L_x_2866:
[----:B------:R-:W-:Y:S05]  /*4ee0*/  BSYNC.RECONVERGENT B1 ;  /* 0x0000000000017941 */ /* 0x000fea0003800200 */
.L_x_2865:
        /* <DEDUP_REMOVED lines=44> */
[----:B------:R-:W-:-:S05]  /*51b0*/  F2FP.F16.F32.PACK_AB R11, R26, R11 ;  /* 0x0000000b1a0b723e */ /* 0x000fca00000000ff */
[----:B------:R3:W-:Y:S02]  /*51c0*/  STG.E desc[UR6][R4.64], R11 ;  /* 0x0000000b04007986 */ /* 0x0007e4000c101906 */
.L_x_2868:
[----:B------:R-:W-:Y:S05]  /*51d0*/  BSYNC.RECONVERGENT B1 ;  /* 0x0000000000017941 */ /* 0x000fea0003800200 */
.L_x_2867:
        /* <DEDUP_REMOVED lines=28> */
[----:B------:R-:W-:-:S05]  /*53a0*/  F2FP.F16.F32.PACK_AB R9, R20, R9 ;  /* 0x000000091409723e */ /* 0x000fca00000000ff */
[----:B------:R4:W-:Y:S02]  /*53b0*/  STG.E desc[UR6][R4.64], R9 ;  /* 0x0000000904007986 */ /* 0x0009e4000c101906 */
.L_x_2870:
[----:B------:R-:W-:Y:S05]  /*53c0*/  BSYNC.RECONVERGENT B1 ;  /* 0x0000000000017941 */ /* 0x000fea0003800200 */
.L_x_2869:
        /* <DEDUP_REMOVED lines=28> */
[----:B------:R-:W-:-:S05]  /*5590*/  F2FP.F16.F32.PACK_AB R11, R11, R8 ;  /* 0x000000080b0b723e */ /* 0x000fca00000000ff */
[----:B------:R0:W-:Y:S02]  /*55a0*/  STG.E desc[UR6][R4.64], R11 ;  /* 0x0000000b04007986 */ /* 0x0001e4000c101906 */
.L_x_2872:
[----:B------:R-:W-:Y:S05]  /*55b0*/  BSYNC.RECONVERGENT B1 ;  /* 0x0000000000017941 */ /* 0x000fea0003800200 */
.L_x_2871:
        /* <DEDUP_REMOVED lines=28> */
[----:B------:R-:W-:-:S05]  /*5780*/  F2FP.F16.F32.PACK_AB R9, R12, R9 ;  /* 0x000000090c09723e */ /* 0x000fca00000000ff */
[----:B------:R0:W-:Y:S02]  /*5790*/  STG.E desc[UR6][R2.64], R9 ;  /* 0x0000000902007986 */ /* 0x0001e4000c101906 */
.L_x_2874:
[----:B------:R-:W-:Y:S05]  /*57a0*/  BSYNC.RECONVERGENT B1 ;  /* 0x0000000000017941 */ /* 0x000fea0003800200 */
.L_x_2873:
        /* <DEDUP_REMOVED lines=30> */
.L_x_2876:
[----:B------:R-:W-:Y:S05]  /*5990*/  BSYNC.RECONVERGENT B1 ;  /* 0x0000000000017941 */ /* 0x000fea0003800200 */
.L_x_2875:
        /* <DEDUP_REMOVED lines=30> */
.L_x_2878:
[----:B------:R-:W-:Y:S05]  /*5b80*/  BSYNC.RECONVERGENT B1 ;  /* 0x0000000000017941 */ /* 0x000fea0003800200 */
.L_x_2877:
        /* <DEDUP_REMOVED lines=44> */
[----:B------:R-:W-:-:S05]  /*5e50*/  F2FP.F16.F32.PACK_AB R13, R13, R6 ;  /* 0x000000060d0d723e */ /* 0x000fca00000000ff */
[----:B------:R0:W-:Y:S02]  /*5e60*/  STG.E desc[UR6][R4.64], R13 ;  /* 0x0000000d04007986 */ /* 0x0001e4000c101906 */
.L_x_2880:
[----:B------:R-:W-:Y:S05]  /*5e70*/  BSYNC.RECONVERGENT B1 ;  /* 0x0000000000017941 */ /* 0x000fea0003800200 */
.L_x_2879:
        /* <DEDUP_REMOVED lines=28> */
[----:B------:R-:W-:-:S05]  /*6040*/  F2FP.F16.F32.PACK_AB R13, R13, R10 ;  /* 0x0000000a0d0d723e */ /* 0x000fca00000000ff */
[----:B------:R2:W-:Y:S02]  /*6050*/  STG.E desc[UR6][R2.64], R13 ;  /* 0x0000000d02007986 */ /* 0x0005e4000c101906 */
.L_x_2882:
[----:B------:R-:W-:Y:S05]  /*6060*/  BSYNC.RECONVERGENT B1 ;  /* 0x0000000000017941 */ /* 0x000fea0003800200 */
.L_x_2881:
        /* <DEDUP_REMOVED lines=8> */
[----:B0--3-5:R-:W-:Y:S01]  /*60f0*/  FFMA.FTZ R5, R16, R3, R18 ;  /* 0x0000000310057223 */ /* 0x029fe20000010012 */
        /* <DEDUP_REMOVED lines=19> */
[----:B------:R-:W-:-:S05]  /*6230*/  F2FP.F16.F32.PACK_AB R13, R13, R10 ;  /* 0x0000000a0d0d723e */ /* 0x000fca00000000ff */
[----:B------:R4:W-:Y:S02]  /*6240*/  STG.E desc[UR6][R4.64], R13 ;  /* 0x0000000d04007986 */ /* 0x0009e4000c101906 */
.L_x_2884:
[----:B------:R-:W-:Y:S05]  /*6250*/  BSYNC.RECONVERGENT B1 ;  /* 0x0000000000017941 */ /* 0x000fea0003800200 */
.L_x_2883:
        /* <DEDUP_REMOVED lines=30> */
.L_x_2886:
[----:B------:R-:W-:Y:S05]  /*6440*/  BSYNC.RECONVERGENT B1 ;  /* 0x0000000000017941 */ /* 0x000fea0003800200 */
.L_x_2885:
        /* <DEDUP_REMOVED lines=28> */
[----:B------:R-:W-:-:S05]  /*6610*/  F2FP.F16.F32.PACK_AB R7, R10, R7 ;  /* 0x000000070a07723e */ /* 0x000fca00000000ff */
[----:B------:R0:W-:Y:S02]  /*6620*/  STG.E desc[UR6][R4.64], R7 ;  /* 0x0000000704007986 */ /* 0x0001e4000c101906 */
.L_x_2888:
[----:B------:R-:W-:Y:S05]  /*6630*/  BSYNC.RECONVERGENT B1 ;  /* 0x0000000000017941 */ /* 0x000fea0003800200 */
.L_x_2887:
        /* <DEDUP_REMOVED lines=28> */
.L_x_2858:
[----:B------:R-:W-:Y:S05]  /*6800*/  BSYNC.RECONVERGENT B0 ;  /* 0x0000000000007941 */ /* 0x000fea0003800200 */
.L_x_2826:
        /* <DEDUP_REMOVED lines=8> */
.L_x_2890:
        /* <DEDUP_REMOVED lines=15> */
.L_x_4543:


//--------------------- .text._Z35group_norm_nhwc_fwd_one_pass_kernelI11Fp16IOFp32WLi512ELi84ELi672EEv26Group_norm_nhwc_fwd_params --------------------------
	.section	.text._Z35group_norm_nhwc_fwd_one_pass_kernelI11Fp16IOFp32WLi512ELi84ELi672EEv26Group_norm_nhwc_fwd_params,"ax",@progbits
	.align	128
        .global         _Z35group_norm_nhwc_fwd_one_pass_kernelI11Fp16IOFp32WLi512ELi84ELi672EEv26Group_norm_nhwc_fwd_params
        .type           _Z35group_norm_nhwc_fwd_one_pass_kernelI11Fp16IOFp32WLi512ELi84ELi672EEv26Group_norm_nhwc_fwd_params,@function
        .size           _Z35group_norm_nhwc_fwd_one_pass_kernelI11Fp16IOFp32WLi512ELi84ELi672EEv26Group_norm_nhwc_fwd_params,(.L_x_4544 - _Z35group_norm_nhwc_fwd_one_pass_kernelI11Fp16IOFp32WLi512ELi84ELi672EEv26Group_norm_nhwc_fwd_params)
        .other          _Z35group_norm_nhwc_fwd_one_pass_kernelI11Fp16IOFp32WLi512ELi84ELi672EEv26Group_norm_nhwc_fwd_params,@"STO_CUDA_ENTRY STV_DEFAULT"
_Z35group_norm_nhwc_fwd_one_pass_kernelI11Fp16IOFp32WLi512ELi84ELi672EEv26Group_norm_nhwc_fwd_params:
.text._Z35group_norm_nhwc_fwd_one_pass_kernelI11Fp16IOFp32WLi512ELi84ELi672EEv26Group_norm_nhwc_fwd_params:
        /* <DEDUP_REMOVED lines=26> */
.L_x_3030:
[----:B0-----:R-:W0:Y:S01]  /*01a0*/  LDCU UR7, c[0x0][0x3f8] ;  /* 0x00007f00ff0777ac */ /* 0x001e220008000800 */
[----:B---34-:R-:W-:Y:S01]  /*01b0*/  IABS R6, UR6 ;  /* 0x0000000600067c13 */ /* 0x018fe20008000000 */
[----:B------:R-:W1:Y:S01]  /*01c0*/  LDC R47, c[0x0][0x404] ;  /* 0x00010100ff2f7b82 */ /* 0x000e620000000800 */
[----:B------:R-:W-:Y:S01]  /*01d0*/  CS2R R40, SRZ ;  /* 0x0000000000287805 */ /* 0x000fe2000001ff00 */
[----:B------:R-:W2:Y:S01]  /*01e0*/  LDCU.64 UR16, c[0x0][0x3e8] ;  /* 0x00007d00ff1077ac */ /* 0x000ea20008000a00 */
[----:B0-----:R-:W-:-:S04]  /*01f0*/  MOV R0, UR7 ;  /* 0x0000000700007c02 */ /* 0x001fc80008000f00 */
[----:B------:R-:W-:-:S04]  /*0200*/  IABS R5, R0 ;  /* 0x0000000000057213 */ /* 0x000fc80000000000 */
[----:B------:R-:W0:Y:S08]  /*0210*/  I2F.RP R0, R5 ;  /* 0x0000000500007306 */ /* 0x000e300000209400 */
[----:B0-----:R-:W0:Y:S02]  /*0220*/  MUFU.RCP R0, R0 ;  /* 0x0000000000007308 */ /* 0x001e240000001000 */
[----:B0----5:R-:W-:-:S06]  /*0230*/  IADD3 R2, PT, PT, R0, 0xffffffe, RZ ;  /* 0x0ffffffe00027810 */ /* 0x021fcc0007ffe0ff */
        /* <DEDUP_REMOVED lines=21> */
[----:B------:R-:W-:Y:S02]  /*0390*/  SHF.R.S32.HI R3, RZ, 0x1f, R47 ;  /* 0x0000001fff037819 */ /* 0x000fe4000001142f */
[C---:B------:R-:W-:Y:S02]  /*03a0*/  IADD3 R7, PT, PT, R47.reuse, 0x10, RZ ;  /* 0x000000102f077810 */ /* 0x040fe40007ffe0ff */
[----:B------:R-:W-:-:S02]  /*03b0*/  IADD3 R9, PT, PT, R47, 0x20, RZ ;  /* 0x000000202f097810 */ /* 0x000fc40007ffe0ff */
[----:B------:R-:W-:Y:S01]  /*03c0*/  VOTEU.ANY UP0, P1 ;  /* 0x0000000000ff7886 */ /* 0x000fe20000800100 */
[----:B------:R-:W-:Y:S02]  /*03d0*/  PLOP3.LUT P1, PT, PT, PT, UP0, 0x80, 0x8 ;  /* 0x000000000008781c */ /* 0x000fe40003f2f008 */
[----:B--2---:R-:W-:Y:S02]  /*03e0*/  ISETP.GE.U32.AND P4, PT, R7, UR16, PT ;  /* 0x0000001007007c0c */ /* 0x004fe4000bf86070 */
[----:B------:R-:W-:Y:S01]  /*03f0*/  @!UP0 UIADD3 UR9, UPT, UPT, UR9, 0x1, URZ ;  /* 0x0000000109098890 */ /* 0x000fe2000fffe0ff */
[----:B------:R-:W-:Y:S01]  /*0400*/  ISETP.GE.U32.AND P6, PT, R9, UR16, PT ;  /* 0x0000001009007c0c */ /* 0x000fe2000bfc6070 */
[----:B------:R-:W-:Y:S01]  /*0410*/  UISETP.GE.AND UP0, UPT, UR5, URZ, UPT ;  /* 0x000000ff0500728c */ /* 0x000fe2000bf06270 */
[----:B------:R-:W-:Y:S02]  /*0420*/  SHF.R.S32.HI R11, RZ, 0x1f, R9 ;  /* 0x0000001fff0b7819 */ /* 0x000fe40000011409 */
[----:B0-----:R-:W-:-:S02]  /*0430*/  MOV R13, UR10 ;  /* 0x0000000a000d7c02 */ /* 0x001fc40008000f00 */
[----:B------:R-:W-:Y:S02]  /*0440*/  ISETP.GE.AND.EX P6, PT, R11, UR17, PT, P6 ;  /* 0x000000110b007c0c */ /* 0x000fe4000bfc6360 */
[-C--:B------:R-:W-:Y:S02]  /*0450*/  @!P1 IADD3 R0, PT, PT, R0, -R5.reuse, RZ ;  /* 0x8000000500009210 */ /* 0x080fe40007ffe0ff */
[----:B------:R-:W-:Y:S02]  /*0460*/  IADD3 R15, PT, PT, R47, 0x30, RZ ;  /* 0x000000302f0f7810 */ /* 0x000fe40007ffe0ff */
[----:B------:R-:W-:Y:S02]  /*0470*/  ISETP.GE.U32.AND P1, PT, R0, R5, PT ;  /* 0x000000050000720c */ /* 0x000fe40003f26070 */
[----:B------:R-:W-:Y:S02]  /*0480*/  SHF.R.S32.HI R5, RZ, 0x1f, R7 ;  /* 0x0000001fff057819 */ /* 0x000fe40000011407 */
[----:B------:R-:W-:-:S02]  /*0490*/  ISETP.GE.U32.AND P3, PT, R15, UR16, PT ;  /* 0x000000100f007c0c */ /* 0x000fc4000bf66070 */
[----:B------:R-:W-:Y:S01]  /*04a0*/  ISETP.GE.AND.EX P4, PT, R5, UR17, PT, P4 ;  /* 0x0000001105007c0c */ /* 0x000fe2000bf86340 */
[----:B------:R-:W0:Y:S06]  /*04b0*/  @!P6 LDC.64 R26, c[0x0][0x3e0] ;  /* 0x0000f800ff1aeb82 */ /* 0x000e2c0000000a00 */
[----:B------:R-:W-:Y:S01]  /*04c0*/  VOTEU.ANY UP1, P1 ;  /* 0x0000000000ff7886 */ /* 0x000fe20000820100 */
[----:B------:R-:W-:Y:S01]  /*04d0*/  ISETP.GE.U32.AND P1, PT, R47, UR16, PT ;  /* 0x000000102f007c0c */ /* 0x000fe2000bf26070 */
[----:B------:R-:W1:Y:S03]  /*04e0*/  @!P6 LDC.64 R30, c[0x0][0x390] ;  /* 0x0000e400ff1eeb82 */ /* 0x000e660000000a00 */
[----:B------:R-:W-:Y:S01]  /*04f0*/  @UP1 UIADD3 UR9, UPT, UPT, UR9, 0x1, URZ ;  /* 0x0000000109091890 */ /* 0x000fe2000fffe0ff */
[----:B------:R-:W-:Y:S01]  /*0500*/  ISETP.GE.AND.EX P1, PT, R3, UR17, PT, P1 ;  /* 0x0000001103007c0c */ /* 0x000fe2000bf26310 */
[----:B------:R-:W-:-:S02]  /*0510*/  UISETP.NE.AND UP1, UPT, UR7, URZ, UPT ;  /* 0x000000ff0700728c */ /* 0x000fc4000bf25270 */
[----:B------:R-:W-:Y:S01]  /*0520*/  @!UP0 UIADD3 UR9, UPT, UPT, -UR9, URZ, URZ ;  /* 0x000000ff09098290 */ /* 0x000fe2000fffe1ff */
[----:B------:R-:W2:Y:S08]  /*0530*/  @!P4 LDC.64 R22, c[0x0][0x3e0] ;  /* 0x0000f800ff16cb82 */ /* 0x000eb00000000a00 */
[----:B------:R-:W-:Y:S01]  /*0540*/  @!UP1 ULOP3.LUT UR9, URZ, UR7, URZ, 0x33, !UPT ;  /* 0x00000007ff099292 */ /* 0x000fe2000f8e33ff */
[----:B------:R-:W3:Y:S03]  /*0550*/  @!P1 LDC.64 R16, c[0x0][0x3e0] ;  /* 0x0000f800ff109b82 */ /* 0x000ee60000000a00 */
[----:B------:R-:W-:-:S04]  /*0560*/  UIADD3 UR5, UPT, UPT, -UR9, URZ, URZ ;  /* 0x000000ff09057290 */ /* 0x000fc8000fffe1ff */
[----:B------:R-:W-:Y:S01]  /*0570*/  UIMAD UR5, UR7, UR5, UR6 ;  /* 0x00000005070572a4 */ /* 0x000fe2000f8e0206 */
[----:B------:R-:W4:Y:S03]  /*0580*/  @!P1 LDC.64 R20, c[0x0][0x390] ;  /* 0x0000e400ff149b82 */ /* 0x000f260000000a00 */
[----:B------:R-:W-:Y:S02]  /*0590*/  UIMAD UR12, UR5, 0x54, URZ ;  /* 0x00000054050c78a4 */ /* 0x000fe4000f8e02ff */
[----:B------:R-:W-:Y:S01]  /*05a0*/  USHF.R.S32.HI UR5, URZ, 0x1f, UR9 ;  /* 0x0000001fff057899 */ /* 0x000fe20008011409 */
[----:B--2---:R-:W-:Y:S02]  /*05b0*/  @!P4 IMAD R6, R5, R22, RZ ;  /* 0x000000160506c224 */ /* 0x004fe400078e02ff */
[----:B------:R-:W2:Y:S01]  /*05c0*/  @!P4 LDC.64 R28, c[0x0][0x390] ;  /* 0x0000e400ff1ccb82 */ /* 0x000ea20000000a00 */
[----:B------:R-:W-:Y:S01]  /*05d0*/  IADD3 R24, P2, PT, R77, UR12, RZ ;  /* 0x0000000c4d187c10 */ /* 0x000fe2000ff5e0ff */
[----:B------:R-:W-:Y:S01]  /*05e0*/  UIMAD UR5, UR5, UR10, URZ ;  /* 0x0000000a050572a4 */ /* 0x000fe2000f8e02ff */
[----:B------:R-:W-:-:S03]  /*05f0*/  MOV R0, UR12 ;  /* 0x0000000c00007c02 */ /* 0x000fc60008000f00 */
[----:B------:R-:W-:Y:S01]  /*0600*/  UIMAD UR5, UR9, UR11, UR5 ;  /* 0x0000000b090572a4 */ /* 0x000fe2000f8e0205 */
[----:B------:R-:W-:Y:S01]  /*0610*/  LEA.HI.X.SX32 R25, R0, RZ, 0x1, P2 ;  /* 0x000000ff00197211 */ /* 0x000fe200010f0eff */
[----:B---3--:R-:W-:Y:S02]  /*0620*/  @!P1 IMAD R0, R3, R16, RZ ;  /* 0x0000001003009224 */ /* 0x008fe400078e02ff */
[----:B------:R-:W-:Y:S01]  /*0630*/  IMAD.WIDE.U32 R24, R13, UR9, R24 ;  /* 0x000000090d187c25 */ /* 0x000fe2000f8e0018 */
[----:B------:R-:W-:-:S03]  /*0640*/  SHF.R.S32.HI R13, RZ, 0x1f, R15 ;  /* 0x0000001fff0d7819 */ /* 0x000fc6000001140f */
[----:B------:R-:W-:Y:S01]  /*0650*/  @!P1 IMAD R17, R47, R17, R0 ;  /* 0x000000112f119224 */ /* 0x000fe200078e0200 */
[----:B------:R-:W-:Y:S02]  /*0660*/  IADD3 R19, PT, PT, R25, UR5, RZ ;  /* 0x0000000519137c10 */ /* 0x000fe4000fffe0ff */
[----:B------:R-:W-:Y:S02]  /*0670*/  @!P1 MOV R18, R24 ;  /* 0x0000001800129202 */ /* 0x000fe40000000f00 */
[----:B------:R-:W-:-:S03]  /*0680*/  ISETP.GE.AND.EX P3, PT, R13, UR17, PT, P3 ;  /* 0x000000110d007c0c */ /* 0x000fc6000bf66330 */
[----:B------:R-:W-:-:S05]  /*0690*/  @!P1 IMAD.WIDE.U32 R2, R47, R16, R18 ;  /* 0x000000102f029225 */ /* 0x000fca00078e0012 */
[----:B------:R-:W-:Y:S01]  /*06a0*/  @!P1 IADD3 R0, PT, PT, R3, R17, RZ ;  /* 0x0000001103009210 */ /* 0x000fe20007ffe0ff */
[----:B------:R-:W-:Y:S01]  /*06b0*/  @!P4 IMAD R17, R7, R23, R6 ;  /* 0x000000170711c224 */ /* 0x000fe200078e0206 */
[C---:B----4-:R-:W-:Y:S01]  /*06c0*/  @!P1 LEA R4, P2, R2.reuse, R20, 0x1 ;  /* 0x0000001402049211 */ /* 0x050fe200078408ff */
[----:B0-----:R-:W-:Y:S01]  /*06d0*/  @!P6 IMAD R6, R11, R26, RZ ;  /* 0x0000001a0b06e224 */ /* 0x001fe200078e02ff */
[----:B------:R-:W-:Y:S01]  /*06e0*/  IADD3 R23, PT, PT, R47, 0x40, RZ ;  /* 0x000000402f177810 */ /* 0x000fe20007ffe0ff */
[----:B------:R-:W0:Y:S01]  /*06f0*/  @!P3 LDC.64 R32, c[0x0][0x3e0] ;  /* 0x0000f800ff20bb82 */ /* 0x000e220000000a00 */
[----:B------:R-:W-:Y:S02]  /*0700*/  @!P1 LEA.HI.X R5, R2, R21, R0, 0x1, P2 ;  /* 0x0000001502059211 */ /* 0x000fe400010f0c00 */
[----:B------:R-:W-:Y:S02]  /*0710*/  ISETP.GE.U32.AND P2, PT, R23, UR16, PT ;  /* 0x0000001017007c0c */ /* 0x000fe4000bf46070 */
[----:B------:R-:W-:-:S02]  /*0720*/  SHF.R.S32.HI R21, RZ, 0x1f, R23 ;  /* 0x0000001fff157819 */ /* 0x000fc40000011417 */
[----:B------:R-:W-:Y:S01]  /*0730*/  @!P4 MOV R3, R19 ;  /* 0x000000130003c202 */ /* 0x000fe20000000f00 */
[----:B------:R-:W-:Y:S01]  /*0740*/  @!P6 IMAD R11, R9, R27, R6 ;  /* 0x0000001b090be224 */ /* 0x000fe200078e0206 */
[----:B------:R-:W-:Y:S01]  /*0750*/  @!P4 MOV R2, R24 ;  /* 0x000000180002c202 */ /* 0x000fe20000000f00 */
[----:B------:R0:W3:Y:S01]  /*0760*/  @!P1 LDG.E R41, desc[UR14][R4.64] ;  /* 0x0000000e04299981 */ /* 0x0000e2000c1e1900 */
[----:B------:R-:W-:Y:S01]  /*0770*/  IADD3 R0, PT, PT, R47, 0x50, RZ ;  /* 0x000000502f007810 */ /* 0x000fe20007ffe0ff */
[----:B------:R-:W4:Y:S01]  /*0780*/  @!P3 LDC.64 R34, c[0x0][0x390] ;  /* 0x0000e400ff22bb82 */ /* 0x000f220000000a00 */
[----:B------:R-:W-:Y:S01]  /*0790*/  ISETP.GE.AND.EX P2, PT, R21, UR17, PT, P2 ;  /* 0x0000001115007c0c */ /* 0x000fe2000bf46320 */
[----:B------:R-:W-:Y:S01]  /*07a0*/  @!P4 IMAD.WIDE.U32 R2, R7, R22, R2 ;  /* 0x000000160702c225 */ /* 0x000fe200078e0002 */
[----:B------:R-:W-:Y:S02]  /*07b0*/  ISETP.GE.U32.AND P5, PT, R0, UR16, PT ;  /* 0x0000001000007c0c */ /* 0x000fe4000bfa6070 */
[----:B------:R-:W-:-:S02]  /*07c0*/  SHF.R.S32.HI R27, RZ, 0x1f, R0 ;  /* 0x0000001fff1b7819 */ /* 0x000fc40000011400 */
[----:B------:R-:W-:Y:S02]  /*07d0*/  @!P6 MOV R6, R24 ;  /* 0x000000180006e202 */ /* 0x000fe40000000f00 */
[----:B------:R-:W-:Y:S02]  /*07e0*/  @!P6 MOV R7, R19 ;  /* 0x000000130007e202 */ /* 0x000fe40000000f00 */
[----:B------:R-:W-:Y:S02]  /*07f0*/  ISETP.GE.AND.EX P5, PT, R27, UR17, PT, P5 ;  /* 0x000000111b007c0c */ /* 0x000fe4000bfa6350 */
[----:B------:R-:W-:Y:S01]  /*0800*/  @!P4 IADD3 R3, PT, PT, R3, R17, RZ ;  /* 0x000000110303c210 */ /* 0x000fe20007ffe0ff */
[----:B------:R-:W-:Y:S01]  /*0810*/  @!P6 IMAD.WIDE.U32 R6, R9, R26, R6 ;  /* 0x0000001a0906e225 */ /* 0x000fe200078e0006 */
[C---:B--2---:R-:W-:Y:S01]  /*0820*/  @!P4 LEA R8, P1, R2.reuse, R28, 0x1 ;  /* 0x0000001c0208c211 */ /* 0x044fe200078208ff */
[----:B------:R-:W2:Y:S03]  /*0830*/  @!P2 LDC.64 R36, c[0x0][0x3e0] ;  /* 0x0000f800ff24ab82 */ /* 0x000ea60000000a00 */
[----:B------:R-:W-:-:S02]  /*0840*/  @!P4 LEA.HI.X R9, R2, R29, R3, 0x1, P1 ;  /* 0x0000001d0209c211 */ /* 0x000fc400008f0c03 */
[----:B------:R-:W-:Y:S02]  /*0850*/  @!P6 IADD3 R2, PT, PT, R7, R11, RZ ;  /* 0x0000000b0702e210 */ /* 0x000fe40007ffe0ff */
[C---:B-1----:R-:W-:Y:S01]  /*0860*/  @!P6 LEA R10, P1, R6.reuse, R30, 0x1 ;  /* 0x0000001e060ae211 */ /* 0x042fe200078208ff */
[----:B0-----:R-:W-:Y:S01]  /*0870*/  @!P3 IMAD R4, R13, R32, RZ ;  /* 0x000000200d04b224 */ /* 0x001fe200078e02ff */
[----:B------:R-:W-:Y:S02]  /*0880*/  @!P3 MOV R16, R24 ;  /* 0x000000180010b202 */ /* 0x000fe40000000f00 */
[----:B------:R-:W-:Y:S02]  /*0890*/  CS2R R38, SRZ ;  /* 0x0000000000267805 */ /* 0x000fe4000001ff00 */
[----:B------:R-:W-:Y:S01]  /*08a0*/  @!P6 LEA.HI.X R11, R6, R31, R2, 0x1, P1 ;  /* 0x0000001f060be211 */ /* 0x000fe200008f0c02 */
[----:B------:R2:W5:Y:S01]  /*08b0*/  @!P4 LDG.E R40, desc[UR14][R8.64] ;  /* 0x0000000e0828c981 */ /* 0x000562000c1e1900 */
[----:B------:R-:W0:Y:S01]  /*08c0*/  @!P5 LDC.64 R6, c[0x0][0x3e0] ;  /* 0x0000f800ff06db82 */ /* 0x000e220000000a00 */
[----:B------:R-:W-:-:S02]  /*08d0*/  @!P3 MOV R17, R19 ;  /* 0x000000130011b202 */ /* 0x000fc40000000f00 */
[----:B------:R-:W-:Y:S01]  /*08e0*/  IADD3 R13, PT, PT, R47, 0x60, RZ ;  /* 0x000000602f0d7810 */ /* 0x000fe20007ffe0ff */
[----:B------:R-:W-:Y:S01]  /*08f0*/  @!P3 IMAD R3, R15, R33, R4 ;  /* 0x000000210f03b224 */ /* 0x000fe200078e0204 */
[----:B------:R-:W-:Y:S01]  /*0900*/  IADD3 R5, PT, PT, R47, 0x70, RZ ;  /* 0x000000702f057810 */ /* 0x000fe20007ffe0ff */
[----:B------:R-:W-:Y:S01]  /*0910*/  @!P3 IMAD.WIDE.U32 R16, R15, R32, R16 ;  /* 0x000000200f10b225 */ /* 0x000fe200078e0010 */
[----:B------:R-:W-:Y:S01]  /*0920*/  ISETP.GE.U32.AND P1, PT, R13, UR16, PT ;  /* 0x000000100d007c0c */ /* 0x000fe2000bf26070 */
[----:B------:R-:W1:Y:S01]  /*0930*/  @!P2 LDC.64 R14, c[0x0][0x390] ;  /* 0x0000e400ff0eab82 */ /* 0x000e620000000a00 */
[----:B------:R-:W-:Y:S01]  /*0940*/  SHF.R.S32.HI R29, RZ, 0x1f, R13 ;  /* 0x0000001fff1d7819 */ /* 0x000fe2000001140d */
[----:B------:R2:W5:Y:S03]  /*0950*/  @!P6 LDG.E R39, desc[UR14][R10.64] ;  /* 0x0000000e0a27e981 */ /* 0x000566000c1e1900 */
[----:B------:R-:W-:-:S02]  /*0960*/  ISETP.GE.AND.EX P1, PT, R29, UR17, PT, P1 ;  /* 0x000000111d007c0c */ /* 0x000fc4000bf26310 */
[----:B------:R-:W-:Y:S02]  /*0970*/  ISETP.GE.U32.AND P4, PT, R5, UR16, PT ;  /* 0x0000001005007c0c */ /* 0x000fe4000bf86070 */
[----:B------:R-:W-:Y:S02]  /*0980*/  SHF.R.S32.HI R31, RZ, 0x1f, R5 ;  /* 0x0000001fff1f7819 */ /* 0x000fe40000011405 */
[----:B------:R-:W-:Y:S02]  /*0990*/  @!P3 IADD3 R4, PT, PT, R17, R3, RZ ;  /* 0x000000031104b210 */ /* 0x000fe40007ffe0ff */
[C---:B----4-:R-:W-:Y:S01]  /*09a0*/  @!P3 LEA R20, P6, R16.reuse, R34, 0x1 ;  /* 0x000000221014b211 */ /* 0x050fe200078c08ff */
[----:B------:R-:W4:Y:S01]  /*09b0*/  @!P5 LDC.64 R2, c[0x0][0x390] ;  /* 0x0000e400ff02db82 */ /* 0x000f220000000a00 */
[----:B--2---:R-:W-:Y:S01]  /*09c0*/  @!P2 IMAD R8, R21, R36, RZ ;  /* 0x000000241508a224 */ /* 0x004fe200078e02ff */
[----:B------:R-:W-:Y:S02]  /*09d0*/  ISETP.GE.AND.EX P4, PT, R31, UR17, PT, P4 ;  /* 0x000000111f007c0c */ /* 0x000fe4000bf86340 */
[----:B------:R-:W-:-:S02]  /*09e0*/  @!P3 LEA.HI.X R21, R16, R35, R4, 0x1, P6 ;  /* 0x000000231015b211 */ /* 0x000fc400030f0c04 */
[----:B------:R-:W-:Y:S02]  /*09f0*/  @!P2 MOV R16, R24 ;  /* 0x000000180010a202 */ /* 0x000fe40000000f00 */
[----:B------:R-:W-:Y:S01]  /*0a00*/  @!P2 MOV R17, R19 ;  /* 0x000000130011a202 */ /* 0x000fe20000000f00 */
[----:B------:R-:W2:Y:S01]  /*0a10*/  @!P1 LDC.64 R10, c[0x0][0x3e0] ;  /* 0x0000f800ff0a9b82 */ /* 0x000ea20000000a00 */
[----:B------:R-:W-:Y:S02]  /*0a20*/  @!P2 IMAD R33, R23, R37, R8 ;  /* 0x000000251721a224 */ /* 0x000fe400078e0208 */
[----:B0-----:R-:W-:Y:S01]  /*0a30*/  @!P5 IMAD R27, R27, R6, RZ ;  /* 0x000000061b1bd224 */ /* 0x001fe200078e02ff */
[----:B------:R-:W-:Y:S01]  /*0a40*/  IADD3 R4, PT, PT, R47, 0x80, RZ ;  /* 0x000000802f047810 */ /* 0x000fe20007ffe0ff */
[----:B------:R-:W-:Y:S01]  /*0a50*/  @!P2 IMAD.WIDE.U32 R16, R23, R36, R16 ;  /* 0x000000241710a225 */ /* 0x000fe200078e0010 */
[----:B------:R4:W5:Y:S01]  /*0a60*/  @!P3 LDG.E R38, desc[UR14][R20.64] ;  /* 0x0000000e1426b981 */ /* 0x000962000c1e1900 */
[----:B------:R-:W-:Y:S01]  /*0a70*/  @!P5 MOV R26, R24 ;  /* 0x00000018001ad202 */ /* 0x000fe20000000f00 */
[----:B------:R-:W0:Y:S01]  /*0a80*/  @!P4 LDC.64 R8, c[0x0][0x3e0] ;  /* 0x0000f800ff08cb82 */ /* 0x000e220000000a00 */
[----:B------:R-:W-:Y:S01]  /*0a90*/  @!P5 IMAD R35, R0, R7, R27 ;  /* 0x000000070023d224 */ /* 0x000fe200078e021b */
[----:B------:R-:W-:-:S02]  /*0aa0*/  @!P2 IADD3 R7, PT, PT, R17, R33, RZ ;  /* 0x000000211107a210 */ /* 0x000fc40007ffe0ff */
[----:B------:R-:W-:Y:S02]  /*0ab0*/  @!P5 MOV R27, R19 ;  /* 0x00000013001bd202 */ /* 0x000fe40000000f00 */
[----:B------:R-:W-:Y:S02]  /*0ac0*/  ISETP.GE.U32.AND P3, PT, R4, UR16, PT ;  /* 0x0000001004007c0c */ /* 0x000fe4000bf66070 */
[----:B-1----:R-:W-:Y:S02]  /*0ad0*/  @!P2 LEA R22, P6, R16, R14, 0x1 ;  /* 0x0000000e1016a211 */ /* 0x002fe400078c08ff */
[----:B------:R-:W-:Y:S01]  /*0ae0*/  SHF.R.S32.HI R33, RZ, 0x1f, R4 ;  /* 0x0000001fff217819 */ /* 0x000fe20000011404 */
[----:B------:R-:W-:Y:S01]  /*0af0*/  @!P5 IMAD.WIDE.U32 R26, R0, R6, R26 ;  /* 0x00000006001ad225 */ /* 0x000fe200078e001a */
[----:B------:R-:W-:-:S03]  /*0b00*/  @!P2 LEA.HI.X R23, R16, R15, R7, 0x1, P6 ;  /* 0x0000000f1017a211 */ /* 0x000fc600030f0c07 */
[----:B------:R-:W-:Y:S01]  /*0b10*/  HFMA2 R42, -RZ, RZ, 0, 0 ;  /* 0x00000000ff2a7431 */ /* 0x000fe200000001ff */
[----:B------:R-:W-:Y:S01]  /*0b20*/  ISETP.GE.AND.EX P3, PT, R33, UR17, PT, P3 ;  /* 0x0000001121007c0c */ /* 0x000fe2000bf66330 */
[----:B------:R-:W1:Y:S01]  /*0b30*/  @!P1 LDC.64 R16, c[0x0][0x390] ;  /* 0x0000e400ff109b82 */ /* 0x000e620000000a00 */
[----:B------:R-:W-:Y:S02]  /*0b40*/  @!P5 IADD3 R0, PT, PT, R27, R35, RZ ;  /* 0x000000231b00d210 */ /* 0x000fe40007ffe0ff */
[----:B----4-:R-:W-:Y:S02]  /*0b50*/  @!P5 LEA R20, P6, R26, R2, 0x1 ;  /* 0x000000021a14d211 */ /* 0x010fe400078c08ff */
[----:B------:R-:W-:-:S03]  /*0b60*/  IADD3 R6, PT, PT, R47, 0x90, RZ ;  /* 0x000000902f067810 */ /* 0x000fc60007ffe0ff */
[----:B------:R-:W4:Y:S01]  /*0b70*/  @!P4 LDC.64 R14, c[0x0][0x390] ;  /* 0x0000e400ff0ecb82 */ /* 0x000f220000000a00 */
[----:B------:R-:W-:Y:S01]  /*0b80*/  MOV R12, RZ ;  /* 0x000000ff000c7202 */ /* 0x000fe20000000f00 */
[----:B------:R2:W5:Y:S01]  /*0b90*/  @!P2 LDG.E R42, desc[UR14][R22.64] ;  /* 0x0000000e162aa981 */ /* 0x000562000c1e1900 */
[----:B------:R-:W-:Y:S02]  /*0ba0*/  @!P5 LEA.HI.X R21, R26, R3, R0, 0x1, P6 ;  /* 0x000000031a15d211 */ /* 0x000fe400030f0c00 */
[----:B------:R-:W-:Y:S02]  /*0bb0*/  ISETP.GE.U32.AND P2, PT, R6, UR16, PT ;  /* 0x0000001006007c0c */ /* 0x000fe4000bf46070 */
[----:B------:R-:W-:Y:S01]  /*0bc0*/  SHF.R.S32.HI R37, RZ, 0x1f, R6 ;  /* 0x0000001fff257819 */ /* 0x000fe20000011406 */
[----:B--2---:R-:W-:Y:S01]  /*0bd0*/  @!P1 IMAD R0, R29, R10, RZ ;  /* 0x0000000a1d009224 */ /* 0x004fe200078e02ff */
[----:B------:R-:W2:Y:S01]  /*0be0*/  @!P3 LDC.64 R2, c[0x0][0x3e0] ;  /* 0x0000f800ff02bb82 */ /* 0x000ea20000000a00 */
[----:B------:R1:W5:Y:S01]  /*0bf0*/  @!P5 LDG.E R12, desc[UR14][R20.64] ;  /* 0x0000000e140cd981 */ /* 0x000362000c1e1900 */
[----:B------:R-:W-:-:S02]  /*0c00*/  @!P1 MOV R22, R24 ;  /* 0x0000001800169202 */ /* 0x000fc40000000f00 */
[----:B------:R-:W-:Y:S02]  /*0c10*/  @!P1 MOV R23, R19 ;  /* 0x0000001300179202 */ /* 0x000fe40000000f00 */
[----:B------:R-:W-:Y:S02]  /*0c20*/  IADD3 R7, PT, PT, R47, 0xa0, RZ ;  /* 0x000000a02f077810 */ /* 0x000fe40007ffe0ff */
[----:B------:R-:W-:Y:S01]  /*0c30*/  ISETP.GE.AND.EX P5, PT, R37, UR17, PT, P2 ;  /* 0x0000001125007c0c */ /* 0x000fe2000bfa6320 */
[----:B------:R-:W-:Y:S01]  /*0c40*/  @!P1 IMAD R11, R13, R11, R0 ;  /* 0x0000000b0d0b9224 */ /* 0x000fe200078e0200 */
[----:B------:R-:W-:Y:S01]  /*0c50*/  ISETP.GE.U32.AND P2, PT, R7, UR16, PT ;  /* 0x0000001007007c0c */ /* 0x000fe2000bf46070 */
[----:B------:R-:W-:Y:S01]  /*0c60*/  @!P1 IMAD.WIDE.U32 R22, R13, R10, R22 ;  /* 0x0000000a0d169225 */ /* 0x000fe200078e0016 */
[----:B------:R-:W-:Y:S02]  /*0c70*/  SHF.R.S32.HI R13, RZ, 0x1f, R7 ;  /* 0x0000001fff0d7819 */ /* 0x000fe40000011407 */
[----:B------:R-:W-:Y:S01]  /*0c80*/  @!P4 MOV R26, R24 ;  /* 0x00000018001ac202 */ /* 0x000fe20000000f00 */
[----:B0-----:R-:W-:Y:S01]  /*0c90*/  @!P4 IMAD R0, R31, R8, RZ ;  /* 0x000000081f00c224 */ /* 0x001fe200078e02ff */
[----:B------:R-:W-:-:S02]  /*0ca0*/  @!P4 MOV R27, R19 ;  /* 0x00000013001bc202 */ /* 0x000fc40000000f00 */
[----:B------:R-:W-:Y:S01]  /*0cb0*/  ISETP.GE.AND.EX P2, PT, R13, UR17, PT, P2 ;  /* 0x000000110d007c0c */ /* 0x000fe2000bf46320 */
[----:B------:R-:W-:Y:S01]  /*0cc0*/  @!P4 IMAD R29, R5, R9, R0 ;  /* 0x00000009051dc224 */ /* 0x000fe200078e0200 */
[----:B------:R-:W-:Y:S01]  /*0cd0*/  @!P1 IADD3 R0, PT, PT, R23, R11, RZ ;  /* 0x0000000b17009210 */ /* 0x000fe20007ffe0ff */
[----:B------:R-:W-:Y:S01]  /*0ce0*/  @!P4 IMAD.WIDE.U32 R26, R5, R8, R26 ;  /* 0x00000008051ac225 */ /* 0x000fe200078e001a */
[C---:B-1----:R-:W-:Y:S01]  /*0cf0*/  @!P1 LEA R20, P6, R22.reuse, R16, 0x1 ;  /* 0x0000001016149211 */ /* 0x042fe200078c08ff */
[----:B------:R-:W0:Y:S03]  /*0d00*/  @!P5 LDC.64 R8, c[0x0][0x3e0] ;  /* 0x0000f800ff08db82 */ /* 0x000e260000000a00 */
[----:B------:R-:W-:Y:S02]  /*0d10*/  @!P1 LEA.HI.X R21, R22, R17, R0, 0x1, P6 ;  /* 0x0000001116159211 */ /* 0x000fe400030f0c00 */
[----:B------:R-:W-:-:S02]  /*0d20*/  @!P4 IADD3 R5, PT, PT, R27, R29, RZ ;  /* 0x0000001d1b05c210 */ /* 0x000fc40007ffe0ff */
[C---:B----4-:R-:W-:Y:S01]  /*0d30*/  @!P4 LEA R22, P6, R26.reuse, R14, 0x1 ;  /* 0x0000000e1a16c211 */ /* 0x050fe200078c08ff */
[----:B------:R-:W1:Y:S01]  /*0d40*/  @!P3 LDC.64 R10, c[0x0][0x390] ;  /* 0x0000e400ff0abb82 */ /* 0x000e620000000a00 */
[----:B------:R-:W-:Y:S02]  /*0d50*/  CS2R R34, SRZ ;  /* 0x0000000000227805 */ /* 0x000fe4000001ff00 */
[----:B------:R-:W-:Y:S01]  /*0d60*/  @!P4 LEA.HI.X R23, R26, R15, R5, 0x1, P6 ;  /* 0x0000000f1a17c211 */ /* 0x000fe200030f0c05 */
[----:B--2---:R-:W-:Y:S01]  /*0d70*/  @!P3 IMAD R33, R33, R2, RZ ;  /* 0x000000022121b224 */ /* 0x004fe200078e02ff */
[----:B------:R-:W-:Y:S02]  /*0d80*/  IADD3 R0, PT, PT, R47, 0xb0, RZ ;  /* 0x000000b02f007810 */ /* 0x000fe40007ffe0ff */
[----:B------:R-:W-:Y:S01]  /*0d90*/  @!P3 MOV R16, R24 ;  /* 0x000000180010b202 */ /* 0x000fe20000000f00 */
[----:B------:R-:W2:Y:S01]  /*0da0*/  @!P2 LDC.64 R14, c[0x0][0x3e0] ;  /* 0x0000f800ff0eab82 */ /* 0x000ea20000000a00 */
[----:B------:R-:W-:Y:S01]  /*0db0*/  @!P3 MOV R17, R19 ;  /* 0x000000130011b202 */ /* 0x000fe20000000f00 */
[----:B------:R1:W4:Y:S01]  /*0dc0*/  @!P1 LDG.E R35, desc[UR14][R20.64] ;  /* 0x0000000e14239981 */ /* 0x000322000c1e1900 */
[----:B------:R-:W-:Y:S01]  /*0dd0*/  @!P3 IMAD R33, R4, R3, R33 ;  /* 0x000000030421b224 */ /* 0x000fe200078e0221 */
[----:B------:R-:W-:-:S02]  /*0de0*/  ISETP.GE.U32.AND P1, PT, R0, UR16, PT ;  /* 0x0000001000007c0c */ /* 0x000fc4000bf26070 */
[----:B------:R-:W-:Y:S01]  /*0df0*/  SHF.R.S32.HI R31, RZ, 0x1f, R0 ;  /* 0x0000001fff1f7819 */ /* 0x000fe20000011400 */
[----:B------:R-:W-:Y:S01]  /*0e00*/  @!P3 IMAD.WIDE.U32 R2, R4, R2, R16 ;  /* 0x000000020402b225 */ /* 0x000fe200078e0010 */
[----:B------:R1:W4:Y:S01]  /*0e10*/  @!P4 LDG.E R34, desc[UR14][R22.64] ;  /* 0x0000000e1622c981 */ /* 0x000322000c1e1900 */
[----:B------:R-:W2:Y:S01]  /*0e20*/  @!P5 LDC.64 R16, c[0x0][0x390] ;  /* 0x0000e400ff10db82 */ /* 0x000ea20000000a00 */
[----:B------:R-:W-:Y:S01]  /*0e30*/  ISETP.GE.AND.EX P1, PT, R31, UR17, PT, P1 ;  /* 0x000000111f007c0c */ /* 0x000fe2000bf26310 */
[----:B0-----:R-:W-:Y:S01]  /*0e40*/  @!P5 IMAD R37, R37, R8, RZ ;  /* 0x000000082525d224 */ /* 0x001fe200078e02ff */
[----:B------:R-:W-:Y:S02]  /*0e50*/  @!P3 IADD3 R3, PT, PT, R3, R33, RZ ;  /* 0x000000210303b210 */ /* 0x000fe40007ffe0ff */
[----:B-1----:R-:W-:-:S03]  /*0e60*/  @!P3 LEA R20, P4, R2, R10, 0x1 ;  /* 0x0000000a0214b211 */ /* 0x002fc600078808ff */
[----:B------:R-:W0:Y:S01]  /*0e70*/  @!P2 LDC.64 R4, c[0x0][0x390] ;  /* 0x0000e400ff04ab82 */ /* 0x000e220000000a00 */
[----:B------:R-:W-:Y:S02]  /*0e80*/  @!P5 MOV R22, R24 ;  /* 0x000000180016d202 */ /* 0x000fe40000000f00 */
[----:B------:R-:W-:Y:S02]  /*0e90*/  @!P5 MOV R23, R19 ;  /* 0x000000130017d202 */ /* 0x000fe40000000f00 */
[----:B------:R-:W-:Y:S01]  /*0ea0*/  IADD3 R10, PT, PT, R47, 0xc0, RZ ;  /* 0x000000c02f0a7810 */ /* 0x000fe20007ffe0ff */
[----:B------:R-:W-:Y:S01]  /*0eb0*/  @!P5 IMAD R37, R6, R9, R37 ;  /* 0x000000090625d224 */ /* 0x000fe200078e0225 */
[----:B------:R-:W-:Y:S01]  /*0ec0*/  @!P3 LEA.HI.X R21, R2, R11, R3, 0x1, P4 ;  /* 0x0000000b0215b211 */ /* 0x000fe200020f0c03 */
[----:B------:R-:W-:Y:S01]  /*0ed0*/  @!P5 IMAD.WIDE.U32 R8, R6, R8, R22 ;  /* 0x000000080608d225 */ /* 0x000fe200078e0016 */
[----:B------:R-:W-:Y:S01]  /*0ee0*/  ISETP.GE.U32.AND P4, PT, R10, UR16, PT ;  /* 0x000000100a007c0c */ /* 0x000fe2000bf86070 */
[----:B------:R-:W1:Y:S01]  /*0ef0*/  @!P1 LDC.64 R2, c[0x0][0x3e0] ;  /* 0x0000f800ff029b82 */ /* 0x000e620000000a00 */
[----:B------:R-:W-:Y:S01]  /*0f00*/  SHF.R.S32.HI R11, RZ, 0x1f, R10 ;  /* 0x0000001fff0b7819 */ /* 0x000fe2000001140a */
[----:B--2---:R-:W-:Y:S01]  /*0f10*/  @!P2 IMAD R26, R13, R14, RZ ;  /* 0x0000000e0d1aa224 */ /* 0x004fe200078e02ff */
[----:B------:R-:W-:-:S02]  /*0f20*/  CS2R R32, SRZ ;  /* 0x0000000000207805 */ /* 0x000fc4000001ff00 */
[----:B------:R-:W-:Y:S02]  /*0f30*/  @!P5 IADD3 R6, PT, PT, R9, R37, RZ ;  /* 0x000000250906d210 */ /* 0x000fe40007ffe0ff */
[----:B------:R-:W-:Y:S01]  /*0f40*/  ISETP.GE.AND.EX P4, PT, R11, UR17, PT, P4 ;  /* 0x000000110b007c0c */ /* 0x000fe2000bf86340 */
[C---:B------:R-:W-:Y:S01]  /*0f50*/  @!P2 IMAD R9, R7.reuse, R15, R26 ;  /* 0x0000000f0709a224 */ /* 0x040fe200078e021a */
[----:B------:R-:W-:Y:S01]  /*0f60*/  @!P2 MOV R26, R24 ;  /* 0x00000018001aa202 */ /* 0x000fe20000000f00 */
[----:B------:R2:W4:Y:S01]  /*0f70*/  @!P3 LDG.E R33, desc[UR14][R20.64] ;  /* 0x0000000e1421b981 */ /* 0x000522000c1e1900 */
[----:B------:R-:W-:Y:S02]  /*0f80*/  @!P2 MOV R27, R19 ;  /* 0x00000013001ba202 */ /* 0x000fe40000000f00 */
[----:B------:R-:W-:Y:S01]  /*0f90*/  @!P5 LEA R22, P3, R8, R16, 0x1 ;  /* 0x000000100816d211 */ /* 0x000fe200078608ff */
[----:B------:R-:W-:-:S03]  /*0fa0*/  @!P2 IMAD.WIDE.U32 R26, R7, R14, R26 ;  /* 0x0000000e071aa225 */ /* 0x000fc600078e001a */
[----:B------:R-:W-:Y:S01]  /*0fb0*/  @!P5 LEA.HI.X R23, R8, R17, R6, 0x1, P3 ;  /* 0x000000110817d211 */ /* 0x000fe200018f0c06 */
[----:B------:R-:W3:Y:S01]  /*0fc0*/  @!P1 LDC.64 R14, c[0x0][0x390] ;  /* 0x0000e400ff0e9b82 */ /* 0x000ee20000000a00 */
[----:B--2---:R-:W-:-:S03]  /*0fd0*/  IADD3 R20, PT, PT, R47, 0xd0, RZ ;  /* 0x000000d02f147810 */ /* 0x004fc60007ffe0ff */
[----:B------:R3:W2:Y:S01]  /*0fe0*/  @!P5 LDG.E R32, desc[UR14][R22.64] ;  /* 0x0000000e1620d981 */ /* 0x0006a2000c1e1900 */
[----:B------:R-:W-:-:S03]  /*0ff0*/  @!P2 IADD3 R8, PT, PT, R27, R9, RZ ;  /* 0x000000091b08a210 */ /* 0x000fc60007ffe0ff */
[----:B------:R-:W3:Y:S01]  /*1000*/  @!P4 LDC.64 R6, c[0x0][0x3e0] ;  /* 0x0000f800ff06cb82 */ /* 0x000ee20000000a00 */
[----:B0-----:R-:W-:Y:S02]  /*1010*/  @!P2 LEA R28, P3, R26, R4, 0x1 ;  /* 0x000000041a1ca211 */ /* 0x001fe400078608ff */
[----:B------:R-:W-:Y:S02]  /*1020*/  ISETP.GE.U32.AND P5, PT, R20, UR16, PT ;  /* 0x0000001014007c0c */ /* 0x000fe4000bfa6070 */
[----:B------:R-:W-:Y:S02]  /*1030*/  SHF.R.S32.HI R13, RZ, 0x1f, R20 ;  /* 0x0000001fff0d7819 */ /* 0x000fe40000011414 */
[----:B------:R-:W-:Y:S01]  /*1040*/  IADD3 R16, PT, PT, R47, 0xe0, RZ ;  /* 0x000000e02f107810 */ /* 0x000fe20007ffe0ff */
[----:B-1----:R-:W-:Y:S01]  /*1050*/  @!P1 IMAD R31, R31, R2, RZ ;  /* 0x000000021f1f9224 */ /* 0x002fe200078e02ff */
[----:B------:R-:W-:Y:S02]  /*1060*/  @!P2 LEA.HI.X R29, R26, R5, R8, 0x1, P3 ;  /* 0x000000051a1da211 */ /* 0x000fe400018f0c08 */
[----:B------:R-:W-:-:S02]  /*1070*/  ISETP.GE.AND.EX P5, PT, R13, UR17, PT, P5 ;  /* 0x000000110d007c0c */ /* 0x000fc4000bfa6350 */
[----:B------:R-:W-:Y:S02]  /*1080*/  SHF.R.S32.HI R21, RZ, 0x1f, R16 ;  /* 0x0000001fff157819 */ /* 0x000fe40000011410 */
[----:B------:R-:W-:Y:S01]  /*1090*/  @!P1 MOV R4, R24 ;  /* 0x0000001800049202 */ /* 0x000fe20000000f00 */
[----:B------:R-:W-:Y:S01]  /*10a0*/  @!P1 IMAD R17, R0, R3, R31 ;  /* 0x0000000300119224 */ /* 0x000fe200078e021f */
[----:B------:R-:W-:Y:S02]  /*10b0*/  ISETP.GE.U32.AND P3, PT, R16, UR16, PT ;  /* 0x0000001010007c0c */ /* 0x000fe4000bf66070 */
[----:B------:R-:W-:Y:S02]  /*10c0*/  @!P1 MOV R5, R19 ;  /* 0x0000001300059202 */ /* 0x000fe40000000f00 */
[----:B------:R-:W-:Y:S02]  /*10d0*/  CS2R R30, SRZ ;  /* 0x00000000001e7805 */ /* 0x000fe4000001ff00 */
[----:B------:R-:W-:Y:S01]  /*10e0*/  ISETP.GE.AND.EX P3, PT, R21, UR17, PT, P3 ;  /* 0x0000001115007c0c */ /* 0x000fe2000bf66330 */
[----:B------:R-:W0:Y:S01]  /*10f0*/  @!P4 LDC.64 R8, c[0x0][0x390] ;  /* 0x0000e400ff08cb82 */ /* 0x000e220000000a00 */
[----:B------:R-:W-:-:S02]  /*1100*/  @!P1 IMAD.WIDE.U32 R2, R0, R2, R4 ;  /* 0x0000000200029225 */ /* 0x000fc400078e0004 */
[----:B------:R-:W2:Y:S03]  /*1110*/  @!P2 LDG.E R31, desc[UR14][R28.64] ;  /* 0x0000000e1c1fa981 */ /* 0x000ea6000c1e1900 */
[----:B------:R-:W-:Y:S02]  /*1120*/  @!P1 IADD3 R3, PT, PT, R3, R17, RZ ;  /* 0x0000001103039210 */ /* 0x000fe40007ffe0ff */
[----:B------:R-:W1:Y:S01]  /*1130*/  @!P5 LDC.64 R4, c[0x0][0x3e0] ;  /* 0x0000f800ff04db82 */ /* 0x000e620000000a00 */
[C---:B---3--:R-:W-:Y:S01]  /*1140*/  @!P1 LEA R22, P2, R2.reuse, R14, 0x1 ;  /* 0x0000000e02169211 */ /* 0x048fe200078408ff */
[----:B------:R-:W-:Y:S01]  /*1150*/  @!P4 IMAD R11, R11, R6, RZ ;  /* 0x000000060b0bc224 */ /* 0x000fe200078e02ff */
[----:B------:R-:W-:Y:S02]  /*1160*/  @!P4 MOV R14, R24 ;  /* 0x00000018000ec202 */ /* 0x000fe40000000f00 */
[----:B------:R-:W-:-:S02]  /*1170*/  @!P1 LEA.HI.X R23, R2, R15, R3, 0x1, P2 ;  /* 0x0000000f02179211 */ /* 0x000fc400010f0c03 */
[----:B------:R-:W-:Y:S01]  /*1180*/  @!P4 MOV R15, R19 ;  /* 0x00000013000fc202 */ /* 0x000fe20000000f00 */
[----:B------:R-:W3:Y:S01]  /*1190*/  @!P3 LDC.64 R2, c[0x0][0x3e0] ;  /* 0x0000f800ff02bb82 */ /* 0x000ee20000000a00 */
[----:B------:R-:W-:Y:S01]  /*11a0*/  IADD3 R0, PT, PT, R47, 0xf0, RZ ;  /* 0x000000f02f007810 */ /* 0x000fe20007ffe0ff */
[C---:B------:R-:W-:Y:S01]  /*11b0*/  @!P4 IMAD R17, R10.reuse, R7, R11 ;  /* 0x000000070a11c224 */ /* 0x040fe200078e020b */
[----:B------:R1:W2:Y:S01]  /*11c0*/  @!P1 LDG.E R30, desc[UR14][R22.64] ;  /* 0x0000000e161e9981 */ /* 0x0002a2000c1e1900 */
[----:B------:R-:W-:Y:S01]  /*11d0*/  @!P4 IMAD.WIDE.U32 R6, R10, R6, R14 ;  /* 0x000000060a06c225 */ /* 0x000fe200078e000e */
[----:B------:R-:W-:-:S03]  /*11e0*/  ISETP.GE.U32.AND P2, PT, R0, UR16, PT ;  /* 0x0000001000007c0c */ /* 0x000fc6000bf46070 */
[----:B------:R-:W3:Y:S01]  /*11f0*/  @!P5 LDC.64 R10, c[0x0][0x390] ;  /* 0x0000e400ff0adb82 */ /* 0x000ee20000000a00 */
[----:B------:R-:W-:Y:S02]  /*1200*/  SHF.R.S32.HI R37, RZ, 0x1f, R0 ;  /* 0x0000001fff257819 */ /* 0x000fe40000011400 */
[----:B------:R-:W-:Y:S02]  /*1210*/  IADD3 R14, PT, PT, R47, 0x100, RZ ;  /* 0x000001002f0e7810 */ /* 0x000fe40007ffe0ff */
[----:B------:R-:W-:Y:S02]  /*1220*/  ISETP.GE.AND.EX P2, PT, R37, UR17, PT, P2 ;  /* 0x0000001125007c0c */ /* 0x000fe4000bf46320 */
[----:B------:R-:W-:Y:S02]  /*1230*/  @!P4 IADD3 R7, PT, PT, R7, R17, RZ ;  /* 0x000000110707c210 */ /* 0x000fe40007ffe0ff */
[----:B0-----:R-:W-:Y:S02]  /*1240*/  @!P4 LEA R26, P6, R6, R8, 0x1 ;  /* 0x00000008061ac211 */ /* 0x001fe400078c08ff */
[----:B------:R-:W-:-:S02]  /*1250*/  ISETP.GE.U32.AND P1, PT, R14, UR16, PT ;  /* 0x000000100e007c0c */ /* 0x000fc4000bf26070 */
[----:B------:R-:W-:Y:S02]  /*1260*/  SHF.R.S32.HI R17, RZ, 0x1f, R14 ;  /* 0x0000001fff117819 */ /* 0x000fe4000001140e */
[----:B------:R-:W-:Y:S02]  /*1270*/  @!P4 LEA.HI.X R27, R6, R9, R7, 0x1, P6 ;  /* 0x00000009061bc211 */ /* 0x000fe400030f0c07 */
[----:B------:R-:W-:Y:S01]  /*1280*/  ISETP.GE.AND.EX P1, PT, R17, UR17, PT, P1 ;  /* 0x0000001111007c0c */ /* 0x000fe2000bf26310 */
[----:B------:R-:W0:Y:S01]  /*1290*/  @!P3 LDC.64 R8, c[0x0][0x390] ;  /* 0x0000e400ff08bb82 */ /* 0x000e220000000a00 */
[----:B-1----:R-:W-:Y:S01]  /*12a0*/  @!P5 IMAD R13, R13, R4, RZ ;  /* 0x000000040d0dd224 */ /* 0x002fe200078e02ff */
[----:B------:R-:W-:Y:S02]  /*12b0*/  @!P5 MOV R22, R24 ;  /* 0x000000180016d202 */ /* 0x000fe40000000f00 */
[----:B------:R-:W-:Y:S01]  /*12c0*/  @!P5 MOV R23, R19 ;  /* 0x000000130017d202 */ /* 0x000fe20000000f00 */
[C---:B------:R-:W-:Y:S01]  /*12d0*/  @!P5 IMAD R43, R20.reuse, R5, R13 ;  /* 0x00000005142bd224 */ /* 0x040fe200078e020d */
[----:B------:R-:W-:Y:S01]  /*12e0*/  CS2R R28, SRZ ;  /* 0x00000000001c7805 */ /* 0x000fe2000001ff00 */
[----:B---3--:R-:W-:Y:S01]  /*12f0*/  @!P3 IMAD R5, R21, R2, RZ ;  /* 0x000000021505b224 */ /* 0x008fe200078e02ff */
[----:B------:R-:W1:Y:S01]  /*1300*/  @!P2 LDC.64 R6, c[0x0][0x3e0] ;  /* 0x0000f800ff06ab82 */ /* 0x000e620000000a00 */
[----:B------:R-:W-:Y:S01]  /*1310*/  @!P5 IMAD.WIDE.U32 R20, R20, R4, R22 ;  /* 0x000000041414d225 */ /* 0x000fe200078e0016 */
[----:B------:R-:W-:-:S02]  /*1320*/  IADD3 R13, PT, PT, R47, 0x110, RZ ;  /* 0x000001102f0d7810 */ /* 0x000fc40007ffe0ff */
[----:B------:R3:W2:Y:S01]  /*1330*/  @!P4 LDG.E R29, desc[UR14][R26.64] ;  /* 0x0000000e1a1dc981 */ /* 0x0006a2000c1e1900 */
[----:B------:R-:W-:Y:S01]  /*1340*/  @!P3 IMAD R45, R16, R3, R5 ;  /* 0x00000003102db224 */ /* 0x000fe200078e0205 */
[----:B------:R-:W-:Y:S02]  /*1350*/  @!P5 IADD3 R21, PT, PT, R21, R43, RZ ;  /* 0x0000002b1515d210 */ /* 0x000fe40007ffe0ff */
[----:B------:R-:W1:Y:S01]  /*1360*/  @!P1 LDC.64 R4, c[0x0][0x3e0] ;  /* 0x0000f800ff049b82 */ /* 0x000e620000000a00 */
[----:B------:R-:W-:Y:S02]  /*1370*/  @!P5 LEA R22, P6, R20, R10, 0x1 ;  /* 0x0000000a1416d211 */ /* 0x000fe400078c08ff */
[----:B------:R-:W-:Y:S02]  /*1380*/  ISETP.GE.U32.AND P4, PT, R13, UR16, PT ;  /* 0x000000100d007c0c */ /* 0x000fe4000bf86070 */
[----:B------:R-:W-:Y:S02]  /*1390*/  SHF.R.S32.HI R15, RZ, 0x1f, R13 ;  /* 0x0000001fff0f7819 */ /* 0x000fe4000001140d */
[----:B---3--:R-:W-:-:S02]  /*13a0*/  @!P3 MOV R26, R24 ;  /* 0x00000018001ab202 */ /* 0x008fc40000000f00 */
[----:B------:R-:W-:Y:S02]  /*13b0*/  @!P3 MOV R27, R19 ;  /* 0x00000013001bb202 */ /* 0x000fe40000000f00 */
[----:B------:R-:W-:Y:S02]  /*13c0*/  @!P5 LEA.HI.X R23, R20, R11, R21, 0x1, P6 ;  /* 0x0000000b1417d211 */ /* 0x000fe400030f0c15 */
[----:B------:R-:W3:Y:S01]  /*13d0*/  @!P2 LDC.64 R10, c[0x0][0x390] ;  /* 0x0000e400ff0aab82 */ /* 0x000ee20000000a00 */
[----:B------:R-:W-:Y:S01]  /*13e0*/  @!P3 IMAD.WIDE.U32 R2, R16, R2, R26 ;  /* 0x000000021002b225 */ /* 0x000fe200078e001a */
[----:B------:R-:W-:Y:S01]  /*13f0*/  ISETP.GE.AND.EX P4, PT, R15, UR17, PT, P4 ;  /* 0x000000110f007c0c */ /* 0x000fe2000bf86340 */
[----:B------:R1:W2:Y:S01]  /*1400*/  @!P5 LDG.E R28, desc[UR14][R22.64] ;  /* 0x0000000e161cd981 */ /* 0x0002a2000c1e1900 */
[----:B------:R-:W-:Y:S02]  /*1410*/  IADD3 R16, PT, PT, R47, 0x120, RZ ;  /* 0x000001202f107810 */ /* 0x000fe40007ffe0ff */
[----:B------:R-:W-:-:S02]  /*1420*/  @!P3 IADD3 R3, PT, PT, R3, R45, RZ ;  /* 0x0000002d0303b210 */ /* 0x000fc40007ffe0ff */
[----:B0-----:R-:W-:Y:S02]  /*1430*/  @!P3 LEA R20, P6, R2, R8, 0x1 ;  /* 0x000000080214b211 */ /* 0x001fe400078c08ff */
[----:B------:R-:W-:Y:S02]  /*1440*/  ISETP.GE.U32.AND P5, PT, R16, UR16, PT ;  /* 0x0000001010007c0c */ /* 0x000fe4000bfa6070 */
[----:B------:R-:W-:Y:S02]  /*1450*/  @!P3 LEA.HI.X R21, R2, R9, R3, 0x1, P6 ;  /* 0x000000090215b211 */ /* 0x000fe400030f0c03 */
[----:B------:R-:W0:Y:S01]  /*1460*/  @!P1 LDC.64 R8, c[0x0][0x390] ;  /* 0x0000e400ff089b82 */ /* 0x000e220000000a00 */
[----:B------:R-:W-:Y:S01]  /*1470*/  SHF.R.S32.HI R49, RZ, 0x1f, R16 ;  /* 0x0000001fff317819 */ /* 0x000fe20000011410 */
[----:B-1----:R-:W-:Y:S01]  /*1480*/  @!P2 IMAD R37, R37, R6, RZ ;  /* 0x000000062525a224 */ /* 0x002fe200078e02ff */
[----:B------:R-:W-:Y:S02]  /*1490*/  @!P2 MOV R22, R24 ;  /* 0x000000180016a202 */ /* 0x000fe40000000f00 */
[----:B------:R-:W-:-:S02]  /*14a0*/  @!P2 MOV R23, R19 ;  /* 0x000000130017a202 */ /* 0x000fc40000000f00 */
[----:B------:R-:W-:Y:S01]  /*14b0*/  ISETP.GE.AND.EX P5, PT, R49, UR17, PT, P5 ;  /* 0x0000001131007c0c */ /* 0x000fe2000bfa6350 */
[----:B------:R-:W1:Y:S01]  /*14c0*/  @!P4 LDC.64 R2, c[0x0][0x3e0] ;  /* 0x0000f800ff02cb82 */ /* 0x000e620000000a00 */
[C---:B------:R-:W-:Y:S02]  /*14d0*/  @!P2 IMAD R37, R0.reuse, R7, R37 ;  /* 0x000000070025a224 */ /* 0x040fe400078e0225 */
[----:B------:R-:W-:Y:S01]  /*14e0*/  @!P2 IMAD.WIDE.U32 R6, R0, R6, R22 ;  /* 0x000000060006a225 */ /* 0x000fe200078e0016 */
[----:B------:R-:W-:-:S03]  /*14f0*/  CS2R R26, SRZ ;  /* 0x00000000001a7805 */ /* 0x000fc6000001ff00 */
[----:B------:R-:W-:Y:S01]  /*1500*/  @!P1 IMAD R17, R17, R4, RZ ;  /* 0x0000000411119224 */ /* 0x000fe200078e02ff */
[----:B------:R-:W-:Y:S02]  /*1510*/  IADD3 R0, PT, PT, R47, 0x130, RZ ;  /* 0x000001302f007810 */ /* 0x000fe40007ffe0ff */
[----:B---3--:R-:W-:Y:S01]  /*1520*/  @!P2 LEA R10, P6, R6, R10, 0x1 ;  /* 0x0000000a060aa211 */ /* 0x008fe200078c08ff */
[----:B------:R-:W-:Y:S01]  /*1530*/  @!P1 IMAD R17, R14, R5, R17 ;  /* 0x000000050e119224 */ /* 0x000fe200078e0211 */
[----:B------:R-:W-:Y:S01]  /*1540*/  @!P2 IADD3 R5, PT, PT, R7, R37, RZ ;  /* 0x000000250705a210 */ /* 0x000fe20007ffe0ff */
[----:B------:R3:W2:Y:S01]  /*1550*/  @!P3 LDG.E R27, desc[UR14][R20.64] ;  /* 0x0000000e141bb981 */ /* 0x0006a2000c1e1900 */
[----:B------:R-:W-:Y:S02]  /*1560*/  @!P1 MOV R22, R24 ;  /* 0x0000001800169202 */ /* 0x000fe40000000f00 */
[----:B------:R-:W-:Y:S02]  /*1570*/  @!P1 MOV R23, R19 ;  /* 0x0000001300179202 */ /* 0x000fe40000000f00 */
[----:B------:R-:W-:-:S02]  /*1580*/  ISETP.GE.U32.AND P3, PT, R0, UR16, PT ;  /* 0x0000001000007c0c */ /* 0x000fc4000bf66070 */
[----:B------:R-:W-:Y:S02]  /*1590*/  SHF.R.S32.HI R43, RZ, 0x1f, R0 ;  /* 0x0000001fff2b7819 */ /* 0x000fe40000011400 */
[----:B------:R-:W-:Y:S02]  /*15a0*/  @!P2 LEA.HI.X R11, R6, R11, R5, 0x1, P6 ;  /* 0x0000000b060ba211 */ /* 0x000fe400030f0c05 */
[----:B------:R-:W5:Y:S01]  /*15b0*/  @!P5 LDC.64 R6, c[0x0][0x3e0] ;  /* 0x0000f800ff06db82 */ /* 0x000f620000000a00 */
[----:B------:R-:W-:Y:S01]  /*15c0*/  @!P1 IMAD.WIDE.U32 R22, R14, R4, R22 ;  /* 0x000000040e169225 */ /* 0x000fe200078e0016 */
[----:B------:R-:W-:Y:S01]  /*15d0*/  ISETP.GE.AND.EX P3, PT, R43, UR17, PT, P3 ;  /* 0x000000112b007c0c */ /* 0x000fe2000bf66330 */
[----:B------:R3:W2:Y:S03]  /*15e0*/  @!P2 LDG.E R26, desc[UR14][R10.64] ;  /* 0x0000000e0a1aa981 */ /* 0x0006a6000c1e1900 */
[----:B------:R-:W-:-:S02]  /*15f0*/  @!P1 IADD3 R17, PT, PT, R23, R17, RZ ;  /* 0x0000001117119210 */ /* 0x000fc40007ffe0ff */
[----:B------:R-:W5:Y:S01]  /*1600*/  @!P4 LDC.64 R4, c[0x0][0x390] ;  /* 0x0000e400ff04cb82 */ /* 0x000f620000000a00 */
[----:B0-----:R-:W-:Y:S01]  /*1610*/  @!P1 LEA R14, P6, R22, R8, 0x1 ;  /* 0x00000008160e9211 */ /* 0x001fe200078c08ff */
[----:B-1----:R-:W-:-:S03]  /*1620*/  @!P4 IMAD R8, R15, R2, RZ ;  /* 0x000000020f08c224 */ /* 0x002fc600078e02ff */
[----:B------:R-:W-:Y:S01]  /*1630*/  @!P1 LEA.HI.X R15, R22, R9, R17, 0x1, P6 ;  /* 0x00000009160f9211 */ /* 0x000fe200030f0c11 */
[----:B------:R-:W-:Y:S02]  /*1640*/  HFMA2 R17, -RZ, RZ, 0, 0 ;  /* 0x00000000ff117431 */ /* 0x000fe400000001ff */
[----:B------:R-:W-:Y:S01]  /*1650*/  @!P4 IMAD R3, R13, R3, R8 ;  /* 0x000000030d03c224 */ /* 0x000fe200078e0208 */
[----:B---3--:R-:W-:Y:S01]  /*1660*/  @!P4 MOV R20, R24 ;  /* 0x000000180014c202 */ /* 0x008fe20000000f00 */
[----:B------:R-:W0:Y:S01]  /*1670*/  @!P3 LDC.64 R8, c[0x0][0x3e0] ;  /* 0x0000f800ff08bb82 */ /* 0x000e220000000a00 */
[----:B------:R-:W-:Y:S02]  /*1680*/  @!P4 MOV R21, R19 ;  /* 0x000000130015c202 */ /* 0x000fe40000000f00 */
[----:B------:R-:W-:Y:S01]  /*1690*/  IADD3 R37, PT, PT, R47, 0x140, RZ ;  /* 0x000001402f257810 */ /* 0x000fe20007ffe0ff */
[----:B------:R-:W-:-:S03]  /*16a0*/  @!P4 IMAD.WIDE.U32 R20, R13, R2, R20 ;  /* 0x000000020d14c225 */ /* 0x000fc600078e0014 */
[----:B------:R-:W-:Y:S01]  /*16b0*/  ISETP.GE.U32.AND P2, PT, R37, UR16, PT ;  /* 0x0000001025007c0c */ /* 0x000fe2000bf46070 */
[----:B------:R-:W1:Y:S01]  /*16c0*/  @!P5 LDC.64 R10, c[0x0][0x390] ;  /* 0x0000e400ff0adb82 */ /* 0x000e620000000a00 */
[----:B------:R-:W-:Y:S01]  /*16d0*/  SHF.R.S32.HI R45, RZ, 0x1f, R37 ;  /* 0x0000001fff2d7819 */ /* 0x000fe20000011425 */
[----:B------:R3:W2:Y:S01]  /*16e0*/  @!P1 LDG.E R17, desc[UR14][R14.64] ;  /* 0x0000000e0e119981 */ /* 0x0006a2000c1e1900 */
[----:B------:R-:W-:Y:S01]  /*16f0*/  IADD3 R13, PT, PT, R47, 0x150, RZ ;  /* 0x000001502f0d7810 */ /* 0x000fe20007ffe0ff */
[----:B-----5:R-:W-:Y:S01]  /*1700*/  @!P5 IMAD R49, R49, R6, RZ ;  /* 0x000000063131d224 */ /* 0x020fe200078e02ff */
[----:B------:R-:W-:Y:S02]  /*1710*/  ISETP.GE.AND.EX P2, PT, R45, UR17, PT, P2 ;  /* 0x000000112d007c0c */ /* 0x000fe4000bf46320 */
[----:B------:R-:W-:Y:S02]  /*1720*/  ISETP.GE.U32.AND P1, PT, R13, UR16, PT ;  /* 0x000000100d007c0c */ /* 0x000fe4000bf26070 */
[----:B------:R-:W-:-:S02]  /*1730*/  SHF.R.S32.HI R51, RZ, 0x1f, R13 ;  /* 0x0000001fff337819 */ /* 0x000fc4000001140d */
[----:B---3--:R-:W-:Y:S02]  /*1740*/  @!P5 MOV R14, R24 ;  /* 0x00000018000ed202 */ /* 0x008fe40000000f00 */
[----:B------:R-:W-:Y:S02]  /*1750*/  @!P5 MOV R15, R19 ;  /* 0x00000013000fd202 */ /* 0x000fe40000000f00 */
[----:B------:R-:W-:Y:S02]  /*1760*/  @!P4 IADD3 R21, PT, PT, R21, R3, RZ ;  /* 0x000000031515c210 */ /* 0x000fe40007ffe0ff */
[----:B------:R-:W3:Y:S01]  /*1770*/  @!P3 LDC.64 R2, c[0x0][0x390] ;  /* 0x0000e400ff02bb82 */ /* 0x000ee20000000a00 */
[C---:B------:R-:W-:Y:S01]  /*1780*/  @!P5 IMAD R49, R16.reuse, R7, R49 ;  /* 0x000000071031d224 */ /* 0x040fe200078e0231 */
[----:B------:R-:W-:Y:S01]  /*1790*/  ISETP.GE.AND.EX P1, PT, R51, UR17, PT, P1 ;  /* 0x0000001133007c0c */ /* 0x000fe2000bf26310 */
[----:B------:R-:W-:-:S04]  /*17a0*/  @!P5 IMAD.WIDE.U32 R14, R16, R6, R14 ;  /* 0x00000006100ed225 */ /* 0x000fc800078e000e */
[----:B------:R-:W-:Y:S01]  /*17b0*/  HFMA2 R16, -RZ, RZ, 0, 0 ;  /* 0x00000000ff107431 */ /* 0x000fe200000001ff */
[----:B------:R-:W-:-:S04]  /*17c0*/  @!P4 LEA R22, P6, R20, R4, 0x1 ;  /* 0x000000041416c211 */ /* 0x000fc800078c08ff */
[----:B------:R-:W-:Y:S02]  /*17d0*/  @!P4 LEA.HI.X R23, R20, R5, R21, 0x1, P6 ;  /* 0x000000051417c211 */ /* 0x000fe400030f0c15 */
[----:B------:R-:W5:Y:S01]  /*17e0*/  @!P2 LDC.64 R4, c[0x0][0x3e0] ;  /* 0x0000f800ff04ab82 */ /* 0x000f620000000a00 */
[----:B------:R-:W-:Y:S01]  /*17f0*/  IADD3 R48, PT, PT, R47, 0x160, RZ ;  /* 0x000001602f307810 */ /* 0x000fe20007ffe0ff */
[----:B0-----:R-:W-:Y:S01]  /*1800*/  @!P3 IMAD R43, R43, R8, RZ ;  /* 0x000000082b2bb224 */ /* 0x001fe200078e02ff */
[----:B------:R0:W2:Y:S01]  /*1810*/  @!P4 LDG.E R16, desc[UR14][R22.64] ;  /* 0x0000000e1610c981 */ /* 0x0000a2000c1e1900 */
[----:B------:R-:W-:Y:S02]  /*1820*/  @!P5 IADD3 R15, PT, PT, R15, R49, RZ ;  /* 0x000000310f0fd210 */ /* 0x000fe40007ffe0ff */
[----:B------:R-:W-:Y:S02]  /*1830*/  ISETP.GE.U32.AND P4, PT, R48, UR16, PT ;  /* 0x0000001030007c0c */ /* 0x000fe4000bf86070 */
[----:B------:R-:W4:Y:S01]  /*1840*/  @!P1 LDC.64 R6, c[0x0][0x3e0] ;  /* 0x0000f800ff069b82 */ /* 0x000f220000000a00 */
[----:B------:R-:W-:-:S02]  /*1850*/  SHF.R.S32.HI R49, RZ, 0x1f, R48 ;  /* 0x0000001fff317819 */ /* 0x000fc40000011430 */
[----:B0-----:R-:W-:Y:S02]  /*1860*/  @!P3 MOV R22, R24 ;  /* 0x000000180016b202 */ /* 0x001fe40000000f00 */
[----:B------:R-:W-:Y:S01]  /*1870*/  @!P3 MOV R23, R19 ;  /* 0x000000130017b202 */ /* 0x000fe20000000f00 */
[----:B------:R-:W-:Y:S01]  /*1880*/  @!P3 IMAD R43, R0, R9, R43 ;  /* 0x00000009002bb224 */ /* 0x000fe200078e022b */
[----:B-1----:R-:W-:Y:S01]  /*1890*/  @!P5 LEA R20, P6, R14, R10, 0x1 ;  /* 0x0000000a0e14d211 */ /* 0x002fe200078c08ff */
[----:B------:R-:W-:Y:S01]  /*18a0*/  @!P3 IMAD.WIDE.U32 R8, R0, R8, R22 ;  /* 0x000000080008b225 */ /* 0x000fe200078e0016 */
[----:B------:R-:W-:Y:S02]  /*18b0*/  ISETP.GE.AND.EX P4, PT, R49, UR17, PT, P4 ;  /* 0x0000001131007c0c */ /* 0x000fe4000bf86340 */
[----:B------:R-:W-:Y:S02]  /*18c0*/  @!P5 LEA.HI.X R21, R14, R11, R15, 0x1, P6 ;  /* 0x0000000b0e15d211 */ /* 0x000fe400030f0c0f */
[----:B------:R-:W-:Y:S01]  /*18d0*/  @!P3 IADD3 R0, PT, PT, R9, R43, RZ ;  /* 0x0000002b0900b210 */ /* 0x000fe20007ffe0ff */
[----:B------:R-:W0:Y:S01]  /*18e0*/  @!P2 LDC.64 R10, c[0x0][0x390] ;  /* 0x0000e400ff0aab82 */ /* 0x000e220000000a00 */
[----:B---3--:R-:W-:-:S02]  /*18f0*/  @!P3 LEA R22, P6, R8, R2, 0x1 ;  /* 0x000000020816b211 */ /* 0x008fc400078c08ff */
[----:B------:R-:W-:Y:S02]  /*1900*/  CS2R R14, SRZ ;  /* 0x00000000000e7805 */ /* 0x000fe4000001ff00 */
[----:B------:R-:W-:-:S03]  /*1910*/  @!P3 LEA.HI.X R23, R8, R3, R0, 0x1, P6 ;  /* 0x000000030817b211 */ /* 0x000fc600030f0c00 */
[----:B------:R-:W1:Y:S01]  /*1920*/  @!P1 LDC.64 R8, c[0x0][0x390] ;  /* 0x0000e400ff089b82 */ /* 0x000e620000000a00 */
[----:B------:R-:W-:Y:S01]  /*1930*/  IADD3 R36, PT, PT, R47, 0x170, RZ ;  /* 0x000001702f247810 */ /* 0x000fe20007ffe0ff */
[----:B------:R3:W2:Y:S01]  /*1940*/  @!P5 LDG.E R15, desc[UR14][R20.64] ;  /* 0x0000000e140fd981 */ /* 0x0006a2000c1e1900 */
[----:B-----5:R-:W-:Y:S01]  /*1950*/  @!P2 IMAD R0, R45, R4, RZ ;  /* 0x000000042d00a224 */ /* 0x020fe200078e02ff */
[----:B------:R-:W-:-:S04]  /*1960*/  IADD3 R43, PT, PT, R47, 0x180, RZ ;  /* 0x000001802f2b7810 */ /* 0x000fc80007ffe0ff */
[----:B------:R-:W5:Y:S01]  /*1970*/  @!P4 LDC.64 R2, c[0x0][0x3e0] ;  /* 0x0000f800ff02cb82 */ /* 0x000f620000000a00 */
[----:B------:R-:W-:Y:S01]  /*1980*/  ISETP.GE.U32.AND P5, PT, R36, UR16, PT ;  /* 0x0000001024007c0c */ /* 0x000fe2000bfa6070 */
[----:B------:R0:W2:Y:S01]  /*1990*/  @!P3 LDG.E R14, desc[UR14][R22.64] ;  /* 0x0000000e160eb981 */ /* 0x0000a2000c1e1900 */
[----:B---3--:R-:W-:Y:S02]  /*19a0*/  @!P2 MOV R20, R24 ;  /* 0x000000180014a202 */ /* 0x008fe40000000f00 */
[----:B------:R-:W-:Y:S01]  /*19b0*/  @!P2 MOV R21, R19 ;  /* 0x000000130015a202 */ /* 0x000fe20000000f00 */
[----:B------:R-:W-:Y:S01]  /*19c0*/  @!P2 IMAD R5, R37, R5, R0 ;  /* 0x000000052505a224 */ /* 0x000fe200078e0200 */
[----:B------:R-:W-:Y:S01]  /*19d0*/  SHF.R.S32.HI R55, RZ, 0x1f, R36 ;  /* 0x0000001fff377819 */ /* 0x000fe20000011424 */
[----:B----4-:R-:W-:Y:S01]  /*19e0*/  @!P1 IMAD R0, R51, R6, RZ ;  /* 0x0000000633009224 */ /* 0x010fe200078e02ff */
[----:B------:R-:W-:Y:S01]  /*19f0*/  ISETP.GE.U32.AND P3, PT, R43, UR16, PT ;  /* 0x000000102b007c0c */ /* 0x000fe2000bf66070 */
[----:B------:R-:W-:Y:S01]  /*1a00*/  @!P2 IMAD.WIDE.U32 R20, R37, R4, R20 ;  /* 0x000000042514a225 */ /* 0x000fe200078e0014 */
[----:B------:R-:W-:-:S02]  /*1a10*/  SHF.R.S32.HI R51, RZ, 0x1f, R43 ;  /* 0x0000001fff337819 */ /* 0x000fc4000001142b */
[----:B------:R-:W-:Y:S02]  /*1a20*/  ISETP.GE.AND.EX P5, PT, R55, UR17, PT, P5 ;  /* 0x0000001137007c0c */ /* 0x000fe4000bfa6350 */
[----:B0-----:R-:W-:Y:S02]  /*1a30*/  @!P1 MOV R22, R24 ;  /* 0x0000001800169202 */ /* 0x001fe40000000f00 */
[----:B------:R-:W-:Y:S01]  /*1a40*/  @!P1 MOV R23, R19 ;  /* 0x0000001300179202 */ /* 0x000fe20000000f00 */
[----:B------:R-:W-:Y:S01]  /*1a50*/  @!P1 IMAD R37, R13, R7, R0 ;  /* 0x000000070d259224 */ /* 0x000fe200078e0200 */
[----:B------:R-:W-:Y:S02]  /*1a60*/  ISETP.GE.AND.EX P3, PT, R51, UR17, PT, P3 ;  /* 0x0000001133007c0c */ /* 0x000fe4000bf66330 */
[----:B------:R-:W-:Y:S01]  /*1a70*/  @!P2 IADD3 R0, PT, PT, R21, R5, RZ ;  /* 0x000000051500a210 */ /* 0x000fe20007ffe0ff */
[----:B------:R-:W-:Y:S01]  /*1a80*/  @!P1 IMAD.WIDE.U32 R22, R13, R6, R22 ;  /* 0x000000060d169225 */ /* 0x000fe200078e0016 */
[----:B------:R-:W0:Y:S01]  /*1a90*/  @!P4 LDC.64 R4, c[0x0][0x390] ;  /* 0x0000e400ff04cb82 */ /* 0x000e220000000a00 */
[----:B------:R-:W-:-:S02]  /*1aa0*/  @!P2 LEA R44, P6, R20, R10, 0x1 ;  /* 0x0000000a142ca211 */ /* 0x000fc400078c08ff */
[----:B------:R-:W-:Y:S01]  /*1ab0*/  HFMA2 R13, -RZ, RZ, 0, 0 ;  /* 0x00000000ff0d7431 */ /* 0x000fe200000001ff */
[----:B------:R-:W-:Y:S02]  /*1ac0*/  @!P1 IADD3 R10, PT, PT, R23, R37, RZ ;  /* 0x00000025170a9210 */ /* 0x000fe40007ffe0ff */
[----:B------:R-:W-:Y:S02]  /*1ad0*/  @!P2 LEA.HI.X R45, R20, R11, R0, 0x1, P6 ;  /* 0x0000000b142da211 */ /* 0x000fe400030f0c00 */
[C---:B-1----:R-:W-:Y:S01]  /*1ae0*/  @!P1 LEA R20, P6, R22.reuse, R8, 0x1 ;  /* 0x0000000816149211 */ /* 0x042fe200078c08ff */
[----:B------:R-:W1:Y:S01]  /*1af0*/  @!P5 LDC.64 R6, c[0x0][0x3e0] ;  /* 0x0000f800ff06db82 */ /* 0x000e620000000a00 */
[----:B-----5:R-:W-:Y:S01]  /*1b00*/  @!P4 IMAD R49, R49, R2, RZ ;  /* 0x000000023131c224 */ /* 0x020fe200078e02ff */
[----:B------:R-:W-:Y:S01]  /*1b10*/  @!P4 MOV R11, R19 ;  /* 0x00000013000bc202 */ /* 0x000fe20000000f00 */
[----:B------:R-:W-:Y:S01]  /*1b20*/  HFMA2 R69, -RZ, RZ, 0, 0 ;  /* 0x00000000ff457431 */ /* 0x000fe200000001ff */
[----:B------:R-:W-:Y:S01]  /*1b30*/  @!P1 LEA.HI.X R21, R22, R9, R10, 0x1, P6 ;  /* 0x0000000916159211 */ /* 0x000fe200030f0c0a */
[----:B------:R3:W4:Y:S01]  /*1b40*/  @!P2 LDG.E R13, desc[UR14][R44.64] ;  /* 0x0000000e2c0da981 */ /* 0x000722000c1e1900 */
[----:B------:R-:W-:-:S02]  /*1b50*/  @!P4 MOV R10, R24 ;  /* 0x00000018000ac202 */ /* 0x000fc40000000f00 */
[----:B------:R-:W5:Y:S01]  /*1b60*/  @!P3 LDC.64 R8, c[0x0][0x3e0] ;  /* 0x0000f800ff08bb82 */ /* 0x000f620000000a00 */
[----:B------:R-:W-:Y:S01]  /*1b70*/  IADD3 R0, PT, PT, R47, 0x190, RZ ;  /* 0x000001902f007810 */ /* 0x000fe20007ffe0ff */
[C---:B------:R-:W-:Y:S02]  /*1b80*/  @!P4 IMAD R3, R48.reuse, R3, R49 ;  /* 0x000000033003c224 */ /* 0x040fe400078e0231 */
[----:B------:R-:W-:Y:S01]  /*1b90*/  @!P4 IMAD.WIDE.U32 R48, R48, R2, R10 ;  /* 0x000000023030c225 */ /* 0x000fe200078e000a */
[----:B------:R-:W-:Y:S01]  /*1ba0*/  ISETP.GE.U32.AND P2, PT, R0, UR16, PT ;  /* 0x0000001000007c0c */ /* 0x000fe2000bf46070 */
[----:B------:R5:W4:Y:S02]  /*1bb0*/  @!P1 LDG.E R69, desc[UR14][R20.64] ;  /* 0x0000000e14459981 */ /* 0x000b24000c1e1900 */
[----:B------:R-:W5:Y:S01]  /*1bc0*/  @!P5 LDC.64 R10, c[0x0][0x390] ;  /* 0x0000e400ff0adb82 */ /* 0x000f620000000a00 */
[----:B------:R-:W-:Y:S02]  /*1bd0*/  SHF.R.S32.HI R53, RZ, 0x1f, R0 ;  /* 0x0000001fff357819 */ /* 0x000fe40000011400 */
[----:B------:R-:W-:-:S02]  /*1be0*/  @!P4 IADD3 R23, PT, PT, R49, R3, RZ ;  /* 0x000000033117c210 */ /* 0x000fc40007ffe0ff */
[----:B------:R-:W-:Y:S02]  /*1bf0*/  ISETP.GE.AND.EX P2, PT, R53, UR17, PT, P2 ;  /* 0x0000001135007c0c */ /* 0x000fe4000bf46320 */
[C---:B0-----:R-:W-:Y:S01]  /*1c00*/  @!P4 LEA R22, P1, R48.reuse, R4, 0x1 ;  /* 0x000000043016c211 */ /* 0x041fe200078208ff */
[----:B------:R-:W0:Y:S01]  /*1c10*/  @!P3 LDC.64 R2, c[0x0][0x390] ;  /* 0x0000e400ff02bb82 */ /* 0x000e220000000a00 */
[----:B------:R-:W-:Y:S02]  /*1c20*/  IADD3 R37, PT, PT, R47, 0x1a0, RZ ;  /* 0x000001a02f257810 */ /* 0x000fe40007ffe0ff */
[----:B------:R-:W-:Y:S01]  /*1c30*/  @!P4 LEA.HI.X R23, R48, R5, R23, 0x1, P1 ;  /* 0x000000053017c211 */ /* 0x000fe200008f0c17 */
[----:B------:R-:W-:Y:S01]  /*1c40*/  HFMA2 R67, -RZ, RZ, 0, 0 ;  /* 0x00000000ff437431 */ /* 0x000fe200000001ff */
[----:B------:R-:W-:Y:S02]  /*1c50*/  ISETP.GE.U32.AND P1, PT, R37, UR16, PT ;  /* 0x0000001025007c0c */ /* 0x000fe4000bf26070 */
[----:B------:R-:W-:Y:S01]  /*1c60*/  SHF.R.S32.HI R49, RZ, 0x1f, R37 ;  /* 0x0000001fff317819 */ /* 0x000fe20000011425 */
[----:B-1----:R-:W-:Y:S01]  /*1c70*/  @!P5 IMAD R55, R55, R6, RZ ;  /* 0x000000063737d224 */ /* 0x002fe200078e02ff */
[----:B---3--:R-:W-:-:S02]  /*1c80*/  @!P5 MOV R44, R24 ;  /* 0x00000018002cd202 */ /* 0x008fc40000000f00 */
[----:B------:R-:W-:Y:S01]  /*1c90*/  @!P5 MOV R45, R19 ;  /* 0x00000013002dd202 */ /* 0x000fe20000000f00 */
[----:B-----5:R-:W-:Y:S01]  /*1ca0*/  @!P3 IMAD R20, R51, R8, RZ ;  /* 0x000000083314b224 */ /* 0x020fe200078e02ff */
[----:B------:R-:W-:Y:S01]  /*1cb0*/  ISETP.GE.AND.EX P1, PT, R49, UR17, PT, P1 ;  /* 0x0000001131007c0c */ /* 0x000fe2000bf26310 */
[C---:B------:R-:W-:Y:S01]  /*1cc0*/  @!P5 IMAD R7, R36.reuse, R7, R55 ;  /* 0x000000072407d224 */ /* 0x040fe200078e0237 */
[----:B------:R-:W1:Y:S01]  /*1cd0*/  @!P2 LDC.64 R4, c[0x0][0x3e0] ;  /* 0x0000f800ff04ab82 */ /* 0x000e620000000a00 */
[----:B------:R-:W-:Y:S01]  /*1ce0*/  @!P5 IMAD.WIDE.U32 R44, R36, R6, R44 ;  /* 0x00000006242cd225 */ /* 0x000fe200078e002c */
[----:B------:R-:W3:Y:S01]  /*1cf0*/  @!P4 LDG.E R67, desc[UR14][R22.64] ;  /* 0x0000000e1643c981 */ /* 0x000ee2000c1e1900 */
[----:B------:R-:W-:Y:S02]  /*1d00*/  @!P3 MOV R21, R19 ;  /* 0x000000130015b202 */ /* 0x000fe40000000f00 */
[----:B------:R-:W-:Y:S01]  /*1d10*/  @!P3 IMAD R51, R43, R9, R20 ;  /* 0x000000092b33b224 */ /* 0x000fe200078e0214 */
[----:B------:R-:W-:-:S02]  /*1d20*/  @!P3 MOV R20, R24 ;  /* 0x000000180014b202 */ /* 0x000fc40000000f00 */
[----:B------:R-:W-:Y:S02]  /*1d30*/  @!P5 IADD3 R7, PT, PT, R45, R7, RZ ;  /* 0x000000072d07d210 */ /* 0x000fe40007ffe0ff */
[C---:B------:R-:W-:Y:S01]  /*1d40*/  @!P5 LEA R6, P4, R44.reuse, R10, 0x1 ;  /* 0x0000000a2c06d211 */ /* 0x040fe200078808ff */
[----:B------:R-:W-:Y:S02]  /*1d50*/  @!P3 IMAD.WIDE.U32 R20, R43, R8, R20 ;  /* 0x000000082b14b225 */ /* 0x000fe400078e0014 */
[----:B------:R-:W5:Y:S01]  /*1d60*/  @!P1 LDC.64 R8, c[0x0][0x3e0] ;  /* 0x0000f800ff089b82 */ /* 0x000f620000000a00 */
[----:B------:R-:W-:Y:S01]  /*1d70*/  @!P5 LEA.HI.X R7, R44, R11, R7, 0x1, P4 ;  /* 0x0000000b2c07d211 */ /* 0x000fe200020f0c07 */
[----:B------:R-:W-:-:S06]  /*1d80*/  HFMA2 R62, -RZ, RZ, 0, 0 ;  /* 0x00000000ff3e7431 */ /* 0x000fcc00000001ff */
[----:B------:R-:W5:Y:S01]  /*1d90*/  @!P2 LDC.64 R44, c[0x0][0x390] ;  /* 0x0000e400ff2cab82 */ /* 0x000f620000000a00 */
[----:B------:R-:W-:Y:S02]  /*1da0*/  @!P3 IADD3 R11, PT, PT, R21, R51, RZ ;  /* 0x00000033150bb210 */ /* 0x000fe40007ffe0ff */
[C---:B0-----:R-:W-:Y:S01]  /*1db0*/  @!P3 LEA R10, P4, R20.reuse, R2, 0x1 ;  /* 0x00000002140ab211 */ /* 0x041fe200078808ff */
[----:B------:R0:W3:Y:S01]  /*1dc0*/  @!P5 LDG.E R62, desc[UR14][R6.64] ;  /* 0x0000000e063ed981 */ /* 0x0000e2000c1e1900 */
[C---:B------:R-:W-:Y:S02]  /*1dd0*/  IADD3 R55, PT, PT, R47.reuse, 0x1b0, RZ ;  /* 0x000001b02f377810 */ /* 0x040fe40007ffe0ff */
[----:B------:R-:W-:Y:S02]  /*1de0*/  IADD3 R51, PT, PT, R47, 0x1c0, RZ ;  /* 0x000001c02f337810 */ /* 0x000fe40007ffe0ff */
[----:B------:R-:W-:Y:S02]  /*1df0*/  @!P3 LEA.HI.X R11, R20, R3, R11, 0x1, P4 ;  /* 0x00000003140bb211 */ /* 0x000fe400020f0c0b */
[----:B------:R-:W-:-:S02]  /*1e00*/  ISETP.GE.U32.AND P4, PT, R55, UR16, PT ;  /* 0x0000001037007c0c */ /* 0x000fc4000bf86070 */
[----:B------:R-:W-:Y:S01]  /*1e10*/  SHF.R.S32.HI R57, RZ, 0x1f, R55 ;  /* 0x0000001fff397819 */ /* 0x000fe20000011437 */
[----:B-1----:R-:W-:Y:S01]  /*1e20*/  @!P2 IMAD R53, R53, R4, RZ ;  /* 0x000000043535a224 */ /* 0x002fe200078e02ff */
[----:B------:R-:W-:Y:S01]  /*1e30*/  ISETP.GE.U32.AND P5, PT, R51, UR16, PT ;  /* 0x0000001033007c0c */ /* 0x000fe2000bfa6070 */
[----:B0-----:R-:W0:Y:S01]  /*1e40*/  @!P1 LDC.64 R6, c[0x0][0x390] ;  /* 0x0000e400ff069b82 */ /* 0x001e220000000a00 */
[----:B------:R-:W-:Y:S02]  /*1e50*/  SHF.R.S32.HI R59, RZ, 0x1f, R51 ;  /* 0x0000001fff3b7819 */ /* 0x000fe40000011433 */
[----:B------:R-:W-:Y:S02]  /*1e60*/  @!P2 MOV R2, R24 ;  /* 0x000000180002a202 */ /* 0x000fe40000000f00 */
[----:B------:R-:W-:Y:S02]  /*1e70*/  @!P2 MOV R3, R19 ;  /* 0x000000130003a202 */ /* 0x000fe40000000f00 */
[----:B------:R-:W-:Y:S01]  /*1e80*/  ISETP.GE.AND.EX P4, PT, R57, UR17, PT, P4 ;  /* 0x0000001139007c0c */ /* 0x000fe2000bf86340 */
[C---:B------:R-:W-:Y:S01]  /*1e90*/  @!P2 IMAD R53, R0.reuse, R5, R53 ;  /* 0x000000050035a224 */ /* 0x040fe200078e0235 */
[----:B------:R-:W-:Y:S01]  /*1ea0*/  ISETP.GE.AND.EX P5, PT, R59, UR17, PT, P5 ;  /* 0x000000113b007c0c */ /* 0x000fe2000bfa6350 */
[----:B------:R-:W-:-:S04]  /*1eb0*/  @!P2 IMAD.WIDE.U32 R4, R0, R4, R2 ;  /* 0x000000040004a225 */ /* 0x000fc800078e0002 */
[----:B------:R-:W-:Y:S02]  /*1ec0*/  HFMA2 R60, -RZ, RZ, 0, 0 ;  /* 0x00000000ff3c7431 */ /* 0x000fe400000001ff */
[----:B-----5:R-:W-:Y:S01]  /*1ed0*/  @!P1 IMAD R2, R49, R8, RZ ;  /* 0x0000000831029224 */ /* 0x020fe200078e02ff */
[----:B------:R-:W-:Y:S02]  /*1ee0*/  @!P2 IADD3 R0, PT, PT, R5, R53, RZ ;  /* 0x000000350500a210 */ /* 0x000fe40007ffe0ff */
[----:B------:R-:W-:Y:S01]  /*1ef0*/  @!P2 LEA R44, P6, R4, R44, 0x1 ;  /* 0x0000002c042ca211 */ /* 0x000fe200078c08ff */
[----:B------:R-:W-:-:S03]  /*1f00*/  @!P1 IMAD R21, R37, R9, R2 ;  /* 0x0000000925159224 */ /* 0x000fc600078e0202 */
[----:B------:R-:W-:Y:S01]  /*1f10*/  @!P2 LEA.HI.X R45, R4, R45, R0, 0x1, P6 ;  /* 0x0000002d042da211 */ /* 0x000fe200030f0c00 */
[----:B------:R-:W1:Y:S01]  /*1f20*/  @!P5 LDC.64 R2, c[0x0][0x3e0] ;  /* 0x0000f800ff02db82 */ /* 0x000e620000000a00 */
[----:B------:R5:W3:Y:S01]  /*1f30*/  @!P3 LDG.E R60, desc[UR14][R10.64] ;  /* 0x0000000e0a3cb981 */ /* 0x000ae2000c1e1900 */
[----:B------:R-:W-:-:S06]  /*1f40*/  IADD3 R49, PT, PT, R47, 0x1d0, RZ ;  /* 0x000001d02f317810 */ /* 0x000fcc0007ffe0ff */
[----:B------:R-:W1:Y:S01]  /*1f50*/  @!P4 LDC.64 R4, c[0x0][0x3e0] ;  /* 0x0000f800ff04cb82 */ /* 0x000e620000000a00 */
[----:B-----5:R-:W-:Y:S02]  /*1f60*/  @!P1 MOV R10, R24 ;  /* 0x00000018000a9202 */ /* 0x020fe40000000f00 */
[----:B------:R-:W-:Y:S02]  /*1f70*/  @!P1 MOV R11, R19 ;  /* 0x00000013000b9202 */ /* 0x000fe40000000f00 */
[----:B------:R-:W-:Y:S02]  /*1f80*/  MOV R58, RZ ;  /* 0x000000ff003a7202 */ /* 0x000fe40000000f00 */
[----:B------:R-:W-:Y:S01]  /*1f90*/  ISETP.GE.U32.AND P3, PT, R49, UR16, PT ;  /* 0x0000001031007c0c */ /* 0x000fe2000bf66070 */
[----:B------:R-:W-:Y:S01]  /*1fa0*/  @!P1 IMAD.WIDE.U32 R8, R37, R8, R10 ;  /* 0x0000000825089225 */ /* 0x000fe200078e000a */
[----:B------:R-:W-:-:S03]  /*1fb0*/  SHF.R.S32.HI R53, RZ, 0x1f, R49 ;  /* 0x0000001fff357819 */ /* 0x000fc60000011431 */
[----:B------:R-:W-:Y:S01]  /*1fc0*/  HFMA2 R56, -RZ, RZ, 0, 0 ;  /* 0x00000000ff387431 */ /* 0x000fe200000001ff */
[----:B------:R-:W-:Y:S01]  /*1fd0*/  IADD3 R43, PT, PT, R47, 0x1e0, RZ ;  /* 0x000001e02f2b7810 */ /* 0x000fe20007ffe0ff */
[----:B------:R-:W5:Y:S01]  /*1fe0*/  @!P2 LDG.E R58, desc[UR14][R44.64] ;  /* 0x0000000e2c3aa981 */ /* 0x000f62000c1e1900 */
[----:B------:R-:W-:Y:S01]  /*1ff0*/  ISETP.GE.AND.EX P3, PT, R53, UR17, PT, P3 ;  /* 0x0000001135007c0c */ /* 0x000fe2000bf66330 */
[----:B------:R-:W1:Y:S01]  /*2000*/  @!P4 LDC.64 R10, c[0x0][0x390] ;  /* 0x0000e400ff0acb82 */ /* 0x000e620000000a00 */
[----:B------:R-:W-:Y:S02]  /*2010*/  ISETP.GE.U32.AND P2, PT, R43, UR16, PT ;  /* 0x000000102b007c0c */ /* 0x000fe4000bf46070 */
[----:B------:R-:W-:Y:S02]  /*2020*/  SHF.R.S32.HI R37, RZ, 0x1f, R43 ;  /* 0x0000001fff257819 */ /* 0x000fe4000001142b */
[----:B------:R-:W-:Y:S02]  /*2030*/  @!P1 IADD3 R0, PT, PT, R9, R21, RZ ;  /* 0x0000001509009210 */ /* 0x000fe40007ffe0ff */
[----:B0-----:R-:W-:Y:S01]  /*2040*/  @!P1 LEA R6, P6, R8, R6, 0x1 ;  /* 0x0000000608069211 */ /* 0x001fe200078c08ff */
[----:B------:R-:W0:Y:S01]  /*2050*/  @!P5 LDC.64 R20, c[0x0][0x390] ;  /* 0x0000e400ff14db82 */ /* 0x000e220000000a00 */
[----:B------:R-:W-:-:S02]  /*2060*/  ISETP.GE.AND.EX P2, PT, R37, UR17, PT, P2 ;  /* 0x0000001125007c0c */ /* 0x000fc4000bf46320 */
[----:B------:R-:W-:Y:S01]  /*2070*/  @!P1 LEA.HI.X R7, R8, R7, R0, 0x1, P6 ;  /* 0x0000000708079211 */ /* 0x000fe200030f0c00 */
[----:B-1----:R-:W-:Y:S02]  /*2080*/  @!P4 IMAD R0, R57, R4, RZ ;  /* 0x000000043900c224 */ /* 0x002fe400078e02ff */
[----:B------:R-:W-:Y:S02]  /*2090*/  @!P5 IMAD R8, R59, R2, RZ ;  /* 0x000000023b08d224 */ /* 0x000fe400078e02ff */
[----:B------:R1:W5:Y:S01]  /*20a0*/  @!P1 LDG.E R56, desc[UR14][R6.64] ;  /* 0x0000000e06389981 */ /* 0x000362000c1e1900 */
[----:B------:R-:W0:Y:S01]  /*20b0*/  @!P3 LDC.64 R22, c[0x0][0x3e0] ;  /* 0x0000f800ff16bb82 */ /* 0x000e220000000a00 */
[----:B------:R-:W-:Y:S01]  /*20c0*/  @!P4 IMAD R57, R55, R5, R0 ;  /* 0x000000053739c224 */ /* 0x000fe200078e0200 */
[----:B-1----:R-:W-:Y:S02]  /*20d0*/  @!P4 MOV R6, R24 ;  /* 0x000000180006c202 */ /* 0x002fe40000000f00 */
[----:B------:R-:W-:-:S03]  /*20e0*/  @!P4 MOV R7, R19 ;  /* 0x000000130007c202 */ /* 0x000fc60000000f00 */
[----:B------:R-:W-:-:S04]  /*20f0*/  @!P4 IMAD.WIDE.U32 R4, R55, R4, R6 ;  /* 0x000000043704c225 */ /* 0x000fc800078e0006 */
[----:B------:R-:W-:Y:S02]  /*2100*/  @!P5 IMAD R55, R51, R3, R8 ;  /* 0x000000033337d224 */ /* 0x000fe400078e0208 */
[----:B------:R-:W1:Y:S01]  /*2110*/  @!P2 LDC.64 R8, c[0x0][0x3e0] ;  /* 0x0000f800ff08ab82 */ /* 0x000e620000000a00 */
[----:B------:R-:W-:Y:S02]  /*2120*/  IADD3 R0, PT, PT, R47, 0x1f0, RZ ;  /* 0x000001f02f007810 */ /* 0x000fe40007ffe0ff */
[----:B------:R-:W-:Y:S02]  /*2130*/  @!P5 MOV R6, R24 ;  /* 0x000000180006d202 */ /* 0x000fe40000000f00 */
[----:B------:R-:W-:Y:S02]  /*2140*/  @!P5 MOV R7, R19 ;  /* 0x000000130007d202 */ /* 0x000fe40000000f00 */
[----:B------:R-:W-:Y:S02]  /*2150*/  ISETP.GE.U32.AND P1, PT, R0, UR16, PT ;  /* 0x0000001000007c0c */ /* 0x000fe4000bf26070 */
[----:B------:R-:W-:Y:S01]  /*2160*/  SHF.R.S32.HI R45, RZ, 0x1f, R0 ;  /* 0x0000001fff2d7819 */ /* 0x000fe20000011400 */
[----:B------:R-:W-:Y:S01]  /*2170*/  @!P5 IMAD.WIDE.U32 R2, R51, R2, R6 ;  /* 0x000000023302d225 */ /* 0x000fe200078e0006 */
[----:B------:R-:W-:Y:S01]  /*2180*/  @!P4 IADD3 R5, PT, PT, R5, R57, RZ ;  /* 0x000000390505c210 */ /* 0x000fe20007ffe0ff */
[----:B------:R-:W2:Y:S01]  /*2190*/  @!P3 LDC.64 R6, c[0x0][0x390] ;  /* 0x0000e400ff06bb82 */ /* 0x000ea20000000a00 */
[----:B------:R-:W-:-:S02]  /*21a0*/  @!P4 LEA R10, P6, R4, R10, 0x1 ;  /* 0x0000000a040ac211 */ /* 0x000fc400078c08ff */
[----:B------:R-:W-:Y:S02]  /*21b0*/  ISETP.GE.AND.EX P1, PT, R45, UR17, PT, P1 ;  /* 0x000000112d007c0c */ /* 0x000fe4000bf26310 */
[----:B------:R-:W-:Y:S02]  /*21c0*/  @!P4 LEA.HI.X R11, R4, R11, R5, 0x1, P6 ;  /* 0x0000000b040bc211 */ /* 0x000fe400030f0c05 */
[----:B------:R-:W-:Y:S01]  /*21d0*/  @!P5 IADD3 R3, PT, PT, R3, R55, RZ ;  /* 0x000000370303d210 */ /* 0x000fe20007ffe0ff */
[----:B------:R-:W2:Y:S01]  /*21e0*/  @!P2 LDC.64 R4, c[0x0][0x390] ;  /* 0x0000e400ff04ab82 */ /* 0x000ea20000000a00 */
[----:B0-----:R-:W-:Y:S01]  /*21f0*/  @!P5 LEA R20, P6, R2, R20, 0x1 ;  /* 0x000000140214d211 */ /* 0x001fe200078c08ff */
[----:B------:R-:W-:-:S03]  /*2200*/  @!P3 IMAD R36, R53, R22, RZ ;  /* 0x000000163524b224 */ /* 0x000fc600078e02ff */
[----:B------:R-:W-:Y:S02]  /*2210*/  @!P5 LEA.HI.X R21, R2, R21, R3, 0x1, P6 ;  /* 0x000000150215d211 */ /* 0x000fe400030f0c03 */
[----:B------:R-:W-:Y:S02]  /*2220*/  @!P3 MOV R2, R24 ;  /* 0x000000180002b202 */ /* 0x000fe40000000f00 */
[----:B------:R-:W-:Y:S01]  /*2230*/  @!P3 MOV R3, R19 ;  /* 0x000000130003b202 */ /* 0x000fe20000000f00 */
[----:B------:R-:W-:Y:S02]  /*2240*/  @!P3 IMAD R47, R49, R23, R36 ;  /* 0x00000017312fb224 */ /* 0x000fe400078e0224 */
[----:B------:R-:W-:Y:S02]  /*2250*/  HFMA2 R54, -RZ, RZ, 0, 0 ;  /* 0x00000000ff367431 */ /* 0x000fe400000001ff */
[----:B-1----:R-:W-:Y:S02]  /*2260*/  @!P2 IMAD R36, R37, R8, RZ ;  /* 0x000000082524a224 */ /* 0x002fe400078e02ff */
[----:B------:R-:W-:-:S02]  /*2270*/  @!P3 IMAD.WIDE.U32 R22, R49, R22, R2 ;  /* 0x000000163116b225 */ /* 0x000fc400078e0002 */
[----:B------:R-:W0:Y:S01]  /*2280*/  @!P1 LDC.64 R2, c[0x0][0x3e0] ;  /* 0x0000f800ff029b82 */ /* 0x000e220000000a00 */
[----:B------:R-:W-:Y:S01]  /*2290*/  @!P2 MOV R37, R19 ;  /* 0x000000130025a202 */ /* 0x000fe20000000f00 */
[----:B------:R-:W-:Y:S01]  /*22a0*/  @!P2 IMAD R49, R43, R9, R36 ;  /* 0x000000092b31a224 */ /* 0x000fe200078e0224 */
[----:B------:R-:W-:Y:S01]  /*22b0*/  @!P2 MOV R36, R24 ;  /* 0x000000180024a202 */ /* 0x000fe20000000f00 */
[----:B------:R-:W5:Y:S01]  /*22c0*/  @!P4 LDG.E R54, desc[UR14][R10.64] ;  /* 0x0000000e0a36c981 */ /* 0x000f62000c1e1900 */
[----:B------:R-:W-:Y:S02]  /*22d0*/  @!P3 IADD3 R23, PT, PT, R23, R47, RZ ;  /* 0x0000002f1717b210 */ /* 0x000fe40007ffe0ff */
[C---:B--2---:R-:W-:Y:S01]  /*22e0*/  @!P3 LEA R6, P4, R22.reuse, R6, 0x1 ;  /* 0x000000061606b211 */ /* 0x044fe200078808ff */
[----:B------:R-:W-:Y:S02]  /*22f0*/  @!P2 IMAD.WIDE.U32 R36, R43, R8, R36 ;  /* 0x000000082b24a225 */ /* 0x000fe400078e0024 */
[----:B------:R-:W1:Y:S01]  /*2300*/  @!P1 LDC.64 R8, c[0x0][0x390] ;  /* 0x0000e400ff089b82 */ /* 0x000e620000000a00 */
[----:B------:R-:W-:-:S02]  /*2310*/  @!P3 LEA.HI.X R7, R22, R7, R23, 0x1, P4 ;  /* 0x000000071607b211 */ /* 0x000fc400020f0c17 */
[----:B------:R-:W-:Y:S02]  /*2320*/  @!P2 IADD3 R22, PT, PT, R37, R49, RZ ;  /* 0x000000312516a210 */ /* 0x000fe40007ffe0ff */
[C---:B------:R-:W-:Y:S02]  /*2330*/  @!P2 LEA R4, P4, R36.reuse, R4, 0x1 ;  /* 0x000000042404a211 */ /* 0x040fe400078808ff */
[----:B------:R-:W-:Y:S02]  /*2340*/  MOV R46, RZ ;  /* 0x000000ff002e7202 */ /* 0x000fe40000000f00 */
[----:B------:R-:W-:Y:S01]  /*2350*/  @!P2 LEA.HI.X R5, R36, R5, R22, 0x1, P4 ;  /* 0x000000052405a211 */ /* 0x000fe200020f0c16 */
[----:B------:R-:W-:Y:S01]  /*2360*/  HFMA2 R48, -RZ, RZ, 0, 0 ;  /* 0x00000000ff307431 */ /* 0x000fe200000001ff */
[----:B------:R-:W-:Y:S01]  /*2370*/  MOV R50, RZ ;  /* 0x000000ff00327202 */ /* 0x000fe20000000f00 */
[----:B0-----:R-:W-:Y:S02]  /*2380*/  @!P1 IMAD R45, R45, R2, RZ ;  /* 0x000000022d2d9224 */ /* 0x001fe400078e02ff */
[----:B------:R0:W2:Y:S02]  /*2390*/  @!P2 LDG.E R46, desc[UR14][R4.64] ;  /* 0x0000000e042ea981 */ /* 0x0000a4000c1e1900 */
[----:B------:R-:W-:-:S02]  /*23a0*/  @!P1 IMAD R45, R0, R3, R45 ;  /* 0x00000003002d9224 */ /* 0x000fc400078e022d */
[----:B------:R-:W2:Y:S04]  /*23b0*/  @!P5 LDG.E R50, desc[UR14][R20.64] ;  /* 0x0000000e1432d981 */ /* 0x000ea8000c1e1900 */
[----:B------:R4:W2:Y:S01]  /*23c0*/  @!P3 LDG.E R48, desc[UR14][R6.64] ;  /* 0x0000000e0630b981 */ /* 0x0008a2000c1e1900 */
[----:B0-----:R-:W-:Y:S02]  /*23d0*/  @!P1 MOV R4, R24 ;  /* 0x0000001800049202 */ /* 0x001fe40000000f00 */
[----:B------:R-:W-:-:S03]  /*23e0*/  @!P1 MOV R5, R19 ;  /* 0x0000001300059202 */ /* 0x000fc60000000f00 */
[----:B------:R-:W-:-:S05]  /*23f0*/  @!P1 IMAD.WIDE.U32 R2, R0, R2, R4 ;  /* 0x0000000200029225 */ /* 0x000fca00078e0004 */
[----:B------:R-:W-:Y:S02]  /*2400*/  @!P1 IADD3 R0, PT, PT, R3, R45, RZ ;  /* 0x0000002d03009210 */ /* 0x000fe40007ffe0ff */
[----:B-1----:R-:W-:-:S04]  /*2410*/  @!P1 LEA R8, P2, R2, R8, 0x1 ;  /* 0x0000000802089211 */ /* 0x002fc800078408ff */
[----:B------:R-:W-:Y:S01]  /*2420*/  @!P1 LEA.HI.X R9, R2, R9, R0, 0x1, P2 ;  /* 0x0000000902099211 */ /* 0x000fe200010f0c00 */
[----:B------:R-:W-:-:S06]  /*2430*/  HFMA2 R0, -RZ, RZ, 0, 0 ;  /* 0x00000000ff007431 */ /* 0x000fcc00000001ff */
[----:B------:R0:W2:Y:S01]  /*2440*/  @!P1 LDG.E R0, desc[UR14][R8.64] ;  /* 0x0000000e08009981 */ /* 0x0000a2000c1e1900 */
[--C-:B------:R-:W-:Y:S02]  /*2450*/  HADD2.F32 R44, -RZ, R41.reuse.H0_H0 ;  /* 0x20000029ff2c7230 */ /* 0x100fe40000004100 */
[----:B------:R-:W-:Y:S02]  /*2460*/  HADD2.F32 R41, -RZ, R41.H1_H1 ;  /* 0x30000029ff297230 */ /* 0x000fe40000004100 */
[--C-:B------:R-:W-:Y:S02]  /*2470*/  HADD2.F32 R47, -RZ, R40.reuse.H0_H0 ;  /* 0x20000028ff2f7230 */ /* 0x100fe40000004100 */
[----:B------:R-:W-:Y:S02]  /*2480*/  HADD2.F32 R40, -RZ, R40.H1_H1 ;  /* 0x30000028ff287230 */ /* 0x000fe40000004100 */
[----:B------:R-:W-:Y:S01]  /*2490*/  FADD.FTZ R2, R44, R41 ;  /* 0x000000292c027221 */ /* 0x000fe20000010000 */
[----:B------:R-:W-:-:S02]  /*24a0*/  HADD2.F32 R49, -RZ, R39.H0_H0 ;  /* 0x20000027ff317230 */ /* 0x000fc40000004100 */
[----:B------:R-:W-:Y:S01]  /*24b0*/  FMUL.FTZ R3, R41, R41 ;  /* 0x0000002929037220 */ /* 0x000fe20000410000 */
[----:B------:R-:W-:Y:S02]  /*24c0*/  HADD2.F32 R39, -RZ, R39.H1_H1 ;  /* 0x30000027ff277230 */ /* 0x000fe40000004100 */
[----:B------:R-:W-:Y:S01]  /*24d0*/  FADD.FTZ R5, R47, R40 ;  /* 0x000000282f057221 */ /* 0x000fe20000010000 */
[----:B------:R-:W-:Y:S01]  /*24e0*/  FADD.FTZ R2, RZ, R2 ;  /* 0x00000002ff027221 */ /* 0x000fe20000010000 */
[----:B------:R-:W-:Y:S01]  /*24f0*/  FMUL.FTZ R4, R40, R40 ;  /* 0x0000002828047220 */ /* 0x000fe20000410000 */
[----:B------:R-:W-:Y:S01]  /*2500*/  FFMA.FTZ R3, R44, R44, R3 ;  /* 0x0000002c2c037223 */ /* 0x000fe20000010003 */
[--C-:B------:R-:W-:Y:S02]  /*2510*/  HADD2.F32 R51, -RZ, R38.reuse.H0_H0 ;  /* 0x20000026ff337230 */ /* 0x100fe40000004100 */
[----:B------:R-:W-:Y:S01]  /*2520*/  FADD.FTZ R2, R2, R5 ;  /* 0x0000000502027221 */ /* 0x000fe20000010000 */
[----:B------:R-:W-:Y:S01]  /*2530*/  FADD.FTZ R5, R49, R39 ;  /* 0x0000002731057221 */ /* 0x000fe20000010000 */
[----:B------:R-:W-:-:S02]  /*2540*/  HADD2.F32 R38, -RZ, R38.H1_H1 ;  /* 0x30000026ff267230 */ /* 0x000fc40000004100 */
[----:B------:R-:W-:Y:S01]  /*2550*/  FFMA.FTZ R4, R47, R47, R4 ;  /* 0x0000002f2f047223 */ /* 0x000fe20000010004 */
[----:B------:R-:W-:Y:S01]  /*2560*/  FADD.FTZ R3, RZ, R3 ;  /* 0x00000003ff037221 */ /* 0x000fe20000010000 */
[----:B----4-:R-:W-:Y:S01]  /*2570*/  FMUL.FTZ R6, R39, R39 ;  /* 0x0000002727067220 */ /* 0x010fe20000410000 */
[----:B------:R-:W-:Y:S01]  /*2580*/  FADD.FTZ R2, R2, R5 ;  /* 0x0000000502027221 */ /* 0x000fe20000010000 */
[--C-:B------:R-:W-:Y:S02]  /*2590*/  HADD2.F32 R52, -RZ, R42.reuse.H0_H0 ;  /* 0x2000002aff347230 */ /* 0x100fe40000004100 */
[----:B------:R-:W-:Y:S01]  /*25a0*/  FADD.FTZ R5, R51, R38 ;  /* 0x0000002633057221 */ /* 0x000fe20000010000 */
[----:B------:R-:W-:Y:S02]  /*25b0*/  HADD2.F32 R37, -RZ, R42.H1_H1 ;  /* 0x3000002aff257230 */ /* 0x000fe40000004100 */
[----:B------:R-:W-:Y:S01]  /*25c0*/  FADD.FTZ R3, R3, R4 ;  /* 0x0000000403037221 */ /* 0x000fe20000010000 */
        /* <DEDUP_REMOVED lines=10> */
[--C-:B------:R-:W-:Y:S02]  /*2670*/  HADD2.F32 R57, -RZ, R35.reuse.H0_H0 ;  /* 0x20000023ff397230 */ /* 0x100fe40000004100 */
[----:B------:R-:W-:Y:S01]  /*2680*/  FADD.FTZ R3, R3, R4 ;  /* 0x0000000403037221 */ /* 0x000fe20000010000 */
[----:B------:R-:W-:Y:S01]  /*2690*/  FADD.FTZ R5, R55, R36 ;  /* 0x0000002437057221 */ /* 0x000fe20000010000 */
[----:B------:R-:W-:-:S02]  /*26a0*/  HADD2.F32 R35, -RZ, R35.H1_H1 ;  /* 0x30000023ff237230 */ /* 0x000fc40000004100 */
[----:B------:R-:W-:Y:S01]  /*26b0*/  FFMA.FTZ R4, R52, R52, R7 ;  /* 0x0000003434047223 */ /* 0x000fe20000010007 */
        /* <DEDUP_REMOVED lines=11> */
[----:B------:R-:W-:Y:S01]  /*2770*/  FFMA.FTZ R4, R57, R57, R4 ;  /* 0x0000003939047223 */ /* 0x000fe20000010004 */
[----:B------:R-:W-:Y:S01]  /*2780*/  FADD.FTZ R5, R59, R34 ;  /* 0x000000223b057221 */ /* 0x000fe20000010000 */
[----:B------:R-:W-:Y:S02]  /*2790*/  HADD2.F32 R33, -RZ, R33.H1_H1 ;  /* 0x30000021ff217230 */ /* 0x000fe40000004100 */
[----:B------:R-:W-:Y:S01]  /*27a0*/  FMUL.FTZ R6, R34, R34 ;  /* 0x0000002222067220 */ /* 0x000fe20000410000 */
[----:B------:R-:W-:Y:S01]  /*27b0*/  FADD.FTZ R3, R3, R4 ;  /* 0x0000000403037221 */ /* 0x000fe20000010000 */
[----:B------:R-:W-:Y:S01]  /*27c0*/  FADD.FTZ R2, R2, R5 ;  /* 0x0000000502027221 */ /* 0x000fe20000010000 */
[--C-:B------:R-:W-:Y:S02]  /*27d0*/  HADD2.F32 R63, -RZ, R32.reuse.H0_H0 ;  /* 0x20000020ff3f7230 */ /* 0x100fe40000004100 */
[----:B------:R-:W-:Y:S01]  /*27e0*/  FFMA.FTZ R6, R59, R59, R6 ;  /* 0x0000003b3b067223 */ /* 0x000fe20000010006 */
[----:B------:R-:W-:Y:S01]  /*27f0*/  FADD.FTZ R5, R61, R33 ;  /* 0x000000213d057221 */ /* 0x000fe20000010000 */
[----:B------:R-:W-:-:S02]  /*2800*/  HADD2.F32 R32, -RZ, R32.H1_H1 ;  /* 0x30000020ff207230 */ /* 0x000fc40000004100 */
[----:B------:R-:W-:Y:S01]  /*2810*/  FMUL.FTZ R4, R33, R33 ;  /* 0x0000002121047220 */ /* 0x000fe20000410000 */
[--C-:B------:R-:W-:Y:S02]  /*2820*/  HADD2.F32 R65, -RZ, R31.reuse.H0_H0 ;  /* 0x2000001fff417230 */ /* 0x100fe40000004100 */
[----:B------:R-:W-:Y:S01]  /*2830*/  FADD.FTZ R3, R3, R6 ;  /* 0x0000000603037221 */ /* 0x000fe20000010000 */
[----:B------:R-:W-:Y:S01]  /*2840*/  FADD.FTZ R2, R2, R5 ;  /* 0x0000000502027221 */ /* 0x000fe20000010000 */
[----:B------:R-:W-:Y:S01]  /*2850*/  FFMA.FTZ R4, R61, R61, R4 ;  /* 0x0000003d3d047223 */ /* 0x000fe20000010004 */
[----:B------:R-:W-:Y:S02]  /*2860*/  HADD2.F32 R31, -RZ, R31.H1_H1 ;  /* 0x3000001fff1f7230 */ /* 0x000fe40000004100 */
[----:B------:R-:W-:Y:S01]  /*2870*/  FADD.FTZ R5, R63, R32 ;  /* 0x000000203f057221 */ /* 0x000fe20000010000 */
        /* <DEDUP_REMOVED lines=14> */
[C---:B------:R-:W-:Y:S01]  /*2960*/  FADD.FTZ R5, R66.reuse, R30 ;  /* 0x0000001e42057221 */ /* 0x040fe20000010000 */
[----:B------:R-:W-:Y:S01]  /*2970*/  FADD.FTZ R3, R3, R4 ;  /* 0x0000000403037221 */ /* 0x000fe20000010000 */
[--C-:B------:R-:W-:Y:S02]  /*2980*/  HADD2.F32 R68, -RZ, R28.reuse.H0_H0 ;  /* 0x2000001cff447230 */ /* 0x100fe40000004100 */
[----:B------:R-:W-:Y:S01]  /*2990*/  FFMA.FTZ R4, R66, R66, R7 ;  /* 0x0000004242047223 */ /* 0x000fe20000010007 */
[----:B------:R-:W-:Y:S01]  /*29a0*/  FADD.FTZ R2, R2, R5 ;  /* 0x0000000502027221 */ /* 0x000fe20000010000 */
[----:B------:R-:W-:Y:S02]  /*29b0*/  HADD2.F32 R28, -RZ, R28.H1_H1 ;  /* 0x3000001cff1c7230 */ /* 0x000fe40000004100 */
[----:B------:R-:W-:Y:S01]  /*29c0*/  FMUL.FTZ R7, R29, R29 ;  /* 0x0000001d1d077220 */ /* 0x000fe20000410000 */
[----:B------:R-:W-:Y:S01]  /*29d0*/  FADD.FTZ R5, R64, R29 ;  /* 0x0000001d40057221 */ /* 0x000fe20000010000 */
[----:B------:R-:W-:Y:S01]  /*29e0*/  FADD.FTZ R3, R3, R4 ;  /* 0x0000000403037221 */ /* 0x000fe20000010000 */
[----:B------:R-:W-:-:S02]  /*29f0*/  HADD2.F32 R72, -RZ, R27.H0_H0 ;  /* 0x2000001bff487230 */ /* 0x000fc40000004100 */
[----:B------:R-:W-:Y:S01]  /*2a00*/  FFMA.FTZ R4, R64, R64, R7 ;  /* 0x0000004040047223 */ /* 0x000fe20000010007 */
[----:B------:R-:W-:Y:S01]  /*2a10*/  FADD.FTZ R2, R2, R5 ;  /* 0x0000000502027221 */ /* 0x000fe20000010000 */
[----:B------:R-:W-:Y:S02]  /*2a20*/  HADD2.F32 R27, -RZ, R27.H1_H1 ;  /* 0x3000001bff1b7230 */ /* 0x000fe40000004100 */
[----:B------:R-:W-:Y:S01]  /*2a30*/  FMUL.FTZ R7, R28, R28 ;  /* 0x0000001c1c077220 */ /* 0x000fe20000410000 */
[C---:B------:R-:W-:Y:S01]  /*2a40*/  FADD.FTZ R5, R68.reuse, R28 ;  /* 0x0000001c44057221 */ /* 0x040fe20000010000 */
[----:B------:R-:W-:Y:S01]  /*2a50*/  FADD.FTZ R3, R3, R4 ;  /* 0x0000000403037221 */ /* 0x000fe20000010000 */
[--C-:B------:R-:W-:Y:S02]  /*2a60*/  HADD2.F32 R75, -RZ, R26.reuse.H0_H0 ;  /* 0x2000001aff4b7230 */ /* 0x100fe40000004100 */
[----:B------:R-:W-:Y:S01]  /*2a70*/  FFMA.FTZ R4, R68, R68, R7 ;  /* 0x0000004444047223 */ /* 0x000fe20000010007 */
[----:B------:R-:W-:-:S02]  /*2a80*/  HADD2.F32 R26, -RZ, R26.H1_H1 ;  /* 0x3000001aff1a7230 */ /* 0x000fc40000004100 */
[----:B------:R-:W-:Y:S01]  /*2a90*/  FADD.FTZ R2, R2, R5 ;  /* 0x0000000502027221 */ /* 0x000fe20000010000 */
[----:B------:R-:W-:Y:S01]  /*2aa0*/  FMUL.FTZ R7, R27, R27 ;  /* 0x0000001b1b077220 */ /* 0x000fe20000410000 */
[C---:B------:R-:W-:Y:S01]  /*2ab0*/  FADD.FTZ R5, R72.reuse, R27 ;  /* 0x0000001b48057221 */ /* 0x040fe20000010000 */
[--C-:B------:R-:W-:Y:S02]  /*2ac0*/  HADD2.F32 R76, -RZ, R17.reuse.H0_H0 ;  /* 0x20000011ff4c7230 */ /* 0x100fe40000004100 */
[----:B------:R-:W-:Y:S01]  /*2ad0*/  FADD.FTZ R3, R3, R4 ;  /* 0x0000000403037221 */ /* 0x000fe20000010000 */
[----:B------:R-:W-:Y:S02]  /*2ae0*/  HADD2.F32 R17, -RZ, R17.H1_H1 ;  /* 0x30000011ff117230 */ /* 0x000fe40000004100 */
[----:B------:R-:W-:Y:S01]  /*2af0*/  FFMA.FTZ R4, R72, R72, R7 ;  /* 0x0000004848047223 */ /* 0x000fe20000010007 */
[----:B------:R-:W-:Y:S01]  /*2b00*/  FMUL.FTZ R6, R26, R26 ;  /* 0x0000001a1a067220 */ /* 0x000fe20000410000 */
[----:B------:R-:W-:Y:S01]  /*2b10*/  FADD.FTZ R2, R2, R5 ;  /* 0x0000000502027221 */ /* 0x000fe20000010000 */
[----:B------:R-:W-:Y:S01]  /*2b20*/  FADD.FTZ R5, R75, R26 ;  /* 0x0000001a4b057221 */ /* 0x000fe20000010000 */
[----:B------:R-:W-:-:S02]  /*2b30*/  HADD2.F32 R74, -RZ, R16.H0_H0 ;  /* 0x20000010ff4a7230 */ /* 0x000fc40000004100 */
[----:B------:R-:W-:Y:S01]  /*2b40*/  FADD.FTZ R3, R3, R4 ;  /* 0x0000000403037221 */ /* 0x000fe20000010000 */
[----:B------:R-:W-:Y:S01]  /*2b50*/  FFMA.FTZ R6, R75, R75, R6 ;  /* 0x0000004b4b067223 */ /* 0x000fe20000010006 */
[----:B------:R-:W-:Y:S02]  /*2b60*/  HADD2.F32 R16, -RZ, R16.H1_H1 ;  /* 0x30000010ff107230 */ /* 0x000fe40000004100 */
[----:B------:R-:W-:Y:S01]  /*2b70*/  FMUL.FTZ R7, R17, R17 ;  /* 0x0000001111077220 */ /* 0x000fe20000410000 */
[----:B------:R-:W-:Y:S01]  /*2b80*/  FADD.FTZ R2, R2, R5 ;  /* 0x0000000502027221 */ /* 0x000fe20000010000 */
[C---:B------:R-:W-:Y:S01]  /*2b90*/  FADD.FTZ R5, R76.reuse, R17 ;  /* 0x000000114c057221 */ /* 0x040fe20000010000 */
[----:B------:R-:W-:Y:S01]  /*2ba0*/  FADD.FTZ R3, R3, R6 ;  /* 0x0000000603037221 */ /* 0x000fe20000010000 */
[--C-:B------:R-:W-:Y:S02]  /*2bb0*/  HADD2.F32 R73, -RZ, R15.reuse.H0_H0 ;  /* 0x2000000fff497230 */ /* 0x100fe40000004100 */
[----:B------:R-:W-:Y:S01]  /*2bc0*/  FFMA.FTZ R4, R76, R76, R7 ;  /* 0x0000004c4c047223 */ /* 0x000fe20000010007 */
[----:B------:R-:W-:-:S02]  /*2bd0*/  HADD2.F32 R15, -RZ, R15.H1_H1 ;  /* 0x3000000fff0f7230 */ /* 0x000fc40000004100 */
[----:B------:R-:W-:Y:S01]  /*2be0*/  FMUL.FTZ R7, R16, R16 ;  /* 0x0000001010077220 */ /* 0x000fe20000410000 */
[----:B------:R-:W-:Y:S01]  /*2bf0*/  FADD.FTZ R2, R2, R5 ;  /* 0x0000000502027221 */ /* 0x000fe20000010000 */
[C---:B------:R-:W-:Y:S01]  /*2c00*/  FADD.FTZ R5, R74.reuse, R16 ;  /* 0x000000104a057221 */ /* 0x040fe20000010000 */
[----:B------:R-:W-:Y:S01]  /*2c10*/  FADD.FTZ R3, R3, R4 ;  /* 0x0000000403037221 */ /* 0x000fe20000010000 */
[--C-:B------:R-:W-:Y:S02]  /*2c20*/  HADD2.F32 R71, -RZ, R14.reuse.H0_H0 ;  /* 0x2000000eff477230 */ /* 0x100fe40000004100 */
[----:B------:R-:W-:Y:S01]  /*2c30*/  FFMA.FTZ R4, R74, R74, R7 ;  /* 0x0000004a4a047223 */ /* 0x000fe20000010007 */
[----:B------:R-:W-:Y:S02]  /*2c40*/  HADD2.F32 R14, -RZ, R14.H1_H1 ;  /* 0x3000000eff0e7230 */ /* 0x000fe40000004100 */
[----:B------:R-:W-:Y:S01]  /*2c50*/  FMUL.FTZ R6, R15, R15 ;  /* 0x0000000f0f067220 */ /* 0x000fe20000410000 */
[----:B------:R-:W-:Y:S01]  /*2c60*/  FADD.FTZ R2, R2, R5 ;  /* 0x0000000502027221 */ /* 0x000fe20000010000 */
[----:B------:R-:W-:Y:S01]  /*2c70*/  FADD.FTZ R5, R73, R15 ;  /* 0x0000000f49057221 */ /* 0x000fe20000010000 */
[----:B------:R-:W-:Y:S01]  /*2c80*/  FADD.FTZ R3, R3, R4 ;  /* 0x0000000403037221 */ /* 0x000fe20000010000 */
[----:B------:R-:W-:-:S02]  /*2c90*/  HADD2.F32 R70, -RZ, R13.H0_H0 ;  /* 0x2000000dff467230 */ /* 0x000fc40000004100 */
[----:B------:R-:W-:Y:S01]  /*2ca0*/  FFMA.FTZ R6, R73, R73, R6 ;  /* 0x0000004949067223 */ /* 0x000fe20000010006 */
[----:B------:R-:W-:Y:S01]  /*2cb0*/  FMUL.FTZ R4, R14, R14 ;  /* 0x0000000e0e047220 */ /* 0x000fe20000410000 */
[----:B------:R-:W-:Y:S02]  /*2cc0*/  HADD2.F32 R13, -RZ, R13.H1_H1 ;  /* 0x3000000dff0d7230 */ /* 0x000fe40000004100 */
[----:B------:R-:W-:Y:S01]  /*2cd0*/  FADD.FTZ R2, R2, R5 ;  /* 0x0000000502027221 */ /* 0x000fe20000010000 */
[----:B------:R-:W-:Y:S01]  /*2ce0*/  FADD.FTZ R5, R71, R14 ;  /* 0x0000000e47057221 */ /* 0x000fe20000010000 */
[----:B------:R-:W-:Y:S01]  /*2cf0*/  FADD.FTZ R3, R3, R6 ;  /* 0x0000000603037221 */ /* 0x000fe20000010000 */
[----:B------:R-:W-:Y:S01]  /*2d00*/  FFMA.FTZ R4, R71, R71, R4 ;  /* 0x0000004747047223 */ /* 0x000fe20000010004 */
[--C-:B------:R-:W-:Y:S02]  /*2d10*/  HADD2.F32 R12, -RZ, R69.reuse.H1_H1 ;  /* 0x30000045ff0c7230 */ /* 0x100fe40000004100 */
[----:B------:R-:W-:Y:S01]  /*2d20*/  FMUL.FTZ R7, R13, R13 ;  /* 0x0000000d0d077220 */ /* 0x000fe20000410000 */
[----:B------:R-:W-:Y:S01]  /*2d30*/  FADD.FTZ R2, R2, R5 ;  /* 0x0000000502027221 */ /* 0x000fe20000010000 */
[----:B------:R-:W-:Y:S01]  /*2d40*/  FADD.FTZ R3, R3, R4 ;  /* 0x0000000403037221 */ /* 0x000fe20000010000 */
[----:B------:R-:W-:Y:S01]  /*2d50*/  FADD.FTZ R5, R70, R13 ;  /* 0x0000000d46057221 */ /* 0x000fe20000010000 */
[----:B------:R-:W-:-:S02]  /*2d60*/  HADD2.F32 R69, -RZ, R69.H0_H0 ;  /* 0x20000045ff457230 */ /* 0x000fc40000004100 */
[----:B------:R-:W-:Y:S01]  /*2d70*/  FFMA.FTZ R4, R70, R70, R7 ;  /* 0x0000004646047223 */ /* 0x000fe20000010007 */
[--C-:B---3--:R-:W-:Y:S02]  /*2d80*/  HADD2.F32 R11, -RZ, R67.reuse.H1_H1 ;  /* 0x30000043ff0b7230 */ /* 0x108fe40000004100 */
[----:B------:R-:W-:Y:S01]  /*2d90*/  FMUL.FTZ R6, R12, R12 ;  /* 0x0000000c0c067220 */ /* 0x000fe20000410000 */
[----:B------:R-:W-:Y:S01]  /*2da0*/  FADD.FTZ R2, R2, R5 ;  /* 0x0000000502027221 */ /* 0x000fe20000010000 */
[----:B------:R-:W-:Y:S01]  /*2db0*/  FADD.FTZ R3, R3, R4 ;  /* 0x0000000403037221 */ /* 0x000fe20000010000 */
[----:B------:R-:W-:Y:S02]  /*2dc0*/  HADD2.F32 R67, -RZ, R67.H0_H0 ;  /* 0x20000043ff437230 */ /* 0x000fe40000004100 */
[C---:B------:R-:W-:Y:S01]  /*2dd0*/  FADD.FTZ R5, R69.reuse, R12 ;  /* 0x0000000c45057221 */ /* 0x040fe20000010000 */
[----:B------:R-:W-:Y:S01]  /*2de0*/  FFMA.FTZ R6, R69, R69, R6 ;  /* 0x0000004545067223 */ /* 0x000fe20000010006 */
[----:B------:R-:W-:Y:S01]  /*2df0*/  FMUL.FTZ R4, R11, R11 ;  /* 0x0000000b0b047220 */ /* 0x000fe20000410000 */
[----:B------:R-:W-:-:S02]  /*2e00*/  HADD2.F32 R10, -RZ, R62.H1_H1 ;  /* 0x3000003eff0a7230 */ /* 0x000fc40000004100 */
[----:B------:R-:W-:Y:S01]  /*2e10*/  FADD.FTZ R2, R2, R5 ;  /* 0x0000000502027221 */ /* 0x000fe20000010000 */
[----:B------:R-:W-:Y:S01]  /*2e20*/  FADD.FTZ R3, R3, R6 ;  /* 0x0000000603037221 */ /* 0x000fe20000010000 */
[C---:B------:R-:W-:Y:S01]  /*2e30*/  FFMA.FTZ R4, R67.reuse, R67, R4 ;  /* 0x0000004343047223 */ /* 0x040fe20000010004 */
[----:B------:R-:W-:Y:S02]  /*2e40*/  HADD2.F32 R62, -RZ, R62.H0_H0 ;  /* 0x2000003eff3e7230 */ /* 0x000fe40000004100 */
[----:B------:R-:W-:Y:S01]  /*2e50*/  FADD.FTZ R5, R67, R11 ;  /* 0x0000000b43057221 */ /* 0x000fe20000010000 */
[----:B------:R-:W-:Y:S01]  /*2e60*/  FMUL.FTZ R7, R10, R10 ;  /* 0x0000000a0a077220 */ /* 0x000fe20000410000 */
[--C-:B0-----:R-:W-:Y:S02]  /*2e70*/  HADD2.F32 R9, -RZ, R60.reuse.H1_H1 ;  /* 0x3000003cff097230 */ /* 0x101fe40000004100 */
[----:B------:R-:W-:Y:S01]  /*2e80*/  FADD.FTZ R3, R3, R4 ;  /* 0x0000000403037221 */ /* 0x000fe20000010000 */
[----:B------:R-:W-:Y:S01]  /*2e90*/  FADD.FTZ R2, R2, R5 ;  /* 0x0000000502027221 */ /* 0x000fe20000010000 */
[----:B------:R-:W-:-:S02]  /*2ea0*/  HADD2.F32 R60, -RZ, R60.H0_H0 ;  /* 0x2000003cff3c7230 */ /* 0x000fc40000004100 */
[C---:B------:R-:W-:Y:S01]  /*2eb0*/  FFMA.FTZ R4, R62.reuse, R62, R7 ;  /* 0x0000003e3e047223 */ /* 0x040fe20000010007 */
[----:B------:R-:W-:Y:S01]  /*2ec0*/  FADD.FTZ R5, R62, R10 ;  /* 0x0000000a3e057221 */ /* 0x000fe20000010000 */
[--C-:B-----5:R-:W-:Y:S02]  /*2ed0*/  HADD2.F32 R8, -RZ, R58.reuse.H1_H1 ;  /* 0x3000003aff087230 */ /* 0x120fe40000004100 */
[----:B------:R-:W-:Y:S01]  /*2ee0*/  FMUL.FTZ R7, R9, R9 ;  /* 0x0000000909077220 */ /* 0x000fe20000410000 */
[----:B------:R-:W-:Y:S01]  /*2ef0*/  FADD.FTZ R3, R3, R4 ;  /* 0x0000000403037221 */ /* 0x000fe20000010000 */
[----:B------:R-:W-:Y:S01]  /*2f00*/  FADD.FTZ R2, R2, R5 ;  /* 0x0000000502027221 */ /* 0x000fe20000010000 */
[----:B------:R-:W-:Y:S02]  /*2f10*/  HADD2.F32 R58, -RZ, R58.H0_H0 ;  /* 0x2000003aff3a7230 */ /* 0x000fe40000004100 */
[C---:B------:R-:W-:Y:S01]  /*2f20*/  FFMA.FTZ R4, R60.reuse, R60, R7 ;  /* 0x0000003c3c047223 */ /* 0x040fe20000010007 */
[----:B------:R-:W-:Y:S01]  /*2f30*/  FADD.FTZ R5, R60, R9 ;  /* 0x000000093c057221 */ /* 0x000fe20000010000 */
[----:B------:R-:W-:Y:S01]  /*2f40*/  FMUL.FTZ R21, R8, R8 ;  /* 0x0000000808157220 */ /* 0x000fe20000410000 */
[----:B------:R-:W-:-:S02]  /*2f50*/  HADD2.F32 R7, -RZ, R56.H1_H1 ;  /* 0x30000038ff077230 */ /* 0x000fc40000004100 */
[----:B------:R-:W-:Y:S01]  /*2f60*/  FADD.FTZ R3, R3, R4 ;  /* 0x0000000403037221 */ /* 0x000fe20000010000 */
[----:B------:R-:W-:Y:S01]  /*2f70*/  FADD.FTZ R2, R2, R5 ;  /* 0x0000000502027221 */ /* 0x000fe20000010000 */
[C---:B------:R-:W-:Y:S01]  /*2f80*/  FFMA.FTZ R4, R58.reuse, R58, R21 ;  /* 0x0000003a3a047223 */ /* 0x040fe20000010015 */
[----:B------:R-:W-:Y:S02]  /*2f90*/  HADD2.F32 R56, -RZ, R56.H0_H0 ;  /* 0x20000038ff387230 */ /* 0x000fe40000004100 */
[----:B------:R-:W-:Y:S01]  /*2fa0*/  FMUL.FTZ R5, R7, R7 ;  /* 0x0000000707057220 */ /* 0x000fe20000410000 */
[----:B------:R-:W-:Y:S01]  /*2fb0*/  FADD.FTZ R4, R3, R4 ;  /* 0x0000000403047221 */ /* 0x000fe20000010000 */
[----:B------:R-:W-:Y:S02]  /*2fc0*/  FADD.FTZ R3, R58, R8 ;  /* 0x000000083a037221 */ /* 0x000fe40000010000 */
[----:B------:R-:W-:Y:S02]  /*2fd0*/  FFMA.FTZ R21, R56, R56, R5 ;  /* 0x0000003838157223 */ /* 0x000fe40000010005 */
[----:B------:R-:W-:-:S02]  /*2fe0*/  FADD.FTZ R2, R2, R3 ;  /* 0x0000000302027221 */ /* 0x000fc40000010000 */
[----:B------:R-:W-:Y:S01]  /*2ff0*/  FADD.FTZ R21, R4, R21 ;  /* 0x0000001504157221 */ /* 0x000fe20000010000 */
[----:B------:R-:W-:-:S04]  /*3000*/  FADD.FTZ R3, R56, R7 ;  /* 0x0000000738037221 */ /* 0x000fc80000010000 */
[----:B------:R-:W-:Y:S01]  /*3010*/  FADD.FTZ R2, R2, R3 ;  /* 0x0000000302027221 */ /* 0x000fe20000010000 */
[----:B------:R-:W0:Y:S01]  /*3020*/  S2R R45, SR_LANEID ;  /* 0x00000000002d7919 */ /* 0x000e220000000000 */
[--C-:B------:R-:W-:Y:S02]  /*3030*/  HADD2.F32 R6, -RZ, R54.reuse.H1_H1 ;  /* 0x30000036ff067230 */ /* 0x100fe40000004100 */
[----:B------:R-:W-:-:S03]  /*3040*/  HADD2.F32 R54, -RZ, R54.H0_H0 ;  /* 0x20000036ff367230 */ /* 0x000fc60000004100 */
[----:B------:R-:W-:-:S04]  /*3050*/  FMUL.FTZ R23, R6, R6 ;  /* 0x0000000606177220 */ /* 0x000fc80000410000 */
[----:B------:R-:W-:-:S04]  /*3060*/  FFMA.FTZ R20, R54, R54, R23 ;  /* 0x0000003636147223 */ /* 0x000fc80000010017 */
[----:B------:R-:W-:Y:S01]  /*3070*/  FADD.FTZ R20, R21, R20 ;  /* 0x0000001415147221 */ /* 0x000fe20000010000 */
[----:B------:R-:W-:Y:S01]  /*3080*/  FADD.FTZ R21, R54, R6 ;  /* 0x0000000636157221 */ /* 0x000fe20000010000 */
[--C-:B--2---:R-:W-:Y:S02]  /*3090*/  HADD2.F32 R5, -RZ, R50.reuse.H1_H1 ;  /* 0x30000032ff057230 */ /* 0x104fe40000004100 */
[----:B------:R-:W-:Y:S02]  /*30a0*/  HADD2.F32 R50, -RZ, R50.H0_H0 ;  /* 0x20000032ff327230 */ /* 0x000fe40000004100 */
[--C-:B------:R-:W-:Y:S02]  /*30b0*/  HADD2.F32 R4, -RZ, R48.reuse.H1_H1 ;  /* 0x30000030ff047230 */ /* 0x100fe40000004100 */
[----:B------:R-:W-:Y:S01]  /*30c0*/  FMUL.FTZ R23, R5, R5 ;  /* 0x0000000505177220 */ /* 0x000fe20000410000 */
[----:B------:R-:W-:Y:S01]  /*30d0*/  FADD.FTZ R2, R2, R21 ;  /* 0x0000001502027221 */ /* 0x000fe20000010000 */
[----:B------:R-:W-:-:S02]  /*30e0*/  HADD2.F32 R48, -RZ, R48.H0_H0 ;  /* 0x20000030ff307230 */ /* 0x000fc40000004100 */
[C---:B------:R-:W-:Y:S01]  /*30f0*/  FADD.FTZ R21, R50.reuse, R5 ;  /* 0x0000000532157221 */ /* 0x040fe20000010000 */
[----:B------:R-:W-:Y:S01]  /*3100*/  FFMA.FTZ R23, R50, R50, R23 ;  /* 0x0000003232177223 */ /* 0x000fe20000010017 */
[--C-:B------:R-:W-:Y:S02]  /*3110*/  HADD2.F32 R3, -RZ, R46.reuse.H1_H1 ;  /* 0x3000002eff037230 */ /* 0x100fe40000004100 */
[----:B------:R-:W-:Y:S01]  /*3120*/  FMUL.FTZ R43, R4, R4 ;  /* 0x00000004042b7220 */ /* 0x000fe20000410000 */
[----:B------:R-:W-:Y:S01]  /*3130*/  FADD.FTZ R2, R2, R21 ;  /* 0x0000001502027221 */ /* 0x000fe20000010000 */
[----:B------:R-:W-:Y:S01]  /*3140*/  FADD.FTZ R20, R20, R23 ;  /* 0x0000001714147221 */ /* 0x000fe20000010000 */
[----:B------:R-:W-:Y:S02]  /*3150*/  HADD2.F32 R46, -RZ, R46.H0_H0 ;  /* 0x2000002eff2e7230 */ /* 0x000fe40000004100 */
[C---:B------:R-:W-:Y:S01]  /*3160*/  FADD.FTZ R21, R48.reuse, R4 ;  /* 0x0000000430157221 */ /* 0x040fe20000010000 */
[----:B------:R-:W-:Y:S01]  /*3170*/  FFMA.FTZ R43, R48, R48, R43 ;  /* 0x00000030302b7223 */ /* 0x000fe2000001002b */
[----:B------:R-:W-:-:S02]  /*3180*/  FMUL.FTZ R23, R3, R3 ;  /* 0x0000000303177220 */ /* 0x000fc40000410000 */
[----:B------:R-:W-:Y:S01]  /*3190*/  FADD.FTZ R21, R2, R21 ;  /* 0x0000001502157221 */ /* 0x000fe20000010000 */
[----:B------:R-:W-:Y:S01]  /*31a0*/  FADD.FTZ R20, R20, R43 ;  /* 0x0000002b14147221 */ /* 0x000fe20000010000 */
[C---:B------:R-:W-:Y:S01]  /*31b0*/  FFMA.FTZ R23, R46.reuse, R46, R23 ;  /* 0x0000002e2e177223 */ /* 0x040fe20000010017 */
[----:B------:R-:W-:-:S03]  /*31c0*/  FADD.FTZ R22, R46, R3 ;  /* 0x000000032e167221 */ /* 0x000fc60000010000 */
[----:B------:R-:W-:Y:S01]  /*31d0*/  FADD.FTZ R20, R20, R23 ;  /* 0x0000001714147221 */ /* 0x000fe20000010000 */
[----:B------:R-:W-:Y:S01]  /*31e0*/  FADD.FTZ R21, R21, R22 ;  /* 0x0000001615157221 */ /* 0x000fe20000010000 */
[--C-:B------:R-:W-:Y:S02]  /*31f0*/  HADD2.F32 R2, -RZ, R0.reuse.H1_H1 ;  /* 0x30000000ff027230 */ /* 0x100fe40000004100 */
[----:B------:R-:W-:-:S03]  /*3200*/  HADD2.F32 R0, -RZ, R0.H0_H0 ;  /* 0x20000000ff007230 */ /* 0x000fc60000004100 */
[----:B------:R-:W-:Y:S02]  /*3210*/  FMUL.FTZ R23, R2, R2 ;  /* 0x0000000202177220 */ /* 0x000fe40000410000 */
        /* <DEDUP_REMOVED lines=42> */
.L_x_2892:
[----:B------:R-:W-:Y:S05]  /*34c0*/  BSYNC.RECONVERGENT B0 ;  /* 0x0000000000007941 */ /* 0x000fea0003800200 */
.L_x_2891:
        /* <DEDUP_REMOVED lines=58> */
.L_x_2894:
[----:B------:R-:W-:Y:S05]  /*3870*/  BSYNC.RECONVERGENT B0 ;  /* 0x0000000000007941 */ /* 0x000fea0003800200 */
.L_x_2893:
        /* <DEDUP_REMOVED lines=33> */
.L_x_2897:
        /* <DEDUP_REMOVED lines=13> */
.L_x_2896:
        /* <DEDUP_REMOVED lines=18> */
.L_x_2899:
        /* <DEDUP_REMOVED lines=153> */
.L_x_2898:
        /* <DEDUP_REMOVED lines=81> */
.L_x_2900:
        /* <DEDUP_REMOVED lines=43> */
.L_x_2901:
        /* <DEDUP_REMOVED lines=22> */
.L_x_2902:
[----:B------:R-:W-:Y:S05]  /*4f30*/  BSYNC.RECONVERGENT B0 ;  /* 0x0000000000007941 */ /* 0x000fea0003800200 */
.L_x_2895:
        /* <DEDUP_REMOVED lines=70> */
[----:B------:R-:W-:Y:S01]  /*53a0*/  F2FP.F16.F32.PACK_AB R41, R44, R41 ;  /* 0x000000292c29723e */ /* 0x000fe200000000ff */
        /* <DEDUP_REMOVED lines=8> */
.L_x_2906:
[----:B------:R-:W-:Y:S05]  /*5430*/  BSYNC.RECONVERGENT B1 ;  /* 0x0000000000017941 */ /* 0x000fea0003800200 */
.L_x_2905:
        /* <DEDUP_REMOVED lines=22> */
[----:B------:R-:W-:-:S05]  /*55a0*/  F2FP.F16.F32.PACK_AB R41, R40, R41 ;  /* 0x000000292829723e */ /* 0x000fca00000000ff */
[----:B------:R0:W-:Y:S02]  /*55b0*/  STG.E desc[UR14][R44.64], R41 ;  /* 0x000000292c007986 */ /* 0x0001e4000c10190e */
.L_x_2908:
[----:B------:R-:W-:Y:S05]  /*55c0*/  BSYNC.RECONVERGENT B1 ;  /* 0x0000000000017941 */ /* 0x000fea0003800200 */
.L_x_2907:
        /* <DEDUP_REMOVED lines=22> */
[----:B------:R-:W-:-:S05]  /*5730*/  F2FP.F16.F32.PACK_AB R39, R40, R39 ;  /* 0x000000272827723e */ /* 0x000fca00000000ff */
[----:B------:R1:W-:Y:S02]  /*5740*/  STG.E desc[UR14][R42.64], R39 ;  /* 0x000000272a007986 */ /* 0x0003e4000c10190e */
.L_x_2910:
[----:B------:R-:W-:Y:S05]  /*5750*/  BSYNC.RECONVERGENT B1 ;  /* 0x0000000000017941 */ /* 0x000fea0003800200 */
.L_x_2909:
        /* <DEDUP_REMOVED lines=26> */
[----:B------:R-:W-:-:S05]  /*5900*/  F2FP.F16.F32.PACK_AB R41, R38, R41 ;  /* 0x000000292629723e */ /* 0x000fca00000000ff */
[----:B------:R0:W-:Y:S02]  /*5910*/  STG.E desc[UR14][R42.64], R41 ;  /* 0x000000292a007986 */ /* 0x0001e4000c10190e */
.L_x_2912:
[----:B------:R-:W-:Y:S05]  /*5920*/  BSYNC.RECONVERGENT B1 ;  /* 0x0000000000017941 */ /* 0x000fea0003800200 */
.L_x_2911:
        /* <DEDUP_REMOVED lines=20> */
[----:B------:R-:W-:-:S05]  /*5a70*/  F2FP.F16.F32.PACK_AB R37, R52, R43 ;  /* 0x0000002b3425723e */ /* 0x000fca00000000ff */
[----:B------:R0:W-:Y:S02]  /*5a80*/  STG.E desc[UR14][R40.64], R37 ;  /* 0x0000002528007986 */ /* 0x0001e4000c10190e */
.L_x_2914:
[----:B------:R-:W-:Y:S05]  /*5a90*/  BSYNC.RECONVERGENT B1 ;  /* 0x0000000000017941 */ /* 0x000fea0003800200 */
.L_x_2913:
        /* <DEDUP_REMOVED lines=27> */
[----:B------:R-:W-:Y:S02]  /*5c50*/  F2FP.F16.F32.PACK_AB R37, R40, R55 ;  /* 0x000000372825723e */ /* 0x000fe400000000ff */
[----:B------:R-:W-:-:S05]  /*5c60*/  LEA.HI.X R39, R36, UR17, R39, 0x1, P1 ;  /* 0x0000001124277c11 */ /* 0x000fca00088f0c27 */
[----:B------:R0:W-:Y:S04]  /*5c70*/  STG.E desc[UR14][R38.64], R37 ;  /* 0x0000002526007986 */ /* 0x0001e8000c10190e */
.L_x_2916:
[----:B------:R-:W-:Y:S05]  /*5c80*/  BSYNC.RECONVERGENT B1 ;  /* 0x0000000000017941 */ /* 0x000fea0003800200 */
.L_x_2915:
        /* <DEDUP_REMOVED lines=22> */
.L_x_2918:
[----:B------:R-:W-:Y:S05]  /*5df0*/  BSYNC.RECONVERGENT B1 ;  /* 0x0000000000017941 */ /* 0x000fea0003800200 */
.L_x_2917:
        /* <DEDUP_REMOVED lines=17> */
[----:B------:R-:W-:Y:S02]  /*5f10*/  F2FP.F16.F32.PACK_AB R35, R38, R59 ;  /* 0x0000003b2623723e */ /* 0x000fe400000000ff */
[----:B------:R-:W-:-:S05]  /*5f20*/  LEA.HI.X R37, R34, UR17, R41, 0x1, P1 ;  /* 0x0000001122257c11 */ /* 0x000fca00088f0c29 */
[----:B------:R2:W-:Y:S02]  /*5f30*/  STG.E desc[UR14][R36.64], R35 ;  /* 0x0000002324007986 */ /* 0x0005e4000c10190e */
.L_x_2920:
[----:B------:R-:W-:Y:S05]  /*5f40*/  BSYNC.RECONVERGENT B1 ;  /* 0x0000000000017941 */ /* 0x000fea0003800200 */
.L_x_2919:
        /* <DEDUP_REMOVED lines=42> */
.L_x_2922:
[----:B------:R-:W-:Y:S05]  /*61f0*/  BSYNC.RECONVERGENT B1 ;  /* 0x0000000000017941 */ /* 0x000fea0003800200 */
.L_x_2921:
        /* <DEDUP_REMOVED lines=19> */
[----:B------:R-:W-:Y:S02]  /*6330*/  F2FP.F16.F32.PACK_AB R33, R40, R63 ;  /* 0x0000003f2821723e */ /* 0x000fe400000000ff */
[----:B------:R-:W-:-:S05]  /*6340*/  LEA.HI.X R35, R32, UR17, R51, 0x1, P2 ;  /* 0x0000001120237c11 */ /* 0x000fca00090f0c33 */
[----:B------:R0:W-:Y:S02]  /*6350*/  STG.E desc[UR14][R34.64], R33 ;  /* 0x0000002122007986 */ /* 0x0001e4000c10190e */
.L_x_2924:
[----:B------:R-:W-:Y:S05]  /*6360*/  BSYNC.RECONVERGENT B1 ;  /* 0x0000000000017941 */ /* 0x000fea0003800200 */
.L_x_2923:
        /* <DEDUP_REMOVED lines=20> */
.L_x_2926:
[----:B------:R-:W-:Y:S05]  /*64b0*/  BSYNC.RECONVERGENT B1 ;  /* 0x0000000000017941 */ /* 0x000fea0003800200 */
.L_x_2925:
        /* <DEDUP_REMOVED lines=17> */
[----:B------:R-:W-:Y:S02]  /*65d0*/  F2FP.F16.F32.PACK_AB R31, R35, R34 ;  /* 0x00000022231f723e */ /* 0x000fe400000000ff */
[----:B------:R-:W-:-:S05]  /*65e0*/  LEA.HI.X R33, R30, UR17, R43, 0x1, P1 ;  /* 0x000000111e217c11 */ /* 0x000fca00088f0c2b */
[----:B------:R2:W-:Y:S02]  /*65f0*/  STG.E desc[UR14][R32.64], R31 ;  /* 0x0000001f20007986 */ /* 0x0005e4000c10190e */
.L_x_2928:
[----:B------:R-:W-:Y:S05]  /*6600*/  BSYNC.RECONVERGENT B1 ;  /* 0x0000000000017941 */ /* 0x000fea0003800200 */
.L_x_2927:
        /* <DEDUP_REMOVED lines=13> */
[----:B------:R-:W-:Y:S01]  /*66e0*/  F2FP.F16.F32.PACK_AB R29, R34, R29 ;  /* 0x0000001d221d723e */ /* 0x000fe200000000ff */
[----:B------:R-:W-:-:S04]  /*66f0*/  IMAD.WIDE.U32 R30, R41, UR12, R30 ;  /* 0x0000000c291e7c25 */ /* 0x000fc8000f8e001e */
[----:B------:R-:W-:Y:S01]  /*6700*/  IMAD R41, R41, UR13, R42 ;  /* 0x0000000d29297c24 */ /* 0x000fe2000f8e022a */
[----:B-1----:R-:W-:-:S04]  /*6710*/  LEA R32, P1, R30, UR16, 0x1 ;  /* 0x000000101e207c11 */ /* 0x002fc8000f8208ff */
[----:B------:R-:W-:-:S04]  /*6720*/  IADD3 R41, PT, PT, R31, R41, RZ ;  /* 0x000000291f297210 */ /* 0x000fc80007ffe0ff */
[----:B------:R-:W-:-:S05]  /*6730*/  LEA.HI.X R33, R30, UR17, R41, 0x1, P1 ;  /* 0x000000111e217c11 */ /* 0x000fca00088f0c29 */
[----:B------:R3:W-:Y:S02]  /*6740*/  STG.E desc[UR14][R32.64], R29 ;  /* 0x0000001d20007986 */ /* 0x0007e4000c10190e */
.L_x_2930:
[----:B------:R-:W-:Y:S05]  /*6750*/  BSYNC.RECONVERGENT B1 ;  /* 0x0000000000017941 */ /* 0x000fea0003800200 */
.L_x_2929:
        /* <DEDUP_REMOVED lines=17> */
[----:B------:R-:W-:Y:S02]  /*6870*/  F2FP.F16.F32.PACK_AB R29, R33, R32 ;  /* 0x00000020211d723e */ /* 0x000fe400000000ff */
[----:B------:R-:W-:-:S05]  /*6880*/  LEA.HI.X R31, R28, UR17, R39, 0x1, P1 ;  /* 0x000000111c1f7c11 */ /* 0x000fca00088f0c27 */
[----:B------:R4:W-:Y:S02]  /*6890*/  STG.E desc[UR14][R30.64], R29 ;  /* 0x0000001d1e007986 */ /* 0x0009e4000c10190e */
.L_x_2932:
[----:B------:R-:W-:Y:S05]  /*68a0*/  BSYNC.RECONVERGENT B1 ;  /* 0x0000000000017941 */ /* 0x000fea0003800200 */
.L_x_2931:
        /* <DEDUP_REMOVED lines=44> */
.L_x_2934:
[----:B------:R-:W-:Y:S05]  /*6b70*/  BSYNC.RECONVERGENT B1 ;  /* 0x0000000000017941 */ /* 0x000fea0003800200 */
.L_x_2933:
        /* <DEDUP_REMOVED lines=17> */
[----:B------:R-:W-:Y:S02]  /*6c90*/  F2FP.F16.F32.PACK_AB R27, R30, R75 ;  /* 0x0000004b1e1b723e */ /* 0x000fe400000000ff */
[----:B------:R-:W-:-:S05]  /*6ca0*/  LEA.HI.X R29, R26, UR17, R37, 0x1, P2 ;  /* 0x000000111a1d7c11 */ /* 0x000fca00090f0c25 */
[----:B------:R1:W-:Y:S02]  /*6cb0*/  STG.E desc[UR14][R28.64], R27 ;  /* 0x0000001b1c007986 */ /* 0x0003e4000c10190e */
.L_x_2936:
[----:B------:R-:W-:Y:S05]  /*6cc0*/  BSYNC.RECONVERGENT B1 ;  /* 0x0000000000017941 */ /* 0x000fea0003800200 */
.L_x_2935:
        /* <DEDUP_REMOVED lines=13> */
[----:B------:R-:W-:Y:S01]  /*6da0*/  F2FP.F16.F32.PACK_AB R17, R30, R17 ;  /* 0x000000111e11723e */ /* 0x000fe200000000ff */
[----:B------:R-:W-:-:S04]  /*6db0*/  IMAD.WIDE.U32 R26, R43, UR12, R26 ;  /* 0x0000000c2b1a7c25 */ /* 0x000fc8000f8e001a */
[----:B------:R-:W-:Y:S01]  /*6dc0*/  IMAD R43, R43, UR13, R42 ;  /* 0x0000000d2b2b7c24 */ /* 0x000fe2000f8e022a */
[----:B0-----:R-:W-:-:S04]  /*6dd0*/  LEA R28, P1, R26, UR16, 0x1 ;  /* 0x000000101a1c7c11 */ /* 0x001fc8000f8208ff */
[----:B------:R-:W-:-:S04]  /*6de0*/  IADD3 R43, PT, PT, R27, R43, RZ ;  /* 0x0000002b1b2b7210 */ /* 0x000fc80007ffe0ff */
[----:B------:R-:W-:-:S05]  /*6df0*/  LEA.HI.X R29, R26, UR17, R43, 0x1, P1 ;  /* 0x000000111a1d7c11 */ /* 0x000fca00088f0c2b */
[----:B------:R2:W-:Y:S02]  /*6e00*/  STG.E desc[UR14][R28.64], R17 ;  /* 0x000000111c007986 */ /* 0x0005e4000c10190e */
.L_x_2938:
[----:B------:R-:W-:Y:S05]  /*6e10*/  BSYNC.RECONVERGENT B1 ;  /* 0x0000000000017941 */ /* 0x000fea0003800200 */
.L_x_2937:
        /* <DEDUP_REMOVED lines=17> */
[----:B------:R-:W-:Y:S02]  /*6f30*/  F2FP.F16.F32.PACK_AB R17, R29, R28 ;  /* 0x0000001c1d11723e */ /* 0x000fe400000000ff */
[----:B------:R-:W-:-:S05]  /*6f40*/  LEA.HI.X R27, R16, UR17, R41, 0x1, P1 ;  /* 0x00000011101b7c11 */ /* 0x000fca00088f0c29 */
[----:B------:R3:W-:Y:S02]  /*6f50*/  STG.E desc[UR14][R26.64], R17 ;  /* 0x000000111a007986 */ /* 0x0007e4000c10190e */
.L_x_2940:
[----:B------:R-:W-:Y:S05]  /*6f60*/  BSYNC.RECONVERGENT B1 ;  /* 0x0000000000017941 */ /* 0x000fea0003800200 */
.L_x_2939:
        /* <DEDUP_REMOVED lines=13> */
[----:B------:R-:W-:Y:S01]  /*7040*/  F2FP.F16.F32.PACK_AB R15, R28, R15 ;  /* 0x0000000f1c0f723e */ /* 0x000fe200000000ff */
[----:B------:R-:W-:-:S04]  /*7050*/  IMAD.WIDE.U32 R16, R38, UR12, R16 ;  /* 0x0000000c26107c25 */ /* 0x000fc8000f8e0010 */
[----:B------:R-:W-:Y:S01]  /*7060*/  IMAD R39, R38, UR13, R39 ;  /* 0x0000000d26277c24 */ /* 0x000fe2000f8e0227 */
[----:B--2---:R-:W-:-:S04]  /*7070*/  LEA R26, P1, R16, UR16, 0x1 ;  /* 0x00000010101a7c11 */ /* 0x004fc8000f8208ff */
[----:B------:R-:W-:-:S04]  /*7080*/  IADD3 R39, PT, PT, R17, R39, RZ ;  /* 0x0000002711277210 */ /* 0x000fc80007ffe0ff */
[----:B0-----:R-:W-:-:S05]  /*7090*/  LEA.HI.X R27, R16, UR17, R39, 0x1, P1 ;  /* 0x00000011101b7c11 */ /* 0x001fca00088f0c27 */
[----:B------:R4:W-:Y:S02]  /*70a0*/  STG.E desc[UR14][R26.64], R15 ;  /* 0x0000000f1a007986 */ /* 0x0009e4000c10190e */
.L_x_2942:
[----:B------:R-:W-:Y:S05]  /*70b0*/  BSYNC.RECONVERGENT B1 ;  /* 0x0000000000017941 */ /* 0x000fea0003800200 */
.L_x_2941:
        /* <DEDUP_REMOVED lines=17> */
[----:B------:R-:W-:Y:S02]  /*71d0*/  F2FP.F16.F32.PACK_AB R15, R26, R71 ;  /* 0x000000471a0f723e */ /* 0x000fe400000000ff */
[----:B--2---:R-:W-:-:S05]  /*71e0*/  LEA.HI.X R17, R14, UR17, R33, 0x1, P1 ;  /* 0x000000110e117c11 */ /* 0x004fca00088f0c21 */
[----:B------:R0:W-:Y:S02]  /*71f0*/  STG.E desc[UR14][R16.64], R15 ;  /* 0x0000000f10007986 */ /* 0x0001e4000c10190e */
.L_x_2944:
[----:B------:R-:W-:Y:S05]  /*7200*/  BSYNC.RECONVERGENT B1 ;  /* 0x0000000000017941 */ /* 0x000fea0003800200 */
.L_x_2943:
        /* <DEDUP_REMOVED lines=44> */
.L_x_2946:
[----:B------:R-:W-:Y:S05]  /*74d0*/  BSYNC.RECONVERGENT B1 ;  /* 0x0000000000017941 */ /* 0x000fea0003800200 */
.L_x_2945:
        /* <DEDUP_REMOVED lines=20> */
.L_x_2948:
[----:B------:R-:W-:Y:S05]  /*7620*/  BSYNC.RECONVERGENT B1 ;  /* 0x0000000000017941 */ /* 0x000fea0003800200 */
.L_x_2947:
        /* <DEDUP_REMOVED lines=20> */
.L_x_2950:
[----:B------:R-:W-:Y:S05]  /*7770*/  BSYNC.RECONVERGENT B1 ;  /* 0x0000000000017941 */ /* 0x000fea0003800200 */
.L_x_2949:
        /* <DEDUP_REMOVED lines=17> */
[----:B------:R-:W-:Y:S02]  /*7890*/  F2FP.F16.F32.PACK_AB R13, R14, R15 ;  /* 0x0000000f0e0d723e */ /* 0x000fe400000000ff */
[----:B------:R-:W-:-:S05]  /*78a0*/  LEA.HI.X R11, R12, UR17, R33, 0x1, P1 ;  /* 0x000000110c0b7c11 */ /* 0x000fca00088f0c21 */
[----:B------:R3:W-:Y:S02]  /*78b0*/  STG.E desc[UR14][R10.64], R13 ;  /* 0x0000000d0a007986 */ /* 0x0007e4000c10190e */
.L_x_2952:
[----:B------:R-:W-:Y:S05]  /*78c0*/  BSYNC.RECONVERGENT B1 ;  /* 0x0000000000017941 */ /* 0x000fea0003800200 */
.L_x_2951:
        /* <DEDUP_REMOVED lines=12> */
[----:B------:R-:W-:Y:S01]  /*7990*/  F2FP.F16.F32.PACK_AB R9, R14, R9 ;  /* 0x000000090e09723e */ /* 0x000fe200000000ff */
[----:B----4-:R-:W-:Y:S02]  /*79a0*/  IMAD R31, R31, UR12, RZ ;  /* 0x0000000c1f1f7c24 */ /* 0x010fe4000f8e02ff */
[----:B0-----:R-:W-:-:S04]  /*79b0*/  IMAD.WIDE.U32 R12, R30, UR12, R10 ;  /* 0x0000000c1e0c7c25 */ /* 0x001fc8000f8e000a */
[----:B------:R-:W-:Y:S01]  /*79c0*/  IMAD R31, R30, UR13, R31 ;  /* 0x0000000d1e1f7c24 */ /* 0x000fe2000f8e021f */
[----:B---3--:R-:W-:-:S04]  /*79d0*/  LEA R10, P1, R12, UR16, 0x1 ;  /* 0x000000100c0a7c11 */ /* 0x008fc8000f8208ff */
[----:B------:R-:W-:-:S04]  /*79e0*/  IADD3 R31, PT, PT, R13, R31, RZ ;  /* 0x0000001f0d1f7210 */ /* 0x000fc80007ffe0ff */
[----:B------:R-:W-:-:S05]  /*79f0*/  LEA.HI.X R11, R12, UR17, R31, 0x1, P1 ;  /* 0x000000110c0b7c11 */ /* 0x000fca00088f0c1f */
[----:B------:R4:W-:Y:S02]  /*7a00*/  STG.E desc[UR14][R10.64], R9 ;  /* 0x000000090a007986 */ /* 0x0009e4000c10190e */
.L_x_2954:
[----:B------:R-:W-:Y:S05]  /*7a10*/  BSYNC.RECONVERGENT B1 ;  /* 0x0000000000017941 */ /* 0x000fea0003800200 */
.L_x_2953:
        /* <DEDUP_REMOVED lines=20> */
.L_x_2956:
[----:B------:R-:W-:Y:S05]  /*7b60*/  BSYNC.RECONVERGENT B1 ;  /* 0x0000000000017941 */ /* 0x000fea0003800200 */
.L_x_2955:
        /* <DEDUP_REMOVED lines=35> */
[----:B------:R-:W-:Y:S01]  /*7da0*/  F2FP.F16.F32.PACK_AB R7, R28, R7 ;  /* 0x000000071c07723e */ /* 0x000fe200000000ff */
[----:B------:R-:W-:-:S04]  /*7db0*/  IMAD.WIDE.U32 R16, R27, UR12, R14 ;  /* 0x0000000c1b107c25 */ /* 0x000fc8000f8e000e */
[----:B------:R-:W-:Y:S01]  /*7dc0*/  IMAD R27, R27, UR13, R30 ;  /* 0x0000000d1b1b7c24 */ /* 0x000fe2000f8e021e */
[----:B-1----:R-:W-:-:S04]  /*7dd0*/  LEA R14, P5, R16, UR16, 0x1 ;  /* 0x00000010100e7c11 */ /* 0x002fc8000f8a08ff */
[----:B------:R-:W-:-:S04]  /*7de0*/  IADD3 R27, PT, PT, R17, R27, RZ ;  /* 0x0000001b111b7210 */ /* 0x000fc80007ffe0ff */
[----:B------:R-:W-:-:S05]  /*7df0*/  LEA.HI.X R15, R16, UR17, R27, 0x1, P5 ;  /* 0x00000011100f7c11 */ /* 0x000fca000a8f0c1b */
[----:B------:R0:W-:Y:S02]  /*7e00*/  STG.E desc[UR14][R14.64], R7 ;  /* 0x000000070e007986 */ /* 0x0001e4000c10190e */
.L_x_2958:
[----:B------:R-:W-:Y:S05]  /*7e10*/  BSYNC.RECONVERGENT B1 ;  /* 0x0000000000017941 */ /* 0x000fea0003800200 */
.L_x_2957:
        /* <DEDUP_REMOVED lines=12> */
[----:B------:R-:W-:Y:S01]  /*7ee0*/  F2FP.F16.F32.PACK_AB R13, R16, R13 ;  /* 0x0000000d100d723e */ /* 0x000fe200000000ff */
[----:B--2---:R-:W-:Y:S02]  /*7ef0*/  IMAD R29, R29, UR12, RZ ;  /* 0x0000000c1d1d7c24 */ /* 0x004fe4000f8e02ff */
[----:B------:R-:W-:-:S04]  /*7f00*/  IMAD.WIDE.U32 R14, R26, UR12, R6 ;  /* 0x0000000c1a0e7c25 */ /* 0x000fc8000f8e0006 */
[----:B------:R-:W-:Y:S01]  /*7f10*/  IMAD R29, R26, UR13, R29 ;  /* 0x0000000d1a1d7c24 */ /* 0x000fe2000f8e021d */
[----:B0-----:R-:W-:-:S04]  /*7f20*/  LEA R6, P2, R14, UR16, 0x1 ;  /* 0x000000100e067c11 */ /* 0x001fc8000f8408ff */
[----:B------:R-:W-:-:S04]  /*7f30*/  IADD3 R29, PT, PT, R15, R29, RZ ;  /* 0x0000001d0f1d7210 */ /* 0x000fc80007ffe0ff */
[----:B------:R-:W-:-:S05]  /*7f40*/  LEA.HI.X R7, R14, UR17, R29, 0x1, P2 ;  /* 0x000000110e077c11 */ /* 0x000fca00090f0c1d */
[----:B------:R2:W-:Y:S02]  /*7f50*/  STG.E desc[UR14][R6.64], R13 ;  /* 0x0000000d06007986 */ /* 0x0005e4000c10190e */
.L_x_2960:
[----:B------:R-:W-:Y:S05]  /*7f60*/  BSYNC.RECONVERGENT B1 ;  /* 0x0000000000017941 */ /* 0x000fea0003800200 */
.L_x_2959:
        /* <DEDUP_REMOVED lines=20> */
.L_x_2962:
[----:B------:R-:W-:Y:S05]  /*80b0*/  BSYNC.RECONVERGENT B1 ;  /* 0x0000000000017941 */ /* 0x000fea0003800200 */
.L_x_2961:
        /* <DEDUP_REMOVED lines=17> */
[----:B------:R-:W-:Y:S02]  /*81d0*/  F2FP.F16.F32.PACK_AB R7, R12, R13 ;  /* 0x0000000d0c07723e */ /* 0x000fe400000000ff */
[----:B------:R-:W-:-:S05]  /*81e0*/  LEA.HI.X R5, R6, UR17, R11, 0x1, P1 ;  /* 0x0000001106057c11 */ /* 0x000fca00088f0c0b */
[----:B------:R4:W-:Y:S02]  /*81f0*/  STG.E desc[UR14][R4.64], R7 ;  /* 0x0000000704007986 */ /* 0x0009e4000c10190e */
.L_x_2964:
[----:B------:R-:W-:Y:S05]  /*8200*/  BSYNC.RECONVERGENT B1 ;  /* 0x0000000000017941 */ /* 0x000fea0003800200 */
.L_x_2963:
        /* <DEDUP_REMOVED lines=16> */
[----:B------:R-:W-:Y:S02]  /*8310*/  F2FP.F16.F32.PACK_AB R3, R10, R3 ;  /* 0x000000030a03723e */ /* 0x000fe400000000ff */
[----:B------:R-:W-:-:S04]  /*8320*/  IADD3 R9, PT, PT, R7, R9, RZ ;  /* 0x0000000907097210 */ /* 0x000fc80007ffe0ff */
[----:B------:R-:W-:-:S05]  /*8330*/  LEA.HI.X R5, R6, UR17, R9, 0x1, P1 ;  /* 0x0000001106057c11 */ /* 0x000fca00088f0c09 */
[----:B------:R0:W-:Y:S02]  /*8340*/  STG.E desc[UR14][R4.64], R3 ;  /* 0x0000000304007986 */ /* 0x0001e4000c10190e */
.L_x_2966:
[----:B------:R-:W-:Y:S05]  /*8350*/  BSYNC.RECONVERGENT B1 ;  /* 0x0000000000017941 */ /* 0x000fea0003800200 */
.L_x_2965:
        /* <DEDUP_REMOVED lines=10> */
[----:B------:R-:W-:Y:S01]  /*8400*/  F2FP.F16.F32.PACK_AB R5, R0, R5 ;  /* 0x000000050005723e */ /* 0x000fe200000000ff */
        /* <DEDUP_REMOVED lines=8> */
.L_x_2904:
        /* <DEDUP_REMOVED lines=32> */
[----:B------:R-:W-:Y:S01]  /*8690*/  F2FP.F16.F32.PACK_AB R41, R41, R43 ;  /* 0x0000002b2929723e */ /* 0x000fe200000000ff */
[----:B------:R-:W-:Y:S01]  /*86a0*/  IMAD R44, R53, UR13, R44 ;  /* 0x0000000d352c7c24 */ /* 0x000fe2000f8e022c */
[----:B------:R-:W-:-:S03]  /*86b0*/  MOV R43, R19 ;  /* 0x00000013002b7202 */ /* 0x000fc60000000f00 */
[----:B------:R-:W-:-:S05]  /*86c0*/  IMAD.WIDE.U32 R42, R53, UR12, R42 ;  /* 0x0000000c352a7c25 */ /* 0x000fca000f8e002a */
[----:B------:R-:W-:Y:S02]  /*86d0*/  IADD3 R43, PT, PT, R43, R44, RZ ;  /* 0x0000002c2b2b7210 */ /* 0x000fe40007ffe0ff */
[----:B-1----:R-:W-:-:S04]  /*86e0*/  LEA R44, P1, R42, UR16, 0x1 ;  /* 0x000000102a2c7c11 */ /* 0x002fc8000f8208ff */
[----:B------:R-:W-:-:S05]  /*86f0*/  LEA.HI.X R45, R42, UR17, R43, 0x1, P1 ;  /* 0x000000112a2d7c11 */ /* 0x000fca00088f0c2b */
[----:B------:R0:W-:Y:S04]  /*8700*/  STG.E desc[UR14][R44.64], R41 ;  /* 0x000000292c007986 */ /* 0x0001e8000c10190e */
.L_x_2969:
[----:B------:R-:W-:Y:S05]  /*8710*/  BSYNC.RECONVERGENT B1 ;  /* 0x0000000000017941 */ /* 0x000fea0003800200 */
.L_x_2968:
        /* <DEDUP_REMOVED lines=31> */
[----:B------:R-:W-:Y:S02]  /*8910*/  F2FP.F16.F32.PACK_AB R45, R45, R44 ;  /* 0x0000002c2d2d723e */ /* 0x000fe400000000ff */
[----:B------:R-:W-:-:S05]  /*8920*/  LEA.HI.X R43, R40, UR17, R43, 0x1, P1 ;  /* 0x00000011282b7c11 */ /* 0x000fca00088f0c2b */
[----:B------:R0:W-:Y:S04]  /*8930*/  STG.E desc[UR14][R42.64], R45 ;  /* 0x0000002d2a007986 */ /* 0x0001e8000c10190e */
.L_x_2971:
[----:B------:R-:W-:Y:S05]  /*8940*/  BSYNC.RECONVERGENT B1 ;  /* 0x0000000000017941 */ /* 0x000fea0003800200 */
.L_x_2970:
        /* <DEDUP_REMOVED lines=32> */
[----:B------:R-:W-:-:S05]  /*8b50*/  F2FP.F16.F32.PACK_AB R39, R39, R44 ;  /* 0x0000002c2727723e */ /* 0x000fca00000000ff */
[----:B------:R0:W-:Y:S02]  /*8b60*/  STG.E desc[UR14][R42.64], R39 ;  /* 0x000000272a007986 */ /* 0x0001e4000c10190e */
.L_x_2973:
[----:B------:R-:W-:Y:S05]  /*8b70*/  BSYNC.RECONVERGENT B1 ;  /* 0x0000000000017941 */ /* 0x000fea0003800200 */
.L_x_2972:
        /* <DEDUP_REMOVED lines=36> */
[----:B------:R-:W-:-:S05]  /*8dc0*/  F2FP.F16.F32.PACK_AB R39, R42, R44 ;  /* 0x0000002c2a27723e */ /* 0x000fca00000000ff */
[----:B------:R0:W-:Y:S02]  /*8dd0*/  STG.E desc[UR14][R40.64], R39 ;  /* 0x0000002728007986 */ /* 0x0001e4000c10190e */
.L_x_2975:
[----:B------:R-:W-:Y:S05]  /*8de0*/  BSYNC.RECONVERGENT B1 ;  /* 0x0000000000017941 */ /* 0x000fea0003800200 */
.L_x_2974:
        /* <DEDUP_REMOVED lines=30> */
[----:B------:R-:W-:-:S05]  /*8fd0*/  F2FP.F16.F32.PACK_AB R37, R43, R37 ;  /* 0x000000252b25723e */ /* 0x000fca00000000ff */
[----:B------:R1:W-:Y:S02]  /*8fe0*/  STG.E desc[UR14][R40.64], R37 ;  /* 0x0000002528007986 */ /* 0x0003e4000c10190e */
.L_x_2977:
[----:B------:R-:W-:Y:S05]  /*8ff0*/  BSYNC.RECONVERGENT B1 ;  /* 0x0000000000017941 */ /* 0x000fea0003800200 */
.L_x_2976:
        /* <DEDUP_REMOVED lines=38> */
[----:B------:R-:W-:-:S05]  /*9260*/  F2FP.F16.F32.PACK_AB R51, R51, R44 ;  /* 0x0000002c3333723e */ /* 0x000fca00000000ff */
[----:B------:R0:W-:Y:S02]  /*9270*/  STG.E desc[UR14][R38.64], R51 ;  /* 0x0000003326007986 */ /* 0x0001e4000c10190e */
.L_x_2979:
[----:B------:R-:W-:Y:S05]  /*9280*/  BSYNC.RECONVERGENT B1 ;  /* 0x0000000000017941 */ /* 0x000fea0003800200 */
.L_x_2978:
        /* <DEDUP_REMOVED lines=30> */
[----:B------:R-:W-:-:S05]  /*9470*/  F2FP.F16.F32.PACK_AB R35, R35, R42 ;  /* 0x0000002a2323723e */ /* 0x000fca00000000ff */
[----:B------:R1:W-:Y:S02]  /*9480*/  STG.E desc[UR14][R38.64], R35 ;  /* 0x0000002326007986 */ /* 0x0003e4000c10190e */
.L_x_2981:
[----:B------:R-:W-:Y:S05]  /*9490*/  BSYNC.RECONVERGENT B1 ;  /* 0x0000000000017941 */ /* 0x000fea0003800200 */
.L_x_2980:
        /* <DEDUP_REMOVED lines=28> */
[----:B------:R-:W-:-:S05]  /*9660*/  F2FP.F16.F32.PACK_AB R39, R42, R39 ;  /* 0x000000272a27723e */ /* 0x000fca00000000ff */
[----:B------:R2:W-:Y:S02]  /*9670*/  STG.E desc[UR14][R36.64], R39 ;  /* 0x0000002724007986 */ /* 0x0005e4000c10190e */
.L_x_2983:
[----:B------:R-:W-:Y:S05]  /*9680*/  BSYNC.RECONVERGENT B1 ;  /* 0x0000000000017941 */ /* 0x000fea0003800200 */
.L_x_2982:
        /* <DEDUP_REMOVED lines=50> */
[----:B------:R-:W-:-:S05]  /*99b0*/  F2FP.F16.F32.PACK_AB R33, R45, R33 ;  /* 0x000000212d21723e */ /* 0x000fca00000000ff */
[----:B------:R0:W-:Y:S02]  /*99c0*/  STG.E desc[UR14][R36.64], R33 ;  /* 0x0000002124007986 */ /* 0x0001e4000c10190e */
.L_x_2985:
[----:B------:R-:W-:Y:S05]  /*99d0*/  BSYNC.RECONVERGENT B1 ;  /* 0x0000000000017941 */ /* 0x000fea0003800200 */
.L_x_2984:
        /* <DEDUP_REMOVED lines=32> */
.L_x_2987:
[----:B------:R-:W-:Y:S05]  /*9be0*/  BSYNC.RECONVERGENT B1 ;  /* 0x0000000000017941 */ /* 0x000fea0003800200 */
.L_x_2986:
        /* <DEDUP_REMOVED lines=28> */
[----:B------:R-:W-:-:S05]  /*9db0*/  F2FP.F16.F32.PACK_AB R31, R52, R31 ;  /* 0x0000001f341f723e */ /* 0x000fca00000000ff */
[----:B------:R1:W-:Y:S02]  /*9dc0*/  STG.E desc[UR14][R34.64], R31 ;  /* 0x0000001f22007986 */ /* 0x0003e4000c10190e */
.L_x_2989:
[----:B------:R-:W-:Y:S05]  /*9dd0*/  BSYNC.RECONVERGENT B1 ;  /* 0x0000000000017941 */ /* 0x000fea0003800200 */
.L_x_2988:
        /* <DEDUP_REMOVED lines=28> */
[----:B------:R-:W-:-:S05]  /*9fa0*/  F2FP.F16.F32.PACK_AB R35, R44, R35 ;  /* 0x000000232c23723e */ /* 0x000fca00000000ff */
[----:B------:R2:W-:Y:S02]  /*9fb0*/  STG.E desc[UR14][R32.64], R35 ;  /* 0x0000002320007986 */ /* 0x0005e4000c10190e */
.L_x_2991:
[----:B------:R-:W-:Y:S05]  /*9fc0*/  BSYNC.RECONVERGENT B1 ;  /* 0x0000000000017941 */ /* 0x000fea0003800200 */
.L_x_2990:
        /* <DEDUP_REMOVED lines=30> */
.L_x_2993:
[----:B------:R-:W-:Y:S05]  /*a1b0*/  BSYNC.RECONVERGENT B1 ;  /* 0x0000000000017941 */ /* 0x000fea0003800200 */
.L_x_2992:
        /* <DEDUP_REMOVED lines=28> */
[----:B------:R-:W-:-:S05]  /*a380*/  F2FP.F16.F32.PACK_AB R33, R38, R33 ;  /* 0x000000212621723e */ /* 0x000fca00000000ff */
[----:B------:R4:W-:Y:S02]  /*a390*/  STG.E desc[UR14][R30.64], R33 ;  /* 0x000000211e007986 */ /* 0x0009e4000c10190e */
.L_x_2995:
[----:B------:R-:W-:Y:S05]  /*a3a0*/  BSYNC.RECONVERGENT B1 ;  /* 0x0000000000017941 */ /* 0x000fea0003800200 */
.L_x_2994:
        /* <DEDUP_REMOVED lines=54> */
.L_x_2997:
[----:B------:R-:W-:Y:S05]  /*a710*/  BSYNC.RECONVERGENT B1 ;  /* 0x0000000000017941 */ /* 0x000fea0003800200 */
.L_x_2996:
        /* <DEDUP_REMOVED lines=28> */
[----:B------:R-:W-:-:S05]  /*a8e0*/  F2FP.F16.F32.PACK_AB R31, R44, R31 ;  /* 0x0000001f2c1f723e */ /* 0x000fca00000000ff */
[----:B------:R1:W-:Y:S02]  /*a8f0*/  STG.E desc[UR14][R28.64], R31 ;  /* 0x0000001f1c007986 */ /* 0x0003e4000c10190e */
.L_x_2999:
[----:B------:R-:W-:Y:S05]  /*a900*/  BSYNC.RECONVERGENT B1 ;  /* 0x0000000000017941 */ /* 0x000fea0003800200 */
.L_x_2998:
        /* <DEDUP_REMOVED lines=28> */
[----:B------:R-:W-:-:S05]  /*aad0*/  F2FP.F16.F32.PACK_AB R17, R36, R17 ;  /* 0x000000112411723e */ /* 0x000fca00000000ff */
[----:B------:R2:W-:Y:S02]  /*aae0*/  STG.E desc[UR14][R28.64], R17 ;  /* 0x000000111c007986 */ /* 0x0005e4000c10190e */
.L_x_3001:
[----:B------:R-:W-:Y:S05]  /*aaf0*/  BSYNC.RECONVERGENT B1 ;  /* 0x0000000000017941 */ /* 0x000fea0003800200 */
.L_x_3000:
        /* <DEDUP_REMOVED lines=28> */
[----:B------:R-:W-:-:S05]  /*acc0*/  F2FP.F16.F32.PACK_AB R29, R36, R29 ;  /* 0x0000001d241d723e */ /* 0x000fca00000000ff */
[----:B------:R3:W-:Y:S02]  /*acd0*/  STG.E desc[UR14][R26.64], R29 ;  /* 0x0000001d1a007986 */ /* 0x0007e4000c10190e */
.L_x_3003:
[----:B------:R-:W-:Y:S05]  /*ace0*/  BSYNC.RECONVERGENT B1 ;  /* 0x0000000000017941 */ /* 0x000fea0003800200 */
.L_x_3002:
        /* <DEDUP_REMOVED lines=28> */
[----:B------:R-:W-:-:S05]  /*aeb0*/  F2FP.F16.F32.PACK_AB R15, R30, R15 ;  /* 0x0000000f1e0f723e */ /* 0x000fca00000000ff */
[----:B------:R4:W-:Y:S02]  /*aec0*/  STG.E desc[UR14][R26.64], R15 ;  /* 0x0000000f1a007986 */ /* 0x0009e4000c10190e */
.L_x_3005:
[----:B------:R-:W-:Y:S05]  /*aed0*/  BSYNC.RECONVERGENT B1 ;  /* 0x0000000000017941 */ /* 0x000fea0003800200 */
.L_x_3004:
        /* <DEDUP_REMOVED lines=28> */
[----:B------:R-:W-:-:S05]  /*b0a0*/  F2FP.F16.F32.PACK_AB R27, R30, R27 ;  /* 0x0000001b1e1b723e */ /* 0x000fca00000000ff */
[----:B------:R0:W-:Y:S02]  /*b0b0*/  STG.E desc[UR14][R16.64], R27 ;  /* 0x0000001b10007986 */ /* 0x0001e4000c10190e */
.L_x_3007:
[----:B------:R-:W-:Y:S05]  /*b0c0*/  BSYNC.RECONVERGENT B1 ;  /* 0x0000000000017941 */ /* 0x000fea0003800200 */
.L_x_3006:
        /* <DEDUP_REMOVED lines=52> */
[----:B------:R-:W-:-:S05]  /*b410*/  F2FP.F16.F32.PACK_AB R13, R38, R13 ;  /* 0x0000000d260d723e */ /* 0x000fca00000000ff */
[----:B------:R0:W-:Y:S02]  /*b420*/  STG.E desc[UR14][R16.64], R13 ;  /* 0x0000000d10007986 */ /* 0x0001e4000c10190e */
.L_x_3009:
[----:B------:R-:W-:Y:S05]  /*b430*/  BSYNC.RECONVERGENT B1 ;  /* 0x0000000000017941 */ /* 0x000fea0003800200 */
.L_x_3008:
        /* <DEDUP_REMOVED lines=28> */
[----:B------:R-:W-:-:S05]  /*b600*/  F2FP.F16.F32.PACK_AB R17, R36, R17 ;  /* 0x000000112411723e */ /* 0x000fca00000000ff */
[----:B------:R1:W-:Y:S02]  /*b610*/  STG.E desc[UR14][R14.64], R17 ;  /* 0x000000110e007986 */ /* 0x0003e4000c10190e */
.L_x_3011:
[----:B------:R-:W-:Y:S05]  /*b620*/  BSYNC.RECONVERGENT B1 ;  /* 0x0000000000017941 */ /* 0x000fea0003800200 */
.L_x_3010:
        /* <DEDUP_REMOVED lines=30> */
.L_x_3013:
[----:B------:R-:W-:Y:S05]  /*b810*/  BSYNC.RECONVERGENT B1 ;  /* 0x0000000000017941 */ /* 0x000fea0003800200 */
.L_x_3012:
        /* <DEDUP_REMOVED lines=28> */
[----:B------:R-:W-:-:S05]  /*b9e0*/  F2FP.F16.F32.PACK_AB R15, R32, R15 ;  /* 0x0000000f200f723e */ /* 0x000fca00000000ff */
[----:B------:R3:W-:Y:S02]  /*b9f0*/  STG.E desc[UR14][R12.64], R15 ;  /* 0x0000000f0c007986 */ /* 0x0007e4000c10190e */
.L_x_3015:
[----:B------:R-:W-:Y:S05]  /*ba00*/  BSYNC.RECONVERGENT B1 ;  /* 0x0000000000017941 */ /* 0x000fea0003800200 */
.L_x_3014:
        /* <DEDUP_REMOVED lines=28> */
[----:B------:R-:W-:-:S05]  /*bbd0*/  F2FP.F16.F32.PACK_AB R9, R16, R9 ;  /* 0x000000091009723e */ /* 0x000fca00000000ff */
[----:B------:R4:W-:Y:S02]  /*bbe0*/  STG.E desc[UR14][R12.64], R9 ;  /* 0x000000090c007986 */ /* 0x0009e4000c10190e */
.L_x_3017:
[----:B------:R-:W-:Y:S05]  /*bbf0*/  BSYNC.RECONVERGENT B1 ;  /* 0x0000000000017941 */ /* 0x000fea0003800200 */
.L_x_3016:
        /* <DEDUP_REMOVED lines=28> */
[----:B------:R-:W-:-:S05]  /*bdc0*/  F2FP.F16.F32.PACK_AB R13, R16, R13 ;  /* 0x0000000d100d723e */ /* 0x000fca00000000ff */
[----:B------:R0:W-:Y:S02]  /*bdd0*/  STG.E desc[UR14][R10.64], R13 ;  /* 0x0000000d0a007986 */ /* 0x0001e4000c10190e */
.L_x_3019:
[----:B------:R-:W-:Y:S05]  /*bde0*/  BSYNC.RECONVERGENT B1 ;  /* 0x0000000000017941 */ /* 0x000fea0003800200 */
.L_x_3018:
        /* <DEDUP_REMOVED lines=52> */
.L_x_3021:
[----:B------:R-:W-:Y:S05]  /*c130*/  BSYNC.RECONVERGENT B1 ;  /* 0x0000000000017941 */ /* 0x000fea0003800200 */
.L_x_3020:
        /* <DEDUP_REMOVED lines=28> */
[----:B------:R-:W-:-:S05]  /*c300*/  F2FP.F16.F32.PACK_AB R27, R27, R26 ;  /* 0x0000001a1b1b723e */ /* 0x000fca00000000ff */
[----:B------:R1:W-:Y:S02]  /*c310*/  STG.E desc[UR14][R16.64], R27 ;  /* 0x0000001b10007986 */ /* 0x0003e4000c10190e */
.L_x_3023:
[----:B------:R-:W-:Y:S05]  /*c320*/  BSYNC.RECONVERGENT B1 ;  /* 0x0000000000017941 */ /* 0x000fea0003800200 */
.L_x_3022:
        /* <DEDUP_REMOVED lines=30> */
.L_x_3025:
[----:B------:R-:W-:Y:S05]  /*c510*/  BSYNC.RECONVERGENT B1 ;  /* 0x0000000000017941 */ /* 0x000fea0003800200 */
.L_x_3024:
        /* <DEDUP_REMOVED lines=30> */
.L_x_3027:
[----:B------:R-:W-:Y:S05]  /*c700*/  BSYNC.RECONVERGENT B1 ;  /* 0x0000000000017941 */ /* 0x000fea0003800200 */
.L_x_3026:
        /* <DEDUP_REMOVED lines=28> */
[----:B------:R-:W-:-:S05]  /*c8d0*/  F2FP.F16.F32.PACK_AB R3, R10, R3 ;  /* 0x000000030a03723e */ /* 0x000fca00000000ff */
[----:B------:R4:W-:Y:S02]  /*c8e0*/  STG.E desc[UR14][R6.64], R3 ;  /* 0x0000000306007986 */ /* 0x0009e4000c10190e */
.L_x_3029:
[----:B------:R-:W-:Y:S05]  /*c8f0*/  BSYNC.RECONVERGENT B1 ;  /* 0x0000000000017941 */ /* 0x000fea0003800200 */
.L_x_3028:
        /* <DEDUP_REMOVED lines=26> */
[----:B------:R-:W-:-:S05]  /*caa0*/  F2FP.F16.F32.PACK_AB R7, R7, R0 ;  /* 0x000000000707723e */ /* 0x000fca00000000ff */
[----:B------:R0:W-:Y:S02]  /*cab0*/  STG.E desc[UR14][R2.64], R7 ;  /* 0x0000000702007986 */ /* 0x0001e4000c10190e */
.L_x_2967:
[----:B------:R-:W-:Y:S05]  /*cac0*/  BSYNC.RECONVERGENT B0 ;  /* 0x0000000000007941 */ /* 0x000fea0003800200 */
.L_x_2903:
        /* <DEDUP_REMOVED lines=9> */
.L_x_3031:
        /* <DEDUP_REMOVED lines=10> */
.L_x_4544:


//--------------------- .text._Z35group_norm_nhwc_fwd_one_pass_kernelI11Fp16IOBf16WLi64ELi84ELi672EEv26Group_norm_nhwc_fwd_params --------------------------
	.section	.text._Z35group_norm_nhwc_fwd_one_pass_kernelI11Fp16IOBf16WLi64ELi84ELi672EEv26Group_norm_nhwc_fwd_params,"ax",@progbits
	.align	128
        .global         _Z35group_norm_nhwc_fwd_one_pass_kernelI11Fp16IOBf16WLi64ELi84ELi672EEv26Group_norm_nhwc_fwd_params
        .type           _Z35group_norm_nhwc_fwd_one_pass_kernelI11Fp16IOBf16WLi64ELi84ELi672EEv26Group_norm_nhwc_fwd_params,@function
        .size           _Z35group_norm_nhwc_fwd_one_pass_kernelI11Fp16IOBf16WLi64ELi84ELi672EEv26Group_norm_nhwc_fwd_params,(.L_x_4545 - _Z35group_norm_nhwc_fwd_one_pass_kernelI11Fp16IOBf16WLi64ELi84ELi672EEv26Group_norm_nhwc_fwd_params)
        .other          _Z35group_norm_nhwc_fwd_one_pass_kernelI11Fp16IOBf16WLi64ELi84ELi672EEv26Group_norm_nhwc_fwd_params,@"STO_CUDA_ENTRY STV_DEFAULT"
_Z35group_norm_nhwc_fwd_one_pass_kernelI11Fp16IOBf16WLi64ELi84ELi672EEv26Group_norm_nhwc_fwd_params:
.text._Z35group_norm_nhwc_fwd_one_pass_kernelI11Fp16IOBf16WLi64ELi84ELi672EEv26Group_norm_nhwc_fwd_params:
        /* <DEDUP_REMOVED lines=48> */
.L_x_3059:
[----:B0-----:R-:W0:Y:S01]  /*0300*/  LDCU UR5, c[0x0][0x3f8] ;  /* 0x00007f00ff0577ac */ /* 0x001e220008000800 */
[----:B------:R-:W-:Y:S01]  /*0310*/  IABS R8, UR12 ;  /* 0x0000000c00087c13 */ /* 0x000fe20008000000 */
[----:B------:R-:W-:Y:S01]  /*0320*/  IMAD.MOV.U32 R22, RZ, RZ, RZ ;  /* 0x000000ffff167224 */ /* 0x000fe200078e00ff */
[----:B------:R-:W-:Y:S01]  /*0330*/  SHF.R.S32.HI R10, RZ, 0x1f, R26 ;  /* 0x0000001fff0a7819 */ /* 0x000fe2000001141a */
[----:B-1----:R-:W1:Y:S01]  /*0340*/  LDCU.64 UR16, c[0x0][0x3e8] ;  /* 0x00007d00ff1077ac */ /* 0x002e620008000a00 */
[----:B------:R-:W-:Y:S02]  /*0350*/  R2UR UR13, R8 ;  /* 0x00000000080d72ca */ /* 0x000fe400000e0000 */
[----:B------:R-:W-:Y:S01]  /*0360*/  SHF.R.S32.HI R21, RZ, 0x1f, R25 ;  /* 0x0000001fff157819 */ /* 0x000fe20000011419 */
[----:B--2---:R-:W2:Y:S01]  /*0370*/  LDCU.64 UR20, c[0x0][0x3f0] ;  /* 0x00007e00ff1477ac */ /* 0x004ea20008000a00 */
[----:B------:R-:W-:Y:S02]  /*0380*/  SHF.R.S32.HI R20, RZ, 0x1f, R2 ;  /* 0x0000001fff147819 */ /* 0x000fe40000011402 */
[----:B------:R-:W-:-:S02]  /*0390*/  LOP3.LUT R29, R28, 0xffff, RZ, 0xc0, !PT ;  /* 0x0000ffff1c1d7812 */ /* 0x000fc400078ec0ff */
[----:B------:R-:W-:Y:S01]  /*03a0*/  SHF.R.S32.HI R23, RZ, 0x1f, R27 ;  /* 0x0000001fff177819 */ /* 0x000fe2000001141b */
[----:B0--3--:R-:W-:Y:S01]  /*03b0*/  IMAD.U32 R3, RZ, RZ, UR5 ;  /* 0x00000005ff037e24 */ /* 0x009fe2000f8e00ff */
[----:B-1----:R-:W-:-:S04]  /*03c0*/  ISETP.GE.U32.AND P2, PT, R26, UR16, PT ;  /* 0x000000101a007c0c */ /* 0x002fc8000bf46070 */
[----:B----4-:R-:W-:Y:S02]  /*03d0*/  IABS R6, R3 ;  /* 0x0000000300067213 */ /* 0x010fe40000000000 */
[----:B------:R-:W-:Y:S02]  /*03e0*/  ISETP.GE.AND.EX P2, PT, R10, UR17, PT, P2 ;  /* 0x000000110a007c0c */ /* 0x000fe4000bf46320 */
[----:B------:R-:W0:Y:S01]  /*03f0*/  I2F.RP R3, R6 ;  /* 0x0000000600037306 */ /* 0x000e220000209400 */
[----:B------:R-:W-:-:S04]  /*0400*/  ISETP.GE.U32.AND P3, PT, R25, UR16, PT ;  /* 0x0000001019007c0c */ /* 0x000fc8000bf66070 */
[----:B------:R-:W-:-:S06]  /*0410*/  ISETP.GE.AND.EX P3, PT, R21, UR17, PT, P3 ;  /* 0x0000001115007c0c */ /* 0x000fcc000bf66330 */
[----:B------:R-:W1:Y:S01]  /*0420*/  @!P2 LDC.64 R12, c[0x0][0x3e0] ;  /* 0x0000f800ff0cab82 */ /* 0x000e620000000a00 */
[----:B0-----:R-:W0:Y:S07]  /*0430*/  MUFU.RCP R3, R3 ;  /* 0x0000000300037308 */ /* 0x001e2e0000001000 */
[----:B------:R-:W3:Y:S08]  /*0440*/  @!P2 LDC.64 R8, c[0x0][0x390] ;  /* 0x0000e400ff08ab82 */ /* 0x000ef00000000a00 */
[----:B------:R-:W4:Y:S01]  /*0450*/  @!P3 LDC.64 R14, c[0x0][0x3e0] ;  /* 0x0000f800ff0ebb82 */ /* 0x000f220000000a00 */
[----:B0-----:R-:W-:-:S07]  /*0460*/  IADD3 R4, PT, PT, R3, 0xffffffe, RZ ;  /* 0x0ffffffe03047810 */ /* 0x001fce0007ffe0ff */
[----:B------:R-:W0:Y:S01]  /*0470*/  @!P3 LDC.64 R16, c[0x0][0x390] ;  /* 0x0000e400ff10bb82 */ /* 0x000e220000000a00 */
[----:B------:R5:W2:Y:S02]  /*0480*/  F2I.FTZ.U32.TRUNC.NTZ R5, R4 ;  /* 0x0000000400057305 */ /* 0x000aa4000021f000 */
[----:B-----5:R-:W-:Y:S01]  /*0490*/  HFMA2 R4, -RZ, RZ, 0, 0 ;  /* 0x00000000ff047431 */ /* 0x020fe200000001ff */
[----:B--2---:R-:W-:Y:S02]  /*04a0*/  R2UR UR15, R5 ;  /* 0x00000000050f72ca */ /* 0x004fe400000e0000 */
        /* <DEDUP_REMOVED lines=23> */
[----:B------:R-:W2:Y:S03]  /*0620*/  @!P1 LDC.64 R18, c[0x0][0x3e0] ;  /* 0x0000f800ff129b82 */ /* 0x000ea60000000a00 */
[----:B------:R-:W-:-:S04]  /*0630*/  UIADD3 UR13, UPT, UPT, -UR15, URZ, URZ ;  /* 0x000000ff0f0d7290 */ /* 0x000fc8000fffe1ff */
[----:B------:R-:W-:Y:S02]  /*0640*/  UIMAD UR13, UR5, UR13, UR12 ;  /* 0x0000000d050d72a4 */ /* 0x000fe4000f8e020c */
[----:B------:R-:W-:Y:S02]  /*0650*/  USHF.R.S32.HI UR5, URZ, 0x1f, UR15 ;  /* 0x0000001fff057899 */ /* 0x000fe4000801140f */
[----:B------:R-:W-:Y:S02]  /*0660*/  UIMAD UR13, UR13, 0x54, URZ ;  /* 0x000000540d0d78a4 */ /* 0x000fe4000f8e02ff */
[----:B------:R-:W-:-:S04]  /*0670*/  UIMAD UR5, UR5, UR20, URZ ;  /* 0x00000014050572a4 */ /* 0x000fc8000f8e02ff */
[----:B------:R-:W-:Y:S01]  /*0680*/  IADD3 R4, P4, PT, R29, UR13, RZ ;  /* 0x0000000d1d047c10 */ /* 0x000fe2000ff9e0ff */
[----:B------:R-:W-:Y:S01]  /*0690*/  UIMAD UR5, UR15, UR21, UR5 ;  /* 0x000000150f0572a4 */ /* 0x000fe2000f8e0205 */
[----:B------:R-:W-:-:S04]  /*06a0*/  MOV R3, UR13 ;  /* 0x0000000d00037c02 */ /* 0x000fc80008000f00 */
[----:B------:R-:W-:Y:S01]  /*06b0*/  LEA.HI.X.SX32 R5, R3, RZ, 0x1, P4 ;  /* 0x000000ff03057211 */ /* 0x000fe200020f0eff */
[----:B--2---:R-:W-:Y:S01]  /*06c0*/  @!P1 IMAD R20, R20, R18, RZ ;  /* 0x0000001214149224 */ /* 0x004fe200078e02ff */
[----:B------:R-:W-:Y:S02]  /*06d0*/  MOV R3, UR20 ;  /* 0x0000001400037c02 */ /* 0x000fe40008000f00 */
[----:B------:R-:W-:Y:S01]  /*06e0*/  ISETP.GE.U32.AND P4, PT, R27, UR16, PT ;  /* 0x000000101b007c0c */ /* 0x000fe2000bf86070 */
[----:B------:R-:W-:Y:S02]  /*06f0*/  @!P1 IMAD R19, R2, R19, R20 ;  /* 0x0000001302139224 */ /* 0x000fe400078e0214 */
[----:B------:R-:W-:Y:S01]  /*0700*/  IMAD.WIDE.U32 R4, R3, UR15, R4 ;  /* 0x0000000f03047c25 */ /* 0x000fe2000f8e0004 */
[----:B------:R-:W-:-:S03]  /*0710*/  ISETP.GE.AND.EX P4, PT, R23, UR17, PT, P4 ;  /* 0x0000001117007c0c */ /* 0x000fc6000bf86340 */
[----:B-1----:R-:W-:Y:S01]  /*0720*/  @!P2 IMAD R3, R10, R12, RZ ;  /* 0x0000000c0a03a224 */ /* 0x002fe200078e02ff */
[-C--:B------:R-:W-:Y:S01]  /*0730*/  @!P2 MOV R6, R4.reuse ;  /* 0x000000040006a202 */ /* 0x080fe20000000f00 */
[----:B------:R-:W-:Y:S01]  /*0740*/  VIADD R7, R5, UR5 ;  /* 0x0000000505077c36 */ /* 0x000fe20008000000 */
[----:B------:R-:W1:Y:S01]  /*0750*/  @!P1 LDC.64 R10, c[0x0][0x390] ;  /* 0x0000e400ff0a9b82 */ /* 0x000e620000000a00 */
[C---:B------:R-:W-:Y:S01]  /*0760*/  @!P2 IMAD R3, R26.reuse, R13, R3 ;  /* 0x0000000d1a03a224 */ /* 0x040fe200078e0203 */
[----:B------:R-:W-:Y:S01]  /*0770*/  @!P1 MOV R20, R4 ;  /* 0x0000000400149202 */ /* 0x000fe20000000f00 */
[----:B------:R-:W-:-:S05]  /*0780*/  @!P2 IMAD.WIDE.U32 R12, R26, R12, R6 ;  /* 0x0000000c1a0ca225 */ /* 0x000fca00078e0006 */
[----:B------:R-:W-:Y:S01]  /*0790*/  @!P2 IADD3 R3, PT, PT, R13, R3, RZ ;  /* 0x000000030d03a210 */ /* 0x000fe20007ffe0ff */
[----:B----4-:R-:W-:Y:S01]  /*07a0*/  @!P3 IMAD R13, R21, R14, RZ ;  /* 0x0000000e150db224 */ /* 0x010fe200078e02ff */
[C---:B---3--:R-:W-:Y:S02]  /*07b0*/  @!P2 LEA R8, P5, R12.reuse, R8, 0x1 ;  /* 0x000000080c08a211 */ /* 0x048fe400078a08ff */
[----:B------:R-:W-:Y:S02]  /*07c0*/  @!P1 MOV R21, R7 ;  /* 0x0000000700159202 */ /* 0x000fe40000000f00 */
[----:B------:R-:W-:Y:S01]  /*07d0*/  @!P2 LEA.HI.X R9, R12, R9, R3, 0x1, P5 ;  /* 0x000000090c09a211 */ /* 0x000fe200028f0c03 */
[----:B------:R-:W-:Y:S01]  /*07e0*/  @!P3 IMAD R3, R25, R15, R13 ;  /* 0x0000000f1903b224 */ /* 0x000fe200078e020d */
[----:B------:R-:W-:Y:S01]  /*07f0*/  @!P3 MOV R12, R4 ;  /* 0x00000004000cb202 */ /* 0x000fe20000000f00 */
[----:B------:R-:W-:Y:S01]  /*0800*/  @!P1 IMAD.WIDE.U32 R20, R2, R18, R20 ;  /* 0x0000001202149225 */ /* 0x000fe200078e0014 */
[----:B------:R-:W-:Y:S01]  /*0810*/  @!P3 MOV R13, R7 ;  /* 0x00000007000db202 */ /* 0x000fe20000000f00 */
[----:B------:R2:W3:Y:S03]  /*0820*/  @!P2 LDG.E R22, desc[UR18][R8.64] ;  /* 0x000000120816a981 */ /* 0x0004e6000c1e1900 */
[----:B------:R-:W-:Y:S01]  /*0830*/  @!P1 IADD3 R19, PT, PT, R21, R19, RZ ;  /* 0x0000001315139210 */ /* 0x000fe20007ffe0ff */
[----:B------:R-:W-:-:S02]  /*0840*/  @!P3 IMAD.WIDE.U32 R14, R25, R14, R12 ;  /* 0x0000000e190eb225 */ /* 0x000fc400078e000c */
[----:B------:R-:W4:Y:S03]  /*0850*/  @!P4 LDC.64 R12, c[0x0][0x3e0] ;  /* 0x0000f800ff0ccb82 */ /* 0x000f260000000a00 */
[----:B------:R-:W-:Y:S02]  /*0860*/  @!P3 IADD3 R3, PT, PT, R15, R3, RZ ;  /* 0x000000030f03b210 */ /* 0x000fe40007ffe0ff */
[----:B0-----:R-:W-:-:S04]  /*0870*/  @!P3 LEA R16, P5, R14, R16, 0x1 ;  /* 0x000000100e10b211 */ /* 0x001fc800078a08ff */
[----:B------:R-:W-:Y:S02]  /*0880*/  @!P3 LEA.HI.X R17, R14, R17, R3, 0x1, P5 ;  /* 0x000000110e11b211 */ /* 0x000fe400028f0c03 */
[----:B------:R-:W0:Y:S01]  /*0890*/  @!P4 LDC.64 R14, c[0x0][0x390] ;  /* 0x0000e400ff0ecb82 */ /* 0x000e220000000a00 */
[----:B-1----:R-:W-:-:S04]  /*08a0*/  @!P1 LEA R10, P5, R20, R10, 0x1 ;  /* 0x0000000a140a9211 */ /* 0x002fc800078a08ff */
[----:B------:R-:W-:Y:S01]  /*08b0*/  @!P1 LEA.HI.X R11, R20, R11, R19, 0x1, P5 ;  /* 0x0000000b140b9211 */ /* 0x000fe200028f0c13 */
[----:B------:R-:W-:Y:S01]  /*08c0*/  HFMA2 R19, -RZ, RZ, 0, 0 ;  /* 0x00000000ff137431 */ /* 0x000fe200000001ff */
[----:B--2---:R-:W-:Y:S02]  /*08d0*/  @!P4 MOV R8, R4 ;  /* 0x000000040008c202 */ /* 0x004fe40000000f00 */
[----:B------:R-:W-:Y:S01]  /*08e0*/  @!P4 MOV R9, R7 ;  /* 0x000000070009c202 */ /* 0x000fe20000000f00 */
[-C--:B----4-:R-:W-:Y:S02]  /*08f0*/  @!P4 IMAD R3, R23, R12.reuse, RZ ;  /* 0x0000000c1703c224 */ /* 0x090fe400078e02ff */
[----:B------:R-:W2:Y:S02]  /*0900*/  @!P1 LDG.E R19, desc[UR18][R10.64] ;  /* 0x000000120a139981 */ /* 0x000ea4000c1e1900 */
[C---:B------:R-:W-:Y:S02]  /*0910*/  @!P4 IMAD R3, R27.reuse, R13, R3 ;  /* 0x0000000d1b03c224 */ /* 0x040fe400078e0203 */
[----:B------:R-:W-:Y:S01]  /*0920*/  @!P4 IMAD.WIDE.U32 R8, R27, R12, R8 ;  /* 0x0000000c1b08c225 */ /* 0x000fe200078e0008 */
[----:B------:R-:W-:-:S03]  /*0930*/  MOV R24, RZ ;  /* 0x000000ff00187202 */ /* 0x000fc60000000f00 */
[----:B------:R-:W-:Y:S01]  /*0940*/  HFMA2 R23, -RZ, RZ, 0, 0 ;  /* 0x00000000ff177431 */ /* 0x000fe200000001ff */
[----:B------:R-:W-:Y:S02]  /*0950*/  @!P4 IADD3 R3, PT, PT, R9, R3, RZ ;  /* 0x000000030903c210 */ /* 0x000fe40007ffe0ff */
[C---:B0-----:R-:W-:Y:S01]  /*0960*/  @!P4 LEA R14, P2, R8.reuse, R14, 0x1 ;  /* 0x0000000e080ec211 */ /* 0x041fe200078408ff */
[----:B------:R3:W4:Y:S03]  /*0970*/  @!P3 LDG.E R24, desc[UR18][R16.64] ;  /* 0x000000121018b981 */ /* 0x000726000c1e1900 */
[----:B------:R-:W-:-:S05]  /*0980*/  @!P4 LEA.HI.X R15, R8, R15, R3, 0x1, P2 ;  /* 0x0000000f080fc211 */ /* 0x000fca00010f0c03 */
[----:B------:R-:W5:Y:S01]  /*0990*/  @!P4 LDG.E R23, desc[UR18][R14.64] ;  /* 0x000000120e17c981 */ /* 0x000f62000c1e1900 */
[----:B------:R-:W0:Y:S02]  /*09a0*/  S2R R21, SR_LANEID ;  /* 0x0000000000157919 */ /* 0x000e240000000000 */
[C---:B0-----:R-:W-:Y:S02]  /*09b0*/  ISETP.GT.AND P2, PT, R21.reuse, 0x1e, PT ;  /* 0x0000001e1500780c */ /* 0x041fe40003f44270 */
[----:B------:R-:W-:Y:S01]  /*09c0*/  ISETP.GT.AND P3, PT, R21, 0xf, PT ;  /* 0x0000000f1500780c */ /* 0x000fe20003f64270 */
[----:B------:R-:W-:Y:S01]  /*09d0*/  BSSY.RECONVERGENT B0, `(.L_x_3032) ;  /* 0x000003c000007945 */ /* 0x000fe20003800200 */
[--C-:B---3--:R-:W-:Y:S02]  /*09e0*/  HADD2.F32 R17, -RZ, R22.reuse.H1_H1 ;  /* 0x30000016ff117230 */ /* 0x108fe40000004100 */
[----:B------:R-:W-:-:S03]  /*09f0*/  HADD2.F32 R22, -RZ, R22.H0_H0 ;  /* 0x20000016ff167230 */ /* 0x000fc60000004100 */
[----:B------:R-:W-:-:S04]  /*0a00*/  FMUL.FTZ R9, R17, R17 ;  /* 0x0000001111097220 */ /* 0x000fc80000410000 */
[----:B------:R-:W-:Y:S01]  /*0a10*/  FFMA.FTZ R9, R22, R22, R9 ;  /* 0x0000001616097223 */ /* 0x000fe20000010009 */
[--C-:B--2---:R-:W-:Y:S02]  /*0a20*/  HADD2.F32 R18, -RZ, R19.reuse.H1_H1 ;  /* 0x30000013ff127230 */ /* 0x104fe40000004100 */
[----:B------:R-:W-:-:S03]  /*0a30*/  HADD2.F32 R19, -RZ, R19.H0_H0 ;  /* 0x20000013ff137230 */ /* 0x000fc60000004100 */
[----:B------:R-:W-:-:S04]  /*0a40*/  FMUL.FTZ R8, R18, R18 ;  /* 0x0000001212087220 */ /* 0x000fc80000410000 */
[C---:B------:R-:W-:Y:S01]  /*0a50*/  FFMA.FTZ R3, R19.reuse, R19, R8 ;  /* 0x0000001313037223 */ /* 0x040fe20000010008 */
[----:B------:R-:W-:Y:S01]  /*0a60*/  FADD.FTZ R10, R19, R18 ;  /* 0x00000012130a7221 */ /* 0x000fe20000010000 */
[--C-:B----4-:R-:W-:Y:S02]  /*0a70*/  HADD2.F32 R16, -RZ, R24.reuse.H1_H1 ;  /* 0x30000018ff107230 */ /* 0x110fe40000004100 */
[----:B------:R-:W-:Y:S01]  /*0a80*/  FADD.FTZ R3, RZ, R3 ;  /* 0x00000003ff037221 */ /* 0x000fe20000010000 */
[----:B------:R-:W-:Y:S01]  /*0a90*/  FADD.FTZ R8, R22, R17 ;  /* 0x0000001116087221 */ /* 0x000fe20000010000 */
[----:B------:R-:W-:Y:S01]  /*0aa0*/  FADD.FTZ R10, RZ, R10 ;  /* 0x0000000aff0a7221 */ /* 0x000fe20000010000 */
[----:B------:R-:W-:Y:S02]  /*0ab0*/  HADD2.F32 R24, -RZ, R24.H0_H0 ;  /* 0x20000018ff187230 */ /* 0x000fe40000004100 */
[----:B------:R-:W-:Y:S01]  /*0ac0*/  FADD.FTZ R9, R3, R9 ;  /* 0x0000000903097221 */ /* 0x000fe20000010000 */
[----:B------:R-:W-:Y:S01]  /*0ad0*/  FMUL.FTZ R12, R16, R16 ;  /* 0x00000010100c7220 */ /* 0x000fe20000410000 */
[----:B-----5:R-:W-:-:S02]  /*0ae0*/  HADD2.F32 R3, -RZ, R23.H1_H1 ;  /* 0x30000017ff037230 */ /* 0x020fc40000004100 */
[----:B------:R-:W-:Y:S01]  /*0af0*/  FADD.FTZ R8, R10, R8 ;  /* 0x000000080a087221 */ /* 0x000fe20000010000 */
[----:B------:R-:W-:Y:S02]  /*0b00*/  HADD2.F32 R23, -RZ, R23.H0_H0 ;  /* 0x20000017ff177230 */ /* 0x000fe40000004100 */
        /* <DEDUP_REMOVED lines=40> */
.L_x_3033:
[----:B------:R-:W-:Y:S05]  /*0d90*/  BSYNC.RECONVERGENT B0 ;  /* 0x0000000000007941 */ /* 0x000fea0003800200 */
.L_x_3032:
        /* <DEDUP_REMOVED lines=59> */
.L_x_3035:
[----:B------:R-:W-:Y:S05]  /*1150*/  BSYNC.RECONVERGENT B0 ;  /* 0x0000000000007941 */ /* 0x000fea0003800200 */
.L_x_3034:
        /* <DEDUP_REMOVED lines=21> */
[----:B------:R-:W-:Y:S01]  /*12b0*/  LEA.HI.X R9, R10, R9, RZ, 0x2, P4 ;  /* 0x000000090a097211 */ /* 0x000fe200020f14ff */
[----:B------:R-:W-:Y:S01]  /*12c0*/  IMAD.U32 R10, RZ, RZ, UR14 ;  /* 0x0000000eff0a7e24 */ /* 0x000fe2000f8e00ff */
[----:B------:R-:W-:-:S04]  /*12d0*/  PLOP3.LUT P4, PT, PT, PT, UP1, 0x80, 0x8 ;  /* 0x000000000008781c */ /* 0x000fc80003f8f018 */
        /* <DEDUP_REMOVED lines=8> */
.L_x_3038:
[----:B------:R-:W2:Y:S04]  /*1360*/  LDG.E.STRONG.GPU R11, desc[UR18][R8.64] ;  /* 0x00000012080b7981 */ /* 0x000ea8000c1ef900 */
[----:B--2---:R-:W-:Y:S01]  /*1370*/  CCTL.IVALL ;  /* 0x00000000ff00798f */ /* 0x004fe20002000000 */
[----:B------:R-:W-:Y:S05]  /*1380*/  YIELD ;  /* 0x0000000000007946 */ /* 0x000fea0003800000 */
[----:B------:R-:W-:-:S13]  /*1390*/  ISETP.NE.AND P4, PT, R11, R10, PT ;  /* 0x0000000a0b00720c */ /* 0x000fda0003f85270 */
[----:B------:R-:W-:Y:S05]  /*13a0*/  @P4 BRA `(.L_x_3038) ;  /* 0xfffffffc00ec4947 */ /* 0x000fea000383ffff */
.L_x_3037:
        /* <DEDUP_REMOVED lines=15> */
.L_x_3040:
        /* <DEDUP_REMOVED lines=11> */
[----:B------:R-:W-:Y:S02]  /*1550*/  MOV R10, UR30 ;  /* 0x0000001e000a7c02 */ /* 0x000fe40008000f00 */
[----:B--2---:R-:W-:-:S06]  /*1560*/  MOV R11, UR31 ;  /* 0x0000001f000b7c02 */ /* 0x004fcc0008000f00 */
[----:B------:R-:W2:Y:S01]  /*1570*/  @!P4 LDG.E.64 R10, desc[UR18][R10.64] ;  /* 0x000000120a0ac981 */ /* 0x000ea2000c1e1b00 */
[----:B------:R-:W-:-:S06]  /*1580*/  UIADD3 UR29, UPT, UPT, UR5, 0x2, URZ ;  /* 0x00000002051d7890 */ /* 0x000fcc000fffe0ff */
[----:B------:R-:W-:Y:S01]  /*1590*/  MOV R12, UR29 ;  /* 0x0000001d000c7c02 */ /* 0x000fe20008000f00 */
[----:B------:R-:W-:-:S03]  /*15a0*/  UIADD3 UR29, UPT, UPT, UR5, 0x3, URZ ;  /* 0x00000003051d7890 */ /* 0x000fc6000fffe0ff */
[----:B------:R-:W-:-:S03]  /*15b0*/  ISETP.EQ.OR P5, PT, R12, UR23, P3 ;  /* 0x000000170c007c0c */ /* 0x000fc60009fa2670 */
[----:B------:R-:W-:-:S05]  /*15c0*/  IMAD.U32 R12, RZ, RZ, UR29 ;  /* 0x0000001dff0c7e24 */ /* 0x000fca000f8e00ff */
[----:B------:R-:W-:-:S05]  /*15d0*/  ISETP.EQ.OR P6, PT, R12, UR23, P3 ;  /* 0x000000170c007c0c */ /* 0x000fca0009fc2670 */
[----:B------:R-:W-:-:S05]  /*15e0*/  VOTEU.ALL UP1, P5 ;  /* 0x0000000000ff7886 */ /* 0x000fca0002820000 */
[----:B------:R-:W-:-:S03]  /*15f0*/  @!UP1 UIMAD.WIDE.U32 UR30, UR26, 0x8, UR20 ;  /* 0x000000081a1e98a5 */ /* 0x000fc6000f8e0014 */
[----:B------:R-:W-:-:S03]  /*1600*/  VOTEU.ALL UP1, P6 ;  /* 0x0000000000ff7886 */ /* 0x000fc60003020000 */
        /* <DEDUP_REMOVED lines=19> */
[----:B------:R-:W-:Y:S02]  /*1740*/  MOV R10, UR30 ;  /* 0x0000001e000a7c02 */ /* 0x000fe40008000f00 */
[----:B------:R-:W-:-:S06]  /*1750*/  MOV R11, UR31 ;  /* 0x0000001f000b7c02 */ /* 0x000fcc0008000f00 */
[----:B------:R-:W4:Y:S01]  /*1760*/  @!P4 LDG.E.64 R10, desc[UR18][R10.64] ;  /* 0x000000120a0ac981 */ /* 0x000f22000c1e1b00 */
[----:B------:R-:W-:Y:S01]  /*1770*/  UIADD3 UR29, UPT, UPT, UR5, 0x6, URZ ;  /* 0x00000006051d7890 */ /* 0x000fe2000fffe0ff */
[----:B---3--:R-:W-:Y:S01]  /*1780*/  @!P5 FADD.FTZ R14, R14, R12 ;  /* 0x0000000c0e0ed221 */ /* 0x008fe20000010000 */
[----:B------:R-:W-:Y:S01]  /*1790*/  @!P5 FADD.FTZ R15, R15, R13 ;  /* 0x0000000d0f0fd221 */ /* 0x000fe20000010000 */
[----:B------:R-:W-:-:S05]  /*17a0*/  VOTEU.ALL UP1, P2 ;  /* 0x0000000000ff7886 */ /* 0x000fca0001020000 */
[----:B------:R-:W-:-:S06]  /*17b0*/  @!UP1 UIMAD.WIDE.U32 UR30, UR25, 0x8, UR20 ;  /* 0x00000008191e98a5 */ /* 0x000fcc000f8e0014 */
[----:B------:R-:W-:Y:S01]  /*17c0*/  IMAD.U32 R12, RZ, RZ, UR30 ;  /* 0x0000001eff0c7e24 */ /* 0x000fe2000f8e00ff */
        /* <DEDUP_REMOVED lines=21> */
[----:B------:R-:W-:Y:S01]  /*1920*/  UIADD3 UR5, UPT, UPT, UR5, 0x8, URZ ;  /* 0x0000000805057890 */ /* 0x000fe2000fffe0ff */
[----:B---3--:R-:W-:Y:S01]  /*1930*/  @!P2 FADD.FTZ R14, R14, R12 ;  /* 0x0000000c0e0ea221 */ /* 0x008fe20000010000 */
[----:B------:R-:W-:-:S04]  /*1940*/  @!P2 FADD.FTZ R15, R15, R13 ;  /* 0x0000000d0f0fa221 */ /* 0x000fc80000010000 */
[----:B------:R-:W-:Y:S01]  /*1950*/  ISETP.NE.AND P2, PT, R20, UR5, PT ;  /* 0x0000000514007c0c */ /* 0x000fe2000bf45270 */
[----:B------:R-:W-:Y:S02]  /*1960*/  UIADD3 UR28, UPT, UPT, UR28, 0x8, URZ ;  /* 0x000000081c1c7890 */ /* 0x000fe4000fffe0ff */
[----:B------:R-:W-:Y:S02]  /*1970*/  ULEA UR14, UR22, UR14, 0x3 ;  /* 0x0000000e160e7291 */ /* 0x000fe4000f8e18ff */
[----:B------:R-:W-:Y:S02]  /*1980*/  ULEA UR27, UR22, UR27, 0x3 ;  /* 0x0000001b161b7291 */ /* 0x000fe4000f8e18ff */
[----:B------:R-:W-:Y:S02]  /*1990*/  ULEA UR26, UR22, UR26, 0x3 ;  /* 0x0000001a161a7291 */ /* 0x000fe4000f8e18ff */
[----:B------:R-:W-:Y:S02]  /*19a0*/  ULEA UR15, UR22, UR15, 0x3 ;  /* 0x0000000f160f7291 */ /* 0x000fe4000f8e18ff */
[----:B------:R-:W-:-:S02]  /*19b0*/  ULEA UR16, UR22, UR16, 0x3 ;  /* 0x0000001016107291 */ /* 0x000fc4000f8e18ff */
        /* <DEDUP_REMOVED lines=9> */
.L_x_3039:
        /* <DEDUP_REMOVED lines=35> */
[----:B------:R-:W-:Y:S01]  /*1c80*/  MOV R12, UR14 ;  /* 0x0000000e000c7c02 */ /* 0x000fe20008000f00 */
[----:B------:R-:W-:-:S06]  /*1c90*/  IMAD.U32 R13, RZ, RZ, UR15 ;  /* 0x0000000fff0d7e24 */ /* 0x000fcc000f8e00ff */
        /* <DEDUP_REMOVED lines=15> */
.L_x_3041:
        /* <DEDUP_REMOVED lines=28> */
.L_x_3042:
        /* <DEDUP_REMOVED lines=13> */
.L_x_3043:
[----:B------:R-:W-:Y:S05]  /*2020*/  BSYNC.RECONVERGENT B0 ;  /* 0x0000000000007941 */ /* 0x000fea0003800200 */
.L_x_3036:
        /* <DEDUP_REMOVED lines=29> */
[----:B------:R-:W-:-:S06]  /*2200*/  IMAD.MOV.U32 R9, RZ, RZ, 0x3f800000 ;  /* 0x3f800000ff097424 */ /* 0x000fcc00078e00ff */
[----:B------:R2:W1:Y:S02]  /*2210*/  @P2 MUFU.RSQ R9, R10 ;  /* 0x0000000a00092308 */ /* 0x0004640000001400 */
[----:B--2---:R-:W-:Y:S02]  /*2220*/  SHF.L.U32 R10, R12, 0x10, RZ ;  /* 0x000000100c0a7819 */ /* 0x004fe400000006ff */
[----:B----4-:R-:W-:Y:S02]  /*2230*/  SHF.L.U32 R11, R13, 0x10, RZ ;  /* 0x000000100d0b7819 */ /* 0x010fe400000006ff */
[----:B---3--:R-:W-:Y:S02]  /*2240*/  SHF.L.U32 R20, R20, 0x10, RZ ;  /* 0x0000001014147819 */ /* 0x008fe400000006ff */
        /* <DEDUP_REMOVED lines=28> */
[----:B------:R-:W-:Y:S01]  /*2410*/  F2FP.F16.F32.PACK_AB R18, R18, R19 ;  /* 0x000000131212723e */ /* 0x000fe200000000ff */
[----:B------:R-:W-:-:S04]  /*2420*/  IMAD.WIDE.U32 R12, R2, UR20, R12 ;  /* 0x00000014020c7c25 */ /* 0x000fc8000f8e000c */
[----:B------:R-:W-:-:S05]  /*2430*/  IMAD R14, R2, UR21, R14 ;  /* 0x00000015020e7c24 */ /* 0x000fca000f8e020e */
[----:B------:R-:W-:Y:S02]  /*2440*/  IADD3 R13, PT, PT, R13, R14, RZ ;  /* 0x0000000e0d0d7210 */ /* 0x000fe40007ffe0ff */
[----:B-1----:R-:W-:-:S04]  /*2450*/  LEA R14, P2, R12, UR14, 0x1 ;  /* 0x0000000e0c0e7c11 */ /* 0x002fc8000f8408ff */
[----:B------:R-:W-:-:S05]  /*2460*/  LEA.HI.X R15, R12, UR15, R13, 0x1, P2 ;  /* 0x0000000f0c0f7c11 */ /* 0x000fca00090f0c0d */
[----:B------:R0:W-:Y:S04]  /*2470*/  STG.E desc[UR18][R14.64], R18 ;  /* 0x000000120e007986 */ /* 0x0001e8000c101912 */
.L_x_3047:
[----:B------:R-:W-:Y:S05]  /*2480*/  BSYNC.RECONVERGENT B1 ;  /* 0x0000000000017941 */ /* 0x000fea0003800200 */
.L_x_3046:
        /* <DEDUP_REMOVED lines=14> */
[----:B------:R-:W-:Y:S01]  /*2570*/  F2FP.F16.F32.PACK_AB R17, R18, R17 ;  /* 0x000000111211723e */ /* 0x000fe200000000ff */
[C---:B------:R-:W-:Y:S02]  /*2580*/  IMAD R14, R26.reuse, UR15, R14 ;  /* 0x0000000f1a0e7c24 */ /* 0x040fe4000f8e020e */
[----:B------:R-:W-:-:S05]  /*2590*/  IMAD.WIDE.U32 R12, R26, UR14, R12 ;  /* 0x0000000e1a0c7c25 */ /* 0x000fca000f8e000c */
[----:B------:R-:W-:Y:S02]  /*25a0*/  IADD3 R13, PT, PT, R13, R14, RZ ;  /* 0x0000000e0d0d7210 */ /* 0x000fe40007ffe0ff */
[----:B--2---:R-:W-:-:S04]  /*25b0*/  LEA R14, P2, R12, UR20, 0x1 ;  /* 0x000000140c0e7c11 */ /* 0x004fc8000f8408ff */
[----:B------:R-:W-:-:S05]  /*25c0*/  LEA.HI.X R15, R12, UR21, R13, 0x1, P2 ;  /* 0x000000150c0f7c11 */ /* 0x000fca00090f0c0d */
[----:B------:R1:W-:Y:S04]  /*25d0*/  STG.E desc[UR18][R14.64], R17 ;  /* 0x000000110e007986 */ /* 0x0003e8000c101912 */
.L_x_3049:
[----:B------:R-:W-:Y:S05]  /*25e0*/  BSYNC.RECONVERGENT B1 ;  /* 0x0000000000017941 */ /* 0x000fea0003800200 */
.L_x_3048:
        /* <DEDUP_REMOVED lines=21> */
.L_x_3051:
[----:B------:R-:W-:Y:S05]  /*2740*/  BSYNC.RECONVERGENT B1 ;  /* 0x0000000000017941 */ /* 0x000fea0003800200 */
.L_x_3050:
        /* <DEDUP_REMOVED lines=10> */
[----:B------:R-:W-:Y:S01]  /*27f0*/  F2FP.F16.F32.PACK_AB R3, R8, R3 ;  /* 0x000000030803723e */ /* 0x000fe200000000ff */
        /* <DEDUP_REMOVED lines=8> */
.L_x_3045:
        /* <DEDUP_REMOVED lines=35> */
[----:B------:R-:W-:Y:S01]  /*2ab0*/  F2FP.F16.F32.PACK_AB R18, R19, R18 ;  /* 0x000000121312723e */ /* 0x000fe200000000ff */
[----:B------:R-:W-:-:S04]  /*2ac0*/  IMAD.WIDE.U32 R12, R2, UR14, R12 ;  /* 0x0000000e020c7c25 */ /* 0x000fc8000f8e000c */
[----:B------:R-:W-:Y:S01]  /*2ad0*/  IMAD.IADD R13, R13, 0x1, R14 ;  /* 0x000000010d0d7824 */ /* 0x000fe200078e020e */
[----:B0-----:R-:W-:-:S04]  /*2ae0*/  LEA R14, P1, R12, UR16, 0x1 ;  /* 0x000000100c0e7c11 */ /* 0x001fc8000f8208ff */
[----:B------:R-:W-:-:S05]  /*2af0*/  LEA.HI.X R15, R12, UR17, R13, 0x1, P1 ;  /* 0x000000110c0f7c11 */ /* 0x000fca00088f0c0d */
[----:B------:R1:W-:Y:S04]  /*2b00*/  STG.E desc[UR18][R14.64], R18 ;  /* 0x000000120e007986 */ /* 0x0003e8000c101912 */
.L_x_3054:
[----:B------:R-:W-:Y:S05]  /*2b10*/  BSYNC.RECONVERGENT B1 ;  /* 0x0000000000017941 */ /* 0x000fea0003800200 */
.L_x_3053:
        /* <DEDUP_REMOVED lines=31> */
.L_x_3056:
[----:B------:R-:W-:Y:S05]  /*2d10*/  BSYNC.RECONVERGENT B1 ;  /* 0x0000000000017941 */ /* 0x000fea0003800200 */
.L_x_3055:
        /* <DEDUP_REMOVED lines=28> */
[----:B------:R-:W-:Y:S02]  /*2ee0*/  F2FP.F16.F32.PACK_AB R17, R16, R17 ;  /* 0x000000111011723e */ /* 0x000fe400000000ff */
[----:B------:R-:W-:-:S05]  /*2ef0*/  LEA.HI.X R15, R12, UR17, R18, 0x1, P1 ;  /* 0x000000110c0f7c11 */ /* 0x000fca00088f0c12 */
[----:B------:R3:W-:Y:S02]  /*2f00*/  STG.E desc[UR18][R14.64], R17 ;  /* 0x000000110e007986 */ /* 0x0007e4000c101912 */
.L_x_3058:
[----:B------:R-:W-:Y:S05]  /*2f10*/  BSYNC.RECONVERGENT B1 ;  /* 0x0000000000017941 */ /* 0x000fea0003800200 */
.L_x_3057:
        /* <DEDUP_REMOVED lines=26> */
[----:B------:R-:W-:-:S05]  /*30c0*/  F2FP.F16.F32.PACK_AB R11, R11, R10 ;  /* 0x0000000a0b0b723e */ /* 0x000fca00000000ff */
[----:B------:R4:W-:Y:S02]  /*30d0*/  STG.E desc[UR18][R6.64], R11 ;  /* 0x0000000b06007986 */ /* 0x0009e4000c101912 */
.L_x_3052:
[----:B------:R-:W-:Y:S05]  /*30e0*/  BSYNC.RECONVERGENT B0 ;  /* 0x0000000000007941 */ /* 0x000fea0003800200 */
.L_x_3044:
[----:B------:R-:W-:Y:S02]  /*30f0*/  UIADD3 UR12, UPT, UPT, UR22, UR12, URZ ;  /* 0x0000000c160c7290 */ /* 0x000fe4000fffe0ff */
[----:B------:R-:W-:Y:S02]  /*3100*/  UIADD3 UR4, UPT, UPT, UR4, 0x1, URZ ;  /* 0x0000000104047890 */ /* 0x000fe4000fffe0ff */
[----:B------:R-:W-:-:S09]  /*3110*/  UISETP.GE.AND UP1, UPT, UR12, UR7, UPT ;  /* 0x000000070c00728c */ /* 0x000fd2000bf26270 */
[----:B------:R-:W-:Y:S05]  /*3120*/  BRA.U !UP1, `(.L_x_3059) ;  /* 0xffffffd109747547 */ /* 0x000fea000b83ffff */
[----:B------:R-:W-:Y:S05]  /*3130*/  EXIT ;  /* 0x000000000000794d */ /* 0x000fea0003800000 */
.L_x_3060:
        /* <DEDUP_REMOVED lines=12> */
.L_x_4545:


//--------------------- .text._Z35group_norm_nhwc_fwd_one_pass_kernelI11Fp16IOBf16WLi128ELi84ELi672EEv26Group_norm_nhwc_fwd_params --------------------------
	.section	.text._Z35group_norm_nhwc_fwd_one_pass_kernelI11Fp16IOBf16WLi128ELi84ELi672EEv26Group_norm_nhwc_fwd_params,"ax",@progbits
	.align	128
        .global         _Z35group_norm_nhwc_fwd_one_pass_kernelI11Fp16IOBf16WLi128ELi84ELi672EEv26Group_norm_nhwc_fwd_params
        .type           _Z35group_norm_nhwc_fwd_one_pass_kernelI11Fp16IOBf16WLi128ELi84ELi672EEv26Group_norm_nhwc_fwd_params,@function
        .size           _Z35group_norm_nhwc_fwd_one_pass_kernelI11Fp16IOBf16WLi128ELi84ELi672EEv26Group_norm_nhwc_fwd_params,(.L_x_4546 - _Z35group_norm_nhwc_fwd_one_pass_kernelI11Fp16IOBf16WLi128ELi84ELi672EEv26Group_norm_nhwc_fwd_params)
        .other          _Z35group_norm_nhwc_fwd_one_pass_kernelI11Fp16IOBf16WLi128ELi84ELi672EEv26Group_norm_nhwc_fwd_params,@"STO_CUDA_ENTRY STV_DEFAULT"
_Z35group_norm_nhwc_fwd_one_pass_kernelI11Fp16IOBf16WLi128ELi84ELi672EEv26Group_norm_nhwc_fwd_params:
.text._Z35group_norm_nhwc_fwd_one_pass_kernelI11Fp16IOBf16WLi128ELi84ELi672EEv26Group_norm_nhwc_fwd_params:
        /* <DEDUP_REMOVED lines=45> */
.L_x_3104:
[----:B0-----:R-:W0:Y:S01]  /*02d0*/  LDC R23, c[0x0][0x3f8] ;  /* 0x0000fe00ff177b82 */ /* 0x001e220000000800 */
[----:B-1----:R-:W1:Y:S01]  /*02e0*/  LDCU.64 UR4, c[0x0][0x3e8] ;  /* 0x00007d00ff0477ac */ /* 0x002e620008000a00 */
[----:B------:R-:W-:Y:S02]  /*02f0*/  LOP3.LUT R71, R10, 0xffff, RZ, 0xc0, !PT ;  /* 0x0000ffff0a477812 */ /* 0x000fe400078ec0ff */
[----:B------:R-:W-:Y:S01]  /*0300*/  MOV R51, RZ ;  /* 0x000000ff00337202 */ /* 0x000fe20000000f00 */
[----:B--2---:R-:W2:Y:S01]  /*0310*/  LDCU.64 UR8, c[0x0][0x3f0] ;  /* 0x00007e00ff0877ac */ /* 0x004ea20008000a00 */
[----:B-1----:R-:W-:Y:S02]  /*0320*/  ISETP.GE.U32.AND P4, PT, R64, UR4, PT ;  /* 0x0000000440007c0c */ /* 0x002fe4000bf86070 */
[----:B------:R-:W-:Y:S02]  /*0330*/  ISETP.GE.U32.AND P5, PT, R62, UR4, PT ;  /* 0x000000043e007c0c */ /* 0x000fe4000bfa6070 */
[----:B------:R-:W-:-:S02]  /*0340*/  ISETP.GE.AND.EX P4, PT, R11, UR5, PT, P4 ;  /* 0x000000050b007c0c */ /* 0x000fc4000bf86340 */
[----:B0--34-:R-:W-:Y:S02]  /*0350*/  IABS R19, R23 ;  /* 0x0000001700137213 */ /* 0x019fe40000000000 */
        /* <DEDUP_REMOVED lines=233> */
.L_x_3062:
[----:B------:R-:W-:Y:S05]  /*11f0*/  BSYNC.RECONVERGENT B0 ;  /* 0x0000000000007941 */ /* 0x000fea0003800200 */
.L_x_3061:
        /* <DEDUP_REMOVED lines=58> */
.L_x_3064:
[----:B------:R-:W-:Y:S05]  /*15a0*/  BSYNC.RECONVERGENT B0 ;  /* 0x0000000000007941 */ /* 0x000fea0003800200 */
.L_x_3063:
        /* <DEDUP_REMOVED lines=25> */
.L_x_3067:
[----:B----4-:R-:W2:Y:S04]  /*1740*/  LDG.E.STRONG.GPU R18, desc[UR6][R16.64] ;  /* 0x0000000610127981 */ /* 0x010ea8000c1ef900 */
[----:B--2---:R-:W-:Y:S01]  /*1750*/  CCTL.IVALL ;  /* 0x00000000ff00798f */ /* 0x004fe20002000000 */
[----:B------:R-:W-:Y:S05]  /*1760*/  YIELD ;  /* 0x0000000000007946 */ /* 0x000fea0003800000 */
[----:B------:R-:W-:-:S13]  /*1770*/  ISETP.NE.AND P4, PT, R18, R23, PT ;  /* 0x000000171200720c */ /* 0x000fda0003f85270 */
[----:B------:R-:W-:Y:S05]  /*1780*/  @P4 BRA `(.L_x_3067) ;  /* 0xfffffffc00ec4947 */ /* 0x000fea000383ffff */
.L_x_3066:
        /* <DEDUP_REMOVED lines=15> */
.L_x_3069:
        /* <DEDUP_REMOVED lines=59> */
.L_x_3068:
        /* <DEDUP_REMOVED lines=35> */
.L_x_3070:
        /* <DEDUP_REMOVED lines=18> */
.L_x_3071:
        /* <DEDUP_REMOVED lines=9> */
.L_x_3072:
[----:B------:R-:W-:Y:S05]  /*2010*/  BSYNC.RECONVERGENT B0 ;  /* 0x0000000000007941 */ /* 0x000fea0003800200 */
.L_x_3065:
        /* <DEDUP_REMOVED lines=62> */
[----:B------:R-:W-:Y:S02]  /*2400*/  F2FP.F16.F32.PACK_AB R17, R49, R12 ;  /* 0x0000000c3111723e */ /* 0x000fe400000000ff */
[----:B------:R-:W-:-:S05]  /*2410*/  LEA.HI.X R19, R16, UR5, R25, 0x1, P2 ;  /* 0x0000000510137c11 */ /* 0x000fca00090f0c19 */
[----:B------:R0:W-:Y:S02]  /*2420*/  STG.E desc[UR6][R18.64], R17 ;  /* 0x0000001112007986 */ /* 0x0001e4000c101906 */
.L_x_3076:
[----:B------:R-:W-:Y:S05]  /*2430*/  BSYNC.RECONVERGENT B1 ;  /* 0x0000000000017941 */ /* 0x000fea0003800200 */
.L_x_3075:
        /* <DEDUP_REMOVED lines=17> */
[----:B------:R-:W-:Y:S02]  /*2550*/  F2FP.F16.F32.PACK_AB R17, R51, R12 ;  /* 0x0000000c3311723e */ /* 0x000fe400000000ff */
[----:B------:R-:W-:-:S05]  /*2560*/  LEA.HI.X R19, R16, UR11, R25, 0x1, P2 ;  /* 0x0000000b10137c11 */ /* 0x000fca00090f0c19 */
[----:B------:R1:W-:Y:S02]  /*2570*/  STG.E desc[UR6][R18.64], R17 ;  /* 0x0000001112007986 */ /* 0x0003e4000c101906 */
.L_x_3078:
[----:B------:R-:W-:Y:S05]  /*2580*/  BSYNC.RECONVERGENT B1 ;  /* 0x0000000000017941 */ /* 0x000fea0003800200 */
.L_x_3077:
        /* <DEDUP_REMOVED lines=30> */
.L_x_3080:
[----:B------:R-:W-:Y:S05]  /*2770*/  BSYNC.RECONVERGENT B1 ;  /* 0x0000000000017941 */ /* 0x000fea0003800200 */
.L_x_3079:
        /* <DEDUP_REMOVED lines=20> */
.L_x_3082:
[----:B------:R-:W-:Y:S05]  /*28c0*/  BSYNC.RECONVERGENT B1 ;  /* 0x0000000000017941 */ /* 0x000fea0003800200 */
.L_x_3081:
        /* <DEDUP_REMOVED lines=20> */
.L_x_3084:
[----:B------:R-:W-:Y:S05]  /*2a10*/  BSYNC.RECONVERGENT B1 ;  /* 0x0000000000017941 */ /* 0x000fea0003800200 */
.L_x_3083:
        /* <DEDUP_REMOVED lines=17> */
[----:B------:R-:W-:Y:S02]  /*2b30*/  F2FP.F16.F32.PACK_AB R17, R12, R59 ;  /* 0x0000003b0c11723e */ /* 0x000fe400000000ff */
[----:B------:R-:W-:-:S05]  /*2b40*/  LEA.HI.X R19, R16, UR11, R25, 0x1, P1 ;  /* 0x0000000b10137c11 */ /* 0x000fca00088f0c19 */
[----:B------:R0:W-:Y:S02]  /*2b50*/  STG.E desc[UR6][R18.64], R17 ;  /* 0x0000001112007986 */ /* 0x0001e4000c101906 */
.L_x_3086:
[----:B------:R-:W-:Y:S05]  /*2b60*/  BSYNC.RECONVERGENT B1 ;  /* 0x0000000000017941 */ /* 0x000fea0003800200 */
.L_x_3085:
        /* <DEDUP_REMOVED lines=20> */
.L_x_3088:
[----:B------:R-:W-:Y:S05]  /*2cb0*/  BSYNC.RECONVERGENT B1 ;  /* 0x0000000000017941 */ /* 0x000fea0003800200 */
.L_x_3087:
        /* <DEDUP_REMOVED lines=15> */
[----:B------:R-:W-:Y:S02]  /*2db0*/  F2FP.F16.F32.PACK_AB R19, R22, R19 ;  /* 0x000000131613723e */ /* 0x000fe400000000ff */
[----:B------:R-:W-:-:S05]  /*2dc0*/  LEA.HI.X R17, R68, UR9, R25, 0x1, P1 ;  /* 0x0000000944117c11 */ /* 0x000fca00088f0c19 */
[----:B------:R0:W-:Y:S01]  /*2dd0*/  STG.E desc[UR6][R16.64], R19 ;  /* 0x0000001310007986 */ /* 0x0001e2000c101906 */
[----:B------:R-:W-:Y:S05]  /*2de0*/  BRA `(.L_x_3089) ;  /* 0x0000001000107947 */ /* 0x000fea0003800000 */
.L_x_3074:
        /* <DEDUP_REMOVED lines=35> */
.L_x_3091:
[----:B------:R-:W-:Y:S05]  /*3020*/  BSYNC.RECONVERGENT B1 ;  /* 0x0000000000017941 */ /* 0x000fea0003800200 */
.L_x_3090:
        /* <DEDUP_REMOVED lines=28> */
[----:B------:R-:W-:-:S05]  /*31f0*/  F2FP.F16.F32.PACK_AB R27, R27, R12 ;  /* 0x0000000c1b1b723e */ /* 0x000fca00000000ff */
[----:B------:R1:W-:Y:S02]  /*3200*/  STG.E desc[UR6][R16.64], R27 ;  /* 0x0000001b10007986 */ /* 0x0003e4000c101906 */
.L_x_3093:
[----:B------:R-:W-:Y:S05]  /*3210*/  BSYNC.RECONVERGENT B1 ;  /* 0x0000000000017941 */ /* 0x000fea0003800200 */
.L_x_3092:
        /* <DEDUP_REMOVED lines=40> */
.L_x_3095:
[----:B------:R-:W-:Y:S05]  /*34a0*/  BSYNC.RECONVERGENT B1 ;  /* 0x0000000000017941 */ /* 0x000fea0003800200 */
.L_x_3094:
        /* <DEDUP_REMOVED lines=30> */
.L_x_3097:
[----:B------:R-:W-:Y:S05]  /*3690*/  BSYNC.RECONVERGENT B1 ;  /* 0x0000000000017941 */ /* 0x000fea0003800200 */
.L_x_3096:
        /* <DEDUP_REMOVED lines=30> */
.L_x_3099:
[----:B------:R-:W-:Y:S05]  /*3880*/  BSYNC.RECONVERGENT B1 ;  /* 0x0000000000017941 */ /* 0x000fea0003800200 */
.L_x_3098:
        /* <DEDUP_REMOVED lines=30> */
.L_x_3101:
[----:B------:R-:W-:Y:S05]  /*3a70*/  BSYNC.RECONVERGENT B1 ;  /* 0x0000000000017941 */ /* 0x000fea0003800200 */
.L_x_3100:
        /* <DEDUP_REMOVED lines=30> */
.L_x_3103:
[----:B------:R-:W-:Y:S05]  /*3c60*/  BSYNC.RECONVERGENT B1 ;  /* 0x0000000000017941 */ /* 0x000fea0003800200 */
.L_x_3102:
        /* <DEDUP_REMOVED lines=28> */
.L_x_3089:
[----:B------:R-:W-:Y:S05]  /*3e30*/  BSYNC.RECONVERGENT B0 ;  /* 0x0000000000007941 */ /* 0x000fea0003800200 */
.L_x_3073:
        /* <DEDUP_REMOVED lines=8> */
.L_x_3105:
        /* <DEDUP_REMOVED lines=12> */
.L_x_4546:


//--------------------- .text._Z35group_norm_nhwc_fwd_one_pass_kernelI11Fp16IOBf16WLi256ELi84ELi672EEv26Group_norm_nhwc_fwd_params --------------------------
	.section	.text._Z35group_norm_nhwc_fwd_one_pass_kernelI11Fp16IOBf16WLi256ELi84ELi672EEv26Group_norm_nhwc_fwd_params,"ax",@progbits
	.align	128
        .global         _Z35group_norm_nhwc_fwd_one_pass_kernelI11Fp16IOBf16WLi256ELi84ELi672EEv26Group_norm_nhwc_fwd_params
        .type           _Z35group_norm_nhwc_fwd_one_pass_kernelI11Fp16IOBf16WLi256ELi84ELi672EEv26Group_norm_nhwc_fwd_params,@function
        .size           _Z35group_norm_nhwc_fwd_one_pass_kernelI11Fp16IOBf16WLi256ELi84ELi672EEv26Group_norm_nhwc_fwd_params,(.L_x_4547 - _Z35group_norm_nhwc_fwd_one_pass_kernelI11Fp16IOBf16WLi256ELi84ELi672EEv26Group_norm_nhwc_fwd_params)
        .other          _Z35group_norm_nhwc_fwd_one_pass_kernelI11Fp16IOBf16WLi256ELi84ELi672EEv26Group_norm_nhwc_fwd_params,@"STO_CUDA_ENTRY STV_DEFAULT"
_Z35group_norm_nhwc_fwd_one_pass_kernelI11Fp16IOBf16WLi256ELi84ELi672EEv26Group_norm_nhwc_fwd_params:
.text._Z35group_norm_nhwc_fwd_one_pass_kernelI11Fp16IOBf16WLi256ELi84ELi672EEv26Group_norm_nhwc_fwd_params:
        /* <DEDUP_REMOVED lines=43> */
.L_x_3181:
[----:B0-----:R-:W0:Y:S01]  /*02b0*/  LDC R8, c[0x0][0x3f8] ;  /* 0x0000fe00ff087b82 */ /* 0x001e220000000800 */
[----:B-1----:R-:W1:Y:S01]  /*02c0*/  LDCU UR8, c[0x0][0x404] ;  /* 0x00008080ff0877ac */ /* 0x002e620008000800 */
[----:B------:R-:W-:Y:S01]  /*02d0*/  LOP3.LUT R75, R63, 0xffff, RZ, 0xc0, !PT ;  /* 0x0000ffff3f4b7812 */ /* 0x000fe200078ec0ff */
[----:B--2---:R-:W2:Y:S01]  /*02e0*/  LDCU.64 UR4, c[0x0][0x3e8] ;  /* 0x00007d00ff0477ac */ /* 0x004ea20008000a00 */
[----:B-1----:R-:W-:Y:S01]  /*02f0*/  IMAD R21, R58, UR8, R71 ;  /* 0x000000083a157c24 */ /* 0x002fe2000f8e0247 */
[----:B------:R-:W1:Y:S01]  /*0300*/  LDCU.64 UR8, c[0x0][0x3f0] ;  /* 0x00007e00ff0877ac */ /* 0x000e620008000a00 */
[----:B0--34-:R-:W-:-:S03]  /*0310*/  IABS R5, R8 ;  /* 0x0000000800057213 */ /* 0x019fc60000000000 */
[----:B------:R-:W-:Y:S01]  /*0320*/  SHF.R.S32.HI R11, RZ, 0x1f, R21 ;  /* 0x0000001fff0b7819 */ /* 0x000fe20000011415 */
[----:B------:R-:W0:Y:S01]  /*0330*/  I2F.RP R4, R5 ;  /* 0x0000000500047306 */ /* 0x000e220000209400 */
[C---:B------:R-:W-:Y:S02]  /*0340*/  IADD3 R13, PT, PT, R21.reuse, 0x40, RZ ;  /* 0x00000040150d7810 */ /* 0x040fe40007ffe0ff */
[----:B------:R-:W-:Y:S02]  /*0350*/  IADD3 R23, PT, PT, R21, 0x60, RZ ;  /* 0x0000006015177810 */ /* 0x000fe40007ffe0ff */
[----:B------:R-:W-:Y:S02]  /*0360*/  SHF.R.S32.HI R19, RZ, 0x1f, R13 ;  /* 0x0000001fff137819 */ /* 0x000fe4000001140d */
[----:B--2---:R-:W-:Y:S02]  /*0370*/  ISETP.GE.U32.AND P4, PT, R23, UR4, PT ;  /* 0x0000000417007c0c */ /* 0x004fe4000bf86070 */
[----:B------:R-:W-:-:S02]  /*0380*/  SHF.R.S32.HI R27, RZ, 0x1f, R23 ;  /* 0x0000001fff1b7819 */ /* 0x000fc40000011417 */
[----:B------:R-:W-:Y:S02]  /*0390*/  IADD3 R15, PT, PT, R21, 0x80, RZ ;  /* 0x00000080150f7810 */ /* 0x000fe40007ffe0ff */
[----:B------:R-:W-:Y:S01]  /*03a0*/  ISETP.GE.AND.EX P4, PT, R27, UR5, PT, P4 ;  /* 0x000000051b007c0c */ /* 0x000fe2000bf86340 */
[----:B0-----:R-:W0:Y:S01]  /*03b0*/  MUFU.RCP R4, R4 ;  /* 0x0000000400047308 */ /* 0x001e220000001000 */
[----:B------:R-:W-:Y:S02]  /*03c0*/  SHF.R.S32.HI R35, RZ, 0x1f, R15 ;  /* 0x0000001fff237819 */ /* 0x000fe4000001140f */
[C---:B------:R-:W-:Y:S02]  /*03d0*/  IADD3 R29, PT, PT, R21.reuse, 0x90, RZ ;  /* 0x00000090151d7810 */ /* 0x040fe40007ffe0ff */
[----:B------:R-:W-:Y:S02]  /*03e0*/  IADD3 R25, PT, PT, R21, 0xa0, RZ ;  /* 0x000000a015197810 */ /* 0x000fe40007ffe0ff */
[----:B------:R-:W-:-:S02]  /*03f0*/  ISETP.GE.U32.AND P6, PT, R29, UR4, PT ;  /* 0x000000041d007c0c */ /* 0x000fc4000bfc6070 */
[----:B------:R-:W-:Y:S02]  /*0400*/  SHF.R.S32.HI R31, RZ, 0x1f, R29 ;  /* 0x0000001fff1f7819 */ /* 0x000fe4000001141d */
        /* <DEDUP_REMOVED lines=22> */
[----:B------:R-:W-:-:S02]  /*0570*/  ISETP.GE.U32.AND P3, PT, R13, UR4, PT ;  /* 0x000000040d007c0c */ /* 0x000fc4000bf66070 */
[----:B------:R-:W-:Y:S02]  /*0580*/  @!P2 LOP3.LUT R9, RZ, R8, RZ, 0x33, !PT ;  /* 0x00000008ff09a212 */ /* 0x000fe400078e33ff */
[----:B------:R-:W-:Y:S02]  /*0590*/  ISETP.GE.AND.EX P3, PT, R19, UR5, PT, P3 ;  /* 0x0000000513007c0c */ /* 0x000fe4000bf66330 */
[----:B------:R-:W-:Y:S02]  /*05a0*/  IADD3 R72, PT, PT, -R9, RZ, RZ ;  /* 0x000000ff09487210 */ /* 0x000fe40007ffe1ff */
[----:B------:R-:W-:Y:S01]  /*05b0*/  SHF.R.S32.HI R2, RZ, 0x1f, R9 ;  /* 0x0000001fff027819 */ /* 0x000fe20000011409 */
[----:B------:R-:W0:Y:S02]  /*05c0*/  @!P1 LDC.64 R6, c[0x0][0x3e0] ;  /* 0x0000f800ff069b82 */ /* 0x000e240000000a00 */
[----:B------:R-:W-:Y:S02]  /*05d0*/  IMAD R72, R8, R72, R61 ;  /* 0x0000004808487224 */ /* 0x000fe400078e023d */
[----:B-1----:R-:W-:-:S02]  /*05e0*/  IMAD R8, R2, UR8, RZ ;  /* 0x0000000802087c24 */ /* 0x002fc4000f8e02ff */
[----:B------:R-:W-:Y:S02]  /*05f0*/  IMAD R72, R72, 0x54, RZ ;  /* 0x0000005448487824 */ /* 0x000fe400078e02ff */
        /* <DEDUP_REMOVED lines=14> */
[----:B------:R-:W3:Y:S02]  /*06e0*/  @!P4 LDC.64 R8, c[0x0][0x3e0] ;  /* 0x0000f800ff08cb82 */ /* 0x000ee40000000a00 */
[----:B-1----:R-:W-:Y:S01]  /*06f0*/  @!P3 IMAD R10, R19, R2, RZ ;  /* 0x00000002130ab224 */ /* 0x002fe200078e02ff */
[----:B------:R-:W-:Y:S02]  /*0700*/  @!P1 IADD3 R7, PT, PT, R7, R11, RZ ;  /* 0x0000000b07079210 */ /* 0x000fe40007ffe0ff */
[----:B------:R-:W-:Y:S01]  /*0710*/  @!P3 MOV R11, R77 ;  /* 0x0000004d000bb202 */ /* 0x000fe20000000f00 */
[----:B------:R-:W-:Y:S01]  /*0720*/  @!P3 IMAD R37, R13, R3, R10 ;  /* 0x000000030d25b224 */ /* 0x000fe200078e020a */
[----:B--2---:R-:W-:Y:S02]  /*0730*/  @!P1 LEA R4, P5, R6, R4, 0x1 ;  /* 0x0000000406049211 */ /* 0x004fe400078a08ff */
[----:B------:R-:W-:-:S02]  /*0740*/  @!P3 MOV R10, R74 ;  /* 0x0000004a000ab202 */ /* 0x000fc40000000f00 */
[----:B------:R-:W-:Y:S02]  /*0750*/  @!P1 LEA.HI.X R5, R6, R5, R7, 0x1, P5 ;  /* 0x0000000506059211 */ /* 0x000fe400028f0c07 */
[----:B------:R-:W1:Y:S01]  /*0760*/  @!P2 LDC.64 R6, c[0x0][0x3e0] ;  /* 0x0000f800ff06ab82 */ /* 0x000e620000000a00 */
[----:B------:R-:W-:Y:S01]  /*0770*/  MOV R19, RZ ;  /* 0x000000ff00137202 */ /* 0x000fe20000000f00 */
[----:B------:R-:W-:-:S05]  /*0780*/  @!P3 IMAD.WIDE.U32 R2, R13, R2, R10 ;  /* 0x000000020d02b225 */ /* 0x000fca00078e000a */
[----:B------:R1:W2:Y:S01]  /*0790*/  @!P1 LDG.E R19, desc[UR6][R4.64] ;  /* 0x0000000604139981 */ /* 0x0002a2000c1e1900 */
[----:B------:R-:W4:Y:S01]  /*07a0*/  @!P4 LDC.64 R12, c[0x0][0x390] ;  /* 0x0000e400ff0ccb82 */ /* 0x000f220000000a00 */
[----:B------:R-:W-:Y:S02]  /*07b0*/  ISETP.GE.AND.EX P1, PT, R31, UR5, PT, P6 ;  /* 0x000000051f007c0c */ /* 0x000fe4000bf26360 */
[----:B------:R-:W-:Y:S02]  /*07c0*/  @!P3 IADD3 R3, PT, PT, R3, R37, RZ ;  /* 0x000000250303b210 */ /* 0x000fe40007ffe0ff */
[----:B0-----:R-:W-:Y:S01]  /*07d0*/  @!P3 LEA R16, P6, R2, R16, 0x1 ;  /* 0x000000100210b211 */ /* 0x001fe200078c08ff */
[----:B---3--:R-:W-:Y:S02]  /*07e0*/  @!P4 IMAD R14, R27, R8, RZ ;  /* 0x000000081b0ec224 */ /* 0x008fe400078e02ff */
[----:B------:R-:W0:Y:S01]  /*07f0*/  @!P2 LDC.64 R10, c[0x0][0x390] ;  /* 0x0000e400ff0aab82 */ /* 0x000e220000000a00 */
[----:B------:R-:W-:-:S02]  /*0800*/  ISETP.GE.U32.AND P5, PT, R25, UR4, PT ;  /* 0x0000000419007c0c */ /* 0x000fc4000bfa6070 */
[----:B------:R-:W-:Y:S02]  /*0810*/  SHF.R.S32.HI R33, RZ, 0x1f, R25 ;  /* 0x0000001fff217819 */ /* 0x000fe40000011419 */
[----:B------:R-:W-:Y:S02]  /*0820*/  @!P3 LEA.HI.X R17, R2, R17, R3, 0x1, P6 ;  /* 0x000000110211b211 */ /* 0x000fe400030f0c03 */
[----:B------:R-:W-:Y:S02]  /*0830*/  @!P4 MOV R2, R74 ;  /* 0x0000004a0002c202 */ /* 0x000fe40000000f00 */
[----:B------:R-:W-:Y:S01]  /*0840*/  @!P4 MOV R3, R77 ;  /* 0x0000004d0003c202 */ /* 0x000fe20000000f00 */
[----:B------:R-:W-:Y:S01]  /*0850*/  @!P4 IMAD R27, R23, R9, R14 ;  /* 0x00000009171bc224 */ /* 0x000fe200078e020e */
[----:B------:R-:W-:Y:S02]  /*0860*/  ISETP.GE.AND.EX P5, PT, R33, UR5, PT, P5 ;  /* 0x0000000521007c0c */ /* 0x000fe4000bfa6350 */
[----:B------:R-:W-:Y:S01]  /*0870*/  MOV R14, RZ ;  /* 0x000000ff000e7202 */ /* 0x000fe20000000f00 */
[----:B------:R-:W-:-:S02]  /*0880*/  @!P4 IMAD.WIDE.U32 R8, R23, R8, R2 ;  /* 0x000000081708c225 */ /* 0x000fc400078e0002 */
[----:B------:R-:W3:Y:S02]  /*0890*/  @!P1 LDC.64 R2, c[0x0][0x3e0] ;  /* 0x0000f800ff029b82 */ /* 0x000ee40000000a00 */
[----:B-1----:R-:W-:Y:S01]  /*08a0*/  @!P2 IMAD R4, R35, R6, RZ ;  /* 0x000000062304a224 */ /* 0x002fe200078e02ff */
[----:B------:R1:W5:Y:S01]  /*08b0*/  @!P3 LDG.E R14, desc[UR6][R16.64] ;  /* 0x00000006100eb981 */ /* 0x000362000c1e1900 */
[----:B------:R-:W-:Y:S02]  /*08c0*/  @!P4 IADD3 R9, PT, PT, R9, R27, RZ ;  /* 0x0000001b0909c210 */ /* 0x000fe40007ffe0ff */
[----:B----4-:R-:W-:Y:S01]  /*08d0*/  @!P4 LEA R12, P3, R8, R12, 0x1 ;  /* 0x0000000c080cc211 */ /* 0x010fe200078608ff */
[----:B------:R-:W-:Y:S01]  /*08e0*/  @!P2 IMAD R35, R15, R7, R4 ;  /* 0x000000070f23a224 */ /* 0x000fe200078e0204 */
[----:B------:R-:W-:Y:S01]  /*08f0*/  IADD3 R23, PT, PT, R21, 0xd0, RZ ;  /* 0x000000d015177810 */ /* 0x000fe20007ffe0ff */
[----:B------:R-:W4:Y:S01]  /*0900*/  @!P5 LDC.64 R4, c[0x0][0x3e0] ;  /* 0x0000f800ff04db82 */ /* 0x000f220000000a00 */
[----:B-1----:R-:W-:-:S02]  /*0910*/  @!P2 MOV R16, R74 ;  /* 0x0000004a0010a202 */ /* 0x002fc40000000f00 */
[----:B------:R-:W-:Y:S02]  /*0920*/  @!P2 MOV R17, R77 ;  /* 0x0000004d0011a202 */ /* 0x000fe40000000f00 */
[----:B------:R-:W-:Y:S01]  /*0930*/  @!P4 LEA.HI.X R13, R8, R13, R9, 0x1, P3 ;  /* 0x0000000d080dc211 */ /* 0x000fe200018f0c09 */
[----:B------:R-:W-:Y:S01]  /*0940*/  @!P2 IMAD.WIDE.U32 R6, R15, R6, R16 ;  /* 0x000000060f06a225 */ /* 0x000fe200078e0010 */
[----:B------:R-:W-:Y:S01]  /*0950*/  MOV R15, RZ ;  /* 0x000000ff000f7202 */ /* 0x000fe20000000f00 */
[----:B------:R-:W1:Y:S01]  /*0960*/  @!P1 LDC.64 R8, c[0x0][0x390] ;  /* 0x0000e400ff089b82 */ /* 0x000e620000000a00 */
[----:B------:R-:W-:Y:S02]  /*0970*/  ISETP.GE.U32.AND P3, PT, R23, UR4, PT ;  /* 0x0000000417007c0c */ /* 0x000fe4000bf66070 */
[----:B------:R-:W-:Y:S02]  /*0980*/  SHF.R.S32.HI R27, RZ, 0x1f, R23 ;  /* 0x0000001fff1b7819 */ /* 0x000fe40000011417 */
[----:B------:R-:W-:Y:S01]  /*0990*/  @!P2 IADD3 R7, PT, PT, R7, R35, RZ ;  /* 0x000000230707a210 */ /* 0x000fe20007ffe0ff */
[----:B------:R-:W5:Y:S01]  /*09a0*/  @!P4 LDG.E R15, desc[UR6][R12.64] ;  /* 0x000000060c0fc981 */ /* 0x000f62000c1e1900 */
[----:B0-----:R-:W-:-:S02]  /*09b0*/  @!P2 LEA R10, P6, R6, R10, 0x1 ;  /* 0x0000000a060aa211 */ /* 0x001fc400078c08ff */
[----:B------:R-:W-:Y:S02]  /*09c0*/  ISETP.GE.AND.EX P4, PT, R27, UR5, PT, P3 ;  /* 0x000000051b007c0c */ /* 0x000fe4000bf86330 */
[----:B------:R-:W-:Y:S02]  /*09d0*/  @!P2 LEA.HI.X R11, R6, R11, R7, 0x1, P6 ;  /* 0x0000000b060ba211 */ /* 0x000fe400030f0c07 */
[----:B------:R-:W-:Y:S01]  /*09e0*/  ISETP.GE.U32.AND P6, PT, R69, UR4, PT ;  /* 0x0000000445007c0c */ /* 0x000fe2000bfc6070 */
[----:B------:R-:W0:Y:S01]  /*09f0*/  @!P5 LDC.64 R6, c[0x0][0x390] ;  /* 0x0000e400ff06db82 */ /* 0x000e220000000a00 */
[----:B------:R-:W-:Y:S01]  /*0a00*/  MOV R35, RZ ;  /* 0x000000ff00237202 */ /* 0x000fe20000000f00 */
[----:B---3--:R-:W-:Y:S01]  /*0a10*/  @!P1 IMAD R16, R31, R2, RZ ;  /* 0x000000021f109224 */ /* 0x008fe200078e02ff */
[----:B------:R-:W-:-:S04]  /*0a20*/  ISETP.GE.AND.EX P3, PT, R54, UR5, PT, P6 ;  /* 0x0000000536007c0c */ /* 0x000fc8000bf66360 */
[----:B------:R3:W5:Y:S01]  /*0a30*/  @!P2 LDG.E R35, desc[UR6][R10.64] ;  /* 0x000000060a23a981 */ /* 0x000762000c1e1900 */
[----:B------:R-:W-:Y:S02]  /*0a40*/  @!P1 IMAD R31, R29, R3, R16 ;  /* 0x000000031d1f9224 */ /* 0x000fe400078e0210 */
[----:B------:R-:W0:Y:S01]  /*0a50*/  @!P4 LDC.64 R16, c[0x0][0x3e0] ;  /* 0x0000f800ff10cb82 */ /* 0x000e220000000a00 */
[----:B----4-:R-:W-:Y:S01]  /*0a60*/  @!P5 IMAD R18, R33, R4, RZ ;  /* 0x000000042112d224 */ /* 0x010fe200078e02ff */
[----:B---3--:R-:W-:-:S06]  /*0a70*/  @!P1 MOV R10, R74 ;  /* 0x0000004a000a9202 */ /* 0x008fcc0000000f00 */
[----:B------:R-:W3:Y:S01]  /*0a80*/  @!P3 LDC.64 R12, c[0x0][0x3e0] ;  /* 0x0000f800ff0cbb82 */ /* 0x000ee20000000a00 */
[-C--:B------:R-:W-:Y:S02]  /*0a90*/  @!P1 MOV R11, R77.reuse ;  /* 0x0000004d000b9202 */ /* 0x080fe40000000f00 */
[----:B------:R-:W-:Y:S01]  /*0aa0*/  ISETP.GE.U32.AND P2, PT, R68, UR4, PT ;  /* 0x0000000444007c0c */ /* 0x000fe2000bf46070 */
[----:B------:R-:W-:Y:S01]  /*0ab0*/  @!P1 IMAD.WIDE.U32 R2, R29, R2, R10 ;  /* 0x000000021d029225 */ /* 0x000fe200078e000a */
[----:B------:R-:W-:Y:S02]  /*0ac0*/  @!P5 MOV R10, R74 ;  /* 0x0000004a000ad202 */ /* 0x000fe40000000f00 */
[----:B------:R-:W-:Y:S01]  /*0ad0*/  @!P5 MOV R11, R77 ;  /* 0x0000004d000bd202 */ /* 0x000fe20000000f00 */
[----:B------:R-:W-:Y:S01]  /*0ae0*/  @!P5 IMAD R29, R25, R5, R18 ;  /* 0x00000005191dd224 */ /* 0x000fe200078e0212 */
[----:B------:R-:W-:Y:S02]  /*0af0*/  ISETP.GE.AND.EX P2, PT, R53, UR5, PT, P2 ;  /* 0x0000000535007c0c */ /* 0x000fe4000bf46320 */
[----:B------:R-:W-:Y:S01]  /*0b00*/  @!P1 IADD3 R3, PT, PT, R3, R31, RZ ;  /* 0x0000001f03039210 */ /* 0x000fe20007ffe0ff */
[----:B------:R-:W-:Y:S01]  /*0b10*/  @!P5 IMAD.WIDE.U32 R4, R25, R4, R10 ;  /* 0x000000041904d225 */ /* 0x000fe200078e000a */
[----:B-1----:R-:W-:-:S02]  /*0b20*/  @!P1 LEA R8, P6, R2, R8, 0x1 ;  /* 0x0000000802089211 */ /* 0x002fc400078c08ff */
[----:B------:R-:W-:Y:S02]  /*0b30*/  MOV R37, RZ ;  /* 0x000000ff00257202 */ /* 0x000fe40000000f00 */
[----:B------:R-:W-:Y:S02]  /*0b40*/  @!P1 LEA.HI.X R9, R2, R9, R3, 0x1, P6 ;  /* 0x0000000902099211 */ /* 0x000fe400030f0c03 */
[----:B------:R-:W-:Y:S01]  /*0b50*/  @!P5 IADD3 R5, PT, PT, R5, R29, RZ ;  /* 0x0000001d0505d210 */ /* 0x000fe20007ffe0ff */
[----:B------:R-:W1:Y:S01]  /*0b60*/  @!P4 LDC.64 R2, c[0x0][0x390] ;  /* 0x0000e400ff02cb82 */ /* 0x000e620000000a00 */
[C---:B0-----:R-:W-:Y:S01]  /*0b70*/  @!P5 LEA R6, P6, R4.reuse, R6, 0x1 ;  /* 0x000000060406d211 */ /* 0x041fe200078c08ff */
[----:B------:R0:W4:Y:S01]  /*0b80*/  @!P1 LDG.E R37, desc[UR6][R8.64] ;  /* 0x0000000608259981 */ /* 0x000122000c1e1900 */
[----:B------:R-:W-:Y:S02]  /*0b90*/  MOV R39, RZ ;  /* 0x000000ff00277202 */ /* 0x000fe40000000f00 */
[----:B------:R-:W-:-:S02]  /*0ba0*/  @!P5 LEA.HI.X R7, R4, R7, R5, 0x1, P6 ;  /* 0x000000070407d211 */ /* 0x000fc400030f0c05 */
[----:B------:R-:W-:Y:S01]  /*0bb0*/  ISETP.GE.U32.AND P1, PT, R70, UR4, PT ;  /* 0x0000000446007c0c */ /* 0x000fe2000bf26070 */
[----:B------:R-:W1:Y:S01]  /*0bc0*/  @!P3 LDC.64 R4, c[0x0][0x390] ;  /* 0x0000e400ff04bb82 */ /* 0x000e620000000a00 */
[----:B------:R-:W-:Y:S01]  /*0bd0*/  @!P4 IMAD R18, R27, R16, RZ ;  /* 0x000000101b12c224 */ /* 0x000fe200078e02ff */
[----:B------:R3:W4:Y:S01]  /*0be0*/  @!P5 LDG.E R39, desc[UR6][R6.64] ;  /* 0x000000060627d981 */ /* 0x000722000c1e1900 */
[----:B------:R-:W-:-:S05]  /*0bf0*/  ISETP.GE.AND.EX P1, PT, R55, UR5, PT, P1 ;  /* 0x0000000537007c0c */ /* 0x000fca000bf26310 */
[----:B0-----:R-:W0:Y:S01]  /*0c00*/  @!P2 LDC.64 R8, c[0x0][0x3e0] ;  /* 0x0000f800ff08ab82 */ /* 0x001e220000000a00 */
[----:B---3--:R-:W-:Y:S02]  /*0c10*/  @!P4 MOV R6, R74 ;  /* 0x0000004a0006c202 */ /* 0x008fe40000000f00 */
[----:B------:R-:W-:Y:S01]  /*0c20*/  @!P4 MOV R7, R77 ;  /* 0x0000004d0007c202 */ /* 0x000fe20000000f00 */
[C---:B------:R-:W-:Y:S02]  /*0c30*/  @!P4 IMAD R25, R23.reuse, R17, R18 ;  /* 0x000000111719c224 */ /* 0x040fe400078e0212 */
[----:B------:R-:W-:Y:S02]  /*0c40*/  @!P3 IMAD R10, R54, R12, RZ ;  /* 0x0000000c360ab224 */ /* 0x000fe400078e02ff */
[----:B------:R-:W-:Y:S01]  /*0c50*/  @!P4 IMAD.WIDE.U32 R16, R23, R16, R6 ;  /* 0x000000101710c225 */ /* 0x000fe200078e0006 */
[----:B------:R-:W-:Y:S02]  /*0c60*/  @!P3 MOV R6, R74 ;  /* 0x0000004a0006b202 */ /* 0x000fe40000000f00 */
[----:B------:R-:W-:Y:S01]  /*0c70*/  @!P3 MOV R7, R77 ;  /* 0x0000004d0007b202 */ /* 0x000fe20000000f00 */
[----:B------:R-:W-:-:S02]  /*0c80*/  @!P3 IMAD R23, R69, R13, R10 ;  /* 0x0000000d4517b224 */ /* 0x000fc400078e020a */
[----:B------:R-:W3:Y:S01]  /*0c90*/  @!P1 LDC.64 R10, c[0x0][0x3e0] ;  /* 0x0000f800ff0a9b82 */ /* 0x000ee20000000a00 */
[----:B------:R-:W-:Y:S01]  /*0ca0*/  @!P3 IMAD.WIDE.U32 R12, R69, R12, R6 ;  /* 0x0000000c450cb225 */ /* 0x000fe200078e0006 */
[----:B------:R-:W-:Y:S02]  /*0cb0*/  @!P4 IADD3 R17, PT, PT, R17, R25, RZ ;  /* 0x000000191111c210 */ /* 0x000fe40007ffe0ff */
[----:B-1----:R-:W-:-:S04]  /*0cc0*/  @!P4 LEA R2, P5, R16, R2, 0x1 ;  /* 0x000000021002c211 */ /* 0x002fc800078a08ff */
[----:B------:R-:W1:Y:S01]  /*0cd0*/  @!P2 LDC.64 R6, c[0x0][0x390] ;  /* 0x0000e400ff06ab82 */ /* 0x000e620000000a00 */
[----:B------:R-:W-:Y:S02]  /*0ce0*/  ISETP.GE.U32.AND P6, PT, R67, UR4, PT ;  /* 0x0000000443007c0c */ /* 0x000fe4000bfc6070 */
[----:B------:R-:W-:Y:S02]  /*0cf0*/  @!P4 LEA.HI.X R3, R16, R3, R17, 0x1, P5 ;  /* 0x000000031003c211 */ /* 0x000fe400028f0c11 */
[----:B------:R-:W-:Y:S01]  /*0d00*/  @!P3 LEA R22, P5, R12, R4, 0x1 ;  /* 0x000000040c16b211 */ /* 0x000fe200078a08ff */
[----:B0-----:R-:W-:Y:S01]  /*0d10*/  @!P2 IMAD R4, R53, R8, RZ ;  /* 0x000000083504a224 */ /* 0x001fe200078e02ff */
[----:B------:R-:W-:Y:S02]  /*0d20*/  ISETP.GE.AND.EX P6, PT, R52, UR5, PT, P6 ;  /* 0x0000000534007c0c */ /* 0x000fe4000bfc6360 */
[----:B------:R-:W-:Y:S01]  /*0d30*/  @!P3 IADD3 R13, PT, PT, R13, R23, RZ ;  /* 0x000000170d0db210 */ /* 0x000fe20007ffe0ff */
[----:B------:R-:W-:Y:S01]  /*0d40*/  @!P2 IMAD R25, R68, R9, R4 ;  /* 0x000000094419a224 */ /* 0x000fe200078e0204 */
[----:B------:R-:W-:-:S02]  /*0d50*/  @!P2 MOV R4, R74 ;  /* 0x0000004a0004a202 */ /* 0x000fc40000000f00 */
[----:B------:R-:W-:Y:S02]  /*0d60*/  @!P3 LEA.HI.X R23, R12, R5, R13, 0x1, P5 ;  /* 0x000000050c17b211 */ /* 0x000fe400028f0c0d */
[----:B------:R-:W-:Y:S01]  /*0d70*/  @!P2 MOV R5, R77 ;  /* 0x0000004d0005a202 */ /* 0x000fe20000000f00 */
[----:B------:R-:W0:Y:S01]  /*0d80*/  @!P1 LDC.64 R12, c[0x0][0x390] ;  /* 0x0000e400ff0c9b82 */ /* 0x000e220000000a00 */
[----:B------:R-:W-:Y:S02]  /*0d90*/  ISETP.GE.U32.AND P5, PT, R66, UR4, PT ;  /* 0x0000000442007c0c */ /* 0x000fe4000bfa6070 */
[----:B------:R-:W-:Y:S01]  /*0da0*/  CS2R R16, SRZ ;  /* 0x0000000000107805 */ /* 0x000fe2000001ff00 */
[----:B------:R-:W-:Y:S01]  /*0db0*/  @!P2 IMAD.WIDE.U32 R8, R68, R8, R4 ;  /* 0x000000084408a225 */ /* 0x000fe200078e0004 */
[----:B------:R-:W-:-:S03]  /*0dc0*/  ISETP.GE.AND.EX P5, PT, R51, UR5, PT, P5 ;  /* 0x0000000533007c0c */ /* 0x000fc6000bfa6350 */
[----:B------:R-:W0:Y:S01]  /*0dd0*/  @!P6 LDC.64 R4, c[0x0][0x3e0] ;  /* 0x0000f800ff04eb82 */ /* 0x000e220000000a00 */
[----:B------:R1:W4:Y:S01]  /*0de0*/  @!P3 LDG.E R17, desc[UR6][R22.64] ;  /* 0x000000061611b981 */ /* 0x000322000c1e1900 */
[----:B------:R-:W-:Y:S02]  /*0df0*/  @!P2 IADD3 R9, PT, PT, R9, R25, RZ ;  /* 0x000000190909a210 */ /* 0x000fe40007ffe0ff */
[----:B------:R-:W-:Y:S02]  /*0e00*/  @!P1 MOV R24, R74 ;  /* 0x0000004a00189202 */ /* 0x000fe40000000f00 */
[C---:B-1----:R-:W-:Y:S01]  /*0e10*/  @!P2 LEA R22, P3, R8.reuse, R6, 0x1 ;  /* 0x000000060816a211 */ /* 0x042fe200078608ff */
[-C--:B---3--:R-:W-:Y:S01]  /*0e20*/  @!P1 IMAD R6, R55, R10.reuse, RZ ;  /* 0x0000000a37069224 */ /* 0x088fe200078e02ff */
[----:B------:R-:W-:Y:S02]  /*0e30*/  @!P1 MOV R25, R77 ;  /* 0x0000004d00199202 */ /* 0x000fe40000000f00 */
[----:B------:R-:W-:Y:S01]  /*0e40*/  @!P2 LEA.HI.X R23, R8, R7, R9, 0x1, P3 ;  /* 0x000000070817a211 */ /* 0x000fe200018f0c09 */
[C---:B------:R-:W-:Y:S01]  /*0e50*/  @!P1 IMAD R11, R70.reuse, R11, R6 ;  /* 0x0000000b460b9224 */ /* 0x040fe200078e0206 */
[----:B------:R-:W1:Y:S01]  /*0e60*/  @!P5 LDC.64 R8, c[0x0][0x3e0] ;  /* 0x0000f800ff08db82 */ /* 0x000e620000000a00 */
[----:B------:R-:W-:Y:S01]  /*0e70*/  @!P1 IMAD.WIDE.U32 R24, R70, R10, R24 ;  /* 0x0000000a46189225 */ /* 0x000fe200078e0018 */
[----:B------:R-:W-:Y:S01]  /*0e80*/  ISETP.GE.U32.AND P3, PT, R65, UR4, PT ;  /* 0x0000000441007c0c */ /* 0x000fe2000bf66070 */
[----:B------:R0:W3:Y:S05]  /*0e90*/  @!P2 LDG.E R16, desc[UR6][R22.64] ;  /* 0x000000061610a981 */ /* 0x0000ea000c1e1900 */
[----:B------:R-:W2:Y:S01]  /*0ea0*/  @!P6 LDC.64 R6, c[0x0][0x390] ;  /* 0x0000e400ff06eb82 */ /* 0x000ea20000000a00 */
[----:B------:R-:W-:-:S02]  /*0eb0*/  ISETP.GE.AND.EX P3, PT, R50, UR5, PT, P3 ;  /* 0x0000000532007c0c */ /* 0x000fc4000bf66330 */
[----:B------:R-:W-:Y:S02]  /*0ec0*/  @!P1 IADD3 R10, PT, PT, R25, R11, RZ ;  /* 0x0000000b190a9210 */ /* 0x000fe40007ffe0ff */
[----:B0-----:R-:W-:Y:S01]  /*0ed0*/  @!P1 LEA R22, P2, R24, R12, 0x1 ;  /* 0x0000000c18169211 */ /* 0x001fe200078408ff */
[----:B------:R-:W-:Y:S01]  /*0ee0*/  @!P6 IMAD R18, R52, R4, RZ ;  /* 0x000000043412e224 */ /* 0x000fe200078e02ff */
[----:B------:R-:W-:Y:S02]  /*0ef0*/  @!P6 MOV R25, R77 ;  /* 0x0000004d0019e202 */ /* 0x000fe40000000f00 */
[----:B------:R-:W-:Y:S02]  /*0f00*/  @!P1 LEA.HI.X R23, R24, R13, R10, 0x1, P2 ;  /* 0x0000000d18179211 */ /* 0x000fe400010f0c0a */
[----:B------:R-:W-:Y:S01]  /*0f10*/  @!P6 MOV R24, R74 ;  /* 0x0000004a0018e202 */ /* 0x000fe20000000f00 */
[----:B------:R-:W0:Y:S01]  /*0f20*/  @!P5 LDC.64 R12, c[0x0][0x390] ;  /* 0x0000e400ff0cdb82 */ /* 0x000e220000000a00 */
[----:B------:R-:W-:-:S03]  /*0f30*/  @!P6 IMAD R5, R67, R5, R18 ;  /* 0x000000054305e224 */ /* 0x000fc600078e0212 */
[----:B------:R-:W-:Y:S01]  /*0f40*/  @!P6 IMAD.WIDE.U32 R24, R67, R4, R24 ;  /* 0x000000044318e225 */ /* 0x000fe200078e0018 */
[----:B------:R-:W-:-:S03]  /*0f50*/  MOV R20, RZ ;  /* 0x000000ff00147202 */ /* 0x000fc60000000f00 */
[----:B------:R-:W0:Y:S01]  /*0f60*/  @!P3 LDC.64 R10, c[0x0][0x3e0] ;  /* 0x0000f800ff0abb82 */ /* 0x000e220000000a00 */
[----:B------:R-:W-:Y:S01]  /*0f70*/  @!P6 IADD3 R4, PT, PT, R25, R5, RZ ;  /* 0x000000051904e210 */ /* 0x000fe20007ffe0ff */
[----:B-1----:R-:W-:Y:S01]  /*0f80*/  @!P5 IMAD R5, R51, R8, RZ ;  /* 0x000000083305d224 */ /* 0x002fe200078e02ff */
[----:B------:R1:W3:Y:S01]  /*0f90*/  @!P1 LDG.E R20, desc[UR6][R22.64] ;  /* 0x0000000616149981 */ /* 0x0002e2000c1e1900 */
[----:B--2---:R-:W-:-:S04]  /*0fa0*/  @!P6 LEA R6, P2, R24, R6, 0x1 ;  /* 0x000000061806e211 */ /* 0x004fc800078408ff */
[----:B------:R-:W-:Y:S02]  /*0fb0*/  @!P6 LEA.HI.X R7, R24, R7, R4, 0x1, P2 ;  /* 0x000000071807e211 */ /* 0x000fe400010f0c04 */
[----:B------:R-:W-:Y:S01]  /*0fc0*/  ISETP.GE.U32.AND P2, PT, R64, UR4, PT ;  /* 0x0000000440007c0c */ /* 0x000fe2000bf46070 */
[----:B------:R-:W-:Y:S01]  /*0fd0*/  @!P5 IMAD R9, R66, R9, R5 ;  /* 0x000000094209d224 */ /* 0x000fe200078e0205 */
[----:B-1----:R-:W-:Y:S01]  /*0fe0*/  @!P5 MOV R22, R74 ;  /* 0x0000004a0016d202 */ /* 0x002fe20000000f00 */
[----:B------:R-:W1:Y:S01]  /*0ff0*/  @!P3 LDC.64 R4, c[0x0][0x390] ;  /* 0x0000e400ff04bb82 */ /* 0x000e620000000a00 */
[----:B------:R-:W-:Y:S02]  /*1000*/  @!P5 MOV R23, R77 ;  /* 0x0000004d0017d202 */ /* 0x000fe40000000f00 */
[----:B------:R-:W-:Y:S02]  /*1010*/  ISETP.GE.AND.EX P2, PT, R0, UR5, PT, P2 ;  /* 0x0000000500007c0c */ /* 0x000fe4000bf46320 */
[----:B------:R-:W-:Y:S01]  /*1020*/  MOV R18, RZ ;  /* 0x000000ff00127202 */ /* 0x000fe20000000f00 */
[----:B------:R-:W-:-:S05]  /*1030*/  @!P5 IMAD.WIDE.U32 R22, R66, R8, R22 ;  /* 0x000000084216d225 */ /* 0x000fca00078e0016 */
[----:B------:R2:W3:Y:S01]  /*1040*/  @!P6 LDG.E R18, desc[UR6][R6.64] ;  /* 0x000000060612e981 */ /* 0x0004e2000c1e1900 */
[----:B------:R-:W-:Y:S02]  /*1050*/  @!P5 IADD3 R8, PT, PT, R23, R9, RZ ;  /* 0x000000091708d210 */ /* 0x000fe40007ffe0ff */
[----:B0-----:R-:W-:Y:S01]  /*1060*/  @!P5 LEA R12, P6, R22, R12, 0x1 ;  /* 0x0000000c160cd211 */ /* 0x001fe200078c08ff */
[----:B------:R-:W-:-:S03]  /*1070*/  @!P3 IMAD R24, R50, R10, RZ ;  /* 0x0000000a3218b224 */ /* 0x000fc600078e02ff */
[----:B------:R-:W-:Y:S02]  /*1080*/  @!P5 LEA.HI.X R13, R22, R13, R8, 0x1, P6 ;  /* 0x0000000d160dd211 */ /* 0x000fe400030f0c08 */
[----:B------:R-:W0:Y:S01]  /*1090*/  @!P2 LDC.64 R8, c[0x0][0x3e0] ;  /* 0x0000f800ff08ab82 */ /* 0x000e220000000a00 */
[----:B--2---:R-:W-:Y:S02]  /*10a0*/  @!P3 MOV R6, R74 ;  /* 0x0000004a0006b202 */ /* 0x004fe40000000f00 */
[----:B------:R-:W-:Y:S01]  /*10b0*/  @!P3 MOV R7, R77 ;  /* 0x0000004d0007b202 */ /* 0x000fe20000000f00 */
[C---:B------:R-:W-:Y:S01]  /*10c0*/  @!P3 IMAD R23, R65.reuse, R11, R24 ;  /* 0x0000000b4117b224 */ /* 0x040fe200078e0218 */
[----:B------:R-:W-:Y:S01]  /*10d0*/  MOV R33, RZ ;  /* 0x000000ff00217202 */ /* 0x000fe20000000f00 */
[----:B------:R-:W-:Y:S01]  /*10e0*/  @!P3 IMAD.WIDE.U32 R10, R65, R10, R6 ;  /* 0x0000000a410ab225 */ /* 0x000fe200078e0006 */
[----:B------:R-:W-:-:S04]  /*10f0*/  IADD3 R25, PT, PT, R21, 0xe0, RZ ;  /* 0x000000e015197810 */ /* 0x000fc80007ffe0ff */
[----:B------:R1:W2:Y:S01]  /*1100*/  @!P5 LDG.E R33, desc[UR6][R12.64] ;  /* 0x000000060c21d981 */ /* 0x0002a2000c1e1900 */
[----:B------:R-:W-:Y:S02]  /*1110*/  @!P3 IADD3 R6, PT, PT, R11, R23, RZ ;  /* 0x000000170b06b210 */ /* 0x000fe40007ffe0ff */
[----:B------:R-:W-:Y:S02]  /*1120*/  ISETP.GE.U32.AND P5, PT, R25, UR4, PT ;  /* 0x0000000419007c0c */ /* 0x000fe4000bfa6070 */
[----:B------:R-:W-:Y:S02]  /*1130*/  SHF.R.S32.HI R27, RZ, 0x1f, R25 ;  /* 0x0000001fff1b7819 */ /* 0x000fe40000011419 */
[C---:B-1----:R-:W-:Y:S02]  /*1140*/  @!P3 LEA R12, P6, R10.reuse, R4, 0x1 ;  /* 0x000000040a0cb211 */ /* 0x042fe400078c08ff */
[----:B------:R-:W-:Y:S02]  /*1150*/  IADD3 R21, PT, PT, R21, 0xf0, RZ ;  /* 0x000000f015157810 */ /* 0x000fe40007ffe0ff */
[----:B------:R-:W-:-:S02]  /*1160*/  @!P3 LEA.HI.X R13, R10, R5, R6, 0x1, P6 ;  /* 0x000000050a0db211 */ /* 0x000fc400030f0c06 */
[----:B------:R-:W1:Y:S01]  /*1170*/  @!P2 LDC.64 R10, c[0x0][0x390] ;  /* 0x0000e400ff0aab82 */ /* 0x000e620000000a00 */
[----:B------:R-:W-:Y:S02]  /*1180*/  ISETP.GE.AND.EX P5, PT, R27, UR5, PT, P5 ;  /* 0x000000051b007c0c */ /* 0x000fe4000bfa6350 */
[----:B------:R-:W-:Y:S02]  /*1190*/  ISETP.GE.U32.AND P6, PT, R21, UR4, PT ;  /* 0x0000000415007c0c */ /* 0x000fe4000bfc6070 */
[----:B------:R-:W-:Y:S01]  /*11a0*/  SHF.R.S32.HI R29, RZ, 0x1f, R21 ;  /* 0x0000001fff1d7819 */ /* 0x000fe20000011415 */
[----:B0-----:R-:W-:-:S03]  /*11b0*/  @!P2 IMAD R22, R0, R8, RZ ;  /* 0x000000080016a224 */ /* 0x001fc600078e02ff */
[----:B------:R-:W-:Y:S01]  /*11c0*/  ISETP.GE.AND.EX P6, PT, R29, UR5, PT, P6 ;  /* 0x000000051d007c0c */ /* 0x000fe2000bfc6360 */
[C---:B------:R-:W-:Y:S01]  /*11d0*/  @!P2 IMAD R31, R64.reuse, R9, R22 ;  /* 0x00000009401fa224 */ /* 0x040fe200078e0216 */
[----:B------:R-:W-:Y:S02]  /*11e0*/  @!P2 MOV R22, R74 ;  /* 0x0000004a0016a202 */ /* 0x000fe40000000f00 */
[----:B------:R-:W-:Y:S01]  /*11f0*/  @!P2 MOV R23, R77 ;  /* 0x0000004d0017a202 */ /* 0x000fe20000000f00 */
[----:B------:R-:W0:Y:S01]  /*1200*/  @!P5 LDC.64 R4, c[0x0][0x3e0] ;  /* 0x0000f800ff04db82 */ /* 0x000e220000000a00 */
[----:B------:R-:W-:Y:S01]  /*1210*/  MOV R41, RZ ;  /* 0x000000ff00297202 */ /* 0x000fe20000000f00 */
[----:B------:R-:W-:-:S05]  /*1220*/  @!P2 IMAD.WIDE.U32 R22, R64, R8, R22 ;  /* 0x000000084016a225 */ /* 0x000fca00078e0016 */
[----:B------:R1:W2:Y:S01]  /*1230*/  @!P3 LDG.E R41, desc[UR6][R12.64] ;  /* 0x000000060c29b981 */ /* 0x0002a2000c1e1900 */
[----:B------:R-:W5:Y:S01]  /*1240*/  @!P6 LDC.64 R6, c[0x0][0x3e0] ;  /* 0x0000f800ff06eb82 */ /* 0x000f620000000a00 */
        /* <DEDUP_REMOVED lines=9> */
[----:B------:R-:W-:-:S03]  /*12e0*/  @!P5 IMAD R5, R25, R5, R22 ;  /* 0x000000051905d224 */ /* 0x000fc600078e0216 */
[----:B------:R5:W2:Y:S01]  /*12f0*/  @!P4 LDG.E R45, desc[UR6][R2.64] ;  /* 0x00000006022dc981 */ /* 0x000aa2000c1e1900 */
[----:B0-----:R-:W-:Y:S02]  /*1300*/  @!P5 MOV R12, R74 ;  /* 0x0000004a000cd202 */ /* 0x001fe40000000f00 */
[-C--:B------:R-:W-:Y:S01]  /*1310*/  @!P5 MOV R13, R77.reuse ;  /* 0x0000004d000dd202 */ /* 0x080fe20000000f00 */
[----:B-----5:R-:W-:Y:S01]  /*1320*/  @!P6 IMAD R22, R29, R6, RZ ;  /* 0x000000061d16e224 */ /* 0x020fe200078e02ff */
[----:B------:R-:W-:Y:S02]  /*1330*/  @!P6 MOV R2, R74 ;  /* 0x0000004a0002e202 */ /* 0x000fe40000000f00 */
[----:B------:R-:W-:Y:S01]  /*1340*/  @!P6 MOV R3, R77 ;  /* 0x0000004d0003e202 */ /* 0x000fe20000000f00 */
[----:B------:R-:W-:-:S04]  /*1350*/  @!P5 IMAD.WIDE.U32 R12, R25, R4, R12 ;  /* 0x00000004190cd225 */ /* 0x000fc800078e000c */
[----:B------:R-:W-:Y:S01]  /*1360*/  @!P6 IMAD R7, R21, R7, R22 ;  /* 0x000000071507e224 */ /* 0x000fe200078e0216 */
[----:B------:R-:W-:Y:S01]  /*1370*/  @!P5 IADD3 R4, PT, PT, R13, R5, RZ ;  /* 0x000000050d04d210 */ /* 0x000fe20007ffe0ff */
[----:B------:R-:W-:Y:S01]  /*1380*/  @!P6 IMAD.WIDE.U32 R2, R21, R6, R2 ;  /* 0x000000061502e225 */ /* 0x000fe200078e0002 */
[C---:B------:R-:W-:Y:S02]  /*1390*/  @!P5 LEA R8, P2, R12.reuse, R8, 0x1 ;  /* 0x000000080c08d211 */ /* 0x040fe400078408ff */
[----:B------:R-:W-:Y:S02]  /*13a0*/  MOV R47, RZ ;  /* 0x000000ff002f7202 */ /* 0x000fe40000000f00 */
[----:B------:R-:W-:Y:S02]  /*13b0*/  @!P5 LEA.HI.X R9, R12, R9, R4, 0x1, P2 ;  /* 0x000000090c09d211 */ /* 0x000fe400010f0c04 */
[----:B------:R-:W-:Y:S02]  /*13c0*/  @!P6 IADD3 R4, PT, PT, R3, R7, RZ ;  /* 0x000000070304e210 */ /* 0x000fe40007ffe0ff */
[----:B-1----:R-:W-:Y:S01]  /*13d0*/  @!P6 LEA R10, P2, R2, R10, 0x1 ;  /* 0x0000000a020ae211 */ /* 0x002fe200078408ff */
[----:B------:R0:W5:Y:S01]  /*13e0*/  @!P5 LDG.E R47, desc[UR6][R8.64] ;  /* 0x00000006082fd981 */ /* 0x000162000c1e1900 */
[----:B------:R-:W-:-:S02]  /*13f0*/  MOV R49, RZ ;  /* 0x000000ff00317202 */ /* 0x000fc40000000f00 */
[----:B------:R-:W-:-:S05]  /*1400*/  @!P6 LEA.HI.X R11, R2, R11, R4, 0x1, P2 ;  /* 0x0000000b020be211 */ /* 0x000fca00010f0c04 */
[----:B------:R1:W5:Y:S01]  /*1410*/  @!P6 LDG.E R49, desc[UR6][R10.64] ;  /* 0x000000060a31e981 */ /* 0x000362000c1e1900 */
[--C-:B------:R-:W-:Y:S02]  /*1420*/  HADD2.F32 R2, -RZ, R19.reuse.H0_H0 ;  /* 0x20000013ff027230 */ /* 0x100fe40000004100 */
[----:B------:R-:W-:-:S05]  /*1430*/  HADD2.F32 R3, -RZ, R19.H1_H1 ;  /* 0x30000013ff037230 */ /* 0x000fca0000004100 */
[----:B------:R-:W-:Y:S01]  /*1440*/  FADD.FTZ R7, R2, R3 ;  /* 0x0000000302077221 */ /* 0x000fe20000010000 */
[----:B------:R-:W-:-:S03]  /*1450*/  FMUL.FTZ R13, R3, R3 ;  /* 0x00000003030d7220 */ /* 0x000fc60000410000 */
[----:B0-----:R-:W-:Y:S01]  /*1460*/  FADD.FTZ R8, RZ, R7 ;  /* 0x00000007ff087221 */ /* 0x001fe20000010000 */
[----:B------:R-:W-:-:S04]  /*1470*/  FFMA.FTZ R13, R2, R2, R13 ;  /* 0x00000002020d7223 */ /* 0x000fc8000001000d */
[----:B------:R-:W-:Y:S01]  /*1480*/  FADD.FTZ R13, RZ, R13 ;  /* 0x0000000dff0d7221 */ /* 0x000fe20000010000 */
[--C-:B------:R-:W-:Y:S02]  /*1490*/  HADD2.F32 R34, -RZ, R35.reuse.H0_H0 ;  /* 0x20000023ff227230 */ /* 0x100fe40000004100 */
[----:B------:R-:W-:Y:S02]  /*14a0*/  HADD2.F32 R35, -RZ, R35.H1_H1 ;  /* 0x30000023ff237230 */ /* 0x000fe40000004100 */
[--C-:B----4-:R-:W-:Y:S02]  /*14b0*/  HADD2.F32 R36, -RZ, R37.reuse.H0_H0 ;  /* 0x20000025ff247230 */ /* 0x110fe40000004100 */
[----:B------:R-:W-:Y:S02]  /*14c0*/  HADD2.F32 R37, -RZ, R37.H1_H1 ;  /* 0x30000025ff257230 */ /* 0x000fe40000004100 */
[--C-:B------:R-:W-:Y:S02]  /*14d0*/  HADD2.F32 R38, -RZ, R39.reuse.H1_H1 ;  /* 0x30000027ff267230 */ /* 0x100fe40000004100 */
[----:B------:R-:W-:-:S02]  /*14e0*/  HADD2.F32 R39, -RZ, R39.H0_H0 ;  /* 0x20000027ff277230 */ /* 0x000fc40000004100 */
[--C-:B------:R-:W-:Y:S02]  /*14f0*/  HADD2.F32 R6, -RZ, R17.reuse.H0_H0 ;  /* 0x20000011ff067230 */ /* 0x100fe40000004100 */
[----:B------:R-:W-:-:S05]  /*1500*/  HADD2.F32 R7, -RZ, R17.H1_H1 ;  /* 0x30000011ff077230 */ /* 0x000fca0000004100 */
[----:B------:R-:W-:-:S04]  /*1510*/  FMUL.FTZ R17, R7, R7 ;  /* 0x0000000707117220 */ /* 0x000fc80000410000 */
[----:B------:R-:W-:Y:S01]  /*1520*/  FFMA.FTZ R17, R6, R6, R17 ;  /* 0x0000000606117223 */ /* 0x000fe20000010011 */
[--C-:B---3--:R-:W-:Y:S02]  /*1530*/  HADD2.F32 R4, -RZ, R20.reuse.H0_H0 ;  /* 0x20000014ff047230 */ /* 0x108fe40000004100 */
[----:B------:R-:W-:-:S05]  /*1540*/  HADD2.F32 R5, -RZ, R20.H1_H1 ;  /* 0x30000014ff057230 */ /* 0x000fca0000004100 */
[----:B------:R-:W-:Y:S01]  /*1550*/  FADD.FTZ R9, R4, R5 ;  /* 0x0000000504097221 */ /* 0x000fe20000010000 */
[----:B-1----:R-:W-:-:S03]  /*1560*/  FMUL.FTZ R11, R5, R5 ;  /* 0x00000005050b7220 */ /* 0x002fc60000410000 */
[----:B------:R-:W-:Y:S01]  /*1570*/  FADD.FTZ R10, R8, R9 ;  /* 0x00000009080a7221 */ /* 0x000fe20000010000 */
[----:B------:R-:W-:Y:S01]  /*1580*/  FFMA.FTZ R12, R4, R4, R11 ;  /* 0x00000004040c7223 */ /* 0x000fe2000001000b */
[--C-:B------:R-:W-:Y:S02]  /*1590*/  HADD2.F32 R8, -RZ, R16.reuse.H0_H0 ;  /* 0x20000010ff087230 */ /* 0x100fe40000004100 */
[----:B------:R-:W-:Y:S01]  /*15a0*/  FADD.FTZ R11, R6, R7 ;  /* 0x00000007060b7221 */ /* 0x000fe20000010000 */
[----:B------:R-:W-:Y:S02]  /*15b0*/  HADD2.F32 R9, -RZ, R16.H1_H1 ;  /* 0x30000010ff097230 */ /* 0x000fe40000004100 */
[----:B------:R-:W-:Y:S01]  /*15c0*/  FADD.FTZ R12, R13, R12 ;  /* 0x0000000c0d0c7221 */ /* 0x000fe20000010000 */
[----:B------:R-:W-:Y:S01]  /*15d0*/  FADD.FTZ R13, R10, R11 ;  /* 0x0000000b0a0d7221 */ /* 0x000fe20000010000 */
[--C-:B------:R-:W-:Y:S02]  /*15e0*/  HADD2.F32 R11, -RZ, R14.reuse.H1_H1 ;  /* 0x3000000eff0b7230 */ /* 0x100fe40000004100 */
[----:B------:R-:W-:Y:S01]  /*15f0*/  FADD.FTZ R16, R8, R9 ;  /* 0x0000000908107221 */ /* 0x000fe20000010000 */
[----:B------:R-:W-:Y:S01]  /*1600*/  FMUL.FTZ R19, R9, R9 ;  /* 0x0000000909137220 */ /* 0x000fe20000410000 */
[----:B------:R-:W-:-:S02]  /*1610*/  HADD2.F32 R10, -RZ, R14.H0_H0 ;  /* 0x2000000eff0a7230 */ /* 0x000fc40000004100 */
[----:B------:R-:W-:Y:S01]  /*1620*/  FADD.FTZ R17, R12, R17 ;  /* 0x000000110c117221 */ /* 0x000fe20000010000 */
[----:B------:R-:W-:Y:S01]  /*1630*/  FADD.FTZ R16, R13, R16 ;  /* 0x000000100d107221 */ /* 0x000fe20000010000 */
[----:B------:R-:W-:Y:S01]  /*1640*/  FFMA.FTZ R14, R8, R8, R19 ;  /* 0x00000008080e7223 */ /* 0x000fe20000010013 */
[--C-:B------:R-:W-:Y:S02]  /*1650*/  HADD2.F32 R13, -RZ, R18.reuse.H1_H1 ;  /* 0x30000012ff0d7230 */ /* 0x100fe40000004100 */
[----:B------:R-:W-:Y:S01]  /*1660*/  FMUL.FTZ R21, R11, R11 ;  /* 0x0000000b0b157220 */ /* 0x000fe20000410000 */
[----:B------:R-:W-:Y:S02]  /*1670*/  HADD2.F32 R12, -RZ, R18.H0_H0 ;  /* 0x20000012ff0c7230 */ /* 0x000fe40000004100 */
[----:B------:R-:W-:Y:S01]  /*1680*/  FADD.FTZ R17, R17, R14 ;  /* 0x0000000e11117221 */ /* 0x000fe20000010000 */
[--C-:B------:R-:W-:Y:S02]  /*1690*/  HADD2.F32 R14, -RZ, R15.reuse.H0_H0 ;  /* 0x2000000fff0e7230 */ /* 0x100fe40000004100 */
[C---:B------:R-:W-:Y:S01]  /*16a0*/  FFMA.FTZ R18, R10.reuse, R10, R21 ;  /* 0x0000000a0a127223 */ /* 0x040fe20000010015 */
[----:B------:R-:W-:Y:S01]  /*16b0*/  FADD.FTZ R19, R10, R11 ;  /* 0x0000000b0a137221 */ /* 0x000fe20000010000 */
[----:B------:R-:W-:-:S02]  /*16c0*/  HADD2.F32 R15, -RZ, R15.H1_H1 ;  /* 0x3000000fff0f7230 */ /* 0x000fc40000004100 */
[----:B------:R-:W-:Y:S01]  /*16d0*/  FMUL.FTZ R21, R13, R13 ;  /* 0x0000000d0d157220 */ /* 0x000fe20000410000 */
[----:B------:R-:W-:Y:S01]  /*16e0*/  FADD.FTZ R17, R17, R18 ;  /* 0x0000001211117221 */ /* 0x000fe20000010000 */
[----:B------:R-:W-:Y:S01]  /*16f0*/  FADD.FTZ R16, R16, R19 ;  /* 0x0000001310107221 */ /* 0x000fe20000010000 */
[C---:B------:R-:W-:Y:S01]  /*1700*/  FADD.FTZ R19, R12.reuse, R13 ;  /* 0x0000000d0c137221 */ /* 0x040fe20000010000 */
[----:B------:R-:W-:Y:S01]  /*1710*/  FFMA.FTZ R18, R12, R12, R21 ;  /* 0x0000000c0c127223 */ /* 0x000fe20000010015 */
[----:B------:R-:W-:Y:S01]  /*1720*/  FMUL.FTZ R21, R15, R15 ;  /* 0x0000000f0f157220 */ /* 0x000fe20000410000 */
[--C-:B--2---:R-:W-:Y:S02]  /*1730*/  HADD2.F32 R32, -RZ, R33.reuse.H0_H0 ;  /* 0x20000021ff207230 */ /* 0x104fe40000004100 */
[----:B------:R-:W-:Y:S02]  /*1740*/  HADD2.F32 R33, -RZ, R33.H1_H1 ;  /* 0x30000021ff217230 */ /* 0x000fe40000004100 */
[----:B------:R-:W-:Y:S01]  /*1750*/  FADD.FTZ R17, R17, R18 ;  /* 0x0000001211117221 */ /* 0x000fe20000010000 */
[----:B------:R-:W-:Y:S01]  /*1760*/  FADD.FTZ R16, R16, R19 ;  /* 0x0000001310107221 */ /* 0x000fe20000010000 */
[C---:B------:R-:W-:Y:S01]  /*1770*/  FFMA.FTZ R18, R14.reuse, R14, R21 ;  /* 0x0000000e0e127223 */ /* 0x040fe20000010015 */
[----:B------:R-:W-:Y:S01]  /*1780*/  FADD.FTZ R19, R14, R15 ;  /* 0x0000000f0e137221 */ /* 0x000fe20000010000 */
[----:B------:R-:W-:-:S02]  /*1790*/  FMUL.FTZ R21, R33, R33 ;  /* 0x0000002121157220 */ /* 0x000fc40000410000 */
[----:B------:R-:W-:Y:S01]  /*17a0*/  FADD.FTZ R17, R17, R18 ;  /* 0x0000001211117221 */ /* 0x000fe20000010000 */
[----:B------:R-:W-:Y:S01]  /*17b0*/  FADD.FTZ R16, R16, R19 ;  /* 0x0000001310107221 */ /* 0x000fe20000010000 */
[C---:B------:R-:W-:Y:S01]  /*17c0*/  FFMA.FTZ R18, R32.reuse, R32, R21 ;  /* 0x0000002020127223 */ /* 0x040fe20000010015 */
[----:B------:R-:W-:Y:S01]  /*17d0*/  FADD.FTZ R19, R32, R33 ;  /* 0x0000002120137221 */ /* 0x000fe20000010000 */
[----:B------:R-:W-:Y:S02]  /*17e0*/  FMUL.FTZ R21, R35, R35 ;  /* 0x0000002323157220 */ /* 0x000fe40000410000 */
        /* <DEDUP_REMOVED lines=14> */
[----:B------:R-:W-:-:S02]  /*18d0*/  HADD2.F32 R40, -RZ, R41.H1_H1 ;  /* 0x30000029ff287230 */ /* 0x000fc40000004100 */
[----:B------:R-:W-:-:S03]  /*18e0*/  HADD2.F32 R41, -RZ, R41.H0_H0 ;  /* 0x20000029ff297230 */ /* 0x000fc60000004100 */
[----:B------:R-:W-:Y:S01]  /*18f0*/  FMUL.FTZ R18, R40, R40 ;  /* 0x0000002828127220 */ /* 0x000fe20000410000 */
[----:B------:R-:W-:Y:S01]  /*1900*/  FADD.FTZ R17, R17, R20 ;  /* 0x0000001411117221 */ /* 0x000fe20000010000 */
[----:B------:R-:W-:Y:S02]  /*1910*/  FADD.FTZ R16, R16, R19 ;  /* 0x0000001310107221 */ /* 0x000fe40000010000 */
[C---:B------:R-:W-:Y:S01]  /*1920*/  FFMA.FTZ R18, R41.reuse, R41, R18 ;  /* 0x0000002929127223 */ /* 0x040fe20000010012 */
[----:B------:R-:W-:-:S03]  /*1930*/  FADD.FTZ R19, R41, R40 ;  /* 0x0000002829137221 */ /* 0x000fc60000010000 */
        /* <DEDUP_REMOVED lines=11> */
[----:B------:R-:W-:Y:S01]  /*19f0*/  FADD.FTZ R19, R45, R44 ;  /* 0x0000002c2d137221 */ /* 0x000fe20000010000 */
[----:B------:R-:W-:Y:S01]  /*1a00*/  FADD.FTZ R17, R17, R18 ;  /* 0x0000001211117221 */ /* 0x000fe20000010000 */
[----:B------:R-:W-:Y:S02]  /*1a10*/  FFMA.FTZ R20, R45, R45, R20 ;  /* 0x0000002d2d147223 */ /* 0x000fe40000010014 */
[----:B------:R-:W-:Y:S02]  /*1a20*/  FADD.FTZ R16, R16, R19 ;  /* 0x0000001310107221 */ /* 0x000fe40000010000 */
[----:B------:R-:W-:Y:S01]  /*1a30*/  FADD.FTZ R17, R17, R20 ;  /* 0x0000001411117221 */ /* 0x000fe20000010000 */
[--C-:B-----5:R-:W-:Y:S02]  /*1a40*/  HADD2.F32 R46, -RZ, R47.reuse.H1_H1 ;  /* 0x3000002fff2e7230 */ /* 0x120fe40000004100 */
[----:B------:R-:W-:-:S03]  /*1a50*/  HADD2.F32 R47, -RZ, R47.H0_H0 ;  /* 0x2000002fff2f7230 */ /* 0x000fc60000004100 */
[----:B------:R-:W-:Y:S01]  /*1a60*/  FMUL.FTZ R18, R46, R46 ;  /* 0x0000002e2e127220 */ /* 0x000fe20000410000 */
[--C-:B------:R-:W-:Y:S02]  /*1a70*/  HADD2.F32 R48, -RZ, R49.reuse.H1_H1 ;  /* 0x30000031ff307230 */ /* 0x100fe40000004100 */
        /* <DEDUP_REMOVED lines=48> */
.L_x_3107:
[----:B------:R-:W-:Y:S05]  /*1d80*/  BSYNC.RECONVERGENT B0 ;  /* 0x0000000000007941 */ /* 0x000fea0003800200 */
.L_x_3106:
        /* <DEDUP_REMOVED lines=56> */
.L_x_3109:
[----:B------:R-:W-:Y:S05]  /*2110*/  BSYNC.RECONVERGENT B0 ;  /* 0x0000000000007941 */ /* 0x000fea0003800200 */
.L_x_3108:
        /* <DEDUP_REMOVED lines=27> */
.L_x_3112:
[----:B------:R-:W2:Y:S04]  /*22d0*/  LDG.E.STRONG.GPU R18, desc[UR6][R16.64] ;  /* 0x0000000610127981 */ /* 0x000ea8000c1ef900 */
[----:B--2---:R-:W-:Y:S01]  /*22e0*/  CCTL.IVALL ;  /* 0x00000000ff00798f */ /* 0x004fe20002000000 */
[----:B------:R-:W-:Y:S05]  /*22f0*/  YIELD ;  /* 0x0000000000007946 */ /* 0x000fea0003800000 */
[----:B------:R-:W-:-:S13]  /*2300*/  ISETP.NE.AND P2, PT, R18, R25, PT ;  /* 0x000000191200720c */ /* 0x000fda0003f45270 */
[----:B------:R-:W-:Y:S05]  /*2310*/  @P2 BRA `(.L_x_3112) ;  /* 0xfffffffc00ec2947 */ /* 0x000fea000383ffff */
.L_x_3111:
        /* <DEDUP_REMOVED lines=16> */
.L_x_3114:
        /* <DEDUP_REMOVED lines=62> */
.L_x_3113:
        /* <DEDUP_REMOVED lines=38> */
.L_x_3115:
        /* <DEDUP_REMOVED lines=19> */
.L_x_3116:
        /* <DEDUP_REMOVED lines=9> */
.L_x_3117:
[----:B------:R-:W-:Y:S05]  /*2c20*/  BSYNC.RECONVERGENT B0 ;  /* 0x0000000000007941 */ /* 0x000fea0003800200 */
.L_x_3110:
        /* <DEDUP_REMOVED lines=72> */
[----:B------:R-:W-:-:S05]  /*30b0*/  F2FP.F16.F32.PACK_AB R3, R3, R2 ;  /* 0x000000020303723e */ /* 0x000fca00000000ff */
[----:B------:R0:W-:Y:S02]  /*30c0*/  STG.E desc[UR6][R18.64], R3 ;  /* 0x0000000312007986 */ /* 0x0001e4000c101906 */
.L_x_3121:
[----:B------:R-:W-:Y:S05]  /*30d0*/  BSYNC.RECONVERGENT B1 ;  /* 0x0000000000017941 */ /* 0x000fea0003800200 */
.L_x_3120:
        /* <DEDUP_REMOVED lines=20> */
[----:B------:R-:W-:-:S05]  /*3220*/  F2FP.F16.F32.PACK_AB R3, R2, R3 ;  /* 0x000000030203723e */ /* 0x000fca00000000ff */
[----:B------:R0:W-:Y:S02]  /*3230*/  STG.E desc[UR6][R16.64], R3 ;  /* 0x0000000310007986 */ /* 0x0001e4000c101906 */
.L_x_3123:
[----:B------:R-:W-:Y:S05]  /*3240*/  BSYNC.RECONVERGENT B1 ;  /* 0x0000000000017941 */ /* 0x000fea0003800200 */
.L_x_3122:
        /* <DEDUP_REMOVED lines=20> */
.L_x_3125:
[----:B------:R-:W-:Y:S05]  /*3390*/  BSYNC.RECONVERGENT B1 ;  /* 0x0000000000017941 */ /* 0x000fea0003800200 */
.L_x_3124:
        /* <DEDUP_REMOVED lines=20> */
.L_x_3127:
[----:B------:R-:W-:Y:S05]  /*34e0*/  BSYNC.RECONVERGENT B1 ;  /* 0x0000000000017941 */ /* 0x000fea0003800200 */
.L_x_3126:
        /* <DEDUP_REMOVED lines=38> */
.L_x_3129:
[----:B------:R-:W-:Y:S05]  /*3750*/  BSYNC.RECONVERGENT B1 ;  /* 0x0000000000017941 */ /* 0x000fea0003800200 */
.L_x_3128:
        /* <DEDUP_REMOVED lines=20> */
.L_x_3131:
[----:B------:R-:W-:Y:S05]  /*38a0*/  BSYNC.RECONVERGENT B1 ;  /* 0x0000000000017941 */ /* 0x000fea0003800200 */
.L_x_3130:
        /* <DEDUP_REMOVED lines=17> */
[----:B------:R-:W-:Y:S02]  /*39c0*/  F2FP.F16.F32.PACK_AB R3, R7, R14 ;  /* 0x0000000e0703723e */ /* 0x000fe400000000ff */
[----:B------:R-:W-:-:S05]  /*39d0*/  LEA.HI.X R5, R2, UR11, R19, 0x1, P1 ;  /* 0x0000000b02057c11 */ /* 0x000fca00088f0c13 */
[----:B------:R2:W-:Y:S02]  /*39e0*/  STG.E desc[UR6][R4.64], R3 ;  /* 0x0000000304007986 */ /* 0x0005e4000c101906 */
.L_x_3133:
[----:B------:R-:W-:Y:S05]  /*39f0*/  BSYNC.RECONVERGENT B1 ;  /* 0x0000000000017941 */ /* 0x000fea0003800200 */
.L_x_3132:
        /* <DEDUP_REMOVED lines=20> */
.L_x_3135:
[----:B------:R-:W-:Y:S05]  /*3b40*/  BSYNC.RECONVERGENT B1 ;  /* 0x0000000000017941 */ /* 0x000fea0003800200 */
.L_x_3134:
        /* <DEDUP_REMOVED lines=20> */
.L_x_3137:
[----:B------:R-:W-:Y:S05]  /*3c90*/  BSYNC.RECONVERGENT B1 ;  /* 0x0000000000017941 */ /* 0x000fea0003800200 */
.L_x_3136:
        /* <DEDUP_REMOVED lines=20> */
.L_x_3139:
[----:B------:R-:W-:Y:S05]  /*3de0*/  BSYNC.RECONVERGENT B1 ;  /* 0x0000000000017941 */ /* 0x000fea0003800200 */
.L_x_3138:
        /* <DEDUP_REMOVED lines=33> */
[----:B------:R-:W-:Y:S02]  /*4000*/  F2FP.F16.F32.PACK_AB R3, R9, R8 ;  /* 0x000000080903723e */ /* 0x000fe400000000ff */
[----:B------:R-:W-:-:S05]  /*4010*/  LEA.HI.X R5, R2, UR11, R5, 0x1, P5 ;  /* 0x0000000b02057c11 */ /* 0x000fca000a8f0c05 */
[----:B------:R0:W-:Y:S02]  /*4020*/  STG.E desc[UR6][R4.64], R3 ;  /* 0x0000000304007986 */ /* 0x0001e4000c101906 */
.L_x_3141:
[----:B------:R-:W-:Y:S05]  /*4030*/  BSYNC.RECONVERGENT B1 ;  /* 0x0000000000017941 */ /* 0x000fea0003800200 */
.L_x_3140:
        /* <DEDUP_REMOVED lines=20> */
.L_x_3143:
[----:B------:R-:W-:Y:S05]  /*4180*/  BSYNC.RECONVERGENT B1 ;  /* 0x0000000000017941 */ /* 0x000fea0003800200 */
.L_x_3142:
[----:B------:R-:W-:Y:S04]  /*4190*/  BSSY.RECONVERGENT B1, `(.L_x_3144) ;  /* 0x0000014000017945 */ /* 0x000fe80003800200 */
[----:B------:R-:W-:Y:S05]  /*41a0*/  @P1 BRA `(.L_x_3145) ;  /* 0x0000000000481947 */ /* 0x000fea0003800000 */
[----:B------:R-:W2:Y:S01]  /*41b0*/  LDCU.64 UR4, c[0x0][0x3e0] ;  /* 0x00007c00ff0477ac */ /* 0x000ea20008000a00 */
[----:B------:R-:W-:Y:S01]  /*41c0*/  MOV R2, R74 ;  /* 0x0000004a00027202 */ /* 0x000fe20000000f00 */
[--C-:B01----:R-:W-:Y:S01]  /*41d0*/  FADD.FTZ R4, R43, -R20.reuse ;  /* 0x800000142b047221 */ /* 0x103fe20000010000 */
[----:B------:R-:W-:Y:S01]  /*41e0*/  MOV R3, R77 ;  /* 0x0000004d00037202 */ /* 0x000fe20000000f00 */
        /* <DEDUP_REMOVED lines=14> */
.L_x_3145:
[----:B------:R-:W-:Y:S05]  /*42d0*/  BSYNC.RECONVERGENT B1 ;  /* 0x0000000000017941 */ /* 0x000fea0003800200 */
.L_x_3144:
        /* <DEDUP_REMOVED lines=20> */
.L_x_3147:
[----:B------:R-:W-:Y:S05]  /*4420*/  BSYNC.RECONVERGENT B1 ;  /* 0x0000000000017941 */ /* 0x000fea0003800200 */
.L_x_3146:
        /* <DEDUP_REMOVED lines=20> */
.L_x_3149:
[----:B------:R-:W-:Y:S05]  /*4570*/  BSYNC.RECONVERGENT B1 ;  /* 0x0000000000017941 */ /* 0x000fea0003800200 */
.L_x_3148:
        /* <DEDUP_REMOVED lines=10> */
[----:B------:R-:W-:Y:S01]  /*4620*/  F2FP.F16.F32.PACK_AB R5, R20, R5 ;  /* 0x000000051405723e */ /* 0x000fe200000000ff */
        /* <DEDUP_REMOVED lines=8> */
.L_x_3119:
        /* <DEDUP_REMOVED lines=38> */
.L_x_3152:
[----:B------:R-:W-:Y:S05]  /*4910*/  BSYNC.RECONVERGENT B1 ;  /* 0x0000000000017941 */ /* 0x000fea0003800200 */
.L_x_3151:
[----:B------:R-:W-:Y:S01]  /*4920*/  BSSY.RECONVERGENT B1, `(.L_x_3153) ;  /* 0x0000020000017945 */ /* 0x000fe20003800200 */
[C---:B------:R-:W-:Y:S02]  /*4930*/  IADD3 R16, PT, PT, R22.reuse, 0x40, RZ ;  /* 0x0000004016107810 */ /* 0x040fe40007ffe0ff */
[----:B------:R-:W-:Y:S01]  /*4940*/  IADD3 R17, PT, PT, R22, 0x60, RZ ;  /* 0x0000006016117810 */ /* 0x000fe20007ffe0ff */
[----:B------:R-:W-:Y:S06]  /*4950*/  @P1 BRA `(.L_x_3154) ;  /* 0x0000000000701947 */ /* 0x000fec0003800000 */
[--C-:B------:R-:W-:Y:S01]  /*4960*/  FADD.FTZ R4, R4, -R20.reuse ;  /* 0x8000001404047221 */ /* 0x100fe20000010000 */
[----:B------:R-:W1:Y:S03]  /*4970*/  LDCU.64 UR8, c[0x0][0x3e0] ;  /* 0x00007c00ff0877ac */ /* 0x000e660008000a00 */
[----:B0-----:R-:W-:Y:S01]  /*4980*/  FMUL.FTZ R2, R4, R21 ;  /* 0x0000001504027220 */ /* 0x001fe20000410000 */
[----:B------:R-:W-:Y:S01]  /*4990*/  FADD.FTZ R4, R5, -R20 ;  /* 0x8000001405047221 */ /* 0x000fe20000010000 */
[----:B------:R-:W0:Y:S01]  /*49a0*/  LDCU.64 UR10, c[0x0][0x380] ;  /* 0x00007000ff0a77ac */ /* 0x000e220008000a00 */
[----:B------:R-:W-:Y:S01]  /*49b0*/  MOV R5, R77 ;  /* 0x0000004d00057202 */ /* 0x000fe20000000f00 */
        /* <DEDUP_REMOVED lines=20> */
[----:B------:R-:W-:-:S05]  /*4b00*/  F2FP.F16.F32.PACK_AB R25, R72, R25 ;  /* 0x000000194819723e */ /* 0x000fca00000000ff */
[----:B------:R1:W-:Y:S02]  /*4b10*/  STG.E desc[UR6][R2.64], R25 ;  /* 0x0000001902007986 */ /* 0x0003e4000c101906 */
.L_x_3154:
[----:B------:R-:W-:Y:S05]  /*4b20*/  BSYNC.RECONVERGENT B1 ;  /* 0x0000000000017941 */ /* 0x000fea0003800200 */
.L_x_3153:
        /* <DEDUP_REMOVED lines=30> */
.L_x_3156:
[----:B------:R-:W-:Y:S05]  /*4d10*/  BSYNC.RECONVERGENT B1 ;  /* 0x0000000000017941 */ /* 0x000fea0003800200 */
.L_x_3155:
        /* <DEDUP_REMOVED lines=30> */
.L_x_3158:
[----:B------:R-:W-:Y:S05]  /*4f00*/  BSYNC.RECONVERGENT B1 ;  /* 0x0000000000017941 */ /* 0x000fea0003800200 */
.L_x_3157:
        /* <DEDUP_REMOVED lines=20> */
[--C-:B------:R-:W-:Y:S01]  /*5050*/  FADD.FTZ R10, R10, -R20.reuse ;  /* 0x800000140a0a7221 */ /* 0x100fe20000010000 */
[----:B01----:R-:W-:Y:S01]  /*5060*/  FADD.FTZ R2, R11, -R20 ;  /* 0x800000140b027221 */ /* 0x003fe20000010000 */
        /* <DEDUP_REMOVED lines=26> */
.L_x_3160:
[----:B------:R-:W-:Y:S05]  /*5210*/  BSYNC.RECONVERGENT B1 ;  /* 0x0000000000017941 */ /* 0x000fea0003800200 */
.L_x_3159:
        /* <DEDUP_REMOVED lines=30> */
.L_x_3162:
[----:B------:R-:W-:Y:S05]  /*5400*/  BSYNC.RECONVERGENT B1 ;  /* 0x0000000000017941 */ /* 0x000fea0003800200 */
.L_x_3161:
        /* <DEDUP_REMOVED lines=28> */
[----:B------:R-:W-:-:S05]  /*55d0*/  F2FP.F16.F32.PACK_AB R11, R14, R11 ;  /* 0x0000000b0e0b723e */ /* 0x000fca00000000ff */
[----:B------:R4:W-:Y:S02]  /*55e0*/  STG.E desc[UR6][R4.64], R11 ;  /* 0x0000000b04007986 */ /* 0x0009e4000c101906 */
.L_x_3164:
[----:B------:R-:W-:Y:S05]  /*55f0*/  BSYNC.RECONVERGENT B1 ;  /* 0x0000000000017941 */ /* 0x000fea0003800200 */
.L_x_3163:
        /* <DEDUP_REMOVED lines=30> */
.L_x_3166:
[----:B------:R-:W-:Y:S05]  /*57e0*/  BSYNC.RECONVERGENT B1 ;  /* 0x0000000000017941 */ /* 0x000fea0003800200 */
.L_x_3165:
        /* <DEDUP_REMOVED lines=28> */
[----:B------:R-:W-:-:S05]  /*59b0*/  F2FP.F16.F32.PACK_AB R13, R13, R10 ;  /* 0x0000000a0d0d723e */ /* 0x000fca00000000ff */
[----:B------:R0:W-:Y:S02]  /*59c0*/  STG.E desc[UR6][R4.64], R13 ;  /* 0x0000000d04007986 */ /* 0x0001e4000c101906 */
.L_x_3168:
[----:B------:R-:W-:Y:S05]  /*59d0*/  BSYNC.RECONVERGENT B1 ;  /* 0x0000000000017941 */ /* 0x000fea0003800200 */
.L_x_3167:
        /* <DEDUP_REMOVED lines=30> */
.L_x_3170:
[----:B------:R-:W-:Y:S05]  /*5bc0*/  BSYNC.RECONVERGENT B1 ;  /* 0x0000000000017941 */ /* 0x000fea0003800200 */
.L_x_3169:
        /* <DEDUP_REMOVED lines=47> */
.L_x_3172:
[----:B------:R-:W-:Y:S05]  /*5ec0*/  BSYNC.RECONVERGENT B1 ;  /* 0x0000000000017941 */ /* 0x000fea0003800200 */
.L_x_3171:
        /* <DEDUP_REMOVED lines=28> */
[----:B------:R-:W-:-:S05]  /*6090*/  F2FP.F16.F32.PACK_AB R13, R13, R10 ;  /* 0x0000000a0d0d723e */ /* 0x000fca00000000ff */
[----:B------:R1:W-:Y:S02]  /*60a0*/  STG.E desc[UR6][R2.64], R13 ;  /* 0x0000000d02007986 */ /* 0x0003e4000c101906 */
.L_x_3174:
[----:B------:R-:W-:Y:S05]  /*60b0*/  BSYNC.RECONVERGENT B1 ;  /* 0x0000000000017941 */ /* 0x000fea0003800200 */
.L_x_3173:
[----:B------:R-:W-:Y:S04]  /*60c0*/  BSSY.RECONVERGENT B1, `(.L_x_3175) ;  /* 0x000001e000017945 */ /* 0x000fe80003800200 */
[----:B------:R-:W-:Y:S05]  /*60d0*/  @P1 BRA `(.L_x_3176) ;  /* 0x0000000000701947 */ /* 0x000fea0003800000 */
[--C-:B-1----:R-:W-:Y:S01]  /*60e0*/  FADD.FTZ R2, R43, -R20.reuse ;  /* 0x800000142b027221 */ /* 0x102fe20000010000 */
        /* <DEDUP_REMOVED lines=27> */
.L_x_3176:
[----:B------:R-:W-:Y:S05]  /*62a0*/  BSYNC.RECONVERGENT B1 ;  /* 0x0000000000017941 */ /* 0x000fea0003800200 */
.L_x_3175:
        /* <DEDUP_REMOVED lines=28> */
[----:B------:R-:W-:-:S05]  /*6470*/  F2FP.F16.F32.PACK_AB R11, R11, R8 ;  /* 0x000000080b0b723e */ /* 0x000fca00000000ff */
[----:B------:R3:W-:Y:S02]  /*6480*/  STG.E desc[UR6][R4.64], R11 ;  /* 0x0000000b04007986 */ /* 0x0007e4000c101906 */
.L_x_3178:
[----:B------:R-:W-:Y:S05]  /*6490*/  BSYNC.RECONVERGENT B1 ;  /* 0x0000000000017941 */ /* 0x000fea0003800200 */
.L_x_3177:
        /* <DEDUP_REMOVED lines=28> */
[----:B------:R-:W-:-:S05]  /*6660*/  F2FP.F16.F32.PACK_AB R7, R10, R7 ;  /* 0x000000070a07723e */ /* 0x000fca00000000ff */
[----:B------:R0:W-:Y:S02]  /*6670*/  STG.E desc[UR6][R4.64], R7 ;  /* 0x0000000704007986 */ /* 0x0001e4000c101906 */
.L_x_3180:
[----:B------:R-:W-:Y:S05]  /*6680*/  BSYNC.RECONVERGENT B1 ;  /* 0x0000000000017941 */ /* 0x000fea0003800200 */
.L_x_3179:
        /* <DEDUP_REMOVED lines=28> */
.L_x_3150:
[----:B------:R-:W-:Y:S05]  /*6850*/  BSYNC.RECONVERGENT B0 ;  /* 0x0000000000007941 */ /* 0x000fea0003800200 */
.L_x_3118:
        /* <DEDUP_REMOVED lines=8> */
.L_x_3182:
        /* <DEDUP_REMOVED lines=10> */
.L_x_4547:


//--------------------- .text._Z35group_norm_nhwc_fwd_one_pass_kernelI11Fp16IOBf16WLi512ELi84ELi672EEv26Group_norm_nhwc_fwd_params --------------------------
	.section	.text._Z35group_norm_nhwc_fwd_one_pass_kernelI11Fp16IOBf16WLi512ELi84ELi672EEv26Group_norm_nhwc_fwd_params,"ax",@progbits
	.align	128
        .global         _Z35group_norm_nhwc_fwd_one_pass_kernelI11Fp16IOBf16WLi512ELi84ELi672EEv26Group_norm_nhwc_fwd_params
        .type           _Z35group_norm_nhwc_fwd_one_pass_kernelI11Fp16IOBf16WLi512ELi84ELi672EEv26Group_norm_nhwc_fwd_params,@function
        .size           _Z35group_norm_nhwc_fwd_one_pass_kernelI11Fp16IOBf16WLi512ELi84ELi672EEv26Group_norm_nhwc_fwd_params,(.L_x_4548 - _Z35group_norm_nhwc_fwd_one_pass_kernelI11Fp16IOBf16WLi512ELi84ELi672EEv26Group_norm_nhwc_fwd_params)
        .other          _Z35group_norm_nhwc_fwd_one_pass_kernelI11Fp16IOBf16WLi512ELi84ELi672EEv26Group_norm_nhwc_fwd_params,@"STO_CUDA_ENTRY STV_DEFAULT"
_Z35group_norm_nhwc_fwd_one_pass_kernelI11Fp16IOBf16WLi512ELi84ELi672EEv26Group_norm_nhwc_fwd_params:
.text._Z35group_norm_nhwc_fwd_one_pass_kernelI11Fp16IOBf16WLi512ELi84ELi672EEv26Group_norm_nhwc_fwd_params:
        /* <DEDUP_REMOVED lines=27> */
.L_x_3322:
[----:B------:R-:W2:Y:S01]  /*01b0*/  LDL.LU R8, [R1] ;  /* 0x0000000001087983 */ /* 0x000ea20000300800 */
[----:B0-----:R-:W0:Y:S01]  /*01c0*/  LDCU UR7, c[0x0][0x3f8] ;  /* 0x00007f00ff0777ac */ /* 0x001e220008000800 */
[----:B---34-:R-:W-:Y:S01]  /*01d0*/  IABS R6, UR6 ;  /* 0x0000000600067c13 */ /* 0x018fe20008000000 */
[----:B------:R-:W1:Y:S01]  /*01e0*/  LDC R47, c[0x0][0x404] ;  /* 0x00010100ff2f7b82 */ /* 0x000e620000000800 */
[----:B------:R-:W-:Y:S01]  /*01f0*/  CS2R R40, SRZ ;  /* 0x0000000000287805 */ /* 0x000fe2000001ff00 */
        /* <DEDUP_REMOVED lines=32> */
[----:B---3--:R-:W-:Y:S02]  /*0400*/  ISETP.GE.U32.AND P4, PT, R7, UR16, PT ;  /* 0x0000001007007c0c */ /* 0x008fe4000bf86070 */
        /* <DEDUP_REMOVED lines=20> */
[----:B------:R-:W3:Y:S08]  /*0550*/  @!P4 LDC.64 R22, c[0x0][0x3e0] ;  /* 0x0000f800ff16cb82 */ /* 0x000ef00000000a00 */
[----:B------:R-:W-:Y:S01]  /*0560*/  @!UP1 ULOP3.LUT UR9, URZ, UR7, URZ, 0x33, !UPT ;  /* 0x00000007ff099292 */ /* 0x000fe2000f8e33ff */
[----:B------:R-:W4:Y:S03]  /*0570*/  @!P1 LDC.64 R16, c[0x0][0x3e0] ;  /* 0x0000f800ff109b82 */ /* 0x000f260000000a00 */
[----:B------:R-:W-:-:S04]  /*0580*/  UIADD3 UR5, UPT, UPT, -UR9, URZ, URZ ;  /* 0x000000ff09057290 */ /* 0x000fc8000fffe1ff */
[----:B------:R-:W-:Y:S01]  /*0590*/  UIMAD UR5, UR7, UR5, UR6 ;  /* 0x00000005070572a4 */ /* 0x000fe2000f8e0206 */
[----:B------:R-:W5:Y:S03]  /*05a0*/  @!P1 LDC.64 R20, c[0x0][0x390] ;  /* 0x0000e400ff149b82 */ /* 0x000f660000000a00 */
[----:B------:R-:W-:Y:S02]  /*05b0*/  UIMAD UR12, UR5, 0x54, URZ ;  /* 0x00000054050c78a4 */ /* 0x000fe4000f8e02ff */
[----:B------:R-:W-:Y:S01]  /*05c0*/  USHF.R.S32.HI UR5, URZ, 0x1f, UR9 ;  /* 0x0000001fff057899 */ /* 0x000fe20008011409 */
[----:B---3--:R-:W-:Y:S02]  /*05d0*/  @!P4 IMAD R6, R5, R22, RZ ;  /* 0x000000160506c224 */ /* 0x008fe400078e02ff */
[----:B------:R-:W3:Y:S01]  /*05e0*/  @!P4 LDC.64 R28, c[0x0][0x390] ;  /* 0x0000e400ff1ccb82 */ /* 0x000ee20000000a00 */
[----:B------:R-:W-:Y:S01]  /*05f0*/  MOV R0, UR12 ;  /* 0x0000000c00007c02 */ /* 0x000fe20008000f00 */
[----:B------:R-:W-:-:S04]  /*0600*/  UIMAD UR5, UR5, UR10, URZ ;  /* 0x0000000a050572a4 */ /* 0x000fc8000f8e02ff */
[----:B------:R-:W-:Y:S01]  /*0610*/  UIMAD UR5, UR9, UR11, UR5 ;  /* 0x0000000b090572a4 */ /* 0x000fe2000f8e0205 */
[----:B------:R-:W-:Y:S02]  /*0620*/  CS2R R38, SRZ ;  /* 0x0000000000267805 */ /* 0x000fe4000001ff00 */
[----:B--2---:R-:W-:-:S04]  /*0630*/  IADD3 R24, P2, PT, R8, UR12, RZ ;  /* 0x0000000c08187c10 */ /* 0x004fc8000ff5e0ff */
[----:B------:R-:W-:Y:S01]  /*0640*/  LEA.HI.X.SX32 R25, R0, RZ, 0x1, P2 ;  /* 0x000000ff00197211 */ /* 0x000fe200010f0eff */
[----:B----4-:R-:W-:Y:S02]  /*0650*/  @!P1 IMAD R0, R3, R16, RZ ;  /* 0x0000001003009224 */ /* 0x010fe400078e02ff */
        /* <DEDUP_REMOVED lines=9> */
[C---:B-----5:R-:W-:Y:S01]  /*06f0*/  @!P1 LEA R4, P2, R2.reuse, R20, 0x1 ;  /* 0x0000001402049211 */ /* 0x060fe200078408ff */
        /* <DEDUP_REMOVED lines=9> */
[----:B------:R0:W2:Y:S01]  /*0790*/  @!P1 LDG.E R41, desc[UR14][R4.64] ;  /* 0x0000000e04299981 */ /* 0x0000a2000c1e1900 */
        /* <DEDUP_REMOVED lines=11> */
[C---:B---3--:R-:W-:Y:S01]  /*0850*/  @!P4 LEA R8, P1, R2.reuse, R28, 0x1 ;  /* 0x0000001c0208c211 */ /* 0x048fe200078208ff */
[----:B------:R-:W3:Y:S03]  /*0860*/  @!P2 LDC.64 R36, c[0x0][0x3e0] ;  /* 0x0000f800ff24ab82 */ /* 0x000ee60000000a00 */
[----:B------:R-:W-:-:S02]  /*0870*/  @!P4 LEA.HI.X R9, R2, R29, R3, 0x1, P1 ;  /* 0x0000001d0209c211 */ /* 0x000fc400008f0c03 */
[----:B------:R-:W-:Y:S02]  /*0880*/  @!P6 IADD3 R2, PT, PT, R7, R11, RZ ;  /* 0x0000000b0702e210 */ /* 0x000fe40007ffe0ff */
[C---:B-1----:R-:W-:Y:S01]  /*0890*/  @!P6 LEA R10, P1, R6.reuse, R30, 0x1 ;  /* 0x0000001e060ae211 */ /* 0x042fe200078208ff */
[----:B0-----:R-:W-:Y:S01]  /*08a0*/  @!P3 IMAD R4, R13, R32, RZ ;  /* 0x000000200d04b224 */ /* 0x001fe200078e02ff */
[----:B------:R-:W-:Y:S01]  /*08b0*/  @!P3 MOV R16, R24 ;  /* 0x000000180010b202 */ /* 0x000fe20000000f00 */
[----:B------:R3:W5:Y:S01]  /*08c0*/  @!P4 LDG.E R40, desc[UR14][R8.64] ;  /* 0x0000000e0828c981 */ /* 0x000762000c1e1900 */
[----:B------:R-:W-:Y:S02]  /*08d0*/  @!P6 LEA.HI.X R11, R6, R31, R2, 0x1, P1 ;  /* 0x0000001f060be211 */ /* 0x000fe400008f0c02 */
[----:B------:R-:W0:Y:S01]  /*08e0*/  @!P5 LDC.64 R6, c[0x0][0x3e0] ;  /* 0x0000f800ff06db82 */ /* 0x000e220000000a00 */
[----:B------:R-:W-:Y:S02]  /*08f0*/  @!P3 MOV R17, R19 ;  /* 0x000000130011b202 */ /* 0x000fe40000000f00 */
        /* <DEDUP_REMOVED lines=14> */
[----:B---3--:R-:W-:Y:S01]  /*09e0*/  @!P2 IMAD R8, R21, R36, RZ ;  /* 0x000000241508a224 */ /* 0x008fe200078e02ff */
[----:B------:R-:W-:Y:S02]  /*09f0*/  ISETP.GE.AND.EX P4, PT, R31, UR17, PT, P4 ;  /* 0x000000111f007c0c */ /* 0x000fe4000bf86340 */
[----:B------:R-:W-:-:S02]  /*0a00*/  @!P3 LEA.HI.X R21, R16, R35, R4, 0x1, P6 ;  /* 0x000000231015b211 */ /* 0x000fc400030f0c04 */
[----:B------:R-:W-:Y:S02]  /*0a10*/  @!P2 MOV R16, R24 ;  /* 0x000000180010a202 */ /* 0x000fe40000000f00 */
[----:B------:R-:W-:Y:S01]  /*0a20*/  @!P2 MOV R17, R19 ;  /* 0x000000130011a202 */ /* 0x000fe20000000f00 */
[----:B------:R-:W3:Y:S01]  /*0a30*/  @!P1 LDC.64 R10, c[0x0][0x3e0] ;  /* 0x0000f800ff0a9b82 */ /* 0x000ee20000000a00 */
        /* <DEDUP_REMOVED lines=27> */
[----:B---3--:R-:W-:Y:S01]  /*0bf0*/  @!P1 IMAD R0, R29, R10, RZ ;  /* 0x0000000a1d009224 */ /* 0x008fe200078e02ff */
[----:B------:R-:W3:Y:S01]  /*0c00*/  @!P3 LDC.64 R2, c[0x0][0x3e0] ;  /* 0x0000f800ff02bb82 */ /* 0x000ee20000000a00 */
        /* <DEDUP_REMOVED lines=24> */
[----:B---3--:R-:W-:Y:S01]  /*0d90*/  @!P3 IMAD R33, R33, R2, RZ ;  /* 0x000000022121b224 */ /* 0x008fe200078e02ff */
[----:B------:R-:W-:Y:S02]  /*0da0*/  IADD3 R0, PT, PT, R47, 0xb0, RZ ;  /* 0x000000b02f007810 */ /* 0x000fe40007ffe0ff */
[----:B------:R-:W-:Y:S01]  /*0db0*/  @!P3 MOV R16, R24 ;  /* 0x000000180010b202 */ /* 0x000fe20000000f00 */
[----:B------:R-:W3:Y:S01]  /*0dc0*/  @!P2 LDC.64 R14, c[0x0][0x3e0] ;  /* 0x0000f800ff0eab82 */ /* 0x000ee20000000a00 */
[----:B------:R-:W-:Y:S01]  /*0dd0*/  @!P3 MOV R17, R19 ;  /* 0x000000130011b202 */ /* 0x000fe20000000f00 */
[----:B------:R1:W4:Y:S01]  /*0de0*/  @!P1 LDG.E R35, desc[UR14][R20.64] ;  /* 0x0000000e14239981 */ /* 0x000322000c1e1900 */
[----:B------:R-:W-:Y:S01]  /*0df0*/  @!P3 IMAD R33, R4, R3, R33 ;  /* 0x000000030421b224 */ /* 0x000fe200078e0221 */
[----:B------:R-:W-:-:S02]  /*0e00*/  ISETP.GE.U32.AND P1, PT, R0, UR16, PT ;  /* 0x0000001000007c0c */ /* 0x000fc4000bf26070 */
[----:B------:R-:W-:Y:S01]  /*0e10*/  SHF.R.S32.HI R31, RZ, 0x1f, R0 ;  /* 0x0000001fff1f7819 */ /* 0x000fe20000011400 */
[----:B------:R-:W-:Y:S01]  /*0e20*/  @!P3 IMAD.WIDE.U32 R2, R4, R2, R16 ;  /* 0x000000020402b225 */ /* 0x000fe200078e0010 */
[----:B------:R1:W4:Y:S01]  /*0e30*/  @!P4 LDG.E R34, desc[UR14][R22.64] ;  /* 0x0000000e1622c981 */ /* 0x000322000c1e1900 */
[----:B------:R-:W3:Y:S01]  /*0e40*/  @!P5 LDC.64 R16, c[0x0][0x390] ;  /* 0x0000e400ff10db82 */ /* 0x000ee20000000a00 */
        /* <DEDUP_REMOVED lines=14> */
[----:B---3--:R-:W-:Y:S01]  /*0f30*/  @!P2 IMAD R26, R13, R14, RZ ;  /* 0x0000000e0d1aa224 */ /* 0x008fe200078e02ff */
        /* <DEDUP_REMOVED lines=10> */
[----:B------:R-:W2:Y:S01]  /*0fe0*/  @!P1 LDC.64 R14, c[0x0][0x390] ;  /* 0x0000e400ff0e9b82 */ /* 0x000ea20000000a00 */
[----:B---3--:R-:W-:-:S03]  /*0ff0*/  IADD3 R20, PT, PT, R47, 0xd0, RZ ;  /* 0x000000d02f147810 */ /* 0x008fc60007ffe0ff */
[----:B------:R2:W3:Y:S01]  /*1000*/  @!P5 LDG.E R32, desc[UR14][R22.64] ;  /* 0x0000000e1620d981 */ /* 0x0004e2000c1e1900 */
[----:B------:R-:W-:-:S03]  /*1010*/  @!P2 IADD3 R8, PT, PT, R27, R9, RZ ;  /* 0x000000091b08a210 */ /* 0x000fc60007ffe0ff */
[----:B------:R-:W2:Y:S01]  /*1020*/  @!P4 LDC.64 R6, c[0x0][0x3e0] ;  /* 0x0000f800ff06cb82 */ /* 0x000ea20000000a00 */
        /* <DEDUP_REMOVED lines=16> */
[----:B------:R-:W3:Y:S03]  /*1130*/  @!P2 LDG.E R31, desc[UR14][R28.64] ;  /* 0x0000000e1c1fa981 */ /* 0x000ee6000c1e1900 */
[----:B------:R-:W-:Y:S02]  /*1140*/  @!P1 IADD3 R3, PT, PT, R3, R17, RZ ;  /* 0x0000001103039210 */ /* 0x000fe40007ffe0ff */
[----:B------:R-:W1:Y:S01]  /*1150*/  @!P5 LDC.64 R4, c[0x0][0x3e0] ;  /* 0x0000f800ff04db82 */ /* 0x000e620000000a00 */
[C---:B--2---:R-:W-:Y:S01]  /*1160*/  @!P1 LEA R22, P2, R2.reuse, R14, 0x1 ;  /* 0x0000000e02169211 */ /* 0x044fe200078408ff */
[----:B------:R-:W-:Y:S01]  /*1170*/  @!P4 IMAD R11, R11, R6, RZ ;  /* 0x000000060b0bc224 */ /* 0x000fe200078e02ff */
[----:B------:R-:W-:Y:S02]  /*1180*/  @!P4 MOV R14, R24 ;  /* 0x00000018000ec202 */ /* 0x000fe40000000f00 */
[----:B------:R-:W-:-:S02]  /*1190*/  @!P1 LEA.HI.X R23, R2, R15, R3, 0x1, P2 ;  /* 0x0000000f02179211 */ /* 0x000fc400010f0c03 */
[----:B------:R-:W-:Y:S01]  /*11a0*/  @!P4 MOV R15, R19 ;  /* 0x00000013000fc202 */ /* 0x000fe20000000f00 */
[----:B------:R-:W2:Y:S01]  /*11b0*/  @!P3 LDC.64 R2, c[0x0][0x3e0] ;  /* 0x0000f800ff02bb82 */ /* 0x000ea20000000a00 */
[----:B------:R-:W-:Y:S01]  /*11c0*/  IADD3 R0, PT, PT, R47, 0xf0, RZ ;  /* 0x000000f02f007810 */ /* 0x000fe20007ffe0ff */
[C---:B------:R-:W-:Y:S01]  /*11d0*/  @!P4 IMAD R17, R10.reuse, R7, R11 ;  /* 0x000000070a11c224 */ /* 0x040fe200078e020b */
[----:B------:R1:W3:Y:S01]  /*11e0*/  @!P1 LDG.E R30, desc[UR14][R22.64] ;  /* 0x0000000e161e9981 */ /* 0x0002e2000c1e1900 */
[----:B------:R-:W-:Y:S01]  /*11f0*/  @!P4 IMAD.WIDE.U32 R6, R10, R6, R14 ;  /* 0x000000060a06c225 */ /* 0x000fe200078e000e */
[----:B------:R-:W-:-:S03]  /*1200*/  ISETP.GE.U32.AND P2, PT, R0, UR16, PT ;  /* 0x0000001000007c0c */ /* 0x000fc6000bf46070 */
[----:B------:R-:W2:Y:S01]  /*1210*/  @!P5 LDC.64 R10, c[0x0][0x390] ;  /* 0x0000e400ff0adb82 */ /* 0x000ea20000000a00 */
        /* <DEDUP_REMOVED lines=15> */
[----:B--2---:R-:W-:Y:S01]  /*1310*/  @!P3 IMAD R5, R21, R2, RZ ;  /* 0x000000021505b224 */ /* 0x004fe200078e02ff */
[----:B------:R-:W1:Y:S01]  /*1320*/  @!P2 LDC.64 R6, c[0x0][0x3e0] ;  /* 0x0000f800ff06ab82 */ /* 0x000e620000000a00 */
[----:B------:R-:W-:Y:S01]  /*1330*/  @!P5 IMAD.WIDE.U32 R20, R20, R4, R22 ;  /* 0x000000041414d225 */ /* 0x000fe200078e0016 */
[----:B------:R-:W-:-:S02]  /*1340*/  IADD3 R13, PT, PT, R47, 0x110, RZ ;  /* 0x000001102f0d7810 */ /* 0x000fc40007ffe0ff */
[----:B------:R2:W3:Y:S01]  /*1350*/  @!P4 LDG.E R29, desc[UR14][R26.64] ;  /* 0x0000000e1a1dc981 */ /* 0x0004e2000c1e1900 */
[----:B------:R-:W-:Y:S01]  /*1360*/  @!P3 IMAD R45, R16, R3, R5 ;  /* 0x00000003102db224 */ /* 0x000fe200078e0205 */
[----:B------:R-:W-:Y:S02]  /*1370*/  @!P5 IADD3 R21, PT, PT, R21, R43, RZ ;  /* 0x0000002b1515d210 */ /* 0x000fe40007ffe0ff */
[----:B------:R-:W1:Y:S01]  /*1380*/  @!P1 LDC.64 R4, c[0x0][0x3e0] ;  /* 0x0000f800ff049b82 */ /* 0x000e620000000a00 */
[----:B------:R-:W-:Y:S02]  /*1390*/  @!P5 LEA R22, P6, R20, R10, 0x1 ;  /* 0x0000000a1416d211 */ /* 0x000fe400078c08ff */
[----:B------:R-:W-:Y:S02]  /*13a0*/  ISETP.GE.U32.AND P4, PT, R13, UR16, PT ;  /* 0x000000100d007c0c */ /* 0x000fe4000bf86070 */
[----:B------:R-:W-:Y:S02]  /*13b0*/  SHF.R.S32.HI R15, RZ, 0x1f, R13 ;  /* 0x0000001fff0f7819 */ /* 0x000fe4000001140d */
[----:B--2---:R-:W-:-:S02]  /*13c0*/  @!P3 MOV R26, R24 ;  /* 0x00000018001ab202 */ /* 0x004fc40000000f00 */
[----:B------:R-:W-:Y:S02]  /*13d0*/  @!P3 MOV R27, R19 ;  /* 0x00000013001bb202 */ /* 0x000fe40000000f00 */
[----:B------:R-:W-:Y:S02]  /*13e0*/  @!P5 LEA.HI.X R23, R20, R11, R21, 0x1, P6 ;  /* 0x0000000b1417d211 */ /* 0x000fe400030f0c15 */
[----:B------:R-:W2:Y:S01]  /*13f0*/  @!P2 LDC.64 R10, c[0x0][0x390] ;  /* 0x0000e400ff0aab82 */ /* 0x000ea20000000a00 */
[----:B------:R-:W-:Y:S01]  /*1400*/  @!P3 IMAD.WIDE.U32 R2, R16, R2, R26 ;  /* 0x000000021002b225 */ /* 0x000fe200078e001a */
[----:B------:R-:W-:Y:S01]  /*1410*/  ISETP.GE.AND.EX P4, PT, R15, UR17, PT, P4 ;  /* 0x000000110f007c0c */ /* 0x000fe2000bf86340 */
[----:B------:R1:W3:Y:S01]  /*1420*/  @!P5 LDG.E R28, desc[UR14][R22.64] ;  /* 0x0000000e161cd981 */ /* 0x0002e2000c1e1900 */
        /* <DEDUP_REMOVED lines=17> */
[----:B--2---:R-:W-:Y:S01]  /*1540*/  @!P2 LEA R10, P6, R6, R10, 0x1 ;  /* 0x0000000a060aa211 */ /* 0x004fe200078c08ff */
[----:B------:R-:W-:Y:S01]  /*1550*/  @!P1 IMAD R17, R14, R5, R17 ;  /* 0x000000050e119224 */ /* 0x000fe200078e0211 */
[----:B------:R-:W-:Y:S01]  /*1560*/  @!P2 IADD3 R5, PT, PT, R7, R37, RZ ;  /* 0x000000250705a210 */ /* 0x000fe20007ffe0ff */
[----:B------:R2:W3:Y:S01]  /*1570*/  @!P3 LDG.E R27, desc[UR14][R20.64] ;  /* 0x0000000e141bb981 */ /* 0x0004e2000c1e1900 */
        /* <DEDUP_REMOVED lines=8> */
[----:B------:R2:W3:Y:S03]  /*1600*/  @!P2 LDG.E R26, desc[UR14][R10.64] ;  /* 0x0000000e0a1aa981 */ /* 0x0004e6000c1e1900 */
[----:B------:R-:W-:-:S02]  /*1610*/  @!P1 IADD3 R17, PT, PT, R23, R17, RZ ;  /* 0x0000001117119210 */ /* 0x000fc40007ffe0ff */
[----:B------:R-:W5:Y:S01]  /*1620*/  @!P4 LDC.64 R4, c[0x0][0x390] ;  /* 0x0000e400ff04cb82 */ /* 0x000f620000000a00 */
[----:B0-----:R-:W-:Y:S01]  /*1630*/  @!P1 LEA R14, P6, R22, R8, 0x1 ;  /* 0x00000008160e9211 */ /* 0x001fe200078c08ff */
[----:B-1----:R-:W-:-:S03]  /*1640*/  @!P4 IMAD R8, R15, R2, RZ ;  /* 0x000000020f08c224 */ /* 0x002fc600078e02ff */
[----:B------:R-:W-:Y:S01]  /*1650*/  @!P1 LEA.HI.X R15, R22, R9, R17, 0x1, P6 ;  /* 0x00000009160f9211 */ /* 0x000fe200030f0c11 */
[----:B------:R-:W-:Y:S02]  /*1660*/  HFMA2 R17, -RZ, RZ, 0, 0 ;  /* 0x00000000ff117431 */ /* 0x000fe400000001ff */
[----:B------:R-:W-:Y:S01]  /*1670*/  @!P4 IMAD R3, R13, R3, R8 ;  /* 0x000000030d03c224 */ /* 0x000fe200078e0208 */
[----:B--2---:R-:W-:Y:S01]  /*1680*/  @!P4 MOV R20, R24 ;  /* 0x000000180014c202 */ /* 0x004fe20000000f00 */
[----:B------:R-:W0:Y:S01]  /*1690*/  @!P3 LDC.64 R8, c[0x0][0x3e0] ;  /* 0x0000f800ff08bb82 */ /* 0x000e220000000a00 */
[----:B------:R-:W-:Y:S02]  /*16a0*/  @!P4 MOV R21, R19 ;  /* 0x000000130015c202 */ /* 0x000fe40000000f00 */
[----:B------:R-:W-:Y:S01]  /*16b0*/  IADD3 R37, PT, PT, R47, 0x140, RZ ;  /* 0x000001402f257810 */ /* 0x000fe20007ffe0ff */
[----:B------:R-:W-:-:S03]  /*16c0*/  @!P4 IMAD.WIDE.U32 R20, R13, R2, R20 ;  /* 0x000000020d14c225 */ /* 0x000fc600078e0014 */
[----:B------:R-:W-:Y:S01]  /*16d0*/  ISETP.GE.U32.AND P2, PT, R37, UR16, PT ;  /* 0x0000001025007c0c */ /* 0x000fe2000bf46070 */
[----:B------:R-:W1:Y:S01]  /*16e0*/  @!P5 LDC.64 R10, c[0x0][0x390] ;  /* 0x0000e400ff0adb82 */ /* 0x000e620000000a00 */
[----:B------:R-:W-:Y:S01]  /*16f0*/  SHF.R.S32.HI R45, RZ, 0x1f, R37 ;  /* 0x0000001fff2d7819 */ /* 0x000fe20000011425 */
[----:B------:R2:W3:Y:S01]  /*1700*/  @!P1 LDG.E R17, desc[UR14][R14.64] ;  /* 0x0000000e0e119981 */ /* 0x0004e2000c1e1900 */
[----:B------:R-:W-:Y:S01]  /*1710*/  IADD3 R13, PT, PT, R47, 0x150, RZ ;  /* 0x000001502f0d7810 */ /* 0x000fe20007ffe0ff */
[----:B-----5:R-:W-:Y:S01]  /*1720*/  @!P5 IMAD R49, R49, R6, RZ ;  /* 0x000000063131d224 */ /* 0x020fe200078e02ff */
[----:B------:R-:W-:Y:S02]  /*1730*/  ISETP.GE.AND.EX P2, PT, R45, UR17, PT, P2 ;  /* 0x000000112d007c0c */ /* 0x000fe4000bf46320 */
[----:B------:R-:W-:Y:S02]  /*1740*/  ISETP.GE.U32.AND P1, PT, R13, UR16, PT ;  /* 0x000000100d007c0c */ /* 0x000fe4000bf26070 */
[----:B------:R-:W-:-:S02]  /*1750*/  SHF.R.S32.HI R51, RZ, 0x1f, R13 ;  /* 0x0000001fff337819 */ /* 0x000fc4000001140d */
[----:B--2---:R-:W-:Y:S02]  /*1760*/  @!P5 MOV R14, R24 ;  /* 0x00000018000ed202 */ /* 0x004fe40000000f00 */
[----:B------:R-:W-:Y:S02]  /*1770*/  @!P5 MOV R15, R19 ;  /* 0x00000013000fd202 */ /* 0x000fe40000000f00 */
[----:B------:R-:W-:Y:S02]  /*1780*/  @!P4 IADD3 R21, PT, PT, R21, R3, RZ ;  /* 0x000000031515c210 */ /* 0x000fe40007ffe0ff */
[----:B------:R-:W2:Y:S01]  /*1790*/  @!P3 LDC.64 R2, c[0x0][0x390] ;  /* 0x0000e400ff02bb82 */ /* 0x000ea20000000a00 */
        /* <DEDUP_REMOVED lines=9> */
[----:B------:R0:W3:Y:S01]  /*1830*/  @!P4 LDG.E R16, desc[UR14][R22.64] ;  /* 0x0000000e1610c981 */ /* 0x0000e2000c1e1900 */
        /* <DEDUP_REMOVED lines=13> */
[----:B--2---:R-:W-:-:S02]  /*1910*/  @!P3 LEA R22, P6, R8, R2, 0x1 ;  /* 0x000000020816b211 */ /* 0x004fc400078c08ff */
[----:B------:R-:W-:Y:S02]  /*1920*/  CS2R R14, SRZ ;  /* 0x00000000000e7805 */ /* 0x000fe4000001ff00 */
[----:B------:R-:W-:-:S03]  /*1930*/  @!P3 LEA.HI.X R23, R8, R3, R0, 0x1, P6 ;  /* 0x000000030817b211 */ /* 0x000fc600030f0c00 */
[----:B------:R-:W1:Y:S01]  /*1940*/  @!P1 LDC.64 R8, c[0x0][0x390] ;  /* 0x0000e400ff089b82 */ /* 0x000e620000000a00 */
[----:B------:R-:W-:Y:S01]  /*1950*/  IADD3 R36, PT, PT, R47, 0x170, RZ ;  /* 0x000001702f247810 */ /* 0x000fe20007ffe0ff */
[----:B------:R2:W3:Y:S01]  /*1960*/  @!P5 LDG.E R15, desc[UR14][R20.64] ;  /* 0x0000000e140fd981 */ /* 0x0004e2000c1e1900 */
[----:B-----5:R-:W-:Y:S01]  /*1970*/  @!P2 IMAD R0, R45, R4, RZ ;  /* 0x000000042d00a224 */ /* 0x020fe200078e02ff */
[----:B------:R-:W-:-:S04]  /*1980*/  IADD3 R43, PT, PT, R47, 0x180, RZ ;  /* 0x000001802f2b7810 */ /* 0x000fc80007ffe0ff */
[----:B------:R-:W5:Y:S01]  /*1990*/  @!P4 LDC.64 R2, c[0x0][0x3e0] ;  /* 0x0000f800ff02cb82 */ /* 0x000f620000000a00 */
[----:B------:R-:W-:Y:S01]  /*19a0*/  ISETP.GE.U32.AND P5, PT, R36, UR16, PT ;  /* 0x0000001024007c0c */ /* 0x000fe2000bfa6070 */
[----:B------:R0:W3:Y:S01]  /*19b0*/  @!P3 LDG.E R14, desc[UR14][R22.64] ;  /* 0x0000000e160eb981 */ /* 0x0000e2000c1e1900 */
[----:B--2---:R-:W-:Y:S02]  /*19c0*/  @!P2 MOV R20, R24 ;  /* 0x000000180014a202 */ /* 0x004fe40000000f00 */
        /* <DEDUP_REMOVED lines=40> */
[----:B------:R-:W-:Y:S02]  /*1c50*/  @!P4 LEA.HI.X R23, R48, R5, R23, 0x1, P1 ;  /* 0x000000053017c211 */ /* 0x000fe400008f0c17 */
[----:B------:R-:W-:Y:S02]  /*1c60*/  ISETP.GE.U32.AND P1, PT, R37, UR16, PT ;  /* 0x0000001025007c0c */ /* 0x000fe4000bf26070 */
[----:B------:R-:W-:Y:S01]  /*1c70*/  SHF.R.S32.HI R49, RZ, 0x1f, R37 ;  /* 0x0000001fff317819 */ /* 0x000fe20000011425 */
[----:B-1----:R-:W-:Y:S01]  /*1c80*/  @!P5 IMAD R55, R55, R6, RZ ;  /* 0x000000063737d224 */ /* 0x002fe200078e02ff */
[----:B--2---:R-:W-:-:S02]  /*1c90*/  @!P5 MOV R44, R24 ;  /* 0x00000018002cd202 */ /* 0x004fc40000000f00 */
[----:B------:R-:W-:Y:S02]  /*1ca0*/  @!P5 MOV R45, R19 ;  /* 0x00000013002dd202 */ /* 0x000fe40000000f00 */
[----:B------:R-:W-:Y:S02]  /*1cb0*/  CS2R R68, SRZ ;  /* 0x0000000000447805 */ /* 0x000fe4000001ff00 */
[----:B------:R-:W-:Y:S01]  /*1cc0*/  ISETP.GE.AND.EX P1, PT, R49, UR17, PT, P1 ;  /* 0x0000001131007c0c */ /* 0x000fe2000bf26310 */
[----:B-----5:R-:W-:Y:S01]  /*1cd0*/  @!P3 IMAD R20, R51, R8, RZ ;  /* 0x000000083314b224 */ /* 0x020fe200078e02ff */
[----:B------:R-:W1:Y:S01]  /*1ce0*/  @!P2 LDC.64 R4, c[0x0][0x3e0] ;  /* 0x0000f800ff04ab82 */ /* 0x000e620000000a00 */
[C---:B------:R-:W-:Y:S02]  /*1cf0*/  @!P5 IMAD R7, R36.reuse, R7, R55 ;  /* 0x000000072407d224 */ /* 0x040fe400078e0237 */
[----:B------:R-:W-:Y:S01]  /*1d00*/  @!P5 IMAD.WIDE.U32 R44, R36, R6, R44 ;  /* 0x00000006242cd225 */ /* 0x000fe200078e002c */
[----:B------:R-:W2:Y:S01]  /*1d10*/  @!P4 LDG.E R69, desc[UR14][R22.64] ;  /* 0x0000000e1645c981 */ /* 0x000ea2000c1e1900 */
[----:B------:R-:W-:-:S02]  /*1d20*/  @!P3 MOV R21, R19 ;  /* 0x000000130015b202 */ /* 0x000fc40000000f00 */
[----:B------:R-:W-:Y:S01]  /*1d30*/  @!P3 IMAD R51, R43, R9, R20 ;  /* 0x000000092b33b224 */ /* 0x000fe200078e0214 */
[----:B------:R-:W-:Y:S02]  /*1d40*/  @!P3 MOV R20, R24 ;  /* 0x000000180014b202 */ /* 0x000fe40000000f00 */
[----:B------:R-:W-:Y:S02]  /*1d50*/  @!P5 IADD3 R7, PT, PT, R45, R7, RZ ;  /* 0x000000072d07d210 */ /* 0x000fe40007ffe0ff */
[C---:B------:R-:W-:Y:S01]  /*1d60*/  @!P5 LEA R6, P4, R44.reuse, R10, 0x1 ;  /* 0x0000000a2c06d211 */ /* 0x040fe200078808ff */
[----:B------:R-:W-:Y:S02]  /*1d70*/  @!P3 IMAD.WIDE.U32 R20, R43, R8, R20 ;  /* 0x000000082b14b225 */ /* 0x000fe400078e0014 */
[----:B------:R-:W5:Y:S01]  /*1d80*/  @!P1 LDC.64 R8, c[0x0][0x3e0] ;  /* 0x0000f800ff089b82 */ /* 0x000f620000000a00 */
[----:B------:R-:W-:-:S07]  /*1d90*/  @!P5 LEA.HI.X R7, R44, R11, R7, 0x1, P4 ;  /* 0x0000000b2c07d211 */ /* 0x000fce00020f0c07 */
[----:B------:R-:W5:Y:S01]  /*1da0*/  @!P2 LDC.64 R44, c[0x0][0x390] ;  /* 0x0000e400ff2cab82 */ /* 0x000f620000000a00 */
[----:B------:R-:W-:Y:S01]  /*1db0*/  @!P3 IADD3 R11, PT, PT, R21, R51, RZ ;  /* 0x00000033150bb210 */ /* 0x000fe20007ffe0ff */
[----:B------:R1:W2:Y:S01]  /*1dc0*/  @!P5 LDG.E R68, desc[UR14][R6.64] ;  /* 0x0000000e0644d981 */ /* 0x0002a2000c1e1900 */
[C---:B0-----:R-:W-:Y:S02]  /*1dd0*/  @!P3 LEA R10, P4, R20.reuse, R2, 0x1 ;  /* 0x00000002140ab211 */ /* 0x041fe400078808ff */
[C---:B------:R-:W-:Y:S02]  /*1de0*/  IADD3 R55, PT, PT, R47.reuse, 0x1b0, RZ ;  /* 0x000001b02f377810 */ /* 0x040fe40007ffe0ff */
[----:B------:R-:W-:Y:S02]  /*1df0*/  IADD3 R51, PT, PT, R47, 0x1c0, RZ ;  /* 0x000001c02f337810 */ /* 0x000fe40007ffe0ff */
[----:B------:R-:W-:Y:S02]  /*1e00*/  @!P3 LEA.HI.X R11, R20, R3, R11, 0x1, P4 ;  /* 0x00000003140bb211 */ /* 0x000fe400020f0c0b */
[----:B------:R-:W-:Y:S01]  /*1e10*/  ISETP.GE.U32.AND P4, PT, R55, UR16, PT ;  /* 0x0000001037007c0c */ /* 0x000fe2000bf86070 */
[----:B-1----:R-:W-:Y:S01]  /*1e20*/  @!P2 IMAD R53, R53, R4, RZ ;  /* 0x000000043535a224 */ /* 0x002fe200078e02ff */
[----:B------:R-:W-:Y:S01]  /*1e30*/  SHF.R.S32.HI R57, RZ, 0x1f, R55 ;  /* 0x0000001fff397819 */ /* 0x000fe20000011437 */
[----:B------:R-:W0:Y:S01]  /*1e40*/  @!P1 LDC.64 R6, c[0x0][0x390] ;  /* 0x0000e400ff069b82 */ /* 0x000e220000000a00 */
[----:B------:R-:W-:-:S02]  /*1e50*/  ISETP.GE.U32.AND P5, PT, R51, UR16, PT ;  /* 0x0000001033007c0c */ /* 0x000fc4000bfa6070 */
        /* <DEDUP_REMOVED lines=14> */
[----:B------:R5:W2:Y:S01]  /*1f40*/  @!P3 LDG.E R63, desc[UR14][R10.64] ;  /* 0x0000000e0a3fb981 */ /* 0x000aa2000c1e1900 */
        /* <DEDUP_REMOVED lines=37> */
[----:B------:R-:W3:Y:S01]  /*21a0*/  @!P3 LDC.64 R6, c[0x0][0x390] ;  /* 0x0000e400ff06bb82 */ /* 0x000ee20000000a00 */
[----:B------:R-:W-:-:S02]  /*21b0*/  @!P4 LEA R10, P6, R4, R10, 0x1 ;  /* 0x0000000a040ac211 */ /* 0x000fc400078c08ff */
[----:B------:R-:W-:Y:S02]  /*21c0*/  ISETP.GE.AND.EX P1, PT, R45, UR17, PT, P1 ;  /* 0x000000112d007c0c */ /* 0x000fe4000bf26310 */
[----:B------:R-:W-:Y:S02]  /*21d0*/  @!P4 LEA.HI.X R11, R4, R11, R5, 0x1, P6 ;  /* 0x0000000b040bc211 */ /* 0x000fe400030f0c05 */
[----:B------:R-:W-:Y:S01]  /*21e0*/  @!P5 IADD3 R3, PT, PT, R3, R55, RZ ;  /* 0x000000370303d210 */ /* 0x000fe20007ffe0ff */
[----:B------:R-:W3:Y:S01]  /*21f0*/  @!P2 LDC.64 R4, c[0x0][0x390] ;  /* 0x0000e400ff04ab82 */ /* 0x000ee20000000a00 */
        /* <DEDUP_REMOVED lines=15> */
[C---:B---3--:R-:W-:Y:S01]  /*22f0*/  @!P3 LEA R6, P4, R22.reuse, R6, 0x1 ;  /* 0x000000061606b211 */ /* 0x048fe200078808ff */
[----:B------:R-:W-:Y:S02]  /*2300*/  @!P2 IMAD.WIDE.U32 R36, R43, R8, R36 ;  /* 0x000000082b24a225 */ /* 0x000fe400078e0024 */
[----:B------:R-:W1:Y:S01]  /*2310*/  @!P1 LDC.64 R8, c[0x0][0x390] ;  /* 0x0000e400ff089b82 */ /* 0x000e620000000a00 */
[----:B------:R-:W-:-:S02]  /*2320*/  @!P3 LEA.HI.X R7, R22, R7, R23, 0x1, P4 ;  /* 0x000000071607b211 */ /* 0x000fc400020f0c17 */
[----:B------:R-:W-:Y:S02]  /*2330*/  MOV R55, RZ ;  /* 0x000000ff00377202 */ /* 0x000fe40000000f00 */
[----:B------:R-:W-:Y:S02]  /*2340*/  @!P2 IADD3 R22, PT, PT, R37, R49, RZ ;  /* 0x000000312516a210 */ /* 0x000fe40007ffe0ff */
[C---:B------:R-:W-:Y:S02]  /*2350*/  @!P2 LEA R4, P4, R36.reuse, R4, 0x1 ;  /* 0x000000042404a211 */ /* 0x040fe400078808ff */
[----:B------:R-:W-:Y:S01]  /*2360*/  MOV R49, RZ ;  /* 0x000000ff00317202 */ /* 0x000fe20000000f00 */
[----:B------:R-:W3:Y:S01]  /*2370*/  @!P5 LDG.E R55, desc[UR14][R20.64] ;  /* 0x0000000e1437d981 */ /* 0x000ee2000c1e1900 */
[----:B------:R-:W-:Y:S01]  /*2380*/  @!P2 LEA.HI.X R5, R36, R5, R22, 0x1, P4 ;  /* 0x000000052405a211 */ /* 0x000fe200020f0c16 */
[----:B------:R-:W-:Y:S02]  /*2390*/  HFMA2 R51, -RZ, RZ, 0, 0 ;  /* 0x00000000ff337431 */ /* 0x000fe400000001ff */
[----:B0-----:R-:W-:-:S02]  /*23a0*/  @!P1 IMAD R45, R45, R2, RZ ;  /* 0x000000022d2d9224 */ /* 0x001fc400078e02ff */
[----:B------:R0:W3:Y:S02]  /*23b0*/  @!P2 LDG.E R49, desc[UR14][R4.64] ;  /* 0x0000000e0431a981 */ /* 0x0000e4000c1e1900 */
[----:B------:R-:W-:Y:S02]  /*23c0*/  @!P1 IMAD R45, R0, R3, R45 ;  /* 0x00000003002d9224 */ /* 0x000fe400078e022d */
[----:B------:R4:W3:Y:S01]  /*23d0*/  @!P3 LDG.E R51, desc[UR14][R6.64] ;  /* 0x0000000e0633b981 */ /* 0x0008e2000c1e1900 */
        /* <DEDUP_REMOVED lines=8> */
[--C-:B------:R-:W-:Y:S02]  /*2460*/  HADD2.F32 R46, -RZ, R41.reuse.H0_H0 ;  /* 0x20000029ff2e7230 */ /* 0x100fe40000004100 */
[----:B------:R-:W-:Y:S02]  /*2470*/  HADD2.F32 R41, -RZ, R41.H1_H1 ;  /* 0x30000029ff297230 */ /* 0x000fe40000004100 */
[--C-:B------:R-:W-:Y:S02]  /*2480*/  HADD2.F32 R45, -RZ, R40.reuse.H0_H0 ;  /* 0x20000028ff2d7230 */ /* 0x100fe40000004100 */
[----:B------:R-:W-:Y:S02]  /*2490*/  HADD2.F32 R40, -RZ, R40.H1_H1 ;  /* 0x30000028ff287230 */ /* 0x000fe40000004100 */
[----:B------:R-:W-:Y:S01]  /*24a0*/  FMUL.FTZ R3, R41, R41 ;  /* 0x0000002929037220 */ /* 0x000fe20000410000 */
[----:B------:R-:W-:Y:S01]  /*24b0*/  FADD.FTZ R2, R46, R41 ;  /* 0x000000292e027221 */ /* 0x000fe20000010000 */
[----:B------:R-:W-:-:S02]  /*24c0*/  HADD2.F32 R44, -RZ, R39.H0_H0 ;  /* 0x20000027ff2c7230 */ /* 0x000fc40000004100 */
[----:B------:R-:W-:Y:S02]  /*24d0*/  HADD2.F32 R39, -RZ, R39.H1_H1 ;  /* 0x30000027ff277230 */ /* 0x000fe40000004100 */
[----:B------:R-:W-:Y:S01]  /*24e0*/  FMUL.FTZ R4, R40, R40 ;  /* 0x0000002828047220 */ /* 0x000fe20000410000 */
[----:B------:R-:W-:Y:S01]  /*24f0*/  FFMA.FTZ R3, R46, R46, R3 ;  /* 0x0000002e2e037223 */ /* 0x000fe20000010003 */
[C---:B------:R-:W-:Y:S01]  /*2500*/  FADD.FTZ R5, R45.reuse, R40 ;  /* 0x000000282d057221 */ /* 0x040fe20000010000 */
[----:B------:R-:W-:Y:S01]  /*2510*/  FADD.FTZ R2, RZ, R2 ;  /* 0x00000002ff027221 */ /* 0x000fe20000010000 */
[--C-:B------:R-:W-:Y:S02]  /*2520*/  HADD2.F32 R50, -RZ, R38.reuse.H0_H0 ;  /* 0x20000026ff327230 */ /* 0x100fe40000004100 */
[----:B------:R-:W-:Y:S01]  /*2530*/  FFMA.FTZ R4, R45, R45, R4 ;  /* 0x0000002d2d047223 */ /* 0x000fe20000010004 */
[----:B------:R-:W-:Y:S01]  /*2540*/  FADD.FTZ R3, RZ, R3 ;  /* 0x00000003ff037221 */ /* 0x000fe20000010000 */
[----:B------:R-:W-:Y:S01]  /*2550*/  FADD.FTZ R2, R2, R5 ;  /* 0x0000000502027221 */ /* 0x000fe20000010000 */
[----:B------:R-:W-:-:S02]  /*2560*/  HADD2.F32 R38, -RZ, R38.H1_H1 ;  /* 0x30000026ff267230 */ /* 0x000fc40000004100 */
[----:B----4-:R-:W-:Y:S01]  /*2570*/  FMUL.FTZ R7, R39, R39 ;  /* 0x0000002727077220 */ /* 0x010fe20000410000 */
[C---:B------:R-:W-:Y:S01]  /*2580*/  FADD.FTZ R5, R44.reuse, R39 ;  /* 0x000000272c057221 */ /* 0x040fe20000010000 */
[----:B------:R-:W-:Y:S01]  /*2590*/  FADD.FTZ R3, R3, R4 ;  /* 0x0000000403037221 */ /* 0x000fe20000010000 */
[--C-:B------:R-:W-:Y:S02]  /*25a0*/  HADD2.F32 R37, -RZ, R42.reuse.H1_H1 ;  /* 0x3000002aff257230 */ /* 0x100fe40000004100 */
[----:B------:R-:W-:Y:S01]  /*25b0*/  FFMA.FTZ R4, R44, R44, R7 ;  /* 0x0000002c2c047223 */ /* 0x000fe20000010007 */
[----:B------:R-:W-:Y:S01]  /*25c0*/  FADD.FTZ R2, R2, R5 ;  /* 0x0000000502027221 */ /* 0x000fe20000010000 */
[----:B------:R-:W-:Y:S01]  /*25d0*/  FMUL.FTZ R7, R38, R38 ;  /* 0x0000002626077220 */ /* 0x000fe20000410000 */
[----:B------:R-:W-:Y:S02]  /*25e0*/  HADD2.F32 R52, -RZ, R42.H0_H0 ;  /* 0x2000002aff347230 */ /* 0x000fe40000004100 */
[C---:B------:R-:W-:Y:S01]  /*25f0*/  FADD.FTZ R5, R50.reuse, R38 ;  /* 0x0000002632057221 */ /* 0x040fe20000010000 */
[----:B------:R-:W-:Y:S01]  /*2600*/  FADD.FTZ R3, R3, R4 ;  /* 0x0000000403037221 */ /* 0x000fe20000010000 */
[----:B------:R-:W-:Y:S01]  /*2610*/  FFMA.FTZ R4, R50, R50, R7 ;  /* 0x0000003232047223 */ /* 0x000fe20000010007 */
[----:B------:R-:W-:-:S02]  /*2620*/  HADD2.F32 R36, -RZ, R12.H1_H1 ;  /* 0x3000000cff247230 */ /* 0x000fc40000004100 */
[----:B------:R-:W-:Y:S01]  /*2630*/  FADD.FTZ R2, R2, R5 ;  /* 0x0000000502027221 */ /* 0x000fe20000010000 */
[----:B------:R-:W-:Y:S01]  /*2640*/  FMUL.FTZ R7, R37, R37 ;  /* 0x0000002525077220 */ /* 0x000fe20000410000 */
[----:B------:R-:W-:Y:S02]  /*2650*/  HADD2.F32 R54, -RZ, R12.H0_H0 ;  /* 0x2000000cff367230 */ /* 0x000fe40000004100 */
[C---:B------:R-:W-:Y:S01]  /*2660*/  FADD.FTZ R5, R52.reuse, R37 ;  /* 0x0000002534057221 */ /* 0x040fe20000010000 */
        /* <DEDUP_REMOVED lines=64> */
[----:B------:R-:W-:Y:S01]  /*2a70*/  FADD.FTZ R3, R3, R6 ;  /* 0x0000000603037221 */ /* 0x000fe20000010000 */
[----:B------:R-:W-:-:S02]  /*2a80*/  HADD2.F32 R26, -RZ, R26.H1_H1 ;  /* 0x3000001aff1a7230 */ /* 0x000fc40000004100 */
[----:B------:R-:W-:Y:S01]  /*2a90*/  FFMA.FTZ R4, R67, R67, R4 ;  /* 0x0000004343047223 */ /* 0x000fe20000010004 */
[----:B------:R-:W-:Y:S01]  /*2aa0*/  FMUL.FTZ R6, R27, R27 ;  /* 0x0000001b1b067220 */ /* 0x000fe20000410000 */
[----:B------:R-:W-:Y:S01]  /*2ab0*/  FADD.FTZ R2, R2, R5 ;  /* 0x0000000502027221 */ /* 0x000fe20000010000 */
[----:B------:R-:W-:Y:S01]  /*2ac0*/  FADD.FTZ R5, R71, R27 ;  /* 0x0000001b47057221 */ /* 0x000fe20000010000 */
[--C-:B------:R-:W-:Y:S02]  /*2ad0*/  HADD2.F32 R75, -RZ, R17.reuse.H0_H0 ;  /* 0x20000011ff4b7230 */ /* 0x100fe40000004100 */
[----:B------:R-:W-:Y:S01]  /*2ae0*/  FADD.FTZ R3, R3, R4 ;  /* 0x0000000403037221 */ /* 0x000fe20000010000 */
[----:B------:R-:W-:Y:S01]  /*2af0*/  FFMA.FTZ R6, R71, R71, R6 ;  /* 0x0000004747067223 */ /* 0x000fe20000010006 */
[----:B------:R-:W-:Y:S02]  /*2b00*/  HADD2.F32 R17, -RZ, R17.H1_H1 ;  /* 0x30000011ff117230 */ /* 0x000fe40000004100 */
[----:B------:R-:W-:Y:S01]  /*2b10*/  FMUL.FTZ R7, R26, R26 ;  /* 0x0000001a1a077220 */ /* 0x000fe20000410000 */
[----:B------:R-:W-:Y:S01]  /*2b20*/  FADD.FTZ R2, R2, R5 ;  /* 0x0000000502027221 */ /* 0x000fe20000010000 */
[----:B------:R-:W-:-:S02]  /*2b30*/  HADD2.F32 R73, -RZ, R16.H0_H0 ;  /* 0x20000010ff497230 */ /* 0x000fc40000004100 */
[C---:B------:R-:W-:Y:S01]  /*2b40*/  FADD.FTZ R5, R74.reuse, R26 ;  /* 0x0000001a4a057221 */ /* 0x040fe20000010000 */
[----:B------:R-:W-:Y:S01]  /*2b50*/  FADD.FTZ R3, R3, R6 ;  /* 0x0000000603037221 */ /* 0x000fe20000010000 */
[----:B------:R-:W-:Y:S01]  /*2b60*/  FFMA.FTZ R4, R74, R74, R7 ;  /* 0x0000004a4a047223 */ /* 0x000fe20000010007 */
[----:B------:R-:W-:Y:S02]  /*2b70*/  HADD2.F32 R16, -RZ, R16.H1_H1 ;  /* 0x30000010ff107230 */ /* 0x000fe40000004100 */
[----:B------:R-:W-:Y:S01]  /*2b80*/  FMUL.FTZ R6, R17, R17 ;  /* 0x0000001111067220 */ /* 0x000fe20000410000 */
[----:B------:R-:W-:Y:S01]  /*2b90*/  FADD.FTZ R2, R2, R5 ;  /* 0x0000000502027221 */ /* 0x000fe20000010000 */
[----:B------:R-:W-:Y:S01]  /*2ba0*/  FADD.FTZ R3, R3, R4 ;  /* 0x0000000403037221 */ /* 0x000fe20000010000 */
[--C-:B------:R-:W-:Y:S02]  /*2bb0*/  HADD2.F32 R72, -RZ, R15.reuse.H0_H0 ;  /* 0x2000000fff487230 */ /* 0x100fe40000004100 */
[C---:B------:R-:W-:Y:S01]  /*2bc0*/  FADD.FTZ R5, R75.reuse, R17 ;  /* 0x000000114b057221 */ /* 0x040fe20000010000 */
[----:B------:R-:W-:Y:S01]  /*2bd0*/  FFMA.FTZ R6, R75, R75, R6 ;  /* 0x0000004b4b067223 */ /* 0x000fe20000010006 */
[----:B------:R-:W-:-:S02]  /*2be0*/  HADD2.F32 R15, -RZ, R15.H1_H1 ;  /* 0x3000000fff0f7230 */ /* 0x000fc40000004100 */
[----:B------:R-:W-:Y:S01]  /*2bf0*/  FMUL.FTZ R4, R16, R16 ;  /* 0x0000001010047220 */ /* 0x000fe20000410000 */
[--C-:B------:R-:W-:Y:S02]  /*2c00*/  HADD2.F32 R77, -RZ, R14.reuse.H0_H0 ;  /* 0x2000000eff4d7230 */ /* 0x100fe40000004100 */
[----:B------:R-:W-:Y:S01]  /*2c10*/  FADD.FTZ R2, R2, R5 ;  /* 0x0000000502027221 */ /* 0x000fe20000010000 */
[----:B------:R-:W-:Y:S01]  /*2c20*/  FADD.FTZ R3, R3, R6 ;  /* 0x0000000603037221 */ /* 0x000fe20000010000 */
[C---:B------:R-:W-:Y:S01]  /*2c30*/  FFMA.FTZ R4, R73.reuse, R73, R4 ;  /* 0x0000004949047223 */ /* 0x040fe20000010004 */
[----:B------:R-:W-:Y:S02]  /*2c40*/  HADD2.F32 R14, -RZ, R14.H1_H1 ;  /* 0x3000000eff0e7230 */ /* 0x000fe40000004100 */
[----:B------:R-:W-:Y:S01]  /*2c50*/  FADD.FTZ R5, R73, R16 ;  /* 0x0000001049057221 */ /* 0x000fe20000010000 */
[----:B------:R-:W-:Y:S01]  /*2c60*/  FMUL.FTZ R7, R15, R15 ;  /* 0x0000000f0f077220 */ /* 0x000fe20000410000 */
[----:B------:R-:W-:-:S02]  /*2c70*/  HADD2.F32 R76, -RZ, R13.H0_H0 ;  /* 0x2000000dff4c7230 */ /* 0x000fc40000004100 */
[----:B------:R-:W-:Y:S01]  /*2c80*/  FADD.FTZ R3, R3, R4 ;  /* 0x0000000403037221 */ /* 0x000fe20000010000 */
[----:B------:R-:W-:Y:S02]  /*2c90*/  HADD2.F32 R13, -RZ, R13.H1_H1 ;  /* 0x3000000dff0d7230 */ /* 0x000fe40000004100 */
[----:B------:R-:W-:Y:S01]  /*2ca0*/  FADD.FTZ R2, R2, R5 ;  /* 0x0000000502027221 */ /* 0x000fe20000010000 */
[----:B------:R-:W-:Y:S01]  /*2cb0*/  FFMA.FTZ R4, R72, R72, R7 ;  /* 0x0000004848047223 */ /* 0x000fe20000010007 */
[----:B------:R-:W-:Y:S01]  /*2cc0*/  FMUL.FTZ R6, R14, R14 ;  /* 0x0000000e0e067220 */ /* 0x000fe20000410000 */
[----:B------:R-:W-:Y:S01]  /*2cd0*/  FADD.FTZ R5, R72, R15 ;  /* 0x0000000f48057221 */ /* 0x000fe20000010000 */
[--C-:B------:R-:W-:Y:S02]  /*2ce0*/  HADD2.F32 R12, -RZ, R70.reuse.H1_H1 ;  /* 0x30000046ff0c7230 */ /* 0x100fe40000004100 */
[----:B------:R-:W-:Y:S01]  /*2cf0*/  FADD.FTZ R3, R3, R4 ;  /* 0x0000000403037221 */ /* 0x000fe20000010000 */
[----:B------:R-:W-:Y:S01]  /*2d00*/  FFMA.FTZ R6, R77, R77, R6 ;  /* 0x0000004d4d067223 */ /* 0x000fe20000010006 */
[----:B------:R-:W-:Y:S01]  /*2d10*/  FMUL.FTZ R7, R13, R13 ;  /* 0x0000000d0d077220 */ /* 0x000fe20000410000 */
[----:B------:R-:W-:Y:S01]  /*2d20*/  FADD.FTZ R2, R2, R5 ;  /* 0x0000000502027221 */ /* 0x000fe20000010000 */
[----:B------:R-:W-:Y:S01]  /*2d30*/  FADD.FTZ R5, R77, R14 ;  /* 0x0000000e4d057221 */ /* 0x000fe20000010000 */
[----:B------:R-:W-:Y:S01]  /*2d40*/  FADD.FTZ R3, R3, R6 ;  /* 0x0000000603037221 */ /* 0x000fe20000010000 */
[----:B------:R-:W-:-:S02]  /*2d50*/  HADD2.F32 R70, -RZ, R70.H0_H0 ;  /* 0x20000046ff467230 */ /* 0x000fc40000004100 */
[----:B------:R-:W-:Y:S01]  /*2d60*/  FFMA.FTZ R4, R76, R76, R7 ;  /* 0x0000004c4c047223 */ /* 0x000fe20000010007 */
[--C-:B--2---:R-:W-:Y:S02]  /*2d70*/  HADD2.F32 R11, -RZ, R69.reuse.H1_H1 ;  /* 0x30000045ff0b7230 */ /* 0x104fe40000004100 */
[----:B------:R-:W-:Y:S01]  /*2d80*/  FMUL.FTZ R7, R12, R12 ;  /* 0x0000000c0c077220 */ /* 0x000fe20000410000 */
[----:B------:R-:W-:Y:S01]  /*2d90*/  FADD.FTZ R2, R2, R5 ;  /* 0x0000000502027221 */ /* 0x000fe20000010000 */
[----:B------:R-:W-:Y:S01]  /*2da0*/  FADD.FTZ R5, R76, R13 ;  /* 0x0000000d4c057221 */ /* 0x000fe20000010000 */
[----:B------:R-:W-:Y:S01]  /*2db0*/  FADD.FTZ R3, R3, R4 ;  /* 0x0000000403037221 */ /* 0x000fe20000010000 */
[----:B------:R-:W-:Y:S02]  /*2dc0*/  HADD2.F32 R69, -RZ, R69.H0_H0 ;  /* 0x20000045ff457230 */ /* 0x000fe40000004100 */
[----:B------:R-:W-:Y:S01]  /*2dd0*/  FFMA.FTZ R4, R70, R70, R7 ;  /* 0x0000004646047223 */ /* 0x000fe20000010007 */
[----:B------:R-:W-:Y:S01]  /*2de0*/  FMUL.FTZ R6, R11, R11 ;  /* 0x0000000b0b067220 */ /* 0x000fe20000410000 */
[----:B------:R-:W-:-:S02]  /*2df0*/  HADD2.F32 R10, -RZ, R68.H1_H1 ;  /* 0x30000044ff0a7230 */ /* 0x000fc40000004100 */
[----:B------:R-:W-:Y:S01]  /*2e00*/  FADD.FTZ R2, R2, R5 ;  /* 0x0000000502027221 */ /* 0x000fe20000010000 */
[----:B------:R-:W-:Y:S01]  /*2e10*/  FADD.FTZ R5, R70, R12 ;  /* 0x0000000c46057221 */ /* 0x000fe20000010000 */
[----:B------:R-:W-:Y:S01]  /*2e20*/  FADD.FTZ R3, R3, R4 ;  /* 0x0000000403037221 */ /* 0x000fe20000010000 */
[C---:B------:R-:W-:Y:S01]  /*2e30*/  FFMA.FTZ R6, R69.reuse, R69, R6 ;  /* 0x0000004545067223 */ /* 0x040fe20000010006 */
[----:B------:R-:W-:Y:S02]  /*2e40*/  HADD2.F32 R68, -RZ, R68.H0_H0 ;  /* 0x20000044ff447230 */ /* 0x000fe40000004100 */
[----:B------:R-:W-:Y:S01]  /*2e50*/  FMUL.FTZ R7, R10, R10 ;  /* 0x0000000a0a077220 */ /* 0x000fe20000410000 */
[--C-:B0-----:R-:W-:Y:S02]  /*2e60*/  HADD2.F32 R9, -RZ, R63.reuse.H1_H1 ;  /* 0x3000003fff097230 */ /* 0x101fe40000004100 */
[----:B------:R-:W-:Y:S01]  /*2e70*/  FADD.FTZ R2, R2, R5 ;  /* 0x0000000502027221 */ /* 0x000fe20000010000 */
[----:B------:R-:W-:Y:S01]  /*2e80*/  FADD.FTZ R5, R69, R11 ;  /* 0x0000000b45057221 */ /* 0x000fe20000010000 */
[----:B------:R-:W-:Y:S01]  /*2e90*/  FADD.FTZ R3, R3, R6 ;  /* 0x0000000603037221 */ /* 0x000fe20000010000 */
[----:B------:R-:W-:-:S02]  /*2ea0*/  HADD2.F32 R63, -RZ, R63.H0_H0 ;  /* 0x2000003fff3f7230 */ /* 0x000fc40000004100 */
[----:B------:R-:W-:Y:S01]  /*2eb0*/  FFMA.FTZ R4, R68, R68, R7 ;  /* 0x0000004444047223 */ /* 0x000fe20000010007 */
[----:B------:R-:W-:Y:S01]  /*2ec0*/  FMUL.FTZ R6, R9, R9 ;  /* 0x0000000909067220 */ /* 0x000fe20000410000 */
[----:B-----5:R-:W-:Y:S02]  /*2ed0*/  HADD2.F32 R8, -RZ, R61.H1_H1 ;  /* 0x3000003dff087230 */ /* 0x020fe40000004100 */
[----:B------:R-:W-:Y:S01]  /*2ee0*/  FADD.FTZ R2, R2, R5 ;  /* 0x0000000502027221 */ /* 0x000fe20000010000 */
[----:B------:R-:W-:Y:S01]  /*2ef0*/  FADD.FTZ R5, R68, R10 ;  /* 0x0000000a44057221 */ /* 0x000fe20000010000 */
[----:B------:R-:W-:Y:S01]  /*2f00*/  FADD.FTZ R3, R3, R4 ;  /* 0x0000000403037221 */ /* 0x000fe20000010000 */
[----:B------:R-:W-:Y:S01]  /*2f10*/  FFMA.FTZ R6, R63, R63, R6 ;  /* 0x0000003f3f067223 */ /* 0x000fe20000010006 */
[----:B------:R-:W-:Y:S02]  /*2f20*/  HADD2.F32 R7, -RZ, R59.H1_H1 ;  /* 0x3000003bff077230 */ /* 0x000fe40000004100 */
[----:B------:R-:W-:Y:S01]  /*2f30*/  FMUL.FTZ R4, R8, R8 ;  /* 0x0000000808047220 */ /* 0x000fe20000410000 */
[----:B------:R-:W-:-:S02]  /*2f40*/  HADD2.F32 R61, -RZ, R61.H0_H0 ;  /* 0x2000003dff3d7230 */ /* 0x000fc40000004100 */
[----:B------:R-:W-:Y:S01]  /*2f50*/  FADD.FTZ R2, R2, R5 ;  /* 0x0000000502027221 */ /* 0x000fe20000010000 */
[----:B------:R-:W-:Y:S01]  /*2f60*/  FADD.FTZ R3, R3, R6 ;  /* 0x0000000603037221 */ /* 0x000fe20000010000 */
[----:B------:R-:W-:Y:S02]  /*2f70*/  HADD2.F32 R59, -RZ, R59.H0_H0 ;  /* 0x2000003bff3b7230 */ /* 0x000fe40000004100 */
[----:B------:R-:W-:Y:S01]  /*2f80*/  FADD.FTZ R5, R63, R9 ;  /* 0x000000093f057221 */ /* 0x000fe20000010000 */
[----:B------:R-:W-:Y:S01]  /*2f90*/  FMUL.FTZ R20, R7, R7 ;  /* 0x0000000707147220 */ /* 0x000fe20000410000 */
[----:B------:R-:W-:Y:S02]  /*2fa0*/  FFMA.FTZ R4, R61, R61, R4 ;  /* 0x0000003d3d047223 */ /* 0x000fe40000010004 */
[----:B------:R-:W-:Y:S01]  /*2fb0*/  FADD.FTZ R2, R2, R5 ;  /* 0x0000000502027221 */ /* 0x000fe20000010000 */
[----:B------:R-:W-:Y:S01]  /*2fc0*/  FFMA.FTZ R21, R59, R59, R20 ;  /* 0x0000003b3b157223 */ /* 0x000fe20000010014 */
[----:B------:R-:W-:Y:S01]  /*2fd0*/  FADD.FTZ R4, R3, R4 ;  /* 0x0000000403047221 */ /* 0x000fe20000010000 */
[----:B------:R-:W-:-:S03]  /*2fe0*/  FADD.FTZ R3, R61, R8 ;  /* 0x000000083d037221 */ /* 0x000fc60000010000 */
[----:B------:R-:W-:Y:S01]  /*2ff0*/  FADD.FTZ R21, R4, R21 ;  /* 0x0000001504157221 */ /* 0x000fe20000010000 */
[----:B------:R-:W-:Y:S01]  /*3000*/  FADD.FTZ R2, R2, R3 ;  /* 0x0000000302027221 */ /* 0x000fe20000010000 */
[----:B------:R-:W-:-:S04]  /*3010*/  FADD.FTZ R3, R59, R7 ;  /* 0x000000073b037221 */ /* 0x000fc80000010000 */
[----:B------:R-:W-:Y:S01]  /*3020*/  FADD.FTZ R2, R2, R3 ;  /* 0x0000000302027221 */ /* 0x000fe20000010000 */
[----:B------:R-:W0:Y:S01]  /*3030*/  S2R R47, SR_LANEID ;  /* 0x00000000002f7919 */ /* 0x000e220000000000 */
[--C-:B------:R-:W-:Y:S02]  /*3040*/  HADD2.F32 R6, -RZ, R57.reuse.H1_H1 ;  /* 0x30000039ff067230 */ /* 0x100fe40000004100 */
[----:B------:R-:W-:-:S03]  /*3050*/  HADD2.F32 R57, -RZ, R57.H0_H0 ;  /* 0x20000039ff397230 */ /* 0x000fc60000004100 */
[----:B------:R-:W-:-:S04]  /*3060*/  FMUL.FTZ R20, R6, R6 ;  /* 0x0000000606147220 */ /* 0x000fc80000410000 */
[----:B------:R-:W-:Y:S01]  /*3070*/  FFMA.FTZ R20, R57, R57, R20 ;  /* 0x0000003939147223 */ /* 0x000fe20000010014 */
[--C-:B---3--:R-:W-:Y:S02]  /*3080*/  HADD2.F32 R5, -RZ, R55.reuse.H1_H1 ;  /* 0x30000037ff057230 */ /* 0x108fe40000004100 */
[----:B------:R-:W-:-:S03]  /*3090*/  HADD2.F32 R55, -RZ, R55.H0_H0 ;  /* 0x20000037ff377230 */ /* 0x000fc60000004100 */
[----:B------:R-:W-:Y:S01]  /*30a0*/  FMUL.FTZ R22, R5, R5 ;  /* 0x0000000505167220 */ /* 0x000fe20000410000 */
[----:B------:R-:W-:-:S03]  /*30b0*/  FADD.FTZ R20, R21, R20 ;  /* 0x0000001415147221 */ /* 0x000fc60000010000 */
[----:B------:R-:W-:-:S04]  /*30c0*/  FFMA.FTZ R21, R55, R55, R22 ;  /* 0x0000003737157223 */ /* 0x000fc80000010016 */
[----:B------:R-:W-:Y:S01]  /*30d0*/  FADD.FTZ R20, R20, R21 ;  /* 0x0000001514147221 */ /* 0x000fe20000010000 */
[----:B------:R-:W-:Y:S01]  /*30e0*/  FADD.FTZ R21, R57, R6 ;  /* 0x0000000639157221 */ /* 0x000fe20000010000 */
[--C-:B------:R-:W-:Y:S02]  /*30f0*/  HADD2.F32 R4, -RZ, R51.reuse.H1_H1 ;  /* 0x30000033ff047230 */ /* 0x100fe40000004100 */
[----:B------:R-:W-:Y:S02]  /*3100*/  HADD2.F32 R51, -RZ, R51.H0_H0 ;  /* 0x20000033ff337230 */ /* 0x000fe40000004100 */
[----:B------:R-:W-:Y:S01]  /*3110*/  FADD.FTZ R2, R2, R21 ;  /* 0x0000001502027221 */ /* 0x000fe20000010000 */
[----:B------:R-:W-:Y:S01]  /*3120*/  FADD.FTZ R21, R55, R5 ;  /* 0x0000000537157221 */ /* 0x000fe20000010000 */
[----:B------:R-:W-:Y:S01]  /*3130*/  FMUL.FTZ R22, R4, R4 ;  /* 0x0000000404167220 */ /* 0x000fe20000410000 */
[--C-:B------:R-:W-:Y:S02]  /*3140*/  HADD2.F32 R3, -RZ, R49.reuse.H1_H1 ;  /* 0x30000031ff037230 */ /* 0x100fe40000004100 */
[----:B------:R-:W-:Y:S01]  /*3150*/  FADD.FTZ R2, R2, R21 ;  /* 0x0000001502027221 */ /* 0x000fe20000010000 */
[----:B------:R-:W-:Y:S01]  /*3160*/  FFMA.FTZ R23, R51, R51, R22 ;  /* 0x0000003333177223 */ /* 0x000fe20000010016 */
[----:B------:R-:W-:-:S02]  /*3170*/  HADD2.F32 R49, -RZ, R49.H0_H0 ;  /* 0x20000031ff317230 */ /* 0x000fc40000004100 */
[----:B------:R-:W-:Y:S01]  /*3180*/  FADD.FTZ R21, R51, R4 ;  /* 0x0000000433157221 */ /* 0x000fe20000010000 */
[----:B------:R-:W-:Y:S01]  /*3190*/  FMUL.FTZ R22, R3, R3 ;  /* 0x0000000303167220 */ /* 0x000fe20000410000 */
[----:B------:R-:W-:Y:S02]  /*31a0*/  FADD.FTZ R20, R20, R23 ;  /* 0x0000001714147221 */ /* 0x000fe40000010000 */
        /* <DEDUP_REMOVED lines=50> */
.L_x_3184:
[----:B------:R-:W-:Y:S05]  /*34d0*/  BSYNC.RECONVERGENT B0 ;  /* 0x0000000000007941 */ /* 0x000fea0003800200 */
.L_x_3183:
        /* <DEDUP_REMOVED lines=58> */
.L_x_3186:
[----:B------:R-:W-:Y:S05]  /*3880*/  BSYNC.RECONVERGENT B0 ;  /* 0x0000000000007941 */ /* 0x000fea0003800200 */
.L_x_3185:
        /* <DEDUP_REMOVED lines=33> */
.L_x_3189:
        /* <DEDUP_REMOVED lines=13> */
.L_x_3188:
        /* <DEDUP_REMOVED lines=18> */
.L_x_3191:
        /* <DEDUP_REMOVED lines=153> */
.L_x_3190:
        /* <DEDUP_REMOVED lines=82> */
.L_x_3192:
        /* <DEDUP_REMOVED lines=43> */
.L_x_3193:
        /* <DEDUP_REMOVED lines=22> */
.L_x_3194:
[----:B------:R-:W-:Y:S05]  /*4f50*/  BSYNC.RECONVERGENT B0 ;  /* 0x0000000000007941 */ /* 0x000fea0003800200 */
.L_x_3187:
        /* <DEDUP_REMOVED lines=84> */
.L_x_3198:
[----:B------:R-:W-:Y:S05]  /*54a0*/  BSYNC.RECONVERGENT B1 ;  /* 0x0000000000017941 */ /* 0x000fea0003800200 */
.L_x_3197:
        /* <DEDUP_REMOVED lines=24> */
.L_x_3200:
[----:B------:R-:W-:Y:S05]  /*5630*/  BSYNC.RECONVERGENT B1 ;  /* 0x0000000000017941 */ /* 0x000fea0003800200 */
.L_x_3199:
        /* <DEDUP_REMOVED lines=22> */
[----:B------:R-:W-:-:S05]  /*57a0*/  F2FP.F16.F32.PACK_AB R21, R20, R21 ;  /* 0x000000151415723e */ /* 0x000fca00000000ff */
[----:B------:R0:W-:Y:S02]  /*57b0*/  STG.E desc[UR14][R22.64], R21 ;  /* 0x0000001516007986 */ /* 0x0001e4000c10190e */
.L_x_3202:
[----:B------:R-:W-:Y:S05]  /*57c0*/  BSYNC.RECONVERGENT B1 ;  /* 0x0000000000017941 */ /* 0x000fea0003800200 */
.L_x_3201:
        /* <DEDUP_REMOVED lines=28> */
.L_x_3204:
[----:B------:R-:W-:Y:S05]  /*5990*/  BSYNC.RECONVERGENT B1 ;  /* 0x0000000000017941 */ /* 0x000fea0003800200 */
.L_x_3203:
        /* <DEDUP_REMOVED lines=22> */
.L_x_3206:
[----:B------:R-:W-:Y:S05]  /*5b00*/  BSYNC.RECONVERGENT B1 ;  /* 0x0000000000017941 */ /* 0x000fea0003800200 */
.L_x_3205:
        /* <DEDUP_REMOVED lines=27> */
[----:B------:R-:W-:Y:S02]  /*5cc0*/  F2FP.F16.F32.PACK_AB R21, R39, R54 ;  /* 0x000000362715723e */ /* 0x000fe400000000ff */
[----:B------:R-:W-:-:S05]  /*5cd0*/  LEA.HI.X R23, R20, UR17, R23, 0x1, P1 ;  /* 0x0000001114177c11 */ /* 0x000fca00088f0c17 */
[----:B------:R2:W-:Y:S04]  /*5ce0*/  STG.E desc[UR14][R22.64], R21 ;  /* 0x0000001516007986 */ /* 0x0005e8000c10190e */
.L_x_3208:
[----:B------:R-:W-:Y:S05]  /*5cf0*/  BSYNC.RECONVERGENT B1 ;  /* 0x0000000000017941 */ /* 0x000fea0003800200 */
.L_x_3207:
        /* <DEDUP_REMOVED lines=22> */
.L_x_3210:
[----:B------:R-:W-:Y:S05]  /*5e60*/  BSYNC.RECONVERGENT B1 ;  /* 0x0000000000017941 */ /* 0x000fea0003800200 */
.L_x_3209:
        /* <DEDUP_REMOVED lines=20> */
.L_x_3212:
[----:B------:R-:W-:Y:S05]  /*5fb0*/  BSYNC.RECONVERGENT B1 ;  /* 0x0000000000017941 */ /* 0x000fea0003800200 */
.L_x_3211:
        /* <DEDUP_REMOVED lines=39> */
[----:B------:R-:W-:Y:S02]  /*6230*/  F2FP.F16.F32.PACK_AB R21, R33, R60 ;  /* 0x0000003c2115723e */ /* 0x000fe400000000ff */
[----:B------:R-:W-:-:S05]  /*6240*/  LEA.HI.X R23, R20, UR17, R23, 0x1, P5 ;  /* 0x0000001114177c11 */ /* 0x000fca000a8f0c17 */
[----:B------:R0:W-:Y:S04]  /*6250*/  STG.E desc[UR14][R22.64], R21 ;  /* 0x0000001516007986 */ /* 0x0001e8000c10190e */
.L_x_3214:
[----:B------:R-:W-:Y:S05]  /*6260*/  BSYNC.RECONVERGENT B1 ;  /* 0x0000000000017941 */ /* 0x000fea0003800200 */
.L_x_3213:
        /* <DEDUP_REMOVED lines=22> */
.L_x_3216:
[----:B------:R-:W-:Y:S05]  /*63d0*/  BSYNC.RECONVERGENT B1 ;  /* 0x0000000000017941 */ /* 0x000fea0003800200 */
.L_x_3215:
        /* <DEDUP_REMOVED lines=20> */
.L_x_3218:
[----:B------:R-:W-:Y:S05]  /*6520*/  BSYNC.RECONVERGENT B1 ;  /* 0x0000000000017941 */ /* 0x000fea0003800200 */
.L_x_3217:
        /* <DEDUP_REMOVED lines=20> */
.L_x_3220:
[----:B------:R-:W-:Y:S05]  /*6670*/  BSYNC.RECONVERGENT B1 ;  /* 0x0000000000017941 */ /* 0x000fea0003800200 */
.L_x_3219:
        /* <DEDUP_REMOVED lines=20> */
.L_x_3222:
[----:B------:R-:W-:Y:S05]  /*67c0*/  BSYNC.RECONVERGENT B1 ;  /* 0x0000000000017941 */ /* 0x000fea0003800200 */
.L_x_3221:
        /* <DEDUP_REMOVED lines=20> */
.L_x_3224:
[----:B------:R-:W-:Y:S05]  /*6910*/  BSYNC.RECONVERGENT B1 ;  /* 0x0000000000017941 */ /* 0x000fea0003800200 */
.L_x_3223:
        /* <DEDUP_REMOVED lines=44> */
.L_x_3226:
[----:B------:R-:W-:Y:S05]  /*6be0*/  BSYNC.RECONVERGENT B1 ;  /* 0x0000000000017941 */ /* 0x000fea0003800200 */
.L_x_3225:
        /* <DEDUP_REMOVED lines=20> */
.L_x_3228:
[----:B------:R-:W-:Y:S05]  /*6d30*/  BSYNC.RECONVERGENT B1 ;  /* 0x0000000000017941 */ /* 0x000fea0003800200 */
.L_x_3227:
        /* <DEDUP_REMOVED lines=20> */
.L_x_3230:
[----:B------:R-:W-:Y:S05]  /*6e80*/  BSYNC.RECONVERGENT B1 ;  /* 0x0000000000017941 */ /* 0x000fea0003800200 */
.L_x_3229:
        /* <DEDUP_REMOVED lines=20> */
.L_x_3232:
[----:B------:R-:W-:Y:S05]  /*6fd0*/  BSYNC.RECONVERGENT B1 ;  /* 0x0000000000017941 */ /* 0x000fea0003800200 */
.L_x_3231:
        /* <DEDUP_REMOVED lines=13> */
[----:B------:R-:W-:Y:S01]  /*70b0*/  F2FP.F16.F32.PACK_AB R15, R15, R72 ;  /* 0x000000480f0f723e */ /* 0x000fe200000000ff */
[----:B------:R-:W-:-:S04]  /*70c0*/  IMAD.WIDE.U32 R16, R28, UR12, R16 ;  /* 0x0000000c1c107c25 */ /* 0x000fc8000f8e0010 */
[----:B------:R-:W-:Y:S01]  /*70d0*/  IMAD R21, R28, UR13, R21 ;  /* 0x0000000d1c157c24 */ /* 0x000fe2000f8e0215 */
[----:B--2---:R-:W-:-:S04]  /*70e0*/  LEA R20, P1, R16, UR16, 0x1 ;  /* 0x0000001010147c11 */ /* 0x004fc8000f8208ff */
[----:B------:R-:W-:-:S04]  /*70f0*/  IADD3 R21, PT, PT, R17, R21, RZ ;  /* 0x0000001511157210 */ /* 0x000fc80007ffe0ff */
[----:B------:R-:W-:-:S05]  /*7100*/  LEA.HI.X R21, R16, UR17, R21, 0x1, P1 ;  /* 0x0000001110157c11 */ /* 0x000fca00088f0c15 */
[----:B------:R4:W-:Y:S02]  /*7110*/  STG.E desc[UR14][R20.64], R15 ;  /* 0x0000000f14007986 */ /* 0x0009e4000c10190e */
.L_x_3234:
[----:B------:R-:W-:Y:S05]  /*7120*/  BSYNC.RECONVERGENT B1 ;  /* 0x0000000000017941 */ /* 0x000fea0003800200 */
.L_x_3233:
        /* <DEDUP_REMOVED lines=18> */
[----:B--2---:R-:W-:-:S05]  /*7250*/  LEA.HI.X R17, R14, UR17, R29, 0x1, P1 ;  /* 0x000000110e117c11 */ /* 0x004fca00088f0c1d */
[----:B------:R0:W-:Y:S02]  /*7260*/  STG.E desc[UR14][R16.64], R15 ;  /* 0x0000000f10007986 */ /* 0x0001e4000c10190e */
.L_x_3236:
[----:B------:R-:W-:Y:S05]  /*7270*/  BSYNC.RECONVERGENT B1 ;  /* 0x0000000000017941 */ /* 0x000fea0003800200 */
.L_x_3235:
        /* <DEDUP_REMOVED lines=44> */
.L_x_3238:
[----:B------:R-:W-:Y:S05]  /*7540*/  BSYNC.RECONVERGENT B1 ;  /* 0x0000000000017941 */ /* 0x000fea0003800200 */
.L_x_3237:
        /* <DEDUP_REMOVED lines=20> */
.L_x_3240:
[----:B------:R-:W-:Y:S05]  /*7690*/  BSYNC.RECONVERGENT B1 ;  /* 0x0000000000017941 */ /* 0x000fea0003800200 */
.L_x_3239:
        /* <DEDUP_REMOVED lines=20> */
.L_x_3242:
[----:B------:R-:W-:Y:S05]  /*77e0*/  BSYNC.RECONVERGENT B1 ;  /* 0x0000000000017941 */ /* 0x000fea0003800200 */
.L_x_3241:
        /* <DEDUP_REMOVED lines=17> */
[----:B------:R-:W-:Y:S02]  /*7900*/  F2FP.F16.F32.PACK_AB R11, R15, R68 ;  /* 0x000000440f0b723e */ /* 0x000fe400000000ff */
[----:B0-----:R-:W-:-:S05]  /*7910*/  LEA.HI.X R13, R10, UR17, R29, 0x1, P1 ;  /* 0x000000110a0d7c11 */ /* 0x001fca00088f0c1d */
[----:B------:R3:W-:Y:S02]  /*7920*/  STG.E desc[UR14][R12.64], R11 ;  /* 0x0000000b0c007986 */ /* 0x0007e4000c10190e */
.L_x_3244:
[----:B------:R-:W-:Y:S05]  /*7930*/  BSYNC.RECONVERGENT B1 ;  /* 0x0000000000017941 */ /* 0x000fea0003800200 */
.L_x_3243:
        /* <DEDUP_REMOVED lines=13> */
[----:B------:R-:W-:Y:S01]  /*7a10*/  F2FP.F16.F32.PACK_AB R9, R14, R63 ;  /* 0x0000003f0e09723e */ /* 0x000fe200000000ff */
[----:B0-----:R-:W-:-:S04]  /*7a20*/  IMAD.WIDE.U32 R12, R26, UR12, R10 ;  /* 0x0000000c1a0c7c25 */ /* 0x001fc8000f8e000a */
[----:B------:R-:W-:Y:S01]  /*7a30*/  IMAD R27, R26, UR13, R27 ;  /* 0x0000000d1a1b7c24 */ /* 0x000fe2000f8e021b */
[----:B--2---:R-:W-:-:S04]  /*7a40*/  LEA R10, P1, R12, UR16, 0x1 ;  /* 0x000000100c0a7c11 */ /* 0x004fc8000f8208ff */
[----:B------:R-:W-:-:S04]  /*7a50*/  IADD3 R27, PT, PT, R13, R27, RZ ;  /* 0x0000001b0d1b7210 */ /* 0x000fc80007ffe0ff */
[----:B------:R-:W-:-:S05]  /*7a60*/  LEA.HI.X R11, R12, UR17, R27, 0x1, P1 ;  /* 0x000000110c0b7c11 */ /* 0x000fca00088f0c1b */
[----:B------:R4:W-:Y:S02]  /*7a70*/  STG.E desc[UR14][R10.64], R9 ;  /* 0x000000090a007986 */ /* 0x0009e4000c10190e */
.L_x_3246:
[----:B------:R-:W-:Y:S05]  /*7a80*/  BSYNC.RECONVERGENT B1 ;  /* 0x0000000000017941 */ /* 0x000fea0003800200 */
.L_x_3245:
        /* <DEDUP_REMOVED lines=17> */
[----:B------:R-:W-:Y:S02]  /*7ba0*/  F2FP.F16.F32.PACK_AB R11, R12, R61 ;  /* 0x0000003d0c0b723e */ /* 0x000fe400000000ff */
[----:B------:R-:W-:-:S05]  /*7bb0*/  LEA.HI.X R9, R10, UR17, R23, 0x1, P1 ;  /* 0x000000110a097c11 */ /* 0x000fca00088f0c17 */
[----:B------:R0:W-:Y:S02]  /*7bc0*/  STG.E desc[UR14][R8.64], R11 ;  /* 0x0000000b08007986 */ /* 0x0001e4000c10190e */
.L_x_3248:
[----:B------:R-:W-:Y:S05]  /*7bd0*/  BSYNC.RECONVERGENT B1 ;  /* 0x0000000000017941 */ /* 0x000fea0003800200 */
.L_x_3247:
        /* <DEDUP_REMOVED lines=42> */
.L_x_3250:
[----:B------:R-:W-:Y:S05]  /*7e80*/  BSYNC.RECONVERGENT B1 ;  /* 0x0000000000017941 */ /* 0x000fea0003800200 */
.L_x_3249:
        /* <DEDUP_REMOVED lines=19> */
[----:B------:R1:W-:Y:S02]  /*7fc0*/  STG.E desc[UR14][R6.64], R13 ;  /* 0x0000000d06007986 */ /* 0x0003e4000c10190e */
.L_x_3252:
[----:B------:R-:W-:Y:S05]  /*7fd0*/  BSYNC.RECONVERGENT B1 ;  /* 0x0000000000017941 */ /* 0x000fea0003800200 */
.L_x_3251:
        /* <DEDUP_REMOVED lines=20> */
.L_x_3254:
[----:B------:R-:W-:Y:S05]  /*8120*/  BSYNC.RECONVERGENT B1 ;  /* 0x0000000000017941 */ /* 0x000fea0003800200 */
.L_x_3253:
        /* <DEDUP_REMOVED lines=17> */
[----:B------:R-:W-:Y:S02]  /*8240*/  F2FP.F16.F32.PACK_AB R7, R12, R51 ;  /* 0x000000330c07723e */ /* 0x000fe400000000ff */
[----:B------:R-:W-:-:S05]  /*8250*/  LEA.HI.X R5, R6, UR17, R11, 0x1, P1 ;  /* 0x0000001106057c11 */ /* 0x000fca00088f0c0b */
[----:B------:R3:W-:Y:S02]  /*8260*/  STG.E desc[UR14][R4.64], R7 ;  /* 0x0000000704007986 */ /* 0x0007e4000c10190e */
.L_x_3256:
[----:B------:R-:W-:Y:S05]  /*8270*/  BSYNC.RECONVERGENT B1 ;  /* 0x0000000000017941 */ /* 0x000fea0003800200 */
.L_x_3255:
        /* <DEDUP_REMOVED lines=17> */
[----:B------:R-:W-:Y:S02]  /*8390*/  F2FP.F16.F32.PACK_AB R3, R10, R49 ;  /* 0x000000310a03723e */ /* 0x000fe400000000ff */
[----:B------:R-:W-:-:S05]  /*83a0*/  LEA.HI.X R5, R6, UR17, R9, 0x1, P1 ;  /* 0x0000001106057c11 */ /* 0x000fca00088f0c09 */
[----:B------:R4:W-:Y:S02]  /*83b0*/  STG.E desc[UR14][R4.64], R3 ;  /* 0x0000000304007986 */ /* 0x0009e4000c10190e */
.L_x_3258:
[----:B------:R-:W-:Y:S05]  /*83c0*/  BSYNC.RECONVERGENT B1 ;  /* 0x0000000000017941 */ /* 0x000fea0003800200 */
.L_x_3257:
        /* <DEDUP_REMOVED lines=10> */
[----:B------:R-:W-:Y:S01]  /*8470*/  F2FP.F16.F32.PACK_AB R5, R5, R0 ;  /* 0x000000000505723e */ /* 0x000fe200000000ff */
        /* <DEDUP_REMOVED lines=8> */
.L_x_3196:
        /* <DEDUP_REMOVED lines=33> */
[----:B------:R-:W-:Y:S02]  /*8710*/  F2FP.F16.F32.PACK_AB R41, R21, R41 ;  /* 0x000000291529723e */ /* 0x000fe400000000ff */
[----:B------:R-:W-:-:S03]  /*8720*/  MOV R21, R19 ;  /* 0x0000001300157202 */ /* 0x000fc60000000f00 */
[----:B------:R-:W-:-:S05]  /*8730*/  IMAD.WIDE.U32 R20, R53, UR12, R20 ;  /* 0x0000000c35147c25 */ /* 0x000fca000f8e0014 */
[----:B------:R-:W-:Y:S02]  /*8740*/  IADD3 R21, PT, PT, R21, R23, RZ ;  /* 0x0000001715157210 */ /* 0x000fe40007ffe0ff */
[----:B-1----:R-:W-:-:S04]  /*8750*/  LEA R22, P1, R20, UR16, 0x1 ;  /* 0x0000001014167c11 */ /* 0x002fc8000f8208ff */
[----:B------:R-:W-:-:S05]  /*8760*/  LEA.HI.X R23, R20, UR17, R21, 0x1, P1 ;  /* 0x0000001114177c11 */ /* 0x000fca00088f0c15 */
[----:B------:R0:W-:Y:S04]  /*8770*/  STG.E desc[UR14][R22.64], R41 ;  /* 0x0000002916007986 */ /* 0x0001e8000c10190e */
.L_x_3261:
[----:B------:R-:W-:Y:S05]  /*8780*/  BSYNC.RECONVERGENT B1 ;  /* 0x0000000000017941 */ /* 0x000fea0003800200 */
.L_x_3260:
        /* <DEDUP_REMOVED lines=28> */
[----:B------:R-:W-:Y:S01]  /*8950*/  F2FP.F16.F32.PACK_AB R41, R41, R40 ;  /* 0x000000282929723e */ /* 0x000fe200000000ff */
[----:B------:R-:W-:-:S05]  /*8960*/  IMAD.WIDE.U32 R20, R22, UR12, R20 ;  /* 0x0000000c16147c25 */ /* 0x000fca000f8e0014 */
[----:B------:R-:W-:Y:S02]  /*8970*/  IADD3 R23, PT, PT, R21, R23, RZ ;  /* 0x0000001715177210 */ /* 0x000fe40007ffe0ff */
[----:B-1----:R-:W-:-:S04]  /*8980*/  LEA R22, P1, R20, UR16, 0x1 ;  /* 0x0000001014167c11 */ /* 0x002fc8000f8208ff */
[----:B------:R-:W-:-:S05]  /*8990*/  LEA.HI.X R23, R20, UR17, R23, 0x1, P1 ;  /* 0x0000001114177c11 */ /* 0x000fca00088f0c17 */
[----:B------:R0:W-:Y:S04]  /*89a0*/  STG.E desc[UR14][R22.64], R41 ;  /* 0x0000002916007986 */ /* 0x0001e8000c10190e */
.L_x_3263:
[----:B------:R-:W-:Y:S05]  /*89b0*/  BSYNC.RECONVERGENT B1 ;  /* 0x0000000000017941 */ /* 0x000fea0003800200 */
.L_x_3262:
        /* <DEDUP_REMOVED lines=32> */
[----:B------:R-:W-:-:S05]  /*8bc0*/  F2FP.F16.F32.PACK_AB R39, R39, R40 ;  /* 0x000000282727723e */ /* 0x000fca00000000ff */
[----:B------:R0:W-:Y:S02]  /*8bd0*/  STG.E desc[UR14][R22.64], R39 ;  /* 0x0000002716007986 */ /* 0x0001e4000c10190e */
.L_x_3265:
[----:B------:R-:W-:Y:S05]  /*8be0*/  BSYNC.RECONVERGENT B1 ;  /* 0x0000000000017941 */ /* 0x000fea0003800200 */
.L_x_3264:
        /* <DEDUP_REMOVED lines=38> */
.L_x_3267:
[----:B------:R-:W-:Y:S05]  /*8e50*/  BSYNC.RECONVERGENT B1 ;  /* 0x0000000000017941 */ /* 0x000fea0003800200 */
.L_x_3266:
        /* <DEDUP_REMOVED lines=32> */
.L_x_3269:
[----:B------:R-:W-:Y:S05]  /*9060*/  BSYNC.RECONVERGENT B1 ;  /* 0x0000000000017941 */ /* 0x000fea0003800200 */
.L_x_3268:
        /* <DEDUP_REMOVED lines=40> */
.L_x_3271:
[----:B------:R-:W-:Y:S05]  /*92f0*/  BSYNC.RECONVERGENT B1 ;  /* 0x0000000000017941 */ /* 0x000fea0003800200 */
.L_x_3270:
        /* <DEDUP_REMOVED lines=30> */
[----:B------:R-:W-:-:S05]  /*94e0*/  F2FP.F16.F32.PACK_AB R35, R38, R35 ;  /* 0x000000232623723e */ /* 0x000fca00000000ff */
[----:B------:R2:W-:Y:S02]  /*94f0*/  STG.E desc[UR14][R22.64], R35 ;  /* 0x0000002316007986 */ /* 0x0005e4000c10190e */
.L_x_3273:
[----:B------:R-:W-:Y:S05]  /*9500*/  BSYNC.RECONVERGENT B1 ;  /* 0x0000000000017941 */ /* 0x000fea0003800200 */
.L_x_3272:
        /* <DEDUP_REMOVED lines=30> */
.L_x_3275:
[----:B------:R-:W-:Y:S05]  /*96f0*/  BSYNC.RECONVERGENT B1 ;  /* 0x0000000000017941 */ /* 0x000fea0003800200 */
.L_x_3274:
        /* <DEDUP_REMOVED lines=50> */
[----:B------:R-:W-:-:S05]  /*9a20*/  F2FP.F16.F32.PACK_AB R21, R54, R40 ;  /* 0x000000283615723e */ /* 0x000fca00000000ff */
[----:B------:R2:W-:Y:S02]  /*9a30*/  STG.E desc[UR14][R22.64], R21 ;  /* 0x0000001516007986 */ /* 0x0005e4000c10190e */
.L_x_3277:
[----:B------:R-:W-:Y:S05]  /*9a40*/  BSYNC.RECONVERGENT B1 ;  /* 0x0000000000017941 */ /* 0x000fea0003800200 */
.L_x_3276:
        /* <DEDUP_REMOVED lines=32> */
.L_x_3279:
[----:B------:R-:W-:Y:S05]  /*9c50*/  BSYNC.RECONVERGENT B1 ;  /* 0x0000000000017941 */ /* 0x000fea0003800200 */
.L_x_3278:
        /* <DEDUP_REMOVED lines=28> */
[----:B------:R-:W-:-:S05]  /*9e20*/  F2FP.F16.F32.PACK_AB R45, R45, R32 ;  /* 0x000000202d2d723e */ /* 0x000fca00000000ff */
[----:B------:R4:W-:Y:S02]  /*9e30*/  STG.E desc[UR14][R22.64], R45 ;  /* 0x0000002d16007986 */ /* 0x0009e4000c10190e */
.L_x_3281:
[----:B------:R-:W-:Y:S05]  /*9e40*/  BSYNC.RECONVERGENT B1 ;  /* 0x0000000000017941 */ /* 0x000fea0003800200 */
.L_x_3280:
        /* <DEDUP_REMOVED lines=28> */
[----:B------:R-:W-:-:S05]  /*a010*/  F2FP.F16.F32.PACK_AB R31, R44, R31 ;  /* 0x0000001f2c1f723e */ /* 0x000fca00000000ff */
[----:B------:R0:W-:Y:S02]  /*a020*/  STG.E desc[UR14][R22.64], R31 ;  /* 0x0000001f16007986 */ /* 0x0001e4000c10190e */
.L_x_3283:
[----:B------:R-:W-:Y:S05]  /*a030*/  BSYNC.RECONVERGENT B1 ;  /* 0x0000000000017941 */ /* 0x000fea0003800200 */
.L_x_3282:
        /* <DEDUP_REMOVED lines=28> */
[----:B------:R-:W-:-:S05]  /*a200*/  F2FP.F16.F32.PACK_AB R37, R37, R30 ;  /* 0x0000001e2525723e */ /* 0x000fca00000000ff */
[----:B------:R0:W-:Y:S02]  /*a210*/  STG.E desc[UR14][R22.64], R37 ;  /* 0x0000002516007986 */ /* 0x0001e4000c10190e */
.L_x_3285:
[----:B------:R-:W-:Y:S05]  /*a220*/  BSYNC.RECONVERGENT B1 ;  /* 0x0000000000017941 */ /* 0x000fea0003800200 */
.L_x_3284:
        /* <DEDUP_REMOVED lines=28> */
[----:B------:R-:W-:-:S05]  /*a3f0*/  F2FP.F16.F32.PACK_AB R29, R32, R29 ;  /* 0x0000001d201d723e */ /* 0x000fca00000000ff */
[----:B------:R0:W-:Y:S02]  /*a400*/  STG.E desc[UR14][R22.64], R29 ;  /* 0x0000001d16007986 */ /* 0x0001e4000c10190e */
.L_x_3287:
[----:B------:R-:W-:Y:S05]  /*a410*/  BSYNC.RECONVERGENT B1 ;  /* 0x0000000000017941 */ /* 0x000fea0003800200 */
.L_x_3286:
        /* <DEDUP_REMOVED lines=54> */
.L_x_3289:
[----:B------:R-:W-:Y:S05]  /*a780*/  BSYNC.RECONVERGENT B1 ;  /* 0x0000000000017941 */ /* 0x000fea0003800200 */
.L_x_3288:
        /* <DEDUP_REMOVED lines=30> */
.L_x_3291:
[----:B------:R-:W-:Y:S05]  /*a970*/  BSYNC.RECONVERGENT B1 ;  /* 0x0000000000017941 */ /* 0x000fea0003800200 */
.L_x_3290:
        /* <DEDUP_REMOVED lines=28> */
[----:B------:R-:W-:-:S05]  /*ab40*/  F2FP.F16.F32.PACK_AB R17, R38, R17 ;  /* 0x000000112611723e */ /* 0x000fca00000000ff */
[----:B------:R2:W-:Y:S02]  /*ab50*/  STG.E desc[UR14][R22.64], R17 ;  /* 0x0000001116007986 */ /* 0x0005e4000c10190e */
.L_x_3293:
[----:B------:R-:W-:Y:S05]  /*ab60*/  BSYNC.RECONVERGENT B1 ;  /* 0x0000000000017941 */ /* 0x000fea0003800200 */
.L_x_3292:
        /* <DEDUP_REMOVED lines=30> */
.L_x_3295:
[----:B------:R-:W-:Y:S05]  /*ad50*/  BSYNC.RECONVERGENT B1 ;  /* 0x0000000000017941 */ /* 0x000fea0003800200 */
.L_x_3294:
        /* <DEDUP_REMOVED lines=28> */
[----:B------:R-:W-:-:S05]  /*af20*/  F2FP.F16.F32.PACK_AB R15, R26, R15 ;  /* 0x0000000f1a0f723e */ /* 0x000fca00000000ff */
[----:B------:R0:W-:Y:S02]  /*af30*/  STG.E desc[UR14][R20.64], R15 ;  /* 0x0000000f14007986 */ /* 0x0001e4000c10190e */
.L_x_3297:
[----:B------:R-:W-:Y:S05]  /*af40*/  BSYNC.RECONVERGENT B1 ;  /* 0x0000000000017941 */ /* 0x000fea0003800200 */
.L_x_3296:
        /* <DEDUP_REMOVED lines=30> */
.L_x_3299:
[----:B------:R-:W-:Y:S05]  /*b130*/  BSYNC.RECONVERGENT B1 ;  /* 0x0000000000017941 */ /* 0x000fea0003800200 */
.L_x_3298:
        /* <DEDUP_REMOVED lines=54> */
.L_x_3301:
[----:B------:R-:W-:Y:S05]  /*b4a0*/  BSYNC.RECONVERGENT B1 ;  /* 0x0000000000017941 */ /* 0x000fea0003800200 */
.L_x_3300:
        /* <DEDUP_REMOVED lines=30> */
.L_x_3303:
[----:B------:R-:W-:Y:S05]  /*b690*/  BSYNC.RECONVERGENT B1 ;  /* 0x0000000000017941 */ /* 0x000fea0003800200 */
.L_x_3302:
        /* <DEDUP_REMOVED lines=30> */
.L_x_3305:
[----:B------:R-:W-:Y:S05]  /*b880*/  BSYNC.RECONVERGENT B1 ;  /* 0x0000000000017941 */ /* 0x000fea0003800200 */
.L_x_3304:
        /* <DEDUP_REMOVED lines=30> */
.L_x_3307:
[----:B------:R-:W-:Y:S05]  /*ba70*/  BSYNC.RECONVERGENT B1 ;  /* 0x0000000000017941 */ /* 0x000fea0003800200 */
.L_x_3306:
        /* <DEDUP_REMOVED lines=30> */
.L_x_3309:
[----:B------:R-:W-:Y:S05]  /*bc60*/  BSYNC.RECONVERGENT B1 ;  /* 0x0000000000017941 */ /* 0x000fea0003800200 */
.L_x_3308:
        /* <DEDUP_REMOVED lines=30> */
.L_x_3311:
[----:B------:R-:W-:Y:S05]  /*be50*/  BSYNC.RECONVERGENT B1 ;  /* 0x0000000000017941 */ /* 0x000fea0003800200 */
.L_x_3310:
        /* <DEDUP_REMOVED lines=52> */
.L_x_3313:
[----:B------:R-:W-:Y:S05]  /*c1a0*/  BSYNC.RECONVERGENT B1 ;  /* 0x0000000000017941 */ /* 0x000fea0003800200 */
.L_x_3312:
        /* <DEDUP_REMOVED lines=30> */
.L_x_3315:
[----:B------:R-:W-:Y:S05]  /*c390*/  BSYNC.RECONVERGENT B1 ;  /* 0x0000000000017941 */ /* 0x000fea0003800200 */
.L_x_3314:
        /* <DEDUP_REMOVED lines=30> */
.L_x_3317:
[----:B------:R-:W-:Y:S05]  /*c580*/  BSYNC.RECONVERGENT B1 ;  /* 0x0000000000017941 */ /* 0x000fea0003800200 */
.L_x_3316:
        /* <DEDUP_REMOVED lines=30> */
.L_x_3319:
[----:B------:R-:W-:Y:S05]  /*c770*/  BSYNC.RECONVERGENT B1 ;  /* 0x0000000000017941 */ /* 0x000fea0003800200 */
.L_x_3318:
        /* <DEDUP_REMOVED lines=30> */
.L_x_3321:
[----:B------:R-:W-:Y:S05]  /*c960*/  BSYNC.RECONVERGENT B1 ;  /* 0x0000000000017941 */ /* 0x000fea0003800200 */
.L_x_3320:
        /* <DEDUP_REMOVED lines=26> */
[----:B------:R-:W-:-:S05]  /*cb10*/  F2FP.F16.F32.PACK_AB R7, R7, R0 ;  /* 0x000000000707723e */ /* 0x000fca00000000ff */
[----:B------:R0:W-:Y:S02]  /*cb20*/  STG.E desc[UR14][R2.64], R7 ;  /* 0x0000000702007986 */ /* 0x0001e4000c10190e */
.L_x_3259:
[----:B------:R-:W-:Y:S05]  /*cb30*/  BSYNC.RECONVERGENT B0 ;  /* 0x0000000000007941 */ /* 0x000fea0003800200 */
.L_x_3195:
        /* <DEDUP_REMOVED lines=9> */
.L_x_3323:
        /* <DEDUP_REMOVED lines=11> */
.L_x_4548:


//--------------------- .text._Z35group_norm_nhwc_fwd_one_pass_kernelI11Fp16IOFp16WLi64ELi84ELi672EEv26Group_norm_nhwc_fwd_params --------------------------
	.section	.text._Z35group_norm_nhwc_fwd_one_pass_kernelI11Fp16IOFp16WLi64ELi84ELi672EEv26Group_norm_nhwc_fwd_params,"ax",@progbits
	.align	128
        .global         _Z35group_norm_nhwc_fwd_one_pass_kernelI11Fp16IOFp16WLi64ELi84ELi672EEv26Group_norm_nhwc_fwd_params
        .type           _Z35group_norm_nhwc_fwd_one_pass_kernelI11Fp16IOFp16WLi64ELi84ELi672EEv26Group_norm_nhwc_fwd_params,@function
        .size           _Z35group_norm_nhwc_fwd_one_pass_kernelI11Fp16IOFp16WLi64ELi84ELi672EEv26Group_norm_nhwc_fwd_params,(.L_x_4549 - _Z35group_norm_nhwc_fwd_one_pass_kernelI11Fp16IOFp16WLi64ELi84ELi672EEv26Group_norm_nhwc_fwd_params)
        .other          _Z35group_norm_nhwc_fwd_one_pass_kernelI11Fp16IOFp16WLi64ELi84ELi672EEv26Group_norm_nhwc_fwd_params,@"STO_CUDA_ENTRY STV_DEFAULT"
_Z35group_norm_nhwc_fwd_one_pass_kernelI11Fp16IOFp16WLi64ELi84ELi672EEv26Group_norm_nhwc_fwd_params:
.text._Z35group_norm_nhwc_fwd_one_pass_kernelI11Fp16IOFp16WLi64ELi84ELi672EEv26Group_norm_nhwc_fwd_params:
        /* <DEDUP_REMOVED lines=48> */
.L_x_3351:
        /* <DEDUP_REMOVED lines=33> */
[----:B------:R-:W-:-:S04]  /*0510*/  IMAD R3, RZ, RZ, -UR15 ;  /* 0x8000000fff037e24 */ /* 0x000fc8000f8e02ff */
        /* <DEDUP_REMOVED lines=48> */
[----:B------:R0:W2:Y:S02]  /*0820*/  @!P2 LDG.E R22, desc[UR18][R8.64] ;  /* 0x000000120816a981 */ /* 0x0000a4000c1e1900 */
[----:B------:R-:W-:-:S02]  /*0830*/  @!P1 IMAD.IADD R19, R21, 0x1, R19 ;  /* 0x0000000115139824 */ /* 0x000fc400078e0213 */
[----:B------:R-:W-:Y:S02]  /*0840*/  @!P3 IMAD.WIDE.U32 R14, R25, R14, R12 ;  /* 0x0000000e190eb225 */ /* 0x000fe400078e000c */
[----:B------:R-:W3:Y:S03]  /*0850*/  @!P4 LDC.64 R12, c[0x0][0x3e0] ;  /* 0x0000f800ff0ccb82 */ /* 0x000ee60000000a00 */
[----:B------:R-:W-:Y:S02]  /*0860*/  @!P3 IADD3 R3, PT, PT, R15, R3, RZ ;  /* 0x000000030f03b210 */ /* 0x000fe40007ffe0ff */
[----:B------:R-:W-:-:S04]  /*0870*/  @!P3 LEA R16, P5, R14, R16, 0x1 ;  /* 0x000000100e10b211 */ /* 0x000fc800078a08ff */
[----:B------:R-:W-:Y:S02]  /*0880*/  @!P3 LEA.HI.X R17, R14, R17, R3, 0x1, P5 ;  /* 0x000000110e11b211 */ /* 0x000fe400028f0c03 */
[----:B------:R-:W4:Y:S01]  /*0890*/  @!P4 LDC.64 R14, c[0x0][0x390] ;  /* 0x0000e400ff0ecb82 */ /* 0x000f220000000a00 */
[----:B-1----:R-:W-:-:S04]  /*08a0*/  @!P1 LEA R10, P5, R20, R10, 0x1 ;  /* 0x0000000a140a9211 */ /* 0x002fc800078a08ff */
[----:B------:R-:W-:Y:S02]  /*08b0*/  @!P1 LEA.HI.X R11, R20, R11, R19, 0x1, P5 ;  /* 0x0000000b140b9211 */ /* 0x000fe400028f0c13 */
[----:B------:R-:W-:Y:S02]  /*08c0*/  MOV R19, RZ ;  /* 0x000000ff00137202 */ /* 0x000fe40000000f00 */
[----:B0-----:R-:W-:Y:S02]  /*08d0*/  @!P4 MOV R8, R4 ;  /* 0x000000040008c202 */ /* 0x001fe40000000f00 */
[----:B------:R-:W-:Y:S01]  /*08e0*/  @!P4 MOV R9, R7 ;  /* 0x000000070009c202 */ /* 0x000fe20000000f00 */
[-C--:B---3--:R-:W-:Y:S01]  /*08f0*/  @!P4 IMAD R3, R23, R12.reuse, RZ ;  /* 0x0000000c1703c224 */ /* 0x088fe200078e02ff */
        /* <DEDUP_REMOVED lines=18> */
[--C-:B---3--:R-:W-:Y:S02]  /*0a20*/  HADD2.F32 R18, -RZ, R19.reuse.H1_H1 ;  /* 0x30000013ff127230 */ /* 0x108fe40000004100 */
        /* <DEDUP_REMOVED lines=54> */
.L_x_3325:
[----:B------:R-:W-:Y:S05]  /*0d90*/  BSYNC.RECONVERGENT B0 ;  /* 0x0000000000007941 */ /* 0x000fea0003800200 */
.L_x_3324:
        /* <DEDUP_REMOVED lines=59> */
.L_x_3327:
[----:B------:R-:W-:Y:S05]  /*1150*/  BSYNC.RECONVERGENT B0 ;  /* 0x0000000000007941 */ /* 0x000fea0003800200 */
.L_x_3326:
        /* <DEDUP_REMOVED lines=32> */
.L_x_3330:
[----:B------:R-:W2:Y:S04]  /*1360*/  LDG.E.STRONG.GPU R11, desc[UR18][R8.64] ;  /* 0x00000012080b7981 */ /* 0x000ea8000c1ef900 */
[----:B--2---:R-:W-:Y:S01]  /*1370*/  CCTL.IVALL ;  /* 0x00000000ff00798f */ /* 0x004fe20002000000 */
[----:B------:R-:W-:Y:S05]  /*1380*/  YIELD ;  /* 0x0000000000007946 */ /* 0x000fea0003800000 */
[----:B------:R-:W-:-:S13]  /*1390*/  ISETP.NE.AND P4, PT, R11, R10, PT ;  /* 0x0000000a0b00720c */ /* 0x000fda0003f85270 */
[----:B------:R-:W-:Y:S05]  /*13a0*/  @P4 BRA `(.L_x_3330) ;  /* 0xfffffffc00ec4947 */ /* 0x000fea000383ffff */
.L_x_3329:
        /* <DEDUP_REMOVED lines=15> */
.L_x_3332:
        /* <DEDUP_REMOVED lines=34> */
[----:B------:R-:W-:Y:S02]  /*16c0*/  IMAD.U32 R10, RZ, RZ, UR29 ;  /* 0x0000001dff0a7e24 */ /* 0x000fe4000f8e00ff */
        /* <DEDUP_REMOVED lines=30> */
[----:B------:R-:W-:-:S05]  /*18b0*/  @!UP1 UIMAD.WIDE.U32 UR30, UR24, 0x8, UR20 ;  /* 0x00000008181e98a5 */ /* 0x000fca000f8e0014 */
[----:B------:R-:W2:Y:S01]  /*18c0*/  @!P6 LDG.E.64 R8, desc[UR18][R8.64] ;  /* 0x000000120808e981 */ /* 0x000ea2000c1e1b00 */
[----:B----4-:R-:W-:Y:S01]  /*18d0*/  @!P4 FADD.FTZ R14, R14, R10 ;  /* 0x0000000a0e0ec221 */ /* 0x010fe20000010000 */
[----:B------:R-:W-:Y:S01]  /*18e0*/  @!P4 FADD.FTZ R15, R15, R11 ;  /* 0x0000000b0f0fc221 */ /* 0x000fe20000010000 */
[----:B------:R-:W-:Y:S02]  /*18f0*/  MOV R10, UR30 ;  /* 0x0000001e000a7c02 */ /* 0x000fe40008000f00 */
        /* <DEDUP_REMOVED lines=21> */
.L_x_3331:
[----:B------:R-:W-:-:S04]  /*1a50*/  LOP3.LUT R8, R0, 0x7, RZ, 0xc0, !PT ;  /* 0x0000000700087812 */ /* 0x000fc800078ec0ff */
[----:B------:R-:W-:-:S13]  /*1a60*/  ISETP.NE.AND P2, PT, R8, RZ, PT ;  /* 0x000000ff0800720c */ /* 0x000fda0003f45270 */
[----:B------:R-:W-:Y:S05]  /*1a70*/  @!P2 BRA `(.L_x_3328) ;  /* 0x00000004006ca947 */ /* 0x000fea0003800000 */
[----:B------:R-:W-:-:S05]  /*1a80*/  VIADD R8, R8, 0xffffffff ;  /* 0xffffffff08087836 */ /* 0x000fca0000000000 */
[----:B------:R-:W-:-:S13]  /*1a90*/  ISETP.GE.U32.AND P2, PT, R8, 0x3, PT ;  /* 0x000000030800780c */ /* 0x000fda0003f46070 */
[----:B------:R-:W-:Y:S05]  /*1aa0*/  @!P2 BRA `(.L_x_3333) ;  /* 0x0000000000b8a947 */ /* 0x000fea0003800000 */
[----:B------:R-:W-:-:S04]  /*1ab0*/  MOV R8, UR5 ;  /* 0x0000000500087c02 */ /* 0x000fc80008000f00 */
        /* <DEDUP_REMOVED lines=33> */
[----:B------:R-:W-:Y:S01]  /*1cd0*/  MOV R10, UR16 ;  /* 0x00000010000a7c02 */ /* 0x000fe20008000f00 */
[----:B------:R-:W-:-:S06]  /*1ce0*/  IMAD.U32 R11, RZ, RZ, UR17 ;  /* 0x00000011ff0b7e24 */ /* 0x000fcc000f8e00ff */
        /* <DEDUP_REMOVED lines=10> */
.L_x_3333:
        /* <DEDUP_REMOVED lines=28> */
.L_x_3334:
        /* <DEDUP_REMOVED lines=13> */
.L_x_3335:
[----:B------:R-:W-:Y:S05]  /*2020*/  BSYNC.RECONVERGENT B0 ;  /* 0x0000000000007941 */ /* 0x000fea0003800200 */
.L_x_3328:
        /* <DEDUP_REMOVED lines=69> */
.L_x_3339:
[----:B------:R-:W-:Y:S05]  /*2480*/  BSYNC.RECONVERGENT B1 ;  /* 0x0000000000017941 */ /* 0x000fea0003800200 */
.L_x_3338:
        /* <DEDUP_REMOVED lines=21> */
.L_x_3341:
[----:B------:R-:W-:Y:S05]  /*25e0*/  BSYNC.RECONVERGENT B1 ;  /* 0x0000000000017941 */ /* 0x000fea0003800200 */
.L_x_3340:
        /* <DEDUP_REMOVED lines=21> */
.L_x_3343:
[----:B------:R-:W-:Y:S05]  /*2740*/  BSYNC.RECONVERGENT B1 ;  /* 0x0000000000017941 */ /* 0x000fea0003800200 */
.L_x_3342:
[----:B------:R-:W-:Y:S05]  /*2750*/  @P1 BRA `(.L_x_3344) ;  /* 0x0000000800601947 */ /* 0x000fea0003800000 */
[----:B------:R-:W3:Y:S01]  /*2760*/  LDCU.64 UR14, c[0x0][0x3e0] ;  /* 0x00007c00ff0e77ac */ /* 0x000ee20008000a00 */
[--C-:B------:R-:W-:Y:S01]  /*2770*/  FADD.FTZ R6, R23, -R8.reuse ;  /* 0x8000000817067221 */ /* 0x100fe20000010000 */
[----:B------:R-:W-:Y:S01]  /*2780*/  FADD.FTZ R8, R3, -R8 ;  /* 0x8000000803087221 */ /* 0x000fe20000010000 */
[----:B------:R-:W-:Y:S01]  /*2790*/  IMAD.MOV.U32 R5, RZ, RZ, R7 ;  /* 0x000000ffff057224 */ /* 0x000fe200078e0007 */
[----:B------:R-:W4:Y:S01]  /*27a0*/  LDCU.64 UR16, c[0x0][0x380] ;  /* 0x00007000ff1077ac */ /* 0x000f220008000a00 */
[-C--:B------:R-:W-:Y:S01]  /*27b0*/  FMUL.FTZ R3, R6, R9.reuse ;  /* 0x0000000906037220 */ /* 0x080fe20000410000 */
[----:B------:R-:W-:-:S03]  /*27c0*/  FMUL.FTZ R8, R8, R9 ;  /* 0x0000000908087220 */ /* 0x000fc60000410000 */
[----:B------:R-:W-:Y:S01]  /*27d0*/  FFMA.FTZ R3, R10, R3, R20 ;  /* 0x000000030a037223 */ /* 0x000fe20000010014 */
        /* <DEDUP_REMOVED lines=10> */
.L_x_3337:
        /* <DEDUP_REMOVED lines=36> */
[----:B------:R-:W-:-:S05]  /*2ac0*/  IMAD.WIDE.U32 R12, R2, UR14, R12 ;  /* 0x0000000e020c7c25 */ /* 0x000fca000f8e000c */
[----:B------:R-:W-:Y:S02]  /*2ad0*/  IADD3 R13, PT, PT, R13, R14, RZ ;  /* 0x0000000e0d0d7210 */ /* 0x000fe40007ffe0ff */
[----:B0-----:R-:W-:-:S04]  /*2ae0*/  LEA R14, P1, R12, UR16, 0x1 ;  /* 0x000000100c0e7c11 */ /* 0x001fc8000f8208ff */
[----:B------:R-:W-:-:S05]  /*2af0*/  LEA.HI.X R15, R12, UR17, R13, 0x1, P1 ;  /* 0x000000110c0f7c11 */ /* 0x000fca00088f0c0d */
[----:B------:R1:W-:Y:S04]  /*2b00*/  STG.E desc[UR18][R14.64], R18 ;  /* 0x000000120e007986 */ /* 0x0003e8000c101912 */
.L_x_3346:
[----:B------:R-:W-:Y:S05]  /*2b10*/  BSYNC.RECONVERGENT B1 ;  /* 0x0000000000017941 */ /* 0x000fea0003800200 */
.L_x_3345:
        /* <DEDUP_REMOVED lines=31> */
.L_x_3348:
[----:B------:R-:W-:Y:S05]  /*2d10*/  BSYNC.RECONVERGENT B1 ;  /* 0x0000000000017941 */ /* 0x000fea0003800200 */
.L_x_3347:
        /* <DEDUP_REMOVED lines=31> */
.L_x_3350:
[----:B------:R-:W-:Y:S05]  /*2f10*/  BSYNC.RECONVERGENT B1 ;  /* 0x0000000000017941 */ /* 0x000fea0003800200 */
.L_x_3349:
        /* <DEDUP_REMOVED lines=28> */
.L_x_3344:
[----:B------:R-:W-:Y:S05]  /*30e0*/  BSYNC.RECONVERGENT B0 ;  /* 0x0000000000007941 */ /* 0x000fea0003800200 */
.L_x_3336:
[----:B------:R-:W-:Y:S02]  /*30f0*/  UIADD3 UR12, UPT, UPT, UR22, UR12, URZ ;  /* 0x0000000c160c7290 */ /* 0x000fe4000fffe0ff */
[----:B------:R-:W-:Y:S02]  /*3100*/  UIADD3 UR4, UPT, UPT, UR4, 0x1, URZ ;  /* 0x0000000104047890 */ /* 0x000fe4000fffe0ff */
[----:B------:R-:W-:-:S09]  /*3110*/  UISETP.GE.AND UP1, UPT, UR12, UR7, UPT ;  /* 0x000000070c00728c */ /* 0x000fd2000bf26270 */
[----:B------:R-:W-:Y:S05]  /*3120*/  BRA.U !UP1, `(.L_x_3351) ;  /* 0xffffffd109747547 */ /* 0x000fea000b83ffff */
[----:B------:R-:W-:Y:S05]  /*3130*/  EXIT ;  /* 0x000000000000794d */ /* 0x000fea0003800000 */
.L_x_3352:
        /* <DEDUP_REMOVED lines=12> */
.L_x_4549:


//--------------------- .text._Z35group_norm_nhwc_fwd_one_pass_kernelI11Fp16IOFp16WLi128ELi84ELi672EEv26Group_norm_nhwc_fwd_params --------------------------
	.section	.text._Z35group_norm_nhwc_fwd_one_pass_kernelI11Fp16IOFp16WLi128ELi84ELi672EEv26Group_norm_nhwc_fwd_params,"ax",@progbits
	.align	128
        .global         _Z35group_norm_nhwc_fwd_one_pass_kernelI11Fp16IOFp16WLi128ELi84ELi672EEv26Group_norm_nhwc_fwd_params
        .type           _Z35group_norm_nhwc_fwd_one_pass_kernelI11Fp16IOFp16WLi128ELi84ELi672EEv26Group_norm_nhwc_fwd_params,@function
        .size           _Z35group_norm_nhwc_fwd_one_pass_kernelI11Fp16IOFp16WLi128ELi84ELi672EEv26Group_norm_nhwc_fwd_params,(.L_x_4550 - _Z35group_norm_nhwc_fwd_one_pass_kernelI11Fp16IOFp16WLi128ELi84ELi672EEv26Group_norm_nhwc_fwd_params)
        .other          _Z35group_norm_nhwc_fwd_one_pass_kernelI11Fp16IOFp16WLi128ELi84ELi672EEv26Group_norm_nhwc_fwd_params,@"STO_CUDA_ENTRY STV_DEFAULT"
_Z35group_norm_nhwc_fwd_one_pass_kernelI11Fp16IOFp16WLi128ELi84ELi672EEv26Group_norm_nhwc_fwd_params:
.text._Z35group_norm_nhwc_fwd_one_pass_kernelI11Fp16IOFp16WLi128ELi84ELi672EEv26Group_norm_nhwc_fwd_params:
        /* <DEDUP_REMOVED lines=45> */
.L_x_3396:
        /* <DEDUP_REMOVED lines=242> */
.L_x_3354:
[----:B------:R-:W-:Y:S05]  /*11f0*/  BSYNC.RECONVERGENT B0 ;  /* 0x0000000000007941 */ /* 0x000fea0003800200 */
.L_x_3353:
        /* <DEDUP_REMOVED lines=58> */
.L_x_3356:
[----:B------:R-:W-:Y:S05]  /*15a0*/  BSYNC.RECONVERGENT B0 ;  /* 0x0000000000007941 */ /* 0x000fea0003800200 */
.L_x_3355:
        /* <DEDUP_REMOVED lines=25> */
.L_x_3359:
[----:B----4-:R-:W2:Y:S04]  /*1740*/  LDG.E.STRONG.GPU R18, desc[UR6][R16.64] ;  /* 0x0000000610127981 */ /* 0x010ea8000c1ef900 */
[----:B--2---:R-:W-:Y:S01]  /*1750*/  CCTL.IVALL ;  /* 0x00000000ff00798f */ /* 0x004fe20002000000 */
[----:B------:R-:W-:Y:S05]  /*1760*/  YIELD ;  /* 0x0000000000007946 */ /* 0x000fea0003800000 */
[----:B------:R-:W-:-:S13]  /*1770*/  ISETP.NE.AND P4, PT, R18, R23, PT ;  /* 0x000000171200720c */ /* 0x000fda0003f85270 */
[----:B------:R-:W-:Y:S05]  /*1780*/  @P4 BRA `(.L_x_3359) ;  /* 0xfffffffc00ec4947 */ /* 0x000fea000383ffff */
.L_x_3358:
        /* <DEDUP_REMOVED lines=15> */
.L_x_3361:
        /* <DEDUP_REMOVED lines=59> */
.L_x_3360:
        /* <DEDUP_REMOVED lines=35> */
.L_x_3362:
        /* <DEDUP_REMOVED lines=18> */
.L_x_3363:
        /* <DEDUP_REMOVED lines=9> */
.L_x_3364:
[----:B------:R-:W-:Y:S05]  /*2010*/  BSYNC.RECONVERGENT B0 ;  /* 0x0000000000007941 */ /* 0x000fea0003800200 */
.L_x_3357:
        /* <DEDUP_REMOVED lines=65> */
.L_x_3368:
[----:B------:R-:W-:Y:S05]  /*2430*/  BSYNC.RECONVERGENT B1 ;  /* 0x0000000000017941 */ /* 0x000fea0003800200 */
.L_x_3367:
        /* <DEDUP_REMOVED lines=20> */
.L_x_3370:
[----:B------:R-:W-:Y:S05]  /*2580*/  BSYNC.RECONVERGENT B1 ;  /* 0x0000000000017941 */ /* 0x000fea0003800200 */
.L_x_3369:
        /* <DEDUP_REMOVED lines=30> */
.L_x_3372:
[----:B------:R-:W-:Y:S05]  /*2770*/  BSYNC.RECONVERGENT B1 ;  /* 0x0000000000017941 */ /* 0x000fea0003800200 */
.L_x_3371:
        /* <DEDUP_REMOVED lines=20> */
.L_x_3374:
[----:B------:R-:W-:Y:S05]  /*28c0*/  BSYNC.RECONVERGENT B1 ;  /* 0x0000000000017941 */ /* 0x000fea0003800200 */
.L_x_3373:
        /* <DEDUP_REMOVED lines=20> */
.L_x_3376:
[----:B------:R-:W-:Y:S05]  /*2a10*/  BSYNC.RECONVERGENT B1 ;  /* 0x0000000000017941 */ /* 0x000fea0003800200 */
.L_x_3375:
        /* <DEDUP_REMOVED lines=20> */
.L_x_3378:
[----:B------:R-:W-:Y:S05]  /*2b60*/  BSYNC.RECONVERGENT B1 ;  /* 0x0000000000017941 */ /* 0x000fea0003800200 */
.L_x_3377:
        /* <DEDUP_REMOVED lines=20> */
.L_x_3380:
[----:B------:R-:W-:Y:S05]  /*2cb0*/  BSYNC.RECONVERGENT B1 ;  /* 0x0000000000017941 */ /* 0x000fea0003800200 */
.L_x_3379:
        /* <DEDUP_REMOVED lines=19> */
.L_x_3366:
        /* <DEDUP_REMOVED lines=35> */
.L_x_3383:
[----:B------:R-:W-:Y:S05]  /*3020*/  BSYNC.RECONVERGENT B1 ;  /* 0x0000000000017941 */ /* 0x000fea0003800200 */
.L_x_3382:
        /* <DEDUP_REMOVED lines=30> */
.L_x_3385:
[----:B------:R-:W-:Y:S05]  /*3210*/  BSYNC.RECONVERGENT B1 ;  /* 0x0000000000017941 */ /* 0x000fea0003800200 */
.L_x_3384:
        /* <DEDUP_REMOVED lines=40> */
.L_x_3387:
[----:B------:R-:W-:Y:S05]  /*34a0*/  BSYNC.RECONVERGENT B1 ;  /* 0x0000000000017941 */ /* 0x000fea0003800200 */
.L_x_3386:
        /* <DEDUP_REMOVED lines=30> */
.L_x_3389:
[----:B------:R-:W-:Y:S05]  /*3690*/  BSYNC.RECONVERGENT B1 ;  /* 0x0000000000017941 */ /* 0x000fea0003800200 */
.L_x_3388:
        /* <DEDUP_REMOVED lines=30> */
.L_x_3391:
[----:B------:R-:W-:Y:S05]  /*3880*/  BSYNC.RECONVERGENT B1 ;  /* 0x0000000000017941 */ /* 0x000fea0003800200 */
.L_x_3390:
        /* <DEDUP_REMOVED lines=30> */
.L_x_3393:
[----:B------:R-:W-:Y:S05]  /*3a70*/  BSYNC.RECONVERGENT B1 ;  /* 0x0000000000017941 */ /* 0x000fea0003800200 */
.L_x_3392:
        /* <DEDUP_REMOVED lines=30> */
.L_x_3395:
[----:B------:R-:W-:Y:S05]  /*3c60*/  BSYNC.RECONVERGENT B1 ;  /* 0x0000000000017941 */ /* 0x000fea0003800200 */
.L_x_3394:
        /* <DEDUP_REMOVED lines=28> */
.L_x_3381:
[----:B------:R-:W-:Y:S05]  /*3e30*/  BSYNC.RECONVERGENT B0 ;  /* 0x0000000000007941 */ /* 0x000fea0003800200 */
.L_x_3365:
        /* <DEDUP_REMOVED lines=8> */
.L_x_3397:
        /* <DEDUP_REMOVED lines=12> */
.L_x_4550:


//--------------------- .text._Z35group_norm_nhwc_fwd_one_pass_kernelI11Fp16IOFp16WLi256ELi84ELi672EEv26Group_norm_nhwc_fwd_params --------------------------
	.section	.text._Z35group_norm_nhwc_fwd_one_pass_kernelI11Fp16IOFp16WLi256ELi84ELi672EEv26Group_norm_nhwc_fwd_params,"ax",@progbits
	.align	128
        .global         _Z35group_norm_nhwc_fwd_one_pass_kernelI11Fp16IOFp16WLi256ELi84ELi672EEv26Group_norm_nhwc_fwd_params
        .type           _Z35group_norm_nhwc_fwd_one_pass_kernelI11Fp16IOFp16WLi256ELi84ELi672EEv26Group_norm_nhwc_fwd_params,@function
        .size           _Z35group_norm_nhwc_fwd_one_pass_kernelI11Fp16IOFp16WLi256ELi84ELi672EEv26Group_norm_nhwc_fwd_params,(.L_x_4551 - _Z35group_norm_nhwc_fwd_one_pass_kernelI11Fp16IOFp16WLi256ELi84ELi672EEv26Group_norm_nhwc_fwd_params)
        .other          _Z35group_norm_nhwc_fwd_one_pass_kernelI11Fp16IOFp16WLi256ELi84ELi672EEv26Group_norm_nhwc_fwd_params,@"STO_CUDA_ENTRY STV_DEFAULT"
_Z35group_norm_nhwc_fwd_one_pass_kernelI11Fp16IOFp16WLi256ELi84ELi672EEv26Group_norm_nhwc_fwd_params:
.text._Z35group_norm_nhwc_fwd_one_pass_kernelI11Fp16IOFp16WLi256ELi84ELi672EEv26Group_norm_nhwc_fwd_params:
        /* <DEDUP_REMOVED lines=43> */
.L_x_3473:
        /* <DEDUP_REMOVED lines=429> */
.L_x_3399:
[----:B------:R-:W-:Y:S05]  /*1d80*/  BSYNC.RECONVERGENT B0 ;  /* 0x0000000000007941 */ /* 0x000fea0003800200 */
.L_x_3398:
        /* <DEDUP_REMOVED lines=56> */
.L_x_3401:
[----:B------:R-:W-:Y:S05]  /*2110*/  BSYNC.RECONVERGENT B0 ;  /* 0x0000000000007941 */ /* 0x000fea0003800200 */
.L_x_3400:
        /* <DEDUP_REMOVED lines=27> */
.L_x_3404:
[----:B------:R-:W2:Y:S04]  /*22d0*/  LDG.E.STRONG.GPU R18, desc[UR6][R16.64] ;  /* 0x0000000610127981 */ /* 0x000ea8000c1ef900 */
[----:B--2---:R-:W-:Y:S01]  /*22e0*/  CCTL.IVALL ;  /* 0x00000000ff00798f */ /* 0x004fe20002000000 */
[----:B------:R-:W-:Y:S05]  /*22f0*/  YIELD ;  /* 0x0000000000007946 */ /* 0x000fea0003800000 */
[----:B------:R-:W-:-:S13]  /*2300*/  ISETP.NE.AND P2, PT, R18, R25, PT ;  /* 0x000000191200720c */ /* 0x000fda0003f45270 */
[----:B------:R-:W-:Y:S05]  /*2310*/  @P2 BRA `(.L_x_3404) ;  /* 0xfffffffc00ec2947 */ /* 0x000fea000383ffff */
.L_x_3403:
        /* <DEDUP_REMOVED lines=16> */
.L_x_3406:
        /* <DEDUP_REMOVED lines=62> */
.L_x_3405:
        /* <DEDUP_REMOVED lines=38> */
.L_x_3407:
        /* <DEDUP_REMOVED lines=19> */
.L_x_3408:
        /* <DEDUP_REMOVED lines=9> */
.L_x_3409:
[----:B------:R-:W-:Y:S05]  /*2c20*/  BSYNC.RECONVERGENT B0 ;  /* 0x0000000000007941 */ /* 0x000fea0003800200 */
.L_x_3402:
        /* <DEDUP_REMOVED lines=74> */
.L_x_3413:
[----:B------:R-:W-:Y:S05]  /*30d0*/  BSYNC.RECONVERGENT B1 ;  /* 0x0000000000017941 */ /* 0x000fea0003800200 */
.L_x_3412:
        /* <DEDUP_REMOVED lines=22> */
.L_x_3415:
[----:B------:R-:W-:Y:S05]  /*3240*/  BSYNC.RECONVERGENT B1 ;  /* 0x0000000000017941 */ /* 0x000fea0003800200 */
.L_x_3414:
        /* <DEDUP_REMOVED lines=20> */
.L_x_3417:
[----:B------:R-:W-:Y:S05]  /*3390*/  BSYNC.RECONVERGENT B1 ;  /* 0x0000000000017941 */ /* 0x000fea0003800200 */
.L_x_3416:
        /* <DEDUP_REMOVED lines=20> */
.L_x_3419:
[----:B------:R-:W-:Y:S05]  /*34e0*/  BSYNC.RECONVERGENT B1 ;  /* 0x0000000000017941 */ /* 0x000fea0003800200 */
.L_x_3418:
        /* <DEDUP_REMOVED lines=38> */
.L_x_3421:
[----:B------:R-:W-:Y:S05]  /*3750*/  BSYNC.RECONVERGENT B1 ;  /* 0x0000000000017941 */ /* 0x000fea0003800200 */
.L_x_3420:
        /* <DEDUP_REMOVED lines=20> */
.L_x_3423:
[----:B------:R-:W-:Y:S05]  /*38a0*/  BSYNC.RECONVERGENT B1 ;  /* 0x0000000000017941 */ /* 0x000fea0003800200 */
.L_x_3422:
        /* <DEDUP_REMOVED lines=20> */
.L_x_3425:
[----:B------:R-:W-:Y:S05]  /*39f0*/  BSYNC.RECONVERGENT B1 ;  /* 0x0000000000017941 */ /* 0x000fea0003800200 */
.L_x_3424:
        /* <DEDUP_REMOVED lines=20> */
.L_x_3427:
[----:B------:R-:W-:Y:S05]  /*3b40*/  BSYNC.RECONVERGENT B1 ;  /* 0x0000000000017941 */ /* 0x000fea0003800200 */
.L_x_3426:
        /* <DEDUP_REMOVED lines=20> */
.L_x_3429:
[----:B------:R-:W-:Y:S05]  /*3c90*/  BSYNC.RECONVERGENT B1 ;  /* 0x0000000000017941 */ /* 0x000fea0003800200 */
.L_x_3428:
        /* <DEDUP_REMOVED lines=20> */
.L_x_3431:
[----:B------:R-:W-:Y:S05]  /*3de0*/  BSYNC.RECONVERGENT B1 ;  /* 0x0000000000017941 */ /* 0x000fea0003800200 */
.L_x_3430:
        /* <DEDUP_REMOVED lines=36> */
.L_x_3433:
[----:B------:R-:W-:Y:S05]  /*4030*/  BSYNC.RECONVERGENT B1 ;  /* 0x0000000000017941 */ /* 0x000fea0003800200 */
.L_x_3432:
        /* <DEDUP_REMOVED lines=20> */
.L_x_3435:
[----:B------:R-:W-:Y:S05]  /*4180*/  BSYNC.RECONVERGENT B1 ;  /* 0x0000000000017941 */ /* 0x000fea0003800200 */
.L_x_3434:
        /* <DEDUP_REMOVED lines=20> */
.L_x_3437:
[----:B------:R-:W-:Y:S05]  /*42d0*/  BSYNC.RECONVERGENT B1 ;  /* 0x0000000000017941 */ /* 0x000fea0003800200 */
.L_x_3436:
        /* <DEDUP_REMOVED lines=20> */
.L_x_3439:
[----:B------:R-:W-:Y:S05]  /*4420*/  BSYNC.RECONVERGENT B1 ;  /* 0x0000000000017941 */ /* 0x000fea0003800200 */
.L_x_3438:
        /* <DEDUP_REMOVED lines=20> */
.L_x_3441:
[----:B------:R-:W-:Y:S05]  /*4570*/  BSYNC.RECONVERGENT B1 ;  /* 0x0000000000017941 */ /* 0x000fea0003800200 */
.L_x_3440:
        /* <DEDUP_REMOVED lines=19> */
.L_x_3411:
        /* <DEDUP_REMOVED lines=38> */
.L_x_3444:
[----:B------:R-:W-:Y:S05]  /*4910*/  BSYNC.RECONVERGENT B1 ;  /* 0x0000000000017941 */ /* 0x000fea0003800200 */
.L_x_3443:
        /* <DEDUP_REMOVED lines=32> */
.L_x_3446:
[----:B------:R-:W-:Y:S05]  /*4b20*/  BSYNC.RECONVERGENT B1 ;  /* 0x0000000000017941 */ /* 0x000fea0003800200 */
.L_x_3445:
        /* <DEDUP_REMOVED lines=30> */
.L_x_3448:
[----:B------:R-:W-:Y:S05]  /*4d10*/  BSYNC.RECONVERGENT B1 ;  /* 0x0000000000017941 */ /* 0x000fea0003800200 */
.L_x_3447:
        /* <DEDUP_REMOVED lines=30> */
.L_x_3450:
[----:B------:R-:W-:Y:S05]  /*4f00*/  BSYNC.RECONVERGENT B1 ;  /* 0x0000000000017941 */ /* 0x000fea0003800200 */
.L_x_3449:
        /* <DEDUP_REMOVED lines=48> */
.L_x_3452:
[----:B------:R-:W-:Y:S05]  /*5210*/  BSYNC.RECONVERGENT B1 ;  /* 0x0000000000017941 */ /* 0x000fea0003800200 */
.L_x_3451:
        /* <DEDUP_REMOVED lines=30> */
.L_x_3454:
[----:B------:R-:W-:Y:S05]  /*5400*/  BSYNC.RECONVERGENT B1 ;  /* 0x0000000000017941 */ /* 0x000fea0003800200 */
.L_x_3453:
        /* <DEDUP_REMOVED lines=30> */
.L_x_3456:
[----:B------:R-:W-:Y:S05]  /*55f0*/  BSYNC.RECONVERGENT B1 ;  /* 0x0000000000017941 */ /* 0x000fea0003800200 */
.L_x_3455:
        /* <DEDUP_REMOVED lines=30> */
.L_x_3458:
[----:B------:R-:W-:Y:S05]  /*57e0*/  BSYNC.RECONVERGENT B1 ;  /* 0x0000000000017941 */ /* 0x000fea0003800200 */
.L_x_3457:
        /* <DEDUP_REMOVED lines=30> */
.L_x_3460:
[----:B------:R-:W-:Y:S05]  /*59d0*/  BSYNC.RECONVERGENT B1 ;  /* 0x0000000000017941 */ /* 0x000fea0003800200 */
.L_x_3459:
        /* <DEDUP_REMOVED lines=30> */
.L_x_3462:
[----:B------:R-:W-:Y:S05]  /*5bc0*/  BSYNC.RECONVERGENT B1 ;  /* 0x0000000000017941 */ /* 0x000fea0003800200 */
.L_x_3461:
        /* <DEDUP_REMOVED lines=47> */
.L_x_3464:
[----:B------:R-:W-:Y:S05]  /*5ec0*/  BSYNC.RECONVERGENT B1 ;  /* 0x0000000000017941 */ /* 0x000fea0003800200 */
.L_x_3463:
        /* <DEDUP_REMOVED lines=30> */
.L_x_3466:
[----:B------:R-:W-:Y:S05]  /*60b0*/  BSYNC.RECONVERGENT B1 ;  /* 0x0000000000017941 */ /* 0x000fea0003800200 */
.L_x_3465:
        /* <DEDUP_REMOVED lines=30> */
.L_x_3468:
[----:B------:R-:W-:Y:S05]  /*62a0*/  BSYNC.RECONVERGENT B1 ;  /* 0x0000000000017941 */ /* 0x000fea0003800200 */
.L_x_3467:
        /* <DEDUP_REMOVED lines=30> */
.L_x_3470:
[----:B------:R-:W-:Y:S05]  /*6490*/  BSYNC.RECONVERGENT B1 ;  /* 0x0000000000017941 */ /* 0x000fea0003800200 */
.L_x_3469:
        /* <DEDUP_REMOVED lines=30> */
.L_x_3472:
[----:B------:R-:W-:Y:S05]  /*6680*/  BSYNC.RECONVERGENT B1 ;  /* 0x0000000000017941 */ /* 0x000fea0003800200 */
.L_x_3471:
        /* <DEDUP_REMOVED lines=28> */
.L_x_3442:
[----:B------:R-:W-:Y:S05]  /*6850*/  BSYNC.RECONVERGENT B0 ;  /* 0x0000000000007941 */ /* 0x000fea0003800200 */
.L_x_3410:
        /* <DEDUP_REMOVED lines=8> */
.L_x_3474:
        /* <DEDUP_REMOVED lines=10> */
.L_x_4551:


//--------------------- .text._Z35group_norm_nhwc_fwd_one_pass_kernelI11Fp16IOFp16WLi512ELi84ELi672EEv26Group_norm_nhwc_fwd_params --------------------------
	.section	.text._Z35group_norm_nhwc_fwd_one_pass_kernelI11Fp16IOFp16WLi512ELi84ELi672EEv26Group_norm_nhwc_fwd_params,"ax",@progbits
	.align	128
        .global         _Z35group_norm_nhwc_fwd_one_pass_kernelI11Fp16IOFp16WLi512ELi84ELi672EEv26Group_norm_nhwc_fwd_params
        .type           _Z35group_norm_nhwc_fwd_one_pass_kernelI11Fp16IOFp16WLi512ELi84ELi672EEv26Group_norm_nhwc_fwd_params,@function
        .size           _Z35group_norm_nhwc_fwd_one_pass_kernelI11Fp16IOFp16WLi512ELi84ELi672EEv26Group_norm_nhwc_fwd_params,(.L_x_4552 - _Z35group_norm_nhwc_fwd_one_pass_kernelI11Fp16IOFp16WLi512ELi84ELi672EEv26Group_norm_nhwc_fwd_params)
        .other          _Z35group_norm_nhwc_fwd_one_pass_kernelI11Fp16IOFp16WLi512ELi84ELi672EEv26Group_norm_nhwc_fwd_params,@"STO_CUDA_ENTRY STV_DEFAULT"
_Z35group_norm_nhwc_fwd_one_pass_kernelI11Fp16IOFp16WLi512ELi84ELi672EEv26Group_norm_nhwc_fwd_params:
.text._Z35group_norm_nhwc_fwd_one_pass_kernelI11Fp16IOFp16WLi512ELi84ELi672EEv26Group_norm_nhwc_fwd_params:
        /* <DEDUP_REMOVED lines=27> */
.L_x_3614:
        /* <DEDUP_REMOVED lines=818> */
.L_x_3476:
[----:B------:R-:W-:Y:S05]  /*34d0*/  BSYNC.RECONVERGENT B0 ;  /* 0x0000000000007941 */ /* 0x000fea0003800200 */
.L_x_3475:
        /* <DEDUP_REMOVED lines=58> */
.L_x_3478:
[----:B------:R-:W-:Y:S05]  /*3880*/  BSYNC.RECONVERGENT B0 ;  /* 0x0000000000007941 */ /* 0x000fea0003800200 */
.L_x_3477:
        /* <DEDUP_REMOVED lines=33> */
.L_x_3481:
        /* <DEDUP_REMOVED lines=13> */
.L_x_3480:
        /* <DEDUP_REMOVED lines=18> */
.L_x_3483:
        /* <DEDUP_REMOVED lines=153> */
.L_x_3482:
        /* <DEDUP_REMOVED lines=82> */
.L_x_3484:
        /* <DEDUP_REMOVED lines=43> */
.L_x_3485:
        /* <DEDUP_REMOVED lines=22> */
.L_x_3486:
[----:B------:R-:W-:Y:S05]  /*4f50*/  BSYNC.RECONVERGENT B0 ;  /* 0x0000000000007941 */ /* 0x000fea0003800200 */
.L_x_3479:
        /* <DEDUP_REMOVED lines=84> */
.L_x_3490:
[----:B------:R-:W-:Y:S05]  /*54a0*/  BSYNC.RECONVERGENT B1 ;  /* 0x0000000000017941 */ /* 0x000fea0003800200 */
.L_x_3489:
        /* <DEDUP_REMOVED lines=24> */
.L_x_3492:
[----:B------:R-:W-:Y:S05]  /*5630*/  BSYNC.RECONVERGENT B1 ;  /* 0x0000000000017941 */ /* 0x000fea0003800200 */
.L_x_3491:
        /* <DEDUP_REMOVED lines=24> */
.L_x_3494:
[----:B------:R-:W-:Y:S05]  /*57c0*/  BSYNC.RECONVERGENT B1 ;  /* 0x0000000000017941 */ /* 0x000fea0003800200 */
.L_x_3493:
        /* <DEDUP_REMOVED lines=28> */
.L_x_3496:
[----:B------:R-:W-:Y:S05]  /*5990*/  BSYNC.RECONVERGENT B1 ;  /* 0x0000000000017941 */ /* 0x000fea0003800200 */
.L_x_3495:
        /* <DEDUP_REMOVED lines=22> */
.L_x_3498:
[----:B------:R-:W-:Y:S05]  /*5b00*/  BSYNC.RECONVERGENT B1 ;  /* 0x0000000000017941 */ /* 0x000fea0003800200 */
.L_x_3497:
        /* <DEDUP_REMOVED lines=30> */
.L_x_3500:
[----:B------:R-:W-:Y:S05]  /*5cf0*/  BSYNC.RECONVERGENT B1 ;  /* 0x0000000000017941 */ /* 0x000fea0003800200 */
.L_x_3499:
        /* <DEDUP_REMOVED lines=22> */
.L_x_3502:
[----:B------:R-:W-:Y:S05]  /*5e60*/  BSYNC.RECONVERGENT B1 ;  /* 0x0000000000017941 */ /* 0x000fea0003800200 */
.L_x_3501:
        /* <DEDUP_REMOVED lines=20> */
.L_x_3504:
[----:B------:R-:W-:Y:S05]  /*5fb0*/  BSYNC.RECONVERGENT B1 ;  /* 0x0000000000017941 */ /* 0x000fea0003800200 */
.L_x_3503:
        /* <DEDUP_REMOVED lines=42> */
.L_x_3506:
[----:B------:R-:W-:Y:S05]  /*6260*/  BSYNC.RECONVERGENT B1 ;  /* 0x0000000000017941 */ /* 0x000fea0003800200 */
.L_x_3505:
        /* <DEDUP_REMOVED lines=22> */
.L_x_3508:
[----:B------:R-:W-:Y:S05]  /*63d0*/  BSYNC.RECONVERGENT B1 ;  /* 0x0000000000017941 */ /* 0x000fea0003800200 */
.L_x_3507:
        /* <DEDUP_REMOVED lines=20> */
.L_x_3510:
[----:B------:R-:W-:Y:S05]  /*6520*/  BSYNC.RECONVERGENT B1 ;  /* 0x0000000000017941 */ /* 0x000fea0003800200 */
.L_x_3509:
        /* <DEDUP_REMOVED lines=20> */
.L_x_3512:
[----:B------:R-:W-:Y:S05]  /*6670*/  BSYNC.RECONVERGENT B1 ;  /* 0x0000000000017941 */ /* 0x000fea0003800200 */
.L_x_3511:
        /* <DEDUP_REMOVED lines=20> */
.L_x_3514:
[----:B------:R-:W-:Y:S05]  /*67c0*/  BSYNC.RECONVERGENT B1 ;  /* 0x0000000000017941 */ /* 0x000fea0003800200 */
.L_x_3513:
        /* <DEDUP_REMOVED lines=20> */
.L_x_3516:
[----:B------:R-:W-:Y:S05]  /*6910*/  BSYNC.RECONVERGENT B1 ;  /* 0x0000000000017941 */ /* 0x000fea0003800200 */
.L_x_3515:
        /* <DEDUP_REMOVED lines=44> */
.L_x_3518:
[----:B------:R-:W-:Y:S05]  /*6be0*/  BSYNC.RECONVERGENT B1 ;  /* 0x0000000000017941 */ /* 0x000fea0003800200 */
.L_x_3517:
        /* <DEDUP_REMOVED lines=20> */
.L_x_3520:
[----:B------:R-:W-:Y:S05]  /*6d30*/  BSYNC.RECONVERGENT B1 ;  /* 0x0000000000017941 */ /* 0x000fea0003800200 */
.L_x_3519:
        /* <DEDUP_REMOVED lines=20> */
.L_x_3522:
[----:B------:R-:W-:Y:S05]  /*6e80*/  BSYNC.RECONVERGENT B1 ;  /* 0x0000000000017941 */ /* 0x000fea0003800200 */
.L_x_3521:
        /* <DEDUP_REMOVED lines=20> */
.L_x_3524:
[----:B------:R-:W-:Y:S05]  /*6fd0*/  BSYNC.RECONVERGENT B1 ;  /* 0x0000000000017941 */ /* 0x000fea0003800200 */
.L_x_3523:
        /* <DEDUP_REMOVED lines=20> */
.L_x_3526:
[----:B------:R-:W-:Y:S05]  /*7120*/  BSYNC.RECONVERGENT B1 ;  /* 0x0000000000017941 */ /* 0x000fea0003800200 */
.L_x_3525:
        /* <DEDUP_REMOVED lines=20> */
.L_x_3528:
[----:B------:R-:W-:Y:S05]  /*7270*/  BSYNC.RECONVERGENT B1 ;  /* 0x0000000000017941 */ /* 0x000fea0003800200 */
.L_x_3527:
        /* <DEDUP_REMOVED lines=44> */
.L_x_3530:
[----:B------:R-:W-:Y:S05]  /*7540*/  BSYNC.RECONVERGENT B1 ;  /* 0x0000000000017941 */ /* 0x000fea0003800200 */
.L_x_3529:
        /* <DEDUP_REMOVED lines=20> */
.L_x_3532:
[----:B------:R-:W-:Y:S05]  /*7690*/  BSYNC.RECONVERGENT B1 ;  /* 0x0000000000017941 */ /* 0x000fea0003800200 */
.L_x_3531:
        /* <DEDUP_REMOVED lines=20> */
.L_x_3534:
[----:B------:R-:W-:Y:S05]  /*77e0*/  BSYNC.RECONVERGENT B1 ;  /* 0x0000000000017941 */ /* 0x000fea0003800200 */
.L_x_3533:
        /* <DEDUP_REMOVED lines=20> */
.L_x_3536:
[----:B------:R-:W-:Y:S05]  /*7930*/  BSYNC.RECONVERGENT B1 ;  /* 0x0000000000017941 */ /* 0x000fea0003800200 */
.L_x_3535:
        /* <DEDUP_REMOVED lines=20> */
.L_x_3538:
[----:B------:R-:W-:Y:S05]  /*7a80*/  BSYNC.RECONVERGENT B1 ;  /* 0x0000000000017941 */ /* 0x000fea0003800200 */
.L_x_3537:
        /* <DEDUP_REMOVED lines=20> */
.L_x_3540:
[----:B------:R-:W-:Y:S05]  /*7bd0*/  BSYNC.RECONVERGENT B1 ;  /* 0x0000000000017941 */ /* 0x000fea0003800200 */
.L_x_3539:
        /* <DEDUP_REMOVED lines=42> */
.L_x_3542:
[----:B------:R-:W-:Y:S05]  /*7e80*/  BSYNC.RECONVERGENT B1 ;  /* 0x0000000000017941 */ /* 0x000fea0003800200 */
.L_x_3541:
        /* <DEDUP_REMOVED lines=20> */
.L_x_3544:
[----:B------:R-:W-:Y:S05]  /*7fd0*/  BSYNC.RECONVERGENT B1 ;  /* 0x0000000000017941 */ /* 0x000fea0003800200 */
.L_x_3543:
        /* <DEDUP_REMOVED lines=20> */
.L_x_3546:
[----:B------:R-:W-:Y:S05]  /*8120*/  BSYNC.RECONVERGENT B1 ;  /* 0x0000000000017941 */ /* 0x000fea0003800200 */
.L_x_3545:
        /* <DEDUP_REMOVED lines=20> */
.L_x_3548:
[----:B------:R-:W-:Y:S05]  /*8270*/  BSYNC.RECONVERGENT B1 ;  /* 0x0000000000017941 */ /* 0x000fea0003800200 */
.L_x_3547:
        /* <DEDUP_REMOVED lines=20> */
.L_x_3550:
[----:B------:R-:W-:Y:S05]  /*83c0*/  BSYNC.RECONVERGENT B1 ;  /* 0x0000000000017941 */ /* 0x000fea0003800200 */
.L_x_3549:
        /* <DEDUP_REMOVED lines=19> */
.L_x_3488:
        /* <DEDUP_REMOVED lines=40> */
.L_x_3553:
[----:B------:R-:W-:Y:S05]  /*8780*/  BSYNC.RECONVERGENT B1 ;  /* 0x0000000000017941 */ /* 0x000fea0003800200 */
.L_x_3552:
        /* <DEDUP_REMOVED lines=34> */
.L_x_3555:
[----:B------:R-:W-:Y:S05]  /*89b0*/  BSYNC.RECONVERGENT B1 ;  /* 0x0000000000017941 */ /* 0x000fea0003800200 */
.L_x_3554:
        /* <DEDUP_REMOVED lines=34> */
.L_x_3557:
[----:B------:R-:W-:Y:S05]  /*8be0*/  BSYNC.RECONVERGENT B1 ;  /* 0x0000000000017941 */ /* 0x000fea0003800200 */
.L_x_3556:
        /* <DEDUP_REMOVED lines=38> */
.L_x_3559:
[----:B------:R-:W-:Y:S05]  /*8e50*/  BSYNC.RECONVERGENT B1 ;  /* 0x0000000000017941 */ /* 0x000fea0003800200 */
.L_x_3558:
        /* <DEDUP_REMOVED lines=32> */
.L_x_3561:
[----:B------:R-:W-:Y:S05]  /*9060*/  BSYNC.RECONVERGENT B1 ;  /* 0x0000000000017941 */ /* 0x000fea0003800200 */
.L_x_3560:
        /* <DEDUP_REMOVED lines=40> */
.L_x_3563:
[----:B------:R-:W-:Y:S05]  /*92f0*/  BSYNC.RECONVERGENT B1 ;  /* 0x0000000000017941 */ /* 0x000fea0003800200 */
.L_x_3562:
        /* <DEDUP_REMOVED lines=32> */
.L_x_3565:
[----:B------:R-:W-:Y:S05]  /*9500*/  BSYNC.RECONVERGENT B1 ;  /* 0x0000000000017941 */ /* 0x000fea0003800200 */
.L_x_3564:
        /* <DEDUP_REMOVED lines=30> */
.L_x_3567:
[----:B------:R-:W-:Y:S05]  /*96f0*/  BSYNC.RECONVERGENT B1 ;  /* 0x0000000000017941 */ /* 0x000fea0003800200 */
.L_x_3566:
        /* <DEDUP_REMOVED lines=52> */
.L_x_3569:
[----:B------:R-:W-:Y:S05]  /*9a40*/  BSYNC.RECONVERGENT B1 ;  /* 0x0000000000017941 */ /* 0x000fea0003800200 */
.L_x_3568:
        /* <DEDUP_REMOVED lines=32> */
.L_x_3571:
[----:B------:R-:W-:Y:S05]  /*9c50*/  BSYNC.RECONVERGENT B1 ;  /* 0x0000000000017941 */ /* 0x000fea0003800200 */
.L_x_3570:
        /* <DEDUP_REMOVED lines=30> */
.L_x_3573:
[----:B------:R-:W-:Y:S05]  /*9e40*/  BSYNC.RECONVERGENT B1 ;  /* 0x0000000000017941 */ /* 0x000fea0003800200 */
.L_x_3572:
        /* <DEDUP_REMOVED lines=30> */
.L_x_3575:
[----:B------:R-:W-:Y:S05]  /*a030*/  BSYNC.RECONVERGENT B1 ;  /* 0x0000000000017941 */ /* 0x000fea0003800200 */
.L_x_3574:
        /* <DEDUP_REMOVED lines=30> */
.L_x_3577:
[----:B------:R-:W-:Y:S05]  /*a220*/  BSYNC.RECONVERGENT B1 ;  /* 0x0000000000017941 */ /* 0x000fea0003800200 */
.L_x_3576:
        /* <DEDUP_REMOVED lines=30> */
.L_x_3579:
[----:B------:R-:W-:Y:S05]  /*a410*/  BSYNC.RECONVERGENT B1 ;  /* 0x0000000000017941 */ /* 0x000fea0003800200 */
.L_x_3578:
        /* <DEDUP_REMOVED lines=54> */
.L_x_3581:
[----:B------:R-:W-:Y:S05]  /*a780*/  BSYNC.RECONVERGENT B1 ;  /* 0x0000000000017941 */ /* 0x000fea0003800200 */
.L_x_3580:
        /* <DEDUP_REMOVED lines=30> */
.L_x_3583:
[----:B------:R-:W-:Y:S05]  /*a970*/  BSYNC.RECONVERGENT B1 ;  /* 0x0000000000017941 */ /* 0x000fea0003800200 */
.L_x_3582:
        /* <DEDUP_REMOVED lines=30> */
.L_x_3585:
[----:B------:R-:W-:Y:S05]  /*ab60*/  BSYNC.RECONVERGENT B1 ;  /* 0x0000000000017941 */ /* 0x000fea0003800200 */
.L_x_3584:
        /* <DEDUP_REMOVED lines=30> */
.L_x_3587:
[----:B------:R-:W-:Y:S05]  /*ad50*/  BSYNC.RECONVERGENT B1 ;  /* 0x0000000000017941 */ /* 0x000fea0003800200 */
.L_x_3586:
        /* <DEDUP_REMOVED lines=30> */
.L_x_3589:
[----:B------:R-:W-:Y:S05]  /*af40*/  BSYNC.RECONVERGENT B1 ;  /* 0x0000000000017941 */ /* 0x000fea0003800200 */
.L_x_3588:
        /* <DEDUP_REMOVED lines=30> */
.L_x_3591:
[----:B------:R-:W-:Y:S05]  /*b130*/  BSYNC.RECONVERGENT B1 ;  /* 0x0000000000017941 */ /* 0x000fea0003800200 */
.L_x_3590:
        /* <DEDUP_REMOVED lines=54> */
.L_x_3593:
[----:B------:R-:W-:Y:S05]  /*b4a0*/  BSYNC.RECONVERGENT B1 ;  /* 0x0000000000017941 */ /* 0x000fea0003800200 */
.L_x_3592:
        /* <DEDUP_REMOVED lines=30> */
.L_x_3595:
[----:B------:R-:W-:Y:S05]  /*b690*/  BSYNC.RECONVERGENT B1 ;  /* 0x0000000000017941 */ /* 0x000fea0003800200 */
.L_x_3594:
        /* <DEDUP_REMOVED lines=30> */
.L_x_3597:
[----:B------:R-:W-:Y:S05]  /*b880*/  BSYNC.RECONVERGENT B1 ;  /* 0x0000000000017941 */ /* 0x000fea0003800200 */
.L_x_3596:
        /* <DEDUP_REMOVED lines=30> */
.L_x_3599:
[----:B------:R-:W-:Y:S05]  /*ba70*/  BSYNC.RECONVERGENT B1 ;  /* 0x0000000000017941 */ /* 0x000fea0003800200 */
.L_x_3598:
        /* <DEDUP_REMOVED lines=30> */
.L_x_3601:
[----:B------:R-:W-:Y:S05]  /*bc60*/  BSYNC.RECONVERGENT B1 ;  /* 0x0000000000017941 */ /* 0x000fea0003800200 */
.L_x_3600:
        /* <DEDUP_REMOVED lines=30> */
.L_x_3603:
[----:B------:R-:W-:Y:S05]  /*be50*/  BSYNC.RECONVERGENT B1 ;  /* 0x0000000000017941 */ /* 0x000fea0003800200 */
.L_x_3602:
        /* <DEDUP_REMOVED lines=52> */
.L_x_3605:
[----:B------:R-:W-:Y:S05]  /*c1a0*/  BSYNC.RECONVERGENT B1 ;  /* 0x0000000000017941 */ /* 0x000fea0003800200 */
.L_x_3604:
        /* <DEDUP_REMOVED lines=30> */
.L_x_3607:
[----:B------:R-:W-:Y:S05]  /*c390*/  BSYNC.RECONVERGENT B1 ;  /* 0x0000000000017941 */ /* 0x000fea0003800200 */
.L_x_3606:
        /* <DEDUP_REMOVED lines=30> */
.L_x_3609:
[----:B------:R-:W-:Y:S05]  /*c580*/  BSYNC.RECONVERGENT B1 ;  /* 0x0000000000017941 */ /* 0x000fea0003800200 */
.L_x_3608:
        /* <DEDUP_REMOVED lines=30> */
.L_x_3611:
[----:B------:R-:W-:Y:S05]  /*c770*/  BSYNC.RECONVERGENT B1 ;  /* 0x0000000000017941 */ /* 0x000fea0003800200 */
.L_x_3610:
        /* <DEDUP_REMOVED lines=30> */
.L_x_3613:
[----:B------:R-:W-:Y:S05]  /*c960*/  BSYNC.RECONVERGENT B1 ;  /* 0x0000000000017941 */ /* 0x000fea0003800200 */
.L_x_3612:
        /* <DEDUP_REMOVED lines=28> */
.L_x_3551:
[----:B------:R-:W-:Y:S05]  /*cb30*/  BSYNC.RECONVERGENT B0 ;  /* 0x0000000000007941 */ /* 0x000fea0003800200 */
.L_x_3487:
        /* <DEDUP_REMOVED lines=9> */
.L_x_3615:
        /* <DEDUP_REMOVED lines=11> */
.L_x_4552:


//--------------------- .text._Z35group_norm_nhwc_fwd_one_pass_kernelI11Fp32IOFp32WLi64ELi84ELi672EEv26Group_norm_nhwc_fwd_params --------------------------
	.section	.text._Z35group_norm_nhwc_fwd_one_pass_kernelI11Fp32IOFp32WLi64ELi84ELi672EEv26Group_norm_nhwc_fwd_params,"ax",@progbits
	.align	128
        .global         _Z35group_norm_nhwc_fwd_one_pass_kernelI11Fp32IOFp32WLi64ELi84ELi672EEv26Group_norm_nhwc_fwd_params
        .type           _Z35group_norm_nhwc_fwd_one_pass_kernelI11Fp32IOFp32WLi64ELi84ELi672EEv26Group_norm_nhwc_fwd_params,@function
        .size           _Z35group_norm_nhwc_fwd_one_pass_kernelI11Fp32IOFp32WLi64ELi84ELi672EEv26Group_norm_nhwc_fwd_params,(.L_x_4553 - _Z35group_norm_nhwc_fwd_one_pass_kernelI11Fp32IOFp32WLi64ELi84ELi672EEv26Group_norm_nhwc_fwd_params)
        .other          _Z35group_norm_nhwc_fwd_one_pass_kernelI11Fp32IOFp32WLi64ELi84ELi672EEv26Group_norm_nhwc_fwd_params,@"STO_CUDA_ENTRY STV_DEFAULT"
_Z35group_norm_nhwc_fwd_one_pass_kernelI11Fp32IOFp32WLi64ELi84ELi672EEv26Group_norm_nhwc_fwd_params:
.text._Z35group_norm_nhwc_fwd_one_pass_kernelI11Fp32IOFp32WLi64ELi84ELi672EEv26Group_norm_nhwc_fwd_params:
        /* <DEDUP_REMOVED lines=9> */
[----:B------:R-:W1:Y:S01]  /*0090*/  S2UR UR20, SR_CTAID.X ;  /* 0x00000000001479c3 */ /* 0x000e620000002500 */
[----:B------:R-:W2:Y:S01]  /*00a0*/  LDCU UR5, c[0x0][0x404] ;  /* 0x00008080ff0577ac */ /* 0x000ea20008000800 */
[----:B------:R-:W3:Y:S06]  /*00b0*/  LDCU UR21, c[0x0][0x374] ;  /* 0x00006e80ff1577ac */ /* 0x000eec0008000800 */
[----:B------:R-:W4:Y:S01]  /*00c0*/  LDC R22, c[0x0][0x370] ;  /* 0x0000dc00ff167b82 */ /* 0x000f220000000800 */
[----:B------:R-:W5:Y:S01]  /*00d0*/  LDCU.64 UR10, c[0x0][0x388] ;  /* 0x00007100ff0a77ac */ /* 0x000f620008000a00 */
[----:B------:R-:W1:Y:S06]  /*00e0*/  LDCU.U8 UR12, c[0x0][0x3fc] ;  /* 0x00007f80ff0c77ac */ /* 0x000e6c0008000000 */
[----:B------:R-:W4:Y:S01]  /*00f0*/  S2UR UR4, SR_CgaCtaId ;  /* 0x00000000000479c3 */ /* 0x000f220000008800 */
[----:B------:R-:W-:Y:S01]  /*0100*/  UMOV UR8, 0x400 ;  /* 0x0000040000087882 */ /* 0x000fe20000000000 */
[----:B------:R-:W4:Y:S01]  /*0110*/  LDCU.64 UR16, c[0x0][0x358] ;  /* 0x00006b00ff1077ac */ /* 0x000f220008000a00 */
[----:B--2---:R-:W-:Y:S01]  /*0120*/  MOV R3, UR5 ;  /* 0x0000000500037c02 */ /* 0x004fe20008000f00 */
[----:B---3--:R-:W-:Y:S01]  /*0130*/  UIMAD UR9, UR21, 0x7, UR6 ;  /* 0x00000007150978a4 */ /* 0x008fe2000f8e0206 */
[----:B-----5:R-:W-:Y:S01]  /*0140*/  ISETP.NE.U32.AND P1, PT, RZ, UR10, PT ;  /* 0x0000000aff007c0c */ /* 0x020fe2000bf25070 */
[----:B------:R-:W-:Y:S01]  /*0150*/  UMOV UR10, UR6 ;  /* 0x00000006000a7c82 */ /* 0x000fe20008000000 */
[C---:B0-----:R-:W-:Y:S01]  /*0160*/  LOP3.LUT R0, R4.reuse, 0xffff, RZ, 0xc0, !PT ;  /* 0x0000ffff04007812 */ /* 0x041fe200078ec0ff */
[----:B-1----:R-:W-:Y:S01]  /*0170*/  UISETP.NE.AND UP0, UPT, UR12, URZ, UPT ;  /* 0x000000ff0c00728c */ /* 0x002fe2000bf05270 */
[----:B------:R-:W-:-:S02]  /*0180*/  LOP3.LUT P0, RZ, R4, UR20, RZ, 0xfc, !PT ;  /* 0x0000001404ff7c12 */ /* 0x000fc4000f80fcff */
[----:B----4-:R-:W-:Y:S01]  /*0190*/  LOP3.LUT R5, R22, 0x7, RZ, 0xc0, !PT ;  /* 0x0000000716057812 */ /* 0x010fe200078ec0ff */
[----:B------:R-:W-:Y:S01]  /*01a0*/  IMAD R0, R0, 0x619, RZ ;  /* 0x0000061900007824 */ /* 0x000fe200078e02ff */
[----:B------:R-:W-:Y:S02]  /*01b0*/  ISETP.NE.AND.EX P0, PT, RZ, UR11, !P0, P1 ;  /* 0x0000000bff007c0c */ /* 0x000fe4000c705310 */
[----:B------:R-:W-:Y:S01]  /*01c0*/  LOP3.LUT R29, R22, 0x7ffffff8, RZ, 0xc0, !PT ;  /* 0x7ffffff8161d7812 */ /* 0x000fe200078ec0ff */
[----:B------:R-:W-:Y:S01]  /*01d0*/  ULEA UR8, UR4, UR8, 0x18 ;  /* 0x0000000804087291 */ /* 0x000fe2000f8ec0ff */
[----:B------:R-:W-:Y:S02]  /*01e0*/  SHF.R.U32.HI R0, RZ, 0x10, R0 ;  /* 0x00000010ff007819 */ /* 0x000fe40000011600 */
[----:B------:R-:W-:Y:S02]  /*01f0*/  UMOV UR4, URZ ;  /* 0x000000ff00047c82 */ /* 0x000fe40008000000 */
[----:B------:R-:W-:Y:S01]  /*0200*/  PRMT R2, R0, 0x9910, RZ ;  /* 0x0000991000027816 */ /* 0x000fe200000000ff */
[----:B------:R-:W-:-:S04]  /*0210*/  IMAD R0, R3, UR20, R0 ;  /* 0x0000001403007c24 */ /* 0x000fc8000f8e0200 */
[----:B------:R-:W-:Y:S01]  /*0220*/  IMAD R2, R2, 0x2a, RZ ;  /* 0x0000002a02027824 */ /* 0x000fe200078e02ff */
[C---:B------:R-:W-:Y:S02]  /*0230*/  IADD3 R26, PT, PT, R0.reuse, 0x10, RZ ;  /* 0x00000010001a7810 */ /* 0x040fe40007ffe0ff */
[C---:B------:R-:W-:Y:S02]  /*0240*/  IADD3 R23, PT, PT, R0.reuse, 0x20, RZ ;  /* 0x0000002000177810 */ /* 0x040fe40007ffe0ff */
[----:B------:R-:W-:Y:S02]  /*0250*/  IADD3 R2, PT, PT, RZ, -R2, RZ ;  /* 0x80000002ff027210 */ /* 0x000fe40007ffe0ff */
[----:B------:R-:W-:Y:S02]  /*0260*/  IADD3 R27, PT, PT, R0, 0x30, RZ ;  /* 0x00000030001b7810 */ /* 0x000fe40007ffe0ff */
[----:B------:R-:W-:Y:S02]  /*0270*/  PRMT R2, R2, 0x7710, RZ ;  /* 0x0000771002027816 */ /* 0x000fe400000000ff */
[----:B------:R-:W-:-:S02]  /*0280*/  SHF.R.S32.HI R3, RZ, 0x1f, R0 ;  /* 0x0000001fff037819 */ /* 0x000fc40000011400 */
[----:B------:R-:W-:Y:S02]  /*0290*/  IADD3 R2, PT, PT, R2, R4, RZ ;  /* 0x0000000402027210 */ /* 0x000fe40007ffe0ff */
[----:B------:R-:W-:Y:S02]  /*02a0*/  SHF.R.S32.HI R5, RZ, 0x1f, R26 ;  /* 0x0000001fff057819 */ /* 0x000fe4000001141a */
[----:B------:R-:W-:Y:S02]  /*02b0*/  SHF.L.U32 R2, R2, 0x1, RZ ;  /* 0x0000000102027819 */ /* 0x000fe400000006ff */
[----:B------:R-:W-:Y:S02]  /*02c0*/  SHF.R.S32.HI R4, RZ, 0x1f, R23 ;  /* 0x0000001fff047819 */ /* 0x000fe40000011417 */
[----:B------:R-:W-:Y:S02]  /*02d0*/  SHF.R.S32.HI R3, RZ, 0x1f, R27 ;  /* 0x0000001fff037819 */ /* 0x000fe4000001141b */
[----:B------:R-:W-:-:S07]  /*02e0*/  LOP3.LUT R28, R2, 0xffff, RZ, 0xc0, !PT ;  /* 0x0000ffff021c7812 */ /* 0x000fce00078ec0ff */
.L_x_3643:
[----:B0-----:R-:W0:Y:S01]  /*02f0*/  LDCU UR5, c[0x0][0x3f8] ;  /* 0x00007f00ff0577ac */ /* 0x001e220008000800 */
[----:B------:R-:W-:Y:S02]  /*0300*/  IABS R8, UR10 ;  /* 0x0000000a00087c13 */ /* 0x000fe40008000000 */
[----:B------:R-:W-:Y:S01]  /*0310*/  SHF.R.S32.HI R9, RZ, 0x1f, R26 ;  /* 0x0000001fff097819 */ /* 0x000fe2000001141a */
[----:B-1----:R-:W1:Y:S01]  /*0320*/  LDCU.64 UR14, c[0x0][0x3e8] ;  /* 0x00007d00ff0e77ac */ /* 0x002e620008000a00 */
[----:B----45:R-:W-:Y:S02]  /*0330*/  SHF.R.S32.HI R15, RZ, 0x1f, R23 ;  /* 0x0000001fff0f7819 */ /* 0x030fe40000011417 */
[----:B--2---:R-:W-:Y:S01]  /*0340*/  SHF.R.S32.HI R20, RZ, 0x1f, R0 ;  /* 0x0000001fff147819 */ /* 0x004fe20000011400 */
[----:B------:R-:W2:Y:S01]  /*0350*/  LDCU.64 UR18, c[0x0][0x3f0] ;  /* 0x00007e00ff1277ac */ /* 0x000ea20008000a00 */
[----:B------:R-:W-:Y:S02]  /*0360*/  SHF.R.S32.HI R24, RZ, 0x1f, R27 ;  /* 0x0000001fff187819 */ /* 0x000fe4000001141b */
[----:B0-----:R-:W-:-:S04]  /*0370*/  MOV R2, UR5 ;  /* 0x0000000500027c02 */ /* 0x001fc80008000f00 */
        /* <DEDUP_REMOVED lines=9> */
[----:B0-----:R-:W-:-:S04]  /*0410*/  VIADD R2, R4, 0xffffffe ;  /* 0x0ffffffe04027836 */ /* 0x001fc80000000000 */
[----:B------:R0:W4:Y:S01]  /*0420*/  F2I.FTZ.U32.TRUNC.NTZ R3, R2 ;  /* 0x0000000200037305 */ /* 0x000122000021f000 */
[----:B-1----:R-:W-:-:S04]  /*0430*/  @!P2 IMAD R14, R9, R12, RZ ;  /* 0x0000000c090ea224 */ /* 0x002fc800078e02ff */
[----:B------:R-:W-:Y:S02]  /*0440*/  @!P2 IMAD R14, R26, R13, R14 ;  /* 0x0000000d1a0ea224 */ /* 0x000fe400078e020e */
[----:B0-----:R-:W-:Y:S01]  /*0450*/  HFMA2 R2, -RZ, RZ, 0, 0 ;  /* 0x00000000ff027431 */ /* 0x001fe200000001ff */
[----:B----4-:R-:W-:Y:S02]  /*0460*/  R2UR UR13, R3 ;  /* 0x00000000030d72ca */ /* 0x010fe400000e0000 */
[----:B------:R-:W-:Y:S02]  /*0470*/  IADD3 R6, PT, PT, RZ, -R3, RZ ;  /* 0x80000003ff067210 */ /* 0x000fe40007ffe0ff */
[----:B------:R-:W-:-:S03]  /*0480*/  R2UR UR12, R2 ;  /* 0x00000000020c72ca */ /* 0x000fc600000e0000 */
[----:B------:R-:W-:Y:S01]  /*0490*/  IMAD R7, R6, R5, RZ ;  /* 0x0000000506077224 */ /* 0x000fe200078e02ff */
[----:B------:R-:W-:Y:S02]  /*04a0*/  MOV R6, R8 ;  /* 0x0000000800067202 */ /* 0x000fe40000000f00 */
[----:B------:R-:W0:Y:S02]  /*04b0*/  @!P3 LDC.64 R8, c[0x0][0x390] ;  /* 0x0000e400ff08bb82 */ /* 0x000e240000000a00 */
[----:B------:R-:W-:-:S05]  /*04c0*/  R2UR UR11, R6 ;  /* 0x00000000060b72ca */ /* 0x000fca00000e0000 */
[----:B------:R-:W-:-:S05]  /*04d0*/  IMAD.HI.U32 R7, R3, R7, UR12 ;  /* 0x0000000c03077e27 */ /* 0x000fca000f8e0007 */
[----:B------:R-:W-:Y:S02]  /*04e0*/  R2UR UR12, R7 ;  /* 0x00000000070c72ca */ /* 0x000fe400000e0000 */
[----:B------:R-:W1:Y:S11]  /*04f0*/  @!P3 LDC.64 R6, c[0x0][0x3e0] ;  /* 0x0000f800ff06bb82 */ /* 0x000e760000000a00 */
        /* <DEDUP_REMOVED lines=10> */
[----:B------:R-:W-:Y:S02]  /*05a0*/  ISETP.GE.U32.AND P1, PT, R2, R5, PT ;  /* 0x000000050200720c */ /* 0x000fe40003f26070 */
[----:B--2---:R-:W-:-:S11]  /*05b0*/  MOV R5, UR18 ;  /* 0x0000001200057c02 */ /* 0x004fd60008000f00 */
        /* <DEDUP_REMOVED lines=9> */
[----:B------:R-:W-:Y:S01]  /*0650*/  UIMAD UR11, UR5, UR11, UR10 ;  /* 0x0000000b050b72a4 */ /* 0x000fe2000f8e020a */
[----:B------:R-:W4:Y:S01]  /*0660*/  @!P1 LDC.64 R10, c[0x0][0x390] ;  /* 0x0000e400ff0a9b82 */ /* 0x000f220000000a00 */
[----:B------:R-:W-:Y:S02]  /*0670*/  USHF.R.S32.HI UR5, URZ, 0x1f, UR13 ;  /* 0x0000001fff057899 */ /* 0x000fe4000801140d */
[----:B------:R-:W-:Y:S02]  /*0680*/  UIMAD UR11, UR11, 0x54, URZ ;  /* 0x000000540b0b78a4 */ /* 0x000fe4000f8e02ff */
[----:B------:R-:W-:-:S04]  /*0690*/  UIMAD UR5, UR5, UR18, URZ ;  /* 0x00000012050572a4 */ /* 0x000fc8000f8e02ff */
[----:B------:R-:W-:Y:S01]  /*06a0*/  IADD3 R2, P4, PT, R28, UR11, RZ ;  /* 0x0000000b1c027c10 */ /* 0x000fe2000ff9e0ff */
[----:B------:R-:W-:Y:S01]  /*06b0*/  UIMAD UR5, UR13, UR19, UR5 ;  /* 0x000000130d0572a4 */ /* 0x000fe2000f8e0205 */
[----:B------:R-:W-:-:S04]  /*06c0*/  MOV R3, UR11 ;  /* 0x0000000b00037c02 */ /* 0x000fc80008000f00 */
[----:B------:R-:W-:Y:S02]  /*06d0*/  LEA.HI.X.SX32 R3, R3, RZ, 0x1, P4 ;  /* 0x000000ff03037211 */ /* 0x000fe400020f0eff */
[----:B------:R-:W-:Y:S01]  /*06e0*/  ISETP.GE.U32.AND P4, PT, R27, UR14, PT ;  /* 0x0000000e1b007c0c */ /* 0x000fe2000bf86070 */
[----:B------:R-:W-:-:S03]  /*06f0*/  IMAD.WIDE.U32 R2, R5, UR13, R2 ;  /* 0x0000000d05027c25 */ /* 0x000fc6000f8e0002 */
[----:B------:R-:W-:Y:S01]  /*0700*/  ISETP.GE.AND.EX P4, PT, R24, UR15, PT, P4 ;  /* 0x0000000f18007c0c */ /* 0x000fe2000bf86340 */
[----:B------:R-:W-:Y:S01]  /*0710*/  @!P2 IMAD.MOV.U32 R4, RZ, RZ, R2 ;  /* 0x000000ffff04a224 */ /* 0x000fe200078e0002 */
[----:B------:R-:W-:-:S04]  /*0720*/  IADD3 R5, PT, PT, R3, UR5, RZ ;  /* 0x0000000503057c10 */ /* 0x000fc8000fffe0ff */
[----:B------:R-:W-:Y:S01]  /*0730*/  @!P1 MOV R21, R5 ;  /* 0x0000000500159202 */ /* 0x000fe20000000f00 */
[----:B------:R-:W-:-:S05]  /*0740*/  @!P2 IMAD.WIDE.U32 R12, R26, R12, R4 ;  /* 0x0000000c1a0ca225 */ /* 0x000fca00078e0004 */
[----:B------:R-:W-:Y:S01]  /*0750*/  @!P2 IADD3 R13, PT, PT, R13, R14, RZ ;  /* 0x0000000e0d0da210 */ /* 0x000fe20007ffe0ff */
[----:B-1----:R-:W-:Y:S01]  /*0760*/  @!P3 IMAD R14, R15, R6, RZ ;  /* 0x000000060f0eb224 */ /* 0x002fe200078e02ff */
[----:B---3--:R-:W-:-:S03]  /*0770*/  @!P2 LEA R16, P5, R12, R16, 0x2 ;  /* 0x000000100c10a211 */ /* 0x008fc600078a10ff */
[----:B------:R-:W-:Y:S01]  /*0780*/  @!P3 IMAD R7, R23, R7, R14 ;  /* 0x000000071707b224 */ /* 0x000fe200078e020e */
[----:B------:R-:W-:Y:S01]  /*0790*/  @!P2 LEA.HI.X R17, R12, R17, R13, 0x2, P5 ;  /* 0x000000110c11a211 */ /* 0x000fe200028f140d */
[----:B------:R-:W1:Y:S01]  /*07a0*/  @!P4 LDC.64 R14, c[0x0][0x3e0] ;  /* 0x0000f800ff0ecb82 */ /* 0x000e620000000a00 */
[----:B------:R-:W-:Y:S02]  /*07b0*/  @!P3 MOV R12, R2 ;  /* 0x00000002000cb202 */ /* 0x000fe40000000f00 */
[----:B------:R-:W-:-:S03]  /*07c0*/  @!P3 MOV R13, R5 ;  /* 0x00000005000db202 */ /* 0x000fc60000000f00 */
[----:B------:R-:W-:-:S04]  /*07d0*/  @!P3 IMAD.WIDE.U32 R12, R23, R6, R12 ;  /* 0x00000006170cb225 */ /* 0x000fc800078e000c */
[----:B--2---:R-:W-:Y:S01]  /*07e0*/  @!P1 IMAD R6, R20, R18, RZ ;  /* 0x0000001214069224 */ /* 0x004fe200078e02ff */
[----:B------:R-:W-:Y:S02]  /*07f0*/  @!P1 MOV R20, R2 ;  /* 0x0000000200149202 */ /* 0x000fe40000000f00 */
[----:B------:R-:W-:Y:S01]  /*0800*/  @!P3 IADD3 R7, PT, PT, R13, R7, RZ ;  /* 0x000000070d07b210 */ /* 0x000fe20007ffe0ff */
[----:B------:R-:W-:Y:S01]  /*0810*/  @!P1 IMAD R6, R0, R19, R6 ;  /* 0x0000001300069224 */ /* 0x000fe200078e0206 */
[----:B0-----:R-:W-:Y:S01]  /*0820*/  @!P3 LEA R8, P5, R12, R8, 0x2 ;  /* 0x000000080c08b211 */ /* 0x001fe200078a10ff */
[----:B------:R-:W-:-:S03]  /*0830*/  @!P1 IMAD.WIDE.U32 R18, R0, R18, R20 ;  /* 0x0000001200129225 */ /* 0x000fc600078e0014 */
[----:B------:R-:W-:Y:S02]  /*0840*/  @!P3 LEA.HI.X R9, R12, R9, R7, 0x2, P5 ;  /* 0x000000090c09b211 */ /* 0x000fe400028f1407 */
[----:B------:R-:W0:Y:S01]  /*0850*/  @!P4 LDC.64 R12, c[0x0][0x390] ;  /* 0x0000e400ff0ccb82 */ /* 0x000e220000000a00 */
[----:B------:R-:W-:Y:S02]  /*0860*/  @!P1 IADD3 R7, PT, PT, R19, R6, RZ ;  /* 0x0000000613079210 */ /* 0x000fe40007ffe0ff */
[----:B----4-:R-:W-:-:S04]  /*0870*/  @!P1 LEA R6, P5, R18, R10, 0x2 ;  /* 0x0000000a12069211 */ /* 0x010fc800078a10ff */
[----:B------:R-:W-:Y:S02]  /*0880*/  @!P1 LEA.HI.X R7, R18, R11, R7, 0x2, P5 ;  /* 0x0000000b12079211 */ /* 0x000fe400028f1407 */
[----:B------:R-:W-:Y:S02]  /*0890*/  CS2R R10, SRZ ;  /* 0x00000000000a7805 */ /* 0x000fe4000001ff00 */
[----:B------:R-:W-:Y:S01]  /*08a0*/  CS2R R20, SRZ ;  /* 0x0000000000147805 */ /* 0x000fe2000001ff00 */
[----:B-1----:R-:W-:-:S03]  /*08b0*/  @!P4 IMAD R18, R24, R14, RZ ;  /* 0x0000000e1812c224 */ /* 0x002fc600078e02ff */
[----:B------:R1:W2:Y:S01]  /*08c0*/  @!P2 LDG.E.64 R10, desc[UR16][R16.64] ;  /* 0x00000010100aa981 */ /* 0x0002a2000c1e1b00 */
[----:B------:R-:W-:-:S03]  /*08d0*/  @!P4 IMAD R18, R27, R15, R18 ;  /* 0x0000000f1b12c224 */ /* 0x000fc600078e0212 */
[----:B------:R3:W4:Y:S01]  /*08e0*/  @!P1 LDG.E.64 R20, desc[UR16][R6.64] ;  /* 0x0000001006149981 */ /* 0x000722000c1e1b00 */
[----:B-1----:R-:W-:Y:S01]  /*08f0*/  @!P4 MOV R16, R2 ;  /* 0x000000020010c202 */ /* 0x002fe20000000f00 */
[----:B------:R-:W-:Y:S01]  /*0900*/  @!P4 IMAD.MOV.U32 R17, RZ, RZ, R5 ;  /* 0x000000ffff11c224 */ /* 0x000fe200078e0005 */
[----:B---3--:R-:W-:-:S03]  /*0910*/  CS2R R6, SRZ ;  /* 0x0000000000067805 */ /* 0x008fc6000001ff00 */
[----:B------:R-:W-:-:S05]  /*0920*/  @!P4 IMAD.WIDE.U32 R14, R27, R14, R16 ;  /* 0x0000000e1b0ec225 */ /* 0x000fca00078e0010 */
[----:B------:R-:W-:Y:S01]  /*0930*/  @!P4 IADD3 R18, PT, PT, R15, R18, RZ ;  /* 0x000000120f12c210 */ /* 0x000fe20007ffe0ff */
[----:B------:R1:W3:Y:S01]  /*0940*/  @!P3 LDG.E.64 R6, desc[UR16][R8.64] ;  /* 0x000000100806b981 */ /* 0x0002e2000c1e1b00 */
[----:B0-----:R-:W-:-:S04]  /*0950*/  @!P4 LEA R12, P2, R14, R12, 0x2 ;  /* 0x0000000c0e0cc211 */ /* 0x001fc800078410ff */
[----:B------:R-:W-:Y:S02]  /*0960*/  @!P4 LEA.HI.X R13, R14, R13, R18, 0x2, P2 ;  /* 0x0000000d0e0dc211 */ /* 0x000fe400010f1412 */
[----:B-1----:R-:W-:-:S06]  /*0970*/  CS2R R8, SRZ ;  /* 0x0000000000087805 */ /* 0x002fcc000001ff00 */
[----:B------:R2:W5:Y:S01]  /*0980*/  @!P4 LDG.E.64 R8, desc[UR16][R12.64] ;  /* 0x000000100c08c981 */ /* 0x000562000c1e1b00 */
[----:B------:R-:W0:Y:S02]  /*0990*/  S2R R25, SR_LANEID ;  /* 0x0000000000197919 */ /* 0x000e240000000000 */
[C---:B0-----:R-:W-:Y:S02]  /*09a0*/  ISETP.GT.AND P2, PT, R25.reuse, 0x1e, PT ;  /* 0x0000001e1900780c */ /* 0x041fe40003f44270 */
[----:B------:R-:W-:Y:S01]  /*09b0*/  ISETP.GT.AND P3, PT, R25, 0xf, PT ;  /* 0x0000000f1900780c */ /* 0x000fe20003f64270 */
[----:B------:R-:W-:Y:S01]  /*09c0*/  BSSY.RECONVERGENT B0, `(.L_x_3616) ;  /* 0x0000034000007945 */ /* 0x000fe20003800200 */
[----:B--2---:R-:W-:Y:S01]  /*09d0*/  FMUL.FTZ R13, R11, R11 ;  /* 0x0000000b0b0d7220 */ /* 0x004fe20000410000 */
[----:B----4-:R-:W-:Y:S01]  /*09e0*/  FMUL.FTZ R14, R21, R21 ;  /* 0x00000015150e7220 */ /* 0x010fe20000410000 */
[----:B------:R-:W-:-:S03]  /*09f0*/  FADD.FTZ R15, R20, R21 ;  /* 0x00000015140f7221 */ /* 0x000fc60000010000 */
[----:B------:R-:W-:Y:S01]  /*0a00*/  FFMA.FTZ R14, R20, R20, R14 ;  /* 0x00000014140e7223 */ /* 0x000fe2000001000e */
[C---:B------:R-:W-:Y:S01]  /*0a10*/  FADD.FTZ R12, R10.reuse, R11 ;  /* 0x0000000b0a0c7221 */ /* 0x040fe20000010000 */
[----:B------:R-:W-:Y:S01]  /*0a20*/  FFMA.FTZ R13, R10, R10, R13 ;  /* 0x0000000a0a0d7223 */ /* 0x000fe2000001000d */
[----:B------:R-:W-:Y:S01]  /*0a30*/  FADD.FTZ R15, RZ, R15 ;  /* 0x0000000fff0f7221 */ /* 0x000fe20000010000 */
[----:B------:R-:W-:-:S03]  /*0a40*/  FADD.FTZ R14, RZ, R14 ;  /* 0x0000000eff0e7221 */ /* 0x000fc60000010000 */
[----:B------:R-:W-:Y:S01]  /*0a50*/  FADD.FTZ R12, R15, R12 ;  /* 0x0000000c0f0c7221 */ /* 0x000fe20000010000 */
[----:B------:R-:W-:Y:S01]  /*0a60*/  FADD.FTZ R13, R14, R13 ;  /* 0x0000000d0e0d7221 */ /* 0x000fe20000010000 */
[----:B---3--:R-:W-:Y:S01]  /*0a70*/  FMUL.FTZ R16, R7, R7 ;  /* 0x0000000707107220 */ /* 0x008fe20000410000 */
[----:B------:R-:W-:-:S03]  /*0a80*/  FADD.FTZ R14, R6, R7 ;  /* 0x00000007060e7221 */ /* 0x000fc60000010000 */
[----:B------:R-:W-:Y:S01]  /*0a90*/  FFMA.FTZ R16, R6, R6, R16 ;  /* 0x0000000606107223 */ /* 0x000fe20000010010 */
[----:B------:R-:W-:-:S03]  /*0aa0*/  FADD.FTZ R12, R12, R14 ;  /* 0x0000000e0c0c7221 */ /* 0x000fc60000010000 */
[----:B------:R-:W-:Y:S01]  /*0ab0*/  FADD.FTZ R13, R13, R16 ;  /* 0x000000100d0d7221 */ /* 0x000fe20000010000 */
[----:B-----5:R-:W-:Y:S01]  /*0ac0*/  FMUL.FTZ R15, R9, R9 ;  /* 0x00000009090f7220 */ /* 0x020fe20000410000 */
[----:B------:R-:W-:-:S03]  /*0ad0*/  FADD.FTZ R18, R8, R9 ;  /* 0x0000000908127221 */ /* 0x000fc60000010000 */
[----:B------:R-:W-:Y:S01]  /*0ae0*/  FFMA.FTZ R15, R8, R8, R15 ;  /* 0x00000008080f7223 */ /* 0x000fe2000001000f */
[----:B------:R-:W-:-:S03]  /*0af0*/  FADD.FTZ R18, R12, R18 ;  /* 0x000000120c127221 */ /* 0x000fc60000010000 */
[----:B------:R-:W-:Y:S02]  /*0b00*/  FADD.FTZ R19, R13, R15 ;  /* 0x0000000f0d137221 */ /* 0x000fe40000010000 */
        /* <DEDUP_REMOVED lines=31> */
.L_x_3617:
[----:B------:R-:W-:Y:S05]  /*0d00*/  BSYNC.RECONVERGENT B0 ;  /* 0x0000000000007941 */ /* 0x000fea0003800200 */
.L_x_3616:
        /* <DEDUP_REMOVED lines=59> */
.L_x_3619:
[----:B------:R-:W-:Y:S05]  /*10c0*/  BSYNC.RECONVERGENT B0 ;  /* 0x0000000000007941 */ /* 0x000fea0003800200 */
.L_x_3618:
        /* <DEDUP_REMOVED lines=32> */
.L_x_3622:
[----:B------:R-:W2:Y:S04]  /*12d0*/  LDG.E.STRONG.GPU R15, desc[UR16][R12.64] ;  /* 0x000000100c0f7981 */ /* 0x000ea8000c1ef900 */
[----:B--2---:R-:W-:Y:S01]  /*12e0*/  CCTL.IVALL ;  /* 0x00000000ff00798f */ /* 0x004fe20002000000 */
[----:B------:R-:W-:Y:S05]  /*12f0*/  YIELD ;  /* 0x0000000000007946 */ /* 0x000fea0003800000 */
[----:B------:R-:W-:-:S13]  /*1300*/  ISETP.NE.AND P4, PT, R15, R14, PT ;  /* 0x0000000e0f00720c */ /* 0x000fda0003f85270 */
[----:B------:R-:W-:Y:S05]  /*1310*/  @P4 BRA `(.L_x_3622) ;  /* 0xfffffffc00ec4947 */ /* 0x000fea000383ffff */
.L_x_3621:
[----:B------:R-:W-:Y:S05]  /*1320*/  WARPSYNC.ALL ;  /* 0x0000000000007948 */ /* 0x000fea0003800000 */
[----:B------:R-:W-:Y:S06]  /*1330*/  BAR.SYNC.DEFER_BLOCKING 0x0 ;  /* 0x0000000000007b1d */ /* 0x000fec0000010000 */
[----:B------:R-:W-:Y:S01]  /*1340*/  UMOV UR5, URZ ;  /* 0x000000ff00057c82 */ /* 0x000fe20008000000 */
[----:B------:R-:W-:Y:S05]  /*1350*/  @!P2 BRA `(.L_x_3623) ;  /* 0x000000040094a947 */ /* 0x000fea0003800000 */
[----:B------:R-:W-:Y:S02]  /*1360*/  ULEA UR14, UR21, UR6, 0x1 ;  /* 0x00000006150e7291 */ /* 0x000fe4000f8e08ff */
[----:B------:R-:W-:Y:S02]  /*1370*/  ULEA UR15, UR21, UR6, 0x2 ;  /* 0x00000006150f7291 */ /* 0x000fe4000f8e10ff */
[----:B------:R-:W-:Y:S02]  /*1380*/  UIMAD UR22, UR21, 0x6, UR6 ;  /* 0x00000006151678a4 */ /* 0x000fe4000f8e0206 */
[----:B------:R-:W-:Y:S02]  /*1390*/  UIMAD UR23, UR21, 0x5, UR6 ;  /* 0x00000005151778a4 */ /* 0x000fe4000f8e0206 */
[----:B------:R-:W-:Y:S02]  /*13a0*/  UIMAD UR24, UR21, 0x3, UR6 ;  /* 0x00000003151878a4 */ /* 0x000fe4000f8e0206 */
[----:B------:R-:W-:-:S02]  /*13b0*/  UIADD3 UR25, UPT, UPT, UR6, UR21, URZ ;  /* 0x0000001506197290 */ /* 0x000fc4000fffe0ff */
[----:B------:R-:W-:Y:S01]  /*13c0*/  UIADD3 UR26, UPT, UPT, -UR20, URZ, URZ ;  /* 0x000000ff141a7290 */ /* 0x000fe2000fffe1ff */
[----:B------:R-:W-:Y:S01]  /*13d0*/  UMOV UR5, URZ ;  /* 0x000000ff00057c82 */ /* 0x000fe20008000000 */
[----:B------:R-:W-:Y:S01]  /*13e0*/  UMOV UR12, UR6 ;  /* 0x00000006000c7c82 */ /* 0x000fe20008000000 */
[----:B------:R-:W-:-:S09]  /*13f0*/  UMOV UR13, UR9 ;  /* 0x00000009000d7c82 */ /* 0x000fd20008000000 */
.L_x_3624:
[----:B------:R-:W-:Y:S01]  /*1400*/  ISETP.EQ.OR P4, PT, RZ, UR26, P3 ;  /* 0x0000001aff007c0c */ /* 0x000fe20009f82670 */
[----:B------:R-:W-:-:S06]  /*1410*/  UIADD3 UR27, UPT, UPT, UR5, 0x1, URZ ;  /* 0x00000001051b7890 */ /* 0x000fcc000fffe0ff */
[----:B------:R-:W-:-:S06]  /*1420*/  IMAD.U32 R14, RZ, RZ, UR27 ;  /* 0x0000001bff0e7e24 */ /* 0x000fcc000f8e00ff */
[----:B------:R-:W-:-:S05]  /*1430*/  VOTEU.ALL UP1, P4 ;  /* 0x0000000000ff7886 */ /* 0x000fca0002020000 */
[----:B------:R-:W-:-:S06]  /*1440*/  @!UP1 UIMAD.WIDE.U32 UR28, UR12, 0x8, UR18 ;  /* 0x000000080c1c98a5 */ /* 0x000fcc000f8e0012 */
[----:B------:R-:W-:Y:S02]  /*1450*/  MOV R12, UR28 ;  /* 0x0000001c000c7c02 */ /* 0x000fe40008000f00 */
[----:B------:R-:W-:-:S06]  /*1460*/  MOV R13, UR29 ;  /* 0x0000001d000d7c02 */ /* 0x000fcc0008000f00 */
[----:B------:R-:W0:Y:S01]  /*1470*/  @!P4 LDG.E.64 R12, desc[UR16][R12.64] ;  /* 0x000000100c0cc981 */ /* 0x000e22000c1e1b00 */
[----:B------:R-:W-:-:S13]  /*1480*/  ISETP.EQ.OR P5, PT, R14, UR20, P3 ;  /* 0x000000140e007c0c */ /* 0x000fda0009fa2670 */
[----:B------:R-:W-:-:S05]  /*1490*/  VOTEU.ALL UP1, P5 ;  /* 0x0000000000ff7886 */ /* 0x000fca0002820000 */
[----:B------:R-:W-:-:S06]  /*14a0*/  @!UP1 UIMAD.WIDE.U32 UR28, UR25, 0x8, UR18 ;  /* 0x00000008191c98a5 */ /* 0x000fcc000f8e0012 */
[----:B------:R-:W-:Y:S02]  /*14b0*/  MOV R16, UR28 ;  /* 0x0000001c00107c02 */ /* 0x000fe40008000f00 */
[----:B------:R-:W-:-:S06]  /*14c0*/  MOV R17, UR29 ;  /* 0x0000001d00117c02 */ /* 0x000fcc0008000f00 */
[----:B------:R-:W4:Y:S01]  /*14d0*/  @!P5 LDG.E.64 R16, desc[UR16][R16.64] ;  /* 0x000000101010d981 */ /* 0x000f22000c1e1b00 */
[----:B------:R-:W-:-:S06]  /*14e0*/  UIADD3 UR27, UPT, UPT, UR5, 0x2, URZ ;  /* 0x00000002051b7890 */ /* 0x000fcc000fffe0ff */
[----:B------:R-:W-:Y:S01]  /*14f0*/  MOV R14, UR27 ;  /* 0x0000001b000e7c02 */ /* 0x000fe20008000f00 */
[----:B------:R-:W-:-:S03]  /*1500*/  UIADD3 UR27, UPT, UPT, UR5, 0x3, URZ ;  /* 0x00000003051b7890 */ /* 0x000fc6000fffe0ff */
[----:B------:R-:W-:-:S13]  /*1510*/  ISETP.EQ.OR P6, PT, R14, UR20, P3 ;  /* 0x000000140e007c0c */ /* 0x000fda0009fc2670 */
[----:B------:R-:W-:-:S05]  /*1520*/  VOTEU.ALL UP1, P6 ;  /* 0x0000000000ff7886 */ /* 0x000fca0003020000 */
[----:B------:R-:W-:-:S06]  /*1530*/  @!UP1 UIMAD.WIDE.U32 UR28, UR14, 0x8, UR18 ;  /* 0x000000080e1c98a5 */ /* 0x000fcc000f8e0012 */
[----:B------:R-:W-:Y:S02]  /*1540*/  MOV R14, UR28 ;  /* 0x0000001c000e7c02 */ /* 0x000fe40008000f00 */
[----:B--2---:R-:W-:-:S06]  /*1550*/  MOV R15, UR29 ;  /* 0x0000001d000f7c02 */ /* 0x004fcc0008000f00 */
[----:B------:R-:W2:Y:S01]  /*1560*/  @!P6 LDG.E.64 R14, desc[UR16][R14.64] ;  /* 0x000000100e0ee981 */ /* 0x000ea2000c1e1b00 */
[----:B0--3--:R-:W-:Y:S01]  /*1570*/  @!P4 FADD.FTZ R18, R18, R12 ;  /* 0x0000000c1212c221 */ /* 0x009fe20000010000 */
[----:B------:R-:W-:Y:S01]  /*1580*/  MOV R12, UR27 ;  /* 0x0000001b000c7c02 */ /* 0x000fe20008000f00 */
[----:B------:R-:W-:Y:S01]  /*1590*/  UIADD3 UR27, UPT, UPT, UR5, 0x4, URZ ;  /* 0x00000004051b7890 */ /* 0x000fe2000fffe0ff */
[----:B------:R-:W-:Y:S02]  /*15a0*/  @!P4 FADD.FTZ R19, R19, R13 ;  /* 0x0000000d1313c221 */ /* 0x000fe40000010000 */
[----:B------:R-:W-:-:S03]  /*15b0*/  ISETP.EQ.OR P2, PT, R12, UR20, P3 ;  /* 0x000000140c007c0c */ /* 0x000fc60009f42670 */
[----:B------:R-:W-:-:S10]  /*15c0*/  MOV R12, UR27 ;  /* 0x0000001b000c7c02 */ /* 0x000fd40008000f00 */
[----:B------:R-:W-:-:S05]  /*15d0*/  VOTEU.ALL UP1, P2 ;  /* 0x0000000000ff7886 */ /* 0x000fca0001020000 */
[----:B------:R-:W-:Y:S01]  /*15e0*/  @!UP1 UIMAD.WIDE.U32 UR28, UR24, 0x8, UR18 ;  /* 0x00000008181c98a5 */ /* 0x000fe2000f8e0012 */
[----:B------:R-:W-:-:S05]  /*15f0*/  ISETP.EQ.OR P4, PT, R12, UR20, P3 ;  /* 0x000000140c007c0c */ /* 0x000fca0009f82670 */
[----:B------:R-:W-:Y:S01]  /*1600*/  MOV R12, UR28 ;  /* 0x0000001c000c7c02 */ /* 0x000fe20008000f00 */
[----:B------:R-:W-:-:S06]  /*1610*/  IMAD.U32 R13, RZ, RZ, UR29 ;  /* 0x0000001dff0d7e24 */ /* 0x000fcc000f8e00ff */
[----:B------:R-:W3:Y:S01]  /*1620*/  @!P2 LDG.E.64 R12, desc[UR16][R12.64] ;  /* 0x000000100c0ca981 */ /* 0x000ee2000c1e1b00 */
[----:B------:R-:W-:-:S05]  /*1630*/  VOTEU.ALL UP1, P4 ;  /* 0x0000000000ff7886 */ /* 0x000fca0002020000 */
[----:B------:R-:W-:Y:S01]  /*1640*/  @!UP1 UIMAD.WIDE.U32 UR28, UR15, 0x8, UR18 ;  /* 0x000000080f1c98a5 */ /* 0x000fe2000f8e0012 */
[----:B----4-:R-:W-:Y:S01]  /*1650*/  @!P5 FADD.FTZ R18, R18, R16 ;  /* 0x000000101212d221 */ /* 0x010fe20000010000 */
[----:B------:R-:W-:-:S04]  /*1660*/  @!P5 FADD.FTZ R19, R19, R17 ;  /* 0x000000111313d221 */ /* 0x000fc80000010000 */
[----:B------:R-:W-:Y:S02]  /*1670*/  MOV R16, UR28 ;  /* 0x0000001c00107c02 */ /* 0x000fe40008000f00 */
[----:B------:R-:W-:-:S06]  /*1680*/  MOV R17, UR29 ;  /* 0x0000001d00117c02 */ /* 0x000fcc0008000f00 */
[----:B------:R-:W4:Y:S01]  /*1690*/  @!P4 LDG.E.64 R16, desc[UR16][R16.64] ;  /* 0x000000101010c981 */ /* 0x000f22000c1e1b00 */
[----:B------:R-:W-:Y:S02]  /*16a0*/  UIADD3 UR27, UPT, UPT, UR5, 0x5, URZ ;  /* 0x00000005051b7890 */ /* 0x000fe4000fffe0ff */
[----:B------:R-:W-:Y:S01]  /*16b0*/  UIADD3 UR28, UPT, UPT, UR5, 0x6, URZ ;  /* 0x00000006051c7890 */ /* 0x000fe2000fffe0ff */
[----:B--2---:R-:W-:-:S03]  /*16c0*/  @!P6 FADD.FTZ R18, R18, R14 ;  /* 0x0000000e1212e221 */ /* 0x004fc60000010000 */
[----:B------:R-:W-:Y:S01]  /*16d0*/  MOV R14, UR27 ;  /* 0x0000001b000e7c02 */ /* 0x000fe20008000f00 */
[----:B------:R-:W-:Y:S01]  /*16e0*/  @!P6 FADD.FTZ R19, R19, R15 ;  /* 0x0000000f1313e221 */ /* 0x000fe20000010000 */
[----:B------:R-:W-:Y:S02]  /*16f0*/  UIADD3 UR27, UPT, UPT, UR5, 0x7, URZ ;  /* 0x00000007051b7890 */ /* 0x000fe4000fffe0ff */
[----:B------:R-:W-:Y:S02]  /*1700*/  ISETP.EQ.OR P6, PT, R14, UR20, P3 ;  /* 0x000000140e007c0c */ /* 0x000fe40009fc2670 */
[----:B------:R-:W-:-:S04]  /*1710*/  MOV R14, UR28 ;  /* 0x0000001c000e7c02 */ /* 0x000fc80008000f00 */
[----:B------:R-:W-:-:S07]  /*1720*/  ISETP.EQ.OR P5, PT, R14, UR20, P3 ;  /* 0x000000140e007c0c */ /* 0x000fce0009fa2670 */
[----:B------:R-:W-:-:S05]  /*1730*/  VOTEU.ALL UP1, P6 ;  /* 0x0000000000ff7886 */ /* 0x000fca0003020000 */
[----:B------:R-:W-:Y:S01]  /*1740*/  @!UP1 UIMAD.WIDE.U32 UR28, UR23, 0x8, UR18 ;  /* 0x00000008171c98a5 */ /* 0x000fe2000f8e0012 */
[----:B------:R-:W-:-:S05]  /*1750*/  VOTEU.ALL UP2, P5 ;  /* 0x0000000000ff7886 */ /* 0x000fca0002840000 */
[----:B------:R-:W-:-:S06]  /*1760*/  @!UP2 UIMAD.WIDE.U32 UR30, UR22, 0x8, UR18 ;  /* 0x00000008161ea8a5 */ /* 0x000fcc000f8e0012 */
[----:B------:R-:W-:Y:S01]  /*1770*/  MOV R14, UR30 ;  /* 0x0000001e000e7c02 */ /* 0x000fe20008000f00 */
[----:B------:R-:W-:-:S06]  /*1780*/  IMAD.U32 R15, RZ, RZ, UR31 ;  /* 0x0000001fff0f7e24 */ /* 0x000fcc000f8e00ff */
[----:B------:R-:W2:Y:S01]  /*1790*/  @!P5 LDG.E.64 R14, desc[UR16][R14.64] ;  /* 0x000000100e0ed981 */ /* 0x000ea2000c1e1b00 */
[----:B---3--:R-:W-:Y:S01]  /*17a0*/  @!P2 FADD.FTZ R18, R18, R12 ;  /* 0x0000000c1212a221 */ /* 0x008fe20000010000 */
[----:B------:R-:W-:Y:S01]  /*17b0*/  MOV R12, UR27 ;  /* 0x0000001b000c7c02 */ /* 0x000fe20008000f00 */
[----:B------:R-:W-:-:S03]  /*17c0*/  @!P2 FADD.FTZ R19, R19, R13 ;  /* 0x0000000d1313a221 */ /* 0x000fc60000010000 */
[----:B------:R-:W-:Y:S02]  /*17d0*/  ISETP.EQ.OR P2, PT, R12, UR20, P3 ;  /* 0x000000140c007c0c */ /* 0x000fe40009f42670 */
[----:B------:R-:W-:Y:S02]  /*17e0*/  MOV R12, UR28 ;  /* 0x0000001c000c7c02 */ /* 0x000fe40008000f00 */
[----:B------:R-:W-:-:S06]  /*17f0*/  MOV R13, UR29 ;  /* 0x0000001d000d7c02 */ /* 0x000fcc0008000f00 */
[----:B------:R-:W3:Y:S03]  /*1800*/  @!P6 LDG.E.64 R12, desc[UR16][R12.64] ;  /* 0x000000100c0ce981 */ /* 0x000ee6000c1e1b00 */
[----:B------:R-:W-:-:S05]  /*1810*/  VOTEU.ALL UP1, P2 ;  /* 0x0000000000ff7886 */ /* 0x000fca0001020000 */
[----:B------:R-:W-:Y:S01]  /*1820*/  @!UP1 UIMAD.WIDE.U32 UR28, UR13, 0x8, UR18 ;  /* 0x000000080d1c98a5 */ /* 0x000fe2000f8e0012 */
[----:B----4-:R-:W-:Y:S01]  /*1830*/  @!P4 FADD.FTZ R18, R18, R16 ;  /* 0x000000101212c221 */ /* 0x010fe20000010000 */
[----:B------:R-:W-:-:S04]  /*1840*/  @!P4 FADD.FTZ R19, R19, R17 ;  /* 0x000000111313c221 */ /* 0x000fc80000010000 */
[----:B------:R-:W-:Y:S02]  /*1850*/  MOV R16, UR28 ;  /* 0x0000001c00107c02 */ /* 0x000fe40008000f00 */
[----:B------:R-:W-:-:S06]  /*1860*/  MOV R17, UR29 ;  /* 0x0000001d00117c02 */ /* 0x000fcc0008000f00 */
[----:B------:R-:W4:Y:S01]  /*1870*/  @!P2 LDG.E.64 R16, desc[UR16][R16.64] ;  /* 0x000000101010a981 */ /* 0x000f22000c1e1b00 */
[----:B------:R-:W-:-:S06]  /*1880*/  UIADD3 UR5, UPT, UPT, UR5, 0x8, URZ ;  /* 0x0000000805057890 */ /* 0x000fcc000fffe0ff */
        /* <DEDUP_REMOVED lines=10> */
[----:B---3--:R-:W-:Y:S01]  /*1930*/  @!P6 FADD.FTZ R18, R18, R12 ;  /* 0x0000000c1212e221 */ /* 0x008fe20000010000 */
[----:B------:R-:W-:-:S03]  /*1940*/  @!P6 FADD.FTZ R19, R19, R13 ;  /* 0x0000000d1313e221 */ /* 0x000fc60000010000 */
[----:B--2---:R-:W-:Y:S01]  /*1950*/  @!P5 FADD.FTZ R18, R18, R14 ;  /* 0x0000000e1212d221 */ /* 0x004fe20000010000 */
[----:B------:R-:W-:-:S03]  /*1960*/  @!P5 FADD.FTZ R19, R19, R15 ;  /* 0x0000000f1313d221 */ /* 0x000fc60000010000 */
[----:B----4-:R-:W-:Y:S01]  /*1970*/  @!P2 FADD.FTZ R18, R18, R16 ;  /* 0x000000101212a221 */ /* 0x010fe20000010000 */
[----:B------:R-:W-:Y:S01]  /*1980*/  @!P2 FADD.FTZ R19, R19, R17 ;  /* 0x000000111313a221 */ /* 0x000fe20000010000 */
[----:B------:R-:W-:Y:S06]  /*1990*/  @P4 BRA `(.L_x_3624) ;  /* 0xfffffff800984947 */ /* 0x000fec000383ffff */
[----:B------:R-:W-:-:S15]  /*19a0*/  R2UR UR5, R29 ;  /* 0x000000001d0572ca */ /* 0x000fde00000e0000 */
.L_x_3623:
        /* <DEDUP_REMOVED lines=20> */
[----:B------:R-:W-:Y:S01]  /*1af0*/  ISETP.EQ.OR P5, PT, R12, UR20, P3 ;  /* 0x000000140c007c0c */ /* 0x000fe20009fa2670 */
[----:B------:R-:W-:-:S05]  /*1b00*/  IMAD.U32 R12, RZ, RZ, UR15 ;  /* 0x0000000fff0c7e24 */ /* 0x000fca000f8e00ff */
        /* <DEDUP_REMOVED lines=30> */
.L_x_3625:
        /* <DEDUP_REMOVED lines=28> */
.L_x_3626:
[----:B------:R-:W-:Y:S01]  /*1eb0*/  MOV R12, UR5 ;  /* 0x00000005000c7c02 */ /* 0x000fe20008000f00 */
[----:B------:R-:W-:Y:S01]  /*1ec0*/  BSSY.RECONVERGENT B0, `(.L_x_3620) ;  /* 0x000000c000007945 */ /* 0x000fe20003800200 */
[----:B------:R-:W-:Y:S02]  /*1ed0*/  LOP3.LUT R13, R22, 0x1, RZ, 0xc0, !PT ;  /* 0x00000001160d7812 */ /* 0x000fe400078ec0ff */
[----:B------:R-:W-:-:S04]  /*1ee0*/  ISETP.EQ.OR P2, PT, R12, UR20, P3 ;  /* 0x000000140c007c0c */ /* 0x000fc80009f42670 */
[----:B------:R-:W-:-:S13]  /*1ef0*/  ISETP.NE.U32.OR P2, PT, R13, 0x1, P2 ;  /* 0x000000010d00780c */ /* 0x000fda0001745470 */
[----:B------:R-:W-:Y:S05]  /*1f00*/  @P2 BRA `(.L_x_3627) ;  /* 0x00000000001c2947 */ /* 0x000fea0003800000 */
[----:B------:R-:W-:Y:S01]  /*1f10*/  UIMAD UR12, UR21, UR5, UR6 ;  /* 0x00000005150c72a4 */ /* 0x000fe2000f8e0206 */
[----:B------:R-:W-:-:S05]  /*1f20*/  IMAD.MOV.U32 R12, RZ, RZ, 0x8 ;  /* 0x00000008ff0c7424 */ /* 0x000fca00078e00ff */
[----:B------:R-:W-:-:S05]  /*1f30*/  MOV R13, UR12 ;  /* 0x0000000c000d7c02 */ /* 0x000fca0008000f00 */
[----:B------:R-:W-:-:S06]  /*1f40*/  IMAD.WIDE.U32 R12, R13, R12, UR18 ;  /* 0x000000120d0c7e25 */ /* 0x000fcc000f8e000c */
[----:B------:R-:W0:Y:S02]  /*1f50*/  LDG.E.64 R12, desc[UR16][R12.64] ;  /* 0x000000100c0c7981 */ /* 0x000e24000c1e1b00 */
[----:B0--3--:R-:W-:Y:S01]  /*1f60*/  FADD.FTZ R18, R18, R12 ;  /* 0x0000000c12127221 */ /* 0x009fe20000010000 */
[----:B------:R-:W-:-:S07]  /*1f70*/  FADD.FTZ R19, R19, R13 ;  /* 0x0000000d13137221 */ /* 0x000fce0000010000 */
.L_x_3627:
[----:B------:R-:W-:Y:S05]  /*1f80*/  BSYNC.RECONVERGENT B0 ;  /* 0x0000000000007941 */ /* 0x000fea0003800200 */
.L_x_3620:
[----:B------:R-:W4:Y:S01]  /*1f90*/  @P0 LDC.64 R12, c[0x0][0x388] ;  /* 0x0000e200ff0c0b82 */ /* 0x000f220000000a00 */
[----:B------:R-:W2:Y:S01]  /*1fa0*/  LDCU UR13, c[0x0][0x414] ;  /* 0x00008280ff0d77ac */ /* 0x000ea20008000800 */
[----:B-1----:R-:W-:Y:S01]  /*1fb0*/  MOV R14, UR10 ;  /* 0x0000000a000e7c02 */ /* 0x002fe20008000f00 */
[----:B------:R-:W-:-:S05]  /*1fc0*/  UMOV UR5, 0x400 ;  /* 0x0000040000057882 */ /* 0x000fca0000000000 */
[----:B------:R-:W1:Y:S08]  /*1fd0*/  S2UR UR12, SR_CgaCtaId ;  /* 0x00000000000c79c3 */ /* 0x000e700000008800 */
[----:B------:R-:W0:Y:S01]  /*1fe0*/  LDC.64 R16, c[0x0][0x3a0] ;  /* 0x0000e800ff107b82 */ /* 0x000e220000000a00 */
[----:B--2---:R-:W-:Y:S01]  /*1ff0*/  @P0 FMUL.FTZ R15, R19, UR13 ;  /* 0x0000000d130f0c20 */ /* 0x004fe20008410000 */
[----:B----4-:R-:W-:-:S04]  /*2000*/  @P0 IMAD.WIDE R12, R14, 0x8, R12 ;  /* 0x000000080e0c0825 */ /* 0x010fc800078e020c */
[----:B------:R-:W-:-:S05]  /*2010*/  @P0 FMUL.FTZ R14, R18, UR13 ;  /* 0x0000000d120e0c20 */ /* 0x000fca0008410000 */
[----:B------:R2:W-:Y:S01]  /*2020*/  @P0 STG.E.64 desc[UR16][R12.64], R14 ;  /* 0x0000000e0c000986 */ /* 0x0005e2000c101b10 */
[----:B-1----:R-:W-:-:S09]  /*2030*/  ULEA UR5, UR12, UR5, 0x18 ;  /* 0x000000050c057291 */ /* 0x002fd2000f8ec0ff */
[----:B------:R-:W-:Y:S01]  /*2040*/  @!P3 STS.64 [UR5+0xc8], R18 ;  /* 0x0000c812ff00b988 */ /* 0x000fe20008000a05 */
[----:B--2---:R-:W1:Y:S01]  /*2050*/  LDC.64 R14, c[0x0][0x398] ;  /* 0x0000e600ff0e7b82 */ /* 0x004e620000000a00 */
[----:B------:R-:W-:-:S05]  /*2060*/  IADD3 R12, PT, PT, R28, UR11, RZ ;  /* 0x0000000b1c0c7c10 */ /* 0x000fca000fffe0ff */
[C---:B0-----:R-:W-:Y:S02]  /*2070*/  IMAD.WIDE R16, R12.reuse, 0x4, R16 ;  /* 0x000000040c107825 */ /* 0x041fe400078e0210 */
[----:B------:R-:W-:Y:S02]  /*2080*/  BAR.SYNC.DEFER_BLOCKING 0x0 ;  /* 0x0000000000007b1d */ /* 0x000fe40000010000 */
[----:B-1----:R-:W-:-:S06]  /*2090*/  IMAD.WIDE R14, R12, 0x4, R14 ;  /* 0x000000040c0e7825 */ /* 0x002fcc00078e020e */
[----:B------:R-:W5:Y:S04]  /*20a0*/  LDG.E.64 R14, desc[UR16][R14.64] ;  /* 0x000000100e0e7981 */ /* 0x000f68000c1e1b00 */
[----:B------:R-:W5:Y:S01]  /*20b0*/  LDG.E.64 R16, desc[UR16][R16.64] ;  /* 0x0000001010107981 */ /* 0x000f62000c1e1b00 */
[----:B------:R-:W-:Y:S03]  /*20c0*/  BSSY.RECONVERGENT B0, `(.L_x_3628) ;  /* 0x00000ec000007945 */ /* 0x000fe60003800200 */
[----:B------:R-:W0:Y:S02]  /*20d0*/  LDS.64 R12, [UR5+0xc8] ;  /* 0x0000c805ff0c7984 */ /* 0x000e240008000a00 */
[----:B0-----:R-:W-:-:S04]  /*20e0*/  FMUL.FTZ R12, R12, UR13 ;  /* 0x0000000d0c0c7c20 */ /* 0x001fc80008410000 */
[----:B---3--:R-:W-:-:S04]  /*20f0*/  FMUL.FTZ R18, R12, R12 ;  /* 0x0000000c0c127220 */ /* 0x008fc80000410000 */
[----:B------:R-:W-:-:S05]  /*2100*/  FFMA.FTZ R13, R13, UR13, -R18 ;  /* 0x0000000d0d0d7c23 */ /* 0x000fca0008010812 */
[----:B------:R-:W-:-:S13]  /*2110*/  FSETP.GTU.FTZ.AND P2, PT, R13, RZ, PT ;  /* 0x000000ff0d00720b */ /* 0x000fda0003f5c000 */
[----:B------:R-:W0:Y:S02]  /*2120*/  @P2 LDC R18, c[0x0][0x3a8] ;  /* 0x0000ea00ff122b82 */ /* 0x000e240000000800 */
[----:B0-----:R-:W-:Y:S01]  /*2130*/  @P2 FADD.FTZ R18, R13, R18 ;  /* 0x000000120d122221 */ /* 0x001fe20000010000 */
[----:B------:R-:W-:-:S06]  /*2140*/  HFMA2 R13, -RZ, RZ, 1.875, 0 ;  /* 0x3f800000ff0d7431 */ /* 0x000fcc00000001ff */
[----:B------:R0:W1:Y:S01]  /*2150*/  @P2 MUFU.RSQ R13, R18 ;  /* 0x00000012000d2308 */ /* 0x0000620000001400 */
[----:B------:R-:W-:Y:S05]  /*2160*/  BRA.U UP0, `(.L_x_3629) ;  /* 0x0000000500787547 */ /* 0x000fea000b800000 */
[----:B------:R-:W2:Y:S01]  /*2170*/  LDCU.64 UR14, c[0x0][0x3e8] ;  /* 0x00007d00ff0e77ac */ /* 0x000ea20008000a00 */
[----:B------:R-:W-:Y:S01]  /*2180*/  SHF.R.S32.HI R24, RZ, 0x1f, R0 ;  /* 0x0000001fff187819 */ /* 0x000fe20000011400 */
[----:B------:R-:W-:Y:S01]  /*2190*/  BSSY.RECONVERGENT B1, `(.L_x_3630) ;  /* 0x000001e000017945 */ /* 0x000fe20003800200 */
[----:B0-----:R-:W-:Y:S02]  /*21a0*/  SHF.R.S32.HI R18, RZ, 0x1f, R26 ;  /* 0x0000001fff127819 */ /* 0x001fe4000001141a */
[----:B------:R-:W-:Y:S02]  /*21b0*/  SHF.R.S32.HI R19, RZ, 0x1f, R23 ;  /* 0x0000001fff137819 */ /* 0x000fe40000011417 */
[----:B------:R-:W-:Y:S02]  /*21c0*/  SHF.R.S32.HI R25, RZ, 0x1f, R27 ;  /* 0x0000001fff197819 */ /* 0x000fe4000001141b */
[----:B--2---:R-:W-:Y:S02]  /*21d0*/  ISETP.GE.U32.AND P2, PT, R0, UR14, PT ;  /* 0x0000000e00007c0c */ /* 0x004fe4000bf46070 */
        /* <DEDUP_REMOVED lines=10> */
[C---:B------:R-:W-:Y:S01]  /*2280*/  FADD.FTZ R20, -R12.reuse, R20 ;  /* 0x000000140c147221 */ /* 0x040fe20000010100 */
[----:B------:R-:W-:Y:S01]  /*2290*/  MOV R19, R5 ;  /* 0x0000000500137202 */ /* 0x000fe20000000f00 */
[----:B------:R-:W2:Y:S01]  /*22a0*/  LDCU.64 UR12, c[0x0][0x380] ;  /* 0x00007000ff0c77ac */ /* 0x000ea20008000a00 */
[----:B------:R-:W-:Y:S01]  /*22b0*/  FADD.FTZ R21, -R12, R21 ;  /* 0x000000150c157221 */ /* 0x000fe20000010100 */
[----:B0-----:R-:W-:Y:S02]  /*22c0*/  IMAD R24, R24, UR18, RZ ;  /* 0x0000001218187c24 */ /* 0x001fe4000f8e02ff */
[----:B------:R-:W-:-:S04]  /*22d0*/  IMAD.WIDE.U32 R18, R0, UR18, R18 ;  /* 0x0000001200127c25 */ /* 0x000fc8000f8e0012 */
[----:B------:R-:W-:-:S05]  /*22e0*/  IMAD R24, R0, UR19, R24 ;  /* 0x0000001300187c24 */ /* 0x000fca000f8e0218 */
[----:B------:R-:W-:Y:S02]  /*22f0*/  IADD3 R19, PT, PT, R19, R24, RZ ;  /* 0x0000001813137210 */ /* 0x000fe40007ffe0ff */
[----:B--2---:R-:W-:-:S04]  /*2300*/  LEA R24, P2, R18, UR12, 0x2 ;  /* 0x0000000c12187c11 */ /* 0x004fc8000f8410ff */
[----:B------:R-:W-:Y:S01]  /*2310*/  LEA.HI.X R25, R18, UR13, R19, 0x2, P2 ;  /* 0x0000000d12197c11 */ /* 0x000fe200090f1413 */
[-C--:B-1----:R-:W-:Y:S01]  /*2320*/  FMUL.FTZ R18, R20, R13.reuse ;  /* 0x0000000d14127220 */ /* 0x082fe20000410000 */
[----:B------:R-:W-:-:S03]  /*2330*/  FMUL.FTZ R19, R21, R13 ;  /* 0x0000000d15137220 */ /* 0x000fc60000410000 */
[----:B-----5:R-:W-:Y:S01]  /*2340*/  FFMA.FTZ R18, R14, R18, R16 ;  /* 0x000000120e127223 */ /* 0x020fe20000010010 */
[----:B------:R-:W-:-:S05]  /*2350*/  FFMA.FTZ R19, R15, R19, R17 ;  /* 0x000000130f137223 */ /* 0x000fca0000010011 */
[----:B------:R0:W-:Y:S02]  /*2360*/  STG.E.64 desc[UR16][R24.64], R18 ;  /* 0x0000001218007986 */ /* 0x0001e4000c101b10 */
.L_x_3631:
[----:B------:R-:W-:Y:S05]  /*2370*/  BSYNC.RECONVERGENT B1 ;  /* 0x0000000000017941 */ /* 0x000fea0003800200 */
.L_x_3630:
[----:B------:R-:W-:Y:S04]  /*2380*/  BSSY.RECONVERGENT B1, `(.L_x_3632) ;  /* 0x0000014000017945 */ /* 0x000fe80003800200 */
[----:B------:R-:W-:Y:S05]  /*2390*/  @P3 BRA `(.L_x_3633) ;  /* 0x0000000000483947 */ /* 0x000fea0003800000 */
[----:B------:R-:W2:Y:S01]  /*23a0*/  LDCU.64 UR12, c[0x0][0x3e0] ;  /* 0x00007c00ff0c77ac */ /* 0x000ea20008000a00 */
[----:B0-----:R-:W-:Y:S01]  /*23b0*/  SHF.R.S32.HI R18, RZ, 0x1f, R26 ;  /* 0x0000001fff127819 */ /* 0x001fe2000001141a */
[----:B------:R-:W-:Y:S02]  /*23c0*/  IMAD.MOV.U32 R19, RZ, RZ, R5 ;  /* 0x000000ffff137224 */ /* 0x000fe400078e0005 */
[C---:B------:R-:W-:Y:S01]  /*23d0*/  FADD.FTZ R10, -R12.reuse, R10 ;  /* 0x0000000a0c0a7221 */ /* 0x040fe20000010100 */
[----:B------:R-:W0:Y:S01]  /*23e0*/  LDCU.64 UR18, c[0x0][0x380] ;  /* 0x00007000ff1277ac */ /* 0x000e220008000a00 */
[----:B------:R-:W-:Y:S02]  /*23f0*/  FADD.FTZ R11, -R12, R11 ;  /* 0x0000000b0c0b7221 */ /* 0x000fe40000010100 */
[-C--:B-1----:R-:W-:Y:S02]  /*2400*/  FMUL.FTZ R10, R10, R13.reuse ;  /* 0x0000000d0a0a7220 */ /* 0x082fe40000410000 */
[----:B------:R-:W-:-:S02]  /*2410*/  FMUL.FTZ R11, R11, R13 ;  /* 0x0000000d0b0b7220 */ /* 0x000fc40000410000 */
[----:B-----5:R-:W-:Y:S02]  /*2420*/  FFMA.FTZ R10, R14, R10, R16 ;  /* 0x0000000a0e0a7223 */ /* 0x020fe40000010010 */
[----:B------:R-:W-:Y:S01]  /*2430*/  FFMA.FTZ R11, R15, R11, R17 ;  /* 0x0000000b0f0b7223 */ /* 0x000fe20000010011 */
[----:B--2---:R-:W-:Y:S01]  /*2440*/  IMAD R20, R18, UR12, RZ ;  /* 0x0000000c12147c24 */ /* 0x004fe2000f8e02ff */
[----:B------:R-:W-:-:S03]  /*2450*/  MOV R18, R2 ;  /* 0x0000000200127202 */ /* 0x000fc60000000f00 */
[C---:B------:R-:W-:Y:S02]  /*2460*/  IMAD R20, R26.reuse, UR13, R20 ;  /* 0x0000000d1a147c24 */ /* 0x040fe4000f8e0214 */
[----:B------:R-:W-:-:S05]  /*2470*/  IMAD.WIDE.U32 R18, R26, UR12, R18 ;  /* 0x0000000c1a127c25 */ /* 0x000fca000f8e0012 */
[----:B------:R-:W-:Y:S02]  /*2480*/  IADD3 R19, PT, PT, R19, R20, RZ ;  /* 0x0000001413137210 */ /* 0x000fe40007ffe0ff */
[----:B0-----:R-:W-:-:S04]  /*2490*/  LEA R20, P2, R18, UR18, 0x2 ;  /* 0x0000001212147c11 */ /* 0x001fc8000f8410ff */
[----:B------:R-:W-:-:S05]  /*24a0*/  LEA.HI.X R21, R18, UR19, R19, 0x2, P2 ;  /* 0x0000001312157c11 */ /* 0x000fca00090f1413 */
[----:B------:R2:W-:Y:S04]  /*24b0*/  STG.E.64 desc[UR16][R20.64], R10 ;  /* 0x0000000a14007986 */ /* 0x0005e8000c101b10 */
.L_x_3633:
[----:B------:R-:W-:Y:S05]  /*24c0*/  BSYNC.RECONVERGENT B1 ;  /* 0x0000000000017941 */ /* 0x000fea0003800200 */
.L_x_3632:
[----:B------:R-:W-:Y:S04]  /*24d0*/  BSSY.RECONVERGENT B1, `(.L_x_3634) ;  /* 0x0000014000017945 */ /* 0x000fe80003800200 */
[----:B------:R-:W-:Y:S05]  /*24e0*/  @P4 BRA `(.L_x_3635) ;  /* 0x0000000000484947 */ /* 0x000fea0003800000 */
[----:B------:R-:W3:Y:S01]  /*24f0*/  LDCU.64 UR12, c[0x0][0x3e0] ;  /* 0x00007c00ff0c77ac */ /* 0x000ee20008000a00 */
[----:B--2---:R-:W-:Y:S01]  /*2500*/  SHF.R.S32.HI R10, RZ, 0x1f, R23 ;  /* 0x0000001fff0a7819 */ /* 0x004fe20000011417 */
[----:B0-----:R-:W-:Y:S01]  /*2510*/  FADD.FTZ R19, -R12, R7 ;  /* 0x000000070c137221 */ /* 0x001fe20000010100 */
[----:B------:R-:W-:Y:S01]  /*2520*/  MOV R11, R5 ;  /* 0x00000005000b7202 */ /* 0x000fe20000000f00 */
[----:B------:R-:W0:Y:S02]  /*2530*/  LDCU.64 UR18, c[0x0][0x380] ;  /* 0x00007000ff1277ac */ /* 0x000e240008000a00 */
[----:B---3--:R-:W-:Y:S01]  /*2540*/  IMAD R18, R10, UR12, RZ ;  /* 0x0000000c0a127c24 */ /* 0x008fe2000f8e02ff */
[----:B------:R-:W-:-:S03]  /*2550*/  MOV R10, R2 ;  /* 0x00000002000a7202 */ /* 0x000fc60000000f00 */
[C---:B------:R-:W-:Y:S02]  /*2560*/  IMAD R20, R23.reuse, UR13, R18 ;  /* 0x0000000d17147c24 */ /* 0x040fe4000f8e0212 */
[----:B------:R-:W-:Y:S01]  /*2570*/  FADD.FTZ R18, -R12, R6 ;  /* 0x000000060c127221 */ /* 0x000fe20000010100 */
[----:B------:R-:W-:-:S04]  /*2580*/  IMAD.WIDE.U32 R10, R23, UR12, R10 ;  /* 0x0000000c170a7c25 */ /* 0x000fc8000f8e000a */
[-C--:B-1----:R-:W-:Y:S01]  /*2590*/  FMUL.FTZ R18, R18, R13.reuse ;  /* 0x0000000d12127220 */ /* 0x082fe20000410000 */
[----:B------:R-:W-:Y:S01]  /*25a0*/  IADD3 R7, PT, PT, R11, R20, RZ ;  /* 0x000000140b077210 */ /* 0x000fe20007ffe0ff */
[----:B------:R-:W-:Y:S01]  /*25b0*/  FMUL.FTZ R11, R19, R13 ;  /* 0x0000000d130b7220 */ /* 0x000fe20000410000 */
[----:B0-----:R-:W-:-:S03]  /*25c0*/  LEA R6, P2, R10, UR18, 0x2 ;  /* 0x000000120a067c11 */ /* 0x001fc6000f8410ff */
[----:B-----5:R-:W-:Y:S01]  /*25d0*/  FFMA.FTZ R11, R15, R11, R17 ;  /* 0x0000000b0f0b7223 */ /* 0x020fe20000010011 */
[----:B------:R-:W-:Y:S01]  /*25e0*/  LEA.HI.X R7, R10, UR19, R7, 0x2, P2 ;  /* 0x000000130a077c11 */ /* 0x000fe200090f1407 */
[----:B------:R-:W-:-:S05]  /*25f0*/  FFMA.FTZ R10, R14, R18, R16 ;  /* 0x000000120e0a7223 */ /* 0x000fca0000010010 */
[----:B------:R3:W-:Y:S03]  /*2600*/  STG.E.64 desc[UR16][R6.64], R10 ;  /* 0x0000000a06007986 */ /* 0x0007e6000c101b10 */
.L_x_3635:
[----:B------:R-:W-:Y:S05]  /*2610*/  BSYNC.RECONVERGENT B1 ;  /* 0x0000000000017941 */ /* 0x000fea0003800200 */
.L_x_3634:
[----:B------:R-:W-:Y:S05]  /*2620*/  @P1 BRA `(.L_x_3636) ;  /* 0x0000000800541947 */ /* 0x000fea0003800000 */
[----:B------:R-:W4:Y:S01]  /*2630*/  LDCU.64 UR12, c[0x0][0x3e0] ;  /* 0x00007c00ff0c77ac */ /* 0x000f220008000a00 */
[----:B---3--:R-:W-:Y:S01]  /*2640*/  SHF.R.S32.HI R6, RZ, 0x1f, R27 ;  /* 0x0000001fff067819 */ /* 0x008fe2000001141b */
[C---:B------:R-:W-:Y:S01]  /*2650*/  FADD.FTZ R8, -R12.reuse, R8 ;  /* 0x000000080c087221 */ /* 0x040fe20000010100 */
[----:B------:R-:W-:Y:S01]  /*2660*/  MOV R3, R5 ;  /* 0x0000000500037202 */ /* 0x000fe20000000f00 */
[----:B------:R-:W3:Y:S01]  /*2670*/  LDCU.64 UR14, c[0x0][0x380] ;  /* 0x00007000ff0e77ac */ /* 0x000ee20008000a00 */
[----:B------:R-:W-:Y:S01]  /*2680*/  FADD.FTZ R12, -R12, R9 ;  /* 0x000000090c0c7221 */ /* 0x000fe20000010100 */
[----:B-1----:R-:W-:-:S03]  /*2690*/  FMUL.FTZ R7, R8, R13 ;  /* 0x0000000d08077220 */ /* 0x002fc60000410000 */
[----:B------:R-:W-:Y:S01]  /*26a0*/  FMUL.FTZ R12, R12, R13 ;  /* 0x0000000d0c0c7220 */ /* 0x000fe20000410000 */
[----:B-----5:R-:W-:-:S03]  /*26b0*/  FFMA.FTZ R14, R14, R7, R16 ;  /* 0x000000070e0e7223 */ /* 0x020fc60000010010 */
[----:B------:R-:W-:Y:S01]  /*26c0*/  FFMA.FTZ R15, R15, R12, R17 ;  /* 0x0000000c0f0f7223 */ /* 0x000fe20000010011 */
[----:B----4-:R-:W-:Y:S02]  /*26d0*/  IMAD R4, R6, UR12, RZ ;  /* 0x0000000c06047c24 */ /* 0x010fe4000f8e02ff */
[----:B------:R-:W-:-:S04]  /*26e0*/  IMAD.WIDE.U32 R2, R27, UR12, R2 ;  /* 0x0000000c1b027c25 */ /* 0x000fc8000f8e0002 */
[----:B------:R-:W-:Y:S01]  /*26f0*/  IMAD R5, R27, UR13, R4 ;  /* 0x0000000d1b057c24 */ /* 0x000fe2000f8e0204 */
[----:B---3--:R-:W-:-:S04]  /*2700*/  LEA R4, P1, R2, UR14, 0x2 ;  /* 0x0000000e02047c11 */ /* 0x008fc8000f8210ff */
[----:B------:R-:W-:-:S04]  /*2710*/  IADD3 R5, PT, PT, R3, R5, RZ ;  /* 0x0000000503057210 */ /* 0x000fc80007ffe0ff */
[----:B------:R-:W-:-:S05]  /*2720*/  LEA.HI.X R5, R2, UR15, R5, 0x2, P1 ;  /* 0x0000000f02057c11 */ /* 0x000fca00088f1405 */
[----:B------:R4:W-:Y:S01]  /*2730*/  STG.E.64 desc[UR16][R4.64], R14 ;  /* 0x0000000e04007986 */ /* 0x0009e2000c101b10 */
[----:B------:R-:W-:Y:S05]  /*2740*/  BRA `(.L_x_3636) ;  /* 0x00000008000c7947 */ /* 0x000fea0003800000 */
.L_x_3629:
[----:B------:R-:W2:Y:S01]  /*2750*/  LDCU.64 UR18, c[0x0][0x3e8] ;  /* 0x00007d00ff1277ac */ /* 0x000ea20008000a00 */
[----:B------:R-:W-:Y:S01]  /*2760*/  SHF.R.S32.HI R24, RZ, 0x1f, R26 ;  /* 0x0000001fff187819 */ /* 0x000fe2000001141a */
[----:B------:R-:W-:Y:S01]  /*2770*/  BSSY.RECONVERGENT B1, `(.L_x_3637) ;  /* 0x0000026000017945 */ /* 0x000fe20003800200 */
[----:B------:R-:W-:Y:S02]  /*2780*/  SHF.R.S32.HI R19, RZ, 0x1f, R23 ;  /* 0x0000001fff137819 */ /* 0x000fe40000011417 */
[----:B0-----:R-:W-:Y:S02]  /*2790*/  SHF.R.S32.HI R18, RZ, 0x1f, R27 ;  /* 0x0000001fff127819 */ /* 0x001fe4000001141b */
[----:B--2---:R-:W-:Y:S02]  /*27a0*/  ISETP.GE.U32.AND P2, PT, R26, UR18, PT ;  /* 0x000000121a007c0c */ /* 0x004fe4000bf46070 */
[----:B------:R-:W-:Y:S02]  /*27b0*/  ISETP.GE.U32.AND P3, PT, R23, UR18, PT ;  /* 0x0000001217007c0c */ /* 0x000fe4000bf66070 */
[----:B------:R-:W-:-:S02]  /*27c0*/  ISETP.GE.U32.AND P4, PT, R27, UR18, PT ;  /* 0x000000121b007c0c */ /* 0x000fc4000bf86070 */
[----:B------:R-:W-:Y:S02]  /*27d0*/  ISETP.GE.AND.EX P2, PT, R24, UR19, PT, P2 ;  /* 0x0000001318007c0c */ /* 0x000fe4000bf46320 */
[----:B------:R-:W-:Y:S02]  /*27e0*/  ISETP.GE.AND.EX P3, PT, R19, UR19, PT, P3 ;  /* 0x0000001313007c0c */ /* 0x000fe4000bf66330 */
[----:B------:R-:W-:Y:S01]  /*27f0*/  ISETP.GE.AND.EX P4, PT, R18, UR19, PT, P4 ;  /* 0x0000001312007c0c */ /* 0x000fe2000bf86340 */
[----:B------:R-:W-:-:S12]  /*2800*/  @P1 BRA `(.L_x_3638) ;  /* 0x0000000000701947 */ /* 0x000fd80003800000 */
[----:B------:R-:W0:Y:S01]  /*2810*/  LDCU.64 UR12, c[0x0][0x3e0] ;  /* 0x00007c00ff0c77ac */ /* 0x000e220008000a00 */
[----:B------:R-:W-:Y:S01]  /*2820*/  SHF.R.S32.HI R18, RZ, 0x1f, R0 ;  /* 0x0000001fff127819 */ /* 0x000fe20000011400 */
[C---:B------:R-:W-:Y:S01]  /*2830*/  FADD.FTZ R20, -R12.reuse, R20 ;  /* 0x000000140c147221 */ /* 0x040fe20000010100 */
[----:B------:R-:W-:Y:S01]  /*2840*/  MOV R19, R5 ;  /* 0x0000000500137202 */ /* 0x000fe20000000f00 */
[----:B------:R-:W2:Y:S01]  /*2850*/  LDCU.64 UR14, c[0x0][0x380] ;  /* 0x00007000ff0e77ac */ /* 0x000ea20008000a00 */
[----:B------:R-:W-:Y:S01]  /*2860*/  FADD.FTZ R21, -R12, R21 ;  /* 0x000000150c157221 */ /* 0x000fe20000010100 */
[----:B0-----:R-:W-:Y:S01]  /*2870*/  IMAD R24, R18, UR12, RZ ;  /* 0x0000000c12187c24 */ /* 0x001fe2000f8e02ff */
[----:B------:R-:W-:-:S03]  /*2880*/  MOV R18, R2 ;  /* 0x0000000200127202 */ /* 0x000fc60000000f00 */
[C---:B------:R-:W-:Y:S02]  /*2890*/  IMAD R24, R0.reuse, UR13, R24 ;  /* 0x0000000d00187c24 */ /* 0x040fe4000f8e0218 */
[----:B------:R-:W-:-:S04]  /*28a0*/  IMAD.WIDE.U32 R18, R0, UR12, R18 ;  /* 0x0000000c00127c25 */ /* 0x000fc8000f8e0012 */
[----:B------:R-:W-:Y:S01]  /*28b0*/  IMAD.IADD R19, R19, 0x1, R24 ;  /* 0x0000000113137824 */ /* 0x000fe200078e0218 */
[----:B--2---:R-:W-:-:S04]  /*28c0*/  LEA R24, P1, R18, UR14, 0x2 ;  /* 0x0000000e12187c11 */ /* 0x004fc8000f8210ff */
[----:B------:R-:W-:Y:S01]  /*28d0*/  LEA.HI.X R25, R18, UR15, R19, 0x2, P1 ;  /* 0x0000000f12197c11 */ /* 0x000fe200088f1413 */
[-C--:B-1----:R-:W-:Y:S01]  /*28e0*/  FMUL.FTZ R18, R20, R13.reuse ;  /* 0x0000000d14127220 */ /* 0x082fe20000410000 */
[----:B------:R-:W-:-:S03]  /*28f0*/  FMUL.FTZ R20, R21, R13 ;  /* 0x0000000d15147220 */ /* 0x000fc60000410000 */
[----:B-----5:R-:W-:Y:S01]  /*2900*/  FFMA.FTZ R18, R14, R18, R16 ;  /* 0x000000120e127223 */ /* 0x020fe20000010010 */
[----:B------:R-:W-:-:S03]  /*2910*/  FFMA.FTZ R20, R15, R20, R17 ;  /* 0x000000140f147223 */ /* 0x000fc60000010011 */
[----:B------:R-:W-:-:S06]  /*2920*/  FMUL.FTZ R19, R18, -1.4426950216293334961 ;  /* 0xbfb8aa3b12137820 */ /* 0x000fcc0000410000 */
[----:B------:R-:W0:Y:S02]  /*2930*/  MUFU.EX2 R19, R19 ;  /* 0x0000001300137308 */ /* 0x000e240000000800 */
[----:B0-----:R-:W-:-:S06]  /*2940*/  FADD.FTZ R19, R19, 1 ;  /* 0x3f80000013137421 */ /* 0x001fcc0000010000 */
[----:B------:R-:W0:Y:S02]  /*2950*/  MUFU.RCP R19, R19 ;  /* 0x0000001300137308 */ /* 0x000e240000001000 */
[----:B0-----:R-:W-:Y:S01]  /*2960*/  FMUL.FTZ R18, R18, R19 ;  /* 0x0000001312127220 */ /* 0x001fe20000410000 */
[----:B------:R-:W-:-:S06]  /*2970*/  FMUL.FTZ R19, R20, -1.4426950216293334961 ;  /* 0xbfb8aa3b14137820 */ /* 0x000fcc0000410000 */
[----:B------:R-:W0:Y:S02]  /*2980*/  MUFU.EX2 R19, R19 ;  /* 0x0000001300137308 */ /* 0x000e240000000800 */
[----:B0-----:R-:W-:-:S06]  /*2990*/  FADD.FTZ R19, R19, 1 ;  /* 0x3f80000013137421 */ /* 0x001fcc0000010000 */
[----:B------:R-:W0:Y:S02]  /*29a0*/  MUFU.RCP R19, R19 ;  /* 0x0000001300137308 */ /* 0x000e240000001000 */
[----:B0-----:R-:W-:-:S05]  /*29b0*/  FMUL.FTZ R19, R20, R19 ;  /* 0x0000001314137220 */ /* 0x001fca0000410000 */
[----:B------:R0:W-:Y:S02]  /*29c0*/  STG.E.64 desc[UR16][R24.64], R18 ;  /* 0x0000001218007986 */ /* 0x0001e4000c101b10 */
.L_x_3638:
[----:B------:R-:W-:Y:S05]  /*29d0*/  BSYNC.RECONVERGENT B1 ;  /* 0x0000000000017941 */ /* 0x000fea0003800200 */
.L_x_3637:
[----:B------:R-:W-:Y:S04]  /*29e0*/  BSSY.RECONVERGENT B1, `(.L_x_3639) ;  /* 0x000001e000017945 */ /* 0x000fe80003800200 */
[----:B------:R-:W-:Y:S05]  /*29f0*/  @P2 BRA `(.L_x_3640) ;  /* 0x0000000000702947 */ /* 0x000fea0003800000 */
[----:B------:R-:W2:Y:S01]  /*2a00*/  LDCU.64 UR12, c[0x0][0x3e0] ;  /* 0x00007c00ff0c77ac */ /* 0x000ea20008000a00 */
[----:B0-----:R-:W-:Y:S01]  /*2a10*/  SHF.R.S32.HI R18, RZ, 0x1f, R26 ;  /* 0x0000001fff127819 */ /* 0x001fe2000001141a */
[C---:B------:R-:W-:Y:S01]  /*2a20*/  FADD.FTZ R10, -R12.reuse, R10 ;  /* 0x0000000a0c0a7221 */ /* 0x040fe20000010100 */
[----:B------:R-:W-:Y:S01]  /*2a30*/  MOV R19, R5 ;  /* 0x0000000500137202 */ /* 0x000fe20000000f00 */
[----:B------:R-:W0:Y:S01]  /*2a40*/  LDCU.64 UR14, c[0x0][0x380] ;  /* 0x00007000ff0e77ac */ /* 0x000e220008000a00 */
[----:B------:R-:W-:Y:S01]  /*2a50*/  FADD.FTZ R11, -R12, R11 ;  /* 0x0000000b0c0b7221 */ /* 0x000fe20000010100 */
[----:B-1----:R-:W-:-:S03]  /*2a60*/  FMUL.FTZ R10, R10, R13 ;  /* 0x0000000d0a0a7220 */ /* 0x002fc60000410000 */
[----:B------:R-:W-:Y:S01]  /*2a70*/  FMUL.FTZ R11, R11, R13 ;  /* 0x0000000d0b0b7220 */ /* 0x000fe20000410000 */
[----:B-----5:R-:W-:-:S03]  /*2a80*/  FFMA.FTZ R10, R14, R10, R16 ;  /* 0x0000000a0e0a7223 */ /* 0x020fc60000010010 */
[----:B------:R-:W-:Y:S01]  /*2a90*/  FFMA.FTZ R11, R15, R11, R17 ;  /* 0x0000000b0f0b7223 */ /* 0x000fe20000010011 */
[----:B--2---:R-:W-:Y:S01]  /*2aa0*/  IMAD R20, R18, UR12, RZ ;  /* 0x0000000c12147c24 */ /* 0x004fe2000f8e02ff */
[----:B------:R-:W-:-:S03]  /*2ab0*/  MOV R18, R2 ;  /* 0x0000000200127202 */ /* 0x000fc60000000f00 */
[C---:B------:R-:W-:Y:S02]  /*2ac0*/  IMAD R20, R26.reuse, UR13, R20 ;  /* 0x0000000d1a147c24 */ /* 0x040fe4000f8e0214 */
[----:B------:R-:W-:-:S05]  /*2ad0*/  IMAD.WIDE.U32 R18, R26, UR12, R18 ;  /* 0x0000000c1a127c25 */ /* 0x000fca000f8e0012 */
[----:B------:R-:W-:Y:S02]  /*2ae0*/  IADD3 R19, PT, PT, R19, R20, RZ ;  /* 0x0000001413137210 */ /* 0x000fe40007ffe0ff */
[----:B0-----:R-:W-:-:S04]  /*2af0*/  LEA R20, P1, R18, UR14, 0x2 ;  /* 0x0000000e12147c11 */ /* 0x001fc8000f8210ff */
[----:B------:R-:W-:Y:S01]  /*2b00*/  LEA.HI.X R21, R18, UR15, R19, 0x2, P1 ;  /* 0x0000000f12157c11 */ /* 0x000fe200088f1413 */
        /* <DEDUP_REMOVED lines=9> */
[----:B-1----:R-:W-:-:S05]  /*2ba0*/  FMUL.FTZ R11, R11, R18 ;  /* 0x000000120b0b7220 */ /* 0x002fca0000410000 */
[----:B------:R2:W-:Y:S02]  /*2bb0*/  STG.E.64 desc[UR16][R20.64], R10 ;  /* 0x0000000a14007986 */ /* 0x0005e4000c101b10 */
.L_x_3640:
[----:B------:R-:W-:Y:S05]  /*2bc0*/  BSYNC.RECONVERGENT B1 ;  /* 0x0000000000017941 */ /* 0x000fea0003800200 */
.L_x_3639:
[----:B------:R-:W-:Y:S04]  /*2bd0*/  BSSY.RECONVERGENT B1, `(.L_x_3641) ;  /* 0x000001e000017945 */ /* 0x000fe80003800200 */
[----:B------:R-:W-:Y:S05]  /*2be0*/  @P3 BRA `(.L_x_3642) ;  /* 0x0000000000703947 */ /* 0x000fea0003800000 */
[C---:B------:R-:W-:Y:S01]  /*2bf0*/  FADD.FTZ R7, -R12.reuse, R7 ;  /* 0x000000070c077221 */ /* 0x040fe20000010100 */
[----:B--2---:R-:W-:Y:S01]  /*2c00*/  FADD.FTZ R20, -R12, R6 ;  /* 0x000000060c147221 */ /* 0x004fe20000010100 */
[----:B------:R-:W2:Y:S01]  /*2c10*/  LDCU.64 UR12, c[0x0][0x3e0] ;  /* 0x00007c00ff0c77ac */ /* 0x000ea20008000a00 */
[----:B------:R-:W-:Y:S01]  /*2c20*/  SHF.R.S32.HI R10, RZ, 0x1f, R23 ;  /* 0x0000001fff0a7819 */ /* 0x000fe20000011417 */
[-C--:B01----:R-:W-:Y:S01]  /*2c30*/  FMUL.FTZ R18, R7, R13.reuse ;  /* 0x0000000d07127220 */ /* 0x083fe20000410000 */
[----:B------:R-:W-:Y:S01]  /*2c40*/  FMUL.FTZ R20, R20, R13 ;  /* 0x0000000d14147220 */ /* 0x000fe20000410000 */
[----:B------:R-:W0:Y:S01]  /*2c50*/  LDCU.64 UR14, c[0x0][0x380] ;  /* 0x00007000ff0e77ac */ /* 0x000e220008000a00 */
[----:B------:R-:W-:Y:S01]  /*2c60*/  MOV R11, R5 ;  /* 0x00000005000b7202 */ /* 0x000fe20000000f00 */
[----:B-----5:R-:W-:Y:S01]  /*2c70*/  FFMA.FTZ R18, R15, R18, R17 ;  /* 0x000000120f127223 */ /* 0x020fe20000010011 */
[----:B------:R-:W-:-:S03]  /*2c80*/  FFMA.FTZ R20, R14, R20, R16 ;  /* 0x000000140e147223 */ /* 0x000fc60000010010 */
[----:B------:R-:W-:Y:S01]  /*2c90*/  FMUL.FTZ R6, R18, -1.4426950216293334961 ;  /* 0xbfb8aa3b12067820 */ /* 0x000fe20000410000 */
[----:B------:R-:W-:-:S05]  /*2ca0*/  FMUL.FTZ R7, R20, -1.4426950216293334961 ;  /* 0xbfb8aa3b14077820 */ /* 0x000fca0000410000 */
[----:B------:R-:W1:Y:S08]  /*2cb0*/  MUFU.EX2 R6, R6 ;  /* 0x0000000600067308 */ /* 0x000e700000000800 */
[----:B------:R-:W3:Y:S01]  /*2cc0*/  MUFU.EX2 R7, R7 ;  /* 0x0000000700077308 */ /* 0x000ee20000000800 */
[----:B-1----:R-:W-:-:S07]  /*2cd0*/  FADD.FTZ R6, R6, 1 ;  /* 0x3f80000006067421 */ /* 0x002fce0000010000 */
[----:B------:R2:W1:Y:S01]  /*2ce0*/  MUFU.RCP R19, R6 ;  /* 0x0000000600137308 */ /* 0x0004620000001000 */
[----:B---3--:R-:W-:-:S07]  /*2cf0*/  FADD.FTZ R7, R7, 1 ;  /* 0x3f80000007077421 */ /* 0x008fce0000010000 */
[----:B------:R3:W4:Y:S01]  /*2d00*/  MUFU.RCP R21, R7 ;  /* 0x0000000700157308 */ /* 0x0007220000001000 */
[----:B--2---:R-:W-:Y:S01]  /*2d10*/  IMAD R6, R10, UR12, RZ ;  /* 0x0000000c0a067c24 */ /* 0x004fe2000f8e02ff */
[----:B------:R-:W-:-:S03]  /*2d20*/  MOV R10, R2 ;  /* 0x00000002000a7202 */ /* 0x000fc60000000f00 */
[C---:B------:R-:W-:Y:S02]  /*2d30*/  IMAD R6, R23.reuse, UR13, R6 ;  /* 0x0000000d17067c24 */ /* 0x040fe4000f8e0206 */
[----:B------:R-:W-:-:S05]  /*2d40*/  IMAD.WIDE.U32 R10, R23, UR12, R10 ;  /* 0x0000000c170a7c25 */ /* 0x000fca000f8e000a */
[----:B---3--:R-:W-:Y:S01]  /*2d50*/  IADD3 R7, PT, PT, R11, R6, RZ ;  /* 0x000000060b077210 */ /* 0x008fe20007ffe0ff */
[----:B-1----:R-:W-:Y:S01]  /*2d60*/  FMUL.FTZ R11, R18, R19 ;  /* 0x00000013120b7220 */ /* 0x002fe20000410000 */
[----:B0-----:R-:W-:-:S04]  /*2d70*/  LEA R6, P1, R10, UR14, 0x2 ;  /* 0x0000000e0a067c11 */ /* 0x001fc8000f8210ff */
[----:B------:R-:W-:Y:S01]  /*2d80*/  LEA.HI.X R7, R10, UR15, R7, 0x2, P1 ;  /* 0x0000000f0a077c11 */ /* 0x000fe200088f1407 */
[----:B----4-:R-:W-:-:S05]  /*2d90*/  FMUL.FTZ R10, R20, R21 ;  /* 0x00000015140a7220 */ /* 0x010fca0000410000 */
[----:B------:R3:W-:Y:S03]  /*2da0*/  STG.E.64 desc[UR16][R6.64], R10 ;  /* 0x0000000a06007986 */ /* 0x0007e6000c101b10 */
.L_x_3642:
[----:B------:R-:W-:Y:S05]  /*2db0*/  BSYNC.RECONVERGENT B1 ;  /* 0x0000000000017941 */ /* 0x000fea0003800200 */
.L_x_3641:
[----:B------:R-:W-:Y:S05]  /*2dc0*/  @P4 BRA `(.L_x_3636) ;  /* 0x00000000006c4947 */ /* 0x000fea0003800000 */
[C---:B------:R-:W-:Y:S01]  /*2dd0*/  FADD.FTZ R8, -R12.reuse, R8 ;  /* 0x000000080c087221 */ /* 0x040fe20000010100 */
[----:B------:R-:W-:Y:S01]  /*2de0*/  FADD.FTZ R12, -R12, R9 ;  /* 0x000000090c0c7221 */ /* 0x000fe20000010100 */
[----:B------:R-:W4:Y:S01]  /*2df0*/  LDCU.64 UR12, c[0x0][0x3e0] ;  /* 0x00007c00ff0c77ac */ /* 0x000f220008000a00 */
[----:B--23--:R-:W-:Y:S01]  /*2e00*/  SHF.R.S32.HI R10, RZ, 0x1f, R27 ;  /* 0x0000001fff0a7819 */ /* 0x00cfe2000001141b */
        /* <DEDUP_REMOVED lines=9> */
[----:B----4-:R-:W-:Y:S02]  /*2ea0*/  IMAD R10, R10, UR12, RZ ;  /* 0x0000000c0a0a7c24 */ /* 0x010fe4000f8e02ff */
[----:B------:R-:W-:-:S05]  /*2eb0*/  IMAD.WIDE.U32 R4, R27, UR12, R4 ;  /* 0x0000000c1b047c25 */ /* 0x000fca000f8e0004 */
[----:B------:R-:W3:Y:S01]  /*2ec0*/  MUFU.EX2 R8, R8 ;  /* 0x0000000800087308 */ /* 0x000ee20000000800 */
[----:B-1----:R-:W-:Y:S01]  /*2ed0*/  LEA R2, P1, R4, UR14, 0x2 ;  /* 0x0000000e04027c11 */ /* 0x002fe2000f8210ff */
[----:B--2---:R-:W-:Y:S01]  /*2ee0*/  FADD.FTZ R7, R3, 1 ;  /* 0x3f80000003077421 */ /* 0x004fe20000010000 */
[----:B------:R-:W-:-:S05]  /*2ef0*/  IMAD R3, R27, UR13, R10 ;  /* 0x0000000d1b037c24 */ /* 0x000fca000f8e020a */
[----:B------:R-:W1:Y:S01]  /*2f00*/  MUFU.RCP R7, R7 ;  /* 0x0000000700077308 */ /* 0x000e620000001000 */
[----:B------:R-:W-:Y:S01]  /*2f10*/  IADD3 R3, PT, PT, R5, R3, RZ ;  /* 0x0000000305037210 */ /* 0x000fe20007ffe0ff */
[----:B---3--:R-:W-:-:S03]  /*2f20*/  FADD.FTZ R6, R8, 1 ;  /* 0x3f80000008067421 */ /* 0x008fc60000010000 */
[----:B------:R-:W-:-:S03]  /*2f30*/  LEA.HI.X R3, R4, UR15, R3, 0x2, P1 ;  /* 0x0000000f04037c11 */ /* 0x000fc600088f1403 */
[----:B------:R-:W2:Y:S01]  /*2f40*/  MUFU.RCP R6, R6 ;  /* 0x0000000600067308 */ /* 0x000ea20000001000 */
[----:B-1----:R-:W-:Y:S01]  /*2f50*/  FMUL.FTZ R4, R14, R7 ;  /* 0x000000070e047220 */ /* 0x002fe20000410000 */
[----:B--2---:R-:W-:-:S05]  /*2f60*/  FMUL.FTZ R5, R15, R6 ;  /* 0x000000060f057220 */ /* 0x004fca0000410000 */
[----:B------:R1:W-:Y:S02]  /*2f70*/  STG.E.64 desc[UR16][R2.64], R4 ;  /* 0x0000000402007986 */ /* 0x0003e4000c101b10 */
.L_x_3636:
[----:B------:R-:W-:Y:S05]  /*2f80*/  BSYNC.RECONVERGENT B0 ;  /* 0x0000000000007941 */ /* 0x000fea0003800200 */
.L_x_3628:
[----:B------:R-:W-:Y:S02]  /*2f90*/  UIADD3 UR10, UPT, UPT, UR21, UR10, URZ ;  /* 0x0000000a150a7290 */ /* 0x000fe4000fffe0ff */
[----:B------:R-:W-:Y:S02]  /*2fa0*/  UIADD3 UR4, UPT, UPT, UR4, 0x1, URZ ;  /* 0x0000000104047890 */ /* 0x000fe4000fffe0ff */
[----:B------:R-:W-:-:S09]  /*2fb0*/  UISETP.GE.AND UP1, UPT, UR10, UR7, UPT ;  /* 0x000000070a00728c */ /* 0x000fd2000bf26270 */
[----:B------:R-:W-:Y:S05]  /*2fc0*/  BRA.U !UP1, `(.L_x_3643) ;  /* 0xffffffd109c87547 */ /* 0x000fea000b83ffff */
[----:B------:R-:W-:Y:S05]  /*2fd0*/  EXIT ;  /* 0x000000000000794d */ /* 0x000fea0003800000 */
.L_x_3644:
        /* <DEDUP_REMOVED lines=10> */
.L_x_4553:


//--------------------- .text._Z35group_norm_nhwc_fwd_one_pass_kernelI11Fp32IOFp32WLi128ELi84ELi672EEv26Group_norm_nhwc_fwd_params --------------------------
	.section	.text._Z35group_norm_nhwc_fwd_one_pass_kernelI11Fp32IOFp32WLi128ELi84ELi672EEv26Group_norm_nhwc_fwd_params,"ax",@progbits
	.align	128
        .global         _Z35group_norm_nhwc_fwd_one_pass_kernelI11Fp32IOFp32WLi128ELi84ELi672EEv26Group_norm_nhwc_fwd_params
        .type           _Z35group_norm_nhwc_fwd_one_pass_kernelI11Fp32IOFp32WLi128ELi84ELi672EEv26Group_norm_nhwc_fwd_params,@function
        .size           _Z35group_norm_nhwc_fwd_one_pass_kernelI11Fp32IOFp32WLi128ELi84ELi672EEv26Group_norm_nhwc_fwd_params,(.L_x_4554 - _Z35group_norm_nhwc_fwd_one_pass_kernelI11Fp32IOFp32WLi128ELi84ELi672EEv26Group_norm_nhwc_fwd_params)
        .other          _Z35group_norm_nhwc_fwd_one_pass_kernelI11Fp32IOFp32WLi128ELi84ELi672EEv26Group_norm_nhwc_fwd_params,@"STO_CUDA_ENTRY STV_DEFAULT"
_Z35group_norm_nhwc_fwd_one_pass_kernelI11Fp32IOFp32WLi128ELi84ELi672EEv26Group_norm_nhwc_fwd_params:
.text._Z35group_norm_nhwc_fwd_one_pass_kernelI11Fp32IOFp32WLi128ELi84ELi672EEv26Group_norm_nhwc_fwd_params:
        /* <DEDUP_REMOVED lines=21> */
[----:B------:R-:W-:Y:S02]  /*0150*/  SHF.R.U32.HI R3, RZ, 0x10, R0 ;  /* 0x00000010ff037819 */ /* 0x000fe40000011600 */
[----:B------:R-:W3:Y:S02]  /*0160*/  LDC R0, c[0x0][0x370] ;  /* 0x0000dc00ff007b82 */ /* 0x000ee40000000800 */
        /* <DEDUP_REMOVED lines=20> */
[----:B------:R-:W-:-:S02]  /*02b0*/  SHF.R.S32.HI R63, RZ, 0x1f, R10 ;  /* 0x0000001fff3f7819 */ /* 0x000fc4000001140a */
[----:B0-2---:R-:W-:-:S07]  /*02c0*/  SHF.L.U32 R52, R52, 0x1, RZ ;  /* 0x0000000134347819 */ /* 0x005fce00000006ff */
.L_x_3688:
[----:B0-234-:R-:W0:Y:S01]  /*02d0*/  LDC R19, c[0x0][0x3f8] ;  /* 0x0000fe00ff137b82 */ /* 0x01de220000000800 */
[----:B------:R-:W1:Y:S01]  /*02e0*/  LDCU.64 UR4, c[0x0][0x3e8] ;  /* 0x00007d00ff0477ac */ /* 0x000e620008000a00 */
[----:B------:R-:W-:Y:S01]  /*02f0*/  LOP3.LUT R71, R52, 0xffff, RZ, 0xc0, !PT ;  /* 0x0000ffff34477812 */ /* 0x000fe200078ec0ff */
[----:B------:R-:W2:Y:S01]  /*0300*/  LDCU.64 UR8, c[0x0][0x3f0] ;  /* 0x00007e00ff0877ac */ /* 0x000ea20008000a00 */
[----:B-1----:R-:W-:Y:S02]  /*0310*/  ISETP.GE.U32.AND P4, PT, R65, UR4, PT ;  /* 0x0000000441007c0c */ /* 0x002fe4000bf86070 */
[----:B------:R-:W-:Y:S02]  /*0320*/  ISETP.GE.U32.AND P5, PT, R64, UR4, PT ;  /* 0x0000000440007c0c */ /* 0x000fe4000bfa6070 */
[----:B------:R-:W-:Y:S02]  /*0330*/  ISETP.GE.AND.EX P4, PT, R11, UR5, PT, P4 ;  /* 0x000000050b007c0c */ /* 0x000fe4000bf86340 */
[----:B0-----:R-:W-:-:S02]  /*0340*/  IABS R15, R19 ;  /* 0x00000013000f7213 */ /* 0x001fc40000000000 */
[----:B------:R-:W-:Y:S02]  /*0350*/  ISETP.GE.AND.EX P5, PT, R53, UR5, PT, P5 ;  /* 0x0000000535007c0c */ /* 0x000fe4000bfa6350 */
[----:B------:R-:W0:Y:S07]  /*0360*/  I2F.RP R14, R15 ;  /* 0x0000000f000e7306 */ /* 0x000e2e0000209400 */
[----:B------:R-:W1:Y:S01]  /*0370*/  @!P4 LDC.64 R22, c[0x0][0x390] ;  /* 0x0000e400ff16cb82 */ /* 0x000e620000000a00 */
[----:B0-----:R-:W0:Y:S02]  /*0380*/  MUFU.RCP R14, R14 ;  /* 0x0000000e000e7308 */ /* 0x001e240000001000 */
[----:B0-----:R-:W-:-:S06]  /*0390*/  IADD3 R12, PT, PT, R14, 0xffffffe, RZ ;  /* 0x0ffffffe0e0c7810 */ /* 0x001fcc0007ffe0ff */
[----:B------:R0:W4:Y:S02]  /*03a0*/  F2I.FTZ.U32.TRUNC.NTZ R13, R12 ;  /* 0x0000000c000d7305 */ /* 0x000124000021f000 */
[----:B0-----:R-:W-:Y:S02]  /*03b0*/  MOV R12, RZ ;  /* 0x000000ff000c7202 */ /* 0x001fe40000000f00 */
[----:B----45:R-:W-:-:S05]  /*03c0*/  IADD3 R16, PT, PT, RZ, -R13, RZ ;  /* 0x8000000dff107210 */ /* 0x030fca0007ffe0ff */
        /* <DEDUP_REMOVED lines=12> */
[----:B------:R-:W-:Y:S01]  /*0490*/  ISETP.NE.AND P2, PT, R19, RZ, PT ;  /* 0x000000ff1300720c */ /* 0x000fe20003f45270 */
[----:B------:R-:W0:Y:S10]  /*04a0*/  @!P4 LDC.64 R14, c[0x0][0x3e0] ;  /* 0x0000f800ff0ecb82 */ /* 0x000e340000000a00 */
[----:B------:R-:W-:-:S04]  /*04b0*/  @P1 IADD3 R13, PT, PT, R13, 0x1, RZ ;  /* 0x000000010d0d1810 */ /* 0x000fc80007ffe0ff */
[----:B------:R-:W-:-:S04]  /*04c0*/  MOV R17, R13 ;  /* 0x0000000d00117202 */ /* 0x000fc80000000f00 */
[----:B------:R-:W-:Y:S02]  /*04d0*/  @!P3 IADD3 R17, PT, PT, -R17, RZ, RZ ;  /* 0x000000ff1111b210 */ /* 0x000fe40007ffe1ff */
[----:B------:R-:W-:Y:S02]  /*04e0*/  @!P2 LOP3.LUT R17, RZ, R19, RZ, 0x33, !PT ;  /* 0x00000013ff11a212 */ /* 0x000fe400078e33ff */
[----:B------:R-:W-:Y:S02]  /*04f0*/  ISETP.GE.U32.AND P2, PT, R62, UR4, PT ;  /* 0x000000043e007c0c */ /* 0x000fe4000bf46070 */
[----:B------:R-:W-:Y:S02]  /*0500*/  IADD3 R13, PT, PT, -R17, RZ, RZ ;  /* 0x000000ff110d7210 */ /* 0x000fe40007ffe1ff */
[----:B------:R-:W-:Y:S02]  /*0510*/  SHF.R.S32.HI R12, RZ, 0x1f, R17 ;  /* 0x0000001fff0c7819 */ /* 0x000fe40000011411 */
[----:B------:R-:W-:Y:S01]  /*0520*/  ISETP.GE.AND.EX P2, PT, R55, UR5, PT, P2 ;  /* 0x0000000537007c0c */ /* 0x000fe2000bf46320 */
[----:B------:R-:W-:Y:S01]  /*0530*/  IMAD R54, R19, R13, R2 ;  /* 0x0000000d13367224 */ /* 0x000fe200078e0202 */
[----:B------:R-:W-:Y:S01]  /*0540*/  ISETP.GE.U32.AND P3, PT, R60, UR4, PT ;  /* 0x000000043c007c0c */ /* 0x000fe2000bf66070 */
[----:B--2---:R-:W-:-:S02]  /*0550*/  IMAD R16, R12, UR8, RZ ;  /* 0x000000080c107c24 */ /* 0x004fc4000f8e02ff */
[----:B------:R-:W-:Y:S01]  /*0560*/  IMAD R54, R54, 0x54, RZ ;  /* 0x0000005436367824 */ /* 0x000fe200078e02ff */
[----:B------:R-:W2:Y:S01]  /*0570*/  @!P5 LDC.64 R12, c[0x0][0x3e0] ;  /* 0x0000f800ff0cdb82 */ /* 0x000ea20000000a00 */
[----:B------:R-:W-:Y:S01]  /*0580*/  IMAD R69, R17, UR9, R16 ;  /* 0x0000000911457c24 */ /* 0x000fe2000f8e0210 */
[----:B------:R-:W-:Y:S01]  /*0590*/  ISETP.GE.AND.EX P3, PT, R57, UR5, PT, P3 ;  /* 0x0000000539007c0c */ /* 0x000fe2000bf66330 */
[----:B0-----:R-:W-:Y:S01]  /*05a0*/  @!P4 IMAD R16, R11, R14, RZ ;  /* 0x0000000e0b10c224 */ /* 0x001fe200078e02ff */
[----:B------:R-:W-:-:S03]  /*05b0*/  IADD3 R70, P1, PT, R54, R71, RZ ;  /* 0x0000004736467210 */ /* 0x000fc60007f3e0ff */
[----:B------:R-:W-:Y:S01]  /*05c0*/  @!P4 IMAD R21, R65, R15, R16 ;  /* 0x0000000f4115c224 */ /* 0x000fe200078e0210 */
[----:B------:R-:W-:Y:S01]  /*05d0*/  LEA.HI.X.SX32 R71, R54, RZ, 0x1, P1 ;  /* 0x000000ff36477211 */ /* 0x000fe200008f0eff */
[----:B------:R-:W0:Y:S02]  /*05e0*/  @!P2 LDC.64 R30, c[0x0][0x390] ;  /* 0x0000e400ff1eab82 */ /* 0x000e240000000a00 */
[----:B------:R-:W-:-:S06]  /*05f0*/  IMAD.WIDE.U32 R70, R17, UR8, R70 ;  /* 0x0000000811467c25 */ /* 0x000fcc000f8e0046 */
[----:B------:R-:W4:Y:S01]  /*0600*/  @!P2 LDC.64 R16, c[0x0][0x3e0] ;  /* 0x0000f800ff10ab82 */ /* 0x000f220000000a00 */
[----:B------:R-:W-:Y:S02]  /*0610*/  IADD3 R69, PT, PT, R71, R69, RZ ;  /* 0x0000004547457210 */ /* 0x000fe40007ffe0ff */
[-C--:B------:R-:W-:Y:S02]  /*0620*/  @!P4 MOV R68, R70.reuse ;  /* 0x000000460044c202 */ /* 0x080fe40000000f00 */
[----:B------:R-:W-:Y:S02]  /*0630*/  @!P5 MOV R24, R70 ;  /* 0x000000460018d202 */ /* 0x000fe40000000f00 */
[----:B------:R-:W-:Y:S01]  /*0640*/  @!P5 MOV R25, R69 ;  /* 0x000000450019d202 */ /* 0x000fe20000000f00 */
[----:B------:R-:W-:Y:S02]  /*0650*/  @!P4 IMAD.WIDE.U32 R18, R65, R14, R68 ;  /* 0x0000000e4112c225 */ /* 0x000fe400078e0044 */
[----:B------:R-:W5:Y:S02]  /*0660*/  @!P5 LDC.64 R14, c[0x0][0x390] ;  /* 0x0000e400ff0edb82 */ /* 0x000f640000000a00 */
[-C--:B--2---:R-:W-:Y:S01]  /*0670*/  @!P5 IMAD R20, R53, R12.reuse, RZ ;  /* 0x0000000c3514d224 */ /* 0x084fe200078e02ff */
[----:B------:R-:W-:Y:S01]  /*0680*/  @!P4 IADD3 R19, PT, PT, R19, R21, RZ ;  /* 0x000000151313c210 */ /* 0x000fe20007ffe0ff */
[----:B------:R-:W-:Y:S01]  /*0690*/  @!P5 IMAD.WIDE.U32 R24, R64, R12, R24 ;  /* 0x0000000c4018d225 */ /* 0x000fe200078e0018 */
[----:B-1----:R-:W-:-:S02]  /*06a0*/  @!P4 LEA R22, P1, R18, R22, 0x2 ;  /* 0x000000161216c211 */ /* 0x002fc400078210ff */
[----:B------:R-:W-:Y:S01]  /*06b0*/  MOV R12, RZ ;  /* 0x000000ff000c7202 */ /* 0x000fe20000000f00 */
[----:B------:R-:W-:Y:S01]  /*06c0*/  @!P5 IMAD R21, R64, R13, R20 ;  /* 0x0000000d4015d224 */ /* 0x000fe200078e0214 */
[----:B------:R-:W-:Y:S02]  /*06d0*/  @!P4 LEA.HI.X R23, R18, R23, R19, 0x2, P1 ;  /* 0x000000171217c211 */ /* 0x000fe400008f1413 */
[----:B------:R-:W-:Y:S01]  /*06e0*/  ISETP.GE.U32.AND P1, PT, R66, UR4, PT ;  /* 0x0000000442007c0c */ /* 0x000fe2000bf26070 */
[----:B------:R-:W1:Y:S01]  /*06f0*/  @!P3 LDC.64 R18, c[0x0][0x3e0] ;  /* 0x0000f800ff12bb82 */ /* 0x000e620000000a00 */
[----:B------:R-:W-:Y:S02]  /*0700*/  MOV R13, RZ ;  /* 0x000000ff000d7202 */ /* 0x000fe40000000f00 */
[----:B------:R-:W-:Y:S02]  /*0710*/  ISETP.GE.AND.EX P1, PT, R3, UR5, PT, P1 ;  /* 0x0000000503007c0c */ /* 0x000fe4000bf26310 */
[----:B------:R-:W-:-:S02]  /*0720*/  @!P5 IADD3 R21, PT, PT, R25, R21, RZ ;  /* 0x000000151915d210 */ /* 0x000fc40007ffe0ff */
[----:B------:R2:W3:Y:S01]  /*0730*/  @!P4 LDG.E.64 R12, desc[UR6][R22.64] ;  /* 0x00000006160cc981 */ /* 0x0004e2000c1e1b00 */
[----:B------:R-:W-:Y:S02]  /*0740*/  ISETP.GE.U32.AND P4, PT, R58, UR4, PT ;  /* 0x000000043a007c0c */ /* 0x000fe4000bf86070 */
[C---:B-----5:R-:W-:Y:S01]  /*0750*/  @!P5 LEA R20, P6, R24.reuse, R14, 0x2 ;  /* 0x0000000e1814d211 */ /* 0x060fe200078c10ff */
[----:B----4-:R-:W-:Y:S01]  /*0760*/  @!P2 IMAD R14, R55, R16, RZ ;  /* 0x00000010370ea224 */ /* 0x010fe200078e02ff */
[----:B------:R-:W-:Y:S02]  /*0770*/  ISETP.GE.AND.EX P4, PT, R59, UR5, PT, P4 ;  /* 0x000000053b007c0c */ /* 0x000fe4000bf86340 */
[----:B------:R-:W-:Y:S01]  /*0780*/  @!P5 LEA.HI.X R21, R24, R15, R21, 0x2, P6 ;  /* 0x0000000f1815d211 */ /* 0x000fe200030f1415 */
[----:B------:R-:W-:Y:S01]  /*0790*/  @!P2 IMAD R27, R62, R17, R14 ;  /* 0x000000113e1ba224 */ /* 0x000fe200078e020e */
[----:B------:R-:W-:Y:S02]  /*07a0*/  CS2R R14, SRZ ;  /* 0x00000000000e7805 */ /* 0x000fe4000001ff00 */
[----:B------:R-:W-:Y:S01]  /*07b0*/  ISETP.GE.U32.AND P6, PT, R56, UR4, PT ;  /* 0x0000000438007c0c */ /* 0x000fe2000bfc6070 */
[----:B------:R-:W4:Y:S01]  /*07c0*/  @!P1 LDC.64 R32, c[0x0][0x3e0] ;  /* 0x0000f800ff209b82 */ /* 0x000f220000000a00 */
[----:B--2---:R-:W-:-:S02]  /*07d0*/  @!P2 MOV R22, R70 ;  /* 0x000000460016a202 */ /* 0x004fc40000000f00 */
[----:B------:R-:W-:Y:S01]  /*07e0*/  @!P2 MOV R23, R69 ;  /* 0x000000450017a202 */ /* 0x000fe20000000f00 */
[----:B------:R2:W5:Y:S01]  /*07f0*/  @!P5 LDG.E.64 R14, desc[UR6][R20.64] ;  /* 0x00000006140ed981 */ /* 0x000562000c1e1b00 */
[----:B------:R-:W-:Y:S01]  /*0800*/  ISETP.GE.AND.EX P5, PT, R61, UR5, PT, P6 ;  /* 0x000000053d007c0c */ /* 0x000fe2000bfa6360 */
[----:B------:R-:W-:Y:S02]  /*0810*/  @!P2 IMAD.WIDE.U32 R16, R62, R16, R22 ;  /* 0x000000103e10a225 */ /* 0x000fe400078e0016 */
[----:B------:R-:W4:Y:S03]  /*0820*/  @!P3 LDC.64 R24, c[0x0][0x390] ;  /* 0x0000e400ff18bb82 */ /* 0x000f260000000a00 */
[----:B------:R-:W-:Y:S02]  /*0830*/  @!P2 IADD3 R17, PT, PT, R17, R27, RZ ;  /* 0x0000001b1111a210 */ /* 0x000fe40007ffe0ff */
[----:B0-----:R-:W-:-:S03]  /*0840*/  @!P2 LEA R30, P6, R16, R30, 0x2 ;  /* 0x0000001e101ea211 */ /* 0x001fc600078c10ff */
[----:B------:R-:W0:Y:S01]  /*0850*/  @!P4 LDC.64 R28, c[0x0][0x3e0] ;  /* 0x0000f800ff1ccb82 */ /* 0x000e220000000a00 */
[----:B------:R-:W-:Y:S01]  /*0860*/  @!P2 LEA.HI.X R31, R16, R31, R17, 0x2, P6 ;  /* 0x0000001f101fa211 */ /* 0x000fe200030f1411 */
[----:B-1----:R-:W-:-:S06]  /*0870*/  @!P3 IMAD R22, R57, R18, RZ ;  /* 0x000000123916b224 */ /* 0x002fcc00078e02ff */
[----:B------:R-:W1:Y:S01]  /*0880*/  @!P1 LDC.64 R16, c[0x0][0x390] ;  /* 0x0000e400ff109b82 */ /* 0x000e620000000a00 */
[----:B--2---:R-:W-:Y:S02]  /*0890*/  @!P3 MOV R20, R70 ;  /* 0x000000460014b202 */ /* 0x004fe40000000f00 */
[----:B------:R-:W-:-:S05]  /*08a0*/  @!P3 MOV R21, R69 ;  /* 0x000000450015b202 */ /* 0x000fca0000000f00 */
[----:B------:R-:W2:Y:S01]  /*08b0*/  @!P5 LDC.64 R26, c[0x0][0x3e0] ;  /* 0x0000f800ff1adb82 */ /* 0x000ea20000000a00 */
[----:B------:R-:W-:Y:S01]  /*08c0*/  @!P3 IMAD R37, R60, R19, R22 ;  /* 0x000000133c25b224 */ /* 0x000fe200078e0216 */
[----:B------:R-:W-:Y:S02]  /*08d0*/  CS2R R40, SRZ ;  /* 0x0000000000287805 */ /* 0x000fe4000001ff00 */
[----:B------:R-:W-:Y:S01]  /*08e0*/  ISETP.GE.U32.AND P6, PT, R10, UR4, PT ;  /* 0x000000040a007c0c */ /* 0x000fe2000bfc6070 */
[----:B----4-:R-:W-:Y:S02]  /*08f0*/  @!P1 IMAD R22, R3, R32, RZ ;  /* 0x0000002003169224 */ /* 0x010fe400078e02ff */
[----:B------:R-:W-:Y:S01]  /*0900*/  @!P3 IMAD.WIDE.U32 R18, R60, R18, R20 ;  /* 0x000000123c12b225 */ /* 0x000fe200078e0014 */
[----:B------:R-:W-:Y:S01]  /*0910*/  ISETP.GE.AND.EX P6, PT, R63, UR5, PT, P6 ;  /* 0x000000053f007c0c */ /* 0x000fe2000bfc6360 */
[----:B------:R1:W4:Y:S01]  /*0920*/  @!P2 LDG.E.64 R40, desc[UR6][R30.64] ;  /* 0x000000061e28a981 */ /* 0x000322000c1e1b00 */
[----:B------:R-:W-:Y:S01]  /*0930*/  @!P1 MOV R20, R70 ;  /* 0x0000004600149202 */ /* 0x000fe20000000f00 */
[----:B------:R-:W-:Y:S01]  /*0940*/  @!P1 IMAD R35, R66, R33, R22 ;  /* 0x0000002142239224 */ /* 0x000fe200078e0216 */
[----:B------:R-:W-:Y:S01]  /*0950*/  @!P1 MOV R21, R69 ;  /* 0x0000004500159202 */ /* 0x000fe20000000f00 */
[----:B------:R-:W2:Y:S01]  /*0960*/  @!P4 LDC.64 R22, c[0x0][0x390] ;  /* 0x0000e400ff16cb82 */ /* 0x000ea20000000a00 */
[----:B------:R-:W-:-:S02]  /*0970*/  @!P3 IADD3 R19, PT, PT, R19, R37, RZ ;  /* 0x000000251313b210 */ /* 0x000fc40007ffe0ff */
[----:B------:R-:W-:Y:S01]  /*0980*/  @!P3 LEA R24, P2, R18, R24, 0x2 ;  /* 0x000000181218b211 */ /* 0x000fe200078410ff */
[----:B------:R-:W-:-:S03]  /*0990*/  @!P1 IMAD.WIDE.U32 R32, R66, R32, R20 ;  /* 0x0000002042209225 */ /* 0x000fc600078e0014 */
[----:B------:R-:W-:Y:S01]  /*09a0*/  @!P3 LEA.HI.X R25, R18, R25, R19, 0x2, P2 ;  /* 0x000000191219b211 */ /* 0x000fe200010f1413 */
[----:B0-----:R-:W-:Y:S01]  /*09b0*/  @!P4 IMAD R34, R59, R28, RZ ;  /* 0x0000001c3b22c224 */ /* 0x001fe200078e02ff */
[----:B------:R-:W0:Y:S01]  /*09c0*/  @!P5 LDC.64 R18, c[0x0][0x390] ;  /* 0x0000e400ff12db82 */ /* 0x000e220000000a00 */
[----:B-1----:R-:W-:Y:S02]  /*09d0*/  @!P1 LEA R30, P2, R32, R16, 0x2 ;  /* 0x00000010201e9211 */ /* 0x002fe400078410ff */
[----:B------:R-:W-:Y:S01]  /*09e0*/  @!P1 IADD3 R31, PT, PT, R33, R35, RZ ;  /* 0x00000023211f9210 */ /* 0x000fe20007ffe0ff */
[----:B--2---:R-:W-:Y:S01]  /*09f0*/  @!P5 IMAD R16, R61, R26, RZ ;  /* 0x0000001a3d10d224 */ /* 0x004fe200078e02ff */
[----:B------:R-:W-:Y:S01]  /*0a00*/  @!P4 MOV R35, R69 ;  /* 0x000000450023c202 */ /* 0x000fe20000000f00 */
[----:B------:R-:W-:Y:S02]  /*0a10*/  @!P4 IMAD R37, R58, R29, R34 ;  /* 0x0000001d3a25c224 */ /* 0x000fe400078e0222 */
[----:B------:R-:W1:Y:S01]  /*0a20*/  @!P6 LDC.64 R20, c[0x0][0x3e0] ;  /* 0x0000f800ff14eb82 */ /* 0x000e620000000a00 */
[----:B------:R-:W-:Y:S01]  /*0a30*/  @!P1 LEA.HI.X R31, R32, R17, R31, 0x2, P2 ;  /* 0x00000011201f9211 */ /* 0x000fe200010f141f */
[----:B------:R-:W-:Y:S01]  /*0a40*/  @!P5 IMAD R33, R56, R27, R16 ;  /* 0x0000001b3821d224 */ /* 0x000fe200078e0210 */
[----:B------:R-:W-:-:S02]  /*0a50*/  @!P4 MOV R34, R70 ;  /* 0x000000460022c202 */ /* 0x000fc40000000f00 */
[----:B------:R-:W-:Y:S02]  /*0a60*/  @!P5 MOV R16, R70 ;  /* 0x000000460010d202 */ /* 0x000fe40000000f00 */
[----:B------:R-:W-:Y:S02]  /*0a70*/  @!P5 MOV R17, R69 ;  /* 0x000000450011d202 */ /* 0x000fe40000000f00 */
[----:B------:R-:W-:Y:S01]  /*0a80*/  CS2R R42, SRZ ;  /* 0x00000000002a7805 */ /* 0x000fe2000001ff00 */
[----:B------:R-:W-:-:S04]  /*0a90*/  @!P4 IMAD.WIDE.U32 R28, R58, R28, R34 ;  /* 0x0000001c3a1cc225 */ /* 0x000fc800078e0022 */
[----:B------:R-:W-:Y:S01]  /*0aa0*/  @!P5 IMAD.WIDE.U32 R26, R56, R26, R16 ;  /* 0x0000001a381ad225 */ /* 0x000fe200078e0010 */
[----:B------:R-:W2:Y:S01]  /*0ab0*/  @!P1 LDG.E.64 R42, desc[UR6][R30.64] ;  /* 0x000000061e2a9981 */ /* 0x000ea2000c1e1b00 */
[----:B------:R-:W1:Y:S01]  /*0ac0*/  @!P6 LDC.64 R16, c[0x0][0x390] ;  /* 0x0000e400ff10eb82 */ /* 0x000e620000000a00 */
[----:B------:R-:W-:Y:S02]  /*0ad0*/  @!P4 IADD3 R29, PT, PT, R29, R37, RZ ;  /* 0x000000251d1dc210 */ /* 0x000fe40007ffe0ff */
[C---:B------:R-:W-:Y:S02]  /*0ae0*/  @!P4 LEA R22, P2, R28.reuse, R22, 0x2 ;  /* 0x000000161c16c211 */ /* 0x040fe400078410ff */
[----:B------:R-:W-:Y:S02]  /*0af0*/  @!P5 IADD3 R27, PT, PT, R27, R33, RZ ;  /* 0x000000211b1bd210 */ /* 0x000fe40007ffe0ff */
[----:B------:R-:W-:Y:S02]  /*0b00*/  @!P4 LEA.HI.X R23, R28, R23, R29, 0x2, P2 ;  /* 0x000000171c17c211 */ /* 0x000fe400010f141d */
[----:B0-----:R-:W-:-:S02]  /*0b10*/  @!P5 LEA R18, P2, R26, R18, 0x2 ;  /* 0x000000121a12d211 */ /* 0x001fc400078410ff */
[----:B------:R-:W-:Y:S01]  /*0b20*/  CS2R R44, SRZ ;  /* 0x00000000002c7805 */ /* 0x000fe2000001ff00 */
[----:B-1----:R-:W-:Y:S01]  /*0b30*/  @!P6 IMAD R28, R63, R20, RZ ;  /* 0x000000143f1ce224 */ /* 0x002fe200078e02ff */
[----:B------:R-:W-:Y:S02]  /*0b40*/  @!P5 LEA.HI.X R19, R26, R19, R27, 0x2, P2 ;  /* 0x000000131a13d211 */ /* 0x000fe400010f141b */
[----:B------:R-:W-:Y:S02]  /*0b50*/  @!P6 MOV R26, R70 ;  /* 0x00000046001ae202 */ /* 0x000fe40000000f00 */
[----:B------:R-:W-:Y:S02]  /*0b60*/  CS2R R46, SRZ ;  /* 0x00000000002e7805 */ /* 0x000fe4000001ff00 */
[----:B------:R-:W-:Y:S01]  /*0b70*/  @!P6 MOV R27, R69 ;  /* 0x00000045001be202 */ /* 0x000fe20000000f00 */
[C---:B------:R-:W-:Y:S01]  /*0b80*/  @!P6 IMAD R21, R10.reuse, R21, R28 ;  /* 0x000000150a15e224 */ /* 0x040fe200078e021c */
[----:B------:R3:W2:Y:S01]  /*0b90*/  @!P3 LDG.E.64 R44, desc[UR6][R24.64] ;  /* 0x00000006182cb981 */ /* 0x0006a2000c1e1b00 */
[----:B------:R-:W-:Y:S01]  /*0ba0*/  @!P6 IMAD.WIDE.U32 R26, R10, R20, R26 ;  /* 0x000000140a1ae225 */ /* 0x000fe200078e001a */
[----:B------:R-:W-:-:S02]  /*0bb0*/  CS2R R48, SRZ ;  /* 0x0000000000307805 */ /* 0x000fc4000001ff00 */
[----:B------:R0:W2:Y:S02]  /*0bc0*/  @!P4 LDG.E.64 R46, desc[UR6][R22.64] ;  /* 0x00000006162ec981 */ /* 0x0000a4000c1e1b00 */
[----:B------:R-:W-:Y:S02]  /*0bd0*/  @!P6 IADD3 R20, PT, PT, R27, R21, RZ ;  /* 0x000000151b14e210 */ /* 0x000fe40007ffe0ff */
[C---:B------:R-:W-:Y:S02]  /*0be0*/  @!P6 LEA R16, P2, R26.reuse, R16, 0x2 ;  /* 0x000000101a10e211 */ /* 0x040fe400078410ff */
[----:B------:R-:W-:Y:S01]  /*0bf0*/  CS2R R50, SRZ ;  /* 0x0000000000327805 */ /* 0x000fe2000001ff00 */
[----:B------:R5:W2:Y:S01]  /*0c00*/  @!P5 LDG.E.64 R48, desc[UR6][R18.64] ;  /* 0x000000061230d981 */ /* 0x000aa2000c1e1b00 */
[----:B------:R-:W-:-:S05]  /*0c10*/  @!P6 LEA.HI.X R17, R26, R17, R20, 0x2, P2 ;  /* 0x000000111a11e211 */ /* 0x000fca00010f1414 */
[----:B------:R1:W2:Y:S01]  /*0c20*/  @!P6 LDG.E.64 R50, desc[UR6][R16.64] ;  /* 0x000000061032e981 */ /* 0x0002a2000c1e1b00 */
[C---:B------:R-:W-:Y:S02]  /*0c30*/  ISETP.GT.AND P2, PT, R5.reuse, 0x1e, PT ;  /* 0x0000001e0500780c */ /* 0x040fe40003f44270 */
[----:B------:R-:W-:Y:S01]  /*0c40*/  ISETP.GT.AND P3, PT, R5, 0xf, PT ;  /* 0x0000000f0500780c */ /* 0x000fe20003f64270 */
[----:B------:R-:W-:Y:S01]  /*0c50*/  BSSY.RECONVERGENT B0, `(.L_x_3645) ;  /* 0x000004b000007945 */ /* 0x000fe20003800200 */
[----:B---3--:R-:W-:Y:S01]  /*0c60*/  FMUL.FTZ R25, R13, R13 ;  /* 0x0000000d0d197220 */ /* 0x008fe20000410000 */
[----:B0-----:R-:W-:-:S03]  /*0c70*/  FADD.FTZ R23, R12, R13 ;  /* 0x0000000d0c177221 */ /* 0x001fc60000010000 */
[----:B------:R-:W-:Y:S01]  /*0c80*/  FFMA.FTZ R22, R12, R12, R25 ;  /* 0x0000000c0c167223 */ /* 0x000fe20000010019 */
[----:B-----5:R-:W-:Y:S01]  /*0c90*/  FMUL.FTZ R19, R15, R15 ;  /* 0x0000000f0f137220 */ /* 0x020fe20000410000 */
[----:B-1----:R-:W-:-:S03]  /*0ca0*/  FADD.FTZ R17, R14, R15 ;  /* 0x0000000f0e117221 */ /* 0x002fc60000010000 */
[----:B------:R-:W-:Y:S01]  /*0cb0*/  FFMA.FTZ R16, R14, R14, R19 ;  /* 0x0000000e0e107223 */ /* 0x000fe20000010013 */
[----:B----4-:R-:W-:Y:S01]  /*0cc0*/  FMUL.FTZ R19, R41, R41 ;  /* 0x0000002929137220 */ /* 0x010fe20000410000 */
[----:B------:R-:W-:-:S03]  /*0cd0*/  FADD.FTZ R18, R40, R41 ;  /* 0x0000002928127221 */ /* 0x000fc60000010000 */
[----:B------:R-:W-:Y:S01]  /*0ce0*/  FFMA.FTZ R19, R40, R40, R19 ;  /* 0x0000002828137223 */ /* 0x000fe20000010013 */
[----:B--2---:R-:W-:Y:S01]  /*0cf0*/  FMUL.FTZ R21, R43, R43 ;  /* 0x0000002b2b157220 */ /* 0x004fe20000410000 */
[----:B------:R-:W-:-:S03]  /*0d00*/  FADD.FTZ R20, R42, R43 ;  /* 0x0000002b2a147221 */ /* 0x000fc60000010000 */
[----:B------:R-:W-:Y:S01]  /*0d10*/  FFMA.FTZ R21, R42, R42, R21 ;  /* 0x0000002a2a157223 */ /* 0x000fe20000010015 */
[----:B------:R-:W-:-:S03]  /*0d20*/  FADD.FTZ R20, RZ, R20 ;  /* 0x00000014ff147221 */ /* 0x000fc60000010000 */
[----:B------:R-:W-:Y:S01]  /*0d30*/  FADD.FTZ R21, RZ, R21 ;  /* 0x00000015ff157221 */ /* 0x000fe20000010000 */
[----:B------:R-:W-:-:S03]  /*0d40*/  FADD.FTZ R20, R20, R23 ;  /* 0x0000001714147221 */ /* 0x000fc60000010000 */
[----:B------:R-:W-:Y:S01]  /*0d50*/  FADD.FTZ R21, R21, R22 ;  /* 0x0000001615157221 */ /* 0x000fe20000010000 */
[----:B------:R-:W-:-:S03]  /*0d60*/  FADD.FTZ R17, R20, R17 ;  /* 0x0000001114117221 */ /* 0x000fc60000010000 */
[----:B------:R-:W-:Y:S01]  /*0d70*/  FADD.FTZ R16, R21, R16 ;  /* 0x0000001015107221 */ /* 0x000fe20000010000 */
[----:B------:R-:W-:Y:S01]  /*0d80*/  FADD.FTZ R17, R17, R18 ;  /* 0x0000001211117221 */ /* 0x000fe20000010000 */
[----:B------:R-:W-:Y:S01]  /*0d90*/  FMUL.FTZ R21, R45, R45 ;  /* 0x0000002d2d157220 */ /* 0x000fe20000410000 */
[----:B------:R-:W-:Y:S01]  /*0da0*/  FADD.FTZ R18, R44, R45 ;  /* 0x0000002d2c127221 */ /* 0x000fe20000010000 */
[----:B------:R-:W-:Y:S02]  /*0db0*/  FADD.FTZ R16, R16, R19 ;  /* 0x0000001310107221 */ /* 0x000fe40000010000 */
[----:B------:R-:W-:Y:S01]  /*0dc0*/  FFMA.FTZ R21, R44, R44, R21 ;  /* 0x0000002c2c157223 */ /* 0x000fe20000010015 */
[----:B------:R-:W-:Y:S01]  /*0dd0*/  FMUL.FTZ R19, R47, R47 ;  /* 0x0000002f2f137220 */ /* 0x000fe20000410000 */
[----:B------:R-:W-:Y:S01]  /*0de0*/  FADD.FTZ R17, R17, R18 ;  /* 0x0000001211117221 */ /* 0x000fe20000010000 */
[----:B------:R-:W-:Y:S01]  /*0df0*/  FADD.FTZ R18, R46, R47 ;  /* 0x0000002f2e127221 */ /* 0x000fe20000010000 */
[----:B------:R-:W-:Y:S01]  /*0e00*/  FADD.FTZ R16, R16, R21 ;  /* 0x0000001510107221 */ /* 0x000fe20000010000 */
[----:B------:R-:W-:Y:S01]  /*0e10*/  FFMA.FTZ R19, R46, R46, R19 ;  /* 0x0000002e2e137223 */ /* 0x000fe20000010013 */
[----:B------:R-:W-:Y:S01]  /*0e20*/  FMUL.FTZ R21, R49, R49 ;  /* 0x0000003131157220 */ /* 0x000fe20000410000 */
[----:B------:R-:W-:-:S02]  /*0e30*/  FADD.FTZ R17, R17, R18 ;  /* 0x0000001211117221 */ /* 0x000fc40000010000 */
[----:B------:R-:W-:Y:S01]  /*0e40*/  FADD.FTZ R16, R16, R19 ;  /* 0x0000001310107221 */ /* 0x000fe20000010000 */
        /* <DEDUP_REMOVED lines=43> */
.L_x_3646:
[----:B------:R-:W-:Y:S05]  /*1100*/  BSYNC.RECONVERGENT B0 ;  /* 0x0000000000007941 */ /* 0x000fea0003800200 */
.L_x_3645:
        /* <DEDUP_REMOVED lines=58> */
.L_x_3648:
[----:B------:R-:W-:Y:S05]  /*14b0*/  BSYNC.RECONVERGENT B0 ;  /* 0x0000000000007941 */ /* 0x000fea0003800200 */
.L_x_3647:
        /* <DEDUP_REMOVED lines=10> */
[----:B------:R-:W-:Y:S02]  /*1560*/  LOP3.LUT P4, R20, R4, 0x2, RZ, 0xc0, !PT ;  /* 0x0000000204147812 */ /* 0x000fe4000788c0ff */
[----:B-1----:R-:W-:Y:S01]  /*1570*/  IADD3 R21, PT, PT, R19, R8, RZ ;  /* 0x0000000813157210 */ /* 0x002fe20007ffe0ff */
[----:B------:R-:W-:Y:S01]  /*1580*/  IMAD R19, R6, R7, R8 ;  /* 0x0000000706137224 */ /* 0x000fe200078e0208 */
[----:B------:R-:W-:-:S03]  /*1590*/  SEL R23, R0, RZ, !P4 ;  /* 0x000000ff00177207 */ /* 0x000fc60006000000 */
[----:B------:R-:W-:Y:S01]  /*15a0*/  IMAD.WIDE.U32 R18, R19, 0x8, R24 ;  /* 0x0000000813127825 */ /* 0x000fe200078e0018 */
[----:B------:R-:W-:-:S04]  /*15b0*/  ISETP.NE.AND P4, PT, R23, -0x1, PT ;  /* 0xffffffff1700780c */ /* 0x000fc80003f85270 */
        /* <DEDUP_REMOVED lines=9> */
.L_x_3651:
[----:B----4-:R-:W3:Y:S04]  /*1650*/  LDG.E.STRONG.GPU R18, desc[UR6][R16.64] ;  /* 0x0000000610127981 */ /* 0x010ee8000c1ef900 */
[----:B---3--:R-:W-:Y:S01]  /*1660*/  CCTL.IVALL ;  /* 0x00000000ff00798f */ /* 0x008fe20002000000 */
[----:B------:R-:W-:Y:S05]  /*1670*/  YIELD ;  /* 0x0000000000007946 */ /* 0x000fea0003800000 */
[----:B------:R-:W-:-:S13]  /*1680*/  ISETP.NE.AND P4, PT, R18, R23, PT ;  /* 0x000000171200720c */ /* 0x000fda0003f85270 */
[----:B------:R-:W-:Y:S05]  /*1690*/  @P4 BRA `(.L_x_3651) ;  /* 0xfffffffc00ec4947 */ /* 0x000fea000383ffff */
.L_x_3650:
        /* <DEDUP_REMOVED lines=9> */
[C-C-:B------:R-:W-:Y:S01]  /*1730*/  IMAD R26, R7.reuse, 0x3, R8.reuse ;  /* 0x00000003071a7824 */ /* 0x140fe200078e0208 */
[----:B------:R-:W-:Y:S01]  /*1740*/  IADD3 R37, PT, PT, -R6, RZ, RZ ;  /* 0x000000ff06257210 */ /* 0x000fe20007ffe1ff */
[----:B------:R-:W-:Y:S01]  /*1750*/  IMAD R28, R7, 0x7, R8 ;  /* 0x00000007071c7824 */ /* 0x000fe200078e0208 */
[----:B------:R-:W-:Y:S01]  /*1760*/  MOV R35, R8 ;  /* 0x0000000800237202 */ /* 0x000fe20000000f00 */
[----:B------:R-:W-:Y:S01]  /*1770*/  UMOV UR4, URZ ;  /* 0x000000ff00047c82 */ /* 0x000fe20008000000 */
[----:B------:R-:W-:-:S07]  /*1780*/  LOP3.LUT R31, R0, 0x7ffffff8, RZ, 0xc0, !PT ;  /* 0x7ffffff8001f7812 */ /* 0x000fce00078ec0ff */
.L_x_3653:
        /* <DEDUP_REMOVED lines=10> */
[--C-:B-1----:R-:W-:Y:S02]  /*1830*/  @!P2 IMAD.WIDE.U32 R20, R34, 0x8, R24.reuse ;  /* 0x000000082214a825 */ /* 0x102fe400078e0018 */
[----:B------:R-:W3:Y:S02]  /*1840*/  @!P6 LDG.E.64 R18, desc[UR6][R18.64] ;  /* 0x000000061212e981 */ /* 0x000ee4000c1e1b00 */
[----:B--2---:R-:W-:Y:S02]  /*1850*/  @!P4 IMAD.WIDE.U32 R22, R26, 0x8, R24 ;  /* 0x000000081a16c825 */ /* 0x004fe400078e0018 */
[----:B------:R-:W2:Y:S04]  /*1860*/  @!P2 LDG.E.64 R20, desc[UR6][R20.64] ;  /* 0x000000061414a981 */ /* 0x000ea8000c1e1b00 */
[----:B------:R-:W4:Y:S01]  /*1870*/  @!P4 LDG.E.64 R22, desc[UR6][R22.64] ;  /* 0x000000061616c981 */ /* 0x000f22000c1e1b00 */
[----:B------:R-:W-:-:S02]  /*1880*/  UIADD3 UR5, UPT, UPT, UR4, 0x4, URZ ;  /* 0x0000000404057890 */ /* 0x000fc4000fffe0ff */
[----:B------:R-:W-:Y:S01]  /*1890*/  UIADD3 UR8, UPT, UPT, UR4, 0x5, URZ ;  /* 0x0000000504087890 */ /* 0x000fe2000fffe0ff */
[----:B0-----:R-:W-:Y:S01]  /*18a0*/  @!P5 FADD.FTZ R32, R32, R16 ;  /* 0x000000102020d221 */ /* 0x001fe20000010000 */
[----:B------:R-:W-:Y:S02]  /*18b0*/  @!P5 FADD.FTZ R33, R33, R17 ;  /* 0x000000112121d221 */ /* 0x000fe40000010000 */
[----:B------:R-:W-:Y:S01]  /*18c0*/  ISETP.EQ.OR P5, PT, R6, UR5, P3 ;  /* 0x0000000506007c0c */ /* 0x000fe20009fa2670 */
[----:B------:R-:W-:Y:S01]  /*18d0*/  UIADD3 UR5, UPT, UPT, UR4, 0x6, URZ ;  /* 0x0000000604057890 */ /* 0x000fe2000fffe0ff */
[----:B---3--:R-:W-:Y:S01]  /*18e0*/  @!P6 FADD.FTZ R32, R32, R18 ;  /* 0x000000122020e221 */ /* 0x008fe20000010000 */
[----:B------:R-:W-:Y:S01]  /*18f0*/  @!P6 FADD.FTZ R33, R33, R19 ;  /* 0x000000132121e221 */ /* 0x000fe20000010000 */
[----:B------:R-:W-:Y:S01]  /*1900*/  ISETP.EQ.OR P6, PT, R6, UR8, P3 ;  /* 0x0000000806007c0c */ /* 0x000fe20009fc2670 */
[----:B------:R-:W-:Y:S01]  /*1910*/  UIADD3 UR8, UPT, UPT, UR4, 0x7, URZ ;  /* 0x0000000704087890 */ /* 0x000fe2000fffe0ff */
[----:B--2---:R-:W-:Y:S01]  /*1920*/  @!P2 FADD.FTZ R32, R32, R20 ;  /* 0x000000142020a221 */ /* 0x004fe20000010000 */
        /* <DEDUP_REMOVED lines=33> */
.L_x_3652:
[----:B------:R-:W-:-:S13]  /*1b40*/  LOP3.LUT P2, RZ, R0, 0x7, RZ, 0xc0, !PT ;  /* 0x0000000700ff7812 */ /* 0x000fda000784c0ff */
[----:B------:R-:W-:Y:S05]  /*1b50*/  @!P2 BRA `(.L_x_3649) ;  /* 0x0000000000f4a947 */ /* 0x000fea0003800000 */
[C---:B----4-:R-:W-:Y:S02]  /*1b60*/  LOP3.LUT R16, R0.reuse, 0x7, RZ, 0xc0, !PT ;  /* 0x0000000700107812 */ /* 0x050fe400078ec0ff */
[----:B--2---:R-:W-:Y:S02]  /*1b70*/  LOP3.LUT P2, R22, R0, 0x3, RZ, 0xc0, !PT ;  /* 0x0000000300167812 */ /* 0x004fe4000784c0ff */
        /* <DEDUP_REMOVED lines=8> */
[----:B-1----:R-:W-:Y:S02]  /*1c00*/  IADD3 R21, PT, PT, R31, 0x2, RZ ;  /* 0x000000021f157810 */ /* 0x002fe40007ffe0ff */
[-C--:B------:R-:W-:Y:S02]  /*1c10*/  ISETP.EQ.OR P5, PT, R19, R6.reuse, P3 ;  /* 0x000000061300720c */ /* 0x080fe40001fa2670 */
[----:B------:R-:W-:Y:S02]  /*1c20*/  IADD3 R23, PT, PT, R31, 0x3, RZ ;  /* 0x000000031f177810 */ /* 0x000fe40007ffe0ff */
[----:B------:R-:W-:-:S09]  /*1c30*/  ISETP.EQ.OR P4, PT, R21, R6, P3 ;  /* 0x000000061500720c */ /* 0x000fd20001f82670 */
[----:B------:R-:W-:-:S04]  /*1c40*/  @!P5 IMAD R19, R19, R7, R8 ;  /* 0x000000071313d224 */ /* 0x000fc800078e0208 */
[----:B------:R-:W-:Y:S02]  /*1c50*/  @!P4 IMAD R21, R21, R7, R8 ;  /* 0x000000071515c224 */ /* 0x000fe400078e0208 */
        /* <DEDUP_REMOVED lines=17> */
.L_x_3654:
        /* <DEDUP_REMOVED lines=18> */
.L_x_3655:
        /* <DEDUP_REMOVED lines=9> */
.L_x_3656:
[----:B------:R-:W-:Y:S05]  /*1f20*/  BSYNC.RECONVERGENT B0 ;  /* 0x0000000000007941 */ /* 0x000fea0003800200 */
.L_x_3649:
[----:B------:R-:W0:Y:S01]  /*1f30*/  S2UR UR5, SR_CgaCtaId ;  /* 0x00000000000579c3 */ /* 0x000e220000008800 */
[----:B------:R-:W2:Y:S01]  /*1f40*/  LDCU UR8, c[0x0][0x414] ;  /* 0x00008280ff0877ac */ /* 0x000ea20008000800 */
[----:B------:R-:W-:Y:S01]  /*1f50*/  LOP3.LUT R25, R52, 0xffff, RZ, 0xc0, !PT ;  /* 0x0000ffff34197812 */ /* 0x000fe200078ec0ff */
[----:B------:R-:W-:-:S03]  /*1f60*/  UMOV UR4, 0x400 ;  /* 0x0000040000047882 */ /* 0x000fc60000000000 */
[----:B------:R-:W-:Y:S02]  /*1f70*/  IADD3 R25, PT, PT, R54, R25, RZ ;  /* 0x0000001936197210 */ /* 0x000fe40007ffe0ff */
[----:B----4-:R-:W2:Y:S08]  /*1f80*/  @P0 LDC.64 R18, c[0x0][0x388] ;  /* 0x0000e200ff120b82 */ /* 0x010eb00000000a00 */
[----:B-1----:R-:W1:Y:S01]  /*1f90*/  LDC.64 R20, c[0x0][0x398] ;  /* 0x0000e600ff147b82 */ /* 0x002e620000000a00 */
[----:B0-----:R-:W-:-:S07]  /*1fa0*/  ULEA UR4, UR5, UR4, 0x18 ;  /* 0x0000000405047291 */ /* 0x001fce000f8ec0ff */
[----:B---3--:R-:W0:Y:S01]  /*1fb0*/  LDC.64 R16, c[0x0][0x3a0] ;  /* 0x0000e800ff107b82 */ /* 0x008e220000000a00 */
[----:B--2---:R-:W-:-:S04]  /*1fc0*/  @P0 IMAD.WIDE R22, R2, 0x8, R18 ;  /* 0x0000000802160825 */ /* 0x004fc800078e0212 */
[----:B------:R-:W-:Y:S01]  /*1fd0*/  @P0 FMUL.FTZ R18, R32, UR8 ;  /* 0x0000000820120c20 */ /* 0x000fe20008410000 */
[----:B------:R-:W-:Y:S01]  /*1fe0*/  @P0 FMUL.FTZ R19, R33, UR8 ;  /* 0x0000000821130c20 */ /* 0x000fe20008410000 */
[----:B------:R-:W-:Y:S04]  /*1ff0*/  @!P3 STS.64 [UR4+0xc8], R32 ;  /* 0x0000c820ff00b988 */ /* 0x000fe80008000a04 */
[----:B------:R-:W-:Y:S01]  /*2000*/  @P0 STG.E.64 desc[UR6][R22.64], R18 ;  /* 0x0000001216000986 */ /* 0x000fe2000c101b06 */
[C---:B-1----:R-:W-:Y:S01]  /*2010*/  IMAD.WIDE R20, R25.reuse, 0x4, R20 ;  /* 0x0000000419147825 */ /* 0x042fe200078e0214 */
[----:B------:R-:W-:Y:S03]  /*2020*/  BAR.SYNC.DEFER_BLOCKING 0x0 ;  /* 0x0000000000007b1d */ /* 0x000fe60000010000 */
[----:B0-----:R-:W-:-:S03]  /*2030*/  IMAD.WIDE R16, R25, 0x4, R16 ;  /* 0x0000000419107825 */ /* 0x001fc600078e0210 */
[----:B------:R-:W5:Y:S04]  /*2040*/  LDG.E.64 R20, desc[UR6][R20.64] ;  /* 0x0000000614147981 */ /* 0x000f68000c1e1b00 */
[----:B------:R-:W5:Y:S01]  /*2050*/  LDG.E.64 R16, desc[UR6][R16.64] ;  /* 0x0000000610107981 */ /* 0x000f62000c1e1b00 */
[----:B------:R-:W-:Y:S01]  /*2060*/  MOV R27, 0x3f800000 ;  /* 0x3f800000001b7802 */ /* 0x000fe20000000f00 */
[----:B------:R-:W-:Y:S02]  /*2070*/  BSSY.RECONVERGENT B0, `(.L_x_3657) ;  /* 0x00001b8000007945 */ /* 0x000fe40003800200 */
        /* <DEDUP_REMOVED lines=21> */
[----:B------:R-:W-:Y:S01]  /*21d0*/  MOV R18, R70 ;  /* 0x0000004600127202 */ /* 0x000fe20000000f00 */
[C---:B------:R-:W-:Y:S01]  /*21e0*/  FADD.FTZ R42, -R26.reuse, R42 ;  /* 0x0000002a1a2a7221 */ /* 0x040fe20000010100 */
[----:B------:R-:W-:Y:S01]  /*21f0*/  MOV R19, R69 ;  /* 0x0000004500137202 */ /* 0x000fe20000000f00 */
[----:B------:R-:W0:Y:S01]  /*2200*/  LDCU.64 UR4, c[0x0][0x380] ;  /* 0x00007000ff0477ac */ /* 0x000e220008000a00 */
[----:B------:R-:W-:-:S04]  /*2210*/  FADD.FTZ R22, -R26, R43 ;  /* 0x0000002b1a167221 */ /* 0x000fc80000010100 */
[----:B-1----:R-:W-:Y:S01]  /*2220*/  FMUL.FTZ R28, R22, R27 ;  /* 0x0000001b161c7220 */ /* 0x002fe20000410000 */
[----:B--2---:R-:W-:Y:S02]  /*2230*/  IMAD R23, R3, UR10, RZ ;  /* 0x0000000a03177c24 */ /* 0x004fe4000f8e02ff */
[----:B------:R-:W-:-:S04]  /*2240*/  IMAD.WIDE.U32 R18, R66, UR10, R18 ;  /* 0x0000000a42127c25 */ /* 0x000fc8000f8e0012 */
[----:B------:R-:W-:Y:S02]  /*2250*/  IMAD R25, R66, UR11, R23 ;  /* 0x0000000b42197c24 */ /* 0x000fe4000f8e0217 */
[----:B------:R-:W-:Y:S01]  /*2260*/  FMUL.FTZ R23, R42, R27 ;  /* 0x0000001b2a177220 */ /* 0x000fe20000410000 */
[----:B0-----:R-:W-:Y:S02]  /*2270*/  LEA R24, P2, R18, UR4, 0x2 ;  /* 0x0000000412187c11 */ /* 0x001fe4000f8410ff */
[----:B------:R-:W-:Y:S01]  /*2280*/  IADD3 R25, PT, PT, R19, R25, RZ ;  /* 0x0000001913197210 */ /* 0x000fe20007ffe0ff */
[----:B-----5:R-:W-:Y:S01]  /*2290*/  FFMA.FTZ R22, R20, R23, R16 ;  /* 0x0000001714167223 */ /* 0x020fe20000010010 */
[----:B------:R-:W-:Y:S02]  /*22a0*/  FFMA.FTZ R23, R21, R28, R17 ;  /* 0x0000001c15177223 */ /* 0x000fe40000010011 */
[----:B------:R-:W-:-:S05]  /*22b0*/  LEA.HI.X R25, R18, UR5, R25, 0x2, P2 ;  /* 0x0000000512197c11 */ /* 0x000fca00090f1419 */
[----:B------:R2:W-:Y:S02]  /*22c0*/  STG.E.64 desc[UR6][R24.64], R22 ;  /* 0x0000001618007986 */ /* 0x0005e4000c101b06 */
.L_x_3660:
[----:B------:R-:W-:Y:S05]  /*22d0*/  BSYNC.RECONVERGENT B1 ;  /* 0x0000000000017941 */ /* 0x000fea0003800200 */
.L_x_3659:
[----:B------:R-:W-:Y:S04]  /*22e0*/  BSSY.RECONVERGENT B1, `(.L_x_3661) ;  /* 0x0000013000017945 */ /* 0x000fe80003800200 */
[----:B------:R-:W-:Y:S05]  /*22f0*/  @P3 BRA `(.L_x_3662) ;  /* 0x0000000000443947 */ /* 0x000fea0003800000 */
[----:B------:R-:W2:Y:S01]  /*2300*/  LDCU.64 UR4, c[0x0][0x3e0] ;  /* 0x00007c00ff0477ac */ /* 0x000ea20008000a00 */
[----:B------:R-:W-:Y:S01]  /*2310*/  MOV R18, R70 ;  /* 0x0000004600127202 */ /* 0x000fe20000000f00 */
[----:B------:R-:W-:Y:S01]  /*2320*/  FADD.FTZ R12, -R26, R12 ;  /* 0x0000000c1a0c7221 */ /* 0x000fe20000010100 */
[----:B------:R-:W-:Y:S01]  /*2330*/  MOV R19, R69 ;  /* 0x0000004500137202 */ /* 0x000fe20000000f00 */
[----:B------:R-:W3:Y:S01]  /*2340*/  LDCU.64 UR10, c[0x0][0x380] ;  /* 0x00007000ff0a77ac */ /* 0x000ee20008000a00 */
[----:B--2---:R-:W-:Y:S02]  /*2350*/  IMAD R22, R11, UR4, RZ ;  /* 0x000000040b167c24 */ /* 0x004fe4000f8e02ff */
[----:B------:R-:W-:-:S04]  /*2360*/  IMAD.WIDE.U32 R18, R65, UR4, R18 ;  /* 0x0000000441127c25 */ /* 0x000fc8000f8e0012 */
[----:B------:R-:W-:Y:S02]  /*2370*/  IMAD R23, R65, UR5, R22 ;  /* 0x0000000541177c24 */ /* 0x000fe4000f8e0216 */
[----:B------:R-:W-:Y:S01]  /*2380*/  FADD.FTZ R22, -R26, R13 ;  /* 0x0000000d1a167221 */ /* 0x000fe20000010100 */
[----:B-1----:R-:W-:Y:S01]  /*2390*/  FMUL.FTZ R13, R12, R27 ;  /* 0x0000001b0c0d7220 */ /* 0x002fe20000410000 */
[----:B---3--:R-:W-:Y:S02]  /*23a0*/  LEA R12, P2, R18, UR10, 0x2 ;  /* 0x0000000a120c7c11 */ /* 0x008fe4000f8410ff */
[----:B------:R-:W-:Y:S01]  /*23b0*/  IADD3 R23, PT, PT, R19, R23, RZ ;  /* 0x0000001713177210 */ /* 0x000fe20007ffe0ff */
[----:B0-----:R-:W-:Y:S01]  /*23c0*/  FMUL.FTZ R24, R22, R27 ;  /* 0x0000001b16187220 */ /* 0x001fe20000410000 */
[----:B-----5:R-:W-:Y:S02]  /*23d0*/  FFMA.FTZ R22, R20, R13, R16 ;  /* 0x0000000d14167223 */ /* 0x020fe40000010010 */
[----:B------:R-:W-:Y:S01]  /*23e0*/  LEA.HI.X R13, R18, UR11, R23, 0x2, P2 ;  /* 0x0000000b120d7c11 */ /* 0x000fe200090f1417 */
[----:B------:R-:W-:-:S05]  /*23f0*/  FFMA.FTZ R23, R21, R24, R17 ;  /* 0x0000001815177223 */ /* 0x000fca0000010011 */
[----:B------:R3:W-:Y:S02]  /*2400*/  STG.E.64 desc[UR6][R12.64], R22 ;  /* 0x000000160c007986 */ /* 0x0007e4000c101b06 */
.L_x_3662:
[----:B------:R-:W-:Y:S05]  /*2410*/  BSYNC.RECONVERGENT B1 ;  /* 0x0000000000017941 */ /* 0x000fea0003800200 */
.L_x_3661:
        /* <DEDUP_REMOVED lines=13> */
[----:B---3--:R-:W-:Y:S01]  /*24f0*/  MOV R12, R70 ;  /* 0x00000046000c7202 */ /* 0x008fe20000000f00 */
[C---:B------:R-:W-:Y:S01]  /*2500*/  FADD.FTZ R14, -R26.reuse, R14 ;  /* 0x0000000e1a0e7221 */ /* 0x040fe20000010100 */
[----:B------:R-:W-:Y:S01]  /*2510*/  MOV R13, R69 ;  /* 0x00000045000d7202 */ /* 0x000fe20000000f00 */
[----:B------:R-:W3:Y:S01]  /*2520*/  LDCU.64 UR10, c[0x0][0x380] ;  /* 0x00007000ff0a77ac */ /* 0x000ee20008000a00 */
[----:B--2---:R-:W-:Y:S01]  /*2530*/  FADD.FTZ R22, -R26, R15 ;  /* 0x0000000f1a167221 */ /* 0x004fe20000010100 */
        /* <DEDUP_REMOVED lines=10> */
[----:B------:R4:W-:Y:S02]  /*25e0*/  STG.E.64 desc[UR6][R18.64], R14 ;  /* 0x0000000e12007986 */ /* 0x0009e4000c101b06 */
.L_x_3664:
[----:B------:R-:W-:Y:S05]  /*25f0*/  BSYNC.RECONVERGENT B1 ;  /* 0x0000000000017941 */ /* 0x000fea0003800200 */
.L_x_3663:
[----:B------:R-:W-:Y:S04]  /*2600*/  BSSY.RECONVERGENT B1, `(.L_x_3665) ;  /* 0x0000013000017945 */ /* 0x000fe80003800200 */
[----:B------:R-:W-:Y:S05]  /*2610*/  @P1 BRA `(.L_x_3666) ;  /* 0x0000000000441947 */ /* 0x000fea0003800000 */
[----:B------:R-:W0:Y:S01]  /*2620*/  LDCU.64 UR4, c[0x0][0x3e0] ;  /* 0x00007c00ff0477ac */ /* 0x000e220008000a00 */
[----:B---3--:R-:W-:Y:S01]  /*2630*/  MOV R12, R70 ;  /* 0x00000046000c7202 */ /* 0x008fe20000000f00 */
[C---:B------:R-:W-:Y:S01]  /*2640*/  FADD.FTZ R40, -R26.reuse, R40 ;  /* 0x000000281a287221 */ /* 0x040fe20000010100 */
[----:B------:R-:W-:Y:S01]  /*2650*/  MOV R13, R69 ;  /* 0x00000045000d7202 */ /* 0x000fe20000000f00 */
[----:B------:R-:W3:Y:S01]  /*2660*/  LDCU.64 UR10, c[0x0][0x380] ;  /* 0x00007000ff0a77ac */ /* 0x000ee20008000a00 */
[----:B----4-:R-:W-:-:S04]  /*2670*/  FADD.FTZ R18, -R26, R41 ;  /* 0x000000291a127221 */ /* 0x010fc80000010100 */
[----:B-12---:R-:W-:Y:S01]  /*2680*/  FMUL.FTZ R22, R18, R27 ;  /* 0x0000001b12167220 */ /* 0x006fe20000410000 */
[----:B0-----:R-:W-:Y:S02]  /*2690*/  IMAD R15, R55, UR4, RZ ;  /* 0x00000004370f7c24 */ /* 0x001fe4000f8e02ff */
[----:B------:R-:W-:-:S04]  /*26a0*/  IMAD.WIDE.U32 R12, R62, UR4, R12 ;  /* 0x000000043e0c7c25 */ /* 0x000fc8000f8e000c */
[----:B------:R-:W-:Y:S02]  /*26b0*/  IMAD R19, R62, UR5, R15 ;  /* 0x000000053e137c24 */ /* 0x000fe4000f8e020f */
[----:B------:R-:W-:Y:S01]  /*26c0*/  FMUL.FTZ R15, R40, R27 ;  /* 0x0000001b280f7220 */ /* 0x000fe20000410000 */
[----:B---3--:R-:W-:Y:S02]  /*26d0*/  LEA R14, P1, R12, UR10, 0x2 ;  /* 0x0000000a0c0e7c11 */ /* 0x008fe4000f8210ff */
[----:B------:R-:W-:Y:S01]  /*26e0*/  IADD3 R19, PT, PT, R13, R19, RZ ;  /* 0x000000130d137210 */ /* 0x000fe20007ffe0ff */
[----:B-----5:R-:W-:-:S03]  /*26f0*/  FFMA.FTZ R18, R20, R15, R16 ;  /* 0x0000000f14127223 */ /* 0x020fc60000010010 */
[----:B------:R-:W-:Y:S01]  /*2700*/  LEA.HI.X R15, R12, UR11, R19, 0x2, P1 ;  /* 0x0000000b0c0f7c11 */ /* 0x000fe200088f1413 */
[----:B------:R-:W-:-:S05]  /*2710*/  FFMA.FTZ R19, R21, R22, R17 ;  /* 0x0000001615137223 */ /* 0x000fca0000010011 */
[----:B------:R0:W-:Y:S02]  /*2720*/  STG.E.64 desc[UR6][R14.64], R18 ;  /* 0x000000120e007986 */ /* 0x0001e4000c101b06 */
.L_x_3666:
[----:B------:R-:W-:Y:S05]  /*2730*/  BSYNC.RECONVERGENT B1 ;  /* 0x0000000000017941 */ /* 0x000fea0003800200 */
.L_x_3665:
[----:B------:R-:W-:Y:S04]  /*2740*/  BSSY.RECONVERGENT B1, `(.L_x_3667) ;  /* 0x0000013000017945 */ /* 0x000fe80003800200 */
[----:B------:R-:W-:Y:S05]  /*2750*/  @P6 BRA `(.L_x_3668) ;  /* 0x0000000000446947 */ /* 0x000fea0003800000 */
[----:B------:R-:W1:Y:S01]  /*2760*/  LDCU.64 UR4, c[0x0][0x3e0] ;  /* 0x00007c00ff0477ac */ /* 0x000e620008000a00 */
[----:B---3--:R-:W-:Y:S01]  /*2770*/  MOV R12, R70 ;  /* 0x00000046000c7202 */ /* 0x008fe20000000f00 */
[C---:B------:R-:W-:Y:S01]  /*2780*/  FADD.FTZ R44, -R26.reuse, R44 ;  /* 0x0000002c1a2c7221 */ /* 0x040fe20000010100 */
[----:B------:R-:W-:Y:S01]  /*2790*/  MOV R13, R69 ;  /* 0x00000045000d7202 */ /* 0x000fe20000000f00 */
[----:B------:R-:W3:Y:S01]  /*27a0*/  LDCU.64 UR10, c[0x0][0x380] ;  /* 0x00007000ff0a77ac */ /* 0x000ee20008000a00 */
[----:B0---4-:R-:W-:-:S04]  /*27b0*/  FADD.FTZ R18, -R26, R45 ;  /* 0x0000002d1a127221 */ /* 0x011fc80000010100 */
[----:B-12---:R-:W-:Y:S01]  /*27c0*/  FMUL.FTZ R22, R18, R27 ;  /* 0x0000001b12167220 */ /* 0x006fe20000410000 */
[----:B------:R-:W-:Y:S02]  /*27d0*/  IMAD R15, R57, UR4, RZ ;  /* 0x00000004390f7c24 */ /* 0x000fe4000f8e02ff */
        /* <DEDUP_REMOVED lines=9> */
.L_x_3668:
[----:B------:R-:W-:Y:S05]  /*2870*/  BSYNC.RECONVERGENT B1 ;  /* 0x0000000000017941 */ /* 0x000fea0003800200 */
.L_x_3667:
[----:B------:R-:W-:Y:S04]  /*2880*/  BSSY.RECONVERGENT B1, `(.L_x_3669) ;  /* 0x0000013000017945 */ /* 0x000fe80003800200 */
[----:B------:R-:W-:Y:S05]  /*2890*/  @P2 BRA `(.L_x_3670) ;  /* 0x0000000000442947 */ /* 0x000fea0003800000 */
[----:B------:R-:W2:Y:S01]  /*28a0*/  LDCU.64 UR4, c[0x0][0x3e0] ;  /* 0x00007c00ff0477ac */ /* 0x000ea20008000a00 */
[----:B---3--:R-:W-:Y:S01]  /*28b0*/  MOV R12, R70 ;  /* 0x00000046000c7202 */ /* 0x008fe20000000f00 */
[C---:B------:R-:W-:Y:S01]  /*28c0*/  FADD.FTZ R46, -R26.reuse, R46 ;  /* 0x0000002e1a2e7221 */ /* 0x040fe20000010100 */
[----:B------:R-:W-:Y:S01]  /*28d0*/  MOV R13, R69 ;  /* 0x00000045000d7202 */ /* 0x000fe20000000f00 */
[----:B------:R-:W3:Y:S01]  /*28e0*/  LDCU.64 UR10, c[0x0][0x380] ;  /* 0x00007000ff0a77ac */ /* 0x000ee20008000a00 */
[----:B0---4-:R-:W-:-:S04]  /*28f0*/  FADD.FTZ R18, -R26, R47 ;  /* 0x0000002f1a127221 */ /* 0x011fc80000010100 */
[----:B-1----:R-:W-:-:S04]  /*2900*/  FMUL.FTZ R18, R18, R27 ;  /* 0x0000001b12127220 */ /* 0x002fc80000410000 */
[----:B--2--5:R-:W-:Y:S01]  /*2910*/  FFMA.FTZ R23, R21, R18, R17 ;  /* 0x0000001215177223 */ /* 0x024fe20000010011 */
[----:B------:R-:W-:Y:S02]  /*2920*/  IMAD R15, R59, UR4, RZ ;  /* 0x000000043b0f7c24 */ /* 0x000fe4000f8e02ff */
[----:B------:R-:W-:-:S04]  /*2930*/  IMAD.WIDE.U32 R12, R58, UR4, R12 ;  /* 0x000000043a0c7c25 */ /* 0x000fc8000f8e000c */
[----:B------:R-:W-:Y:S02]  /*2940*/  IMAD R19, R58, UR5, R15 ;  /* 0x000000053a137c24 */ /* 0x000fe4000f8e020f */
[----:B------:R-:W-:Y:S01]  /*2950*/  FMUL.FTZ R15, R46, R27 ;  /* 0x0000001b2e0f7220 */ /* 0x000fe20000410000 */
[----:B---3--:R-:W-:Y:S02]  /*2960*/  LEA R14, P1, R12, UR10, 0x2 ;  /* 0x0000000a0c0e7c11 */ /* 0x008fe4000f8210ff */
[----:B------:R-:W-:Y:S01]  /*2970*/  IADD3 R19, PT, PT, R13, R19, RZ ;  /* 0x000000130d137210 */ /* 0x000fe20007ffe0ff */
[----:B------:R-:W-:-:S03]  /*2980*/  FFMA.FTZ R22, R20, R15, R16 ;  /* 0x0000000f14167223 */ /* 0x000fc60000010010 */
[----:B------:R-:W-:-:S05]  /*2990*/  LEA.HI.X R15, R12, UR11, R19, 0x2, P1 ;  /* 0x0000000b0c0f7c11 */ /* 0x000fca00088f1413 */
[----:B------:R0:W-:Y:S02]  /*29a0*/  STG.E.64 desc[UR6][R14.64], R22 ;  /* 0x000000160e007986 */ /* 0x0001e4000c101b06 */
.L_x_3670:
[----:B------:R-:W-:Y:S05]  /*29b0*/  BSYNC.RECONVERGENT B1 ;  /* 0x0000000000017941 */ /* 0x000fea0003800200 */
.L_x_3669:
        /* <DEDUP_REMOVED lines=19> */
.L_x_3672:
[----:B------:R-:W-:Y:S05]  /*2af0*/  BSYNC.RECONVERGENT B1 ;  /* 0x0000000000017941 */ /* 0x000fea0003800200 */
.L_x_3671:
[----:B------:R-:W-:Y:S05]  /*2b00*/  @P4 BRA `(.L_x_3673) ;  /* 0x0000001000384947 */ /* 0x000fea0003800000 */
[----:B------:R-:W0:Y:S01]  /*2b10*/  LDCU.64 UR4, c[0x0][0x3e0] ;  /* 0x00007c00ff0477ac */ /* 0x000e220008000a00 */
[----:B---3--:R-:W-:Y:S01]  /*2b20*/  MOV R12, R70 ;  /* 0x00000046000c7202 */ /* 0x008fe20000000f00 */
[C---:B------:R-:W-:Y:S01]  /*2b30*/  FADD.FTZ R50, -R26.reuse, R50 ;  /* 0x000000321a327221 */ /* 0x040fe20000010100 */
[----:B------:R-:W-:Y:S01]  /*2b40*/  MOV R13, R69 ;  /* 0x00000045000d7202 */ /* 0x000fe20000000f00 */
[----:B------:R-:W3:Y:S01]  /*2b50*/  LDCU.64 UR8, c[0x0][0x380] ;  /* 0x00007000ff0877ac */ /* 0x000ee20008000a00 */
[----:B------:R-:W-:-:S04]  /*2b60*/  FADD.FTZ R26, -R26, R51 ;  /* 0x000000331a1a7221 */ /* 0x000fc80000010100 */
[----:B-1----:R-:W-:-:S04]  /*2b70*/  FMUL.FTZ R26, R26, R27 ;  /* 0x0000001b1a1a7220 */ /* 0x002fc80000410000 */
[----:B-----5:R-:W-:Y:S01]  /*2b80*/  FFMA.FTZ R17, R21, R26, R17 ;  /* 0x0000001a15117223 */ /* 0x020fe20000010011 */
[----:B0---4-:R-:W-:Y:S02]  /*2b90*/  IMAD R15, R63, UR4, RZ ;  /* 0x000000043f0f7c24 */ /* 0x011fe4000f8e02ff */
[----:B------:R-:W-:-:S04]  /*2ba0*/  IMAD.WIDE.U32 R12, R10, UR4, R12 ;  /* 0x000000040a0c7c25 */ /* 0x000fc8000f8e000c */
[----:B------:R-:W-:Y:S02]  /*2bb0*/  IMAD R19, R10, UR5, R15 ;  /* 0x000000050a137c24 */ /* 0x000fe4000f8e020f */
[----:B------:R-:W-:Y:S01]  /*2bc0*/  FMUL.FTZ R15, R50, R27 ;  /* 0x0000001b320f7220 */ /* 0x000fe20000410000 */
[----:B---3--:R-:W-:Y:S02]  /*2bd0*/  LEA R14, P1, R12, UR8, 0x2 ;  /* 0x000000080c0e7c11 */ /* 0x008fe4000f8210ff */
[----:B------:R-:W-:Y:S01]  /*2be0*/  IADD3 R19, PT, PT, R13, R19, RZ ;  /* 0x000000130d137210 */ /* 0x000fe20007ffe0ff */
[----:B------:R-:W-:-:S03]  /*2bf0*/  FFMA.FTZ R16, R20, R15, R16 ;  /* 0x0000000f14107223 */ /* 0x000fc60000010010 */
[----:B------:R-:W-:-:S05]  /*2c00*/  LEA.HI.X R15, R12, UR9, R19, 0x2, P1 ;  /* 0x000000090c0f7c11 */ /* 0x000fca00088f1413 */
[----:B------:R0:W-:Y:S01]  /*2c10*/  STG.E.64 desc[UR6][R14.64], R16 ;  /* 0x000000100e007986 */ /* 0x0001e2000c101b06 */
[----:B------:R-:W-:Y:S05]  /*2c20*/  BRA `(.L_x_3673) ;  /* 0x0000000c00f07947 */ /* 0x000fea0003800000 */
.L_x_3658:
[----:B------:R-:W2:Y:S01]  /*2c30*/  LDCU.64 UR10, c[0x0][0x3e8] ;  /* 0x00007d00ff0a77ac */ /* 0x000ea20008000a00 */
[----:B------:R-:W-:Y:S01]  /*2c40*/  BSSY.RECONVERGENT B1, `(.L_x_3674) ;  /* 0x0000021000017945 */ /* 0x000fe20003800200 */
[----:B--2---:R-:W-:Y:S02]  /*2c50*/  ISETP.GE.U32.AND P2, PT, R65, UR10, PT ;  /* 0x0000000a41007c0c */ /* 0x004fe4000bf46070 */
[----:B------:R-:W-:Y:S02]  /*2c60*/  ISETP.GE.U32.AND P5, PT, R64, UR10, PT ;  /* 0x0000000a40007c0c */ /* 0x000fe4000bfa6070 */
[----:B------:R-:W-:Y:S02]  /*2c70*/  ISETP.GE.U32.AND P6, PT, R62, UR10, PT ;  /* 0x0000000a3e007c0c */ /* 0x000fe4000bfc6070 */
[----:B------:R-:W-:Y:S01]  /*2c80*/  ISETP.GE.AND.EX P2, PT, R11, UR11, PT, P2 ;  /* 0x0000000b0b007c0c */ /* 0x000fe2000bf46320 */
[----:B------:R-:W-:-:S12]  /*2c90*/  @P1 BRA `(.L_x_3675) ;  /* 0x00000000006c1947 */ /* 0x000fd80003800000 */
[C---:B------:R-:W-:Y:S01]  /*2ca0*/  FADD.FTZ R42, -R26.reuse, R42 ;  /* 0x0000002a1a2a7221 */ /* 0x040fe20000010100 */
[----:B------:R-:W-:Y:S01]  /*2cb0*/  FADD.FTZ R18, -R26, R43 ;  /* 0x0000002b1a127221 */ /* 0x000fe20000010100 */
[----:B------:R-:W2:Y:S01]  /*2cc0*/  LDCU.64 UR4, c[0x0][0x3e0] ;  /* 0x00007c00ff0477ac */ /* 0x000ea20008000a00 */
[----:B------:R-:W-:Y:S01]  /*2cd0*/  MOV R23, R69 ;  /* 0x0000004500177202 */ /* 0x000fe20000000f00 */
        /* <DEDUP_REMOVED lines=22> */
[----:B------:R2:W-:Y:S02]  /*2e40*/  STG.E.64 desc[UR6][R18.64], R22 ;  /* 0x0000001612007986 */ /* 0x0005e4000c101b06 */
.L_x_3675:
[----:B------:R-:W-:Y:S05]  /*2e50*/  BSYNC.RECONVERGENT B1 ;  /* 0x0000000000017941 */ /* 0x000fea0003800200 */
.L_x_3674:
[----:B------:R-:W-:Y:S04]  /*2e60*/  BSSY.RECONVERGENT B1, `(.L_x_3676) ;  /* 0x000001d000017945 */ /* 0x000fe80003800200 */
[----:B------:R-:W-:Y:S05]  /*2e70*/  @P2 BRA `(.L_x_3677) ;  /* 0x00000000006c2947 */ /* 0x000fea0003800000 */
[----:B------:R-:W-:Y:S01]  /*2e80*/  FADD.FTZ R12, -R26, R12 ;  /* 0x0000000c1a0c7221 */ /* 0x000fe20000010100 */
[----:B------:R-:W3:Y:S03]  /*2e90*/  LDCU.64 UR4, c[0x0][0x3e0] ;  /* 0x00007c00ff0477ac */ /* 0x000ee60008000a00 */
[----:B-12---:R-:W-:Y:S01]  /*2ea0*/  FMUL.FTZ R19, R12, R27 ;  /* 0x0000001b0c137220 */ /* 0x006fe20000410000 */
[----:B------:R-:W-:Y:S01]  /*2eb0*/  FADD.FTZ R12, -R26, R13 ;  /* 0x0000000d1a0c7221 */ /* 0x000fe20000010100 */
[----:B------:R-:W1:Y:S02]  /*2ec0*/  LDCU.64 UR8, c[0x0][0x380] ;  /* 0x00007000ff0877ac */ /* 0x000e640008000a00 */
[----:B-----5:R-:W-:Y:S01]  /*2ed0*/  FFMA.FTZ R25, R20, R19, R16 ;  /* 0x0000001314197223 */ /* 0x020fe20000010010 */
[----:B------:R-:W-:Y:S01]  /*2ee0*/  FMUL.FTZ R18, R12, R27 ;  /* 0x0000001b0c127220 */ /* 0x000fe20000410000 */
[----:B------:R-:W-:-:S02]  /*2ef0*/  MOV R19, R69 ;  /* 0x0000004500137202 */ /* 0x000fc40000000f00 */
[----:B------:R-:W-:Y:S01]  /*2f00*/  FMUL.FTZ R12, R25, -1.4426950216293334961 ;  /* 0xbfb8aa3b190c7820 */ /* 0x000fe20000410000 */
[----:B0-----:R-:W-:Y:S01]  /*2f10*/  FFMA.FTZ R24, R21, R18, R17 ;  /* 0x0000001215187223 */ /* 0x001fe20000010011 */
[----:B------:R-:W-:-:S03]  /*2f20*/  MOV R18, R70 ;  /* 0x0000004600127202 */ /* 0x000fc60000000f00 */
[----:B------:R-:W-:Y:S01]  /*2f30*/  FMUL.FTZ R13, R24, -1.4426950216293334961 ;  /* 0xbfb8aa3b180d7820 */ /* 0x000fe20000410000 */
[----:B------:R-:W0:Y:S01]  /*2f40*/  MUFU.EX2 R12, R12 ;  /* 0x0000000c000c7308 */ /* 0x000e220000000800 */
[----:B---3--:R-:W-:Y:S02]  /*2f50*/  IMAD R28, R11, UR4, RZ ;  /* 0x000000040b1c7c24 */ /* 0x008fe4000f8e02ff */
[----:B------:R-:W-:-:S04]  /*2f60*/  IMAD.WIDE.U32 R18, R65, UR4, R18 ;  /* 0x0000000441127c25 */ /* 0x000fc8000f8e0012 */
[----:B------:R-:W-:Y:S01]  /*2f70*/  IMAD R29, R65, UR5, R28 ;  /* 0x00000005411d7c24 */ /* 0x000fe2000f8e021c */
[----:B------:R-:W2:Y:S04]  /*2f80*/  MUFU.EX2 R13, R13 ;  /* 0x0000000d000d7308 */ /* 0x000ea80000000800 */
        /* <DEDUP_REMOVED lines=10> */
.L_x_3677:
[----:B------:R-:W-:Y:S05]  /*3030*/  BSYNC.RECONVERGENT B1 ;  /* 0x0000000000017941 */ /* 0x000fea0003800200 */
.L_x_3676:
        /* <DEDUP_REMOVED lines=12> */
[C---:B------:R-:W-:Y:S01]  /*3100*/  FADD.FTZ R14, -R26.reuse, R14 ;  /* 0x0000000e1a0e7221 */ /* 0x040fe20000010100 */
[----:B---3--:R-:W-:Y:S01]  /*3110*/  FADD.FTZ R12, -R26, R15 ;  /* 0x0000000f1a0c7221 */ /* 0x008fe20000010100 */
[----:B------:R-:W3:Y:S01]  /*3120*/  LDCU.64 UR4, c[0x0][0x3e0] ;  /* 0x00007c00ff0477ac */ /* 0x000ee20008000a00 */
[----:B------:R-:W-:Y:S01]  /*3130*/  MOV R15, R69 ;  /* 0x00000045000f7202 */ /* 0x000fe20000000f00 */
[-C--:B-1----:R-:W-:Y:S01]  /*3140*/  FMUL.FTZ R13, R14, R27.reuse ;  /* 0x0000001b0e0d7220 */ /* 0x082fe20000410000 */
[----:B------:R-:W-:Y:S01]  /*3150*/  FMUL.FTZ R14, R12, R27 ;  /* 0x0000001b0c0e7220 */ /* 0x000fe20000410000 */
[----:B------:R-:W1:Y:S02]  /*3160*/  LDCU.64 UR8, c[0x0][0x380] ;  /* 0x00007000ff0877ac */ /* 0x000e640008000a00 */
[----:B--2--5:R-:W-:Y:S01]  /*3170*/  FFMA.FTZ R23, R20, R13, R16 ;  /* 0x0000000d14177223 */ /* 0x024fe20000010010 */
[----:B------:R-:W-:Y:S01]  /*3180*/  FFMA.FTZ R22, R21, R14, R17 ;  /* 0x0000000e15167223 */ /* 0x000fe20000010011 */
[----:B------:R-:W-:-:S02]  /*3190*/  MOV R14, R70 ;  /* 0x00000046000e7202 */ /* 0x000fc40000000f00 */
[----:B------:R-:W-:Y:S01]  /*31a0*/  FMUL.FTZ R12, R23, -1.4426950216293334961 ;  /* 0xbfb8aa3b170c7820 */ /* 0x000fe20000410000 */
[----:B------:R-:W-:-:S05]  /*31b0*/  FMUL.FTZ R13, R22, -1.4426950216293334961 ;  /* 0xbfb8aa3b160d7820 */ /* 0x000fca0000410000 */
[----:B------:R-:W2:Y:S01]  /*31c0*/  MUFU.EX2 R12, R12 ;  /* 0x0000000c000c7308 */ /* 0x000ea20000000800 */
[----:B---3--:R-:W-:Y:S02]  /*31d0*/  IMAD R25, R53, UR4, RZ ;  /* 0x0000000435197c24 */ /* 0x008fe4000f8e02ff */
[----:B------:R-:W-:-:S05]  /*31e0*/  IMAD.WIDE.U32 R14, R64, UR4, R14 ;  /* 0x00000004400e7c25 */ /* 0x000fca000f8e000e */
[----:B------:R-:W3:Y:S01]  /*31f0*/  MUFU.EX2 R13, R13 ;  /* 0x0000000d000d7308 */ /* 0x000ee20000000800 */
[----:B------:R-:W-:-:S05]  /*3200*/  IMAD R25, R64, UR5, R25 ;  /* 0x0000000540197c24 */ /* 0x000fca000f8e0219 */
[----:B------:R-:W-:Y:S01]  /*3210*/  IADD3 R25, PT, PT, R15, R25, RZ ;  /* 0x000000190f197210 */ /* 0x000fe20007ffe0ff */
[----:B--2---:R-:W-:Y:S01]  /*3220*/  FADD.FTZ R18, R12, 1 ;  /* 0x3f8000000c127421 */ /* 0x004fe20000010000 */
[----:B-1----:R-:W-:-:S05]  /*3230*/  LEA R12, P5, R14, UR8, 0x2 ;  /* 0x000000080e0c7c11 */ /* 0x002fca000f8a10ff */
[----:B------:R-:W1:Y:S01]  /*3240*/  MUFU.RCP R18, R18 ;  /* 0x0000001200127308 */ /* 0x000e620000001000 */
[----:B---3--:R-:W-:Y:S01]  /*3250*/  FADD.FTZ R19, R13, 1 ;  /* 0x3f8000000d137421 */ /* 0x008fe20000010000 */
[----:B------:R-:W-:-:S06]  /*3260*/  LEA.HI.X R13, R14, UR9, R25, 0x2, P5 ;  /* 0x000000090e0d7c11 */ /* 0x000fcc000a8f1419 */
[----:B------:R-:W2:Y:S01]  /*3270*/  MUFU.RCP R19, R19 ;  /* 0x0000001300137308 */ /* 0x000ea20000001000 */
[----:B-1----:R-:W-:Y:S01]  /*3280*/  FMUL.FTZ R14, R23, R18 ;  /* 0x00000012170e7220 */ /* 0x002fe20000410000 */
[----:B--2---:R-:W-:-:S05]  /*3290*/  FMUL.FTZ R15, R22, R19 ;  /* 0x00000013160f7220 */ /* 0x004fca0000410000 */
[----:B------:R4:W-:Y:S02]  /*32a0*/  STG.E.64 desc[UR6][R12.64], R14 ;  /* 0x0000000e0c007986 */ /* 0x0009e4000c101b06 */
.L_x_3679:
[----:B------:R-:W-:Y:S05]  /*32b0*/  BSYNC.RECONVERGENT B1 ;  /* 0x0000000000017941 */ /* 0x000fea0003800200 */
.L_x_3678:
[----:B------:R-:W-:Y:S04]  /*32c0*/  BSSY.RECONVERGENT B1, `(.L_x_3680) ;  /* 0x000001d000017945 */ /* 0x000fe80003800200 */
[----:B------:R-:W-:Y:S05]  /*32d0*/  @P6 BRA `(.L_x_3681) ;  /* 0x00000000006c6947 */ /* 0x000fea0003800000 */
[C---:B------:R-:W-:Y:S01]  /*32e0*/  FADD.FTZ R40, -R26.reuse, R40 ;  /* 0x000000281a287221 */ /* 0x040fe20000010100 */
[----:B---34-:R-:W-:Y:S01]  /*32f0*/  FADD.FTZ R12, -R26, R41 ;  /* 0x000000291a0c7221 */ /* 0x018fe20000010100 */
        /* <DEDUP_REMOVED lines=25> */
.L_x_3681:
[----:B------:R-:W-:Y:S05]  /*3490*/  BSYNC.RECONVERGENT B1 ;  /* 0x0000000000017941 */ /* 0x000fea0003800200 */
.L_x_3680:
[----:B------:R-:W-:Y:S04]  /*34a0*/  BSSY.RECONVERGENT B1, `(.L_x_3682) ;  /* 0x000001d000017945 */ /* 0x000fe80003800200 */
[----:B------:R-:W-:Y:S05]  /*34b0*/  @P1 BRA `(.L_x_3683) ;  /* 0x00000000006c1947 */ /* 0x000fea0003800000 */
[C---:B------:R-:W-:Y:S01]  /*34c0*/  FADD.FTZ R44, -R26.reuse, R44 ;  /* 0x0000002c1a2c7221 */ /* 0x040fe20000010100 */
[----:B-1-34-:R-:W-:Y:S01]  /*34d0*/  FADD.FTZ R12, -R26, R45 ;  /* 0x0000002d1a0c7221 */ /* 0x01afe20000010100 */
[----:B------:R-:W1:Y:S01]  /*34e0*/  LDCU.64 UR4, c[0x0][0x3e0] ;  /* 0x00007c00ff0477ac */ /* 0x000e620008000a00 */
[----:B------:R-:W-:Y:S01]  /*34f0*/  MOV R15, R69 ;  /* 0x00000045000f7202 */ /* 0x000fe20000000f00 */
[-C--:B------:R-:W-:Y:S01]  /*3500*/  FMUL.FTZ R13, R44, R27.reuse ;  /* 0x0000001b2c0d7220 */ /* 0x080fe20000410000 */
[----:B------:R-:W-:Y:S01]  /*3510*/  FMUL.FTZ R14, R12, R27 ;  /* 0x0000001b0c0e7220 */ /* 0x000fe20000410000 */
[----:B------:R-:W3:Y:S02]  /*3520*/  LDCU.64 UR8, c[0x0][0x380] ;  /* 0x00007000ff0877ac */ /* 0x000ee40008000a00 */
[----:B--2--5:R-:W-:Y:S01]  /*3530*/  FFMA.FTZ R23, R20, R13, R16 ;  /* 0x0000000d14177223 */ /* 0x024fe20000010010 */
[----:B------:R-:W-:Y:S01]  /*3540*/  FFMA.FTZ R22, R21, R14, R17 ;  /* 0x0000000e15167223 */ /* 0x000fe20000010011 */
[----:B------:R-:W-:-:S02]  /*3550*/  MOV R14, R70 ;  /* 0x00000046000e7202 */ /* 0x000fc40000000f00 */
        /* <DEDUP_REMOVED lines=9> */
[----:B---3--:R-:W-:-:S05]  /*35f0*/  LEA R12, P1, R14, UR8, 0x2 ;  /* 0x000000080e0c7c11 */ /* 0x008fca000f8210ff */
[----:B------:R-:W2:Y:S01]  /*3600*/  MUFU.RCP R18, R18 ;  /* 0x0000001200127308 */ /* 0x000ea20000001000 */
[----:B-1----:R-:W-:Y:S01]  /*3610*/  FADD.FTZ R19, R13, 1 ;  /* 0x3f8000000d137421 */ /* 0x002fe20000010000 */
[----:B------:R-:W-:-:S06]  /*3620*/  LEA.HI.X R13, R14, UR9, R25, 0x2, P1 ;  /* 0x000000090e0d7c11 */ /* 0x000fcc00088f1419 */
[----:B------:R-:W1:Y:S01]  /*3630*/  MUFU.RCP R19, R19 ;  /* 0x0000001300137308 */ /* 0x000e620000001000 */
[----:B--2---:R-:W-:Y:S01]  /*3640*/  FMUL.FTZ R14, R23, R18 ;  /* 0x00000012170e7220 */ /* 0x004fe20000410000 */
[----:B-1----:R-:W-:-:S05]  /*3650*/  FMUL.FTZ R15, R22, R19 ;  /* 0x00000013160f7220 */ /* 0x002fca0000410000 */
[----:B------:R1:W-:Y:S02]  /*3660*/  STG.E.64 desc[UR6][R12.64], R14 ;  /* 0x0000000e0c007986 */ /* 0x0003e4000c101b06 */
.L_x_3683:
[----:B------:R-:W-:Y:S05]  /*3670*/  BSYNC.RECONVERGENT B1 ;  /* 0x0000000000017941 */ /* 0x000fea0003800200 */
.L_x_3682:
        /* <DEDUP_REMOVED lines=29> */
.L_x_3685:
[----:B------:R-:W-:Y:S05]  /*3850*/  BSYNC.RECONVERGENT B1 ;  /* 0x0000000000017941 */ /* 0x000fea0003800200 */
.L_x_3684:
        /* <DEDUP_REMOVED lines=29> */
.L_x_3687:
[----:B------:R-:W-:Y:S05]  /*3a30*/  BSYNC.RECONVERGENT B1 ;  /* 0x0000000000017941 */ /* 0x000fea0003800200 */
.L_x_3686:
[----:B------:R-:W-:Y:S05]  /*3a40*/  @P4 BRA `(.L_x_3673) ;  /* 0x0000000000684947 */ /* 0x000fea0003800000 */
[C---:B------:R-:W-:Y:S01]  /*3a50*/  FADD.FTZ R50, -R26.reuse, R50 ;  /* 0x000000321a327221 */ /* 0x040fe20000010100 */
[----:B------:R-:W-:Y:S01]  /*3a60*/  FADD.FTZ R26, -R26, R51 ;  /* 0x000000331a1a7221 */ /* 0x000fe20000010100 */
[----:B------:R-:W0:Y:S01]  /*3a70*/  LDCU.64 UR4, c[0x0][0x3e0] ;  /* 0x00007c00ff0477ac */ /* 0x000e220008000a00 */
[----:B------:R-:W-:Y:S01]  /*3a80*/  MOV R68, R70 ;  /* 0x0000004600447202 */ /* 0x000fe20000000f00 */
[-C--:B-1-34-:R-:W-:Y:S01]  /*3a90*/  FMUL.FTZ R13, R50, R27.reuse ;  /* 0x0000001b320d7220 */ /* 0x09afe20000410000 */
[----:B------:R-:W-:Y:S01]  /*3aa0*/  FMUL.FTZ R26, R26, R27 ;  /* 0x0000001b1a1a7220 */ /* 0x000fe20000410000 */
[----:B------:R-:W1:Y:S02]  /*3ab0*/  LDCU.64 UR8, c[0x0][0x380] ;  /* 0x00007000ff0877ac */ /* 0x000e640008000a00 */
[----:B--2--5:R-:W-:Y:S01]  /*3ac0*/  FFMA.FTZ R19, R20, R13, R16 ;  /* 0x0000000d14137223 */ /* 0x024fe20000010010 */
        /* <DEDUP_REMOVED lines=17> */
[----:B------:R0:W-:Y:S02]  /*3be0*/  STG.E.64 desc[UR6][R12.64], R16 ;  /* 0x000000100c007986 */ /* 0x0001e4000c101b06 */
.L_x_3673:
[----:B------:R-:W-:Y:S05]  /*3bf0*/  BSYNC.RECONVERGENT B0 ;  /* 0x0000000000007941 */ /* 0x000fea0003800200 */
.L_x_3657:
        /* <DEDUP_REMOVED lines=8> */
.L_x_3689:
        /* <DEDUP_REMOVED lines=16> */
.L_x_4554:


//--------------------- .text._Z35group_norm_nhwc_fwd_one_pass_kernelI11Fp32IOFp32WLi256ELi84ELi672EEv26Group_norm_nhwc_fwd_params --------------------------
	.section	.text._Z35group_norm_nhwc_fwd_one_pass_kernelI11Fp32IOFp32WLi256ELi84ELi672EEv26Group_norm_nhwc_fwd_params,"ax",@progbits
	.align	128
        .global         _Z35group_norm_nhwc_fwd_one_pass_kernelI11Fp32IOFp32WLi256ELi84ELi672EEv26Group_norm_nhwc_fwd_params
        .type           _Z35group_norm_nhwc_fwd_one_pass_kernelI11Fp32IOFp32WLi256ELi84ELi672EEv26Group_norm_nhwc_fwd_params,@function
        .size           _Z35group_norm_nhwc_fwd_one_pass_kernelI11Fp32IOFp32WLi256ELi84ELi672EEv26Group_norm_nhwc_fwd_params,(.L_x_4555 - _Z35group_norm_nhwc_fwd_one_pass_kernelI11Fp32IOFp32WLi256ELi84ELi672EEv26Group_norm_nhwc_fwd_params)
        .other          _Z35group_norm_nhwc_fwd_one_pass_kernelI11Fp32IOFp32WLi256ELi84ELi672EEv26Group_norm_nhwc_fwd_params,@"STO_CUDA_ENTRY STV_DEFAULT"
_Z35group_norm_nhwc_fwd_one_pass_kernelI11Fp32IOFp32WLi256ELi84ELi672EEv26Group_norm_nhwc_fwd_params:
.text._Z35group_norm_nhwc_fwd_one_pass_kernelI11Fp32IOFp32WLi256ELi84ELi672EEv26Group_norm_nhwc_fwd_params:
        /* <DEDUP_REMOVED lines=43> */
.L_x_3765:
[----:B0-234-:R-:W0:Y:S01]  /*02b0*/  LDC R10, c[0x0][0x3f8] ;  /* 0x0000fe00ff0a7b82 */ /* 0x01de220000000800 */
[----:B------:R-:W1:Y:S01]  /*02c0*/  LDCU UR8, c[0x0][0x404] ;  /* 0x00008080ff0877ac */ /* 0x000e620008000800 */
[----:B------:R-:W-:Y:S01]  /*02d0*/  LOP3.LUT R75, R63, 0xffff, RZ, 0xc0, !PT ;  /* 0x0000ffff3f4b7812 */ /* 0x000fe200078ec0ff */
[----:B------:R-:W2:Y:S01]  /*02e0*/  LDCU.64 UR4, c[0x0][0x3e8] ;  /* 0x00007d00ff0477ac */ /* 0x000ea20008000a00 */
[----:B-1----:R-:W-:Y:S01]  /*02f0*/  IMAD R32, R58, UR8, R71 ;  /* 0x000000083a207c24 */ /* 0x002fe2000f8e0247 */
[----:B------:R-:W1:Y:S01]  /*0300*/  LDCU.64 UR8, c[0x0][0x3f0] ;  /* 0x00007e00ff0877ac */ /* 0x000e620008000a00 */
[----:B0-----:R-:W-:-:S03]  /*0310*/  IABS R7, R10 ;  /* 0x0000000a00077213 */ /* 0x001fc60000000000 */
[C---:B------:R-:W-:Y:S01]  /*0320*/  IADD3 R23, PT, PT, R32.reuse, 0x10, RZ ;  /* 0x0000001020177810 */ /* 0x040fe20007ffe0ff */
[----:B------:R-:W0:Y:S01]  /*0330*/  I2F.RP R6, R7 ;  /* 0x0000000700067306 */ /* 0x000e220000209400 */
[C---:B--2---:R-:W-:Y:S02]  /*0340*/  ISETP.GE.U32.AND P2, PT, R32.reuse, UR4, PT ;  /* 0x0000000420007c0c */ /* 0x044fe4000bf46070 */
[----:B------:R-:W-:Y:S02]  /*0350*/  ISETP.GE.U32.AND P6, PT, R23, UR4, PT ;  /* 0x0000000417007c0c */ /* 0x000fe4000bfc6070 */
[----:B------:R-:W-:Y:S02]  /*0360*/  SHF.R.S32.HI R19, RZ, 0x1f, R23 ;  /* 0x0000001fff137819 */ /* 0x000fe40000011417 */
[----:B------:R-:W-:Y:S02]  /*0370*/  IADD3 R21, PT, PT, R32, 0x20, RZ ;  /* 0x0000002020157810 */ /* 0x000fe40007ffe0ff */
[----:B------:R-:W-:-:S02]  /*0380*/  ISETP.GE.AND.EX P6, PT, R19, UR5, PT, P6 ;  /* 0x0000000513007c0c */ /* 0x000fc4000bfc6360 */
[----:B------:R-:W-:Y:S02]  /*0390*/  SHF.R.S32.HI R25, RZ, 0x1f, R21 ;  /* 0x0000001fff197819 */ /* 0x000fe40000011415 */
[----:B------:R-:W-:Y:S01]  /*03a0*/  IADD3 R17, PT, PT, R32, 0x30, RZ ;  /* 0x0000003020117810 */ /* 0x000fe20007ffe0ff */
[----:B0-----:R-:W0:Y:S03]  /*03b0*/  MUFU.RCP R6, R6 ;  /* 0x0000000600067308 */ /* 0x001e260000001000 */
[----:B------:R-:W-:-:S05]  /*03c0*/  SHF.R.S32.HI R27, RZ, 0x1f, R17 ;  /* 0x0000001fff1b7819 */ /* 0x000fca0000011411 */
        /* <DEDUP_REMOVED lines=8> */
[----:B------:R-:W-:Y:S02]  /*0450*/  LOP3.LUT R4, R61, R10, RZ, 0x3c, !PT ;  /* 0x0000000a3d047212 */ /* 0x000fe400078e3cff */
[----:B------:R-:W-:Y:S02]  /*0460*/  SHF.R.S32.HI R9, RZ, 0x1f, R32 ;  /* 0x0000001fff097819 */ /* 0x000fe40000011420 */
[----:B------:R-:W-:Y:S01]  /*0470*/  ISETP.GE.AND P3, PT, R4, RZ, PT ;  /* 0x000000ff0400720c */ /* 0x000fe20003f66270 */
[----:B------:R-:W-:Y:S01]  /*0480*/  IMAD.HI.U32 R5, R5, R8, RZ ;  /* 0x0000000805057227 */ /* 0x000fe200078e00ff */
[----:B------:R-:W-:-:S04]  /*0490*/  ISETP.GE.AND.EX P2, PT, R9, UR5, PT, P2 ;  /* 0x0000000509007c0c */ /* 0x000fc8000bf46320 */
[----:B------:R-:W-:-:S05]  /*04a0*/  IADD3 R6, PT, PT, -R5, RZ, RZ ;  /* 0x000000ff05067210 */ /* 0x000fca0007ffe1ff */
[----:B------:R-:W-:Y:S02]  /*04b0*/  IMAD R6, R7, R6, R8 ;  /* 0x0000000607067224 */ /* 0x000fe400078e0208 */
[----:B--2---:R-:W-:Y:S01]  /*04c0*/  @!P6 IMAD R8, R19, R12, RZ ;  /* 0x0000000c1308e224 */ /* 0x004fe200078e02ff */
[----:B------:R-:W-:Y:S01]  /*04d0*/  IADD3 R19, PT, PT, R32, 0x50, RZ ;  /* 0x0000005020137810 */ /* 0x000fe20007ffe0ff */
[----:B------:R-:W0:Y:S01]  /*04e0*/  @!P2 LDC.64 R14, c[0x0][0x390] ;  /* 0x0000e400ff0eab82 */ /* 0x000e220000000a00 */
[----:B------:R-:W-:Y:S01]  /*04f0*/  ISETP.GT.U32.AND P1, PT, R7, R6, PT ;  /* 0x000000060700720c */ /* 0x000fe20003f24070 */
[----:B-----5:R-:W-:Y:S01]  /*0500*/  @!P6 IMAD R31, R23, R13, R8 ;  /* 0x0000000d171fe224 */ /* 0x020fe200078e0208 */
[----:B------:R-:W-:-:S11]  /*0510*/  ISETP.GE.U32.AND P5, PT, R19, UR4, PT ;  /* 0x0000000413007c0c */ /* 0x000fd6000bfa6070 */
[-C--:B------:R-:W-:Y:S02]  /*0520*/  @!P1 IADD3 R6, PT, PT, R6, -R7.reuse, RZ ;  /* 0x8000000706069210 */ /* 0x080fe40007ffe0ff */
[----:B------:R-:W-:Y:S02]  /*0530*/  @!P1 IADD3 R5, PT, PT, R5, 0x1, RZ ;  /* 0x0000000105059810 */ /* 0x000fe40007ffe0ff */
[----:B------:R-:W-:Y:S02]  /*0540*/  ISETP.GE.U32.AND P4, PT, R6, R7, PT ;  /* 0x000000070600720c */ /* 0x000fe40003f86070 */
[----:B------:R-:W-:-:S11]  /*0550*/  ISETP.NE.AND P1, PT, R10, RZ, PT ;  /* 0x000000ff0a00720c */ /* 0x000fd60003f25270 */
[----:B------:R-:W-:-:S04]  /*0560*/  @P4 IADD3 R5, PT, PT, R5, 0x1, RZ ;  /* 0x0000000105054810 */ /* 0x000fc80007ffe0ff */
[----:B------:R-:W-:Y:S02]  /*0570*/  MOV R7, R5 ;  /* 0x0000000500077202 */ /* 0x000fe40000000f00 */
[----:B------:R-:W2:Y:S02]  /*0580*/  @!P2 LDC.64 R4, c[0x0][0x3e0] ;  /* 0x0000f800ff04ab82 */ /* 0x000ea40000000a00 */
[----:B------:R-:W-:Y:S02]  /*0590*/  @!P3 IADD3 R7, PT, PT, -R7, RZ, RZ ;  /* 0x000000ff0707b210 */ /* 0x000fe40007ffe1ff */
[----:B------:R-:W-:Y:S02]  /*05a0*/  @!P1 LOP3.LUT R7, RZ, R10, RZ, 0x33, !PT ;  /* 0x0000000aff079212 */ /* 0x000fe400078e33ff */
[----:B------:R-:W-:Y:S02]  /*05b0*/  ISETP.GE.U32.AND P1, PT, R21, UR4, PT ;  /* 0x0000000415007c0c */ /* 0x000fe4000bf26070 */
[----:B------:R-:W-:-:S02]  /*05c0*/  IADD3 R72, PT, PT, -R7, RZ, RZ ;  /* 0x000000ff07487210 */ /* 0x000fc40007ffe1ff */
[----:B------:R-:W-:Y:S02]  /*05d0*/  SHF.R.S32.HI R6, RZ, 0x1f, R7 ;  /* 0x0000001fff067819 */ /* 0x000fe40000011407 */
[----:B------:R-:W-:Y:S01]  /*05e0*/  ISETP.GE.AND.EX P1, PT, R25, UR5, PT, P1 ;  /* 0x0000000519007c0c */ /* 0x000fe2000bf26310 */
[----:B------:R-:W-:Y:S02]  /*05f0*/  IMAD R72, R10, R72, R61 ;  /* 0x000000480a487224 */ /* 0x000fe400078e023d */
[----:B-1----:R-:W-:Y:S01]  /*0600*/  IMAD R6, R6, UR8, RZ ;  /* 0x0000000806067c24 */ /* 0x002fe2000f8e02ff */
[----:B------:R-:W1:Y:S01]  /*0610*/  @!P6 LDC.64 R10, c[0x0][0x390] ;  /* 0x0000e400ff0aeb82 */ /* 0x000e620000000a00 */
[----:B------:R-:W-:Y:S02]  /*0620*/  IMAD R72, R72, 0x54, RZ ;  /* 0x0000005448487824 */ /* 0x000fe400078e02ff */
[----:B------:R-:W-:-:S03]  /*0630*/  IMAD R77, R7, UR9, R6 ;  /* 0x00000009074d7c24 */ /* 0x000fc6000f8e0206 */
[----:B------:R-:W-:Y:S01]  /*0640*/  IADD3 R74, P3, PT, R72, R75, RZ ;  /* 0x0000004b484a7210 */ /* 0x000fe20007f7e0ff */
[----:B--2---:R-:W-:-:S03]  /*0650*/  @!P2 IMAD R9, R9, R4, RZ ;  /* 0x000000040909a224 */ /* 0x004fc600078e02ff */
[----:B------:R-:W-:Y:S02]  /*0660*/  LEA.HI.X.SX32 R75, R72, RZ, 0x1, P3 ;  /* 0x000000ff484b7211 */ /* 0x000fe400018f0eff */
[----:B------:R-:W-:Y:S01]  /*0670*/  ISETP.GE.U32.AND P3, PT, R17, UR4, PT ;  /* 0x0000000411007c0c */ /* 0x000fe2000bf66070 */
[----:B------:R-:W-:Y:S02]  /*0680*/  @!P2 IMAD R29, R32, R5, R9 ;  /* 0x00000005201da224 */ /* 0x000fe400078e0209 */
[----:B------:R-:W-:Y:S01]  /*0690*/  IMAD.WIDE.U32 R74, R7, UR8, R74 ;  /* 0x00000008074a7c25 */ /* 0x000fe2000f8e004a */
[----:B------:R-:W-:Y:S01]  /*06a0*/  ISETP.GE.AND.EX P3, PT, R27, UR5, PT, P3 ;  /* 0x000000051b007c0c */ /* 0x000fe2000bf66330 */
[----:B------:R-:W2:Y:S03]  /*06b0*/  @!P1 LDC.64 R6, c[0x0][0x3e0] ;  /* 0x0000f800ff069b82 */ /* 0x000ea60000000a00 */
[----:B------:R-:W-:-:S02]  /*06c0*/  IADD3 R77, PT, PT, R75, R77, RZ ;  /* 0x0000004d4b4d7210 */ /* 0x000fc40007ffe0ff */
[-C--:B------:R-:W-:Y:S02]  /*06d0*/  @!P6 MOV R8, R74.reuse ;  /* 0x0000004a0008e202 */ /* 0x080fe40000000f00 */
[----:B------:R-:W-:Y:S02]  /*06e0*/  @!P6 MOV R9, R77 ;  /* 0x0000004d0009e202 */ /* 0x000fe40000000f00 */
[----:B------:R-:W-:Y:S01]  /*06f0*/  @!P2 MOV R76, R74 ;  /* 0x0000004a004ca202 */ /* 0x000fe20000000f00 */
[----:B------:R-:W-:-:S03]  /*0700*/  @!P6 IMAD.WIDE.U32 R12, R23, R12, R8 ;  /* 0x0000000c170ce225 */ /* 0x000fc600078e0008 */
[----:B------:R-:W3:Y:S01]  /*0710*/  @!P3 LDC.64 R8, c[0x0][0x3e0] ;  /* 0x0000f800ff08bb82 */ /* 0x000ee20000000a00 */
[----:B------:R-:W-:-:S05]  /*0720*/  @!P2 IMAD.WIDE.U32 R4, R32, R4, R76 ;  /* 0x000000042004a225 */ /* 0x000fca00078e004c */
[----:B------:R-:W-:Y:S02]  /*0730*/  @!P2 IADD3 R5, PT, PT, R5, R29, RZ ;  /* 0x0000001d0505a210 */ /* 0x000fe40007ffe0ff */
[----:B------:R-:W4:Y:S01]  /*0740*/  @!P1 LDC.64 R22, c[0x0][0x390] ;  /* 0x0000e400ff169b82 */ /* 0x000f220000000a00 */
[----:B------:R-:W-:Y:S01]  /*0750*/  SHF.R.S32.HI R29, RZ, 0x1f, R19 ;  /* 0x0000001fff1d7819 */ /* 0x000fe20000011413 */
[----:B--2---:R-:W-:Y:S01]  /*0760*/  @!P1 IMAD R16, R25, R6, RZ ;  /* 0x0000000619109224 */ /* 0x004fe200078e02ff */
[C---:B0-----:R-:W-:Y:S02]  /*0770*/  @!P2 LEA R14, P4, R4.reuse, R14, 0x2 ;  /* 0x0000000e040ea211 */ /* 0x041fe400078810ff */
[----:B------:R-:W-:Y:S02]  /*0780*/  ISETP.GE.AND.EX P5, PT, R29, UR5, PT, P5 ;  /* 0x000000051d007c0c */ /* 0x000fe4000bfa6350 */
[----:B------:R-:W-:Y:S02]  /*0790*/  @!P2 LEA.HI.X R15, R4, R15, R5, 0x2, P4 ;  /* 0x0000000f040fa211 */ /* 0x000fe400020f1405 */
[----:B------:R-:W-:Y:S01]  /*07a0*/  @!P6 IADD3 R4, PT, PT, R13, R31, RZ ;  /* 0x0000001f0d04e210 */ /* 0x000fe20007ffe0ff */
[----:B------:R-:W-:Y:S01]  /*07b0*/  @!P1 IMAD R31, R21, R7, R16 ;  /* 0x00000007151f9224 */ /* 0x000fe200078e0210 */
[----:B-1----:R-:W-:-:S02]  /*07c0*/  @!P6 LEA R10, P4, R12, R10, 0x2 ;  /* 0x0000000a0c0ae211 */ /* 0x002fc400078810ff */
[----:B------:R-:W-:Y:S02]  /*07d0*/  IADD3 R25, PT, PT, R32, 0x90, RZ ;  /* 0x0000009020197810 */ /* 0x000fe40007ffe0ff */
[----:B------:R-:W-:Y:S02]  /*07e0*/  @!P6 LEA.HI.X R11, R12, R11, R4, 0x2, P4 ;  /* 0x0000000b0c0be211 */ /* 0x000fe400020f1404 */
[----:B------:R-:W-:Y:S02]  /*07f0*/  @!P1 MOV R12, R74 ;  /* 0x0000004a000c9202 */ /* 0x000fe40000000f00 */
[----:B------:R-:W-:Y:S01]  /*0800*/  @!P1 MOV R13, R77 ;  /* 0x0000004d000d9202 */ /* 0x000fe20000000f00 */
[----:B---3--:R-:W-:Y:S01]  /*0810*/  @!P3 IMAD R16, R27, R8, RZ ;  /* 0x000000081b10b224 */ /* 0x008fe200078e02ff */
[----:B------:R-:W-:Y:S02]  /*0820*/  ISETP.GE.U32.AND P4, PT, R25, UR4, PT ;  /* 0x0000000419007c0c */ /* 0x000fe4000bf86070 */
[----:B------:R-:W-:Y:S01]  /*0830*/  SHF.R.S32.HI R27, RZ, 0x1f, R25 ;  /* 0x0000001fff1b7819 */ /* 0x000fe20000011419 */
[----:B------:R-:W-:Y:S01]  /*0840*/  @!P1 IMAD.WIDE.U32 R6, R21, R6, R12 ;  /* 0x0000000615069225 */ /* 0x000fe200078e000c */
[----:B------:R-:W-:Y:S01]  /*0850*/  MOV R5, RZ ;  /* 0x000000ff00057202 */ /* 0x000fe20000000f00 */
[----:B------:R-:W0:Y:S01]  /*0860*/  @!P5 LDC.64 R12, c[0x0][0x3e0] ;  /* 0x0000f800ff0cdb82 */ /* 0x000e220000000a00 */
[----:B------:R-:W-:-:S02]  /*0870*/  MOV R4, RZ ;  /* 0x000000ff00047202 */ /* 0x000fc40000000f00 */
[----:B------:R-:W-:-:S05]  /*0880*/  ISETP.GE.AND.EX P4, PT, R27, UR5, PT, P4 ;  /* 0x000000051b007c0c */ /* 0x000fca000bf86340 */
[----:B------:R-:W1:Y:S01]  /*0890*/  @!P3 LDC.64 R20, c[0x0][0x390] ;  /* 0x0000e400ff14bb82 */ /* 0x000e620000000a00 */
[----:B------:R2:W3:Y:S01]  /*08a0*/  @!P2 LDG.E.64 R4, desc[UR6][R14.64] ;  /* 0x000000060e04a981 */ /* 0x0004e2000c1e1b00 */
[----:B------:R-:W-:Y:S01]  /*08b0*/  @!P1 IADD3 R7, PT, PT, R7, R31, RZ ;  /* 0x0000001f07079210 */ /* 0x000fe20007ffe0ff */
[----:B------:R-:W-:Y:S01]  /*08c0*/  @!P3 IMAD R31, R17, R9, R16 ;  /* 0x00000009111fb224 */ /* 0x000fe200078e0210 */
[----:B----4-:R-:W-:Y:S02]  /*08d0*/  @!P1 LEA R22, P2, R6, R22, 0x2 ;  /* 0x0000001606169211 */ /* 0x010fe400078410ff */
[----:B------:R-:W-:Y:S02]  /*08e0*/  IADD3 R33, PT, PT, R32, 0xc0, RZ ;  /* 0x000000c020217810 */ /* 0x000fe40007ffe0ff */
[----:B------:R-:W-:Y:S02]  /*08f0*/  @!P1 LEA.HI.X R23, R6, R23, R7, 0x2, P2 ;  /* 0x0000001706179211 */ /* 0x000fe400010f1407 */
[----:B------:R-:W-:-:S02]  /*0900*/  CS2R R6, SRZ ;  /* 0x0000000000067805 */ /* 0x000fc4000001ff00 */
[----:B--2---:R-:W-:Y:S02]  /*0910*/  @!P3 MOV R14, R74 ;  /* 0x0000004a000eb202 */ /* 0x004fe40000000f00 */
[----:B------:R-:W-:Y:S02]  /*0920*/  @!P3 MOV R15, R77 ;  /* 0x0000004d000fb202 */ /* 0x000fe40000000f00 */
[----:B------:R-:W-:Y:S01]  /*0930*/  ISETP.GE.U32.AND P2, PT, R33, UR4, PT ;  /* 0x0000000421007c0c */ /* 0x000fe2000bf46070 */
[----:B------:R2:W4:Y:S01]  /*0940*/  @!P6 LDG.E.64 R6, desc[UR6][R10.64] ;  /* 0x000000060a06e981 */ /* 0x000522000c1e1b00 */
[----:B------:R-:W-:Y:S01]  /*0950*/  SHF.R.S32.HI R35, RZ, 0x1f, R33 ;  /* 0x0000001fff237819 */ /* 0x000fe20000011421 */
[----:B------:R-:W-:Y:S02]  /*0960*/  @!P3 IMAD.WIDE.U32 R8, R17, R8, R14 ;  /* 0x000000081108b225 */ /* 0x000fe400078e000e */
[----:B------:R-:W5:Y:S01]  /*0970*/  @!P5 LDC.64 R16, c[0x0][0x390] ;  /* 0x0000e400ff10db82 */ /* 0x000f620000000a00 */
[----:B------:R-:W-:-:S07]  /*0980*/  ISETP.GE.AND.EX P2, PT, R35, UR5, PT, P2 ;  /* 0x0000000523007c0c */ /* 0x000fce000bf46320 */
[----:B------:R-:W5:Y:S01]  /*0990*/  @!P4 LDC.64 R14, c[0x0][0x3e0] ;  /* 0x0000f800ff0ecb82 */ /* 0x000f620000000a00 */
[----:B0-----:R-:W-:Y:S01]  /*09a0*/  @!P5 IMAD R18, R29, R12, RZ ;  /* 0x0000000c1d12d224 */ /* 0x001fe200078e02ff */
[----:B--2---:R-:W-:Y:S02]  /*09b0*/  @!P5 MOV R10, R74 ;  /* 0x0000004a000ad202 */ /* 0x004fe40000000f00 */
[----:B------:R-:W-:Y:S02]  /*09c0*/  @!P5 MOV R11, R77 ;  /* 0x0000004d000bd202 */ /* 0x000fe40000000f00 */
[----:B------:R-:W-:Y:S02]  /*09d0*/  @!P3 IADD3 R9, PT, PT, R9, R31, RZ ;  /* 0x0000001f0909b210 */ /* 0x000fe40007ffe0ff */
[----:B-1----:R-:W-:Y:S01]  /*09e0*/  @!P3 LEA R20, P6, R8, R20, 0x2 ;  /* 0x000000140814b211 */ /* 0x002fe200078c10ff */
[C---:B------:R-:W-:Y:S01]  /*09f0*/  @!P5 IMAD R37, R19.reuse, R13, R18 ;  /* 0x0000000d1325d224 */ /* 0x040fe200078e0212 */
[----:B------:R-:W-:Y:S01]  /*0a00*/  IADD3 R30, PT, PT, R32, 0xd0, RZ ;  /* 0x000000d0201e7810 */ /* 0x000fe20007ffe0ff */
[----:B------:R-:W-:Y:S01]  /*0a10*/  @!P5 IMAD.WIDE.U32 R12, R19, R12, R10 ;  /* 0x0000000c130cd225 */ /* 0x000fe200078e000a */
[----:B------:R-:W0:Y:S01]  /*0a20*/  @!P2 LDC.64 R28, c[0x0][0x3e0] ;  /* 0x0000f800ff1cab82 */ /* 0x000e220000000a00 */
[----:B------:R-:W-:-:S02]  /*0a30*/  @!P3 LEA.HI.X R21, R8, R21, R9, 0x2, P6 ;  /* 0x000000150815b211 */ /* 0x000fc400030f1409 */
[----:B------:R-:W-:Y:S02]  /*0a40*/  CS2R R10, SRZ ;  /* 0x00000000000a7805 */ /* 0x000fe4000001ff00 */
[----:B------:R-:W-:Y:S02]  /*0a50*/  CS2R R8, SRZ ;  /* 0x0000000000087805 */ /* 0x000fe4000001ff00 */
[----:B------:R-:W-:Y:S02]  /*0a60*/  ISETP.GE.U32.AND P6, PT, R30, UR4, PT ;  /* 0x000000041e007c0c */ /* 0x000fe4000bfc6070 */
[----:B------:R-:W-:Y:S01]  /*0a70*/  SHF.R.S32.HI R31, RZ, 0x1f, R30 ;  /* 0x0000001fff1f7819 */ /* 0x000fe2000001141e */
[----:B------:R-:W1:Y:S01]  /*0a80*/  @!P4 LDC.64 R18, c[0x0][0x390] ;  /* 0x0000e400ff12cb82 */ /* 0x000e620000000a00 */
[----:B------:R-:W2:Y:S02]  /*0a90*/  @!P3 LDG.E.64 R10, desc[UR6][R20.64] ;  /* 0x00000006140ab981 */ /* 0x000ea4000c1e1b00 */
[----:B------:R-:W-:-:S02]  /*0aa0*/  ISETP.GE.AND.EX P3, PT, R31, UR5, PT, P6 ;  /* 0x000000051f007c0c */ /* 0x000fc4000bf66360 */
[----:B------:R-:W-:Y:S01]  /*0ab0*/  @!P5 IADD3 R13, PT, PT, R13, R37, RZ ;  /* 0x000000250d0dd210 */ /* 0x000fe20007ffe0ff */
[----:B------:R5:W2:Y:S02]  /*0ac0*/  @!P1 LDG.E.64 R8, desc[UR6][R22.64] ;  /* 0x0000000616089981 */ /* 0x000aa4000c1e1b00 */
[C---:B-----5:R-:W-:Y:S02]  /*0ad0*/  @!P5 LEA R16, P6, R12.reuse, R16, 0x2 ;  /* 0x000000100c10d211 */ /* 0x060fe400078c10ff */
[----:B------:R-:W-:Y:S02]  /*0ae0*/  ISETP.GE.U32.AND P1, PT, R69, UR4, PT ;  /* 0x0000000445007c0c */ /* 0x000fe4000bf26070 */
[----:B------:R-:W-:Y:S01]  /*0af0*/  @!P5 LEA.HI.X R17, R12, R17, R13, 0x2, P6 ;  /* 0x000000110c11d211 */ /* 0x000fe200030f140d */
[----:B------:R-:W-:Y:S01]  /*0b00*/  @!P4 IMAD R22, R27, R14, RZ ;  /* 0x0000000e1b16c224 */ /* 0x000fe200078e02ff */
[----:B------:R-:W-:Y:S02]  /*0b10*/  CS2R R12, SRZ ;  /* 0x00000000000c7805 */ /* 0x000fe4000001ff00 */
[----:B------:R-:W-:Y:S01]  /*0b20*/  @!P4 MOV R20, R74 ;  /* 0x0000004a0014c202 */ /* 0x000fe20000000f00 */
[C---:B------:R-:W-:Y:S01]  /*0b30*/  @!P4 IMAD R37, R25.reuse, R15, R22 ;  /* 0x0000000f1925c224 */ /* 0x040fe200078e0216 */
[----:B------:R-:W-:Y:S01]  /*0b40*/  @!P4 MOV R21, R77 ;  /* 0x0000004d0015c202 */ /* 0x000fe20000000f00 */
[----:B------:R-:W5:Y:S01]  /*0b50*/  @!P2 LDC.64 R22, c[0x0][0x390] ;  /* 0x0000e400ff16ab82 */ /* 0x000f620000000a00 */
[----:B------:R-:W-:Y:S01]  /*0b60*/  ISETP.GE.AND.EX P1, PT, R54, UR5, PT, P1 ;  /* 0x0000000536007c0c */ /* 0x000fe2000bf26310 */
[----:B------:R1:W2:Y:S01]  /*0b70*/  @!P5 LDG.E.64 R12, desc[UR6][R16.64] ;  /* 0x00000006100cd981 */ /* 0x0002a2000c1e1b00 */
[----:B------:R-:W-:Y:S01]  /*0b80*/  ISETP.GE.U32.AND P5, PT, R68, UR4, PT ;  /* 0x0000000444007c0c */ /* 0x000fe2000bfa6070 */
[----:B------:R-:W-:-:S04]  /*0b90*/  @!P4 IMAD.WIDE.U32 R14, R25, R14, R20 ;  /* 0x0000000e190ec225 */ /* 0x000fc800078e0014 */
[----:B------:R-:W5:Y:S01]  /*0ba0*/  @!P3 LDC.64 R24, c[0x0][0x3e0] ;  /* 0x0000f800ff18bb82 */ /* 0x000f620000000a00 */
[----:B0-----:R-:W-:Y:S01]  /*0bb0*/  @!P2 IMAD R20, R35, R28, RZ ;  /* 0x0000001c2314a224 */ /* 0x001fe200078e02ff */
[----:B------:R-:W-:Y:S02]  /*0bc0*/  ISETP.GE.AND.EX P5, PT, R0, UR5, PT, P5 ;  /* 0x0000000500007c0c */ /* 0x000fe4000bfa6350 */
[----:B------:R-:W-:Y:S02]  /*0bd0*/  @!P4 IADD3 R15, PT, PT, R15, R37, RZ ;  /* 0x000000250f0fc210 */ /* 0x000fe40007ffe0ff */
[----:B-1----:R-:W-:Y:S01]  /*0be0*/  @!P4 LEA R18, P6, R14, R18, 0x2 ;  /* 0x000000120e12c211 */ /* 0x002fe200078c10ff */
[----:B------:R-:W-:Y:S01]  /*0bf0*/  @!P2 IMAD R35, R33, R29, R20 ;  /* 0x0000001d2123a224 */ /* 0x000fe200078e0214 */
[----:B------:R-:W0:Y:S01]  /*0c00*/  @!P1 LDC.64 R26, c[0x0][0x3e0] ;  /* 0x0000f800ff1a9b82 */ /* 0x000e220000000a00 */
[----:B------:R-:W-:Y:S02]  /*0c10*/  @!P2 MOV R20, R74 ;  /* 0x0000004a0014a202 */ /* 0x000fe40000000f00 */
[----:B------:R-:W-:-:S02]  /*0c20*/  @!P2 MOV R21, R77 ;  /* 0x0000004d0015a202 */ /* 0x000fc40000000f00 */
[----:B------:R-:W-:Y:S02]  /*0c30*/  @!P4 LEA.HI.X R19, R14, R19, R15, 0x2, P6 ;  /* 0x000000130e13c211 */ /* 0x000fe400030f140f */
[----:B------:R-:W-:Y:S02]  /*0c40*/  CS2R R14, SRZ ;  /* 0x00000000000e7805 */ /* 0x000fe4000001ff00 */
[----:B------:R-:W-:Y:S01]  /*0c50*/  ISETP.GE.U32.AND P6, PT, R67, UR4, PT ;  /* 0x0000000443007c0c */ /* 0x000fe2000bfc6070 */
[----:B------:R-:W1:Y:S01]  /*0c60*/  @!P3 LDC.64 R16, c[0x0][0x390] ;  /* 0x0000e400ff10bb82 */ /* 0x000e620000000a00 */
[----:B------:R-:W-:Y:S02]  /*0c70*/  @!P2 IMAD.WIDE.U32 R28, R33, R28, R20 ;  /* 0x0000001c211ca225 */ /* 0x000fe400078e0014 */
[----:B------:R5:W2:Y:S01]  /*0c80*/  @!P4 LDG.E.64 R14, desc[UR6][R18.64] ;  /* 0x00000006120ec981 */ /* 0x000aa2000c1e1b00 */
[----:B------:R-:W-:Y:S02]  /*0c90*/  ISETP.GE.AND.EX P4, PT, R2, UR5, PT, P6 ;  /* 0x0000000502007c0c */ /* 0x000fe4000bf86360 */
[----:B------:R-:W-:-:S02]  /*0ca0*/  @!P2 IADD3 R29, PT, PT, R29, R35, RZ ;  /* 0x000000231d1da210 */ /* 0x000fc40007ffe0ff */
[----:B------:R-:W1:Y:S01]  /*0cb0*/  @!P1 LDC.64 R20, c[0x0][0x390] ;  /* 0x0000e400ff149b82 */ /* 0x000e620000000a00 */
[----:B-----5:R-:W-:-:S07]  /*0cc0*/  @!P2 LEA R34, P6, R28, R22, 0x2 ;  /* 0x000000161c22a211 */ /* 0x020fce00078c10ff */
[----:B------:R-:W5:Y:S01]  /*0cd0*/  @!P5 LDC.64 R18, c[0x0][0x3e0] ;  /* 0x0000f800ff12db82 */ /* 0x000f620000000a00 */
[----:B------:R-:W-:Y:S01]  /*0ce0*/  @!P2 LEA.HI.X R35, R28, R23, R29, 0x2, P6 ;  /* 0x000000171c23a211 */ /* 0x000fe200030f141d */
[----:B------:R-:W-:Y:S01]  /*0cf0*/  @!P3 IMAD R31, R31, R24, RZ ;  /* 0x000000181f1fb224 */ /* 0x000fe200078e02ff */
[----:B------:R-:W-:Y:S02]  /*0d00*/  @!P3 MOV R28, R74 ;  /* 0x0000004a001cb202 */ /* 0x000fe40000000f00 */
[----:B------:R-:W-:Y:S01]  /*0d10*/  @!P3 MOV R29, R77 ;  /* 0x0000004d001db202 */ /* 0x000fe20000000f00 */
[C---:B------:R-:W-:Y:S01]  /*0d20*/  @!P3 IMAD R33, R30.reuse, R25, R31 ;  /* 0x000000191e21b224 */ /* 0x040fe200078e021f */
[----:B------:R-:W-:Y:S01]  /*0d30*/  @!P1 MOV R31, R77 ;  /* 0x0000004d001f9202 */ /* 0x000fe20000000f00 */
[----:B------:R-:W-:Y:S01]  /*0d40*/  @!P3 IMAD.WIDE.U32 R28, R30, R24, R28 ;  /* 0x000000181e1cb225 */ /* 0x000fe200078e001c */
[----:B------:R-:W-:Y:S01]  /*0d50*/  @!P1 MOV R30, R74 ;  /* 0x0000004a001e9202 */ /* 0x000fe20000000f00 */
[----:B------:R-:W5:Y:S02]  /*0d60*/  @!P5 LDC.64 R24, c[0x0][0x390] ;  /* 0x0000e400ff18db82 */ /* 0x000f640000000a00 */
[----:B0-----:R-:W-:Y:S01]  /*0d70*/  @!P1 IMAD R22, R54, R26, RZ ;  /* 0x0000001a36169224 */ /* 0x001fe200078e02ff */
[----:B-1----:R-:W-:Y:S01]  /*0d80*/  @!P3 LEA R36, P6, R28, R16, 0x2 ;  /* 0x000000101c24b211 */ /* 0x002fe200078c10ff */
[----:B------:R-:W-:Y:S01]  /*0d90*/  @!P1 IMAD.WIDE.U32 R30, R69, R26, R30 ;  /* 0x0000001a451e9225 */ /* 0x000fe200078e001e */
[----:B------:R-:W-:-:S03]  /*0da0*/  @!P3 IADD3 R26, PT, PT, R29, R33, RZ ;  /* 0x000000211d1ab210 */ /* 0x000fc60007ffe0ff */
[----:B------:R-:W-:Y:S01]  /*0db0*/  @!P1 IMAD R27, R69, R27, R22 ;  /* 0x0000001b451b9224 */ /* 0x000fe200078e0216 */
[----:B------:R-:W-:Y:S01]  /*0dc0*/  @!P3 LEA.HI.X R37, R28, R17, R26, 0x2, P6 ;  /* 0x000000111c25b211 */ /* 0x000fe200030f141a */
[----:B------:R-:W0:Y:S01]  /*0dd0*/  @!P4 LDC.64 R22, c[0x0][0x3e0] ;  /* 0x0000f800ff16cb82 */ /* 0x000e220000000a00 */
[----:B------:R-:W-:Y:S01]  /*0de0*/  @!P1 LEA R26, P6, R30, R20, 0x2 ;  /* 0x000000141e1a9211 */ /* 0x000fe200078c10ff */
[----:B-----5:R-:W-:Y:S01]  /*0df0*/  @!P5 IMAD R17, R0, R18, RZ ;  /* 0x000000120011d224 */ /* 0x020fe200078e02ff */
[----:B------:R-:W-:Y:S02]  /*0e00*/  @!P1 IADD3 R16, PT, PT, R31, R27, RZ ;  /* 0x0000001b1f109210 */ /* 0x000fe40007ffe0ff */
[----:B------:R-:W-:Y:S02]  /*0e10*/  @!P5 MOV R28, R74 ;  /* 0x0000004a001cd202 */ /* 0x000fe40000000f00 */
[----:B------:R-:W-:Y:S01]  /*0e20*/  @!P5 MOV R29, R77 ;  /* 0x0000004d001dd202 */ /* 0x000fe20000000f00 */
[----:B------:R-:W-:Y:S01]  /*0e30*/  @!P5 IMAD R19, R68, R19, R17 ;  /* 0x000000134413d224 */ /* 0x000fe200078e0211 */
[----:B------:R-:W-:-:S02]  /*0e40*/  @!P1 LEA.HI.X R27, R30, R21, R16, 0x2, P6 ;  /* 0x000000151e1b9211 */ /* 0x000fc400030f1410 */
[----:B------:R-:W-:Y:S01]  /*0e50*/  CS2R R16, SRZ ;  /* 0x0000000000107805 */ /* 0x000fe2000001ff00 */
[----:B------:R-:W1:Y:S01]  /*0e60*/  @!P4 LDC.64 R20, c[0x0][0x390] ;  /* 0x0000e400ff14cb82 */ /* 0x000e620000000a00 */
[----:B------:R-:W-:Y:S01]  /*0e70*/  @!P5 IMAD.WIDE.U32 R28, R68, R18, R28 ;  /* 0x00000012441cd225 */ /* 0x000fe200078e001c */
[----:B------:R-:W-:-:S03]  /*0e80*/  ISETP.GE.U32.AND P6, PT, R66, UR4, PT ;  /* 0x0000000442007c0c */ /* 0x000fc6000bfc6070 */
[----:B------:R5:W2:Y:S01]  /*0e90*/  @!P1 LDG.E.64 R16, desc[UR6][R26.64] ;  /* 0x000000061a109981 */ /* 0x000aa2000c1e1b00 */
[----:B------:R-:W-:Y:S02]  /*0ea0*/  @!P5 IADD3 R18, PT, PT, R29, R19, RZ ;  /* 0x000000131d12d210 */ /* 0x000fe40007ffe0ff */
[C---:B------:R-:W-:Y:S02]  /*0eb0*/  @!P5 LEA R24, P1, R28.reuse, R24, 0x2 ;  /* 0x000000181c18d211 */ /* 0x040fe400078210ff */
[----:B------:R-:W-:Y:S02]  /*0ec0*/  ISETP.GE.AND.EX P6, PT, R3, UR5, PT, P6 ;  /* 0x0000000503007c0c */ /* 0x000fe4000bfc6360 */
[----:B------:R-:W-:Y:S02]  /*0ed0*/  @!P5 LEA.HI.X R25, R28, R25, R18, 0x2, P1 ;  /* 0x000000191c19d211 */ /* 0x000fe400008f1412 */
[----:B------:R-:W-:Y:S01]  /*0ee0*/  CS2R R18, SRZ ;  /* 0x0000000000127805 */ /* 0x000fe2000001ff00 */
[----:B0-----:R-:W-:Y:S01]  /*0ef0*/  @!P4 IMAD R30, R2, R22, RZ ;  /* 0x00000016021ec224 */ /* 0x001fe200078e02ff */
[----:B-----5:R-:W-:-:S02]  /*0f00*/  @!P4 MOV R26, R74 ;  /* 0x0000004a001ac202 */ /* 0x020fc40000000f00 */
[----:B------:R-:W-:Y:S02]  /*0f10*/  @!P4 MOV R27, R77 ;  /* 0x0000004d001bc202 */ /* 0x000fe40000000f00 */
[----:B------:R0:W5:Y:S01]  /*0f20*/  @!P5 LDG.E.64 R18, desc[UR6][R24.64] ;  /* 0x000000061812d981 */ /* 0x000162000c1e1b00 */
[----:B------:R-:W-:Y:S01]  /*0f30*/  ISETP.GE.U32.AND P5, PT, R65, UR4, PT ;  /* 0x0000000441007c0c */ /* 0x000fe2000bfa6070 */
[C---:B------:R-:W-:Y:S02]  /*0f40*/  @!P4 IMAD R29, R67.reuse, R23, R30 ;  /* 0x00000017431dc224 */ /* 0x040fe400078e021e */
[----:B------:R-:W-:Y:S01]  /*0f50*/  @!P4 IMAD.WIDE.U32 R22, R67, R22, R26 ;  /* 0x000000164316c225 */ /* 0x000fe200078e001a */
[----:B------:R-:W-:Y:S01]  /*0f60*/  ISETP.GE.AND.EX P5, PT, R52, UR5, PT, P5 ;  /* 0x0000000534007c0c */ /* 0x000fe2000bfa6350 */
[----:B------:R-:W0:Y:S03]  /*0f70*/  @!P6 LDC.64 R26, c[0x0][0x3e0] ;  /* 0x0000f800ff1aeb82 */ /* 0x000e260000000a00 */
[----:B------:R-:W-:-:S02]  /*0f80*/  @!P4 IADD3 R23, PT, PT, R23, R29, RZ ;  /* 0x0000001d1717c210 */ /* 0x000fc40007ffe0ff */
[----:B-1----:R-:W-:-:S04]  /*0f90*/  @!P4 LEA R28, P1, R22, R20, 0x2 ;  /* 0x00000014161cc211 */ /* 0x002fc800078210ff */
[----:B------:R-:W-:Y:S02]  /*0fa0*/  @!P4 LEA.HI.X R29, R22, R21, R23, 0x2, P1 ;  /* 0x00000015161dc211 */ /* 0x000fe400008f1417 */
[----:B------:R-:W-:Y:S01]  /*0fb0*/  ISETP.GE.U32.AND P1, PT, R70, UR4, PT ;  /* 0x0000000446007c0c */ /* 0x000fe2000bf26070 */
[----:B------:R-:W1:Y:S03]  /*0fc0*/  @!P6 LDC.64 R22, c[0x0][0x390] ;  /* 0x0000e400ff16eb82 */ /* 0x000e660000000a00 */
[----:B------:R-:W-:-:S05]  /*0fd0*/  ISETP.GE.AND.EX P1, PT, R55, UR5, PT, P1 ;  /* 0x0000000537007c0c */ /* 0x000fca000bf26310 */
[----:B------:R-:W3:Y:S01]  /*0fe0*/  @!P5 LDC.64 R30, c[0x0][0x3e0] ;  /* 0x0000f800ff1edb82 */ /* 0x000ee20000000a00 */
[----:B------:R-:W-:Y:S02]  /*0ff0*/  @!P6 MOV R40, R74 ;  /* 0x0000004a0028e202 */ /* 0x000fe40000000f00 */
[----:B------:R-:W-:Y:S01]  /*1000*/  @!P6 MOV R41, R77 ;  /* 0x0000004d0029e202 */ /* 0x000fe20000000f00 */
[----:B0-----:R-:W-:-:S04]  /*1010*/  @!P6 IMAD R20, R3, R26, RZ ;  /* 0x0000001a0314e224 */ /* 0x001fc800078e02ff */
[----:B------:R-:W0:Y:S01]  /*1020*/  @!P1 LDC.64 R24, c[0x0][0x3e0] ;  /* 0x0000f800ff189b82 */ /* 0x000e220000000a00 */
[C---:B------:R-:W-:Y:S01]  /*1030*/  @!P6 IMAD R33, R66.reuse, R27, R20 ;  /* 0x0000001b4221e224 */ /* 0x040fe200078e0214 */
[----:B------:R-:W-:Y:S01]  /*1040*/  CS2R R20, SRZ ;  /* 0x0000000000147805 */ /* 0x000fe2000001ff00 */
[----:B------:R-:W-:-:S05]  /*1050*/  @!P6 IMAD.WIDE.U32 R40, R66, R26, R40 ;  /* 0x0000001a4228e225 */ /* 0x000fca00078e0028 */
[----:B------:R-:W4:Y:S01]  /*1060*/  @!P5 LDC.64 R26, c[0x0][0x390] ;  /* 0x0000e400ff1adb82 */ /* 0x000f220000000a00 */
[----:B------:R3:W5:Y:S01]  /*1070*/  @!P4 LDG.E.64 R20, desc[UR6][R28.64] ;  /* 0x000000061c14c981 */ /* 0x000762000c1e1b00 */
[----:B-1----:R-:W-:Y:S02]  /*1080*/  @!P6 LEA R38, P4, R40, R22, 0x2 ;  /* 0x000000162826e211 */ /* 0x002fe400078810ff */
[----:B------:R-:W-:Y:S01]  /*1090*/  @!P6 IADD3 R33, PT, PT, R41, R33, RZ ;  /* 0x000000212921e210 */ /* 0x000fe20007ffe0ff */
[----:B---3--:R-:W-:-:S03]  /*10a0*/  @!P5 IMAD R22, R52, R30, RZ ;  /* 0x0000001e3416d224 */ /* 0x008fc600078e02ff */
[----:B------:R-:W1:Y:S01]  /*10b0*/  @!P1 LDC.64 R28, c[0x0][0x390] ;  /* 0x0000e400ff1c9b82 */ /* 0x000e620000000a00 */
[----:B------:R-:W-:Y:S01]  /*10c0*/  @!P6 LEA.HI.X R39, R40, R23, R33, 0x2, P4 ;  /* 0x000000172827e211 */ /* 0x000fe200020f1421 */
[C---:B------:R-:W-:Y:S01]  /*10d0*/  @!P5 IMAD R43, R65.reuse, R31, R22 ;  /* 0x0000001f412bd224 */ /* 0x040fe200078e0216 */
[----:B------:R-:W-:Y:S02]  /*10e0*/  @!P5 MOV R22, R74 ;  /* 0x0000004a0016d202 */ /* 0x000fe40000000f00 */
[-C--:B------:R-:W-:Y:S02]  /*10f0*/  @!P5 MOV R23, R77.reuse ;  /* 0x0000004d0017d202 */ /* 0x080fe40000000f00 */
[----:B------:R-:W-:Y:S01]  /*1100*/  ISETP.GE.U32.AND P4, PT, R64, UR4, PT ;  /* 0x0000000440007c0c */ /* 0x000fe2000bf86070 */
[----:B------:R-:W-:Y:S01]  /*1110*/  @!P5 IMAD.WIDE.U32 R30, R65, R30, R22 ;  /* 0x0000001e411ed225 */ /* 0x000fe200078e0016 */
[----:B------:R-:W-:Y:S02]  /*1120*/  CS2R R22, SRZ ;  /* 0x0000000000167805 */ /* 0x000fe4000001ff00 */
[----:B------:R-:W-:Y:S01]  /*1130*/  @!P1 MOV R40, R74 ;  /* 0x0000004a00289202 */ /* 0x000fe20000000f00 */
[----:B0-----:R-:W-:Y:S01]  /*1140*/  @!P1 IMAD R33, R55, R24, RZ ;  /* 0x0000001837219224 */ /* 0x001fe200078e02ff */
[----:B------:R-:W-:-:S02]  /*1150*/  @!P1 MOV R41, R77 ;  /* 0x0000004d00299202 */ /* 0x000fc40000000f00 */
[----:B------:R-:W-:Y:S01]  /*1160*/  ISETP.GE.AND.EX P4, PT, R53, UR5, PT, P4 ;  /* 0x0000000535007c0c */ /* 0x000fe2000bf86340 */
[C---:B------:R-:W-:Y:S01]  /*1170*/  @!P1 IMAD R33, R70.reuse, R25, R33 ;  /* 0x0000001946219224 */ /* 0x040fe200078e0221 */
[----:B------:R4:W3:Y:S01]  /*1180*/  @!P6 LDG.E.64 R22, desc[UR6][R38.64] ;  /* 0x000000062616e981 */ /* 0x0008e2000c1e1b00 */
[----:B------:R-:W-:Y:S01]  /*1190*/  @!P1 IMAD.WIDE.U32 R24, R70, R24, R40 ;  /* 0x0000001846189225 */ /* 0x000fe200078e0028 */
[----:B------:R-:W-:Y:S02]  /*11a0*/  @!P5 IADD3 R31, PT, PT, R31, R43, RZ ;  /* 0x0000002b1f1fd210 */ /* 0x000fe40007ffe0ff */
[----:B------:R-:W-:Y:S02]  /*11b0*/  IADD3 R40, PT, PT, R32, 0xf0, RZ ;  /* 0x000000f020287810 */ /* 0x000fe40007ffe0ff */
[----:B----4-:R-:W-:Y:S02]  /*11c0*/  @!P5 LEA R38, P6, R30, R26, 0x2 ;  /* 0x0000001a1e26d211 */ /* 0x010fe400078c10ff */
[----:B------:R-:W-:-:S02]  /*11d0*/  @!P1 IADD3 R25, PT, PT, R25, R33, RZ ;  /* 0x0000002119199210 */ /* 0x000fc40007ffe0ff */
[----:B------:R-:W-:Y:S01]  /*11e0*/  @!P5 LEA.HI.X R39, R30, R27, R31, 0x2, P6 ;  /* 0x0000001b1e27d211 */ /* 0x000fe200030f141f */
[----:B------:R-:W0:Y:S01]  /*11f0*/  @!P4 LDC.64 R32, c[0x0][0x390] ;  /* 0x0000e400ff20cb82 */ /* 0x000e220000000a00 */
[C---:B-1----:R-:W-:Y:S02]  /*1200*/  @!P1 LEA R28, P6, R24.reuse, R28, 0x2 ;  /* 0x0000001c181c9211 */ /* 0x042fe400078c10ff */
[----:B------:R-:W-:Y:S02]  /*1210*/  SHF.R.S32.HI R41, RZ, 0x1f, R40 ;  /* 0x0000001fff297819 */ /* 0x000fe40000011428 */
[----:B------:R-:W-:-:S03]  /*1220*/  @!P1 LEA.HI.X R29, R24, R29, R25, 0x2, P6 ;  /* 0x0000001d181d9211 */ /* 0x000fc600030f1419 */
[----:B------:R-:W1:Y:S01]  /*1230*/  @!P4 LDC.64 R26, c[0x0][0x3e0] ;  /* 0x0000f800ff1acb82 */ /* 0x000e620000000a00 */
[----:B------:R-:W-:Y:S02]  /*1240*/  ISETP.GE.U32.AND P6, PT, R40, UR4, PT ;  /* 0x0000000428007c0c */ /* 0x000fe4000bfc6070 */
[----:B------:R-:W-:Y:S02]  /*1250*/  CS2R R24, SRZ ;  /* 0x0000000000187805 */ /* 0x000fe4000001ff00 */
[----:B------:R-:W-:-:S04]  /*1260*/  ISETP.GE.AND.EX P6, PT, R41, UR5, PT, P6 ;  /* 0x0000000529007c0c */ /* 0x000fc8000bfc6360 */
[----:B------:R4:W5:Y:S09]  /*1270*/  @!P1 LDG.E.64 R24, desc[UR6][R28.64] ;  /* 0x000000061c189981 */ /* 0x000972000c1e1b00 */
[----:B------:R-:W0:Y:S01]  /*1280*/  @!P6 LDC.64 R30, c[0x0][0x3e0] ;  /* 0x0000f800ff1eeb82 */ /* 0x000e220000000a00 */
[----:B------:R-:W-:Y:S01]  /*1290*/  @!P4 MOV R43, R77 ;  /* 0x0000004d002bc202 */ /* 0x000fe20000000f00 */
[----:B-1----:R-:W-:-:S06]  /*12a0*/  @!P4 IMAD R42, R53, R26, RZ ;  /* 0x0000001a352ac224 */ /* 0x002fcc00078e02ff */
[----:B----4-:R-:W1:Y:S01]  /*12b0*/  @!P6 LDC.64 R28, c[0x0][0x390] ;  /* 0x0000e400ff1ceb82 */ /* 0x010e620000000a00 */
[----:B------:R-:W-:Y:S01]  /*12c0*/  @!P4 IMAD R45, R64, R27, R42 ;  /* 0x0000001b402dc224 */ /* 0x000fe200078e022a */
[----:B------:R-:W-:-:S05]  /*12d0*/  @!P4 MOV R42, R74 ;  /* 0x0000004a002ac202 */ /* 0x000fca0000000f00 */
[----:B------:R-:W-:Y:S01]  /*12e0*/  @!P4 IMAD.WIDE.U32 R42, R64, R26, R42 ;  /* 0x0000001a402ac225 */ /* 0x000fe200078e002a */
[----:B------:R-:W-:-:S04]  /*12f0*/  CS2R R26, SRZ ;  /* 0x00000000001a7805 */ /* 0x000fc8000001ff00 */
[----:B------:R-:W-:Y:S02]  /*1300*/  @!P4 IADD3 R43, PT, PT, R43, R45, RZ ;  /* 0x0000002d2b2bc210 */ /* 0x000fe40007ffe0ff */
[----:B------:R-:W-:Y:S01]  /*1310*/  CS2R R44, SRZ ;  /* 0x00000000002c7805 */ /* 0x000fe2000001ff00 */
[----:B------:R4:W3:Y:S01]  /*1320*/  @!P5 LDG.E.64 R26, desc[UR6][R38.64] ;  /* 0x00000006261ad981 */ /* 0x0008e2000c1e1b00 */
[----:B0-----:R-:W-:Y:S01]  /*1330*/  @!P6 IMAD R41, R41, R30, RZ ;  /* 0x0000001e2929e224 */ /* 0x001fe200078e02ff */
[----:B------:R-:W-:Y:S02]  /*1340*/  CS2R R46, SRZ ;  /* 0x00000000002e7805 */ /* 0x000fe4000001ff00 */
[----:B------:R-:W-:Y:S01]  /*1350*/  @!P4 LEA R32, P5, R42, R32, 0x2 ;  /* 0x000000202a20c211 */ /* 0x000fe200078a10ff */
[----:B------:R-:W-:Y:S01]  /*1360*/  @!P6 IMAD R31, R40, R31, R41 ;  /* 0x0000001f281fe224 */ /* 0x000fe200078e0229 */
[----:B------:R0:W3:Y:S01]  /*1370*/  @!P2 LDG.E.64 R44, desc[UR6][R34.64] ;  /* 0x00000006222ca981 */ /* 0x0000e2000c1e1b00 */
[----:B----4-:R-:W-:-:S02]  /*1380*/  @!P6 MOV R38, R74 ;  /* 0x0000004a0026e202 */ /* 0x010fc40000000f00 */
[----:B------:R-:W-:Y:S02]  /*1390*/  CS2R R48, SRZ ;  /* 0x0000000000307805 */ /* 0x000fe4000001ff00 */
[----:B------:R-:W-:Y:S01]  /*13a0*/  @!P6 MOV R39, R77 ;  /* 0x0000004d0027e202 */ /* 0x000fe20000000f00 */
[----:B------:R4:W3:Y:S02]  /*13b0*/  @!P3 LDG.E.64 R46, desc[UR6][R36.64] ;  /* 0x00000006242eb981 */ /* 0x0008e4000c1e1b00 */
[----:B------:R-:W-:Y:S01]  /*13c0*/  @!P6 IMAD.WIDE.U32 R38, R40, R30, R38 ;  /* 0x0000001e2826e225 */ /* 0x000fe200078e0026 */
[----:B------:R-:W-:Y:S02]  /*13d0*/  @!P4 LEA.HI.X R33, R42, R33, R43, 0x2, P5 ;  /* 0x000000212a21c211 */ /* 0x000fe400028f142b */
[----:B------:R-:W-:Y:S02]  /*13e0*/  CS2R R50, SRZ ;  /* 0x0000000000327805 */ /* 0x000fe4000001ff00 */
[----:B------:R-:W-:Y:S01]  /*13f0*/  @!P6 IADD3 R30, PT, PT, R39, R31, RZ ;  /* 0x0000001f271ee210 */ /* 0x000fe20007ffe0ff */
[----:B------:R-:W3:Y:S01]  /*1400*/  @!P4 LDG.E.64 R48, desc[UR6][R32.64] ;  /* 0x000000062030c981 */ /* 0x000ee2000c1e1b00 */
[----:B-1----:R-:W-:-:S04]  /*1410*/  @!P6 LEA R28, P2, R38, R28, 0x2 ;  /* 0x0000001c261ce211 */ /* 0x002fc800078410ff */
[----:B------:R-:W-:-:S05]  /*1420*/  @!P6 LEA.HI.X R29, R38, R29, R30, 0x2, P2 ;  /* 0x0000001d261de211 */ /* 0x000fca00010f141e */
[----:B------:R2:W3:Y:S01]  /*1430*/  @!P6 LDG.E.64 R50, desc[UR6][R28.64] ;  /* 0x000000061c32e981 */ /* 0x0004e2000c1e1b00 */
[----:B------:R-:W-:Y:S01]  /*1440*/  FADD.FTZ R30, R4, R5 ;  /* 0x00000005041e7221 */ /* 0x000fe20000010000 */
[----:B------:R-:W-:Y:S01]  /*1450*/  FMUL.FTZ R31, R5, R5 ;  /* 0x00000005051f7220 */ /* 0x000fe20000410000 */
[----:B0-----:R-:W-:Y:S02]  /*1460*/  FADD.FTZ R35, R6, R7 ;  /* 0x0000000706237221 */ /* 0x001fe40000010000 */
[----:B------:R-:W-:Y:S01]  /*1470*/  FADD.FTZ R30, RZ, R30 ;  /* 0x0000001eff1e7221 */ /* 0x000fe20000010000 */
[----:B----4-:R-:W-:Y:S01]  /*1480*/  FMUL.FTZ R37, R7, R7 ;  /* 0x0000000707257220 */ /* 0x010fe20000410000 */
[----:B------:R-:W-:Y:S02]  /*1490*/  FFMA.FTZ R31, R4, R4, R31 ;  /* 0x00000004041f7223 */ /* 0x000fe4000001001f */
[----:B------:R-:W-:Y:S01]  /*14a0*/  FADD.FTZ R30, R30, R35 ;  /* 0x000000231e1e7221 */ /* 0x000fe20000010000 */
[----:B------:R-:W-:Y:S01]  /*14b0*/  FFMA.FTZ R34, R6, R6, R37 ;  /* 0x0000000606227223 */ /* 0x000fe20000010025 */
[----:B------:R-:W-:-:S04]  /*14c0*/  FADD.FTZ R31, RZ, R31 ;  /* 0x0000001fff1f7221 */ /* 0x000fc80000010000 */
[----:B------:R-:W-:Y:S01]  /*14d0*/  FADD.FTZ R31, R31, R34 ;  /* 0x000000221f1f7221 */ /* 0x000fe20000010000 */
[----:B--2---:R-:W-:Y:S01]  /*14e0*/  FADD.FTZ R29, R8, R9 ;  /* 0x00000009081d7221 */ /* 0x004fe20000010000 */
[----:B------:R-:W-:-:S03]  /*14f0*/  FMUL.FTZ R33, R9, R9 ;  /* 0x0000000909217220 */ /* 0x000fc60000410000 */
[----:B------:R-:W-:Y:S01]  /*1500*/  FADD.FTZ R29, R30, R29 ;  /* 0x0000001d1e1d7221 */ /* 0x000fe20000010000 */
[----:B------:R-:W-:Y:S01]  /*1510*/  FADD.FTZ R30, R10, R11 ;  /* 0x0000000b0a1e7221 */ /* 0x000fe20000010000 */
[----:B------:R-:W-:Y:S01]  /*1520*/  FFMA.FTZ R28, R8, R8, R33 ;  /* 0x00000008081c7223 */ /* 0x000fe20000010021 */
[----:B------:R-:W-:Y:S02]  /*1530*/  FMUL.FTZ R33, R11, R11 ;  /* 0x0000000b0b217220 */ /* 0x000fe40000410000 */
[----:B------:R-:W-:Y:S01]  /*1540*/  FADD.FTZ R29, R29, R30 ;  /* 0x0000001e1d1d7221 */ /* 0x000fe20000010000 */
[----:B------:R-:W-:Y:S01]  /*1550*/  FADD.FTZ R28, R31, R28 ;  /* 0x0000001c1f1c7221 */ /* 0x000fe20000010000 */
[----:B------:R-:W-:-:S04]  /*1560*/  FFMA.FTZ R33, R10, R10, R33 ;  /* 0x0000000a0a217223 */ /* 0x000fc80000010021 */
[----:B------:R-:W-:Y:S01]  /*1570*/  FADD.FTZ R28, R28, R33 ;  /* 0x000000211c1c7221 */ /* 0x000fe20000010000 */
[----:B------:R-:W-:-:S04]  /*1580*/  FMUL.FTZ R33, R13, R13 ;  /* 0x0000000d0d217220 */ /* 0x000fc80000410000 */
[----:B------:R-:W-:Y:S01]  /*1590*/  FFMA.FTZ R33, R12, R12, R33 ;  /* 0x0000000c0c217223 */ /* 0x000fe20000010021 */
[C---:B------:R-:W-:Y:S02]  /*15a0*/  ISETP.GT.AND P2, PT, R56.reuse, 0x1e, PT ;  /* 0x0000001e3800780c */ /* 0x040fe40003f44270 */
[----:B------:R-:W-:Y:S01]  /*15b0*/  ISETP.GT.AND P4, PT, R56, 0xf, PT ;  /* 0x0000000f3800780c */ /* 0x000fe20003f84270 */
[----:B------:R-:W-:Y:S01]  /*15c0*/  BSSY.RECONVERGENT B0, `(.L_x_3690) ;  /* 0x000005e000007945 */ /* 0x000fe20003800200 */
[----:B-----5:R-:W-:Y:S01]  /*15d0*/  FADD.FTZ R30, R24, R25 ;  /* 0x00000019181e7221 */ /* 0x020fe20000010000 */
[----:B------:R-:W-:-:S03]  /*15e0*/  FMUL.FTZ R31, R25, R25 ;  /* 0x00000019191f7220 */ /* 0x000fc60000410000 */
[----:B------:R-:W-:Y:S01]  /*15f0*/  FADD.FTZ R29, R29, R30 ;  /* 0x0000001e1d1d7221 */ /* 0x000fe20000010000 */
[----:B------:R-:W-:Y:S01]  /*1600*/  FADD.FTZ R30, R12, R13 ;  /* 0x0000000d0c1e7221 */ /* 0x000fe20000010000 */
[----:B------:R-:W-:-:S03]  /*1610*/  FFMA.FTZ R31, R24, R24, R31 ;  /* 0x00000018181f7223 */ /* 0x000fc6000001001f */
[----:B------:R-:W-:Y:S01]  /*1620*/  FADD.FTZ R29, R29, R30 ;  /* 0x0000001e1d1d7221 */ /* 0x000fe20000010000 */
[----:B------:R-:W-:Y:S01]  /*1630*/  FADD.FTZ R28, R28, R31 ;  /* 0x0000001f1c1c7221 */ /* 0x000fe20000010000 */
[----:B------:R-:W-:Y:S01]  /*1640*/  FADD.FTZ R30, R16, R17 ;  /* 0x00000011101e7221 */ /* 0x000fe20000010000 */
[----:B------:R-:W-:Y:S02]  /*1650*/  FMUL.FTZ R31, R17, R17 ;  /* 0x00000011111f7220 */ /* 0x000fe40000410000 */
[----:B------:R-:W-:Y:S01]  /*1660*/  FADD.FTZ R28, R28, R33 ;  /* 0x000000211c1c7221 */ /* 0x000fe20000010000 */
[----:B------:R-:W-:Y:S01]  /*1670*/  FADD.FTZ R29, R29, R30 ;  /* 0x0000001e1d1d7221 */ /* 0x000fe20000010000 */
[----:B------:R-:W-:Y:S01]  /*1680*/  FFMA.FTZ R31, R16, R16, R31 ;  /* 0x00000010101f7223 */ /* 0x000fe2000001001f */
[----:B------:R-:W-:Y:S01]  /*1690*/  FMUL.FTZ R33, R19, R19 ;  /* 0x0000001313217220 */ /* 0x000fe20000410000 */
[----:B------:R-:W-:Y:S02]  /*16a0*/  FADD.FTZ R30, R18, R19 ;  /* 0x00000013121e7221 */ /* 0x000fe40000010000 */
[----:B------:R-:W-:Y:S01]  /*16b0*/  FADD.FTZ R28, R28, R31 ;  /* 0x0000001f1c1c7221 */ /* 0x000fe20000010000 */
[----:B------:R-:W-:Y:S01]  /*16c0*/  FFMA.FTZ R33, R18, R18, R33 ;  /* 0x0000001212217223 */ /* 0x000fe20000010021 */
[----:B------:R-:W-:Y:S01]  /*16d0*/  FADD.FTZ R29, R29, R30 ;  /* 0x0000001e1d1d7221 */ /* 0x000fe20000010000 */
[----:B------:R-:W-:Y:S01]  /*16e0*/  FMUL.FTZ R31, R21, R21 ;  /* 0x00000015151f7220 */ /* 0x000fe20000410000 */
[----:B------:R-:W-:Y:S01]  /*16f0*/  FADD.FTZ R30, R20, R21 ;  /* 0x00000015141e7221 */ /* 0x000fe20000010000 */
[----:B------:R-:W-:Y:S01]  /*1700*/  FADD.FTZ R28, R28, R33 ;  /* 0x000000211c1c7221 */ /* 0x000fe20000010000 */
[----:B------:R-:W-:Y:S01]  /*1710*/  FMUL.FTZ R33, R15, R15 ;  /* 0x0000000f0f217220 */ /* 0x000fe20000410000 */
[----:B------:R-:W-:Y:S01]  /*1720*/  FFMA.FTZ R31, R20, R20, R31 ;  /* 0x00000014141f7223 */ /* 0x000fe2000001001f */
[----:B------:R-:W-:Y:S01]  /*1730*/  FADD.FTZ R29, R29, R30 ;  /* 0x0000001e1d1d7221 */ /* 0x000fe20000010000 */
[C---:B------:R-:W-:Y:S01]  /*1740*/  FADD.FTZ R30, R14.reuse, R15 ;  /* 0x0000000f0e1e7221 */ /* 0x040fe20000010000 */
[----:B------:R-:W-:Y:S01]  /*1750*/  FFMA.FTZ R33, R14, R14, R33 ;  /* 0x0000000e0e217223 */ /* 0x000fe20000010021 */
[----:B------:R-:W-:Y:S01]  /*1760*/  FADD.FTZ R28, R28, R31 ;  /* 0x0000001f1c1c7221 */ /* 0x000fe20000010000 */
[----:B---3--:R-:W-:Y:S01]  /*1770*/  FMUL.FTZ R31, R23, R23 ;  /* 0x00000017171f7220 */ /* 0x008fe20000410000 */
        /* <DEDUP_REMOVED lines=20> */
[----:B------:R-:W-:Y:S01]  /*18c0*/  FMUL.FTZ R31, R49, R49 ;  /* 0x00000031311f7220 */ /* 0x000fe20000410000 */
[----:B------:R-:W-:Y:S01]  /*18d0*/  FADD.FTZ R28, R28, R33 ;  /* 0x000000211c1c7221 */ /* 0x000fe20000010000 */
[C---:B------:R-:W-:Y:S02]  /*18e0*/  FADD.FTZ R30, R48.reuse, R49 ;  /* 0x00000031301e7221 */ /* 0x040fe40000010000 */
[----:B------:R-:W-:Y:S02]  /*18f0*/  FFMA.FTZ R31, R48, R48, R31 ;  /* 0x00000030301f7223 */ /* 0x000fe4000001001f */
[----:B------:R-:W-:Y:S01]  /*1900*/  FADD.FTZ R29, R29, R30 ;  /* 0x0000001e1d1d7221 */ /* 0x000fe20000010000 */
[----:B------:R-:W-:Y:S01]  /*1910*/  FMUL.FTZ R33, R51, R51 ;  /* 0x0000003333217220 */ /* 0x000fe20000410000 */
[----:B------:R-:W-:Y:S01]  /*1920*/  FADD.FTZ R28, R28, R31 ;  /* 0x0000001f1c1c7221 */ /* 0x000fe20000010000 */
[----:B------:R-:W-:-:S02]  /*1930*/  FADD.FTZ R30, R50, R51 ;  /* 0x00000033321e7221 */ /* 0x000fc40000010000 */
        /* <DEDUP_REMOVED lines=19> */
[----:B------:R-:W-:Y:S02]  /*1a70*/  ISETP.GT.AND P2, PT, R56, 0x17, PT ;  /* 0x000000173800780c */ /* 0x000fe40003f44270 */
        /* <DEDUP_REMOVED lines=18> */
.L_x_3691:
[----:B------:R-:W-:Y:S05]  /*1ba0*/  BSYNC.RECONVERGENT B0 ;  /* 0x0000000000007941 */ /* 0x000fea0003800200 */
.L_x_3690:
        /* <DEDUP_REMOVED lines=56> */
.L_x_3693:
[----:B------:R-:W-:Y:S05]  /*1f30*/  BSYNC.RECONVERGENT B0 ;  /* 0x0000000000007941 */ /* 0x000fea0003800200 */
.L_x_3692:
        /* <DEDUP_REMOVED lines=27> */
.L_x_3696:
[----:B------:R-:W3:Y:S04]  /*20f0*/  LDG.E.STRONG.GPU R30, desc[UR6][R28.64] ;  /* 0x000000061c1e7981 */ /* 0x000ee8000c1ef900 */
[----:B---3--:R-:W-:Y:S01]  /*2100*/  CCTL.IVALL ;  /* 0x00000000ff00798f */ /* 0x008fe20002000000 */
[----:B------:R-:W-:Y:S05]  /*2110*/  YIELD ;  /* 0x0000000000007946 */ /* 0x000fea0003800000 */
[----:B------:R-:W-:-:S13]  /*2120*/  ISETP.NE.AND P2, PT, R30, R37, PT ;  /* 0x000000251e00720c */ /* 0x000fda0003f45270 */
[----:B------:R-:W-:Y:S05]  /*2130*/  @P2 BRA `(.L_x_3696) ;  /* 0xfffffffc00ec2947 */ /* 0x000fea000383ffff */
.L_x_3695:
        /* <DEDUP_REMOVED lines=16> */
.L_x_3698:
        /* <DEDUP_REMOVED lines=62> */
.L_x_3697:
        /* <DEDUP_REMOVED lines=38> */
.L_x_3699:
        /* <DEDUP_REMOVED lines=19> */
.L_x_3700:
        /* <DEDUP_REMOVED lines=9> */
.L_x_3701:
[----:B------:R-:W-:Y:S05]  /*2a40*/  BSYNC.RECONVERGENT B0 ;  /* 0x0000000000007941 */ /* 0x000fea0003800200 */
.L_x_3694:
        /* <DEDUP_REMOVED lines=20> */
[----:B------:R-:W1:Y:S01]  /*2b90*/  LDCU.U8 UR4, c[0x0][0x3fc] ;  /* 0x00007f80ff0477ac */ /* 0x000e620008000000 */
[----:B--2---:R-:W-:Y:S02]  /*2ba0*/  HFMA2 R36, -RZ, RZ, 1.875, 0 ;  /* 0x3f800000ff247431 */ /* 0x004fe400000001ff */
[----:B---3--:R-:W-:Y:S01]  /*2bb0*/  IMAD R37, R58, UR5, R71 ;  /* 0x000000053a257c24 */ /* 0x008fe2000f8e0247 */
[----:B------:R2:W5:Y:S01]  /*2bc0*/  LDG.E.64 R28, desc[UR6][R34.64] ;  /* 0x00000006221c7981 */ /* 0x000562000c1e1b00 */
[----:B0-----:R-:W-:-:S04]  /*2bd0*/  FMUL.FTZ R32, R32, UR8 ;  /* 0x0000000820207c20 */ /* 0x001fc80008410000 */
[----:B------:R-:W-:-:S04]  /*2be0*/  FMUL.FTZ R38, R32, R32 ;  /* 0x0000002020267220 */ /* 0x000fc80000410000 */
[----:B------:R-:W-:-:S05]  /*2bf0*/  FFMA.FTZ R38, R33, UR8, -R38 ;  /* 0x0000000821267c23 */ /* 0x000fca0008010826 */
[----:B------:R-:W-:-:S13]  /*2c00*/  FSETP.GTU.FTZ.AND P2, PT, R38, RZ, PT ;  /* 0x000000ff2600720b */ /* 0x000fda0003f5c000 */
[----:B------:R-:W0:Y:S01]  /*2c10*/  @P2 LDC R39, c[0x0][0x3a8] ;  /* 0x0000ea00ff272b82 */ /* 0x000e220000000800 */
[----:B-1----:R-:W-:Y:S01]  /*2c20*/  UISETP.NE.AND UP0, UPT, UR4, URZ, UPT ;  /* 0x000000ff0400728c */ /* 0x002fe2000bf05270 */
[C---:B--2---:R-:W-:Y:S01]  /*2c30*/  IADD3 R34, PT, PT, R37.reuse, 0x90, RZ ;  /* 0x0000009025227810 */ /* 0x044fe20007ffe0ff */
[----:B------:R-:W-:Y:S01]  /*2c40*/  BSSY.RECONVERGENT B0, `(.L_x_3702) ;  /* 0x000037e000007945 */ /* 0x000fe20003800200 */
[C---:B------:R-:W-:Y:S02]  /*2c50*/  IADD3 R35, PT, PT, R37.reuse, 0xf0, RZ ;  /* 0x000000f025237810 */ /* 0x040fe40007ffe0ff */
[----:B------:R-:W-:Y:S02]  /*2c60*/  IADD3 R42, PT, PT, R37, 0x10, RZ ;  /* 0x00000010252a7810 */ /* 0x000fe40007ffe0ff */
[----:B------:R-:W-:Y:S01]  /*2c70*/  SHF.R.S32.HI R33, RZ, 0x1f, R34 ;  /* 0x0000001fff217819 */ /* 0x000fe20000011422 */
[----:B0-----:R-:W-:-:S04]  /*2c80*/  @P2 FADD.FTZ R38, R38, R39 ;  /* 0x0000002726262221 */ /* 0x001fc80000010000 */
[----:B------:R0:W1:Y:S01]  /*2c90*/  @P2 MUFU.RSQ R36, R38 ;  /* 0x0000002600242308 */ /* 0x0000620000001400 */
[----:B------:R-:W-:Y:S05]  /*2ca0*/  BRA.U UP0, `(.L_x_3703) ;  /* 0x0000001500b47547 */ /* 0x000fea000b800000 */
[----:B------:R-:W2:Y:S01]  /*2cb0*/  LDCU.64 UR8, c[0x0][0x3e8] ;  /* 0x00007d00ff0877ac */ /* 0x000ea20008000a00 */
[----:B0-----:R-:W-:Y:S01]  /*2cc0*/  SHF.R.S32.HI R38, RZ, 0x1f, R37 ;  /* 0x0000001fff267819 */ /* 0x001fe20000011425 */
[----:B------:R-:W-:Y:S01]  /*2cd0*/  BSSY.RECONVERGENT B1, `(.L_x_3704) ;  /* 0x0000018000017945 */ /* 0x000fe20003800200 */
[----:B------:R-:W-:Y:S02]  /*2ce0*/  SHF.R.S32.HI R43, RZ, 0x1f, R42 ;  /* 0x0000001fff2b7819 */ /* 0x000fe4000001142a */
[----:B--2---:R-:W-:Y:S02]  /*2cf0*/  ISETP.GE.U32.AND P1, PT, R37, UR8, PT ;  /* 0x0000000825007c0c */ /* 0x004fe4000bf26070 */
[----:B------:R-:W-:Y:S02]  /*2d00*/  ISETP.GE.U32.AND P2, PT, R42, UR8, PT ;  /* 0x000000082a007c0c */ /* 0x000fe4000bf46070 */
[----:B------:R-:W-:Y:S02]  /*2d10*/  ISETP.GE.AND.EX P1, PT, R38, UR9, PT, P1 ;  /* 0x0000000926007c0c */ /* 0x000fe4000bf26310 */
[----:B------:R-:W-:-:S11]  /*2d20*/  ISETP.GE.AND.EX P2, PT, R43, UR9, PT, P2 ;  /* 0x000000092b007c0c */ /* 0x000fd6000bf46320 */
[----:B------:R-:W-:Y:S05]  /*2d30*/  @P1 BRA `(.L_x_3705) ;  /* 0x0000000000441947 */ /* 0x000fea0003800000 */
[----:B------:R-:W0:Y:S01]  /*2d40*/  LDCU.64 UR10, c[0x0][0x3e0] ;  /* 0x00007c00ff0a77ac */ /* 0x000e220008000a00 */
[----:B------:R-:W-:Y:S01]  /*2d50*/  MOV R40, R74 ;  /* 0x0000004a00287202 */ /* 0x000fe20000000f00 */
[----:B------:R-:W-:Y:S01]  /*2d60*/  FADD.FTZ R5, -R32, R5 ;  /* 0x0000000520057221 */ /* 0x000fe20000010100 */
[----:B------:R-:W-:Y:S01]  /*2d70*/  MOV R41, R77 ;  /* 0x0000004d00297202 */ /* 0x000fe20000000f00 */
[----:B------:R-:W2:Y:S01]  /*2d80*/  LDCU.64 UR4, c[0x0][0x380] ;  /* 0x00007000ff0477ac */ /* 0x000ea20008000a00 */
[----:B0-----:R-:W-:Y:S02]  /*2d90*/  IMAD R38, R38, UR10, RZ ;  /* 0x0000000a26267c24 */ /* 0x001fe4000f8e02ff */
[----:B------:R-:W-:-:S04]  /*2da0*/  IMAD.WIDE.U32 R40, R37, UR10, R40 ;  /* 0x0000000a25287c25 */ /* 0x000fc8000f8e0028 */
[----:B------:R-:W-:Y:S01]  /*2db0*/  IMAD R39, R37, UR11, R38 ;  /* 0x0000000b25277c24 */ /* 0x000fe2000f8e0226 */
[----:B--2---:R-:W-:-:S04]  /*2dc0*/  LEA R38, P1, R40, UR4, 0x2 ;  /* 0x0000000428267c11 */ /* 0x004fc8000f8210ff */
[----:B------:R-:W-:Y:S01]  /*2dd0*/  IADD3 R39, PT, PT, R41, R39, RZ ;  /* 0x0000002729277210 */ /* 0x000fe20007ffe0ff */
[----:B------:R-:W-:-:S03]  /*2de0*/  FADD.FTZ R41, -R32, R4 ;  /* 0x0000000420297221 */ /* 0x000fc60000010100 */
[----:B------:R-:W-:Y:S01]  /*2df0*/  LEA.HI.X R39, R40, UR5, R39, 0x2, P1 ;  /* 0x0000000528277c11 */ /* 0x000fe200088f1427 */
[-C--:B-1----:R-:W-:Y:S01]  /*2e00*/  FMUL.FTZ R41, R41, R36.reuse ;  /* 0x0000002429297220 */ /* 0x082fe20000410000 */
[----:B------:R-:W-:-:S03]  /*2e10*/  FMUL.FTZ R40, R5, R36 ;  /* 0x0000002405287220 */ /* 0x000fc60000410000 */
[----:B-----5:R-:W-:Y:S01]  /*2e20*/  FFMA.FTZ R4, R28, R41, R30 ;  /* 0x000000291c047223 */ /* 0x020fe2000001001e */
[----:B------:R-:W-:-:S05]  /*2e30*/  FFMA.FTZ R5, R29, R40, R31 ;  /* 0x000000281d057223 */ /* 0x000fca000001001f */
[----:B------:R0:W-:Y:S02]  /*2e40*/  STG.E.64 desc[UR6][R38.64], R4 ;  /* 0x0000000426007986 */ /* 0x0001e4000c101b06 */
.L_x_3705:
[----:B------:R-:W-:Y:S05]  /*2e50*/  BSYNC.RECONVERGENT B1 ;  /* 0x0000000000017941 */ /* 0x000fea0003800200 */
.L_x_3704:
[----:B------:R-:W-:Y:S01]  /*2e60*/  BSSY.RECONVERGENT B1, `(.L_x_3706) ;  /* 0x0000014000017945 */ /* 0x000fe20003800200 */
[----:B------:R-:W-:-:S03]  /*2e70*/  IADD3 R40, PT, PT, R37, 0x20, RZ ;  /* 0x0000002025287810 */ /* 0x000fc60007ffe0ff */
[----:B------:R-:W-:Y:S05]  /*2e80*/  @P2 BRA `(.L_x_3707) ;  /* 0x0000000000442947 */ /* 0x000fea0003800000 */
[----:B------:R-:W2:Y:S01]  /*2e90*/  LDCU.64 UR4, c[0x0][0x3e0] ;  /* 0x00007c00ff0477ac */ /* 0x000ea20008000a00 */
[----:B0-----:R-:W-:Y:S01]  /*2ea0*/  MOV R4, R74 ;  /* 0x0000004a00047202 */ /* 0x001fe20000000f00 */
[----:B------:R-:W-:Y:S01]  /*2eb0*/  FADD.FTZ R7, -R32, R7 ;  /* 0x0000000720077221 */ /* 0x000fe20000010100 */
[----:B------:R-:W-:Y:S01]  /*2ec0*/  MOV R5, R77 ;  /* 0x0000004d00057202 */ /* 0x000fe20000000f00 */
[----:B------:R-:W0:Y:S01]  /*2ed0*/  LDCU.64 UR10, c[0x0][0x380] ;  /* 0x00007000ff0a77ac */ /* 0x000e220008000a00 */
[----:B--2---:R-:W-:-:S04]  /*2ee0*/  IMAD R43, R43, UR4, RZ ;  /* 0x000000042b2b7c24 */ /* 0x004fc8000f8e02ff */
[C---:B------:R-:W-:Y:S02]  /*2ef0*/  IMAD R39, R42.reuse, UR5, R43 ;  /* 0x000000052a277c24 */ /* 0x040fe4000f8e022b */
[----:B------:R-:W-:-:S04]  /*2f00*/  IMAD.WIDE.U32 R42, R42, UR4, R4 ;  /* 0x000000042a2a7c25 */ /* 0x000fc8000f8e0004 */
[----:B------:R-:W-:Y:S01]  /*2f10*/  FADD.FTZ R5, -R32, R6 ;  /* 0x0000000620057221 */ /* 0x000fe20000010100 */
[----:B-1----:R-:W-:-:S03]  /*2f20*/  FMUL.FTZ R6, R7, R36 ;  /* 0x0000002407067220 */ /* 0x002fc60000410000 */
[----:B------:R-:W-:Y:S01]  /*2f30*/  FMUL.FTZ R5, R5, R36 ;  /* 0x0000002405057220 */ /* 0x000fe20000410000 */
[----:B------:R-:W-:Y:S02]  /*2f40*/  IADD3 R39, PT, PT, R43, R39, RZ ;  /* 0x000000272b277210 */ /* 0x000fe40007ffe0ff */
[----:B0-----:R-:W-:Y:S01]  /*2f50*/  LEA R38, P1, R42, UR10, 0x2 ;  /* 0x0000000a2a267c11 */ /* 0x001fe2000f8210ff */
[----:B-----5:R-:W-:Y:S01]  /*2f60*/  FFMA.FTZ R4, R28, R5, R30 ;  /* 0x000000051c047223 */ /* 0x020fe2000001001e */
[----:B------:R-:W-:Y:S02]  /*2f70*/  FFMA.FTZ R5, R29, R6, R31 ;  /* 0x000000061d057223 */ /* 0x000fe4000001001f */
[----:B------:R-:W-:-:S05]  /*2f80*/  LEA.HI.X R39, R42, UR11, R39, 0x2, P1 ;  /* 0x0000000b2a277c11 */ /* 0x000fca00088f1427 */
[----:B------:R2:W-:Y:S04]  /*2f90*/  STG.E.64 desc[UR6][R38.64], R4 ;  /* 0x0000000426007986 */ /* 0x0005e8000c101b06 */
.L_x_3707:
[----:B------:R-:W-:Y:S05]  /*2fa0*/  BSYNC.RECONVERGENT B1 ;  /* 0x0000000000017941 */ /* 0x000fea0003800200 */
.L_x_3706:
[----:B------:R-:W-:Y:S01]  /*2fb0*/  ISETP.GE.U32.AND P2, PT, R40, UR8, PT ;  /* 0x0000000828007c0c */ /* 0x000fe2000bf46070 */
[----:B------:R-:W-:Y:S01]  /*2fc0*/  BSSY.RECONVERGENT B1, `(.L_x_3708) ;  /* 0x000001c000017945 */ /* 0x000fe20003800200 */
[----:B0-2---:R-:W-:Y:S02]  /*2fd0*/  SHF.R.S32.HI R4, RZ, 0x1f, R40 ;  /* 0x0000001fff047819 */ /* 0x005fe40000011428 */
[C---:B------:R-:W-:Y:S02]  /*2fe0*/  IADD3 R39, PT, PT, R37.reuse, 0x30, RZ ;  /* 0x0000003025277810 */ /* 0x040fe40007ffe0ff */
[----:B------:R-:W-:Y:S02]  /*2ff0*/  ISETP.GE.AND.EX P2, PT, R4, UR9, PT, P2 ;  /* 0x0000000904007c0c */ /* 0x000fe4000bf46320 */
[----:B------:R-:W-:Y:S02]  /*3000*/  IADD3 R38, PT, PT, R37, 0x50, RZ ;  /* 0x0000005025267810 */ /* 0x000fe40007ffe0ff */
[----:B------:R-:W-:-:S02]  /*3010*/  ISETP.GE.U32.AND P3, PT, R39, UR8, PT ;  /* 0x0000000827007c0c */ /* 0x000fc4000bf66070 */
[----:B------:R-:W-:Y:S02]  /*3020*/  SHF.R.S32.HI R42, RZ, 0x1f, R39 ;  /* 0x0000001fff2a7819 */ /* 0x000fe40000011427 */
[----:B------:R-:W-:Y:S02]  /*3030*/  ISETP.GE.U32.AND P5, PT, R70, UR8, PT ;  /* 0x0000000846007c0c */ /* 0x000fe4000bfa6070 */
[----:B------:R-:W-:Y:S02]  /*3040*/  ISETP.GE.U32.AND P1, PT, R38, UR8, PT ;  /* 0x0000000826007c0c */ /* 0x000fe4000bf26070 */
[----:B------:R-:W-:Y:S01]  /*3050*/  ISETP.GE.AND.EX P3, PT, R42, UR9, PT, P3 ;  /* 0x000000092a007c0c */ /* 0x000fe2000bf66330 */
[----:B------:R-:W-:-:S12]  /*3060*/  @P2 BRA `(.L_x_3709) ;  /* 0x0000000000442947 */ /* 0x000fd80003800000 */
[----:B------:R-:W0:Y:S01]  /*3070*/  LDCU.64 UR4, c[0x0][0x3e0] ;  /* 0x00007c00ff0477ac */ /* 0x000e220008000a00 */
[----:B------:R-:W-:Y:S01]  /*3080*/  FADD.FTZ R9, -R32, R9 ;  /* 0x0000000920097221 */ /* 0x000fe20000010100 */
[----:B------:R-:W2:Y:S01]  /*3090*/  LDCU.64 UR10, c[0x0][0x380] ;  /* 0x00007000ff0a77ac */ /* 0x000ea20008000a00 */
[----:B0-----:R-:W-:Y:S01]  /*30a0*/  IMAD R5, R4, UR4, RZ ;  /* 0x0000000404057c24 */ /* 0x001fe2000f8e02ff */
[----:B------:R-:W-:-:S03]  /*30b0*/  MOV R4, R74 ;  /* 0x0000004a00047202 */ /* 0x000fc60000000f00 */
[----:B------:R-:W-:Y:S01]  /*30c0*/  IMAD R7, R40, UR5, R5 ;  /* 0x0000000528077c24 */ /* 0x000fe2000f8e0205 */
[----:B------:R-:W-:-:S03]  /*30d0*/  MOV R5, R77 ;  /* 0x0000004d00057202 */ /* 0x000fc60000000f00 */
[----:B------:R-:W-:-:S04]  /*30e0*/  IMAD.WIDE.U32 R40, R40, UR4, R4 ;  /* 0x0000000428287c25 */ /* 0x000fc8000f8e0004 */
[----:B------:R-:W-:Y:S01]  /*30f0*/  FADD.FTZ R5, -R32, R8 ;  /* 0x0000000820057221 */ /* 0x000fe20000010100 */
[----:B-1----:R-:W-:-:S03]  /*3100*/  FMUL.FTZ R8, R9, R36 ;  /* 0x0000002409087220 */ /* 0x002fc60000410000 */
[----:B------:R-:W-:Y:S01]  /*3110*/  FMUL.FTZ R5, R5, R36 ;  /* 0x0000002405057220 */ /* 0x000fe20000410000 */
[----:B------:R-:W-:Y:S02]  /*3120*/  IADD3 R7, PT, PT, R41, R7, RZ ;  /* 0x0000000729077210 */ /* 0x000fe40007ffe0ff */
[----:B--2---:R-:W-:Y:S01]  /*3130*/  LEA R6, P2, R40, UR10, 0x2 ;  /* 0x0000000a28067c11 */ /* 0x004fe2000f8410ff */
[----:B-----5:R-:W-:Y:S01]  /*3140*/  FFMA.FTZ R4, R28, R5, R30 ;  /* 0x000000051c047223 */ /* 0x020fe2000001001e */
[----:B------:R-:W-:Y:S02]  /*3150*/  FFMA.FTZ R5, R29, R8, R31 ;  /* 0x000000081d057223 */ /* 0x000fe4000001001f */
[----:B------:R-:W-:-:S05]  /*3160*/  LEA.HI.X R7, R40, UR11, R7, 0x2, P2 ;  /* 0x0000000b28077c11 */ /* 0x000fca00090f1407 */
[----:B------:R0:W-:Y:S04]  /*3170*/  STG.E.64 desc[UR6][R6.64], R4 ;  /* 0x0000000406007986 */ /* 0x0001e8000c101b06 */
.L_x_3709:
[----:B------:R-:W-:Y:S05]  /*3180*/  BSYNC.RECONVERGENT B1 ;  /* 0x0000000000017941 */ /* 0x000fea0003800200 */
.L_x_3708:
[----:B------:R-:W-:Y:S04]  /*3190*/  BSSY.RECONVERGENT B1, `(.L_x_3710) ;  /* 0x0000013000017945 */ /* 0x000fe80003800200 */
[----:B------:R-:W-:Y:S05]  /*31a0*/  @P3 BRA `(.L_x_3711) ;  /* 0x0000000000443947 */ /* 0x000fea0003800000 */
[----:B------:R-:W2:Y:S01]  /*31b0*/  LDCU.64 UR4, c[0x0][0x3e0] ;  /* 0x00007c00ff0477ac */ /* 0x000ea20008000a00 */
[----:B0-----:R-:W-:Y:S01]  /*31c0*/  MOV R6, R74 ;  /* 0x0000004a00067202 */ /* 0x001fe20000000f00 */
        /* <DEDUP_REMOVED lines=12> */
[----:B------:R-:W-:-:S04]  /*3290*/  IADD3 R39, PT, PT, R7, R39, RZ ;  /* 0x0000002707277210 */ /* 0x000fc80007ffe0ff */
[----:B------:R-:W-:-:S05]  /*32a0*/  LEA.HI.X R9, R6, UR11, R39, 0x2, P2 ;  /* 0x0000000b06097c11 */ /* 0x000fca00090f1427 */
[----:B------:R2:W-:Y:S02]  /*32b0*/  STG.E.64 desc[UR6][R8.64], R4 ;  /* 0x0000000408007986 */ /* 0x0005e4000c101b06 */
.L_x_3711:
[----:B------:R-:W-:Y:S05]  /*32c0*/  BSYNC.RECONVERGENT B1 ;  /* 0x0000000000017941 */ /* 0x000fea0003800200 */
.L_x_3710:
[----:B------:R-:W-:Y:S01]  /*32d0*/  ISETP.GE.AND.EX P5, PT, R55, UR9, PT, P5 ;  /* 0x0000000937007c0c */ /* 0x000fe2000bfa6350 */
[----:B------:R-:W-:Y:S01]  /*32e0*/  BSSY.RECONVERGENT B1, `(.L_x_3712) ;  /* 0x000001f000017945 */ /* 0x000fe20003800200 */
[----:B------:R-:W-:Y:S02]  /*32f0*/  ISETP.GE.U32.AND P6, PT, R69, UR8, PT ;  /* 0x0000000845007c0c */ /* 0x000fe4000bfc6070 */
[----:B------:R-:W-:Y:S02]  /*3300*/  ISETP.GE.U32.AND P2, PT, R68, UR8, PT ;  /* 0x0000000844007c0c */ /* 0x000fe4000bf46070 */
[----:B--2---:R-:W-:Y:S02]  /*3310*/  SHF.R.S32.HI R9, RZ, 0x1f, R38 ;  /* 0x0000001fff097819 */ /* 0x004fe40000011426 */
[----:B------:R-:W-:Y:S02]  /*3320*/  ISETP.GE.U32.AND P3, PT, R67, UR8, PT ;  /* 0x0000000843007c0c */ /* 0x000fe4000bf66070 */
[----:B------:R-:W-:-:S02]  /*3330*/  ISETP.GE.U32.AND P4, PT, R34, UR8, PT ;  /* 0x0000000822007c0c */ /* 0x000fc4000bf86070 */
[----:B------:R-:W-:Y:S02]  /*3340*/  IADD3 R8, PT, PT, R37, 0xc0, RZ ;  /* 0x000000c025087810 */ /* 0x000fe40007ffe0ff */
[----:B------:R-:W-:Y:S02]  /*3350*/  ISETP.GE.AND.EX P1, PT, R9, UR9, PT, P1 ;  /* 0x0000000909007c0c */ /* 0x000fe4000bf26310 */
[----:B------:R-:W-:Y:S02]  /*3360*/  ISETP.GE.AND.EX P6, PT, R54, UR9, PT, P6 ;  /* 0x0000000936007c0c */ /* 0x000fe4000bfc6360 */
[----:B------:R-:W-:Y:S02]  /*3370*/  ISETP.GE.AND.EX P2, PT, R0, UR9, PT, P2 ;  /* 0x0000000900007c0c */ /* 0x000fe4000bf46320 */
[----:B------:R-:W-:Y:S02]  /*3380*/  ISETP.GE.AND.EX P3, PT, R2, UR9, PT, P3 ;  /* 0x0000000902007c0c */ /* 0x000fe4000bf66330 */
[----:B------:R-:W-:-:S02]  /*3390*/  ISETP.GE.AND.EX P4, PT, R33, UR9, PT, P4 ;  /* 0x0000000921007c0c */ /* 0x000fc4000bf86340 */
[----:B------:R-:W-:Y:S01]  /*33a0*/  IADD3 R37, PT, PT, R37, 0xd0, RZ ;  /* 0x000000d025257810 */ /* 0x000fe20007ffe0ff */
[----:B------:R-:W-:Y:S10]  /*33b0*/  @P5 BRA `(.L_x_3713) ;  /* 0x0000000000445947 */ /* 0x000ff40003800000 */
        /* <DEDUP_REMOVED lines=17> */
.L_x_3713:
[----:B------:R-:W-:Y:S05]  /*34d0*/  BSYNC.RECONVERGENT B1 ;  /* 0x0000000000017941 */ /* 0x000fea0003800200 */
.L_x_3712:
[----:B------:R-:W-:Y:S04]  /*34e0*/  BSSY.RECONVERGENT B1, `(.L_x_3714) ;  /* 0x0000013000017945 */ /* 0x000fe80003800200 */
[----:B------:R-:W-:Y:S05]  /*34f0*/  @P1 BRA `(.L_x_3715) ;  /* 0x0000000000441947 */ /* 0x000fea0003800000 */
[----:B------:R-:W3:Y:S01]  /*3500*/  LDCU.64 UR4, c[0x0][0x3e0] ;  /* 0x00007c00ff0477ac */ /* 0x000ee20008000a00 */
[----:B0-----:R-:W-:Y:S01]  /*3510*/  MOV R6, R74 ;  /* 0x0000004a00067202 */ /* 0x001fe20000000f00 */
[C---:B--2---:R-:W-:Y:S01]  /*3520*/  FADD.FTZ R5, -R32.reuse, R12 ;  /* 0x0000000c20057221 */ /* 0x044fe20000010100 */
[----:B------:R-:W-:Y:S01]  /*3530*/  MOV R7, R77 ;  /* 0x0000004d00077202 */ /* 0x000fe20000000f00 */
[----:B------:R-:W0:Y:S01]  /*3540*/  LDCU.64 UR10, c[0x0][0x380] ;  /* 0x00007000ff0a77ac */ /* 0x000e220008000a00 */
[----:B------:R-:W-:Y:S01]  /*3550*/  FADD.FTZ R13, -R32, R13 ;  /* 0x0000000d200d7221 */ /* 0x000fe20000010100 */
        /* <DEDUP_REMOVED lines=8> */
[----:B------:R-:W-:-:S04]  /*35e0*/  IADD3 R9, PT, PT, R7, R9, RZ ;  /* 0x0000000907097210 */ /* 0x000fc80007ffe0ff */
[----:B------:R-:W-:-:S05]  /*35f0*/  LEA.HI.X R11, R6, UR11, R9, 0x2, P1 ;  /* 0x0000000b060b7c11 */ /* 0x000fca00088f1409 */
[----:B------:R3:W-:Y:S02]  /*3600*/  STG.E.64 desc[UR6][R10.64], R4 ;  /* 0x000000040a007986 */ /* 0x0007e4000c101b06 */
.L_x_3715:
[----:B------:R-:W-:Y:S05]  /*3610*/  BSYNC.RECONVERGENT B1 ;  /* 0x0000000000017941 */ /* 0x000fea0003800200 */
.L_x_3714:
[----:B------:R-:W-:Y:S04]  /*3620*/  BSSY.RECONVERGENT B1, `(.L_x_3716) ;  /* 0x0000013000017945 */ /* 0x000fe80003800200 */
[----:B------:R-:W-:Y:S05]  /*3630*/  @P6 BRA `(.L_x_3717) ;  /* 0x0000000000446947 */ /* 0x000fea0003800000 */
[----:B------:R-:W4:Y:S01]  /*3640*/  LDCU.64 UR4, c[0x0][0x3e0] ;  /* 0x00007c00ff0477ac */ /* 0x000f220008000a00 */
[----:B0-----:R-:W-:Y:S01]  /*3650*/  MOV R6, R74 ;  /* 0x0000004a00067202 */ /* 0x001fe20000000f00 */
[C---:B--23--:R-:W-:Y:S01]  /*3660*/  FADD.FTZ R5, -R32.reuse, R16 ;  /* 0x0000001020057221 */ /* 0x04cfe20000010100 */
[----:B------:R-:W-:Y:S01]  /*3670*/  MOV R7, R77 ;  /* 0x0000004d00077202 */ /* 0x000fe20000000f00 */
[----:B------:R-:W0:Y:S01]  /*3680*/  LDCU.64 UR10, c[0x0][0x380] ;  /* 0x00007000ff0a77ac */ /* 0x000e220008000a00 */
[----:B------:R-:W-:Y:S01]  /*3690*/  FADD.FTZ R17, -R32, R17 ;  /* 0x0000001120117221 */ /* 0x000fe20000010100 */
[----:B-1----:R-:W-:-:S03]  /*36a0*/  FMUL.FTZ R5, R5, R36 ;  /* 0x0000002405057220 */ /* 0x002fc60000410000 */
[----:B------:R-:W-:Y:S01]  /*36b0*/  FMUL.FTZ R12, R17, R36 ;  /* 0x00000024110c7220 */ /* 0x000fe20000410000 */
[----:B----4-:R-:W-:Y:S02]  /*36c0*/  IMAD R4, R54, UR4, RZ ;  /* 0x0000000436047c24 */ /* 0x010fe4000f8e02ff */
[----:B------:R-:W-:-:S04]  /*36d0*/  IMAD.WIDE.U32 R6, R69, UR4, R6 ;  /* 0x0000000445067c25 */ /* 0x000fc8000f8e0006 */
[----:B------:R-:W-:Y:S01]  /*36e0*/  IMAD R9, R69, UR5, R4 ;  /* 0x0000000545097c24 */ /* 0x000fe2000f8e0204 */
[----:B0-----:R-:W-:Y:S01]  /*36f0*/  LEA R10, P1, R6, UR10, 0x2 ;  /* 0x0000000a060a7c11 */ /* 0x001fe2000f8210ff */
[----:B-----5:R-:W-:Y:S01]  /*3700*/  FFMA.FTZ R4, R28, R5, R30 ;  /* 0x000000051c047223 */ /* 0x020fe2000001001e */
[----:B------:R-:W-:Y:S02]  /*3710*/  FFMA.FTZ R5, R29, R12, R31 ;  /* 0x0000000c1d057223 */ /* 0x000fe4000001001f */
[----:B------:R-:W-:-:S04]  /*3720*/  IADD3 R9, PT, PT, R7, R9, RZ ;  /* 0x0000000907097210 */ /* 0x000fc80007ffe0ff */
[----:B------:R-:W-:-:S05]  /*3730*/  LEA.HI.X R11, R6, UR11, R9, 0x2, P1 ;  /* 0x0000000b060b7c11 */ /* 0x000fca00088f1409 */
[----:B------:R4:W-:Y:S02]  /*3740*/  STG.E.64 desc[UR6][R10.64], R4 ;  /* 0x000000040a007986 */ /* 0x0009e4000c101b06 */
.L_x_3717:
[----:B------:R-:W-:Y:S05]  /*3750*/  BSYNC.RECONVERGENT B1 ;  /* 0x0000000000017941 */ /* 0x000fea0003800200 */
.L_x_3716:
[----:B------:R-:W-:Y:S04]  /*3760*/  BSSY.RECONVERGENT B1, `(.L_x_3718) ;  /* 0x0000013000017945 */ /* 0x000fe80003800200 */
[----:B------:R-:W-:Y:S05]  /*3770*/  @P2 BRA `(.L_x_3719) ;  /* 0x0000000000442947 */ /* 0x000fea0003800000 */
[----:B------:R-:W1:Y:S01]  /*3780*/  LDCU.64 UR4, c[0x0][0x3e0] ;  /* 0x00007c00ff0477ac */ /* 0x000e620008000a00 */
[----:B0-----:R-:W-:Y:S01]  /*3790*/  MOV R6, R74 ;  /* 0x0000004a00067202 */ /* 0x001fe20000000f00 */
[C---:B--234-:R-:W-:Y:S01]  /*37a0*/  FADD.FTZ R5, -R32.reuse, R18 ;  /* 0x0000001220057221 */ /* 0x05cfe20000010100 */
[----:B------:R-:W-:Y:S01]  /*37b0*/  MOV R7, R77 ;  /* 0x0000004d00077202 */ /* 0x000fe20000000f00 */
[----:B------:R-:W0:Y:S01]  /*37c0*/  LDCU.64 UR10, c[0x0][0x380] ;  /* 0x00007000ff0a77ac */ /* 0x000e220008000a00 */
[----:B------:R-:W-:Y:S01]  /*37d0*/  FADD.FTZ R19, -R32, R19 ;  /* 0x0000001320137221 */ /* 0x000fe20000010100 */
        /* <DEDUP_REMOVED lines=8> */
[----:B------:R-:W-:-:S04]  /*3860*/  IADD3 R9, PT, PT, R7, R9, RZ ;  /* 0x0000000907097210 */ /* 0x000fc80007ffe0ff */
[----:B------:R-:W-:-:S05]  /*3870*/  LEA.HI.X R11, R6, UR11, R9, 0x2, P1 ;  /* 0x0000000b060b7c11 */ /* 0x000fca00088f1409 */
[----:B------:R0:W-:Y:S02]  /*3880*/  STG.E.64 desc[UR6][R10.64], R4 ;  /* 0x000000040a007986 */ /* 0x0001e4000c101b06 */
.L_x_3719:
[----:B------:R-:W-:Y:S05]  /*3890*/  BSYNC.RECONVERGENT B1 ;  /* 0x0000000000017941 */ /* 0x000fea0003800200 */
.L_x_3718:
        /* <DEDUP_REMOVED lines=10> */
[----:B------:R-:W-:Y:S02]  /*3940*/  IMAD R4, R2, UR4, RZ ;  /* 0x0000000402047c24 */ /* 0x000fe4000f8e02ff */
        /* <DEDUP_REMOVED lines=8> */
.L_x_3721:
[----:B------:R-:W-:Y:S05]  /*39d0*/  BSYNC.RECONVERGENT B1 ;  /* 0x0000000000017941 */ /* 0x000fea0003800200 */
.L_x_3720:
        /* <DEDUP_REMOVED lines=19> */
.L_x_3723:
[----:B------:R-:W-:Y:S05]  /*3b10*/  BSYNC.RECONVERGENT B1 ;  /* 0x0000000000017941 */ /* 0x000fea0003800200 */
.L_x_3722:
[----:B------:R-:W-:Y:S01]  /*3b20*/  ISETP.GE.U32.AND P5, PT, R66, UR8, PT ;  /* 0x0000000842007c0c */ /* 0x000fe2000bfa6070 */
[----:B------:R-:W-:Y:S01]  /*3b30*/  BSSY.RECONVERGENT B1, `(.L_x_3724) ;  /* 0x0000021000017945 */ /* 0x000fe20003800200 */
[----:B------:R-:W-:Y:S02]  /*3b40*/  SHF.R.S32.HI R12, RZ, 0x1f, R35 ;  /* 0x0000001fff0c7819 */ /* 0x000fe40000011423 */
[----:B------:R-:W-:Y:S02]  /*3b50*/  ISETP.GE.AND.EX P5, PT, R3, UR9, PT, P5 ;  /* 0x0000000903007c0c */ /* 0x000fe4000bfa6350 */
[----:B------:R-:W-:Y:S02]  /*3b60*/  ISETP.GE.U32.AND P2, PT, R65, UR8, PT ;  /* 0x0000000841007c0c */ /* 0x000fe4000bf46070 */
[----:B------:R-:W-:Y:S02]  /*3b70*/  ISETP.GE.U32.AND P1, PT, R8, UR8, PT ;  /* 0x0000000808007c0c */ /* 0x000fe4000bf26070 */
[----:B------:R-:W-:-:S02]  /*3b80*/  ISETP.GE.U32.AND P6, PT, R37, UR8, PT ;  /* 0x0000000825007c0c */ /* 0x000fc4000bfc6070 */
[----:B------:R-:W-:Y:S02]  /*3b90*/  ISETP.GE.U32.AND P3, PT, R64, UR8, PT ;  /* 0x0000000840007c0c */ /* 0x000fe4000bf66070 */
[----:B------:R-:W-:Y:S02]  /*3ba0*/  ISETP.GE.U32.AND P4, PT, R35, UR8, PT ;  /* 0x0000000823007c0c */ /* 0x000fe4000bf86070 */
[----:B------:R-:W-:Y:S02]  /*3bb0*/  SHF.R.S32.HI R9, RZ, 0x1f, R8 ;  /* 0x0000001fff097819 */ /* 0x000fe40000011408 */
[----:B------:R-:W-:Y:S02]  /*3bc0*/  SHF.R.S32.HI R13, RZ, 0x1f, R37 ;  /* 0x0000001fff0d7819 */ /* 0x000fe40000011425 */
[----:B------:R-:W-:Y:S02]  /*3bd0*/  ISETP.GE.AND.EX P2, PT, R52, UR9, PT, P2 ;  /* 0x0000000934007c0c */ /* 0x000fe4000bf46320 */
[----:B------:R-:W-:-:S02]  /*3be0*/  ISETP.GE.AND.EX P1, PT, R9, UR9, PT, P1 ;  /* 0x0000000909007c0c */ /* 0x000fc4000bf26310 */
[----:B------:R-:W-:Y:S02]  /*3bf0*/  ISETP.GE.AND.EX P6, PT, R13, UR9, PT, P6 ;  /* 0x000000090d007c0c */ /* 0x000fe4000bfc6360 */
[----:B------:R-:W-:Y:S02]  /*3c00*/  ISETP.GE.AND.EX P3, PT, R53, UR9, PT, P3 ;  /* 0x0000000935007c0c */ /* 0x000fe4000bf66330 */
[----:B------:R-:W-:Y:S01]  /*3c10*/  ISETP.GE.AND.EX P4, PT, R12, UR9, PT, P4 ;  /* 0x000000090c007c0c */ /* 0x000fe2000bf86340 */
[----:B------:R-:W-:-:S12]  /*3c20*/  @P5 BRA `(.L_x_3725) ;  /* 0x0000000000445947 */ /* 0x000fd80003800000 */
        /* <DEDUP_REMOVED lines=17> */
.L_x_3725:
[----:B------:R-:W-:Y:S05]  /*3d40*/  BSYNC.RECONVERGENT B1 ;  /* 0x0000000000017941 */ /* 0x000fea0003800200 */
.L_x_3724:
[----:B------:R-:W-:Y:S04]  /*3d50*/  BSSY.RECONVERGENT B1, `(.L_x_3726) ;  /* 0x0000013000017945 */ /* 0x000fe80003800200 */
[----:B------:R-:W-:Y:S05]  /*3d60*/  @P2 BRA `(.L_x_3727) ;  /* 0x0000000000442947 */ /* 0x000fea0003800000 */
[----:B------:R-:W1:Y:S01]  /*3d70*/  LDCU.64 UR4, c[0x0][0x3e0] ;  /* 0x00007c00ff0477ac */ /* 0x000e620008000a00 */
[----:B0-234-:R-:W-:Y:S01]  /*3d80*/  MOV R4, R74 ;  /* 0x0000004a00047202 */ /* 0x01dfe20000000f00 */
[C---:B------:R-:W-:Y:S01]  /*3d90*/  FADD.FTZ R7, -R32.reuse, R26 ;  /* 0x0000001a20077221 */ /* 0x040fe20000010100 */
        /* <DEDUP_REMOVED lines=14> */
.L_x_3727:
[----:B------:R-:W-:Y:S05]  /*3e80*/  BSYNC.RECONVERGENT B1 ;  /* 0x0000000000017941 */ /* 0x000fea0003800200 */
.L_x_3726:
        /* <DEDUP_REMOVED lines=14> */
[----:B-----5:R-:W-:-:S03]  /*3f70*/  FFMA.FTZ R8, R28, R7, R30 ;  /* 0x000000071c087223 */ /* 0x020fc6000001001e */
[----:B------:R-:W-:-:S04]  /*3f80*/  IADD3 R9, PT, PT, R5, R9, RZ ;  /* 0x0000000905097210 */ /* 0x000fc80007ffe0ff */
[----:B------:R-:W-:Y:S01]  /*3f90*/  LEA.HI.X R7, R4, UR11, R9, 0x2, P1 ;  /* 0x0000000b04077c11 */ /* 0x000fe200088f1409 */
[----:B------:R-:W-:-:S05]  /*3fa0*/  FFMA.FTZ R9, R29, R10, R31 ;  /* 0x0000000a1d097223 */ /* 0x000fca000001001f */
[----:B------:R0:W-:Y:S02]  /*3fb0*/  STG.E.64 desc[UR6][R6.64], R8 ;  /* 0x0000000806007986 */ /* 0x0001e4000c101b06 */
.L_x_3729:
[----:B------:R-:W-:Y:S05]  /*3fc0*/  BSYNC.RECONVERGENT B1 ;  /* 0x0000000000017941 */ /* 0x000fea0003800200 */
.L_x_3728:
        /* <DEDUP_REMOVED lines=19> */
.L_x_3731:
[----:B------:R-:W-:Y:S05]  /*4100*/  BSYNC.RECONVERGENT B1 ;  /* 0x0000000000017941 */ /* 0x000fea0003800200 */
.L_x_3730:
        /* <DEDUP_REMOVED lines=19> */
.L_x_3733:
[----:B------:R-:W-:Y:S05]  /*4240*/  BSYNC.RECONVERGENT B1 ;  /* 0x0000000000017941 */ /* 0x000fea0003800200 */
.L_x_3732:
        /* <DEDUP_REMOVED lines=17> */
[----:B------:R0:W-:Y:S01]  /*4360*/  STG.E.64 desc[UR6][R6.64], R28 ;  /* 0x0000001c06007986 */ /* 0x0001e2000c101b06 */
[----:B------:R-:W-:Y:S05]  /*4370*/  BRA `(.L_x_3734) ;  /* 0x0000002000287947 */ /* 0x000fea0003800000 */
.L_x_3703:
        /* <DEDUP_REMOVED lines=17> */
[----:B------:R-:W-:Y:S02]  /*4490*/  IMAD R43, R37, UR9, R38 ;  /* 0x00000009252b7c24 */ /* 0x000fe4000f8e0226 */
[----:B-1----:R-:W-:Y:S01]  /*44a0*/  FMUL.FTZ R38, R5, R36 ;  /* 0x0000002405267220 */ /* 0x002fe20000410000 */
[----:B--2---:R-:W-:Y:S02]  /*44b0*/  LEA R42, P2, R72, UR10, 0x2 ;  /* 0x0000000a482a7c11 */ /* 0x004fe4000f8410ff */
[----:B------:R-:W-:Y:S01]  /*44c0*/  IADD3 R43, PT, PT, R73, R43, RZ ;  /* 0x0000002b492b7210 */ /* 0x000fe20007ffe0ff */
[----:B------:R-:W-:Y:S01]  /*44d0*/  FADD.FTZ R73, -R32, R4 ;  /* 0x0000000420497221 */ /* 0x000fe20000010100 */
[----:B-----5:R-:W-:Y:S02]  /*44e0*/  FFMA.FTZ R5, R29, R38, R31 ;  /* 0x000000261d057223 */ /* 0x020fe4000001001f */
[----:B------:R-:W-:Y:S01]  /*44f0*/  LEA.HI.X R43, R72, UR11, R43, 0x2, P2 ;  /* 0x0000000b482b7c11 */ /* 0x000fe200090f142b */
[----:B------:R-:W-:Y:S01]  /*4500*/  FMUL.FTZ R73, R73, R36 ;  /* 0x0000002449497220 */ /* 0x000fe20000410000 */
[----:B------:R-:W-:-:S03]  /*4510*/  FMUL.FTZ R72, R5, -1.4426950216293334961 ;  /* 0xbfb8aa3b05487820 */ /* 0x000fc60000410000 */
[----:B------:R-:W-:-:S03]  /*4520*/  FFMA.FTZ R4, R28, R73, R30 ;  /* 0x000000491c047223 */ /* 0x000fc6000001001e */
[----:B------:R-:W0:Y:S01]  /*4530*/  MUFU.EX2 R72, R72 ;  /* 0x0000004800487308 */ /* 0x000e220000000800 */
[----:B------:R-:W-:-:S07]  /*4540*/  FMUL.FTZ R38, R4, -1.4426950216293334961 ;  /* 0xbfb8aa3b04267820 */ /* 0x000fce0000410000 */
        /* <DEDUP_REMOVED lines=8> */
.L_x_3736:
[----:B------:R-:W-:Y:S05]  /*45d0*/  BSYNC.RECONVERGENT B1 ;  /* 0x0000000000017941 */ /* 0x000fea0003800200 */
.L_x_3735:
[----:B------:R-:W-:Y:S01]  /*45e0*/  BSSY.RECONVERGENT B1, `(.L_x_3737) ;  /* 0x000001e000017945 */ /* 0x000fe20003800200 */
[----:B------:R-:W-:-:S03]  /*45f0*/  IADD3 R38, PT, PT, R37, 0x20, RZ ;  /* 0x0000002025267810 */ /* 0x000fc60007ffe0ff */
[----:B------:R-:W-:Y:S05]  /*4600*/  @P3 BRA `(.L_x_3738) ;  /* 0x00000000006c3947 */ /* 0x000fea0003800000 */
[C---:B0-----:R-:W-:Y:S01]  /*4610*/  FADD.FTZ R5, -R32.reuse, R6 ;  /* 0x0000000620057221 */ /* 0x041fe20000010100 */
[----:B------:R-:W-:Y:S01]  /*4620*/  FADD.FTZ R7, -R32, R7 ;  /* 0x0000000720077221 */ /* 0x000fe20000010100 */
        /* <DEDUP_REMOVED lines=20> */
[----:B-1----:R-:W-:-:S04]  /*4770*/  LEA R6, P2, R4, UR10, 0x2 ;  /* 0x0000000a04067c11 */ /* 0x002fc8000f8410ff */
[----:B------:R-:W-:Y:S01]  /*4780*/  LEA.HI.X R7, R4, UR11, R7, 0x2, P2 ;  /* 0x0000000b04077c11 */ /* 0x000fe200090f1407 */
[----:B--2---:R-:W-:Y:S01]  /*4790*/  FMUL.FTZ R4, R42, R43 ;  /* 0x0000002b2a047220 */ /* 0x004fe20000410000 */
[----:B0-----:R-:W-:-:S05]  /*47a0*/  FMUL.FTZ R5, R40, R41 ;  /* 0x0000002928057220 */ /* 0x001fca0000410000 */
[----:B------:R2:W-:Y:S02]  /*47b0*/  STG.E.64 desc[UR6][R6.64], R4 ;  /* 0x0000000406007986 */ /* 0x0005e4000c101b06 */
.L_x_3738:
[----:B------:R-:W-:Y:S05]  /*47c0*/  BSYNC.RECONVERGENT B1 ;  /* 0x0000000000017941 */ /* 0x000fea0003800200 */
.L_x_3737:
        /* <DEDUP_REMOVED lines=12> */
[C---:B------:R-:W-:Y:S01]  /*4890*/  FADD.FTZ R5, -R32.reuse, R8 ;  /* 0x0000000820057221 */ /* 0x040fe20000010100 */
        /* <DEDUP_REMOVED lines=21> */
[----:B-1----:R-:W-:-:S04]  /*49f0*/  LEA R6, P4, R38, UR10, 0x2 ;  /* 0x0000000a26067c11 */ /* 0x002fc8000f8810ff */
[----:B------:R-:W-:Y:S01]  /*4a00*/  LEA.HI.X R7, R38, UR11, R7, 0x2, P4 ;  /* 0x0000000b26077c11 */ /* 0x000fe2000a0f1407 */
[----:B--2---:R-:W-:Y:S01]  /*4a10*/  FMUL.FTZ R4, R43, R72 ;  /* 0x000000482b047220 */ /* 0x004fe20000410000 */
[----:B0-----:R-:W-:-:S05]  /*4a20*/  FMUL.FTZ R5, R8, R9 ;  /* 0x0000000908057220 */ /* 0x001fca0000410000 */
[----:B------:R0:W-:Y:S02]  /*4a30*/  STG.E.64 desc[UR6][R6.64], R4 ;  /* 0x0000000406007986 */ /* 0x0001e4000c101b06 */
.L_x_3740:
[----:B------:R-:W-:Y:S05]  /*4a40*/  BSYNC.RECONVERGENT B1 ;  /* 0x0000000000017941 */ /* 0x000fea0003800200 */
.L_x_3739:
[----:B------:R-:W-:Y:S04]  /*4a50*/  BSSY.RECONVERGENT B1, `(.L_x_3741) ;  /* 0x000001d000017945 */ /* 0x000fe80003800200 */
        /* <DEDUP_REMOVED lines=27> */
[----:B------:R2:W-:Y:S02]  /*4c10*/  STG.E.64 desc[UR6][R6.64], R4 ;  /* 0x0000000406007986 */ /* 0x0005e4000c101b06 */
.L_x_3742:
[----:B------:R-:W-:Y:S05]  /*4c20*/  BSYNC.RECONVERGENT B1 ;  /* 0x0000000000017941 */ /* 0x000fea0003800200 */
.L_x_3741:
[----:B------:R-:W-:Y:S01]  /*4c30*/  SHF.R.S32.HI R9, RZ, 0x1f, R40 ;  /* 0x0000001fff097819 */ /* 0x000fe20000011428 */
[----:B------:R-:W-:Y:S01]  /*4c40*/  BSSY.RECONVERGENT B1, `(.L_x_3743) ;  /* 0x0000027000017945 */ /* 0x000fe20003800200 */
[----:B------:R-:W-:Y:S02]  /*4c50*/  ISETP.GE.U32.AND P6, PT, R68, UR4, PT ;  /* 0x0000000444007c0c */ /* 0x000fe4000bfc6070 */
[----:B------:R-:W-:Y:S02]  /*4c60*/  ISETP.GE.U32.AND P4, PT, R67, UR4, PT ;  /* 0x0000000443007c0c */ /* 0x000fe4000bf86070 */
[----:B------:R-:W-:Y:S02]  /*4c70*/  ISETP.GE.U32.AND P5, PT, R34, UR4, PT ;  /* 0x0000000422007c0c */ /* 0x000fe4000bfa6070 */
[----:B------:R-:W-:Y:S02]  /*4c80*/  IADD3 R8, PT, PT, R37, 0xc0, RZ ;  /* 0x000000c025087810 */ /* 0x000fe40007ffe0ff */
[----:B------:R-:W-:-:S02]  /*4c90*/  ISETP.GE.AND.EX P3, PT, R9, UR5, PT, P3 ;  /* 0x0000000509007c0c */ /* 0x000fc4000bf66330 */
[----:B------:R-:W-:Y:S02]  /*4ca0*/  ISETP.GE.AND.EX P2, PT, R54, UR5, PT, P2 ;  /* 0x0000000536007c0c */ /* 0x000fe4000bf46320 */
[----:B------:R-:W-:Y:S02]  /*4cb0*/  ISETP.GE.AND.EX P6, PT, R0, UR5, PT, P6 ;  /* 0x0000000500007c0c */ /* 0x000fe4000bfc6360 */
[----:B------:R-:W-:Y:S02]  /*4cc0*/  ISETP.GE.AND.EX P4, PT, R2, UR5, PT, P4 ;  /* 0x0000000502007c0c */ /* 0x000fe4000bf86340 */
[----:B------:R-:W-:Y:S02]  /*4cd0*/  ISETP.GE.AND.EX P5, PT, R33, UR5, PT, P5 ;  /* 0x0000000521007c0c */ /* 0x000fe4000bfa6350 */
[----:B------:R-:W-:Y:S01]  /*4ce0*/  IADD3 R37, PT, PT, R37, 0xd0, RZ ;  /* 0x000000d025257810 */ /* 0x000fe20007ffe0ff */
[----:B------:R-:W-:Y:S10]  /*4cf0*/  @P1 BRA `(.L_x_3744) ;  /* 0x00000000006c1947 */ /* 0x000ff40003800000 */
[C---:B0-2---:R-:W-:Y:S01]  /*4d00*/  FADD.FTZ R5, -R32.reuse, R24 ;  /* 0x0000001820057221 */ /* 0x045fe20000010100 */
        /* <DEDUP_REMOVED lines=25> */
[----:B------:R3:W-:Y:S02]  /*4ea0*/  STG.E.64 desc[UR6][R6.64], R4 ;  /* 0x0000000406007986 */ /* 0x0007e4000c101b06 */
.L_x_3744:
[----:B------:R-:W-:Y:S05]  /*4eb0*/  BSYNC.RECONVERGENT B1 ;  /* 0x0000000000017941 */ /* 0x000fea0003800200 */
.L_x_3743:
[----:B------:R-:W-:Y:S04]  /*4ec0*/  BSSY.RECONVERGENT B1, `(.L_x_3745) ;  /* 0x000001d000017945 */ /* 0x000fe80003800200 */
[----:B------:R-:W-:Y:S05]  /*4ed0*/  @P3 BRA `(.L_x_3746) ;  /* 0x00000000006c3947 */ /* 0x000fea0003800000 */
[C---:B------:R-:W-:Y:S01]  /*4ee0*/  FADD.FTZ R13, -R32.reuse, R13 ;  /* 0x0000000d200d7221 */ /* 0x040fe20000010100 */
[----:B0-23--:R-:W-:Y:S01]  /*4ef0*/  FADD.FTZ R5, -R32, R12 ;  /* 0x0000000c20057221 */ /* 0x00dfe20000010100 */
        /* <DEDUP_REMOVED lines=18> */
[----:B------:R-:W-:-:S03]  /*5020*/  IMAD.WIDE.U32 R4, R40, UR8, R4 ;  /* 0x0000000828047c25 */ /* 0x000fc6000f8e0004 */
[----:B-1----:R-:W-:Y:S02]  /*5030*/  LEA R6, P1, R4, UR10, 0x2 ;  /* 0x0000000a04067c11 */ /* 0x002fe4000f8210ff */
[----:B------:R-:W-:Y:S01]  /*5040*/  IADD3 R9, PT, PT, R5, R9, RZ ;  /* 0x0000000905097210 */ /* 0x000fe20007ffe0ff */
[----:B--2---:R-:W-:-:S03]  /*5050*/  FMUL.FTZ R5, R11, R24 ;  /* 0x000000180b057220 */ /* 0x004fc60000410000 */
[----:B------:R-:W-:Y:S01]  /*5060*/  LEA.HI.X R7, R4, UR11, R9, 0x2, P1 ;  /* 0x0000000b04077c11 */ /* 0x000fe200088f1409 */
[----:B0-----:R-:W-:-:S05]  /*5070*/  FMUL.FTZ R4, R10, R13 ;  /* 0x0000000d0a047220 */ /* 0x001fca0000410000 */
[----:B------:R4:W-:Y:S02]  /*5080*/  STG.E.64 desc[UR6][R6.64], R4 ;  /* 0x0000000406007986 */ /* 0x0009e4000c101b06 */
.L_x_3746:
[----:B------:R-:W-:Y:S05]  /*5090*/  BSYNC.RECONVERGENT B1 ;  /* 0x0000000000017941 */ /* 0x000fea0003800200 */
.L_x_3745:
[----:B------:R-:W-:Y:S04]  /*50a0*/  BSSY.RECONVERGENT B1, `(.L_x_3747) ;  /* 0x000001d000017945 */ /* 0x000fe80003800200 */
[----:B------:R-:W-:Y:S05]  /*50b0*/  @P2 BRA `(.L_x_3748) ;  /* 0x00000000006c2947 */ /* 0x000fea0003800000 */
[C---:B0-234-:R-:W-:Y:S01]  /*50c0*/  FADD.FTZ R5, -R32.reuse, R16 ;  /* 0x0000001020057221 */ /* 0x05dfe20000010100 */
        /* <DEDUP_REMOVED lines=26> */
.L_x_3748:
[----:B------:R-:W-:Y:S05]  /*5270*/  BSYNC.RECONVERGENT B1 ;  /* 0x0000000000017941 */ /* 0x000fea0003800200 */
.L_x_3747:
        /* <DEDUP_REMOVED lines=29> */
.L_x_3750:
[----:B------:R-:W-:Y:S05]  /*5450*/  BSYNC.RECONVERGENT B1 ;  /* 0x0000000000017941 */ /* 0x000fea0003800200 */
.L_x_3749:
        /* <DEDUP_REMOVED lines=29> */
.L_x_3752:
[----:B------:R-:W-:Y:S05]  /*5630*/  BSYNC.RECONVERGENT B1 ;  /* 0x0000000000017941 */ /* 0x000fea0003800200 */
.L_x_3751:
        /* <DEDUP_REMOVED lines=29> */
.L_x_3754:
[----:B------:R-:W-:Y:S05]  /*5810*/  BSYNC.RECONVERGENT B1 ;  /* 0x0000000000017941 */ /* 0x000fea0003800200 */
.L_x_3753:
        /* <DEDUP_REMOVED lines=44> */
.L_x_3756:
[----:B------:R-:W-:Y:S05]  /*5ae0*/  BSYNC.RECONVERGENT B1 ;  /* 0x0000000000017941 */ /* 0x000fea0003800200 */
.L_x_3755:
[----:B------:R-:W-:Y:S04]  /*5af0*/  BSSY.RECONVERGENT B1, `(.L_x_3757) ;  /* 0x000001d000017945 */ /* 0x000fe80003800200 */
[----:B------:R-:W-:Y:S05]  /*5b00*/  @P2 BRA `(.L_x_3758) ;  /* 0x00000000006c2947 */ /* 0x000fea0003800000 */
[C---:B0-234-:R-:W-:Y:S01]  /*5b10*/  FADD.FTZ R5, -R32.reuse, R26 ;  /* 0x0000001a20057221 */ /* 0x05dfe20000010100 */
[----:B------:R-:W-:Y:S01]  /*5b20*/  FADD.FTZ R27, -R32, R27 ;  /* 0x0000001b201b7221 */ /* 0x000fe20000010100 */
[----:B------:R-:W0:Y:S01]  /*5b30*/  LDCU.64 UR8, c[0x0][0x3e0] ;  /* 0x00007c00ff0877ac */ /* 0x000e220008000a00 */
        /* <DEDUP_REMOVED lines=24> */
.L_x_3758:
[----:B------:R-:W-:Y:S05]  /*5cc0*/  BSYNC.RECONVERGENT B1 ;  /* 0x0000000000017941 */ /* 0x000fea0003800200 */
.L_x_3757:
        /* <DEDUP_REMOVED lines=29> */
.L_x_3760:
[----:B------:R-:W-:Y:S05]  /*5ea0*/  BSYNC.RECONVERGENT B1 ;  /* 0x0000000000017941 */ /* 0x000fea0003800200 */
.L_x_3759:
        /* <DEDUP_REMOVED lines=29> */
.L_x_3762:
[----:B------:R-:W-:Y:S05]  /*6080*/  BSYNC.RECONVERGENT B1 ;  /* 0x0000000000017941 */ /* 0x000fea0003800200 */
.L_x_3761:
        /* <DEDUP_REMOVED lines=29> */
.L_x_3764:
[----:B------:R-:W-:Y:S05]  /*6260*/  BSYNC.RECONVERGENT B1 ;  /* 0x0000000000017941 */ /* 0x000fea0003800200 */
.L_x_3763:
        /* <DEDUP_REMOVED lines=27> */
.L_x_3734:
[----:B------:R-:W-:Y:S05]  /*6420*/  BSYNC.RECONVERGENT B0 ;  /* 0x0000000000007941 */ /* 0x000fea0003800200 */
.L_x_3702:
        /* <DEDUP_REMOVED lines=8> */
.L_x_3766:
        /* <DEDUP_REMOVED lines=13> */
.L_x_4555:


//--------------------- .text._Z35group_norm_nhwc_fwd_one_pass_kernelI11Fp32IOFp32WLi512ELi84ELi672EEv26Group_norm_nhwc_fwd_params --------------------------
	.section	.text._Z35group_norm_nhwc_fwd_one_pass_kernelI11Fp32IOFp32WLi512ELi84ELi672EEv26Group_norm_nhwc_fwd_params,"ax",@progbits
	.align	128
        .global         _Z35group_norm_nhwc_fwd_one_pass_kernelI11Fp32IOFp32WLi512ELi84ELi672EEv26Group_norm_nhwc_fwd_params
        .type           _Z35group_norm_nhwc_fwd_one_pass_kernelI11Fp32IOFp32WLi512ELi84ELi672EEv26Group_norm_nhwc_fwd_params,@function
        .size           _Z35group_norm_nhwc_fwd_one_pass_kernelI11Fp32IOFp32WLi512ELi84ELi672EEv26Group_norm_nhwc_fwd_params,(.L_x_4556 - _Z35group_norm_nhwc_fwd_one_pass_kernelI11Fp32IOFp32WLi512ELi84ELi672EEv26Group_norm_nhwc_fwd_params)
        .other          _Z35group_norm_nhwc_fwd_one_pass_kernelI11Fp32IOFp32WLi512ELi84ELi672EEv26Group_norm_nhwc_fwd_params,@"STO_CUDA_ENTRY STV_DEFAULT"
_Z35group_norm_nhwc_fwd_one_pass_kernelI11Fp32IOFp32WLi512ELi84ELi672EEv26Group_norm_nhwc_fwd_params:
.text._Z35group_norm_nhwc_fwd_one_pass_kernelI11Fp32IOFp32WLi512ELi84ELi672EEv26Group_norm_nhwc_fwd_params:
        /* <DEDUP_REMOVED lines=27> */
.L_x_3906:
[----:B---34-:R-:W2:Y:S01]  /*01b0*/  LDL.LU R8, [R1] ;  /* 0x0000000001087983 */ /* 0x018ea20000300800 */
[----:B0-----:R-:W0:Y:S01]  /*01c0*/  LDCU UR7, c[0x0][0x3f8] ;  /* 0x00007f00ff0777ac */ /* 0x001e220008000800 */
[----:B------:R-:W-:Y:S01]  /*01d0*/  IABS R6, UR6 ;  /* 0x0000000600067c13 */ /* 0x000fe20008000000 */
[----:B-----5:R-:W1:Y:S01]  /*01e0*/  LDC R37, c[0x0][0x404] ;  /* 0x00010100ff257b82 */ /* 0x020e620000000800 */
[----:B------:R-:W3:Y:S01]  /*01f0*/  LDCU.64 UR16, c[0x0][0x3e8] ;  /* 0x00007d00ff1077ac */ /* 0x000ee20008000a00 */
[----:B0-----:R-:W-:-:S04]  /*0200*/  MOV R0, UR7 ;  /* 0x0000000700007c02 */ /* 0x001fc80008000f00 */
[----:B------:R-:W-:-:S04]  /*0210*/  IABS R5, R0 ;  /* 0x0000000000057213 */ /* 0x000fc80000000000 */
[----:B------:R-:W0:Y:S08]  /*0220*/  I2F.RP R0, R5 ;  /* 0x0000000500007306 */ /* 0x000e300000209400 */
[----:B0-----:R-:W0:Y:S02]  /*0230*/  MUFU.RCP R0, R0 ;  /* 0x0000000000007308 */ /* 0x001e240000001000 */
[----:B0-----:R-:W-:-:S06]  /*0240*/  IADD3 R2, PT, PT, R0, 0xffffffe, RZ ;  /* 0x0ffffffe00027810 */ /* 0x001fcc0007ffe0ff */
        /* <DEDUP_REMOVED lines=21> */
[C---:B------:R-:W-:Y:S02]  /*03a0*/  IADD3 R13, PT, PT, R37.reuse, 0x10, RZ ;  /* 0x00000010250d7810 */ /* 0x040fe40007ffe0ff */
[----:B------:R-:W-:Y:S02]  /*03b0*/  IADD3 R15, PT, PT, R37, 0x20, RZ ;  /* 0x00000020250f7810 */ /* 0x000fe40007ffe0ff */
[----:B---3--:R-:W-:-:S02]  /*03c0*/  ISETP.GE.U32.AND P2, PT, R13, UR16, PT ;  /* 0x000000100d007c0c */ /* 0x008fc4000bf46070 */
[----:B------:R-:W-:Y:S01]  /*03d0*/  VOTEU.ANY UP0, P1 ;  /* 0x0000000000ff7886 */ /* 0x000fe20000800100 */
[----:B------:R-:W-:Y:S02]  /*03e0*/  PLOP3.LUT P1, PT, PT, PT, UP0, 0x80, 0x8 ;  /* 0x000000000008781c */ /* 0x000fe40003f2f008 */
[----:B------:R-:W-:Y:S02]  /*03f0*/  SHF.R.S32.HI R9, RZ, 0x1f, R13 ;  /* 0x0000001fff097819 */ /* 0x000fe4000001140d */
[----:B------:R-:W-:Y:S01]  /*0400*/  @!UP0 UIADD3 UR9, UPT, UPT, UR9, 0x1, URZ ;  /* 0x0000000109098890 */ /* 0x000fe2000fffe0ff */
[----:B------:R-:W-:Y:S01]  /*0410*/  ISETP.GE.U32.AND P5, PT, R15, UR16, PT ;  /* 0x000000100f007c0c */ /* 0x000fe2000bfa6070 */
[----:B------:R-:W-:Y:S01]  /*0420*/  UISETP.GE.AND UP0, UPT, UR5, URZ, UPT ;  /* 0x000000ff0500728c */ /* 0x000fe2000bf06270 */
[----:B------:R-:W-:Y:S02]  /*0430*/  ISETP.GE.AND.EX P2, PT, R9, UR17, PT, P2 ;  /* 0x0000001109007c0c */ /* 0x000fe4000bf46320 */
[----:B------:R-:W-:-:S02]  /*0440*/  SHF.R.S32.HI R19, RZ, 0x1f, R15 ;  /* 0x0000001fff137819 */ /* 0x000fc4000001140f */
[----:B------:R-:W-:Y:S02]  /*0450*/  IADD3 R17, PT, PT, R37, 0x30, RZ ;  /* 0x0000003025117810 */ /* 0x000fe40007ffe0ff */
[-C--:B------:R-:W-:Y:S02]  /*0460*/  @!P1 IADD3 R0, PT, PT, R0, -R5.reuse, RZ ;  /* 0x8000000500009210 */ /* 0x080fe40007ffe0ff */
[----:B------:R-:W-:Y:S02]  /*0470*/  ISETP.GE.AND.EX P5, PT, R19, UR17, PT, P5 ;  /* 0x0000001113007c0c */ /* 0x000fe4000bfa6350 */
[----:B------:R-:W-:Y:S02]  /*0480*/  ISETP.GE.U32.AND P1, PT, R0, R5, PT ;  /* 0x000000050000720c */ /* 0x000fe40003f26070 */
[----:B------:R-:W-:Y:S01]  /*0490*/  SHF.R.S32.HI R5, RZ, 0x1f, R37 ;  /* 0x0000001fff057819 */ /* 0x000fe20000011425 */
[----:B------:R-:W1:Y:S01]  /*04a0*/  @!P2 LDC.64 R26, c[0x0][0x3e0] ;  /* 0x0000f800ff1aab82 */ /* 0x000e620000000a00 */
[----:B0-----:R-:W-:-:S02]  /*04b0*/  MOV R7, UR10 ;  /* 0x0000000a00077c02 */ /* 0x001fc40008000f00 */
[----:B------:R-:W-:-:S05]  /*04c0*/  SHF.R.S32.HI R23, RZ, 0x1f, R17 ;  /* 0x0000001fff177819 */ /* 0x000fca0000011411 */
[----:B------:R-:W0:Y:S02]  /*04d0*/  @!P2 LDC.64 R30, c[0x0][0x390] ;  /* 0x0000e400ff1eab82 */ /* 0x000e240000000a00 */
[----:B------:R-:W-:Y:S01]  /*04e0*/  VOTEU.ANY UP1, P1 ;  /* 0x0000000000ff7886 */ /* 0x000fe20000820100 */
[----:B------:R-:W-:-:S04]  /*04f0*/  ISETP.GE.U32.AND P1, PT, R37, UR16, PT ;  /* 0x0000001025007c0c */ /* 0x000fc8000bf26070 */
[----:B------:R-:W-:Y:S01]  /*0500*/  @UP1 UIADD3 UR9, UPT, UPT, UR9, 0x1, URZ ;  /* 0x0000000109091890 */ /* 0x000fe2000fffe0ff */
[----:B------:R-:W-:Y:S01]  /*0510*/  ISETP.GE.AND.EX P1, PT, R5, UR17, PT, P1 ;  /* 0x0000001105007c0c */ /* 0x000fe2000bf26310 */
[----:B------:R-:W-:Y:S01]  /*0520*/  UISETP.NE.AND UP1, UPT, UR7, URZ, UPT ;  /* 0x000000ff0700728c */ /* 0x000fe2000bf25270 */
[----:B------:R-:W3:Y:S01]  /*0530*/  @!P5 LDC.64 R10, c[0x0][0x3e0] ;  /* 0x0000f800ff0adb82 */ /* 0x000ee20000000a00 */
[----:B------:R-:W-:Y:S01]  /*0540*/  @!UP0 UIADD3 UR9, UPT, UPT, -UR9, URZ, URZ ;  /* 0x000000ff09098290 */ /* 0x000fe2000fffe1ff */
[----:B------:R-:W-:-:S06]  /*0550*/  IADD3 R16, PT, PT, R37, 0x60, RZ ;  /* 0x0000006025107810 */ /* 0x000fcc0007ffe0ff */
[----:B------:R-:W4:Y:S02]  /*0560*/  @!P5 LDC.64 R32, c[0x0][0x390] ;  /* 0x0000e400ff20db82 */ /* 0x000f240000000a00 */
[----:B------:R-:W-:-:S04]  /*0570*/  @!UP1 ULOP3.LUT UR9, URZ, UR7, URZ, 0x33, !UPT ;  /* 0x00000007ff099292 */ /* 0x000fc8000f8e33ff */
[----:B------:R-:W-:Y:S02]  /*0580*/  UIADD3 UR5, UPT, UPT, -UR9, URZ, URZ ;  /* 0x000000ff09057290 */ /* 0x000fe4000fffe1ff */
[----:B------:R-:W5:Y:S02]  /*0590*/  @!P1 LDC.64 R20, c[0x0][0x3e0] ;  /* 0x0000f800ff149b82 */ /* 0x000f640000000a00 */
[----:B------:R-:W-:-:S04]  /*05a0*/  UIMAD UR5, UR7, UR5, UR6 ;  /* 0x00000005070572a4 */ /* 0x000fc8000f8e0206 */
[----:B------:R-:W-:Y:S02]  /*05b0*/  UIMAD UR12, UR5, 0x54, URZ ;  /* 0x00000054050c78a4 */ /* 0x000fe4000f8e02ff */
[----:B------:R-:W-:Y:S01]  /*05c0*/  USHF.R.S32.HI UR5, URZ, 0x1f, UR9 ;  /* 0x0000001fff057899 */ /* 0x000fe20008011409 */
[----:B------:R-:W0:Y:S01]  /*05d0*/  @!P1 LDC.64 R28, c[0x0][0x390] ;  /* 0x0000e400ff1c9b82 */ /* 0x000e220000000a00 */
[----:B---3--:R-:W-:Y:S02]  /*05e0*/  @!P5 IMAD R14, R19, R10, RZ ;  /* 0x0000000a130ed224 */ /* 0x008fe400078e02ff */
[----:B------:R-:W-:Y:S01]  /*05f0*/  MOV R0, UR12 ;  /* 0x0000000c00007c02 */ /* 0x000fe20008000f00 */
[----:B------:R-:W-:-:S04]  /*0600*/  UIMAD UR5, UR5, UR10, URZ ;  /* 0x0000000a050572a4 */ /* 0x000fc8000f8e02ff */
[----:B------:R-:W-:Y:S01]  /*0610*/  UIMAD UR5, UR9, UR11, UR5 ;  /* 0x0000000b090572a4 */ /* 0x000fe2000f8e0205 */
[----:B--2---:R-:W-:Y:S01]  /*0620*/  IADD3 R2, P3, PT, R8, UR12, RZ ;  /* 0x0000000c08027c10 */ /* 0x004fe2000ff7e0ff */
[----:B-1----:R-:W-:-:S03]  /*0630*/  @!P2 IMAD R8, R9, R26, RZ ;  /* 0x0000001a0908a224 */ /* 0x002fc600078e02ff */
[----:B------:R-:W-:Y:S01]  /*0640*/  LEA.HI.X.SX32 R3, R0, RZ, 0x1, P3 ;  /* 0x000000ff00037211 */ /* 0x000fe200018f0eff */
[----:B-----5:R-:W-:Y:S01]  /*0650*/  @!P1 IMAD R0, R5, R20, RZ ;  /* 0x0000001405009224 */ /* 0x020fe200078e02ff */
[----:B------:R-:W-:Y:S01]  /*0660*/  ISETP.GE.U32.AND P3, PT, R17, UR16, PT ;  /* 0x0000001011007c0c */ /* 0x000fe2000bf66070 */
[----:B------:R-:W-:Y:S02]  /*0670*/  @!P2 IMAD R27, R13, R27, R8 ;  /* 0x0000001b0d1ba224 */ /* 0x000fe400078e0208 */
[----:B------:R-:W-:Y:S01]  /*0680*/  IMAD.WIDE.U32 R2, R7, UR9, R2 ;  /* 0x0000000907027c25 */ /* 0x000fe2000f8e0002 */
[----:B------:R-:W-:-:S03]  /*0690*/  ISETP.GE.AND.EX P3, PT, R23, UR17, PT, P3 ;  /* 0x0000001117007c0c */ /* 0x000fc6000bf66330 */
[----:B------:R-:W-:Y:S01]  /*06a0*/  @!P1 IMAD R21, R37, R21, R0 ;  /* 0x0000001525159224 */ /* 0x000fe200078e0200 */
[----:B------:R-:W-:Y:S02]  /*06b0*/  IADD3 R5, PT, PT, R3, UR5, RZ ;  /* 0x0000000503057c10 */ /* 0x000fe4000fffe0ff */
[-C--:B------:R-:W-:Y:S02]  /*06c0*/  @!P1 MOV R4, R2.reuse ;  /* 0x0000000200049202 */ /* 0x080fe40000000f00 */
[C---:B------:R-:W-:Y:S02]  /*06d0*/  IADD3 R0, PT, PT, R37.reuse, 0x40, RZ ;  /* 0x0000004025007810 */ /* 0x040fe40007ffe0ff */
[----:B------:R-:W-:Y:S01]  /*06e0*/  @!P2 MOV R8, R2 ;  /* 0x000000020008a202 */ /* 0x000fe20000000f00 */
[----:B------:R-:W-:Y:S01]  /*06f0*/  @!P1 IMAD.WIDE.U32 R6, R37, R20, R4 ;  /* 0x0000001425069225 */ /* 0x000fe200078e0004 */
[----:B------:R-:W-:Y:S01]  /*0700*/  @!P2 MOV R9, R5 ;  /* 0x000000050009a202 */ /* 0x000fe20000000f00 */
[----:B------:R-:W1:Y:S01]  /*0710*/  @!P3 LDC.64 R34, c[0x0][0x3e0] ;  /* 0x0000f800ff22bb82 */ /* 0x000e620000000a00 */
[----:B------:R-:W-:-:S02]  /*0720*/  ISETP.GE.U32.AND P4, PT, R0, UR16, PT ;  /* 0x0000001000007c0c */ /* 0x000fc4000bf86070 */
[----:B------:R-:W-:Y:S01]  /*0730*/  SHF.R.S32.HI R25, RZ, 0x1f, R0 ;  /* 0x0000001fff197819 */ /* 0x000fe20000011400 */
[----:B------:R-:W-:Y:S01]  /*0740*/  @!P2 IMAD.WIDE.U32 R8, R13, R26, R8 ;  /* 0x0000001a0d08a225 */ /* 0x000fe200078e0008 */
[----:B------:R-:W-:Y:S02]  /*0750*/  @!P1 IADD3 R7, PT, PT, R7, R21, RZ ;  /* 0x0000001507079210 */ /* 0x000fe40007ffe0ff */
[C---:B0-----:R-:W-:Y:S01]  /*0760*/  @!P1 LEA R12, P6, R6.reuse, R28, 0x2 ;  /* 0x0000001c060c9211 */ /* 0x041fe200078c10ff */
[----:B------:R-:W0:Y:S01]  /*0770*/  @!P3 LDC.64 R38, c[0x0][0x390] ;  /* 0x0000e400ff26bb82 */ /* 0x000e220000000a00 */
[----:B------:R-:W-:Y:S02]  /*0780*/  ISETP.GE.AND.EX P4, PT, R25, UR17, PT, P4 ;  /* 0x0000001119007c0c */ /* 0x000fe4000bf86340 */
[----:B------:R-:W-:Y:S02]  /*0790*/  @!P1 LEA.HI.X R13, R6, R29, R7, 0x2, P6 ;  /* 0x0000001d060d9211 */ /* 0x000fe400030f1407 */
[----:B------:R-:W-:-:S02]  /*07a0*/  CS2R R6, SRZ ;  /* 0x0000000000067805 */ /* 0x000fc4000001ff00 */
[----:B------:R-:W-:Y:S02]  /*07b0*/  @!P2 IADD3 R9, PT, PT, R9, R27, RZ ;  /* 0x0000001b0909a210 */ /* 0x000fe40007ffe0ff */
[C---:B------:R-:W-:Y:S02]  /*07c0*/  @!P2 LEA R18, P6, R8.reuse, R30, 0x2 ;  /* 0x0000001e0812a211 */ /* 0x040fe400078c10ff */
[----:B------:R-:W-:Y:S01]  /*07d0*/  IADD3 R21, PT, PT, R37, 0x50, RZ ;  /* 0x0000005025157810 */ /* 0x000fe20007ffe0ff */
[----:B------:R2:W3:Y:S01]  /*07e0*/  @!P1 LDG.E.64 R6, desc[UR14][R12.64] ;  /* 0x0000000e0c069981 */ /* 0x0004e2000c1e1b00 */
[----:B------:R-:W-:Y:S01]  /*07f0*/  @!P2 LEA.HI.X R19, R8, R31, R9, 0x2, P6 ;  /* 0x0000001f0813a211 */ /* 0x000fe200030f1409 */
[----:B------:R-:W-:Y:S01]  /*0800*/  @!P5 IMAD R31, R15, R11, R14 ;  /* 0x0000000b0f1fd224 */ /* 0x000fe200078e020e */
[----:B------:R-:W-:Y:S01]  /*0810*/  ISETP.GE.U32.AND P6, PT, R16, UR16, PT ;  /* 0x0000001010007c0c */ /* 0x000fe2000bfc6070 */
[----:B------:R-:W5:Y:S01]  /*0820*/  @!P4 LDC.64 R40, c[0x0][0x3e0] ;  /* 0x0000f800ff28cb82 */ /* 0x000f620000000a00 */
[----:B------:R-:W-:-:S02]  /*0830*/  SHF.R.S32.HI R29, RZ, 0x1f, R16 ;  /* 0x0000001fff1d7819 */ /* 0x000fc40000011410 */
[----:B------:R-:W-:Y:S02]  /*0840*/  ISETP.GE.U32.AND P1, PT, R21, UR16, PT ;  /* 0x0000001015007c0c */ /* 0x000fe4000bf26070 */
[----:B------:R-:W-:Y:S02]  /*0850*/  SHF.R.S32.HI R27, RZ, 0x1f, R21 ;  /* 0x0000001fff1b7819 */ /* 0x000fe40000011415 */
[----:B------:R-:W-:Y:S02]  /*0860*/  ISETP.GE.AND.EX P6, PT, R29, UR17, PT, P6 ;  /* 0x000000111d007c0c */ /* 0x000fe4000bfc6360 */
[----:B------:R-:W-:Y:S02]  /*0870*/  ISETP.GE.AND.EX P1, PT, R27, UR17, PT, P1 ;  /* 0x000000111b007c0c */ /* 0x000fe4000bf26310 */
[----:B--2---:R-:W-:Y:S02]  /*0880*/  @!P5 MOV R12, R2 ;  /* 0x00000002000cd202 */ /* 0x004fe40000000f00 */
[----:B------:R-:W-:Y:S01]  /*0890*/  @!P5 MOV R13, R5 ;  /* 0x00000005000dd202 */ /* 0x000fe20000000f00 */
[----:B-1----:R-:W-:-:S02]  /*08a0*/  @!P3 IMAD R14, R23, R34, RZ ;  /* 0x00000022170eb224 */ /* 0x002fc400078e02ff */
[----:B------:R-:W-:Y:S01]  /*08b0*/  @!P5 IMAD.WIDE.U32 R10, R15, R10, R12 ;  /* 0x0000000a0f0ad225 */ /* 0x000fe200078e000c */
[----:B------:R-:W-:Y:S02]  /*08c0*/  CS2R R8, SRZ ;  /* 0x0000000000087805 */ /* 0x000fe4000001ff00 */
[----:B------:R-:W-:Y:S01]  /*08d0*/  IADD3 R20, PT, PT, R37, 0x70, RZ ;  /* 0x0000007025147810 */ /* 0x000fe20007ffe0ff */
[----:B------:R-:W1:Y:S01]  /*08e0*/  @!P6 LDC.64 R46, c[0x0][0x390] ;  /* 0x0000e400ff2eeb82 */ /* 0x000e620000000a00 */
[----:B------:R-:W-:Y:S01]  /*08f0*/  @!P3 IMAD R23, R17, R35, R14 ;  /* 0x000000231117b224 */ /* 0x000fe200078e020e */
[----:B------:R-:W-:Y:S01]  /*0900*/  @!P5 IADD3 R11, PT, PT, R11, R31, RZ ;  /* 0x0000001f0b0bd210 */ /* 0x000fe20007ffe0ff */
[----:B------:R2:W3:Y:S05]  /*0910*/  @!P2 LDG.E.64 R8, desc[UR14][R18.64] ;  /* 0x0000000e1208a981 */ /* 0x0004ea000c1e1b00 */
[----:B------:R-:W1:Y:S01]  /*0920*/  @!P6 LDC.64 R14, c[0x0][0x3e0] ;  /* 0x0000f800ff0eeb82 */ /* 0x000e620000000a00 */
[----:B----4-:R-:W-:-:S07]  /*0930*/  @!P5 LEA R12, P2, R10, R32, 0x2 ;  /* 0x000000200a0cd211 */ /* 0x010fce00078410ff */
[----:B------:R-:W4:Y:S01]  /*0940*/  @!P4 LDC.64 R30, c[0x0][0x390] ;  /* 0x0000e400ff1ecb82 */ /* 0x000f220000000a00 */
[----:B--2---:R-:W-:Y:S02]  /*0950*/  @!P3 MOV R18, R2 ;  /* 0x000000020012b202 */ /* 0x004fe40000000f00 */
[----:B------:R-:W-:-:S05]  /*0960*/  @!P3 MOV R19, R5 ;  /* 0x000000050013b202 */ /* 0x000fca0000000f00 */
[----:B------:R-:W2:Y:S01]  /*0970*/  @!P1 LDC.64 R42, c[0x0][0x3e0] ;  /* 0x0000f800ff2a9b82 */ /* 0x000ea20000000a00 */
[----:B-----5:R-:W-:Y:S01]  /*0980*/  @!P4 IMAD R25, R25, R40, RZ ;  /* 0x000000281919c224 */ /* 0x020fe200078e02ff */
[----:B------:R-:W-:Y:S01]  /*0990*/  @!P5 LEA.HI.X R13, R10, R33, R11, 0x2, P2 ;  /* 0x000000210a0dd211 */ /* 0x000fe200010f140b */
[----:B------:R-:W-:Y:S01]  /*09a0*/  @!P3 IMAD.WIDE.U32 R18, R17, R34, R18 ;  /* 0x000000221112b225 */ /* 0x000fe200078e0012 */
[----:B------:R-:W-:Y:S02]  /*09b0*/  CS2R R10, SRZ ;  /* 0x00000000000a7805 */ /* 0x000fe4000001ff00 */
[----:B------:R-:W-:Y:S01]  /*09c0*/  @!P4 MOV R24, R2 ;  /* 0x000000020018c202 */ /* 0x000fe20000000f00 */
[----:B------:R-:W-:Y:S01]  /*09d0*/  @!P4 IMAD R17, R0, R41, R25 ;  /* 0x000000290011c224 */ /* 0x000fe200078e0219 */
[----:B------:R-:W-:Y:S01]  /*09e0*/  @!P4 MOV R25, R5 ;  /* 0x000000050019c202 */ /* 0x000fe20000000f00 */
[----:B------:R-:W5:Y:S01]  /*09f0*/  @!P1 LDC.64 R44, c[0x0][0x390] ;  /* 0x0000e400ff2c9b82 */ /* 0x000f620000000a00 */
[----:B------:R-:W-:Y:S01]  /*0a00*/  ISETP.GE.U32.AND P2, PT, R20, UR16, PT ;  /* 0x0000001014007c0c */ /* 0x000fe2000bf46070 */
[----:B------:R2:W3:Y:S01]  /*0a10*/  @!P5 LDG.E.64 R10, desc[UR14][R12.64] ;  /* 0x0000000e0c0ad981 */ /* 0x0004e2000c1e1b00 */
[----:B------:R-:W-:Y:S01]  /*0a20*/  SHF.R.S32.HI R33, RZ, 0x1f, R20 ;  /* 0x0000001fff217819 */ /* 0x000fe20000011414 */
[----:B------:R-:W-:Y:S01]  /*0a30*/  @!P4 IMAD.WIDE.U32 R24, R0, R40, R24 ;  /* 0x000000280018c225 */ /* 0x000fe200078e0018 */
[----:B------:R-:W-:-:S02]  /*0a40*/  @!P3 IADD3 R0, PT, PT, R19, R23, RZ ;  /* 0x000000171300b210 */ /* 0x000fc40007ffe0ff */
[C---:B0-----:R-:W-:Y:S01]  /*0a50*/  @!P3 LEA R22, P5, R18.reuse, R38, 0x2 ;  /* 0x000000261216b211 */ /* 0x041fe200078a10ff */
[----:B-1----:R-:W-:Y:S01]  /*0a60*/  @!P6 IMAD R29, R29, R14, RZ ;  /* 0x0000000e1d1de224 */ /* 0x002fe200078e02ff */
[----:B------:R-:W-:Y:S02]  /*0a70*/  ISETP.GE.AND.EX P2, PT, R33, UR17, PT, P2 ;  /* 0x0000001121007c0c */ /* 0x000fe4000bf46320 */
[----:B------:R-:W-:Y:S02]  /*0a80*/  @!P3 LEA.HI.X R23, R18, R39, R0, 0x2, P5 ;  /* 0x000000271217b211 */ /* 0x000fe400028f1400 */
[----:B------:R-:W-:Y:S02]  /*0a90*/  @!P4 IADD3 R0, PT, PT, R25, R17, RZ ;  /* 0x000000111900c210 */ /* 0x000fe40007ffe0ff */
[----:B----4-:R-:W-:Y:S01]  /*0aa0*/  @!P4 LEA R18, P5, R24, R30, 0x2 ;  /* 0x0000001e1812c211 */ /* 0x010fe200078a10ff */
[----:B--2---:R-:W-:Y:S01]  /*0ab0*/  @!P1 IMAD R26, R27, R42, RZ ;  /* 0x0000002a1b1a9224 */ /* 0x004fe200078e02ff */
[----:B------:R-:W-:Y:S01]  /*0ac0*/  @!P6 MOV R28, R2 ;  /* 0x00000002001ce202 */ /* 0x000fe20000000f00 */
[----:B------:R-:W-:Y:S01]  /*0ad0*/  @!P6 IMAD R35, R16, R15, R29 ;  /* 0x0000000f1023e224 */ /* 0x000fe200078e021d */
[----:B------:R-:W-:-:S02]  /*0ae0*/  @!P6 MOV R29, R5 ;  /* 0x00000005001de202 */ /* 0x000fc40000000f00 */
[----:B------:R-:W-:Y:S01]  /*0af0*/  @!P4 LEA.HI.X R19, R24, R31, R0, 0x2, P5 ;  /* 0x0000001f1813c211 */ /* 0x000fe200028f1400 */
[----:B------:R-:W-:Y:S01]  /*0b00*/  @!P1 IMAD R31, R21, R43, R26 ;  /* 0x0000002b151f9224 */ /* 0x000fe200078e021a */
[----:B------:R-:W-:Y:S02]  /*0b10*/  @!P1 MOV R26, R2 ;  /* 0x00000002001a9202 */ /* 0x000fe40000000f00 */
[----:B------:R-:W-:Y:S02]  /*0b20*/  CS2R R12, SRZ ;  /* 0x00000000000c7805 */ /* 0x000fe4000001ff00 */
[----:B------:R-:W-:Y:S01]  /*0b30*/  @!P1 MOV R27, R5 ;  /* 0x00000005001b9202 */ /* 0x000fe20000000f00 */
[----:B------:R-:W-:Y:S01]  /*0b40*/  @!P6 IMAD.WIDE.U32 R16, R16, R14, R28 ;  /* 0x0000000e1010e225 */ /* 0x000fe200078e001c */
[----:B------:R-:W-:Y:S02]  /*0b50*/  CS2R R14, SRZ ;  /* 0x00000000000e7805 */ /* 0x000fe4000001ff00 */
[----:B------:R-:W-:Y:S01]  /*0b60*/  IADD3 R43, PT, PT, R37, 0x80, RZ ;  /* 0x00000080252b7810 */ /* 0x000fe20007ffe0ff */
[----:B------:R-:W0:Y:S01]  /*0b70*/  @!P2 LDC.64 R24, c[0x0][0x3e0] ;  /* 0x0000f800ff18ab82 */ /* 0x000e220000000a00 */
[----:B------:R-:W-:Y:S01]  /*0b80*/  @!P1 IMAD.WIDE.U32 R26, R21, R42, R26 ;  /* 0x0000002a151a9225 */ /* 0x000fe200078e001a */
[----:B------:R-:W-:Y:S01]  /*0b90*/  IADD3 R21, PT, PT, R37, 0x90, RZ ;  /* 0x0000009025157810 */ /* 0x000fe20007ffe0ff */
[----:B------:R-:W2:Y:S01]  /*0ba0*/  @!P3 LDG.E.64 R12, desc[UR14][R22.64] ;  /* 0x0000000e160cb981 */ /* 0x000ea2000c1e1b00 */
[----:B------:R-:W-:-:S02]  /*0bb0*/  ISETP.GE.U32.AND P5, PT, R43, UR16, PT ;  /* 0x000000102b007c0c */ /* 0x000fc4000bfa6070 */
[----:B------:R-:W-:Y:S01]  /*0bc0*/  SHF.R.S32.HI R39, RZ, 0x1f, R43 ;  /* 0x0000001fff277819 */ /* 0x000fe2000001142b */
[----:B------:R1:W4:Y:S01]  /*0bd0*/  @!P4 LDG.E.64 R14, desc[UR14][R18.64] ;  /* 0x0000000e120ec981 */ /* 0x000322000c1e1b00 */
[----:B------:R-:W-:Y:S01]  /*0be0*/  ISETP.GE.U32.AND P4, PT, R21, UR16, PT ;  /* 0x0000001015007c0c */ /* 0x000fe2000bf86070 */
[----:B------:R-:W1:Y:S01]  /*0bf0*/  @!P2 LDC.64 R48, c[0x0][0x390] ;  /* 0x0000e400ff30ab82 */ /* 0x000e620000000a00 */
[----:B------:R-:W-:Y:S02]  /*0c00*/  SHF.R.S32.HI R41, RZ, 0x1f, R21 ;  /* 0x0000001fff297819 */ /* 0x000fe40000011415 */
[----:B------:R-:W-:Y:S02]  /*0c10*/  ISETP.GE.AND.EX P5, PT, R39, UR17, PT, P5 ;  /* 0x0000001127007c0c */ /* 0x000fe4000bfa6350 */
[----:B------:R-:W-:Y:S02]  /*0c20*/  ISETP.GE.AND.EX P4, PT, R41, UR17, PT, P4 ;  /* 0x0000001129007c0c */ /* 0x000fe4000bf86340 */
[----:B------:R-:W-:-:S02]  /*0c30*/  @!P1 IADD3 R0, PT, PT, R27, R31, RZ ;  /* 0x0000001f1b009210 */ /* 0x000fc40007ffe0ff */
[----:B-----5:R-:W-:-:S04]  /*0c40*/  @!P1 LEA R30, P3, R26, R44, 0x2 ;  /* 0x0000002c1a1e9211 */ /* 0x020fc800078610ff */
[----:B------:R-:W-:Y:S02]  /*0c50*/  @!P1 LEA.HI.X R31, R26, R45, R0, 0x2, P3 ;  /* 0x0000002d1a1f9211 */ /* 0x000fe400018f1400 */
[----:B------:R-:W-:Y:S01]  /*0c60*/  @!P6 IADD3 R0, PT, PT, R17, R35, RZ ;  /* 0x000000231100e210 */ /* 0x000fe20007ffe0ff */
[----:B------:R-:W5:Y:S01]  /*0c70*/  @!P5 LDC.64 R50, c[0x0][0x3e0] ;  /* 0x0000f800ff32db82 */ /* 0x000f620000000a00 */
[----:B------:R-:W-:Y:S01]  /*0c80*/  @!P6 LEA R34, P3, R16, R46, 0x2 ;  /* 0x0000002e1022e211 */ /* 0x000fe200078610ff */
[----:B0-----:R-:W-:-:S03]  /*0c90*/  @!P2 IMAD R33, R33, R24, RZ ;  /* 0x000000182121a224 */ /* 0x001fc600078e02ff */
[----:B------:R-:W-:Y:S02]  /*0ca0*/  @!P6 LEA.HI.X R35, R16, R47, R0, 0x2, P3 ;  /* 0x0000002f1023e211 */ /* 0x000fe400018f1400 */
[----:B------:R-:W-:Y:S02]  /*0cb0*/  CS2R R16, SRZ ;  /* 0x0000000000107805 */ /* 0x000fe4000001ff00 */
[C---:B------:R-:W-:Y:S01]  /*0cc0*/  IADD3 R32, PT, PT, R37.reuse, 0xa0, RZ ;  /* 0x000000a025207810 */ /* 0x040fe20007ffe0ff */
[----:B------:R-:W0:Y:S01]  /*0cd0*/  @!P4 LDC.64 R28, c[0x0][0x3e0] ;  /* 0x0000f800ff1ccb82 */ /* 0x000e220000000a00 */
[----:B------:R-:W-:Y:S01]  /*0ce0*/  IADD3 R0, PT, PT, R37, 0xb0, RZ ;  /* 0x000000b025007810 */ /* 0x000fe20007ffe0ff */
[----:B------:R-:W-:Y:S01]  /*0cf0*/  @!P2 IMAD R47, R20, R25, R33 ;  /* 0x00000019142fa224 */ /* 0x000fe200078e0221 */
[----:B------:R-:W-:Y:S01]  /*0d00*/  ISETP.GE.U32.AND P3, PT, R32, UR16, PT ;  /* 0x0000001020007c0c */ /* 0x000fe2000bf66070 */
[----:B------:R5:W4:Y:S01]  /*0d10*/  @!P1 LDG.E.64 R16, desc[UR14][R30.64] ;  /* 0x0000000e1e109981 */ /* 0x000b22000c1e1b00 */
[----:B------:R-:W-:-:S02]  /*0d20*/  SHF.R.S32.HI R45, RZ, 0x1f, R32 ;  /* 0x0000001fff2d7819 */ /* 0x000fc40000011420 */
[----:B------:R-:W-:Y:S02]  /*0d30*/  ISETP.GE.U32.AND P1, PT, R0, UR16, PT ;  /* 0x0000001000007c0c */ /* 0x000fe4000bf26070 */
[----:B-1----:R-:W-:Y:S02]  /*0d40*/  CS2R R18, SRZ ;  /* 0x0000000000127805 */ /* 0x002fe4000001ff00 */
[----:B------:R-:W-:Y:S01]  /*0d50*/  SHF.R.S32.HI R33, RZ, 0x1f, R0 ;  /* 0x0000001fff217819 */ /* 0x000fe20000011400 */
[----:B------:R-:W1:Y:S01]  /*0d60*/  @!P5 LDC.64 R22, c[0x0][0x390] ;  /* 0x0000e400ff16db82 */ /* 0x000e620000000a00 */
[----:B------:R-:W-:Y:S02]  /*0d70*/  @!P2 MOV R26, R2 ;  /* 0x00000002001aa202 */ /* 0x000fe40000000f00 */
[----:B------:R-:W-:Y:S01]  /*0d80*/  @!P2 MOV R27, R5 ;  /* 0x00000005001ba202 */ /* 0x000fe20000000f00 */
[----:B------:R0:W4:Y:S01]  /*0d90*/  @!P6 LDG.E.64 R18, desc[UR14][R34.64] ;  /* 0x0000000e2212e981 */ /* 0x000122000c1e1b00 */
[----:B------:R-:W-:-:S02]  /*0da0*/  ISETP.GE.AND.EX P3, PT, R45, UR17, PT, P3 ;  /* 0x000000112d007c0c */ /* 0x000fc4000bf66330 */
[----:B------:R-:W-:Y:S01]  /*0db0*/  ISETP.GE.AND.EX P1, PT, R33, UR17, PT, P1 ;  /* 0x0000001121007c0c */ /* 0x000fe2000bf26310 */
[----:B------:R-:W-:Y:S01]  /*0dc0*/  @!P2 IMAD.WIDE.U32 R24, R20, R24, R26 ;  /* 0x000000181418a225 */ /* 0x000fe200078e001a */
[----:B-----5:R-:W5:Y:S04]  /*0dd0*/  @!P4 LDC.64 R30, c[0x0][0x390] ;  /* 0x0000e400ff1ecb82 */ /* 0x020f680000000a00 */
[----:B------:R-:W-:Y:S02]  /*0de0*/  @!P2 IADD3 R20, PT, PT, R25, R47, RZ ;  /* 0x0000002f1914a210 */ /* 0x000fe40007ffe0ff */
[C---:B------:R-:W-:Y:S01]  /*0df0*/  @!P2 LEA R38, P6, R24.reuse, R48, 0x2 ;  /* 0x000000301826a211 */ /* 0x040fe200078c10ff */
[----:B------:R-:W-:Y:S02]  /*0e00*/  @!P5 IMAD R36, R39, R50, RZ ;  /* 0x000000322724d224 */ /* 0x000fe400078e02ff */
[----:B------:R-:W5:Y:S01]  /*0e10*/  @!P3 LDC.64 R26, c[0x0][0x3e0] ;  /* 0x0000f800ff1abb82 */ /* 0x000f620000000a00 */
[----:B------:R-:W-:Y:S01]  /*0e20*/  @!P2 LEA.HI.X R39, R24, R49, R20, 0x2, P6 ;  /* 0x000000311827a211 */ /* 0x000fe200030f1414 */
[----:B0-----:R-:W-:Y:S01]  /*0e30*/  @!P4 IMAD R20, R41, R28, RZ ;  /* 0x0000001c2914c224 */ /* 0x001fe200078e02ff */
[----:B------:R-:W-:-:S02]  /*0e40*/  @!P5 MOV R40, R2 ;  /* 0x000000020028d202 */ /* 0x000fc40000000f00 */
[----:B------:R-:W-:-:S03]  /*0e50*/  @!P5 MOV R41, R5 ;  /* 0x000000050029d202 */ /* 0x000fc60000000f00 */
[----:B------:R-:W0:Y:S01]  /*0e60*/  @!P1 LDC.64 R24, c[0x0][0x3e0] ;  /* 0x0000f800ff189b82 */ /* 0x000e220000000a00 */
[C---:B------:R-:W-:Y:S01]  /*0e70*/  @!P5 IMAD R47, R43.reuse, R51, R36 ;  /* 0x000000332b2fd224 */ /* 0x040fe200078e0224 */
[----:B------:R-:W-:Y:S01]  /*0e80*/  @!P4 MOV R42, R2 ;  /* 0x00000002002ac202 */ /* 0x000fe20000000f00 */
[----:B------:R-:W-:Y:S01]  /*0e90*/  @!P5 IMAD.WIDE.U32 R40, R43, R50, R40 ;  /* 0x000000322b28d225 */ /* 0x000fe200078e0028 */
[----:B------:R-:W-:-:S03]  /*0ea0*/  @!P4 MOV R43, R5 ;  /* 0x00000005002bc202 */ /* 0x000fc60000000f00 */
[----:B------:R-:W-:Y:S01]  /*0eb0*/  @!P4 IMAD R49, R21, R29, R20 ;  /* 0x0000001d1531c224 */ /* 0x000fe200078e0214 */
[----:B------:R-:W-:Y:S01]  /*0ec0*/  @!P5 IADD3 R35, PT, PT, R41, R47, RZ ;  /* 0x0000002f2923d210 */ /* 0x000fe20007ffe0ff */
[----:B------:R-:W-:Y:S01]  /*0ed0*/  @!P4 IMAD.WIDE.U32 R42, R21, R28, R42 ;  /* 0x0000001c152ac225 */ /* 0x000fe200078e002a */
[C---:B-1----:R-:W-:Y:S02]  /*0ee0*/  @!P5 LEA R34, P6, R40.reuse, R22, 0x2 ;  /* 0x000000162822d211 */ /* 0x042fe400078c10ff */
[----:B------:R-:W-:Y:S01]  /*0ef0*/  CS2R R20, SRZ ;  /* 0x0000000000147805 */ /* 0x000fe2000001ff00 */
[----:B------:R-:W1:Y:S01]  /*0f00*/  @!P1 LDC.64 R54, c[0x0][0x390] ;  /* 0x0000e400ff369b82 */ /* 0x000e620000000a00 */
[----:B------:R-:W-:Y:S02]  /*0f10*/  @!P5 LEA.HI.X R35, R40, R23, R35, 0x2, P6 ;  /* 0x000000172823d211 */ /* 0x000fe400030f1423 */
[----:B------:R-:W-:Y:S01]  /*0f20*/  @!P4 IADD3 R22, PT, PT, R43, R49, RZ ;  /* 0x000000312b16c210 */ /* 0x000fe20007ffe0ff */
[----:B-----5:R-:W-:Y:S01]  /*0f30*/  @!P3 IMAD R45, R45, R26, RZ ;  /* 0x0000001a2d2db224 */ /* 0x020fe200078e02ff */
[----:B------:R-:W-:Y:S01]  /*0f40*/  @!P4 LEA R40, P6, R42, R30, 0x2 ;  /* 0x0000001e2a28c211 */ /* 0x000fe200078c10ff */
[----:B------:R5:W4:Y:S01]  /*0f50*/  @!P2 LDG.E.64 R20, desc[UR14][R38.64] ;  /* 0x0000000e2614a981 */ /* 0x000b22000c1e1b00 */
[----:B------:R-:W-:-:S02]  /*0f60*/  IADD3 R28, PT, PT, R37, 0xc0, RZ ;  /* 0x000000c0251c7810 */ /* 0x000fc40007ffe0ff */
[----:B------:R-:W-:Y:S02]  /*0f70*/  @!P4 LEA.HI.X R41, R42, R31, R22, 0x2, P6 ;  /* 0x0000001f2a29c211 */ /* 0x000fe400030f1416 */
[----:B------:R-:W-:Y:S01]  /*0f80*/  @!P3 MOV R22, R2 ;  /* 0x000000020016b202 */ /* 0x000fe20000000f00 */
[----:B0-----:R-:W-:Y:S01]  /*0f90*/  @!P1 IMAD R33, R33, R24, RZ ;  /* 0x0000001821219224 */ /* 0x001fe200078e02ff */
[----:B------:R-:W-:Y:S01]  /*0fa0*/  @!P3 MOV R23, R5 ;  /* 0x000000050017b202 */ /* 0x000fe20000000f00 */
[----:B------:R-:W-:Y:S01]  /*0fb0*/  @!P3 IMAD R45, R32, R27, R45 ;  /* 0x0000001b202db224 */ /* 0x000fe200078e022d */
[----:B------:R-:W-:Y:S02]  /*0fc0*/  ISETP.GE.U32.AND P2, PT, R28, UR16, PT ;  /* 0x000000101c007c0c */ /* 0x000fe4000bf46070 */
[----:B------:R-:W-:Y:S01]  /*0fd0*/  SHF.R.S32.HI R29, RZ, 0x1f, R28 ;  /* 0x0000001fff1d7819 */ /* 0x000fe2000001141c */
[----:B------:R-:W-:Y:S01]  /*0fe0*/  @!P3 IMAD.WIDE.U32 R26, R32, R26, R22 ;  /* 0x0000001a201ab225 */ /* 0x000fe200078e0016 */
[----:B------:R-:W-:Y:S01]  /*0ff0*/  @!P1 MOV R32, R2 ;  /* 0x0000000200209202 */ /* 0x000fe20000000f00 */
[----:B------:R-:W0:Y:S02]  /*1000*/  @!P3 LDC.64 R42, c[0x0][0x390] ;  /* 0x0000e400ff2abb82 */ /* 0x000e240000000a00 */
[----:B------:R-:W-:Y:S01]  /*1010*/  @!P1 IMAD R47, R0, R25, R33 ;  /* 0x00000019002f9224 */ /* 0x000fe200078e0221 */
[----:B------:R-:W-:-:S02]  /*1020*/  @!P1 MOV R33, R5 ;  /* 0x0000000500219202 */ /* 0x000fc40000000f00 */
[----:B------:R-:W-:Y:S01]  /*1030*/  ISETP.GE.AND.EX P2, PT, R29, UR17, PT, P2 ;  /* 0x000000111d007c0c */ /* 0x000fe2000bf46320 */
[----:B------:R-:W-:Y:S01]  /*1040*/  @!P1 IMAD.WIDE.U32 R32, R0, R24, R32 ;  /* 0x0000001800209225 */ /* 0x000fe200078e0020 */
[----:B------:R-:W-:Y:S02]  /*1050*/  CS2R R24, SRZ ;  /* 0x0000000000187805 */ /* 0x000fe4000001ff00 */
[----:B------:R-:W-:Y:S02]  /*1060*/  CS2R R22, SRZ ;  /* 0x0000000000167805 */ /* 0x000fe4000001ff00 */
[C---:B-----5:R-:W-:Y:S02]  /*1070*/  IADD3 R39, PT, PT, R37.reuse, 0xd0, RZ ;  /* 0x000000d025277810 */ /* 0x060fe40007ffe0ff */
[----:B------:R-:W-:Y:S01]  /*1080*/  IADD3 R36, PT, PT, R37, 0xe0, RZ ;  /* 0x000000e025247810 */ /* 0x000fe20007ffe0ff */
[----:B------:R-:W5:Y:S01]  /*1090*/  @!P4 LDG.E.64 R24, desc[UR14][R40.64] ;  /* 0x0000000e2818c981 */ /* 0x000f62000c1e1b00 */
[----:B------:R-:W-:-:S02]  /*10a0*/  ISETP.GE.U32.AND P4, PT, R39, UR16, PT ;  /* 0x0000001027007c0c */ /* 0x000fc4000bf86070 */
[----:B------:R-:W-:Y:S01]  /*10b0*/  SHF.R.S32.HI R51, RZ, 0x1f, R39 ;  /* 0x0000001fff337819 */ /* 0x000fe20000011427 */
[----:B------:R-:W1:Y:S01]  /*10c0*/  @!P2 LDC.64 R30, c[0x0][0x3e0] ;  /* 0x0000f800ff1eab82 */ /* 0x000e620000000a00 */
[----:B------:R0:W5:Y:S01]  /*10d0*/  @!P5 LDG.E.64 R22, desc[UR14][R34.64] ;  /* 0x0000000e2216d981 */ /* 0x000162000c1e1b00 */
[----:B------:R-:W-:Y:S02]  /*10e0*/  ISETP.GE.U32.AND P5, PT, R36, UR16, PT ;  /* 0x0000001024007c0c */ /* 0x000fe4000bfa6070 */
[----:B------:R-:W-:Y:S02]  /*10f0*/  SHF.R.S32.HI R49, RZ, 0x1f, R36 ;  /* 0x0000001fff317819 */ /* 0x000fe40000011424 */
[----:B------:R-:W-:Y:S02]  /*1100*/  ISETP.GE.AND.EX P4, PT, R51, UR17, PT, P4 ;  /* 0x0000001133007c0c */ /* 0x000fe4000bf86340 */
[----:B------:R-:W-:Y:S01]  /*1110*/  ISETP.GE.AND.EX P5, PT, R49, UR17, PT, P5 ;  /* 0x0000001131007c0c */ /* 0x000fe2000bfa6350 */
[----:B------:R-:W3:Y:S01]  /*1120*/  @!P2 LDC.64 R58, c[0x0][0x390] ;  /* 0x0000e400ff3aab82 */ /* 0x000ee20000000a00 */
[----:B------:R-:W-:-:S02]  /*1130*/  @!P3 IADD3 R0, PT, PT, R27, R45, RZ ;  /* 0x0000002d1b00b210 */ /* 0x000fc40007ffe0ff */
[----:B0-----:R-:W-:-:S04]  /*1140*/  @!P3 LEA R42, P6, R26, R42, 0x2 ;  /* 0x0000002a1a2ab211 */ /* 0x001fc800078c10ff */
[----:B------:R-:W-:-:S03]  /*1150*/  @!P3 LEA.HI.X R43, R26, R43, R0, 0x2, P6 ;  /* 0x0000002b1a2bb211 */ /* 0x000fc600030f1400 */
[----:B------:R-:W0:Y:S01]  /*1160*/  @!P4 LDC.64 R34, c[0x0][0x3e0] ;  /* 0x0000f800ff22cb82 */ /* 0x000e220000000a00 */
[----:B------:R-:W-:Y:S02]  /*1170*/  @!P1 IADD3 R0, PT, PT, R33, R47, RZ ;  /* 0x0000002f21009210 */ /* 0x000fe40007ffe0ff */
[----:B-1----:R-:W-:Y:S02]  /*1180*/  @!P1 LEA R54, P6, R32, R54, 0x2 ;  /* 0x0000003620369211 */ /* 0x002fe400078c10ff */
[----:B------:R-:W-:-:S03]  /*1190*/  CS2R R26, SRZ ;  /* 0x00000000001a7805 */ /* 0x000fc6000001ff00 */
[----:B------:R-:W1:Y:S01]  /*11a0*/  @!P5 LDC.64 R46, c[0x0][0x3e0] ;  /* 0x0000f800ff2edb82 */ /* 0x000e620000000a00 */
[----:B------:R-:W-:Y:S01]  /*11b0*/  @!P1 LEA.HI.X R55, R32, R55, R0, 0x2, P6 ;  /* 0x0000003720379211 */ /* 0x000fe200030f1400 */
[----:B------:R-:W-:Y:S01]  /*11c0*/  @!P2 IMAD R29, R29, R30, RZ ;  /* 0x0000001e1d1da224 */ /* 0x000fe200078e02ff */
[----:B------:R-:W-:Y:S01]  /*11d0*/  @!P2 MOV R32, R2 ;  /* 0x000000020020a202 */ /* 0x000fe20000000f00 */
[----:B------:R3:W5:Y:S01]  /*11e0*/  @!P3 LDG.E.64 R26, desc[UR14][R42.64] ;  /* 0x0000000e2a1ab981 */ /* 0x000762000c1e1b00 */
[----:B------:R-:W-:Y:S02]  /*11f0*/  @!P2 MOV R33, R5 ;  /* 0x000000050021a202 */ /* 0x000fe40000000f00 */
[C---:B------:R-:W-:Y:S01]  /*1200*/  IADD3 R38, PT, PT, R37.reuse, 0xf0, RZ ;  /* 0x000000f025267810 */ /* 0x040fe20007ffe0ff */
[C---:B------:R-:W-:Y:S01]  /*1210*/  @!P2 IMAD R57, R28.reuse, R31, R29 ;  /* 0x0000001f1c39a224 */ /* 0x040fe200078e021d */
[----:B------:R-:W-:Y:S01]  /*1220*/  IADD3 R0, PT, PT, R37, 0x100, RZ ;  /* 0x0000010025007810 */ /* 0x000fe20007ffe0ff */
[----:B------:R-:W-:Y:S01]  /*1230*/  @!P2 IMAD.WIDE.U32 R30, R28, R30, R32 ;  /* 0x0000001e1c1ea225 */ /* 0x000fe200078e0020 */
[----:B------:R-:W-:-:S02]  /*1240*/  ISETP.GE.U32.AND P3, PT, R38, UR16, PT ;  /* 0x0000001026007c0c */ /* 0x000fc4000bf66070 */
[----:B------:R-:W-:Y:S02]  /*1250*/  CS2R R28, SRZ ;  /* 0x00000000001c7805 */ /* 0x000fe4000001ff00 */
[----:B------:R-:W-:Y:S01]  /*1260*/  SHF.R.S32.HI R53, RZ, 0x1f, R38 ;  /* 0x0000001fff357819 */ /* 0x000fe20000011426 */
[----:B------:R-:W2:Y:S01]  /*1270*/  @!P4 LDC.64 R40, c[0x0][0x390] ;  /* 0x0000e400ff28cb82 */ /* 0x000ea20000000a00 */
[----:B------:R-:W-:Y:S02]  /*1280*/  ISETP.GE.U32.AND P6, PT, R0, UR16, PT ;  /* 0x0000001000007c0c */ /* 0x000fe4000bfc6070 */
[----:B------:R-:W-:Y:S01]  /*1290*/  SHF.R.S32.HI R45, RZ, 0x1f, R0 ;  /* 0x0000001fff2d7819 */ /* 0x000fe20000011400 */
[----:B------:R1:W5:Y:S01]  /*12a0*/  @!P1 LDG.E.64 R28, desc[UR14][R54.64] ;  /* 0x0000000e361c9981 */ /* 0x000362000c1e1b00 */
[----:B------:R-:W-:Y:S02]  /*12b0*/  ISETP.GE.AND.EX P3, PT, R53, UR17, PT, P3 ;  /* 0x0000001135007c0c */ /* 0x000fe4000bf66330 */
[----:B------:R-:W-:Y:S01]  /*12c0*/  ISETP.GE.AND.EX P1, PT, R45, UR17, PT, P6 ;  /* 0x000000112d007c0c */ /* 0x000fe2000bf26360 */
[----:B---3--:R-:W3:Y:S01]  /*12d0*/  @!P5 LDC.64 R42, c[0x0][0x390] ;  /* 0x0000e400ff2adb82 */ /* 0x008ee20000000a00 */
[----:B------:R-:W-:-:S02]  /*12e0*/  @!P2 IADD3 R31, PT, PT, R31, R57, RZ ;  /* 0x000000391f1fa210 */ /* 0x000fc40007ffe0ff */
[C---:B------:R-:W-:Y:S01]  /*12f0*/  @!P2 LEA R50, P6, R30.reuse, R58, 0x2 ;  /* 0x0000003a1e32a211 */ /* 0x040fe200078c10ff */
[----:B0-----:R-:W-:Y:S01]  /*1300*/  @!P4 IMAD R32, R51, R34, RZ ;  /* 0x000000223320c224 */ /* 0x001fe200078e02ff */
[----:B------:R-:W-:Y:S02]  /*1310*/  @!P4 MOV R48, R2 ;  /* 0x000000020030c202 */ /* 0x000fe40000000f00 */
[----:B------:R-:W-:Y:S01]  /*1320*/  @!P2 LEA.HI.X R51, R30, R59, R31, 0x2, P6 ;  /* 0x0000003b1e33a211 */ /* 0x000fe200030f141f */
[----:B-1----:R-:W-:Y:S01]  /*1330*/  @!P5 IMAD R30, R49, R46, RZ ;  /* 0x0000002e311ed224 */ /* 0x002fe200078e02ff */
[----:B------:R-:W-:Y:S01]  /*1340*/  @!P4 MOV R49, R5 ;  /* 0x000000050031c202 */ /* 0x000fe20000000f00 */
[C---:B------:R-:W-:Y:S02]  /*1350*/  @!P4 IMAD R57, R39.reuse, R35, R32 ;  /* 0x000000232739c224 */ /* 0x040fe400078e0220 */
[----:B------:R-:W0:Y:S01]  /*1360*/  @!P3 LDC.64 R32, c[0x0][0x3e0] ;  /* 0x0000f800ff20bb82 */ /* 0x000e220000000a00 */
[----:B------:R-:W-:Y:S01]  /*1370*/  @!P4 IMAD.WIDE.U32 R48, R39, R34, R48 ;  /* 0x000000222730c225 */ /* 0x000fe200078e0030 */
[----:B------:R-:W-:-:S02]  /*1380*/  @!P5 MOV R54, R2 ;  /* 0x000000020036d202 */ /* 0x000fc40000000f00 */
[----:B------:R-:W-:Y:S01]  /*1390*/  @!P5 MOV R55, R5 ;  /* 0x000000050037d202 */ /* 0x000fe20000000f00 */
[C---:B------:R-:W-:Y:S01]  /*13a0*/  @!P5 IMAD R39, R36.reuse, R47, R30 ;  /* 0x0000002f2427d224 */ /* 0x040fe200078e021e */
[----:B------:R-:W-:Y:S02]  /*13b0*/  CS2R R30, SRZ ;  /* 0x00000000001e7805 */ /* 0x000fe4000001ff00 */
[----:B------:R-:W-:Y:S01]  /*13c0*/  IADD3 R44, PT, PT, R37, 0x110, RZ ;  /* 0x00000110252c7810 */ /* 0x000fe20007ffe0ff */
[----:B------:R-:W1:Y:S01]  /*13d0*/  @!P1 LDC.64 R34, c[0x0][0x3e0] ;  /* 0x0000f800ff229b82 */ /* 0x000e620000000a00 */
[----:B------:R-:W-:Y:S01]  /*13e0*/  @!P5 IMAD.WIDE.U32 R46, R36, R46, R54 ;  /* 0x0000002e242ed225 */ /* 0x000fe200078e0036 */
[----:B------:R-:W-:Y:S01]  /*13f0*/  @!P4 IADD3 R36, PT, PT, R49, R57, RZ ;  /* 0x000000393124c210 */ /* 0x000fe20007ffe0ff */
[----:B------:R1:W5:Y:S01]  /*1400*/  @!P2 LDG.E.64 R30, desc[UR14][R50.64] ;  /* 0x0000000e321ea981 */ /* 0x000362000c1e1b00 */
[----:B------:R-:W-:Y:S02]  /*1410*/  ISETP.GE.U32.AND P2, PT, R44, UR16, PT ;  /* 0x000000102c007c0c */ /* 0x000fe4000bf46070 */
[----:B------:R-:W-:-:S02]  /*1420*/  SHF.R.S32.HI R49, RZ, 0x1f, R44 ;  /* 0x0000001fff317819 */ /* 0x000fc4000001142c */
[----:B------:R-:W1:Y:S02]  /*1430*/  @!P1 LDC.64 R64, c[0x0][0x390] ;  /* 0x0000e400ff409b82 */ /* 0x000e640000000a00 */
[----:B------:R-:W-:Y:S02]  /*1440*/  ISETP.GE.AND.EX P2, PT, R49, UR17, PT, P2 ;  /* 0x0000001131007c0c */ /* 0x000fe4000bf46320 */
[C---:B--2---:R-:W-:Y:S02]  /*1450*/  @!P4 LEA R40, P6, R48.reuse, R40, 0x2 ;  /* 0x000000283028c211 */ /* 0x044fe400078c10ff */
[----:B------:R-:W-:Y:S01]  /*1460*/  @!P3 MOV R54, R2 ;  /* 0x000000020036b202 */ /* 0x000fe20000000f00 */
[-C--:B0-----:R-:W-:Y:S01]  /*1470*/  @!P3 IMAD R53, R53, R32.reuse, RZ ;  /* 0x000000203535b224 */ /* 0x081fe200078e02ff */
[----:B------:R-:W-:Y:S02]  /*1480*/  @!P3 MOV R55, R5 ;  /* 0x000000050037b202 */ /* 0x000fe40000000f00 */
[----:B------:R-:W-:Y:S01]  /*1490*/  @!P4 LEA.HI.X R41, R48, R41, R36, 0x2, P6 ;  /* 0x000000293029c211 */ /* 0x000fe200030f1424 */
[C---:B------:R-:W-:Y:S01]  /*14a0*/  @!P3 IMAD R57, R38.reuse, R33, R53 ;  /* 0x000000212639b224 */ /* 0x040fe200078e0235 */
[----:B------:R-:W-:Y:S01]  /*14b0*/  @!P5 IADD3 R36, PT, PT, R47, R39, RZ ;  /* 0x000000272f24d210 */ /* 0x000fe20007ffe0ff */
[----:B------:R-:W-:Y:S01]  /*14c0*/  @!P3 IMAD.WIDE.U32 R54, R38, R32, R54 ;  /* 0x000000202636b225 */ /* 0x000fe200078e0036 */
[C---:B---3--:R-:W-:Y:S01]  /*14d0*/  @!P5 LEA R42, P6, R46.reuse, R42, 0x2 ;  /* 0x0000002a2e2ad211 */ /* 0x048fe200078c10ff */
[----:B------:R-:W0:Y:S01]  /*14e0*/  @!P2 LDC.64 R38, c[0x0][0x3e0] ;  /* 0x0000f800ff26ab82 */ /* 0x000e220000000a00 */
[----:B------:R-:W-:Y:S01]  /*14f0*/  @!P1 MOV R58, R2 ;  /* 0x00000002003a9202 */ /* 0x000fe20000000f00 */
[----:B-1----:R-:W-:Y:S01]  /*1500*/  @!P1 IMAD R45, R45, R34, RZ ;  /* 0x000000222d2d9224 */ /* 0x002fe200078e02ff */
[----:B------:R-:W-:-:S02]  /*1510*/  @!P5 LEA.HI.X R43, R46, R43, R36, 0x2, P6 ;  /* 0x0000002b2e2bd211 */ /* 0x000fc400030f1424 */
[----:B------:R-:W-:Y:S02]  /*1520*/  @!P1 MOV R59, R5 ;  /* 0x00000005003b9202 */ /* 0x000fe40000000f00 */
[----:B------:R-:W-:Y:S01]  /*1530*/  CS2R R32, SRZ ;  /* 0x0000000000207805 */ /* 0x000fe2000001ff00 */
[----:B------:R-:W1:Y:S01]  /*1540*/  @!P3 LDC.64 R46, c[0x0][0x390] ;  /* 0x0000e400ff2ebb82 */ /* 0x000e620000000a00 */
[C---:B------:R-:W-:Y:S01]  /*1550*/  @!P1 IMAD R61, R0.reuse, R35, R45 ;  /* 0x00000023003d9224 */ /* 0x040fe200078e022d */
[C---:B------:R-:W-:Y:S01]  /*1560*/  IADD3 R45, PT, PT, R37.reuse, 0x120, RZ ;  /* 0x00000120252d7810 */ /* 0x040fe20007ffe0ff */
[----:B------:R-:W-:Y:S01]  /*1570*/  @!P1 IMAD.WIDE.U32 R58, R0, R34, R58 ;  /* 0x00000022003a9225 */ /* 0x000fe200078e003a */
[----:B------:R-:W-:Y:S01]  /*1580*/  CS2R R34, SRZ ;  /* 0x0000000000227805 */ /* 0x000fe2000001ff00 */
[----:B------:R0:W2:Y:S01]  /*1590*/  @!P4 LDG.E.64 R32, desc[UR14][R40.64] ;  /* 0x0000000e2820c981 */ /* 0x0000a2000c1e1b00 */
[----:B------:R-:W-:Y:S02]  /*15a0*/  IADD3 R36, PT, PT, R37, 0x130, RZ ;  /* 0x0000013025247810 */ /* 0x000fe40007ffe0ff */
[----:B------:R-:W-:-:S02]  /*15b0*/  ISETP.GE.U32.AND P4, PT, R45, UR16, PT ;  /* 0x000000102d007c0c */ /* 0x000fc4000bf86070 */
[----:B------:R-:W-:Y:S01]  /*15c0*/  SHF.R.S32.HI R53, RZ, 0x1f, R45 ;  /* 0x0000001fff357819 */ /* 0x000fe2000001142d */
[----:B------:R3:W2:Y:S01]  /*15d0*/  @!P5 LDG.E.64 R34, desc[UR14][R42.64] ;  /* 0x0000000e2a22d981 */ /* 0x0006a2000c1e1b00 */
[----:B------:R-:W-:Y:S02]  /*15e0*/  ISETP.GE.U32.AND P5, PT, R36, UR16, PT ;  /* 0x0000001024007c0c */ /* 0x000fe4000bfa6070 */
[----:B------:R-:W-:Y:S02]  /*15f0*/  SHF.R.S32.HI R51, RZ, 0x1f, R36 ;  /* 0x0000001fff337819 */ /* 0x000fe40000011424 */
[----:B------:R-:W-:Y:S02]  /*1600*/  ISETP.GE.AND.EX P4, PT, R53, UR17, PT, P4 ;  /* 0x0000001135007c0c */ /* 0x000fe4000bf86340 */
[----:B------:R-:W-:Y:S01]  /*1610*/  ISETP.GE.AND.EX P5, PT, R51, UR17, PT, P5 ;  /* 0x0000001133007c0c */ /* 0x000fe2000bfa6350 */
[----:B0-----:R-:W-:Y:S02]  /*1620*/  @!P2 IMAD R40, R49, R38, RZ ;  /* 0x000000263128a224 */ /* 0x001fe400078e02ff */
[----:B------:R-:W0:Y:S01]  /*1630*/  @!P2 LDC.64 R48, c[0x0][0x390] ;  /* 0x0000e400ff30ab82 */ /* 0x000e220000000a00 */
[----:B------:R-:W-:-:S02]  /*1640*/  @!P3 IADD3 R0, PT, PT, R55, R57, RZ ;  /* 0x000000393700b210 */ /* 0x000fc40007ffe0ff */
[----:B-1----:R-:W-:-:S05]  /*1650*/  @!P3 LEA R56, P6, R54, R46, 0x2 ;  /* 0x0000002e3638b211 */ /* 0x002fca00078c10ff */
[----:B------:R-:W1:Y:S01]  /*1660*/  @!P4 LDC.64 R62, c[0x0][0x3e0] ;  /* 0x0000f800ff3ecb82 */ /* 0x000e620000000a00 */
[----:B------:R-:W-:Y:S01]  /*1670*/  @!P3 LEA.HI.X R57, R54, R47, R0, 0x2, P6 ;  /* 0x0000002f3639b211 */ /* 0x000fe200030f1400 */
[----:B------:R-:W-:Y:S01]  /*1680*/  @!P2 IMAD R67, R44, R39, R40 ;  /* 0x000000272c43a224 */ /* 0x000fe200078e0228 */
[----:B------:R-:W-:Y:S02]  /*1690*/  @!P1 IADD3 R0, PT, PT, R59, R61, RZ ;  /* 0x0000003d3b009210 */ /* 0x000fe40007ffe0ff */
[C---:B------:R-:W-:Y:S02]  /*16a0*/  @!P1 LEA R64, P6, R58.reuse, R64, 0x2 ;  /* 0x000000403a409211 */ /* 0x040fe400078c10ff */
[----:B------:R-:W-:Y:S01]  /*16b0*/  CS2R R40, SRZ ;  /* 0x0000000000287805 */ /* 0x000fe2000001ff00 */
[----:B------:R-:W4:Y:S01]  /*16c0*/  @!P5 LDC.64 R46, c[0x0][0x3e0] ;  /* 0x0000f800ff2edb82 */ /* 0x000f220000000a00 */
[----:B------:R-:W-:Y:S02]  /*16d0*/  @!P1 LEA.HI.X R65, R58, R65, R0, 0x2, P6 ;  /* 0x000000413a419211 */ /* 0x000fe400030f1400 */
[----:B------:R-:W-:-:S02]  /*16e0*/  IADD3 R0, PT, PT, R37, 0x140, RZ ;  /* 0x0000014025007810 */ /* 0x000fc40007ffe0ff */
[----:B------:R3:W2:Y:S01]  /*16f0*/  @!P3 LDG.E.64 R40, desc[UR14][R56.64] ;  /* 0x0000000e3828b981 */ /* 0x0006a2000c1e1b00 */
[----:B------:R-:W-:Y:S02]  /*1700*/  @!P2 MOV R54, R2 ;  /* 0x000000020036a202 */ /* 0x000fe40000000f00 */
[----:B------:R-:W-:Y:S02]  /*1710*/  @!P2 MOV R55, R5 ;  /* 0x000000050037a202 */ /* 0x000fe40000000f00 */
[----:B---3--:R-:W-:Y:S02]  /*1720*/  CS2R R42, SRZ ;  /* 0x00000000002a7805 */ /* 0x008fe4000001ff00 */
[----:B------:R-:W-:Y:S01]  /*1730*/  ISETP.GE.U32.AND P3, PT, R0, UR16, PT ;  /* 0x0000001000007c0c */ /* 0x000fe2000bf66070 */
[----:B------:R-:W3:Y:S01]  /*1740*/  @!P4 LDC.64 R60, c[0x0][0x390] ;  /* 0x0000e400ff3ccb82 */ /* 0x000ee20000000a00 */
[----:B------:R-:W-:Y:S01]  /*1750*/  SHF.R.S32.HI R59, RZ, 0x1f, R0 ;  /* 0x0000001fff3b7819 */ /* 0x000fe20000011400 */
[----:B------:R-:W-:Y:S01]  /*1760*/  @!P2 IMAD.WIDE.U32 R38, R44, R38, R54 ;  /* 0x000000262c26a225 */ /* 0x000fe200078e0036 */
[----:B------:R-:W-:Y:S01]  /*1770*/  IADD3 R50, PT, PT, R37, 0x150, RZ ;  /* 0x0000015025327810 */ /* 0x000fe20007ffe0ff */
[----:B------:R4:W2:Y:S01]  /*1780*/  @!P1 LDG.E.64 R42, desc[UR14][R64.64] ;  /* 0x0000000e402a9981 */ /* 0x0008a2000c1e1b00 */
[----:B------:R-:W-:-:S02]  /*1790*/  ISETP.GE.AND.EX P3, PT, R59, UR17, PT, P3 ;  /* 0x000000113b007c0c */ /* 0x000fc4000bf66330 */
[----:B------:R-:W-:Y:S02]  /*17a0*/  ISETP.GE.U32.AND P1, PT, R50, UR16, PT ;  /* 0x0000001032007c0c */ /* 0x000fe4000bf26070 */
[----:B------:R-:W-:Y:S02]  /*17b0*/  SHF.R.S32.HI R57, RZ, 0x1f, R50 ;  /* 0x0000001fff397819 */ /* 0x000fe40000011432 */
[----:B------:R-:W-:Y:S02]  /*17c0*/  @!P2 IADD3 R39, PT, PT, R39, R67, RZ ;  /* 0x000000432727a210 */ /* 0x000fe40007ffe0ff */
[C---:B0-----:R-:W-:Y:S02]  /*17d0*/  @!P2 LEA R48, P6, R38.reuse, R48, 0x2 ;  /* 0x000000302630a211 */ /* 0x041fe400078c10ff */
[----:B------:R-:W-:Y:S02]  /*17e0*/  ISETP.GE.AND.EX P1, PT, R57, UR17, PT, P1 ;  /* 0x0000001139007c0c */ /* 0x000fe4000bf26310 */
[----:B------:R-:W-:Y:S01]  /*17f0*/  @!P2 LEA.HI.X R49, R38, R49, R39, 0x2, P6 ;  /* 0x000000312631a211 */ /* 0x000fe200030f1427 */
[----:B-1----:R-:W-:Y:S01]  /*1800*/  @!P4 IMAD R38, R53, R62, RZ ;  /* 0x0000003e3526c224 */ /* 0x002fe200078e02ff */
[----:B------:R-:W0:Y:S01]  /*1810*/  @!P3 LDC.64 R54, c[0x0][0x3e0] ;  /* 0x0000f800ff36bb82 */ /* 0x000e220000000a00 */
[----:B----4-:R-:W-:Y:S01]  /*1820*/  @!P5 IMAD R44, R51, R46, RZ ;  /* 0x0000002e332cd224 */ /* 0x010fe200078e02ff */
[----:B------:R-:W-:Y:S01]  /*1830*/  @!P4 MOV R39, R5 ;  /* 0x000000050027c202 */ /* 0x000fe20000000f00 */
[----:B------:R-:W-:-:S05]  /*1840*/  @!P4 IMAD R51, R45, R63, R38 ;  /* 0x0000003f2d33c224 */ /* 0x000fca00078e0226 */
[----:B------:R-:W1:Y:S01]  /*1850*/  @!P5 LDC.64 R52, c[0x0][0x390] ;  /* 0x0000e400ff34db82 */ /* 0x000e620000000a00 */
[-C--:B------:R-:W-:Y:S01]  /*1860*/  @!P4 MOV R38, R2.reuse ;  /* 0x000000020026c202 */ /* 0x080fe20000000f00 */
[----:B------:R-:W-:Y:S01]  /*1870*/  @!P5 IMAD R67, R36, R47, R44 ;  /* 0x0000002f2443d224 */ /* 0x000fe200078e022c */
[----:B------:R-:W-:-:S03]  /*1880*/  @!P5 MOV R64, R2 ;  /* 0x000000020040d202 */ /* 0x000fc60000000f00 */
[----:B------:R-:W-:Y:S01]  /*1890*/  @!P4 IMAD.WIDE.U32 R62, R45, R62, R38 ;  /* 0x0000003e2d3ec225 */ /* 0x000fe200078e0026 */
[----:B------:R-:W-:Y:S01]  /*18a0*/  CS2R R44, SRZ ;  /* 0x00000000002c7805 */ /* 0x000fe2000001ff00 */
[----:B------:R-:W4:Y:S01]  /*18b0*/  @!P1 LDC.64 R38, c[0x0][0x3e0] ;  /* 0x0000f800ff269b82 */ /* 0x000f220000000a00 */
[----:B------:R-:W-:Y:S02]  /*18c0*/  @!P5 MOV R65, R5 ;  /* 0x000000050041d202 */ /* 0x000fe40000000f00 */
[----:B------:R-:W-:Y:S02]  /*18d0*/  IADD3 R58, PT, PT, R37, 0x160, RZ ;  /* 0x00000160253a7810 */ /* 0x000fe40007ffe0ff */
[----:B------:R1:W2:Y:S01]  /*18e0*/  @!P2 LDG.E.64 R44, desc[UR14][R48.64] ;  /* 0x0000000e302ca981 */ /* 0x0002a2000c1e1b00 */
[----:B------:R-:W-:Y:S01]  /*18f0*/  @!P5 IMAD.WIDE.U32 R46, R36, R46, R64 ;  /* 0x0000002e242ed225 */ /* 0x000fe200078e0040 */
[----:B------:R-:W-:Y:S01]  /*1900*/  @!P4 IADD3 R36, PT, PT, R63, R51, RZ ;  /* 0x000000333f24c210 */ /* 0x000fe20007ffe0ff */
[----:B------:R-:W4:Y:S01]  /*1910*/  @!P1 LDC.64 R68, c[0x0][0x390] ;  /* 0x0000e400ff449b82 */ /* 0x000f220000000a00 */
[----:B------:R-:W-:-:S02]  /*1920*/  ISETP.GE.U32.AND P2, PT, R58, UR16, PT ;  /* 0x000000103a007c0c */ /* 0x000fc4000bf46070 */
[C---:B---3--:R-:W-:Y:S02]  /*1930*/  @!P4 LEA R60, P6, R62.reuse, R60, 0x2 ;  /* 0x0000003c3e3cc211 */ /* 0x048fe400078c10ff */
[----:B------:R-:W-:Y:S02]  /*1940*/  SHF.R.S32.HI R51, RZ, 0x1f, R58 ;  /* 0x0000001fff337819 */ /* 0x000fe4000001143a */
[----:B------:R-:W-:Y:S02]  /*1950*/  @!P4 LEA.HI.X R61, R62, R61, R36, 0x2, P6 ;  /* 0x0000003d3e3dc211 */ /* 0x000fe400030f1424 */
[----:B------:R-:W-:Y:S01]  /*1960*/  ISETP.GE.AND.EX P2, PT, R51, UR17, PT, P2 ;  /* 0x0000001133007c0c */ /* 0x000fe2000bf46320 */
[----:B0-----:R-:W-:Y:S01]  /*1970*/  @!P3 IMAD R59, R59, R54, RZ ;  /* 0x000000363b3bb224 */ /* 0x001fe200078e02ff */
[----:B------:R-:W-:Y:S01]  /*1980*/  @!P5 IADD3 R36, PT, PT, R47, R67, RZ ;  /* 0x000000432f24d210 */ /* 0x000fe20007ffe0ff */
[----:B------:R-:W0:Y:S01]  /*1990*/  @!P3 LDC.64 R62, c[0x0][0x390] ;  /* 0x0000e400ff3ebb82 */ /* 0x000e220000000a00 */
[----:B-1----:R-:W-:-:S02]  /*19a0*/  @!P5 LEA R52, P6, R46, R52, 0x2 ;  /* 0x000000342e34d211 */ /* 0x002fc400078c10ff */
[----:B------:R-:W-:Y:S02]  /*19b0*/  @!P3 MOV R47, R5 ;  /* 0x00000005002fb202 */ /* 0x000fe40000000f00 */
[----:B------:R-:W-:Y:S02]  /*19c0*/  @!P5 LEA.HI.X R53, R46, R53, R36, 0x2, P6 ;  /* 0x000000352e35d211 */ /* 0x000fe400030f1424 */
[----:B------:R-:W-:Y:S01]  /*19d0*/  @!P3 MOV R46, R2 ;  /* 0x00000002002eb202 */ /* 0x000fe20000000f00 */
[----:B------:R-:W-:Y:S01]  /*19e0*/  @!P3 IMAD R65, R0, R55, R59 ;  /* 0x000000370041b224 */ /* 0x000fe200078e023b */
[----:B------:R-:W-:-:S03]  /*19f0*/  CS2R R48, SRZ ;  /* 0x0000000000307805 */ /* 0x000fc6000001ff00 */
[----:B------:R-:W-:Y:S01]  /*1a00*/  @!P3 IMAD.WIDE.U32 R54, R0, R54, R46 ;  /* 0x000000360036b225 */ /* 0x000fe200078e002e */
[----:B------:R-:W-:Y:S02]  /*1a10*/  IADD3 R36, PT, PT, R37, 0x170, RZ ;  /* 0x0000017025247810 */ /* 0x000fe40007ffe0ff */
[----:B------:R-:W3:Y:S01]  /*1a20*/  @!P5 LDG.E.64 R48, desc[UR14][R52.64] ;  /* 0x0000000e3430d981 */ /* 0x000ee2000c1e1b00 */
[----:B----4-:R-:W-:Y:S02]  /*1a30*/  @!P1 IMAD R0, R57, R38, RZ ;  /* 0x0000002639009224 */ /* 0x010fe400078e02ff */
[----:B------:R-:W1:Y:S01]  /*1a40*/  @!P2 LDC.64 R56, c[0x0][0x3e0] ;  /* 0x0000f800ff38ab82 */ /* 0x000e620000000a00 */
[----:B------:R-:W-:Y:S01]  /*1a50*/  CS2R R46, SRZ ;  /* 0x00000000002e7805 */ /* 0x000fe2000001ff00 */
[----:B------:R-:W-:Y:S01]  /*1a60*/  @!P1 IMAD R67, R50, R39, R0 ;  /* 0x0000002732439224 */ /* 0x000fe200078e0200 */
[----:B------:R-:W-:Y:S02]  /*1a70*/  IADD3 R0, PT, PT, R37, 0x180, RZ ;  /* 0x0000018025007810 */ /* 0x000fe40007ffe0ff */
[----:B------:R-:W-:-:S02]  /*1a80*/  ISETP.GE.U32.AND P5, PT, R36, UR16, PT ;  /* 0x0000001024007c0c */ /* 0x000fc4000bfa6070 */
[----:B------:R-:W-:Y:S01]  /*1a90*/  SHF.R.S32.HI R59, RZ, 0x1f, R36 ;  /* 0x0000001fff3b7819 */ /* 0x000fe20000011424 */
[----:B------:R4:W3:Y:S01]  /*1aa0*/  @!P4 LDG.E.64 R46, desc[UR14][R60.64] ;  /* 0x0000000e3c2ec981 */ /* 0x0008e2000c1e1b00 */
[----:B------:R-:W-:Y:S02]  /*1ab0*/  @!P3 IADD3 R55, PT, PT, R55, R65, RZ ;  /* 0x000000413737b210 */ /* 0x000fe40007ffe0ff */
[----:B------:R-:W-:Y:S02]  /*1ac0*/  ISETP.GE.U32.AND P4, PT, R0, UR16, PT ;  /* 0x0000001000007c0c */ /* 0x000fe4000bf86070 */
[----:B------:R-:W-:Y:S02]  /*1ad0*/  SHF.R.S32.HI R65, RZ, 0x1f, R0 ;  /* 0x0000001fff417819 */ /* 0x000fe40000011400 */
[----:B------:R-:W-:Y:S02]  /*1ae0*/  ISETP.GE.AND.EX P5, PT, R59, UR17, PT, P5 ;  /* 0x000000113b007c0c */ /* 0x000fe4000bfa6350 */
[----:B------:R-:W-:Y:S01]  /*1af0*/  ISETP.GE.AND.EX P4, PT, R65, UR17, PT, P4 ;  /* 0x0000001141007c0c */ /* 0x000fe2000bf86340 */
[----:B----4-:R-:W4:Y:S01]  /*1b00*/  @!P2 LDC.64 R60, c[0x0][0x390] ;  /* 0x0000e400ff3cab82 */ /* 0x010f220000000a00 */
[----:B------:R-:W-:-:S02]  /*1b10*/  @!P1 MOV R52, R2 ;  /* 0x0000000200349202 */ /* 0x000fc40000000f00 */
[----:B------:R-:W-:Y:S02]  /*1b20*/  @!P1 MOV R53, R5 ;  /* 0x0000000500359202 */ /* 0x000fe40000000f00 */
[----:B0-----:R-:W-:Y:S01]  /*1b30*/  @!P3 LEA R62, P6, R54, R62, 0x2 ;  /* 0x0000003e363eb211 */ /* 0x001fe200078c10ff */
[----:B------:R-:W-:-:S03]  /*1b40*/  @!P1 IMAD.WIDE.U32 R38, R50, R38, R52 ;  /* 0x0000002632269225 */ /* 0x000fc600078e0034 */
[----:B------:R-:W-:Y:S01]  /*1b50*/  @!P3 LEA.HI.X R63, R54, R63, R55, 0x2, P6 ;  /* 0x0000003f363fb211 */ /* 0x000fe200030f1437 */
[----:B------:R-:W0:Y:S01]  /*1b60*/  @!P5 LDC.64 R74, c[0x0][0x390] ;  /* 0x0000e400ff4adb82 */ /* 0x000e220000000a00 */
[----:B-1----:R-:W-:Y:S01]  /*1b70*/  @!P2 IMAD R52, R51, R56, RZ ;  /* 0x000000383334a224 */ /* 0x002fe200078e02ff */
[----:B------:R-:W-:Y:S02]  /*1b80*/  CS2R R50, SRZ ;  /* 0x0000000000327805 */ /* 0x000fe4000001ff00 */
[----:B------:R-:W-:-:S04]  /*1b90*/  @!P1 IADD3 R39, PT, PT, R39, R67, RZ ;  /* 0x0000004327279210 */ /* 0x000fc80007ffe0ff */
[----:B------:R-:W1:Y:S01]  /*1ba0*/  @!P5 LDC.64 R54, c[0x0][0x3e0] ;  /* 0x0000f800ff36db82 */ /* 0x000e620000000a00 */
[C---:B------:R-:W-:Y:S01]  /*1bb0*/  @!P1 LEA R68, P6, R38.reuse, R68, 0x2 ;  /* 0x0000004426449211 */ /* 0x040fe200078c10ff */
[----:B------:R4:W3:Y:S06]  /*1bc0*/  @!P3 LDG.E.64 R50, desc[UR14][R62.64] ;  /* 0x0000000e3e32b981 */ /* 0x0008ec000c1e1b00 */
[----:B------:R-:W5:Y:S01]  /*1bd0*/  @!P4 LDC.64 R66, c[0x0][0x3e0] ;  /* 0x0000f800ff42cb82 */ /* 0x000f620000000a00 */
[----:B------:R-:W-:Y:S02]  /*1be0*/  @!P1 LEA.HI.X R69, R38, R69, R39, 0x2, P6 ;  /* 0x0000004526459211 */ /* 0x000fe400030f1427 */
[----:B----4-:R-:W-:-:S02]  /*1bf0*/  @!P2 MOV R62, R2 ;  /* 0x00000002003ea202 */ /* 0x010fc40000000f00 */
[----:B------:R-:W-:Y:S01]  /*1c00*/  @!P2 MOV R63, R5 ;  /* 0x00000005003fa202 */ /* 0x000fe20000000f00 */
[C---:B------:R-:W-:Y:S01]  /*1c10*/  @!P2 IMAD R71, R58.reuse, R57, R52 ;  /* 0x000000393a47a224 */ /* 0x040fe200078e0234 */
[C---:B------:R-:W-:Y:S02]  /*1c20*/  IADD3 R38, PT, PT, R37.reuse, 0x190, RZ ;  /* 0x0000019025267810 */ /* 0x040fe40007ffe0ff */
[----:B------:R-:W-:Y:S01]  /*1c30*/  CS2R R52, SRZ ;  /* 0x0000000000347805 */ /* 0x000fe2000001ff00 */
[----:B------:R-:W-:Y:S01]  /*1c40*/  @!P2 IMAD.WIDE.U32 R56, R58, R56, R62 ;  /* 0x000000383a38a225 */ /* 0x000fe200078e003e */
[----:B------:R-:W-:Y:S01]  /*1c50*/  IADD3 R64, PT, PT, R37, 0x1a0, RZ ;  /* 0x000001a025407810 */ /* 0x000fe20007ffe0ff */
[----:B------:R-:W4:Y:S01]  /*1c60*/  @!P4 LDC.64 R62, c[0x0][0x390] ;  /* 0x0000e400ff3ecb82 */ /* 0x000f220000000a00 */
[----:B------:R-:W-:Y:S02]  /*1c70*/  ISETP.GE.U32.AND P3, PT, R38, UR16, PT ;  /* 0x0000001026007c0c */ /* 0x000fe4000bf66070 */
[----:B------:R0:W3:Y:S01]  /*1c80*/  @!P1 LDG.E.64 R52, desc[UR14][R68.64] ;  /* 0x0000000e44349981 */ /* 0x0000e2000c1e1b00 */
[----:B------:R-:W-:-:S02]  /*1c90*/  SHF.R.S32.HI R39, RZ, 0x1f, R38 ;  /* 0x0000001fff277819 */ /* 0x000fc40000011426 */
[----:B------:R-:W-:Y:S02]  /*1ca0*/  @!P2 IADD3 R58, PT, PT, R57, R71, RZ ;  /* 0x00000047393aa210 */ /* 0x000fe40007ffe0ff */
[----:B------:R-:W-:Y:S02]  /*1cb0*/  ISETP.GE.U32.AND P1, PT, R64, UR16, PT ;  /* 0x0000001040007c0c */ /* 0x000fe4000bf26070 */
[----:B------:R-:W-:Y:S02]  /*1cc0*/  SHF.R.S32.HI R57, RZ, 0x1f, R64 ;  /* 0x0000001fff397819 */ /* 0x000fe40000011440 */
[----:B------:R-:W-:Y:S02]  /*1cd0*/  ISETP.GE.AND.EX P3, PT, R39, UR17, PT, P3 ;  /* 0x0000001127007c0c */ /* 0x000fe4000bf66330 */
[C---:B------:R-:W-:Y:S02]  /*1ce0*/  @!P2 LEA R60, P6, R56.reuse, R60, 0x2 ;  /* 0x0000003c383ca211 */ /* 0x040fe400078c10ff */
[----:B------:R-:W-:Y:S01]  /*1cf0*/  ISETP.GE.AND.EX P1, PT, R57, UR17, PT, P1 ;  /* 0x0000001139007c0c */ /* 0x000fe2000bf26310 */
[----:B-1----:R-:W-:Y:S01]  /*1d00*/  @!P5 IMAD R59, R59, R54, RZ ;  /* 0x000000363b3bd224 */ /* 0x002fe200078e02ff */
[----:B------:R-:W-:Y:S01]  /*1d10*/  @!P2 LEA.HI.X R61, R56, R61, R58, 0x2, P6 ;  /* 0x0000003d383da211 */ /* 0x000fe200030f143a */
[----:B-----5:R-:W-:Y:S01]  /*1d20*/  @!P4 IMAD R56, R65, R66, RZ ;  /* 0x000000424138c224 */ /* 0x020fe200078e02ff */
[----:B------:R-:W-:Y:S01]  /*1d30*/  @!P5 MOV R58, R2 ;  /* 0x00000002003ad202 */ /* 0x000fe20000000f00 */
[----:B------:R-:W-:Y:S01]  /*1d40*/  @!P5 IMAD R65, R36, R55, R59 ;  /* 0x000000372441d224 */ /* 0x000fe200078e023b */
[----:B------:R-:W-:-:S03]  /*1d50*/  @!P5 MOV R59, R5 ;  /* 0x00000005003bd202 */ /* 0x000fc60000000f00 */
[----:B------:R-:W1:Y:S01]  /*1d60*/  @!P3 LDC.64 R76, c[0x0][0x3e0] ;  /* 0x0000f800ff4cbb82 */ /* 0x000e620000000a00 */
[----:B------:R-:W-:Y:S01]  /*1d70*/  @!P5 IMAD.WIDE.U32 R54, R36, R54, R58 ;  /* 0x000000362436d225 */ /* 0x000fe200078e003a */
[----:B0-----:R-:W-:-:S06]  /*1d80*/  @!P4 MOV R68, R2 ;  /* 0x000000020044c202 */ /* 0x001fcc0000000f00 */
[----:B------:R-:W0:Y:S01]  /*1d90*/  @!P1 LDC.64 R58, c[0x0][0x3e0] ;  /* 0x0000f800ff3a9b82 */ /* 0x000e220000000a00 */
[----:B------:R-:W-:Y:S02]  /*1da0*/  @!P5 IADD3 R65, PT, PT, R55, R65, RZ ;  /* 0x000000413741d210 */ /* 0x000fe40007ffe0ff */
[----:B------:R-:W-:Y:S02]  /*1db0*/  @!P5 LEA R74, P6, R54, R74, 0x2 ;  /* 0x0000004a364ad211 */ /* 0x000fe400078c10ff */
[----:B------:R-:W-:Y:S01]  /*1dc0*/  @!P4 MOV R69, R5 ;  /* 0x000000050045c202 */ /* 0x000fe20000000f00 */
[----:B------:R-:W-:Y:S01]  /*1dd0*/  @!P4 IMAD R71, R0, R67, R56 ;  /* 0x000000430047c224 */ /* 0x000fe200078e0238 */
[----:B------:R-:W-:Y:S02]  /*1de0*/  @!P5 LEA.HI.X R75, R54, R75, R65, 0x2, P6 ;  /* 0x0000004b364bd211 */ /* 0x000fe400030f1441 */
[----:B------:R-:W-:Y:S01]  /*1df0*/  CS2R R54, SRZ ;  /* 0x0000000000367805 */ /* 0x000fe2000001ff00 */
[----:B------:R-:W-:Y:S01]  /*1e00*/  @!P4 IMAD.WIDE.U32 R66, R0, R66, R68 ;  /* 0x000000420042c225 */ /* 0x000fe200078e0044 */
[----:B------:R-:W-:Y:S01]  /*1e10*/  IADD3 R36, PT, PT, R37, 0x1b0, RZ ;  /* 0x000001b025247810 */ /* 0x000fe20007ffe0ff */
[----:B------:R-:W5:Y:S03]  /*1e20*/  @!P3 LDC.64 R68, c[0x0][0x390] ;  /* 0x0000e400ff44bb82 */ /* 0x000f660000000a00 */
[----:B------:R1:W3:Y:S01]  /*1e30*/  @!P2 LDG.E.64 R54, desc[UR14][R60.64] ;  /* 0x0000000e3c36a981 */ /* 0x0002e2000c1e1b00 */
[----:B------:R-:W-:-:S02]  /*1e40*/  @!P4 IADD3 R0, PT, PT, R67, R71, RZ ;  /* 0x000000474300c210 */ /* 0x000fc40007ffe0ff */
[----:B------:R-:W-:Y:S02]  /*1e50*/  ISETP.GE.U32.AND P2, PT, R36, UR16, PT ;  /* 0x0000001024007c0c */ /* 0x000fe4000bf46070 */
[----:B------:R-:W-:Y:S02]  /*1e60*/  SHF.R.S32.HI R71, RZ, 0x1f, R36 ;  /* 0x0000001fff477819 */ /* 0x000fe40000011424 */
[----:B----4-:R-:W-:Y:S01]  /*1e70*/  @!P4 LEA R62, P6, R66, R62, 0x2 ;  /* 0x0000003e423ec211 */ /* 0x010fe200078c10ff */
[----:B-1----:R-:W-:Y:S01]  /*1e80*/  @!P3 IMAD R39, R39, R76, RZ ;  /* 0x0000004c2727b224 */ /* 0x002fe200078e02ff */
[----:B------:R-:W-:Y:S02]  /*1e90*/  ISETP.GE.AND.EX P2, PT, R71, UR17, PT, P2 ;  /* 0x0000001147007c0c */ /* 0x000fe4000bf46320 */
[----:B------:R-:W-:Y:S02]  /*1ea0*/  @!P3 MOV R60, R2 ;  /* 0x00000002003cb202 */ /* 0x000fe40000000f00 */
[----:B------:R-:W-:-:S02]  /*1eb0*/  @!P3 MOV R61, R5 ;  /* 0x00000005003db202 */ /* 0x000fc40000000f00 */
[----:B------:R-:W-:Y:S01]  /*1ec0*/  @!P4 LEA.HI.X R63, R66, R63, R0, 0x2, P6 ;  /* 0x0000003f423fc211 */ /* 0x000fe200030f1400 */
[----:B0-----:R-:W-:Y:S01]  /*1ed0*/  @!P1 IMAD R73, R57, R58, RZ ;  /* 0x0000003a39499224 */ /* 0x001fe200078e02ff */
[----:B------:R-:W0:Y:S01]  /*1ee0*/  @!P1 LDC.64 R66, c[0x0][0x390] ;  /* 0x0000e400ff429b82 */ /* 0x000e220000000a00 */
[C---:B------:R-:W-:Y:S01]  /*1ef0*/  @!P3 IMAD R77, R38.reuse, R77, R39 ;  /* 0x0000004d264db224 */ /* 0x040fe200078e0227 */
[----:B------:R-:W-:Y:S01]  /*1f00*/  CS2R R56, SRZ ;  /* 0x0000000000387805 */ /* 0x000fe2000001ff00 */
[----:B------:R-:W-:Y:S01]  /*1f10*/  @!P3 IMAD.WIDE.U32 R38, R38, R76, R60 ;  /* 0x0000004c2626b225 */ /* 0x000fe200078e003c */
[----:B------:R-:W-:Y:S02]  /*1f20*/  @!P1 MOV R60, R2 ;  /* 0x00000002003c9202 */ /* 0x000fe40000000f00 */
[----:B------:R-:W-:Y:S02]  /*1f30*/  @!P1 MOV R61, R5 ;  /* 0x00000005003d9202 */ /* 0x000fe40000000f00 */
[----:B------:R-:W-:Y:S01]  /*1f40*/  IADD3 R0, PT, PT, R37, 0x1c0, RZ ;  /* 0x000001c025007810 */ /* 0x000fe20007ffe0ff */
[C---:B------:R-:W-:Y:S01]  /*1f50*/  @!P1 IMAD R73, R64.reuse, R59, R73 ;  /* 0x0000003b40499224 */ /* 0x040fe200078e0249 */
[----:B------:R1:W4:Y:S01]  /*1f60*/  @!P5 LDG.E.64 R56, desc[UR14][R74.64] ;  /* 0x0000000e4a38d981 */ /* 0x000322000c1e1b00 */
[----:B------:R-:W-:Y:S01]  /*1f70*/  @!P1 IMAD.WIDE.U32 R58, R64, R58, R60 ;  /* 0x0000003a403a9225 */ /* 0x000fe200078e003c */
[----:B------:R-:W-:Y:S01]  /*1f80*/  ISETP.GE.U32.AND P5, PT, R0, UR16, PT ;  /* 0x0000001000007c0c */ /* 0x000fe2000bfa6070 */
[----:B------:R-:W1:Y:S01]  /*1f90*/  @!P2 LDC.64 R60, c[0x0][0x3e0] ;  /* 0x0000f800ff3cab82 */ /* 0x000e620000000a00 */
[----:B------:R-:W-:-:S04]  /*1fa0*/  SHF.R.S32.HI R65, RZ, 0x1f, R0 ;  /* 0x0000001fff417819 */ /* 0x000fc80000011400 */
[----:B------:R-:W-:Y:S02]  /*1fb0*/  ISETP.GE.AND.EX P5, PT, R65, UR17, PT, P5 ;  /* 0x0000001141007c0c */ /* 0x000fe4000bfa6350 */
[----:B------:R-:W-:Y:S02]  /*1fc0*/  @!P3 IADD3 R77, PT, PT, R39, R77, RZ ;  /* 0x0000004d274db210 */ /* 0x000fe40007ffe0ff */
[C---:B-----5:R-:W-:Y:S02]  /*1fd0*/  @!P3 LEA R68, P6, R38.reuse, R68, 0x2 ;  /* 0x000000442644b211 */ /* 0x060fe400078c10ff */
[----:B------:R-:W-:Y:S02]  /*1fe0*/  @!P1 IADD3 R73, PT, PT, R59, R73, RZ ;  /* 0x000000493b499210 */ /* 0x000fe40007ffe0ff */
[----:B------:R-:W-:Y:S02]  /*1ff0*/  @!P3 LEA.HI.X R69, R38, R69, R77, 0x2, P6 ;  /* 0x000000452645b211 */ /* 0x000fe400030f144d */
[----:B------:R-:W5:Y:S01]  /*2000*/  @!P2 LDC.64 R76, c[0x0][0x390] ;  /* 0x0000e400ff4cab82 */ /* 0x000f620000000a00 */
[----:B0-----:R-:W-:-:S04]  /*2010*/  @!P1 LEA R66, P6, R58, R66, 0x2 ;  /* 0x000000423a429211 */ /* 0x001fc800078c10ff */
[----:B------:R-:W-:-:S03]  /*2020*/  @!P1 LEA.HI.X R67, R58, R67, R73, 0x2, P6 ;  /* 0x000000433a439211 */ /* 0x000fc600030f1449 */
[----:B------:R-:W0:Y:S01]  /*2030*/  @!P5 LDC.64 R38, c[0x0][0x3e0] ;  /* 0x0000f800ff26db82 */ /* 0x000e220000000a00 */
[----:B------:R-:W-:Y:S01]  /*2040*/  CS2R R58, SRZ ;  /* 0x00000000003a7805 */ /* 0x000fe2000001ff00 */
[----:B-1----:R-:W-:Y:S01]  /*2050*/  @!P2 IMAD R64, R71, R60, RZ ;  /* 0x0000003c4740a224 */ /* 0x002fe200078e02ff */
[----:B------:R-:W-:-:S04]  /*2060*/  IADD3 R71, PT, PT, R37, 0x1d0, RZ ;  /* 0x000001d025477810 */ /* 0x000fc80007ffe0ff */
[----:B------:R1:W4:Y:S01]  /*2070*/  @!P4 LDG.E.64 R58, desc[UR14][R62.64] ;  /* 0x0000000e3e3ac981 */ /* 0x000322000c1e1b00 */
[----:B------:R-:W-:Y:S01]  /*2080*/  ISETP.GE.U32.AND P4, PT, R71, UR16, PT ;  /* 0x0000001047007c0c */ /* 0x000fe2000bf86070 */
[C---:B------:R-:W-:Y:S01]  /*2090*/  @!P2 IMAD R73, R36.reuse, R61, R64 ;  /* 0x0000003d2449a224 */ /* 0x040fe200078e0240 */
[----:B------:R-:W-:Y:S02]  /*20a0*/  SHF.R.S32.HI R75, RZ, 0x1f, R71 ;  /* 0x0000001fff4b7819 */ /* 0x000fe40000011447 */
[----:B-1----:R-:W-:Y:S02]  /*20b0*/  @!P2 MOV R62, R2 ;  /* 0x00000002003ea202 */ /* 0x002fe40000000f00 */
[----:B------:R-:W-:Y:S02]  /*20c0*/  @!P2 MOV R63, R5 ;  /* 0x00000005003fa202 */ /* 0x000fe40000000f00 */
[----:B------:R-:W-:Y:S01]  /*20d0*/  ISETP.GE.AND.EX P4, PT, R75, UR17, PT, P4 ;  /* 0x000000114b007c0c */ /* 0x000fe2000bf86340 */
[----:B------:R-:W-:Y:S01]  /*20e0*/  @!P2 IMAD.WIDE.U32 R60, R36, R60, R62 ;  /* 0x0000003c243ca225 */ /* 0x000fe200078e003e */
[----:B------:R-:W-:-:S04]  /*20f0*/  @!P5 MOV R62, R2 ;  /* 0x00000002003ed202 */ /* 0x000fc80000000f00 */
[----:B------:R-:W-:Y:S02]  /*2100*/  @!P2 IADD3 R36, PT, PT, R61, R73, RZ ;  /* 0x000000493d24a210 */ /* 0x000fe40007ffe0ff */
[C---:B-----5:R-:W-:Y:S01]  /*2110*/  @!P2 LEA R76, P6, R60.reuse, R76, 0x2 ;  /* 0x0000004c3c4ca211 */ /* 0x060fe200078c10ff */
[----:B------:R-:W1:Y:S01]  /*2120*/  @!P5 LDC.64 R72, c[0x0][0x390] ;  /* 0x0000e400ff48db82 */ /* 0x000e620000000a00 */
[-C--:B0-----:R-:W-:Y:S01]  /*2130*/  @!P5 IMAD R65, R65, R38.reuse, RZ ;  /* 0x000000264141d224 */ /* 0x081fe200078e02ff */
[----:B------:R-:W-:Y:S02]  /*2140*/  @!P5 MOV R63, R5 ;  /* 0x00000005003fd202 */ /* 0x000fe40000000f00 */
[----:B------:R-:W-:Y:S02]  /*2150*/  @!P2 LEA.HI.X R77, R60, R77, R36, 0x2, P6 ;  /* 0x0000004d3c4da211 */ /* 0x000fe400030f1424 */
[----:B------:R-:W-:Y:S01]  /*2160*/  CS2R R60, SRZ ;  /* 0x00000000003c7805 */ /* 0x000fe2000001ff00 */
[C---:B------:R-:W-:Y:S01]  /*2170*/  @!P5 IMAD R65, R0.reuse, R39, R65 ;  /* 0x000000270041d224 */ /* 0x040fe200078e0241 */
[----:B------:R-:W-:Y:S01]  /*2180*/  IADD3 R36, PT, PT, R37, 0x1e0, RZ ;  /* 0x000001e025247810 */ /* 0x000fe20007ffe0ff */
[----:B------:R-:W-:-:S02]  /*2190*/  @!P5 IMAD.WIDE.U32 R38, R0, R38, R62 ;  /* 0x000000260026d225 */ /* 0x000fc400078e003e */
[----:B------:R-:W0:Y:S01]  /*21a0*/  @!P4 LDC.64 R62, c[0x0][0x3e0] ;  /* 0x0000f800ff3ecb82 */ /* 0x000e220000000a00 */
[----:B------:R5:W4:Y:S01]  /*21b0*/  @!P3 LDG.E.64 R60, desc[UR14][R68.64] ;  /* 0x0000000e443cb981 */ /* 0x000b22000c1e1b00 */
[----:B------:R-:W-:Y:S02]  /*21c0*/  ISETP.GE.U32.AND P3, PT, R36, UR16, PT ;  /* 0x0000001024007c0c */ /* 0x000fe4000bf66070 */
[----:B-----5:R-:W-:-:S04]  /*21d0*/  SHF.R.S32.HI R69, RZ, 0x1f, R36 ;  /* 0x0000001fff457819 */ /* 0x020fc80000011424 */
[----:B------:R-:W-:Y:S02]  /*21e0*/  ISETP.GE.AND.EX P3, PT, R69, UR17, PT, P3 ;  /* 0x0000001145007c0c */ /* 0x000fe4000bf66330 */
[----:B------:R-:W-:Y:S02]  /*21f0*/  @!P5 IADD3 R65, PT, PT, R39, R65, RZ ;  /* 0x000000412741d210 */ /* 0x000fe40007ffe0ff */
[----:B-1----:R-:W-:-:S04]  /*2200*/  @!P5 LEA R72, P6, R38, R72, 0x2 ;  /* 0x000000482648d211 */ /* 0x002fc800078c10ff */
[----:B------:R-:W-:Y:S01]  /*2210*/  @!P5 LEA.HI.X R73, R38, R73, R65, 0x2, P6 ;  /* 0x000000492649d211 */ /* 0x000fe200030f1441 */
[----:B0-----:R-:W-:Y:S01]  /*2220*/  @!P4 IMAD R0, R75, R62, RZ ;  /* 0x0000003e4b00c224 */ /* 0x001fe200078e02ff */
[----:B------:R-:W-:Y:S01]  /*2230*/  @!P4 MOV R38, R2 ;  /* 0x000000020026c202 */ /* 0x000fe20000000f00 */
[----:B------:R-:W0:Y:S01]  /*2240*/  @!P4 LDC.64 R74, c[0x0][0x390] ;  /* 0x0000e400ff4acb82 */ /* 0x000e220000000a00 */
[----:B------:R-:W-:-:S07]  /*2250*/  @!P4 MOV R39, R5 ;  /* 0x000000050027c202 */ /* 0x000fce0000000f00 */
[----:B------:R-:W1:Y:S01]  /*2260*/  @!P3 LDC.64 R64, c[0x0][0x3e0] ;  /* 0x0000f800ff40bb82 */ /* 0x000e620000000a00 */
[C---:B------:R-:W-:Y:S02]  /*2270*/  @!P4 IMAD R0, R71.reuse, R63, R0 ;  /* 0x0000003f4700c224 */ /* 0x040fe400078e0200 */
[----:B------:R-:W-:-:S05]  /*2280*/  @!P4 IMAD.WIDE.U32 R62, R71, R62, R38 ;  /* 0x0000003e473ec225 */ /* 0x000fca00078e0026 */
[----:B------:R-:W5:Y:S01]  /*2290*/  @!P3 LDC.64 R38, c[0x0][0x390] ;  /* 0x0000e400ff26bb82 */ /* 0x000f620000000a00 */
[----:B------:R-:W-:Y:S02]  /*22a0*/  @!P3 MOV R70, R2 ;  /* 0x000000020046b202 */ /* 0x000fe40000000f00 */
[----:B------:R-:W-:Y:S02]  /*22b0*/  @!P3 MOV R71, R5 ;  /* 0x000000050047b202 */ /* 0x000fe40000000f00 */
[----:B------:R-:W-:Y:S02]  /*22c0*/  @!P4 IADD3 R0, PT, PT, R63, R0, RZ ;  /* 0x000000003f00c210 */ /* 0x000fe40007ffe0ff */
[----:B0-----:R-:W-:Y:S01]  /*22d0*/  @!P4 LEA R74, P6, R62, R74, 0x2 ;  /* 0x0000004a3e4ac211 */ /* 0x001fe200078c10ff */
[----:B-1----:R-:W-:-:S04]  /*22e0*/  @!P3 IMAD R69, R69, R64, RZ ;  /* 0x000000404545b224 */ /* 0x002fc800078e02ff */
[C---:B------:R-:W-:Y:S02]  /*22f0*/  @!P3 IMAD R69, R36.reuse, R65, R69 ;  /* 0x000000412445b224 */ /* 0x040fe400078e0245 */
[----:B------:R-:W-:Y:S01]  /*2300*/  @!P3 IMAD.WIDE.U32 R64, R36, R64, R70 ;  /* 0x000000402440b225 */ /* 0x000fe200078e0046 */
[----:B------:R-:W-:Y:S02]  /*2310*/  @!P4 LEA.HI.X R75, R62, R75, R0, 0x2, P6 ;  /* 0x0000004b3e4bc211 */ /* 0x000fe400030f1400 */
[----:B------:R-:W-:Y:S02]  /*2320*/  CS2R R62, SRZ ;  /* 0x00000000003e7805 */ /* 0x000fe4000001ff00 */
[----:B------:R-:W-:Y:S02]  /*2330*/  @!P3 IADD3 R69, PT, PT, R65, R69, RZ ;  /* 0x000000454145b210 */ /* 0x000fe40007ffe0ff */
[C---:B-----5:R-:W-:Y:S02]  /*2340*/  @!P3 LEA R38, P6, R64.reuse, R38, 0x2 ;  /* 0x000000264026b211 */ /* 0x060fe400078c10ff */
[----:B------:R0:W5:Y:S02]  /*2350*/  @!P1 LDG.E.64 R62, desc[UR14][R66.64] ;  /* 0x0000000e423e9981 */ /* 0x000164000c1e1b00 */
[----:B------:R-:W-:-:S02]  /*2360*/  @!P3 LEA.HI.X R39, R64, R39, R69, 0x2, P6 ;  /* 0x000000274027b211 */ /* 0x000fc400030f1445 */
[----:B------:R-:W-:Y:S02]  /*2370*/  CS2R R64, SRZ ;  /* 0x0000000000407805 */ /* 0x000fe4000001ff00 */
[----:B------:R-:W-:Y:S02]  /*2380*/  CS2R R68, SRZ ;  /* 0x0000000000447805 */ /* 0x000fe4000001ff00 */
[----:B0-----:R-:W-:Y:S02]  /*2390*/  CS2R R66, SRZ ;  /* 0x0000000000427805 */ /* 0x001fe4000001ff00 */
[----:B------:R-:W5:Y:S01]  /*23a0*/  @!P2 LDG.E.64 R64, desc[UR14][R76.64] ;  /* 0x0000000e4c40a981 */ /* 0x000f62000c1e1b00 */
[----:B------:R-:W-:-:S03]  /*23b0*/  CS2R R70, SRZ ;  /* 0x0000000000467805 */ /* 0x000fc6000001ff00 */
[----:B------:R-:W5:Y:S04]  /*23c0*/  @!P4 LDG.E.64 R68, desc[UR14][R74.64] ;  /* 0x0000000e4a44c981 */ /* 0x000f68000c1e1b00 */
[----:B------:R-:W5:Y:S04]  /*23d0*/  @!P5 LDG.E.64 R66, desc[UR14][R72.64] ;  /* 0x0000000e4842d981 */ /* 0x000f68000c1e1b00 */
[----:B------:R0:W5:Y:S01]  /*23e0*/  @!P3 LDG.E.64 R70, desc[UR14][R38.64] ;  /* 0x0000000e2646b981 */ /* 0x000162000c1e1b00 */
[----:B------:R-:W-:-:S04]  /*23f0*/  IADD3 R0, PT, PT, R37, 0x1f0, RZ ;  /* 0x000001f025007810 */ /* 0x000fc80007ffe0ff */
[----:B------:R-:W-:Y:S02]  /*2400*/  ISETP.GE.U32.AND P1, PT, R0, UR16, PT ;  /* 0x0000001000007c0c */ /* 0x000fe4000bf26070 */
[----:B0-----:R-:W-:-:S04]  /*2410*/  SHF.R.S32.HI R39, RZ, 0x1f, R0 ;  /* 0x0000001fff277819 */ /* 0x001fc80000011400 */
        /* <DEDUP_REMOVED lines=9> */
[C---:B-1----:R-:W-:Y:S02]  /*24b0*/  @!P1 LEA R36, P2, R76.reuse, R36, 0x2 ;  /* 0x000000244c249211 */ /* 0x042fe400078410ff */
[----:B------:R-:W-:Y:S02]  /*24c0*/  CS2R R72, SRZ ;  /* 0x0000000000487805 */ /* 0x000fe4000001ff00 */
[----:B------:R-:W-:-:S05]  /*24d0*/  @!P1 LEA.HI.X R37, R76, R37, R0, 0x2, P2 ;  /* 0x000000254c259211 */ /* 0x000fca00010f1400 */
[----:B------:R0:W5:Y:S01]  /*24e0*/  @!P1 LDG.E.64 R72, desc[UR14][R36.64] ;  /* 0x0000000e24489981 */ /* 0x000162000c1e1b00 */
[----:B------:R-:W-:Y:S01]  /*24f0*/  FMUL.FTZ R39, R7, R7 ;  /* 0x0000000707277220 */ /* 0x000fe20000410000 */
[----:B------:R-:W-:-:S03]  /*2500*/  FMUL.FTZ R75, R9, R9 ;  /* 0x00000009094b7220 */ /* 0x000fc60000410000 */
[----:B------:R-:W-:Y:S01]  /*2510*/  FFMA.FTZ R39, R6, R6, R39 ;  /* 0x0000000606277223 */ /* 0x000fe20000010027 */
[----:B------:R-:W-:Y:S01]  /*2520*/  FFMA.FTZ R0, R8, R8, R75 ;  /* 0x0000000808007223 */ /* 0x000fe2000001004b */
[----:B------:R-:W-:Y:S02]  /*2530*/  FMUL.FTZ R75, R11, R11 ;  /* 0x0000000b0b4b7220 */ /* 0x000fe40000410000 */
[----:B------:R-:W-:Y:S02]  /*2540*/  FADD.FTZ R39, RZ, R39 ;  /* 0x00000027ff277221 */ /* 0x000fe40000010000 */
[----:B------:R-:W-:Y:S02]  /*2550*/  FFMA.FTZ R75, R10, R10, R75 ;  /* 0x0000000a0a4b7223 */ /* 0x000fe4000001004b */
[----:B------:R-:W-:Y:S01]  /*2560*/  FADD.FTZ R0, R39, R0 ;  /* 0x0000000027007221 */ /* 0x000fe20000010000 */
[----:B------:R-:W-:Y:S01]  /*2570*/  FMUL.FTZ R39, R13, R13 ;  /* 0x0000000d0d277220 */ /* 0x000fe20000410000 */
[----:B0-----:R-:W-:-:S02]  /*2580*/  FMUL.FTZ R37, R15, R15 ;  /* 0x0000000f0f257220 */ /* 0x001fc40000410000 */
[----:B------:R-:W-:Y:S01]  /*2590*/  FADD.FTZ R0, R0, R75 ;  /* 0x0000004b00007221 */ /* 0x000fe20000010000 */
[----:B------:R-:W-:Y:S01]  /*25a0*/  FFMA.FTZ R39, R12, R12, R39 ;  /* 0x0000000c0c277223 */ /* 0x000fe20000010027 */
[----:B------:R-:W-:-:S03]  /*25b0*/  FFMA.FTZ R37, R14, R14, R37 ;  /* 0x0000000e0e257223 */ /* 0x000fc60000010025 */
[----:B------:R-:W-:Y:S01]  /*25c0*/  FADD.FTZ R0, R0, R39 ;  /* 0x0000002700007221 */ /* 0x000fe20000010000 */
[----:B------:R-:W-:-:S03]  /*25d0*/  FMUL.FTZ R39, R17, R17 ;  /* 0x0000001111277220 */ /* 0x000fc60000410000 */
[----:B------:R-:W-:Y:S01]  /*25e0*/  FADD.FTZ R0, R0, R37 ;  /* 0x0000002500007221 */ /* 0x000fe20000010000 */
[----:B------:R-:W-:Y:S01]  /*25f0*/  FFMA.FTZ R39, R16, R16, R39 ;  /* 0x0000001010277223 */ /* 0x000fe20000010027 */
        /* <DEDUP_REMOVED lines=21> */
[----:B--2---:R-:W-:-:S03]  /*2750*/  FMUL.FTZ R39, R33, R33 ;  /* 0x0000002121277220 */ /* 0x004fc60000410000 */
        /* <DEDUP_REMOVED lines=14> */
[----:B---3--:R-:W-:-:S03]  /*2840*/  FMUL.FTZ R37, R47, R47 ;  /* 0x0000002f2f257220 */ /* 0x008fc60000410000 */
        /* <DEDUP_REMOVED lines=14> */
[----:B----4-:R-:W-:-:S03]  /*2930*/  FMUL.FTZ R39, R57, R57 ;  /* 0x0000003939277220 */ /* 0x010fc60000410000 */
[----:B------:R-:W-:Y:S01]  /*2940*/  FADD.FTZ R0, R0, R37 ;  /* 0x0000002500007221 */ /* 0x000fe20000010000 */
[----:B------:R-:W-:Y:S01]  /*2950*/  FFMA.FTZ R39, R56, R56, R39 ;  /* 0x0000003838277223 */ /* 0x000fe20000010027 */
[----:B------:R-:W-:-:S03]  /*2960*/  FMUL.FTZ R37, R59, R59 ;  /* 0x0000003b3b257220 */ /* 0x000fc60000410000 */
[----:B------:R-:W-:Y:S01]  /*2970*/  FADD.FTZ R0, R0, R39 ;  /* 0x0000002700007221 */ /* 0x000fe20000010000 */
[----:B------:R-:W-:-:S04]  /*2980*/  FFMA.FTZ R37, R58, R58, R37 ;  /* 0x0000003a3a257223 */ /* 0x000fc80000010025 */
[----:B------:R-:W-:Y:S01]  /*2990*/  FADD.FTZ R0, R0, R37 ;  /* 0x0000002500007221 */ /* 0x000fe20000010000 */
[----:B------:R-:W-:-:S04]  /*29a0*/  FMUL.FTZ R39, R61, R61 ;  /* 0x0000003d3d277220 */ /* 0x000fc80000410000 */
[----:B------:R-:W-:-:S04]  /*29b0*/  FFMA.FTZ R39, R60, R60, R39 ;  /* 0x0000003c3c277223 */ /* 0x000fc80000010027 */
[----:B------:R-:W-:Y:S01]  /*29c0*/  FADD.FTZ R0, R0, R39 ;  /* 0x0000002700007221 */ /* 0x000fe20000010000 */
[----:B------:R-:W-:-:S04]  /*29d0*/  FADD.FTZ R36, R6, R7 ;  /* 0x0000000706247221 */ /* 0x000fc80000010000 */
[----:B------:R-:W-:Y:S01]  /*29e0*/  FADD.FTZ R36, RZ, R36 ;  /* 0x00000024ff247221 */ /* 0x000fe20000010000 */
[----:B-----5:R-:W-:-:S04]  /*29f0*/  FMUL.FTZ R37, R63, R63 ;  /* 0x0000003f3f257220 */ /* 0x020fc80000410000 */
[----:B------:R-:W-:-:S04]  /*2a00*/  FFMA.FTZ R37, R62, R62, R37 ;  /* 0x0000003e3e257223 */ /* 0x000fc80000010025 */
[----:B------:R-:W-:Y:S01]  /*2a10*/  FADD.FTZ R0, R0, R37 ;  /* 0x0000002500007221 */ /* 0x000fe20000010000 */
[----:B------:R-:W-:-:S04]  /*2a20*/  FMUL.FTZ R39, R65, R65 ;  /* 0x0000004141277220 */ /* 0x000fc80000410000 */
[----:B------:R-:W-:Y:S01]  /*2a30*/  FFMA.FTZ R39, R64, R64, R39 ;  /* 0x0000004040277223 */ /* 0x000fe20000010027 */
[----:B------:R-:W-:-:S03]  /*2a40*/  FMUL.FTZ R37, R67, R67 ;  /* 0x0000004343257220 */ /* 0x000fc60000410000 */
[----:B------:R-:W-:Y:S01]  /*2a50*/  FADD.FTZ R0, R0, R39 ;  /* 0x0000002700007221 */ /* 0x000fe20000010000 */
[----:B------:R-:W-:Y:S01]  /*2a60*/  FMUL.FTZ R39, R69, R69 ;  /* 0x0000004545277220 */ /* 0x000fe20000410000 */
[----:B------:R-:W-:-:S03]  /*2a70*/  FFMA.FTZ R37, R66, R66, R37 ;  /* 0x0000004242257223 */ /* 0x000fc60000010025 */
[----:B------:R-:W-:Y:S01]  /*2a80*/  FFMA.FTZ R39, R68, R68, R39 ;  /* 0x0000004444277223 */ /* 0x000fe20000010027 */
[----:B------:R-:W-:Y:S01]  /*2a90*/  FADD.FTZ R0, R0, R37 ;  /* 0x0000002500007221 */ /* 0x000fe20000010000 */
[----:B------:R-:W-:-:S03]  /*2aa0*/  FMUL.FTZ R37, R71, R71 ;  /* 0x0000004747257220 */ /* 0x000fc60000410000 */
[----:B------:R-:W-:Y:S01]  /*2ab0*/  FADD.FTZ R0, R0, R39 ;  /* 0x0000002700007221 */ /* 0x000fe20000010000 */
[----:B------:R-:W-:-:S04]  /*2ac0*/  FFMA.FTZ R37, R70, R70, R37 ;  /* 0x0000004646257223 */ /* 0x000fc80000010025 */
[----:B------:R-:W-:Y:S01]  /*2ad0*/  FADD.FTZ R0, R0, R37 ;  /* 0x0000002500007221 */ /* 0x000fe20000010000 */
[----:B------:R-:W-:-:S04]  /*2ae0*/  FADD.FTZ R37, R8, R9 ;  /* 0x0000000908257221 */ /* 0x000fc80000010000 */
        /* <DEDUP_REMOVED lines=55> */
[----:B------:R-:W-:Y:S01]  /*2e60*/  FADD.FTZ R37, R68, R69 ;  /* 0x0000004544257221 */ /* 0x000fe20000010000 */
[----:B------:R-:W0:Y:S03]  /*2e70*/  S2R R76, SR_LANEID ;  /* 0x00000000004c7919 */ /* 0x000e260000000000 */
[----:B------:R-:W-:Y:S01]  /*2e80*/  FADD.FTZ R36, R36, R37 ;  /* 0x0000002524247221 */ /* 0x000fe20000010000 */
[----:B------:R-:W-:-:S04]  /*2e90*/  FADD.FTZ R37, R70, R71 ;  /* 0x0000004746257221 */ /* 0x000fc80000010000 */
[----:B------:R-:W-:Y:S01]  /*2ea0*/  FADD.FTZ R36, R36, R37 ;  /* 0x0000002524247221 */ /* 0x000fe20000010000 */
[----:B------:R-:W-:-:S04]  /*2eb0*/  FMUL.FTZ R37, R73, R73 ;  /* 0x0000004949257220 */ /* 0x000fc80000410000 */
[C---:B------:R-:W-:Y:S01]  /*2ec0*/  FFMA.FTZ R39, R72.reuse, R72, R37 ;  /* 0x0000004848277223 */ /* 0x040fe20000010025 */
[----:B------:R-:W-:-:S03]  /*2ed0*/  FADD.FTZ R37, R72, R73 ;  /* 0x0000004948257221 */ /* 0x000fc60000010000 */
[----:B------:R-:W-:Y:S01]  /*2ee0*/  FADD.FTZ R0, R0, R39 ;  /* 0x0000002700007221 */ /* 0x000fe20000010000 */
[----:B------:R-:W-:-:S04]  /*2ef0*/  FADD.FTZ R36, R36, R37 ;  /* 0x0000002524247221 */ /* 0x000fc80000010000 */
        /* <DEDUP_REMOVED lines=28> */
[----:B0-2---:R-:W-:-:S12]  /*30c0*/  FADD.FTZ R74, R39, R77 ;  /* 0x0000004d274a7221 */ /* 0x005fd80000010000 */
[----:B------:R-:W0:Y:S01]  /*30d0*/  @!P1 S2R R0, SR_TID.X ;  /* 0x0000000000009919 */ /* 0x000e220000002100 */
[----:B------:R-:W-:Y:S01]  /*30e0*/  @!P1 MOV R36, 0x400 ;  /* 0x0000040000249802 */ /* 0x000fe20000000f00 */
[----:B------:R-:W2:Y:S01]  /*30f0*/  @!P1 S2R R75, SR_CgaCtaId ;  /* 0x00000000004b9919 */ /* 0x000ea20000008800 */
[----:B0-----:R-:W-:Y:S02]  /*3100*/  @!P1 SHF.R.U32.HI R0, RZ, 0x2, R0 ;  /* 0x00000002ff009819 */ /* 0x001fe40000011600 */
[----:B--2---:R-:W-:Y:S01]  /*3110*/  @!P1 LEA R39, R75, R36, 0x18 ;  /* 0x000000244b279211 */ /* 0x004fe200078ec0ff */
[----:B-1----:R-:W-:Y:S01]  /*3120*/  FADD.FTZ R75, R37, R38 ;  /* 0x00000026254b7221 */ /* 0x002fe20000010000 */
[----:B------:R-:W-:-:S04]  /*3130*/  @!P1 LOP3.LUT R0, R0, 0xf8, RZ, 0xc0, !PT ;  /* 0x000000f800009812 */ /* 0x000fc800078ec0ff */
[----:B------:R-:W-:-:S05]  /*3140*/  @!P1 IADD3 R0, PT, PT, R0, R39, RZ ;  /* 0x0000002700009210 */ /* 0x000fca0007ffe0ff */
[----:B------:R3:W-:Y:S02]  /*3150*/  @!P1 STS.64 [R0+0x18], R74 ;  /* 0x0000184a00009388 */ /* 0x0007e40000000a00 */
.L_x_3768:
[----:B------:R-:W-:Y:S05]  /*3160*/  BSYNC.RECONVERGENT B0 ;  /* 0x0000000000007941 */ /* 0x000fea0003800200 */
.L_x_3767:
[----:B---3--:R-:W3:Y:S01]  /*3170*/  S2R R0, SR_TID.X ;  /* 0x0000000000007919 */ /* 0x008ee20000002100 */
[----:B------:R-:W-:Y:S01]  /*3180*/  BSSY.RECONVERGENT B0, `(.L_x_3769) ;  /* 0x0000039000007945 */ /* 0x000fe20003800200 */
[----:B------:R-:W-:Y:S01]  /*3190*/  BAR.SYNC.DEFER_BLOCKING 0x0 ;  /* 0x0000000000007b1d */ /* 0x000fe20000010000 */
[----:B---3--:R-:W-:-:S13]  /*31a0*/  ISETP.NE.AND P1, PT, R0, RZ, PT ;  /* 0x000000ff0000720c */ /* 0x008fda0003f25270 */
[----:B------:R-:W-:Y:S05]  /*31b0*/  @P1 BRA `(.L_x_3770) ;  /* 0x0000000000d41947 */ /* 0x000fea0003800000 */
[----:B------:R-:W3:Y:S01]  /*31c0*/  S2UR UR7, SR_CgaCtaId ;  /* 0x00000000000779c3 */ /* 0x000ee20000008800 */
[----:B------:R-:W-:Y:S02]  /*31d0*/  UMOV UR5, 0x400 ;  /* 0x0000040000057882 */ /* 0x000fe40000000000 */
[----:B---3--:R-:W-:-:S09]  /*31e0*/  ULEA UR5, UR7, UR5, 0x18 ;  /* 0x0000000507057291 */ /* 0x008fd2000f8ec0ff */
[----:B-1----:R-:W2:Y:S02]  /*31f0*/  LDS.128 R36, [UR5+0x20] ;  /* 0x00002005ff247984 */ /* 0x002ea40008000c00 */
        /* <DEDUP_REMOVED lines=49> */
.L_x_3770:
[----:B------:R-:W-:Y:S05]  /*3510*/  BSYNC.RECONVERGENT B0 ;  /* 0x0000000000007941 */ /* 0x000fea0003800200 */
.L_x_3769:
[----:B------:R-:W3:Y:S02]  /*3520*/  LDCU UR5, c[0x0][0x370] ;  /* 0x00006e00ff0577ac */ /* 0x000ee40008000800 */
[----:B---3--:R-:W-:-:S09]  /*3530*/  UISETP.GE.U32.AND UP0, UPT, UR5, 0x2, UPT ;  /* 0x000000020500788c */ /* 0x008fd2000bf06070 */
[----:B------:R-:W-:Y:S05]  /*3540*/  BRA.U !UP0, `(.L_x_3771) ;  /* 0x0000001508a47547 */ /* 0x000fea000b800000 */
[----:B------:R-:W-:Y:S05]  /*3550*/  @P1 BRA `(.L_x_3772) ;  /* 0x0000000000a41947 */ /* 0x000fea0003800000 */
[----:B------:R-:W3:Y:S01]  /*3560*/  LDCU UR5, c[0x0][0x374] ;  /* 0x00006e80ff0577ac */ /* 0x000ee20008000800 */
[----:B-1----:R-:W1:Y:S01]  /*3570*/  LDC.64 R38, c[0x0][0x3b8] ;  /* 0x0000ee00ff267b82 */ /* 0x002e620000000a00 */
[----:B------:R-:W-:Y:S01]  /*3580*/  MOV R36, UR4 ;  /* 0x0000000400247c02 */ /* 0x000fe20008000f00 */
[----:B------:R-:W4:Y:S03]  /*3590*/  LDCU UR7, c[0x0][0x370] ;  /* 0x00006e00ff0777ac */ /* 0x000f260008000800 */
[----:B------:R-:W-:-:S05]  /*35a0*/  LOP3.LUT R36, R36, 0x1, RZ, 0xc0, !PT ;  /* 0x0000000124247812 */ /* 0x000fca00078ec0ff */
[----:B---3--:R-:W-:-:S04]  /*35b0*/  IMAD R37, R36, UR5, RZ ;  /* 0x0000000524257c24 */ /* 0x008fc8000f8e02ff */
[----:B----4-:R-:W-:-:S05]  /*35c0*/  IMAD R76, R37, UR7, RZ ;  /* 0x00000007254c7c24 */ /* 0x010fca000f8e02ff */
[----:B--2---:R-:W-:Y:S02]  /*35d0*/  SHF.L.U32 R77, R76, 0x1, RZ ;  /* 0x000000014c4d7819 */ /* 0x004fe400000006ff */
[----:B------:R-:W2:Y:S03]  /*35e0*/  S2R R76, SR_CTAID.Y ;  /* 0x00000000004c7919 */ /* 0x000ea60000002600 */
[----:B-1----:R-:W-:Y:S02]  /*35f0*/  IMAD.WIDE R38, R77, 0x4, R38 ;  /* 0x000000044d267825 */ /* 0x002fe400078e0226 */
[----:B------:R-:W2:Y:S02]  /*3600*/  S2R R77, SR_CTAID.X ;  /* 0x00000000004d7919 */ /* 0x000ea40000002500 */
[----:B--2---:R-:W-:Y:S01]  /*3610*/  IMAD R77, R77, UR5, R76 ;  /* 0x000000054d4d7c24 */ /* 0x004fe2000f8e024c */
[----:B------:R-:W-:-:S03]  /*3620*/  ULOP3.LUT UP0, UR5, UR4, 0x2, URZ, 0xc0, !UPT ;  /* 0x0000000204057892 */ /* 0x000fc6000f80c0ff */
[----:B------:R-:W-:Y:S01]  /*3630*/  IMAD.WIDE.U32 R38, R77, 0x8, R38 ;  /* 0x000000084d267825 */ /* 0x000fe200078e0026 */
[----:B------:R-:W-:Y:S01]  /*3640*/  UIADD3 UR5, UPT, UPT, -UR5, 0x1, URZ ;  /* 0x0000000105057890 */ /* 0x000fe2000fffe1ff */
[----:B------:R-:W1:Y:S03]  /*3650*/  LDC.64 R76, c[0x0][0x3b0] ;  /* 0x0000ec00ff4c7b82 */ /* 0x000e660000000a00 */
[----:B------:R2:W-:Y:S02]  /*3660*/  STG.E.64 desc[UR14][R38.64], R74 ;  /* 0x0000004a26007986 */ /* 0x0005e4000c101b0e */
[----:B--2---:R-:W2:Y:S02]  /*3670*/  S2R R39, SR_CTAID.Y ;  /* 0x0000000000277919 */ /* 0x004ea40000002600 */
[----:B--2---:R-:W-:Y:S02]  /*3680*/  IADD3 R39, PT, PT, R37, R39, RZ ;  /* 0x0000002725277210 */ /* 0x004fe40007ffe0ff */
[----:B------:R-:W-:-:S03]  /*3690*/  MOV R37, UR5 ;  /* 0x0000000500257c02 */ /* 0x000fc60008000f00 */
[----:B-1----:R-:W-:Y:S01]  /*36a0*/  IMAD.WIDE.U32 R38, R39, 0x4, R76 ;  /* 0x0000000427267825 */ /* 0x002fe200078e004c */
[----:B------:R-:W-:Y:S06]  /*36b0*/  MEMBAR.ALL.GPU ;  /* 0x0000000000007992 */ /* 0x000fec000000a000 */
[----:B------:R-:W-:-:S00]  /*36c0*/  ERRBAR ;  /* 0x00000000000079ab */ /* 0x000fc00000000000 */
[----:B------:R-:W-:Y:S06]  /*36d0*/  CGAERRBAR ;  /* 0x00000000000075ab */ /* 0x000fec0000000000 */
[----:B------:R3:W-:Y:S01]  /*36e0*/  REDG.E.ADD.S32.STRONG.GPU desc[UR14][R38.64], R37 ;  /* 0x000000252600798e */ /* 0x0007e2000c12e30e */
[----:B------:R-:W-:-:S04]  /*36f0*/  USEL UR5, UR7, URZ, !UP0 ;  /* 0x000000ff07057287 */ /* 0x000fc8000c000000 */
[----:B------:R-:W-:-:S09]  /*3700*/  UISETP.NE.AND UP0, UPT, UR5, -0x1, UPT ;  /* 0xffffffff0500788c */ /* 0x000fd2000bf05270 */
[----:B---3--:R-:W-:Y:S05]  /*3710*/  BRA.U !UP0, `(.L_x_3772) ;  /* 0x0000000108347547 */ /* 0x008fea000b800000 */
[----:B------:R-:W-:-:S04]  /*3720*/  MOV R37, UR4 ;  /* 0x0000000400257c02 */ /* 0x000fc80008000f00 */
[----:B------:R-:W-:-:S13]  /*3730*/  LOP3.LUT P2, RZ, R37, 0x2, RZ, 0xc0, !PT ;  /* 0x0000000225ff7812 */ /* 0x000fda000784c0ff */
.L_x_3773:
[----:B------:R-:W1:Y:S01]  /*3740*/  S2R R37, SR_CTAID.Y ;  /* 0x0000000000257919 */ /* 0x000e620000002600 */
[----:B------:R-:W-:Y:S05]  /*3750*/  YIELD ;  /* 0x0000000000007946 */ /* 0x000fea0003800000 */
[----:B------:R-:W1:Y:S02]  /*3760*/  LDCU UR5, c[0x0][0x374] ;  /* 0x00006e80ff0577ac */ /* 0x000e640008000800 */
[----:B-1----:R-:W-:-:S04]  /*3770*/  IMAD R39, R36, UR5, R37 ;  /* 0x0000000524277c24 */ /* 0x002fc8000f8e0225 */
[----:B------:R-:W-:-:S06]  /*3780*/  IMAD.WIDE.U32 R38, R39, 0x4, R76 ;  /* 0x0000000427267825 */ /* 0x000fcc00078e004c */
[----:B------:R-:W2:Y:S04]  /*3790*/  LDG.E.STRONG.GPU R38, desc[UR14][R38.64] ;  /* 0x0000000e26267981 */ /* 0x000ea8000c1ef900 */
[----:B--2---:R-:W-:Y:S01]  /*37a0*/  CCTL.IVALL ;  /* 0x00000000ff00798f */ /* 0x004fe20002000000 */
[----:B------:R-:W1:Y:S02]  /*37b0*/  LDC R37, c[0x0][0x370] ;  /* 0x0000dc00ff257b82 */ /* 0x000e640000000800 */
[----:B-1----:R-:W-:-:S04]  /*37c0*/  SEL R37, R37, RZ, !P2 ;  /* 0x000000ff25257207 */ /* 0x002fc80005000000 */
[----:B------:R-:W-:-:S13]  /*37d0*/  ISETP.NE.AND P1, PT, R38, R37, PT ;  /* 0x000000252600720c */ /* 0x000fda0003f25270 */
[----:B------:R-:W-:Y:S05]  /*37e0*/  @P1 BRA `(.L_x_3773) ;  /* 0xfffffffc00d41947 */ /* 0x000fea000383ffff */
.L_x_3772:
[----:B------:R-:W3:Y:S01]  /*37f0*/  LDC R36, c[0x0][0x370] ;  /* 0x0000dc00ff247b82 */ /* 0x000ee20000000800 */
        /* <DEDUP_REMOVED lines=17> */
.L_x_3775:
[----:B------:R-:W-:Y:S02]  /*3910*/  ISETP.NE.AND P1, PT, RZ, UR9, PT ;  /* 0x00000009ff007c0c */ /* 0x000fe4000bf25270 */
[----:B--2---:R-:W-:Y:S02]  /*3920*/  MOV R77, UR4 ;  /* 0x00000004004d7c02 */ /* 0x004fe40008000f00 */
[----:B------:R-:W-:-:S13]  /*3930*/  ISETP.NE.OR P1, PT, R0, RZ, !P1 ;  /* 0x000000ff0000720c */ /* 0x000fda0004f25670 */
[----:B------:R-:W2:Y:S01]  /*3940*/  @!P1 LDC R0, c[0x0][0x374] ;  /* 0x0000dd00ff009b82 */ /* 0x000ea20000000800 */
        /* <DEDUP_REMOVED lines=8> */
[----:B-1----:R-:W-:-:S06]  /*39d0*/  @!P1 IMAD.WIDE.U32 R38, R39, 0x8, R36 ;  /* 0x0000000827269825 */ /* 0x002fcc00078e0024 */
[----:B------:R-:W0:Y:S01]  /*39e0*/  @!P1 LDG.E.64 R38, desc[UR14][R38.64] ;  /* 0x0000000e26269981 */ /* 0x000e22000c1e1b00 */
[----:B------:R-:W-:Y:S01]  /*39f0*/  UIADD3 UR10, UPT, UPT, UR5, 0x1, URZ ;  /* 0x00000001050a7890 */ /* 0x000fe2000fffe0ff */
[----:B------:R-:W-:Y:S01]  /*3a00*/  MOV R76, UR4 ;  /* 0x00000004004c7c02 */ /* 0x000fe20008000f00 */
[----:B------:R-:W1:Y:S01]  /*3a10*/  S2R R36, SR_CTAID.X ;  /* 0x0000000000247919 */ /* 0x000e620000002500 */
[----:B------:R-:W2:Y:S03]  /*3a20*/  S2R R0, SR_TID.X ;  /* 0x0000000000007919 */ /* 0x000ea60000002100 */
[----:B-1----:R-:W-:-:S04]  /*3a30*/  ISETP.NE.AND P2, PT, R36, UR10, PT ;  /* 0x0000000a24007c0c */ /* 0x002fc8000bf45270 */
[----:B--2---:R-:W-:-:S13]  /*3a40*/  ISETP.NE.OR P2, PT, R0, RZ, !P2 ;  /* 0x000000ff0000720c */ /* 0x004fda0005745670 */
[----:B------:R-:W1:Y:S01]  /*3a50*/  @!P2 LDC R37, c[0x0][0x374] ;  /* 0x0000dd00ff25ab82 */ /* 0x000e620000000800 */
[----:B------:R-:W-:-:S05]  /*3a60*/  @!P2 LOP3.LUT R76, R76, 0x1, RZ, 0xc0, !PT ;  /* 0x000000014c4ca812 */ /* 0x000fca00078ec0ff */
[----:B-1----:R-:W-:Y:S02]  /*3a70*/  @!P2 IMAD R37, R76, R37, RZ ;  /* 0x000000254c25a224 */ /* 0x002fe400078e02ff */
[----:B0-----:R-:W-:Y:S01]  /*3a80*/  @!P1 FADD.FTZ R74, R74, R38 ;  /* 0x000000264a4a9221 */ /* 0x001fe20000010000 */
[----:B------:R-:W-:Y:S01]  /*3a90*/  @!P1 FADD.FTZ R75, R75, R39 ;  /* 0x000000274b4b9221 */ /* 0x000fe20000010000 */
[----:B------:R-:W0:Y:S02]  /*3aa0*/  @!P2 LDC R38, c[0x0][0x370] ;  /* 0x0000dc00ff26ab82 */ /* 0x000e240000000800 */
[----:B0-----:R-:W-:-:S06]  /*3ab0*/  @!P2 IMAD R37, R37, R38, RZ ;  /* 0x000000262525a224 */ /* 0x001fcc00078e02ff */
[----:B------:R-:W0:Y:S01]  /*3ac0*/  @!P2 LDC.64 R38, c[0x0][0x3b8] ;  /* 0x0000ee00ff26ab82 */ /* 0x000e220000000a00 */
        /* <DEDUP_REMOVED lines=125> */
.L_x_3774:
        /* <DEDUP_REMOVED lines=8> */
[----:B-1----:R-:W1:Y:S01]  /*4320*/  S2R R38, SR_CTAID.X ;  /* 0x0000000000267919 */ /* 0x002e620000002500 */
[----:B------:R-:W-:Y:S02]  /*4330*/  MOV R36, UR4 ;  /* 0x0000000400247c02 */ /* 0x000fe40008000f00 */
[----:B-1----:R-:W-:-:S04]  /*4340*/  ISETP.NE.AND P1, PT, R38, UR5, PT ;  /* 0x0000000526007c0c */ /* 0x002fc8000bf25270 */
[----:B------:R-:W-:-:S13]  /*4350*/  ISETP.NE.OR P1, PT, R0, RZ, !P1 ;  /* 0x000000ff0000720c */ /* 0x000fda0004f25670 */
[----:B------:R-:W1:Y:S01]  /*4360*/  @!P1 S2R R76, SR_CTAID.Y ;  /* 0x00000000004c9919 */ /* 0x000e620000002600 */
[----:B------:R-:W3:Y:S01]  /*4370*/  @!P1 LDC R39, c[0x0][0x374] ;  /* 0x0000dd00ff279b82 */ /* 0x000ee20000000800 */
[----:B------:R-:W-:-:S07]  /*4380*/  @!P1 LOP3.LUT R36, R36, 0x1, RZ, 0xc0, !PT ;  /* 0x0000000124249812 */ /* 0x000fce00078ec0ff */
[----:B------:R-:W4:Y:S01]  /*4390*/  @!P1 LDC R37, c[0x0][0x370] ;  /* 0x0000dc00ff259b82 */ /* 0x000f220000000800 */
[----:B---3--:R-:W-:Y:S02]  /*43a0*/  @!P1 IMAD R36, R36, R39, RZ ;  /* 0x0000002724249224 */ /* 0x008fe400078e02ff */
[----:B-1----:R-:W-:Y:S02]  /*43b0*/  @!P1 IMAD R39, R39, UR5, R76 ;  /* 0x0000000527279c24 */ /* 0x002fe4000f8e024c */
[----:B----4-:R-:W-:-:S03]  /*43c0*/  @!P1 IMAD R76, R36, R37, RZ ;  /* 0x00000025244c9224 */ /* 0x010fc600078e02ff */
[----:B------:R-:W1:Y:S02]  /*43d0*/  @!P1 LDC.64 R36, c[0x0][0x3b8] ;  /* 0x0000ee00ff249b82 */ /* 0x000e640000000a00 */
[----:B--2---:R-:W-:-:S05]  /*43e0*/  @!P1 SHF.L.U32 R77, R76, 0x1, RZ ;  /* 0x000000014c4d9819 */ /* 0x004fca00000006ff */
[----:B-1----:R-:W-:-:S04]  /*43f0*/  @!P1 IMAD.WIDE R36, R77, 0x4, R36 ;  /* 0x000000044d249825 */ /* 0x002fc800078e0224 */
[----:B------:R-:W-:-:S05]  /*4400*/  @!P1 IMAD.WIDE.U32 R76, R39, 0x8, R36 ;  /* 0x00000008274c9825 */ /* 0x000fca00078e0024 */
[----:B------:R1:W0:Y:S01]  /*4410*/  @!P1 LDG.E.64 R36, desc[UR14][R76.64] ;  /* 0x0000000e4c249981 */ /* 0x000222000c1e1b00 */
[----:B------:R-:W-:-:S06]  /*4420*/  UIADD3 UR7, UPT, UPT, UR5, 0x1, URZ ;  /* 0x0000000105077890 */ /* 0x000fcc000fffe0ff */
[----:B------:R-:W-:-:S04]  /*4430*/  ISETP.NE.AND P2, PT, R38, UR7, PT ;  /* 0x0000000726007c0c */ /* 0x000fc8000bf45270 */
[----:B------:R-:W-:-:S13]  /*4440*/  ISETP.NE.OR P2, PT, R0, RZ, !P2 ;  /* 0x000000ff0000720c */ /* 0x000fda0005745670 */
[----:B-1----:R-:W1:Y:S01]  /*4450*/  @!P2 S2R R76, SR_CTAID.Y ;  /* 0x00000000004ca919 */ /* 0x002e620000002600 */
[----:B0-----:R-:W-:Y:S01]  /*4460*/  @!P1 FADD.FTZ R74, R74, R36 ;  /* 0x000000244a4a9221 */ /* 0x001fe20000010000 */
[----:B------:R-:W-:Y:S01]  /*4470*/  @!P1 FADD.FTZ R75, R75, R37 ;  /* 0x000000254b4b9221 */ /* 0x000fe20000010000 */
[----:B------:R-:W0:Y:S01]  /*4480*/  @!P2 LDC R36, c[0x0][0x374] ;  /* 0x0000dd00ff24ab82 */ /* 0x000e220000000800 */
[----:B------:R-:W-:-:S04]  /*4490*/  MOV R37, UR4 ;  /* 0x0000000400257c02 */ /* 0x000fc80008000f00 */
[----:B------:R-:W-:Y:S01]  /*44a0*/  @!P2 LOP3.LUT R37, R37, 0x1, RZ, 0xc0, !PT ;  /* 0x000000012525a812 */ /* 0x000fe200078ec0ff */
[----:B0-----:R-:W-:-:S04]  /*44b0*/  @!P2 IMAD R39, R36, UR5, R36 ;  /* 0x000000052427ac24 */ /* 0x001fc8000f8e0224 */
[----:B------:R-:W-:Y:S02]  /*44c0*/  @!P2 IMAD R36, R37, R36, RZ ;  /* 0x000000242524a224 */ /* 0x000fe400078e02ff */
[----:B------:R-:W0:Y:S01]  /*44d0*/  @!P2 LDC R37, c[0x0][0x370] ;  /* 0x0000dc00ff25ab82 */ /* 0x000e220000000800 */
[----:B-1----:R-:W-:Y:S01]  /*44e0*/  @!P2 IADD3 R39, PT, PT, R39, R76, RZ ;  /* 0x0000004c2727a210 */ /* 0x002fe20007ffe0ff */
[----:B0-----:R-:W-:-:S06]  /*44f0*/  @!P2 IMAD R76, R36, R37, RZ ;  /* 0x00000025244ca224 */ /* 0x001fcc00078e02ff */
[----:B------:R-:W0:Y:S01]  /*4500*/  @!P2 LDC.64 R36, c[0x0][0x3b8] ;  /* 0x0000ee00ff24ab82 */ /* 0x000e220000000a00 */
[----:B------:R-:W-:-:S05]  /*4510*/  @!P2 SHF.L.U32 R77, R76, 0x1, RZ ;  /* 0x000000014c4da819 */ /* 0x000fca00000006ff */
[----:B0-----:R-:W-:-:S04]  /*4520*/  @!P2 IMAD.WIDE R36, R77, 0x4, R36 ;  /* 0x000000044d24a825 */ /* 0x001fc800078e0224 */
[----:B------:R-:W-:-:S05]  /*4530*/  @!P2 IMAD.WIDE.U32 R76, R39, 0x8, R36 ;  /* 0x00000008274ca825 */ /* 0x000fca00078e0024 */
[----:B------:R-:W2:Y:S01]  /*4540*/  @!P2 LDG.E.64 R36, desc[UR14][R76.64] ;  /* 0x0000000e4c24a981 */ /* 0x000ea2000c1e1b00 */
[----:B------:R-:W-:-:S06]  /*4550*/  UIADD3 UR7, UPT, UPT, UR5, 0x2, URZ ;  /* 0x0000000205077890 */ /* 0x000fcc000fffe0ff */
[----:B------:R-:W-:-:S04]  /*4560*/  ISETP.NE.AND P1, PT, R38, UR7, PT ;  /* 0x0000000726007c0c */ /* 0x000fc8000bf25270 */
[----:B------:R-:W-:-:S13]  /*4570*/  ISETP.NE.OR P1, PT, R0, RZ, !P1 ;  /* 0x000000ff0000720c */ /* 0x000fda0004f25670 */
[----:B------:R-:W0:Y:S01]  /*4580*/  @!P1 S2R R39, SR_CTAID.Y ;  /* 0x0000000000279919 */ /* 0x000e220000002600 */
[----:B--2---:R-:W-:Y:S01]  /*4590*/  @!P2 FADD.FTZ R74, R74, R36 ;  /* 0x000000244a4aa221 */ /* 0x004fe20000010000 */
[----:B------:R-:W-:Y:S01]  /*45a0*/  @!P2 FADD.FTZ R75, R75, R37 ;  /* 0x000000254b4ba221 */ /* 0x000fe20000010000 */
[----:B------:R-:W1:Y:S01]  /*45b0*/  @!P1 LDC R36, c[0x0][0x374] ;  /* 0x0000dd00ff249b82 */ /* 0x000e620000000800 */
[----:B------:R-:W-:-:S04]  /*45c0*/  MOV R37, UR4 ;  /* 0x0000000400257c02 */ /* 0x000fc80008000f00 */
[----:B------:R-:W-:-:S03]  /*45d0*/  @!P1 LOP3.LUT R37, R37, 0x1, RZ, 0xc0, !PT ;  /* 0x0000000125259812 */ /* 0x000fc600078ec0ff */
[----:B------:R-:W2:Y:S02]  /*45e0*/  @!P1 LDC R76, c[0x0][0x370] ;  /* 0x0000dc00ff4c9b82 */ /* 0x000ea40000000800 */
[----:B-1----:R-:W-:Y:S02]  /*45f0*/  @!P1 IMAD R37, R37, R36, RZ ;  /* 0x0000002425259224 */ /* 0x002fe400078e02ff */
[----:B0-----:R-:W-:Y:S02]  /*4600*/  @!P1 IMAD R39, R36, UR7, R39 ;  /* 0x0000000724279c24 */ /* 0x001fe4000f8e0227 */
[----:B--2---:R-:W-:Y:S02]  /*4610*/  @!P1 IMAD R76, R37, R76, RZ ;  /* 0x0000004c254c9224 */ /* 0x004fe400078e02ff */
[----:B------:R-:W0:Y:S03]  /*4620*/  @!P1 LDC.64 R36, c[0x0][0x3b8] ;  /* 0x0000ee00ff249b82 */ /* 0x000e260000000a00 */
[----:B------:R-:W-:-:S05]  /*4630*/  @!P1 SHF.L.U32 R77, R76, 0x1, RZ ;  /* 0x000000014c4d9819 */ /* 0x000fca00000006ff */
[----:B0-----:R-:W-:-:S04]  /*4640*/  @!P1 IMAD.WIDE R36, R77, 0x4, R36 ;  /* 0x000000044d249825 */ /* 0x001fc800078e0224 */
[----:B------:R-:W-:-:S05]  /*4650*/  @!P1 IMAD.WIDE.U32 R76, R39, 0x8, R36 ;  /* 0x00000008274c9825 */ /* 0x000fca00078e0024 */
[----:B------:R-:W2:Y:S01]  /*4660*/  @!P1 LDG.E.64 R36, desc[UR14][R76.64] ;  /* 0x0000000e4c249981 */ /* 0x000ea2000c1e1b00 */
[----:B------:R-:W-:-:S06]  /*4670*/  UIADD3 UR7, UPT, UPT, UR5, 0x3, URZ ;  /* 0x0000000305077890 */ /* 0x000fcc000fffe0ff */
[----:B------:R-:W-:-:S04]  /*4680*/  ISETP.NE.AND P2, PT, R38, UR7, PT ;  /* 0x0000000726007c0c */ /* 0x000fc8000bf45270 */
[----:B------:R-:W-:-:S13]  /*4690*/  ISETP.NE.OR P2, PT, R0, RZ, !P2 ;  /* 0x000000ff0000720c */ /* 0x000fda0005745670 */
[----:B------:R-:W0:Y:S08]  /*46a0*/  @!P2 LDC R39, c[0x0][0x374] ;  /* 0x0000dd00ff27ab82 */ /* 0x000e300000000800 */
[----:B------:R-:W1:Y:S01]  /*46b0*/  @!P2 LDC R38, c[0x0][0x370] ;  /* 0x0000dc00ff26ab82 */ /* 0x000e620000000800 */
[----:B--2---:R-:W-:Y:S01]  /*46c0*/  @!P1 FADD.FTZ R74, R74, R36 ;  /* 0x000000244a4a9221 */ /* 0x004fe20000010000 */
[----:B------:R-:W-:Y:S01]  /*46d0*/  @!P1 FADD.FTZ R75, R75, R37 ;  /* 0x000000254b4b9221 */ /* 0x000fe20000010000 */
[----:B------:R-:W2:Y:S01]  /*46e0*/  @!P2 S2R R36, SR_CTAID.Y ;  /* 0x000000000024a919 */ /* 0x000ea20000002600 */
[----:B------:R-:W-:-:S04]  /*46f0*/  MOV R37, UR4 ;  /* 0x0000000400257c02 */ /* 0x000fc80008000f00 */
[----:B------:R-:W-:-:S05]  /*4700*/  @!P2 LOP3.LUT R37, R37, 0x1, RZ, 0xc0, !PT ;  /* 0x000000012525a812 */ /* 0x000fca00078ec0ff */
[----:B0-----:R-:W-:-:S04]  /*4710*/  @!P2 IMAD R37, R37, R39, RZ ;  /* 0x000000272525a224 */ /* 0x001fc800078e02ff */
[----:B-1----:R-:W-:-:S05]  /*4720*/  @!P2 IMAD R37, R37, R38, RZ ;  /* 0x000000262525a224 */ /* 0x002fca00078e02ff */
[----:B------:R-:W-:Y:S01]  /*4730*/  @!P2 SHF.L.U32 R37, R37, 0x1, RZ ;  /* 0x000000012525a819 */ /* 0x000fe200000006ff */
[----:B--2---:R-:W-:Y:S02]  /*4740*/  @!P2 IMAD R36, R39, UR7, R36 ;  /* 0x000000072724ac24 */ /* 0x004fe4000f8e0224 */
[----:B------:R-:W0:Y:S02]  /*4750*/  @!P2 LDC.64 R38, c[0x0][0x3b8] ;  /* 0x0000ee00ff26ab82 */ /* 0x000e240000000a00 */
[----:B0-----:R-:W-:-:S04]  /*4760*/  @!P2 IMAD.WIDE R38, R37, 0x4, R38 ;  /* 0x000000042526a825 */ /* 0x001fc800078e0226 */
[----:B------:R-:W-:-:S06]  /*4770*/  @!P2 IMAD.WIDE.U32 R36, R36, 0x8, R38 ;  /* 0x000000082424a825 */ /* 0x000fcc00078e0026 */
[----:B------:R-:W2:Y:S01]  /*4780*/  @!P2 LDG.E.64 R36, desc[UR14][R36.64] ;  /* 0x0000000e2424a981 */ /* 0x000ea2000c1e1b00 */
[----:B------:R-:W-:Y:S01]  /*4790*/  UIADD3 UR5, UPT, UPT, UR5, 0x4, URZ ;  /* 0x0000000405057890 */ /* 0x000fe2000fffe0ff */
[----:B--2---:R-:W-:Y:S01]  /*47a0*/  @!P2 FADD.FTZ R74, R74, R36 ;  /* 0x000000244a4aa221 */ /* 0x004fe20000010000 */
[----:B------:R-:W-:-:S10]  /*47b0*/  @!P2 FADD.FTZ R75, R75, R37 ;  /* 0x000000254b4ba221 */ /* 0x000fd40000010000 */
.L_x_3776:
[----:B------:R-:W3:Y:S02]  /*47c0*/  LDCU UR7, c[0x0][0x370] ;  /* 0x00006e00ff0777ac */ /* 0x000ee40008000800 */
[----:B---3--:R-:W-:-:S09]  /*47d0*/  ULOP3.LUT UP0, UR7, UR7, 0x3, URZ, 0xc0, !UPT ;  /* 0x0000000307077892 */ /* 0x008fd2000f80c0ff */
[----:B------:R-:W-:Y:S05]  /*47e0*/  BRA.U !UP0, `(.L_x_3771) ;  /* 0x0000000108fc7547 */ /* 0x000fea000b800000 */
[----:B------:R-:W-:-:S09]  /*47f0*/  UISETP.NE.AND UP0, UPT, UR7, 0x1, UPT ;  /* 0x000000010700788c */ /* 0x000fd2000bf05270 */
        /* <DEDUP_REMOVED lines=16> */
[----:B------:R-:W0:Y:S01]  /*4900*/  @!P1 LDG.E.64 R36, desc[UR14][R76.64] ;  /* 0x0000000e4c249981 */ /* 0x000e22000c1e1b00 */
[----:B------:R-:W-:-:S06]  /*4910*/  UIADD3 UR7, UPT, UPT, UR5, 0x1, URZ ;  /* 0x0000000105077890 */ /* 0x000fcc000fffe0ff */
[----:B------:R-:W-:-:S04]  /*4920*/  ISETP.NE.AND P2, PT, R38, UR7, PT ;  /* 0x0000000726007c0c */ /* 0x000fc8000bf45270 */
[----:B------:R-:W-:-:S13]  /*4930*/  ISETP.NE.OR P2, PT, R0, RZ, !P2 ;  /* 0x000000ff0000720c */ /* 0x000fda0005745670 */
[----:B------:R-:W1:Y:S01]  /*4940*/  @!P2 S2R R38, SR_CTAID.Y ;  /* 0x000000000026a919 */ /* 0x000e620000002600 */
[----:B------:R-:W2:Y:S01]  /*4950*/  @!P2 LDC R39, c[0x0][0x374] ;  /* 0x0000dd00ff27ab82 */ /* 0x000ea20000000800 */
[----:B0-----:R-:W-:Y:S01]  /*4960*/  @!P1 FADD.FTZ R74, R74, R36 ;  /* 0x000000244a4a9221 */ /* 0x001fe20000010000 */
[----:B------:R-:W-:-:S06]  /*4970*/  @!P1 FADD.FTZ R75, R75, R37 ;  /* 0x000000254b4b9221 */ /* 0x000fcc0000010000 */
[----:B------:R-:W0:Y:S01]  /*4980*/  @!P2 LDC R36, c[0x0][0x370] ;  /* 0x0000dc00ff24ab82 */ /* 0x000e220000000800 */
[----:B------:R-:W-:-:S04]  /*4990*/  MOV R37, UR4 ;  /* 0x0000000400257c02 */ /* 0x000fc80008000f00 */
[----:B------:R-:W-:-:S05]  /*49a0*/  @!P2 LOP3.LUT R37, R37, 0x1, RZ, 0xc0, !PT ;  /* 0x000000012525a812 */ /* 0x000fca00078ec0ff */
[----:B--2---:R-:W-:Y:S02]  /*49b0*/  @!P2 IMAD R37, R37, R39, RZ ;  /* 0x000000272525a224 */ /* 0x004fe400078e02ff */
[----:B------:R-:W-:-:S05]  /*49c0*/  @!P2 IMAD R39, R39, UR5, R39 ;  /* 0x000000052727ac24 */ /* 0x000fca000f8e0227 */
[----:B-1----:R-:W-:Y:S01]  /*49d0*/  @!P2 IADD3 R38, PT, PT, R39, R38, RZ ;  /* 0x000000262726a210 */ /* 0x002fe20007ffe0ff */
[----:B0-----:R-:W-:Y:S02]  /*49e0*/  @!P2 IMAD R39, R37, R36, RZ ;  /* 0x000000242527a224 */ /* 0x001fe400078e02ff */
        /* <DEDUP_REMOVED lines=8> */
.L_x_3777:
        /* <DEDUP_REMOVED lines=8> */
[----:B------:R-:W3:Y:S01]  /*4af0*/  S2R R39, SR_CTAID.Y ;  /* 0x0000000000277919 */ /* 0x000ee20000002600 */
[----:B------:R-:W4:Y:S01]  /*4b00*/  LDC R36, c[0x0][0x374] ;  /* 0x0000dd00ff247b82 */ /* 0x000f220000000800 */
[----:B------:R-:W-:-:S07]  /*4b10*/  ULOP3.LUT UR7, UR4, 0x1, URZ, 0xc0, !UPT ;  /* 0x0000000104077892 */ /* 0x000fce000f8ec0ff */
[----:B-1----:R-:W1:Y:S01]  /*4b20*/  LDC R38, c[0x0][0x370] ;  /* 0x0000dc00ff267b82 */ /* 0x002e620000000800 */
[C---:B----4-:R-:W-:Y:S02]  /*4b30*/  IMAD R37, R36.reuse, UR7, RZ ;  /* 0x0000000724257c24 */ /* 0x050fe4000f8e02ff */
[----:B---3--:R-:W-:Y:S02]  /*4b40*/  IMAD R36, R36, UR5, R39 ;  /* 0x0000000524247c24 */ /* 0x008fe4000f8e0227 */
[----:B-1----:R-:W-:-:S03]  /*4b50*/  IMAD R37, R37, R38, RZ ;  /* 0x0000002625257224 */ /* 0x002fc600078e02ff */
[----:B------:R-:W1:Y:S02]  /*4b60*/  LDC.64 R38, c[0x0][0x3b8] ;  /* 0x0000ee00ff267b82 */ /* 0x000e640000000a00 */
[----:B------:R-:W-:-:S05]  /*4b70*/  SHF.L.U32 R37, R37, 0x1, RZ ;  /* 0x0000000125257819 */ /* 0x000fca00000006ff */
[----:B-1----:R-:W-:-:S04]  /*4b80*/  IMAD.WIDE R38, R37, 0x4, R38 ;  /* 0x0000000425267825 */ /* 0x002fc800078e0226 */
[----:B------:R-:W-:-:S06]  /*4b90*/  IMAD.WIDE.U32 R36, R36, 0x8, R38 ;  /* 0x0000000824247825 */ /* 0x000fcc00078e0026 */
[----:B------:R-:W0:Y:S02]  /*4ba0*/  LDG.E.64 R36, desc[UR14][R36.64] ;  /* 0x0000000e24247981 */ /* 0x000e24000c1e1b00 */
[----:B0-----:R-:W-:Y:S01]  /*4bb0*/  FADD.FTZ R74, R74, R36 ;  /* 0x000000244a4a7221 */ /* 0x001fe20000010000 */
[----:B------:R-:W-:-:S07]  /*4bc0*/  FADD.FTZ R75, R75, R37 ;  /* 0x000000254b4b7221 */ /* 0x000fce0000010000 */
.L_x_3778:
[----:B------:R-:W-:Y:S05]  /*4bd0*/  BSYNC.RECONVERGENT B0 ;  /* 0x0000000000007941 */ /* 0x000fea0003800200 */
.L_x_3771:
[----:B------:R-:W3:Y:S01]  /*4be0*/  S2UR UR7, SR_CgaCtaId ;  /* 0x00000000000779c3 */ /* 0x000ee20000008800 */
[----:B------:R-:W1:Y:S01]  /*4bf0*/  LDCU UR8, c[0x0][0x414] ;  /* 0x00008280ff0877ac */ /* 0x000e620008000800 */
[----:B------:R-:W-:Y:S02]  /*4c00*/  ISETP.NE.AND P1, PT, R0, RZ, PT ;  /* 0x000000ff0000720c */ /* 0x000fe40003f25270 */
[----:B------:R-:W-:Y:S01]  /*4c10*/  MOV R39, UR6 ;  /* 0x0000000600277c02 */ /* 0x000fe20008000f00 */
[----:B------:R-:W-:-:S03]  /*4c20*/  UMOV UR5, 0x400 ;  /* 0x0000040000057882 */ /* 0x000fc60000000000 */
[----:B------:R-:W4:Y:S01]  /*4c30*/  @P0 LDC.64 R36, c[0x0][0x388] ;  /* 0x0000e200ff240b82 */ /* 0x000f220000000a00 */
[----:B-1----:R-:W-:Y:S01]  /*4c40*/  @P0 FMUL.FTZ R38, R74, UR8 ;  /* 0x000000084a260c20 */ /* 0x002fe20008410000 */
[----:B---3--:R-:W-:Y:S01]  /*4c50*/  ULEA UR5, UR7, UR5, 0x18 ;  /* 0x0000000507057291 */ /* 0x008fe2000f8ec0ff */
[----:B----4-:R-:W-:-:S04]  /*4c60*/  @P0 IMAD.WIDE R36, R39, 0x8, R36 ;  /* 0x0000000827240825 */ /* 0x010fc800078e0224 */
[----:B------:R-:W-:-:S04]  /*4c70*/  @P0 FMUL.FTZ R39, R75, UR8 ;  /* 0x000000084b270c20 */ /* 0x000fc80008410000 */
[----:B------:R0:W-:Y:S04]  /*4c80*/  @!P1 STS.64 [UR5+0xc8], R74 ;  /* 0x0000c84aff009988 */ /* 0x0001e80008000a05 */
[----:B------:R1:W-:Y:S01]  /*4c90*/  @P0 STG.E.64 desc[UR14][R36.64], R38 ;  /* 0x0000002624000986 */ /* 0x0003e2000c101b0e */
[----:B------:R-:W-:Y:S06]  /*4ca0*/  BAR.SYNC.DEFER_BLOCKING 0x0 ;  /* 0x0000000000007b1d */ /* 0x000fec0000010000 */
[----:B0-----:R-:W0:Y:S02]  /*4cb0*/  S2R R74, SR_TID.X ;  /* 0x00000000004a7919 */ /* 0x001e240000002100 */
[----:B-1----:R-:W1:Y:S01]  /*4cc0*/  LDC.64 R38, c[0x0][0x398] ;  /* 0x0000e600ff267b82 */ /* 0x002e620000000a00 */
[----:B--2---:R-:W2:Y:S01]  /*4cd0*/  LDS.64 R76, [UR5+0xc8] ;  /* 0x0000c805ff4c7984 */ /* 0x004ea20008000a00 */
[----:B0-----:R-:W-:-:S05]  /*4ce0*/  LOP3.LUT R36, R74, 0xffff, RZ, 0xc0, !PT ;  /* 0x0000ffff4a247812 */ /* 0x001fca00078ec0ff */
[----:B------:R-:W-:Y:S02]  /*4cf0*/  IMAD R37, R36, 0x619, RZ ;  /* 0x0000061924257824 */ /* 0x000fe400078e02ff */
[----:B--2---:R-:W-:-:S05]  /*4d00*/  FMUL.FTZ R76, R76, UR8 ;  /* 0x000000084c4c7c20 */ /* 0x004fca0008410000 */
[----:B------:R-:W-:-:S13]  /*4d10*/  R2UR UR5, R76 ;  /* 0x000000004c0572ca */ /* 0x000fda00000e0000 */
[----:B------:R-:W-:-:S05]  /*4d20*/  MOV R0, UR5 ;  /* 0x0000000500007c02 */ /* 0x000fca0008000f00 */
[----:B------:R-:W-:-:S04]  /*4d30*/  FMUL.FTZ R0, R0, UR5 ;  /* 0x0000000500007c20 */ /* 0x000fc80008410000 */
[----:B------:R-:W-:Y:S02]  /*4d40*/  FFMA.FTZ R0, R77, UR8, -R0 ;  /* 0x000000084d007c23 */ /* 0x000fe40008010800 */
[----:B------:R-:W0:Y:S03]  /*4d50*/  LDC.64 R76, c[0x0][0x3a0] ;  /* 0x0000e800ff4c7b82 */ /* 0x000e260000000a00 */
[----:B------:R-:W-:-:S13]  /*4d60*/  FSETP.GTU.FTZ.AND P1, PT, R0, RZ, PT ;  /* 0x000000ff0000720b */ /* 0x000fda0003f3c000 */
[----:B------:R-:W-:Y:S01]  /*4d70*/  VOTEU.ANY UP0, P1 ;  /* 0x0000000000ff7886 */ /* 0x000fe20000800100 */
[----:B------:R-:W-:-:S04]  /*4d80*/  PLOP3.LUT P1, PT, PT, PT, UP0, 0x80, 0x8 ;  /* 0x000000000008781c */ /* 0x000fc80003f2f008 */
[----:B------:R-:W2:Y:S09]  /*4d90*/  @UP0 LDCU UR7, c[0x0][0x3a8] ;  /* 0x00007500ff0707ac */ /* 0x000eb20008000800 */
[----:B--2---:R-:W-:Y:S01]  /*4da0*/  @P1 FADD.FTZ R36, R0, UR7 ;  /* 0x0000000700241e21 */ /* 0x004fe20008010000 */
[----:B------:R-:W-:Y:S01]  /*4db0*/  SHF.R.U32.HI R0, RZ, 0x10, R37 ;  /* 0x00000010ff007819 */ /* 0x000fe20000011625 */
[----:B------:R-:W2:Y:S03]  /*4dc0*/  LDCU.U8 UR7, c[0x0][0x3fc] ;  /* 0x00007f80ff0777ac */ /* 0x000ea60008000000 */
[----:B------:R-:W-:Y:S01]  /*4dd0*/  PRMT R37, R0, 0x9910, RZ ;  /* 0x0000991000257816 */ /* 0x000fe200000000ff */
[----:B------:R-:W3:Y:S04]  /*4de0*/  @P1 MUFU.RSQ R36, R36 ;  /* 0x0000002400241308 */ /* 0x000ee80000001400 */
[----:B------:R-:W-:-:S05]  /*4df0*/  IMAD R37, R37, 0x2a, RZ ;  /* 0x0000002a25257824 */ /* 0x000fca00078e02ff */
[----:B------:R-:W-:-:S04]  /*4e00*/  IADD3 R37, PT, PT, RZ, -R37, RZ ;  /* 0x80000025ff257210 */ /* 0x000fc80007ffe0ff */
[----:B------:R-:W-:-:S04]  /*4e10*/  PRMT R37, R37, 0x7710, RZ ;  /* 0x0000771025257816 */ /* 0x000fc800000000ff */
[----:B------:R-:W-:Y:S02]  /*4e20*/  IADD3 R37, PT, PT, R37, R74, RZ ;  /* 0x0000004a25257210 */ /* 0x000fe40007ffe0ff */
[----:B---3--:R-:W-:Y:S02]  /*4e30*/  @P1 R2UR UR8, R36 ;  /* 0x00000000240812ca */ /* 0x008fe400000e0000 */
[----:B------:R-:W-:-:S04]  /*4e40*/  SHF.L.U32 R37, R37, 0x1, RZ ;  /* 0x0000000125257819 */ /* 0x000fc800000006ff */
[----:B------:R-:W-:-:S04]  /*4e50*/  LOP3.LUT R75, R37, 0xffff, RZ, 0xc0, !PT ;  /* 0x0000ffff254b7812 */ /* 0x000fc800078ec0ff */
[----:B------:R-:W-:Y:S01]  /*4e60*/  IADD3 R36, PT, PT, R75, UR12, RZ ;  /* 0x0000000c4b247c10 */ /* 0x000fe2000fffe0ff */
[----:B------:R3:W-:Y:S04]  /*4e70*/  STL [R1], R75 ;  /* 0x0000004b01007387 */ /* 0x0007e80000100800 */
[----:B-1----:R-:W-:-:S04]  /*4e80*/  IMAD.WIDE R38, R36, 0x4, R38 ;  /* 0x0000000424267825 */ /* 0x002fc800078e0226 */
[----:B0-----:R-:W-:Y:S02]  /*4e90*/  IMAD.WIDE R36, R36, 0x4, R76 ;  /* 0x0000000424247825 */ /* 0x001fe400078e024c */
[----:B------:R-:W5:Y:S04]  /*4ea0*/  LDG.E.64 R38, desc[UR14][R38.64] ;  /* 0x0000000e26267981 */ /* 0x000f68000c1e1b00 */
[----:B------:R-:W5:Y:S01]  /*4eb0*/  LDG.E.64 R36, desc[UR14][R36.64] ;  /* 0x0000000e24247981 */ /* 0x000f62000c1e1b00 */
[----:B--2---:R-:W-:Y:S01]  /*4ec0*/  UISETP.NE.AND UP1, UPT, UR7, URZ, UPT ;  /* 0x000000ff0700728c */ /* 0x004fe2000bf25270 */
[----:B------:R-:W-:Y:S02]  /*4ed0*/  BSSY.RECONVERGENT B0, `(.L_x_3779) ;  /* 0x0000748000007945 */ /* 0x000fe40003800200 */
[----:B------:R-:W-:Y:S01]  /*4ee0*/  UMOV UR7, 0x3f800000 ;  /* 0x3f80000000077882 */ /* 0x000fe20000000000 */
[----:B------:R-:W-:-:S05]  /*4ef0*/  @UP0 UMOV UR7, UR8 ;  /* 0x0000000800070c82 */ /* 0x000fca0008000000 */
[----:B---3--:R-:W-:Y:S05]  /*4f00*/  BRA.U UP1, `(.L_x_3780) ;  /* 0x0000003101047547 */ /* 0x008fea000b800000 */
        /* <DEDUP_REMOVED lines=14> */
[----:B0-----:R-:W-:Y:S02]  /*4ff0*/  IMAD R76, R76, UR16, RZ ;  /* 0x000000104c4c7c24 */ /* 0x001fe4000f8e02ff */
[----:B------:R-:W-:-:S04]  /*5000*/  IMAD.WIDE.U32 R74, R0, UR16, R74 ;  /* 0x00000010004a7c25 */ /* 0x000fc8000f8e004a */
[----:B------:R-:W-:Y:S01]  /*5010*/  IMAD R77, R0, UR17, R76 ;  /* 0x00000011004d7c24 */ /* 0x000fe2000f8e024c */
[----:B-1----:R-:W-:-:S04]  /*5020*/  LEA R76, P1, R74, UR12, 0x2 ;  /* 0x0000000c4a4c7c11 */ /* 0x002fc8000f8210ff */
[----:B------:R-:W-:-:S04]  /*5030*/  IADD3 R75, PT, PT, R75, R77, RZ ;  /* 0x0000004d4b4b7210 */ /* 0x000fc80007ffe0ff */
[----:B------:R-:W-:Y:S01]  /*5040*/  LEA.HI.X R77, R74, UR13, R75, 0x2, P1 ;  /* 0x0000000d4a4d7c11 */ /* 0x000fe200088f144b */
[----:B------:R-:W-:Y:S01]  /*5050*/  FADD.FTZ R74, R7, -UR5 ;  /* 0x80000005074a7e21 */ /* 0x000fe20008010000 */
[----:B------:R-:W-:-:S03]  /*5060*/  FMUL.FTZ R7, R6, UR7 ;  /* 0x0000000706077c20 */ /* 0x000fc60008410000 */
[----:B------:R-:W-:Y:S01]  /*5070*/  FMUL.FTZ R74, R74, UR7 ;  /* 0x000000074a4a7c20 */ /* 0x000fe20008410000 */
[----:B-----5:R-:W-:-:S03]  /*5080*/  FFMA.FTZ R6, R38, R7, R36 ;  /* 0x0000000726067223 */ /* 0x020fc60000010024 */
[----:B------:R-:W-:-:S05]  /*5090*/  FFMA.FTZ R7, R39, R74, R37 ;  /* 0x0000004a27077223 */ /* 0x000fca0000010025 */
[----:B------:R0:W-:Y:S02]  /*50a0*/  STG.E.64 desc[UR14][R76.64], R6 ;  /* 0x000000064c007986 */ /* 0x0001e4000c101b0e */
.L_x_3782:
[----:B------:R-:W-:Y:S05]  /*50b0*/  BSYNC.RECONVERGENT B1 ;  /* 0x0000000000017941 */ /* 0x000fea0003800200 */
.L_x_3781:
        /* <DEDUP_REMOVED lines=10> */
[----:B------:R-:W1:Y:S01]  /*5160*/  LDCU.64 UR16, c[0x0][0x380] ;  /* 0x00007000ff1077ac */ /* 0x000e620008000a00 */
[----:B0-----:R-:W-:-:S04]  /*5170*/  IMAD R6, R6, UR12, RZ ;  /* 0x0000000c06067c24 */ /* 0x001fc8000f8e02ff */
[----:B------:R-:W-:Y:S01]  /*5180*/  IMAD R75, R77, UR13, R6 ;  /* 0x0000000d4d4b7c24 */ /* 0x000fe2000f8e0206 */
[----:B------:R-:W-:-:S05]  /*5190*/  MOV R6, R2 ;  /* 0x0000000200067202 */ /* 0x000fca0000000f00 */
[----:B------:R-:W-:-:S05]  /*51a0*/  IMAD.WIDE.U32 R6, R77, UR12, R6 ;  /* 0x0000000c4d067c25 */ /* 0x000fca000f8e0006 */
[----:B------:R-:W-:Y:S01]  /*51b0*/  IADD3 R75, PT, PT, R7, R75, RZ ;  /* 0x0000004b074b7210 */ /* 0x000fe20007ffe0ff */
[----:B------:R-:W-:Y:S01]  /*51c0*/  FMUL.FTZ R7, R8, UR7 ;  /* 0x0000000708077c20 */ /* 0x000fe20008410000 */
[----:B-1----:R-:W-:Y:S01]  /*51d0*/  LEA R74, P1, R6, UR16, 0x2 ;  /* 0x00000010064a7c11 */ /* 0x002fe2000f8210ff */
[----:B------:R-:W-:-:S03]  /*51e0*/  FMUL.FTZ R8, R9, UR7 ;  /* 0x0000000709087c20 */ /* 0x000fc60008410000 */
[----:B------:R-:W-:Y:S01]  /*51f0*/  LEA.HI.X R75, R6, UR17, R75, 0x2, P1 ;  /* 0x00000011064b7c11 */ /* 0x000fe200088f144b */
[----:B-----5:R-:W-:Y:S01]  /*5200*/  FFMA.FTZ R6, R38, R7, R36 ;  /* 0x0000000726067223 */ /* 0x020fe20000010024 */
[----:B------:R-:W-:-:S05]  /*5210*/  FFMA.FTZ R7, R39, R8, R37 ;  /* 0x0000000827077223 */ /* 0x000fca0000010025 */
[----:B------:R0:W-:Y:S02]  /*5220*/  STG.E.64 desc[UR14][R74.64], R6 ;  /* 0x000000064a007986 */ /* 0x0001e4000c101b0e */
.L_x_3784:
[----:B------:R-:W-:Y:S05]  /*5230*/  BSYNC.RECONVERGENT B1 ;  /* 0x0000000000017941 */ /* 0x000fea0003800200 */
.L_x_3783:
[----:B------:R-:W-:Y:S01]  /*5240*/  IADD3 R9, PT, PT, R0, 0x20, RZ ;  /* 0x0000002000097810 */ /* 0x000fe20007ffe0ff */
[----:B------:R-:W-:Y:S03]  /*5250*/  BSSY.RECONVERGENT B1, `(.L_x_3785) ;  /* 0x0000016000017945 */ /* 0x000fe60003800200 */
[----:B------:R-:W-:Y:S02]  /*5260*/  ISETP.GE.U32.AND P1, PT, R9, UR8, PT ;  /* 0x0000000809007c0c */ /* 0x000fe4000bf26070 */
[----:B0-----:R-:W-:-:S04]  /*5270*/  SHF.R.S32.HI R6, RZ, 0x1f, R9 ;  /* 0x0000001fff067819 */ /* 0x001fc80000011409 */
        /* <DEDUP_REMOVED lines=13> */
[----:B-1----:R-:W-:-:S03]  /*5350*/  LEA R6, P1, R8, UR16, 0x2 ;  /* 0x0000001008067c11 */ /* 0x002fc6000f8210ff */
[----:B-----5:R-:W-:Y:S01]  /*5360*/  FFMA.FTZ R10, R38, R9, R36 ;  /* 0x00000009260a7223 */ /* 0x020fe20000010024 */
[----:B------:R-:W-:Y:S01]  /*5370*/  LEA.HI.X R7, R8, UR17, R75, 0x2, P1 ;  /* 0x0000001108077c11 */ /* 0x000fe200088f144b */
[----:B------:R-:W-:-:S04]  /*5380*/  FMUL.FTZ R8, R11, UR7 ;  /* 0x000000070b087c20 */ /* 0x000fc80008410000 */
[----:B------:R-:W-:-:S05]  /*5390*/  FFMA.FTZ R11, R39, R8, R37 ;  /* 0x00000008270b7223 */ /* 0x000fca0000010025 */
[----:B------:R0:W-:Y:S02]  /*53a0*/  STG.E.64 desc[UR14][R6.64], R10 ;  /* 0x0000000a06007986 */ /* 0x0001e4000c101b0e */
.L_x_3786:
[----:B------:R-:W-:Y:S05]  /*53b0*/  BSYNC.RECONVERGENT B1 ;  /* 0x0000000000017941 */ /* 0x000fea0003800200 */
.L_x_3785:
        /* <DEDUP_REMOVED lines=27> */
.L_x_3788:
[----:B------:R-:W-:Y:S05]  /*5570*/  BSYNC.RECONVERGENT B1 ;  /* 0x0000000000017941 */ /* 0x000fea0003800200 */
.L_x_3787:
[----:B------:R-:W-:Y:S01]  /*5580*/  BSSY.RECONVERGENT B1, `(.L_x_3789) ;  /* 0x0000015000017945 */ /* 0x000fe20003800200 */
[C---:B------:R-:W-:Y:S02]  /*5590*/  IADD3 R75, PT, PT, R0.reuse, 0x50, RZ ;  /* 0x00000050004b7810 */ /* 0x040fe40007ffe0ff */
[----:B0-----:R-:W-:Y:S01]  /*55a0*/  IADD3 R7, PT, PT, R0, 0x60, RZ ;  /* 0x0000006000077810 */ /* 0x001fe20007ffe0ff */
[----:B------:R-:W-:Y:S06]  /*55b0*/  @P2 BRA `(.L_x_3790) ;  /* 0x0000000000442947 */ /* 0x000fec0003800000 */
[----:B------:R-:W0:Y:S01]  /*55c0*/  LDCU.64 UR12, c[0x0][0x3e0] ;  /* 0x00007c00ff0c77ac */ /* 0x000e220008000a00 */
[----:B------:R-:W-:Y:S01]  /*55d0*/  MOV R8, R2 ;  /* 0x0000000200087202 */ /* 0x000fe20000000f00 */
[----:B------:R-:W-:Y:S01]  /*55e0*/  FADD.FTZ R14, R14, -UR5 ;  /* 0x800000050e0e7e21 */ /* 0x000fe20008010000 */
[----:B------:R-:W-:Y:S01]  /*55f0*/  MOV R9, R5 ;  /* 0x0000000500097202 */ /* 0x000fe20000000f00 */
[----:B------:R-:W1:Y:S01]  /*5600*/  LDCU.64 UR16, c[0x0][0x380] ;  /* 0x00007000ff1077ac */ /* 0x000e620008000a00 */
[----:B------:R-:W-:-:S04]  /*5610*/  FADD.FTZ R15, R15, -UR5 ;  /* 0x800000050f0f7e21 */ /* 0x000fc80008010000 */
[----:B------:R-:W-:Y:S01]  /*5620*/  FMUL.FTZ R6, R15, UR7 ;  /* 0x000000070f067c20 */ /* 0x000fe20008410000 */
[----:B0-----:R-:W-:-:S04]  /*5630*/  IMAD R11, R11, UR12, RZ ;  /* 0x0000000c0b0b7c24 */ /* 0x001fc8000f8e02ff */
[C---:B------:R-:W-:Y:S02]  /*5640*/  IMAD R13, R10.reuse, UR13, R11 ;  /* 0x0000000d0a0d7c24 */ /* 0x040fe4000f8e020b */
[----:B------:R-:W-:-:S05]  /*5650*/  IMAD.WIDE.U32 R10, R10, UR12, R8 ;  /* 0x0000000c0a0a7c25 */ /* 0x000fca000f8e0008 */
[----:B------:R-:W-:Y:S01]  /*5660*/  IADD3 R13, PT, PT, R11, R13, RZ ;  /* 0x0000000d0b0d7210 */ /* 0x000fe20007ffe0ff */
[----:B------:R-:W-:Y:S01]  /*5670*/  FMUL.FTZ R11, R14, UR7 ;  /* 0x000000070e0b7c20 */ /* 0x000fe20008410000 */
[----:B-1----:R-:W-:-:S04]  /*5680*/  LEA R8, P1, R10, UR16, 0x2 ;  /* 0x000000100a087c11 */ /* 0x002fc8000f8210ff */
[----:B------:R-:W-:Y:S01]  /*5690*/  LEA.HI.X R9, R10, UR17, R13, 0x2, P1 ;  /* 0x000000110a097c11 */ /* 0x000fe200088f140d */
[----:B-----5:R-:W-:Y:S01]  /*56a0*/  FFMA.FTZ R10, R38, R11, R36 ;  /* 0x0000000b260a7223 */ /* 0x020fe20000010024 */
[----:B------:R-:W-:-:S05]  /*56b0*/  FFMA.FTZ R11, R39, R6, R37 ;  /* 0x00000006270b7223 */ /* 0x000fca0000010025 */
[----:B------:R0:W-:Y:S02]  /*56c0*/  STG.E.64 desc[UR14][R8.64], R10 ;  /* 0x0000000a08007986 */ /* 0x0001e4000c101b0e */
.L_x_3790:
[----:B------:R-:W-:Y:S05]  /*56d0*/  BSYNC.RECONVERGENT B1 ;  /* 0x0000000000017941 */ /* 0x000fea0003800200 */
.L_x_3789:
        /* <DEDUP_REMOVED lines=12> */
[----:B------:R-:W1:Y:S01]  /*57a0*/  LDCU.64 UR12, c[0x0][0x3e0] ;  /* 0x00007c00ff0c77ac */ /* 0x000e620008000a00 */
[----:B0-----:R-:W-:Y:S01]  /*57b0*/  MOV R8, R2 ;  /* 0x0000000200087202 */ /* 0x001fe20000000f00 */
[----:B------:R-:W-:Y:S01]  /*57c0*/  FADD.FTZ R16, R16, -UR5 ;  /* 0x8000000510107e21 */ /* 0x000fe20008010000 */
[----:B------:R-:W-:Y:S01]  /*57d0*/  MOV R9, R5 ;  /* 0x0000000500097202 */ /* 0x000fe20000000f00 */
[----:B------:R-:W0:Y:S01]  /*57e0*/  LDCU.64 UR16, c[0x0][0x380] ;  /* 0x00007000ff1077ac */ /* 0x000e220008000a00 */
[----:B------:R-:W-:Y:S01]  /*57f0*/  FADD.FTZ R17, R17, -UR5 ;  /* 0x8000000511117e21 */ /* 0x000fe20008010000 */
[----:B-1----:R-:W-:Y:S02]  /*5800*/  IMAD R6, R6, UR12, RZ ;  /* 0x0000000c06067c24 */ /* 0x002fe4000f8e02ff */
[----:B------:R-:W-:-:S04]  /*5810*/  IMAD.WIDE.U32 R8, R75, UR12, R8 ;  /* 0x0000000c4b087c25 */ /* 0x000fc8000f8e0008 */
[----:B------:R-:W-:Y:S01]  /*5820*/  IMAD R11, R75, UR13, R6 ;  /* 0x0000000d4b0b7c24 */ /* 0x000fe2000f8e0206 */
[----:B0-----:R-:W-:Y:S01]  /*5830*/  LEA R10, P1, R8, UR16, 0x2 ;  /* 0x00000010080a7c11 */ /* 0x001fe2000f8210ff */
[----:B------:R-:W-:-:S03]  /*5840*/  FMUL.FTZ R6, R17, UR7 ;  /* 0x0000000711067c20 */ /* 0x000fc60008410000 */
[----:B------:R-:W-:Y:S01]  /*5850*/  IADD3 R11, PT, PT, R9, R11, RZ ;  /* 0x0000000b090b7210 */ /* 0x000fe20007ffe0ff */
[----:B------:R-:W-:-:S03]  /*5860*/  FMUL.FTZ R9, R16, UR7 ;  /* 0x0000000710097c20 */ /* 0x000fc60008410000 */
[----:B------:R-:W-:Y:S01]  /*5870*/  LEA.HI.X R11, R8, UR17, R11, 0x2, P1 ;  /* 0x00000011080b7c11 */ /* 0x000fe200088f140b */
[----:B-----5:R-:W-:Y:S01]  /*5880*/  FFMA.FTZ R8, R38, R9, R36 ;  /* 0x0000000926087223 */ /* 0x020fe20000010024 */
[----:B------:R-:W-:-:S05]  /*5890*/  FFMA.FTZ R9, R39, R6, R37 ;  /* 0x0000000627097223 */ /* 0x000fca0000010025 */
[----:B------:R1:W-:Y:S02]  /*58a0*/  STG.E.64 desc[UR14][R10.64], R8 ;  /* 0x000000080a007986 */ /* 0x0003e4000c101b0e */
.L_x_3792:
[----:B------:R-:W-:Y:S05]  /*58b0*/  BSYNC.RECONVERGENT B1 ;  /* 0x0000000000017941 */ /* 0x000fea0003800200 */
.L_x_3791:
[----:B------:R-:W-:Y:S01]  /*58c0*/  BSSY.RECONVERGENT B1, `(.L_x_3793) ;  /* 0x0000015000017945 */ /* 0x000fe20003800200 */
[C---:B------:R-:W-:Y:S02]  /*58d0*/  IADD3 R17, PT, PT, R0.reuse, 0x80, RZ ;  /* 0x0000008000117810 */ /* 0x040fe40007ffe0ff */
[----:B------:R-:W-:Y:S01]  /*58e0*/  IADD3 R6, PT, PT, R0, 0x90, RZ ;  /* 0x0000009000067810 */ /* 0x000fe20007ffe0ff */
[----:B------:R-:W-:Y:S06]  /*58f0*/  @P2 BRA `(.L_x_3794) ;  /* 0x0000000000442947 */ /* 0x000fec0003800000 */
[----:B------:R-:W2:Y:S01]  /*5900*/  LDCU.64 UR12, c[0x0][0x3e0] ;  /* 0x00007c00ff0c77ac */ /* 0x000ea20008000a00 */
[----:B01----:R-:W-:Y:S01]  /*5910*/  MOV R8, R2 ;  /* 0x0000000200087202 */ /* 0x003fe20000000f00 */
[----:B------:R-:W-:Y:S01]  /*5920*/  FADD.FTZ R18, R18, -UR5 ;  /* 0x8000000512127e21 */ /* 0x000fe20008010000 */
[----:B------:R-:W-:Y:S01]  /*5930*/  MOV R9, R5 ;  /* 0x0000000500097202 */ /* 0x000fe20000000f00 */
[----:B------:R-:W0:Y:S01]  /*5940*/  LDCU.64 UR16, c[0x0][0x380] ;  /* 0x00007000ff1077ac */ /* 0x000e220008000a00 */
[----:B------:R-:W-:-:S04]  /*5950*/  FADD.FTZ R19, R19, -UR5 ;  /* 0x8000000513137e21 */ /* 0x000fc80008010000 */
[----:B------:R-:W-:-:S04]  /*5960*/  FMUL.FTZ R16, R19, UR7 ;  /* 0x0000000713107c20 */ /* 0x000fc80008410000 */
[----:B-----5:R-:W-:Y:S01]  /*5970*/  FFMA.FTZ R15, R39, R16, R37 ;  /* 0x00000010270f7223 */ /* 0x020fe20000010025 */
[----:B--2---:R-:W-:Y:S02]  /*5980*/  IMAD R14, R14, UR12, RZ ;  /* 0x0000000c0e0e7c24 */ /* 0x004fe4000f8e02ff */
[----:B------:R-:W-:-:S04]  /*5990*/  IMAD.WIDE.U32 R8, R7, UR12, R8 ;  /* 0x0000000c07087c25 */ /* 0x000fc8000f8e0008 */
[----:B------:R-:W-:Y:S02]  /*59a0*/  IMAD R11, R7, UR13, R14 ;  /* 0x0000000d070b7c24 */ /* 0x000fe4000f8e020e */
[----:B------:R-:W-:Y:S01]  /*59b0*/  FMUL.FTZ R7, R18, UR7 ;  /* 0x0000000712077c20 */ /* 0x000fe20008410000 */
[----:B0-----:R-:W-:Y:S02]  /*59c0*/  LEA R10, P1, R8, UR16, 0x2 ;  /* 0x00000010080a7c11 */ /* 0x001fe4000f8210ff */
[----:B------:R-:W-:Y:S01]  /*59d0*/  IADD3 R11, PT, PT, R9, R11, RZ ;  /* 0x0000000b090b7210 */ /* 0x000fe20007ffe0ff */
[----:B------:R-:W-:-:S03]  /*59e0*/  FFMA.FTZ R14, R38, R7, R36 ;  /* 0x00000007260e7223 */ /* 0x000fc60000010024 */
[----:B------:R-:W-:-:S05]  /*59f0*/  LEA.HI.X R11, R8, UR17, R11, 0x2, P1 ;  /* 0x00000011080b7c11 */ /* 0x000fca00088f140b */
[----:B------:R2:W-:Y:S02]  /*5a00*/  STG.E.64 desc[UR14][R10.64], R14 ;  /* 0x0000000e0a007986 */ /* 0x0005e4000c101b0e */
.L_x_3794:
[----:B------:R-:W-:Y:S05]  /*5a10*/  BSYNC.RECONVERGENT B1 ;  /* 0x0000000000017941 */ /* 0x000fea0003800200 */
.L_x_3793:
[----:B------:R-:W-:Y:S04]  /*5a20*/  BSSY.RECONVERGENT B1, `(.L_x_3795) ;  /* 0x0000013000017945 */ /* 0x000fe80003800200 */
[----:B------:R-:W-:Y:S05]  /*5a30*/  @P3 BRA `(.L_x_3796) ;  /* 0x0000000000443947 */ /* 0x000fea0003800000 */
[----:B------:R-:W3:Y:S01]  /*5a40*/  LDCU.64 UR12, c[0x0][0x3e0] ;  /* 0x00007c00ff0c77ac */ /* 0x000ee20008000a00 */
[----:B01----:R-:W-:Y:S01]  /*5a50*/  MOV R8, R2 ;  /* 0x0000000200087202 */ /* 0x003fe20000000f00 */
[----:B------:R-:W-:Y:S01]  /*5a60*/  FADD.FTZ R20, R20, -UR5 ;  /* 0x8000000514147e21 */ /* 0x000fe20008010000 */
[----:B------:R-:W-:Y:S01]  /*5a70*/  MOV R9, R5 ;  /* 0x0000000500097202 */ /* 0x000fe20000000f00 */
[----:B------:R-:W0:Y:S01]  /*5a80*/  LDCU.64 UR16, c[0x0][0x380] ;  /* 0x00007000ff1077ac */ /* 0x000e220008000a00 */
[----:B------:R-:W-:Y:S01]  /*5a90*/  FADD.FTZ R21, R21, -UR5 ;  /* 0x8000000515157e21 */ /* 0x000fe20008010000 */
[----:B------:R-:W-:-:S04]  /*5aa0*/  FMUL.FTZ R7, R20, UR7 ;  /* 0x0000000714077c20 */ /* 0x000fc80008410000 */
[----:B--2--5:R-:W-:Y:S01]  /*5ab0*/  FFMA.FTZ R14, R38, R7, R36 ;  /* 0x00000007260e7223 */ /* 0x024fe20000010024 */
[----:B---3--:R-:W-:Y:S02]  /*5ac0*/  IMAD R13, R13, UR12, RZ ;  /* 0x0000000c0d0d7c24 */ /* 0x008fe4000f8e02ff */
[----:B------:R-:W-:-:S04]  /*5ad0*/  IMAD.WIDE.U32 R8, R12, UR12, R8 ;  /* 0x0000000c0c087c25 */ /* 0x000fc8000f8e0008 */
[----:B------:R-:W-:Y:S01]  /*5ae0*/  IMAD R13, R12, UR13, R13 ;  /* 0x0000000d0c0d7c24 */ /* 0x000fe2000f8e020d */
[----:B0-----:R-:W-:Y:S01]  /*5af0*/  LEA R10, P1, R8, UR16, 0x2 ;  /* 0x00000010080a7c11 */ /* 0x001fe2000f8210ff */
[----:B------:R-:W-:-:S03]  /*5b00*/  FMUL.FTZ R12, R21, UR7 ;  /* 0x00000007150c7c20 */ /* 0x000fc60008410000 */
[----:B------:R-:W-:Y:S01]  /*5b10*/  IADD3 R13, PT, PT, R9, R13, RZ ;  /* 0x0000000d090d7210 */ /* 0x000fe20007ffe0ff */
[----:B------:R-:W-:-:S03]  /*5b20*/  FFMA.FTZ R15, R39, R12, R37 ;  /* 0x0000000c270f7223 */ /* 0x000fc60000010025 */
[----:B------:R-:W-:-:S05]  /*5b30*/  LEA.HI.X R11, R8, UR17, R13, 0x2, P1 ;  /* 0x00000011080b7c11 */ /* 0x000fca00088f140d */
[----:B------:R3:W-:Y:S02]  /*5b40*/  STG.E.64 desc[UR14][R10.64], R14 ;  /* 0x0000000e0a007986 */ /* 0x0007e4000c101b0e */
.L_x_3796:
[----:B------:R-:W-:Y:S05]  /*5b50*/  BSYNC.RECONVERGENT B1 ;  /* 0x0000000000017941 */ /* 0x000fea0003800200 */
.L_x_3795:
[----:B------:R-:W-:Y:S01]  /*5b60*/  ISETP.GE.U32.AND P5, PT, R17, UR8, PT ;  /* 0x0000000811007c0c */ /* 0x000fe2000bfa6070 */
[----:B------:R-:W-:Y:S01]  /*5b70*/  BSSY.RECONVERGENT B1, `(.L_x_3797) ;  /* 0x0000028000017945 */ /* 0x000fe20003800200 */
[----:B--23--:R-:W-:Y:S02]  /*5b80*/  SHF.R.S32.HI R14, RZ, 0x1f, R17 ;  /* 0x0000001fff0e7819 */ /* 0x00cfe40000011411 */
[----:B------:R-:W-:Y:S02]  /*5b90*/  IADD3 R7, PT, PT, R0, 0xa0, RZ ;  /* 0x000000a000077810 */ /* 0x000fe40007ffe0ff */
[----:B------:R-:W-:Y:S02]  /*5ba0*/  ISETP.GE.AND.EX P5, PT, R14, UR9, PT, P5 ;  /* 0x000000090e007c0c */ /* 0x000fe4000bfa6350 */
[C---:B01----:R-:W-:Y:S02]  /*5bb0*/  IADD3 R8, PT, PT, R0.reuse, 0xb0, RZ ;  /* 0x000000b000087810 */ /* 0x043fe40007ffe0ff */
        /* <DEDUP_REMOVED lines=21> */
[----:B------:R-:W-:Y:S01]  /*5d10*/  FADD.FTZ R23, R23, -UR5 ;  /* 0x8000000517177e21 */ /* 0x000fe20008010000 */
[----:B------:R-:W1:Y:S03]  /*5d20*/  LDCU.64 UR16, c[0x0][0x380] ;  /* 0x00007000ff1077ac */ /* 0x000e660008000a00 */
[----:B------:R-:W-:Y:S01]  /*5d30*/  FMUL.FTZ R20, R23, UR7 ;  /* 0x0000000717147c20 */ /* 0x000fe20008410000 */
[----:B0-----:R-:W-:-:S04]  /*5d40*/  IMAD R14, R14, UR12, RZ ;  /* 0x0000000c0e0e7c24 */ /* 0x001fc8000f8e02ff */
[----:B------:R-:W-:Y:S01]  /*5d50*/  IMAD R21, R17, UR13, R14 ;  /* 0x0000000d11157c24 */ /* 0x000fe2000f8e020e */
[----:B------:R-:W-:-:S05]  /*5d60*/  MOV R14, R2 ;  /* 0x00000002000e7202 */ /* 0x000fca0000000f00 */
        /* <DEDUP_REMOVED lines=8> */
.L_x_3798:
[----:B------:R-:W-:Y:S05]  /*5df0*/  BSYNC.RECONVERGENT B1 ;  /* 0x0000000000017941 */ /* 0x000fea0003800200 */
.L_x_3797:
[----:B------:R-:W-:Y:S01]  /*5e00*/  BSSY.RECONVERGENT B1, `(.L_x_3799) ;  /* 0x0000015000017945 */ /* 0x000fe20003800200 */
[C---:B------:R-:W-:Y:S02]  /*5e10*/  IADD3 R22, PT, PT, R0.reuse, 0xe0, RZ ;  /* 0x000000e000167810 */ /* 0x040fe40007ffe0ff */
[----:B------:R-:W-:Y:S01]  /*5e20*/  IADD3 R23, PT, PT, R0, 0xf0, RZ ;  /* 0x000000f000177810 */ /* 0x000fe20007ffe0ff */
[----:B------:R-:W-:Y:S06]  /*5e30*/  @P2 BRA `(.L_x_3800) ;  /* 0x0000000000442947 */ /* 0x000fec0003800000 */
[----:B------:R-:W1:Y:S01]  /*5e40*/  LDCU.64 UR12, c[0x0][0x3e0] ;  /* 0x00007c00ff0c77ac */ /* 0x000e620008000a00 */
[----:B0-----:R-:W-:Y:S01]  /*5e50*/  MOV R14, R2 ;  /* 0x00000002000e7202 */ /* 0x001fe20000000f00 */
[----:B------:R-:W-:Y:S01]  /*5e60*/  FADD.FTZ R24, R24, -UR5 ;  /* 0x8000000518187e21 */ /* 0x000fe20008010000 */
[----:B------:R-:W-:Y:S01]  /*5e70*/  MOV R15, R5 ;  /* 0x00000005000f7202 */ /* 0x000fe20000000f00 */
[----:B------:R-:W0:Y:S01]  /*5e80*/  LDCU.64 UR16, c[0x0][0x380] ;  /* 0x00007000ff1077ac */ /* 0x000e220008000a00 */
[----:B------:R-:W-:Y:S01]  /*5e90*/  FADD.FTZ R25, R25, -UR5 ;  /* 0x8000000519197e21 */ /* 0x000fe20008010000 */
[----:B------:R-:W-:-:S04]  /*5ea0*/  FMUL.FTZ R17, R24, UR7 ;  /* 0x0000000718117c20 */ /* 0x000fc80008410000 */
[----:B-----5:R-:W-:Y:S01]  /*5eb0*/  FFMA.FTZ R20, R38, R17, R36 ;  /* 0x0000001126147223 */ /* 0x020fe20000010024 */
[----:B-1----:R-:W-:Y:S02]  /*5ec0*/  IMAD R19, R19, UR12, RZ ;  /* 0x0000000c13137c24 */ /* 0x002fe4000f8e02ff */
        /* <DEDUP_REMOVED lines=8> */
.L_x_3800:
[----:B------:R-:W-:Y:S05]  /*5f50*/  BSYNC.RECONVERGENT B1 ;  /* 0x0000000000017941 */ /* 0x000fea0003800200 */
.L_x_3799:
[----:B------:R-:W-:Y:S04]  /*5f60*/  BSSY.RECONVERGENT B1, `(.L_x_3801) ;  /* 0x0000013000017945 */ /* 0x000fe80003800200 */
[----:B------:R-:W-:Y:S05]  /*5f70*/  @P1 BRA `(.L_x_3802) ;  /* 0x0000000000441947 */ /* 0x000fea0003800000 */
[----:B------:R-:W2:Y:S01]  /*5f80*/  LDCU.64 UR12, c[0x0][0x3e0] ;  /* 0x00007c00ff0c77ac */ /* 0x000ea20008000a00 */
[----:B0-----:R-:W-:Y:S01]  /*5f90*/  MOV R14, R2 ;  /* 0x00000002000e7202 */ /* 0x001fe20000000f00 */
[----:B------:R-:W-:Y:S01]  /*5fa0*/  FADD.FTZ R26, R26, -UR5 ;  /* 0x800000051a1a7e21 */ /* 0x000fe20008010000 */
[----:B------:R-:W-:Y:S01]  /*5fb0*/  MOV R15, R5 ;  /* 0x00000005000f7202 */ /* 0x000fe20000000f00 */
[----:B------:R-:W0:Y:S01]  /*5fc0*/  LDCU.64 UR16, c[0x0][0x380] ;  /* 0x00007000ff1077ac */ /* 0x000e220008000a00 */
[----:B------:R-:W-:-:S04]  /*5fd0*/  FADD.FTZ R27, R27, -UR5 ;  /* 0x800000051b1b7e21 */ /* 0x000fc80008010000 */
[----:B-1----:R-:W-:-:S04]  /*5fe0*/  FMUL.FTZ R20, R27, UR7 ;  /* 0x000000071b147c20 */ /* 0x002fc80008410000 */
        /* <DEDUP_REMOVED lines=10> */
.L_x_3802:
[----:B------:R-:W-:Y:S05]  /*6090*/  BSYNC.RECONVERGENT B1 ;  /* 0x0000000000017941 */ /* 0x000fea0003800200 */
.L_x_3801:
[----:B------:R-:W-:Y:S04]  /*60a0*/  BSSY.RECONVERGENT B1, `(.L_x_3803) ;  /* 0x0000013000017945 */ /* 0x000fe80003800200 */
[----:B------:R-:W-:Y:S05]  /*60b0*/  @P6 BRA `(.L_x_3804) ;  /* 0x0000000000446947 */ /* 0x000fea0003800000 */
[----:B------:R-:W3:Y:S01]  /*60c0*/  LDCU.64 UR12, c[0x0][0x3e0] ;  /* 0x00007c00ff0c77ac */ /* 0x000ee20008000a00 */
[----:B--2---:R-:W-:Y:S01]  /*60d0*/  MOV R6, R2 ;  /* 0x0000000200067202 */ /* 0x004fe20000000f00 */
[----:B------:R-:W-:Y:S01]  /*60e0*/  FADD.FTZ R28, R28, -UR5 ;  /* 0x800000051c1c7e21 */ /* 0x000fe20008010000 */
[----:B------:R-:W-:Y:S01]  /*60f0*/  MOV R7, R5 ;  /* 0x0000000500077202 */ /* 0x000fe20000000f00 */
[----:B------:R-:W2:Y:S01]  /*6100*/  LDCU.64 UR16, c[0x0][0x380] ;  /* 0x00007000ff1077ac */ /* 0x000ea20008000a00 */
[----:B------:R-:W-:Y:S01]  /*6110*/  FADD.FTZ R29, R29, -UR5 ;  /* 0x800000051d1d7e21 */ /* 0x000fe20008010000 */
[----:B---3--:R-:W-:Y:S02]  /*6120*/  IMAD R11, R12, UR12, RZ ;  /* 0x0000000c0c0b7c24 */ /* 0x008fe4000f8e02ff */
[----:B------:R-:W-:-:S04]  /*6130*/  IMAD.WIDE.U32 R6, R8, UR12, R6 ;  /* 0x0000000c08067c25 */ /* 0x000fc8000f8e0006 */
[----:B0-----:R-:W-:Y:S02]  /*6140*/  IMAD R15, R8, UR13, R11 ;  /* 0x0000000d080f7c24 */ /* 0x001fe4000f8e020b */
[----:B------:R-:W-:Y:S01]  /*6150*/  FMUL.FTZ R11, R28, UR7 ;  /* 0x000000071c0b7c20 */ /* 0x000fe20008410000 */
[----:B--2---:R-:W-:Y:S01]  /*6160*/  LEA R14, P1, R6, UR16, 0x2 ;  /* 0x00000010060e7c11 */ /* 0x004fe2000f8210ff */
[----:B------:R-:W-:Y:S01]  /*6170*/  FMUL.FTZ R8, R29, UR7 ;  /* 0x000000071d087c20 */ /* 0x000fe20008410000 */
[----:B------:R-:W-:Y:S01]  /*6180*/  IADD3 R15, PT, PT, R7, R15, RZ ;  /* 0x0000000f070f7210 */ /* 0x000fe20007ffe0ff */
[----:B-1---5:R-:W-:Y:S02]  /*6190*/  FFMA.FTZ R16, R38, R11, R36 ;  /* 0x0000000b26107223 */ /* 0x022fe40000010024 */
[----:B------:R-:W-:Y:S01]  /*61a0*/  FFMA.FTZ R17, R39, R8, R37 ;  /* 0x0000000827117223 */ /* 0x000fe20000010025 */
[----:B------:R-:W-:-:S05]  /*61b0*/  LEA.HI.X R15, R6, UR17, R15, 0x2, P1 ;  /* 0x00000011060f7c11 */ /* 0x000fca00088f140f */
[----:B------:R3:W-:Y:S02]  /*61c0*/  STG.E.64 desc[UR14][R14.64], R16 ;  /* 0x000000100e007986 */ /* 0x0007e4000c101b0e */
.L_x_3804:
[----:B------:R-:W-:Y:S05]  /*61d0*/  BSYNC.RECONVERGENT B1 ;  /* 0x0000000000017941 */ /* 0x000fea0003800200 */
.L_x_3803:
[----:B------:R-:W-:Y:S04]  /*61e0*/  BSSY.RECONVERGENT B1, `(.L_x_3805) ;  /* 0x0000013000017945 */ /* 0x000fe80003800200 */
[----:B------:R-:W-:Y:S05]  /*61f0*/  @P3 BRA `(.L_x_3806) ;  /* 0x0000000000443947 */ /* 0x000fea0003800000 */
[----:B------:R-:W4:Y:S01]  /*6200*/  LDCU.64 UR12, c[0x0][0x3e0] ;  /* 0x00007c00ff0c77ac */ /* 0x000f220008000a00 */
[----:B--2---:R-:W-:Y:S01]  /*6210*/  MOV R6, R2 ;  /* 0x0000000200067202 */ /* 0x004fe20000000f00 */
[----:B------:R-:W-:Y:S01]  /*6220*/  FADD.FTZ R30, R30, -UR5 ;  /* 0x800000051e1e7e21 */ /* 0x000fe20008010000 */
[----:B------:R-:W-:Y:S01]  /*6230*/  MOV R7, R5 ;  /* 0x0000000500077202 */ /* 0x000fe20000000f00 */
[----:B------:R-:W2:Y:S01]  /*6240*/  LDCU.64 UR16, c[0x0][0x380] ;  /* 0x00007000ff1077ac */ /* 0x000ea20008000a00 */
[----:B------:R-:W-:-:S04]  /*6250*/  FADD.FTZ R31, R31, -UR5 ;  /* 0x800000051f1f7e21 */ /* 0x000fc80008010000 */
[----:B------:R-:W-:-:S04]  /*6260*/  FMUL.FTZ R12, R31, UR7 ;  /* 0x000000071f0c7c20 */ /* 0x000fc80008410000 */
[----:B0--3-5:R-:W-:Y:S01]  /*6270*/  FFMA.FTZ R15, R39, R12, R37 ;  /* 0x0000000c270f7223 */ /* 0x029fe20000010025 */
[----:B----4-:R-:W-:Y:S02]  /*6280*/  IMAD R8, R13, UR12, RZ ;  /* 0x0000000c0d087c24 */ /* 0x010fe4000f8e02ff */
[----:B------:R-:W-:-:S04]  /*6290*/  IMAD.WIDE.U32 R6, R9, UR12, R6 ;  /* 0x0000000c09067c25 */ /* 0x000fc8000f8e0006 */
[----:B------:R-:W-:Y:S02]  /*62a0*/  IMAD R11, R9, UR13, R8 ;  /* 0x0000000d090b7c24 */ /* 0x000fe4000f8e0208 */
[----:B------:R-:W-:Y:S01]  /*62b0*/  FMUL.FTZ R9, R30, UR7 ;  /* 0x000000071e097c20 */ /* 0x000fe20008410000 */
[----:B--2---:R-:W-:Y:S02]  /*62c0*/  LEA R8, P1, R6, UR16, 0x2 ;  /* 0x0000001006087c11 */ /* 0x004fe4000f8210ff */
[----:B------:R-:W-:Y:S01]  /*62d0*/  IADD3 R11, PT, PT, R7, R11, RZ ;  /* 0x0000000b070b7210 */ /* 0x000fe20007ffe0ff */
[----:B------:R-:W-:-:S03]  /*62e0*/  FFMA.FTZ R14, R38, R9, R36 ;  /* 0x00000009260e7223 */ /* 0x000fc60000010024 */
[----:B------:R-:W-:-:S05]  /*62f0*/  LEA.HI.X R9, R6, UR17, R11, 0x2, P1 ;  /* 0x0000001106097c11 */ /* 0x000fca00088f140b */
[----:B------:R4:W-:Y:S02]  /*6300*/  STG.E.64 desc[UR14][R8.64], R14 ;  /* 0x0000000e08007986 */ /* 0x0009e4000c101b0e */
.L_x_3806:
[----:B------:R-:W-:Y:S05]  /*6310*/  BSYNC.RECONVERGENT B1 ;  /* 0x0000000000017941 */ /* 0x000fea0003800200 */
.L_x_3805:
[----:B------:R-:W-:Y:S04]  /*6320*/  BSSY.RECONVERGENT B1, `(.L_x_3807) ;  /* 0x0000013000017945 */ /* 0x000fe80003800200 */
[----:B------:R-:W-:Y:S05]  /*6330*/  @P4 BRA `(.L_x_3808) ;  /* 0x0000000000444947 */ /* 0x000fea0003800000 */
[----:B------:R-:W0:Y:S01]  /*6340*/  LDCU.64 UR12, c[0x0][0x3e0] ;  /* 0x00007c00ff0c77ac */ /* 0x000e220008000a00 */
[----:B--2---:R-:W-:Y:S01]  /*6350*/  MOV R6, R2 ;  /* 0x0000000200067202 */ /* 0x004fe20000000f00 */
[----:B------:R-:W-:Y:S01]  /*6360*/  FADD.FTZ R32, R32, -UR5 ;  /* 0x8000000520207e21 */ /* 0x000fe20008010000 */
[----:B------:R-:W-:Y:S01]  /*6370*/  MOV R7, R5 ;  /* 0x0000000500077202 */ /* 0x000fe20000000f00 */
[----:B------:R-:W2:Y:S01]  /*6380*/  LDCU.64 UR16, c[0x0][0x380] ;  /* 0x00007000ff1077ac */ /* 0x000ea20008000a00 */
[----:B------:R-:W-:Y:S01]  /*6390*/  FADD.FTZ R33, R33, -UR5 ;  /* 0x8000000521217e21 */ /* 0x000fe20008010000 */
[----:B0-----:R-:W-:Y:S02]  /*63a0*/  IMAD R11, R18, UR12, RZ ;  /* 0x0000000c120b7c24 */ /* 0x001fe4000f8e02ff */
[----:B----4-:R-:W-:-:S04]  /*63b0*/  IMAD.WIDE.U32 R8, R10, UR12, R6 ;  /* 0x0000000c0a087c25 */ /* 0x010fc8000f8e0006 */
[----:B------:R-:W-:Y:S01]  /*63c0*/  FMUL.FTZ R7, R32, UR7 ;  /* 0x0000000720077c20 */ /* 0x000fe20008410000 */
[----:B------:R-:W-:Y:S01]  /*63d0*/  IMAD R11, R10, UR13, R11 ;  /* 0x0000000d0a0b7c24 */ /* 0x000fe2000f8e020b */
[----:B--2---:R-:W-:Y:S01]  /*63e0*/  LEA R6, P1, R8, UR16, 0x2 ;  /* 0x0000001008067c11 */ /* 0x004fe2000f8210ff */
[----:B------:R-:W-:Y:S01]  /*63f0*/  FMUL.FTZ R10, R33, UR7 ;  /* 0x00000007210a7c20 */ /* 0x000fe20008410000 */
[----:B-----5:R-:W-:Y:S02]  /*6400*/  FFMA.FTZ R12, R38, R7, R36 ;  /* 0x00000007260c7223 */ /* 0x020fe40000010024 */
[----:B------:R-:W-:Y:S01]  /*6410*/  IADD3 R11, PT, PT, R9, R11, RZ ;  /* 0x0000000b090b7210 */ /* 0x000fe20007ffe0ff */
[----:B------:R-:W-:-:S03]  /*6420*/  FFMA.FTZ R13, R39, R10, R37 ;  /* 0x0000000a270d7223 */ /* 0x000fc60000010025 */
[----:B------:R-:W-:-:S05]  /*6430*/  LEA.HI.X R7, R8, UR17, R11, 0x2, P1 ;  /* 0x0000001108077c11 */ /* 0x000fca00088f140b */
[----:B------:R0:W-:Y:S02]  /*6440*/  STG.E.64 desc[UR14][R6.64], R12 ;  /* 0x0000000c06007986 */ /* 0x0001e4000c101b0e */
.L_x_3808:
[----:B------:R-:W-:Y:S05]  /*6450*/  BSYNC.RECONVERGENT B1 ;  /* 0x0000000000017941 */ /* 0x000fea0003800200 */
.L_x_3807:
[----:B------:R-:W-:Y:S01]  /*6460*/  ISETP.GE.U32.AND P5, PT, R22, UR8, PT ;  /* 0x0000000816007c0c */ /* 0x000fe2000bfa6070 */
[----:B------:R-:W-:Y:S01]  /*6470*/  BSSY.RECONVERGENT B1, `(.L_x_3809) ;  /* 0x000002a000017945 */ /* 0x000fe20003800200 */
[----:B0-2---:R-:W-:Y:S02]  /*6480*/  SHF.R.S32.HI R6, RZ, 0x1f, R22 ;  /* 0x0000001fff067819 */ /* 0x005fe40000011416 */
[----:B-1-3--:R-:W-:Y:S02]  /*6490*/  IADD3 R16, PT, PT, R0, 0x100, RZ ;  /* 0x0000010000107810 */ /* 0x00afe40007ffe0ff */
[----:B------:R-:W-:Y:S02]  /*64a0*/  ISETP.GE.AND.EX P5, PT, R6, UR9, PT, P5 ;  /* 0x0000000906007c0c */ /* 0x000fe4000bfa6350 */
[C---:B----4-:R-:W-:Y:S02]  /*64b0*/  IADD3 R14, PT, PT, R0.reuse, 0x110, RZ ;  /* 0x00000110000e7810 */ /* 0x050fe40007ffe0ff */
        /* <DEDUP_REMOVED lines=23> */
[----:B------:R-:W-:Y:S01]  /*6630*/  FADD.FTZ R35, R35, -UR5 ;  /* 0x8000000523237e21 */ /* 0x000fe20008010000 */
[----:B------:R-:W1:Y:S01]  /*6640*/  LDCU.64 UR16, c[0x0][0x380] ;  /* 0x00007000ff1077ac */ /* 0x000e620008000a00 */
[----:B0-----:R-:W-:Y:S01]  /*6650*/  IMAD R19, R6, UR12, RZ ;  /* 0x0000000c06137c24 */ /* 0x001fe2000f8e02ff */
[----:B------:R-:W-:-:S03]  /*6660*/  MOV R6, R2 ;  /* 0x0000000200067202 */ /* 0x000fc60000000f00 */
[----:B------:R-:W-:Y:S02]  /*6670*/  IMAD R21, R22, UR13, R19 ;  /* 0x0000000d16157c24 */ /* 0x000fe4000f8e0213 */
[----:B------:R-:W-:Y:S01]  /*6680*/  FMUL.FTZ R19, R34, UR7 ;  /* 0x0000000722137c20 */ /* 0x000fe20008410000 */
[----:B------:R-:W-:-:S04]  /*6690*/  IMAD.WIDE.U32 R6, R22, UR12, R6 ;  /* 0x0000000c16067c25 */ /* 0x000fc8000f8e0006 */
[----:B------:R-:W-:Y:S01]  /*66a0*/  FMUL.FTZ R22, R35, UR7 ;  /* 0x0000000723167c20 */ /* 0x000fe20008410000 */
[----:B-----5:R-:W-:Y:S01]  /*66b0*/  FFMA.FTZ R20, R38, R19, R36 ;  /* 0x0000001326147223 */ /* 0x020fe20000010024 */
[----:B-1----:R-:W-:Y:S02]  /*66c0*/  LEA R18, P5, R6, UR16, 0x2 ;  /* 0x0000001006127c11 */ /* 0x002fe4000f8a10ff */
[----:B------:R-:W-:-:S04]  /*66d0*/  IADD3 R21, PT, PT, R7, R21, RZ ;  /* 0x0000001507157210 */ /* 0x000fc80007ffe0ff */
[----:B------:R-:W-:Y:S01]  /*66e0*/  LEA.HI.X R19, R6, UR17, R21, 0x2, P5 ;  /* 0x0000001106137c11 */ /* 0x000fe2000a8f1415 */
[----:B------:R-:W-:-:S05]  /*66f0*/  FFMA.FTZ R21, R39, R22, R37 ;  /* 0x0000001627157223 */ /* 0x000fca0000010025 */
[----:B------:R0:W-:Y:S02]  /*6700*/  STG.E.64 desc[UR14][R18.64], R20 ;  /* 0x0000001412007986 */ /* 0x0001e4000c101b0e */
.L_x_3810:
[----:B------:R-:W-:Y:S05]  /*6710*/  BSYNC.RECONVERGENT B1 ;  /* 0x0000000000017941 */ /* 0x000fea0003800200 */
.L_x_3809:
[----:B------:R-:W-:Y:S04]  /*6720*/  BSSY.RECONVERGENT B1, `(.L_x_3811) ;  /* 0x0000013000017945 */ /* 0x000fe80003800200 */
[----:B------:R-:W-:Y:S05]  /*6730*/  @P2 BRA `(.L_x_3812) ;  /* 0x0000000000442947 */ /* 0x000fea0003800000 */
[----:B------:R-:W1:Y:S01]  /*6740*/  LDCU.64 UR12, c[0x0][0x3e0] ;  /* 0x00007c00ff0c77ac */ /* 0x000e620008000a00 */
[----:B------:R-:W-:Y:S01]  /*6750*/  MOV R6, R2 ;  /* 0x0000000200067202 */ /* 0x000fe20000000f00 */
[----:B------:R-:W-:Y:S01]  /*6760*/  FADD.FTZ R40, R40, -UR5 ;  /* 0x8000000528287e21 */ /* 0x000fe20008010000 */
[----:B------:R-:W-:Y:S01]  /*6770*/  MOV R7, R5 ;  /* 0x0000000500077202 */ /* 0x000fe20000000f00 */
[----:B------:R-:W2:Y:S01]  /*6780*/  LDCU.64 UR16, c[0x0][0x380] ;  /* 0x00007000ff1077ac */ /* 0x000ea20008000a00 */
[----:B------:R-:W-:Y:S01]  /*6790*/  FADD.FTZ R41, R41, -UR5 ;  /* 0x8000000529297e21 */ /* 0x000fe20008010000 */
[----:B0-----:R-:W-:-:S03]  /*67a0*/  FMUL.FTZ R19, R40, UR7 ;  /* 0x0000000728137c20 */ /* 0x001fc60008410000 */
[----:B------:R-:W-:Y:S01]  /*67b0*/  FMUL.FTZ R20, R41, UR7 ;  /* 0x0000000729147c20 */ /* 0x000fe20008410000 */
[----:B-----5:R-:W-:Y:S01]  /*67c0*/  FFMA.FTZ R22, R38, R19, R36 ;  /* 0x0000001326167223 */ /* 0x020fe20000010024 */
[----:B-1----:R-:W-:Y:S02]  /*67d0*/  IMAD R24, R24, UR12, RZ ;  /* 0x0000000c18187c24 */ /* 0x002fe4000f8e02ff */
[----:B------:R-:W-:-:S04]  /*67e0*/  IMAD.WIDE.U32 R6, R23, UR12, R6 ;  /* 0x0000000c17067c25 */ /* 0x000fc8000f8e0006 */
[----:B------:R-:W-:Y:S01]  /*67f0*/  IMAD R23, R23, UR13, R24 ;  /* 0x0000000d17177c24 */ /* 0x000fe2000f8e0218 */
[----:B--2---:R-:W-:-:S04]  /*6800*/  LEA R18, P2, R6, UR16, 0x2 ;  /* 0x0000001006127c11 */ /* 0x004fc8000f8410ff */
[----:B------:R-:W-:-:S04]  /*6810*/  IADD3 R23, PT, PT, R7, R23, RZ ;  /* 0x0000001707177210 */ /* 0x000fc80007ffe0ff */
[----:B------:R-:W-:Y:S01]  /*6820*/  LEA.HI.X R19, R6, UR17, R23, 0x2, P2 ;  /* 0x0000001106137c11 */ /* 0x000fe200090f1417 */
[----:B------:R-:W-:-:S05]  /*6830*/  FFMA.FTZ R23, R39, R20, R37 ;  /* 0x0000001427177223 */ /* 0x000fca0000010025 */
[----:B------:R1:W-:Y:S02]  /*6840*/  STG.E.64 desc[UR14][R18.64], R22 ;  /* 0x0000001612007986 */ /* 0x0003e4000c101b0e */
.L_x_3812:
[----:B------:R-:W-:Y:S05]  /*6850*/  BSYNC.RECONVERGENT B1 ;  /* 0x0000000000017941 */ /* 0x000fea0003800200 */
.L_x_3811:
[----:B------:R-:W-:Y:S04]  /*6860*/  BSSY.RECONVERGENT B1, `(.L_x_3813) ;  /* 0x0000013000017945 */ /* 0x000fe80003800200 */
[----:B------:R-:W-:Y:S05]  /*6870*/  @P1 BRA `(.L_x_3814) ;  /* 0x0000000000441947 */ /* 0x000fea0003800000 */
[----:B------:R-:W2:Y:S01]  /*6880*/  LDCU.64 UR12, c[0x0][0x3e0] ;  /* 0x00007c00ff0c77ac */ /* 0x000ea20008000a00 */
[----:B------:R-:W-:Y:S01]  /*6890*/  MOV R6, R2 ;  /* 0x0000000200067202 */ /* 0x000fe20000000f00 */
[----:B------:R-:W-:Y:S01]  /*68a0*/  FADD.FTZ R42, R42, -UR5 ;  /* 0x800000052a2a7e21 */ /* 0x000fe20008010000 */
[----:B------:R-:W-:Y:S01]  /*68b0*/  MOV R7, R5 ;  /* 0x0000000500077202 */ /* 0x000fe20000000f00 */
[----:B------:R-:W3:Y:S01]  /*68c0*/  LDCU.64 UR16, c[0x0][0x380] ;  /* 0x00007000ff1077ac */ /* 0x000ee20008000a00 */
[----:B------:R-:W-:-:S04]  /*68d0*/  FADD.FTZ R43, R43, -UR5 ;  /* 0x800000052b2b7e21 */ /* 0x000fc80008010000 */
[----:B01----:R-:W-:-:S04]  /*68e0*/  FMUL.FTZ R18, R43, UR7 ;  /* 0x000000072b127c20 */ /* 0x003fc80008410000 */
[----:B-----5:R-:W-:Y:S01]  /*68f0*/  FFMA.FTZ R21, R39, R18, R37 ;  /* 0x0000001227157223 */ /* 0x020fe20000010025 */
[----:B--2---:R-:W-:Y:S02]  /*6900*/  IMAD R17, R17, UR12, RZ ;  /* 0x0000000c11117c24 */ /* 0x004fe4000f8e02ff */
[----:B------:R-:W-:-:S04]  /*6910*/  IMAD.WIDE.U32 R6, R16, UR12, R6 ;  /* 0x0000000c10067c25 */ /* 0x000fc8000f8e0006 */
[----:B------:R-:W-:Y:S02]  /*6920*/  IMAD R19, R16, UR13, R17 ;  /* 0x0000000d10137c24 */ /* 0x000fe4000f8e0211 */
[----:B------:R-:W-:Y:S01]  /*6930*/  FMUL.FTZ R17, R42, UR7 ;  /* 0x000000072a117c20 */ /* 0x000fe20008410000 */
[----:B---3--:R-:W-:Y:S02]  /*6940*/  LEA R16, P1, R6, UR16, 0x2 ;  /* 0x0000001006107c11 */ /* 0x008fe4000f8210ff */
[----:B------:R-:W-:Y:S01]  /*6950*/  IADD3 R19, PT, PT, R7, R19, RZ ;  /* 0x0000001307137210 */ /* 0x000fe20007ffe0ff */
[----:B------:R-:W-:-:S03]  /*6960*/  FFMA.FTZ R20, R38, R17, R36 ;  /* 0x0000001126147223 */ /* 0x000fc60000010024 */
[----:B------:R-:W-:-:S05]  /*6970*/  LEA.HI.X R17, R6, UR17, R19, 0x2, P1 ;  /* 0x0000001106117c11 */ /* 0x000fca00088f1413 */
[----:B------:R2:W-:Y:S02]  /*6980*/  STG.E.64 desc[UR14][R16.64], R20 ;  /* 0x0000001410007986 */ /* 0x0005e4000c101b0e */
.L_x_3814:
[----:B------:R-:W-:Y:S05]  /*6990*/  BSYNC.RECONVERGENT B1 ;  /* 0x0000000000017941 */ /* 0x000fea0003800200 */
.L_x_3813:
[----:B------:R-:W-:Y:S04]  /*69a0*/  BSSY.RECONVERGENT B1, `(.L_x_3815) ;  /* 0x0000013000017945 */ /* 0x000fe80003800200 */
[----:B------:R-:W-:Y:S05]  /*69b0*/  @P6 BRA `(.L_x_3816) ;  /* 0x0000000000446947 */ /* 0x000fea0003800000 */
[----:B------:R-:W3:Y:S01]  /*69c0*/  LDCU.64 UR12, c[0x0][0x3e0] ;  /* 0x00007c00ff0c77ac */ /* 0x000ee20008000a00 */
[----:B------:R-:W-:Y:S01]  /*69d0*/  MOV R6, R2 ;  /* 0x0000000200067202 */ /* 0x000fe20000000f00 */
[----:B------:R-:W-:Y:S01]  /*69e0*/  FADD.FTZ R44, R44, -UR5 ;  /* 0x800000052c2c7e21 */ /* 0x000fe20008010000 */
[----:B------:R-:W-:Y:S01]  /*69f0*/  MOV R7, R5 ;  /* 0x0000000500077202 */ /* 0x000fe20000000f00 */
[----:B------:R-:W4:Y:S01]  /*6a00*/  LDCU.64 UR16, c[0x0][0x380] ;  /* 0x00007000ff1077ac */ /* 0x000f220008000a00 */
[----:B------:R-:W-:Y:S01]  /*6a10*/  FADD.FTZ R45, R45, -UR5 ;  /* 0x800000052d2d7e21 */ /* 0x000fe20008010000 */
[----:B---3--:R-:W-:Y:S02]  /*6a20*/  IMAD R15, R15, UR12, RZ ;  /* 0x0000000c0f0f7c24 */ /* 0x008fe4000f8e02ff */
[----:B--2---:R-:W-:-:S04]  /*6a30*/  IMAD.WIDE.U32 R16, R14, UR12, R6 ;  /* 0x0000000c0e107c25 */ /* 0x004fc8000f8e0006 */
[----:B------:R-:W-:Y:S01]  /*6a40*/  FMUL.FTZ R7, R44, UR7 ;  /* 0x000000072c077c20 */ /* 0x000fe20008410000 */
[----:B------:R-:W-:Y:S01]  /*6a50*/  IMAD R15, R14, UR13, R15 ;  /* 0x0000000d0e0f7c24 */ /* 0x000fe2000f8e020f */
[----:B----4-:R-:W-:Y:S01]  /*6a60*/  LEA R6, P1, R16, UR16, 0x2 ;  /* 0x0000001010067c11 */ /* 0x010fe2000f8210ff */
[----:B------:R-:W-:Y:S01]  /*6a70*/  FMUL.FTZ R14, R45, UR7 ;  /* 0x000000072d0e7c20 */ /* 0x000fe20008410000 */
[----:B01---5:R-:W-:Y:S02]  /*6a80*/  FFMA.FTZ R18, R38, R7, R36 ;  /* 0x0000000726127223 */ /* 0x023fe40000010024 */
[----:B------:R-:W-:Y:S01]  /*6a90*/  IADD3 R15, PT, PT, R17, R15, RZ ;  /* 0x0000000f110f7210 */ /* 0x000fe20007ffe0ff */
[----:B------:R-:W-:-:S03]  /*6aa0*/  FFMA.FTZ R19, R39, R14, R37 ;  /* 0x0000000e27137223 */ /* 0x000fc60000010025 */
[----:B------:R-:W-:-:S05]  /*6ab0*/  LEA.HI.X R7, R16, UR17, R15, 0x2, P1 ;  /* 0x0000001110077c11 */ /* 0x000fca00088f140f */
[----:B------:R3:W-:Y:S02]  /*6ac0*/  STG.E.64 desc[UR14][R6.64], R18 ;  /* 0x0000001206007986 */ /* 0x0007e4000c101b0e */
.L_x_3816:
[----:B------:R-:W-:Y:S05]  /*6ad0*/  BSYNC.RECONVERGENT B1 ;  /* 0x0000000000017941 */ /* 0x000fea0003800200 */
.L_x_3815:
[----:B------:R-:W-:Y:S04]  /*6ae0*/  BSSY.RECONVERGENT B1, `(.L_x_3817) ;  /* 0x0000013000017945 */ /* 0x000fe80003800200 */
[----:B------:R-:W-:Y:S05]  /*6af0*/  @P3 BRA `(.L_x_3818) ;  /* 0x0000000000443947 */ /* 0x000fea0003800000 */
[----:B------:R-:W4:Y:S01]  /*6b00*/  LDCU.64 UR12, c[0x0][0x3e0] ;  /* 0x00007c00ff0c77ac */ /* 0x000f220008000a00 */
[----:B---3--:R-:W-:Y:S01]  /*6b10*/  MOV R6, R2 ;  /* 0x0000000200067202 */ /* 0x008fe20000000f00 */
[----:B------:R-:W-:Y:S01]  /*6b20*/  FADD.FTZ R46, R46, -UR5 ;  /* 0x800000052e2e7e21 */ /* 0x000fe20008010000 */
[----:B------:R-:W-:Y:S01]  /*6b30*/  MOV R7, R5 ;  /* 0x0000000500077202 */ /* 0x000fe20000000f00 */
[----:B------:R-:W3:Y:S01]  /*6b40*/  LDCU.64 UR16, c[0x0][0x380] ;  /* 0x00007000ff1077ac */ /* 0x000ee20008000a00 */
[----:B------:R-:W-:Y:S01]  /*6b50*/  FADD.FTZ R47, R47, -UR5 ;  /* 0x800000052f2f7e21 */ /* 0x000fe20008010000 */
[----:B----4-:R-:W-:Y:S02]  /*6b60*/  IMAD R13, R13, UR12, RZ ;  /* 0x0000000c0d0d7c24 */ /* 0x010fe4000f8e02ff */
[----:B------:R-:W-:-:S04]  /*6b70*/  IMAD.WIDE.U32 R14, R12, UR12, R6 ;  /* 0x0000000c0c0e7c25 */ /* 0x000fc8000f8e0006 */
[----:B------:R-:W-:Y:S01]  /*6b80*/  FMUL.FTZ R7, R46, UR7 ;  /* 0x000000072e077c20 */ /* 0x000fe20008410000 */
[----:B------:R-:W-:Y:S01]  /*6b90*/  IMAD R13, R12, UR13, R13 ;  /* 0x0000000d0c0d7c24 */ /* 0x000fe2000f8e020d */
[----:B---3--:R-:W-:Y:S01]  /*6ba0*/  LEA R6, P1, R14, UR16, 0x2 ;  /* 0x000000100e067c11 */ /* 0x008fe2000f8210ff */
[----:B------:R-:W-:Y:S01]  /*6bb0*/  FMUL.FTZ R12, R47, UR7 ;  /* 0x000000072f0c7c20 */ /* 0x000fe20008410000 */
[----:B--2--5:R-:W-:Y:S02]  /*6bc0*/  FFMA.FTZ R16, R38, R7, R36 ;  /* 0x0000000726107223 */ /* 0x024fe40000010024 */
[----:B------:R-:W-:Y:S01]  /*6bd0*/  IADD3 R13, PT, PT, R15, R13, RZ ;  /* 0x0000000d0f0d7210 */ /* 0x000fe20007ffe0ff */
[----:B------:R-:W-:-:S03]  /*6be0*/  FFMA.FTZ R17, R39, R12, R37 ;  /* 0x0000000c27117223 */ /* 0x000fc60000010025 */
[----:B------:R-:W-:-:S05]  /*6bf0*/  LEA.HI.X R7, R14, UR17, R13, 0x2, P1 ;  /* 0x000000110e077c11 */ /* 0x000fca00088f140d */
[----:B------:R4:W-:Y:S02]  /*6c00*/  STG.E.64 desc[UR14][R6.64], R16 ;  /* 0x0000001006007986 */ /* 0x0009e4000c101b0e */
.L_x_3818:
[----:B------:R-:W-:Y:S05]  /*6c10*/  BSYNC.RECONVERGENT B1 ;  /* 0x0000000000017941 */ /* 0x000fea0003800200 */
.L_x_3817:
[----:B------:R-:W-:Y:S04]  /*6c20*/  BSSY.RECONVERGENT B1, `(.L_x_3819) ;  /* 0x0000013000017945 */ /* 0x000fe80003800200 */
[----:B------:R-:W-:Y:S05]  /*6c30*/  @P4 BRA `(.L_x_3820) ;  /* 0x0000000000444947 */ /* 0x000fea0003800000 */
[----:B------:R-:W0:Y:S01]  /*6c40*/  LDCU.64 UR12, c[0x0][0x3e0] ;  /* 0x00007c00ff0c77ac */ /* 0x000e220008000a00 */
[----:B---34-:R-:W-:Y:S01]  /*6c50*/  MOV R6, R2 ;  /* 0x0000000200067202 */ /* 0x018fe20000000f00 */
[----:B------:R-:W-:Y:S01]  /*6c60*/  FADD.FTZ R48, R48, -UR5 ;  /* 0x8000000530307e21 */ /* 0x000fe20008010000 */
[----:B------:R-:W-:Y:S01]  /*6c70*/  MOV R7, R5 ;  /* 0x0000000500077202 */ /* 0x000fe20000000f00 */
[----:B------:R-:W3:Y:S01]  /*6c80*/  LDCU.64 UR16, c[0x0][0x380] ;  /* 0x00007000ff1077ac */ /* 0x000ee20008000a00 */
[----:B------:R-:W-:Y:S01]  /*6c90*/  FADD.FTZ R49, R49, -UR5 ;  /* 0x8000000531317e21 */ /* 0x000fe20008010000 */
[----:B0-----:R-:W-:Y:S02]  /*6ca0*/  IMAD R11, R11, UR12, RZ ;  /* 0x0000000c0b0b7c24 */ /* 0x001fe4000f8e02ff */
[----:B------:R-:W-:-:S04]  /*6cb0*/  IMAD.WIDE.U32 R12, R10, UR12, R6 ;  /* 0x0000000c0a0c7c25 */ /* 0x000fc8000f8e0006 */
[----:B------:R-:W-:Y:S01]  /*6cc0*/  FMUL.FTZ R7, R48, UR7 ;  /* 0x0000000730077c20 */ /* 0x000fe20008410000 */
[----:B------:R-:W-:Y:S01]  /*6cd0*/  IMAD R11, R10, UR13, R11 ;  /* 0x0000000d0a0b7c24 */ /* 0x000fe2000f8e020b */
[----:B---3--:R-:W-:Y:S01]  /*6ce0*/  LEA R6, P1, R12, UR16, 0x2 ;  /* 0x000000100c067c11 */ /* 0x008fe2000f8210ff */
[----:B------:R-:W-:Y:S01]  /*6cf0*/  FMUL.FTZ R10, R49, UR7 ;  /* 0x00000007310a7c20 */ /* 0x000fe20008410000 */
[----:B-----5:R-:W-:Y:S02]  /*6d00*/  FFMA.FTZ R14, R38, R7, R36 ;  /* 0x00000007260e7223 */ /* 0x020fe40000010024 */
[----:B------:R-:W-:Y:S01]  /*6d10*/  IADD3 R11, PT, PT, R13, R11, RZ ;  /* 0x0000000b0d0b7210 */ /* 0x000fe20007ffe0ff */
[----:B------:R-:W-:-:S03]  /*6d20*/  FFMA.FTZ R15, R39, R10, R37 ;  /* 0x0000000a270f7223 */ /* 0x000fc60000010025 */
[----:B------:R-:W-:-:S05]  /*6d30*/  LEA.HI.X R7, R12, UR17, R11, 0x2, P1 ;  /* 0x000000110c077c11 */ /* 0x000fca00088f140b */
[----:B------:R0:W-:Y:S02]  /*6d40*/  STG.E.64 desc[UR14][R6.64], R14 ;  /* 0x0000000e06007986 */ /* 0x0001e4000c101b0e */
.L_x_3820:
[----:B------:R-:W-:Y:S05]  /*6d50*/  BSYNC.RECONVERGENT B1 ;  /* 0x0000000000017941 */ /* 0x000fea0003800200 */
.L_x_3819:
[----:B------:R-:W-:Y:S01]  /*6d60*/  ISETP.GE.U32.AND P5, PT, R8, UR8, PT ;  /* 0x0000000808007c0c */ /* 0x000fe2000bfa6070 */
[----:B------:R-:W-:Y:S01]  /*6d70*/  BSSY.RECONVERGENT B1, `(.L_x_3821) ;  /* 0x000002a000017945 */ /* 0x000fe20003800200 */
[----:B01-3--:R-:W-:Y:S02]  /*6d80*/  SHF.R.S32.HI R18, RZ, 0x1f, R8 ;  /* 0x0000001fff127819 */ /* 0x00bfe40000011408 */
[----:B--2-4-:R-:W-:Y:S02]  /*6d90*/  IADD3 R16, PT, PT, R0, 0x160, RZ ;  /* 0x0000016000107810 */ /* 0x014fe40007ffe0ff */
        /* <DEDUP_REMOVED lines=39> */
.L_x_3822:
[----:B------:R-:W-:Y:S05]  /*7010*/  BSYNC.RECONVERGENT B1 ;  /* 0x0000000000017941 */ /* 0x000fea0003800200 */
.L_x_3821:
[----:B------:R-:W-:Y:S04]  /*7020*/  BSSY.RECONVERGENT B1, `(.L_x_3823) ;  /* 0x0000013000017945 */ /* 0x000fe80003800200 */
[----:B------:R-:W-:Y:S05]  /*7030*/  @P2 BRA `(.L_x_3824) ;  /* 0x0000000000442947 */ /* 0x000fea0003800000 */
[----:B------:R-:W1:Y:S01]  /*7040*/  LDCU.64 UR12, c[0x0][0x3e0] ;  /* 0x00007c00ff0c77ac */ /* 0x000e620008000a00 */
[----:B------:R-:W-:Y:S01]  /*7050*/  MOV R18, R2 ;  /* 0x0000000200127202 */ /* 0x000fe20000000f00 */
[----:B------:R-:W-:Y:S01]  /*7060*/  FADD.FTZ R52, R52, -UR5 ;  /* 0x8000000534347e21 */ /* 0x000fe20008010000 */
[----:B------:R-:W-:Y:S01]  /*7070*/  MOV R19, R5 ;  /* 0x0000000500137202 */ /* 0x000fe20000000f00 */
[----:B------:R-:W2:Y:S01]  /*7080*/  LDCU.64 UR16, c[0x0][0x380] ;  /* 0x00007000ff1077ac */ /* 0x000ea20008000a00 */
[----:B------:R-:W-:-:S04]  /*7090*/  FADD.FTZ R53, R53, -UR5 ;  /* 0x8000000535357e21 */ /* 0x000fc80008010000 */
[----:B0-----:R-:W-:-:S04]  /*70a0*/  FMUL.FTZ R20, R53, UR7 ;  /* 0x0000000735147c20 */ /* 0x001fc80008410000 */
[----:B-----5:R-:W-:Y:S01]  /*70b0*/  FFMA.FTZ R23, R39, R20, R37 ;  /* 0x0000001427177223 */ /* 0x020fe20000010025 */
[----:B-1----:R-:W-:Y:S02]  /*70c0*/  IMAD R24, R24, UR12, RZ ;  /* 0x0000000c18187c24 */ /* 0x002fe4000f8e02ff */
        /* <DEDUP_REMOVED lines=8> */
.L_x_3824:
[----:B------:R-:W-:Y:S05]  /*7150*/  BSYNC.RECONVERGENT B1 ;  /* 0x0000000000017941 */ /* 0x000fea0003800200 */
.L_x_3823:
[----:B------:R-:W-:Y:S04]  /*7160*/  BSSY.RECONVERGENT B1, `(.L_x_3825) ;  /* 0x0000013000017945 */ /* 0x000fe80003800200 */
[----:B------:R-:W-:Y:S05]  /*7170*/  @P1 BRA `(.L_x_3826) ;  /* 0x0000000000441947 */ /* 0x000fea0003800000 */
[----:B------:R-:W2:Y:S01]  /*7180*/  LDCU.64 UR12, c[0x0][0x3e0] ;  /* 0x00007c00ff0c77ac */ /* 0x000ea20008000a00 */
[----:B-1----:R-:W-:Y:S01]  /*7190*/  MOV R8, R2 ;  /* 0x0000000200087202 */ /* 0x002fe20000000f00 */
[----:B------:R-:W-:Y:S01]  /*71a0*/  FADD.FTZ R54, R54, -UR5 ;  /* 0x8000000536367e21 */ /* 0x000fe20008010000 */
[----:B------:R-:W-:Y:S01]  /*71b0*/  MOV R9, R5 ;  /* 0x0000000500097202 */ /* 0x000fe20000000f00 */
[----:B------:R-:W1:Y:S01]  /*71c0*/  LDCU.64 UR16, c[0x0][0x380] ;  /* 0x00007000ff1077ac */ /* 0x000e620008000a00 */
[----:B------:R-:W-:Y:S01]  /*71d0*/  FADD.FTZ R55, R55, -UR5 ;  /* 0x8000000537377e21 */ /* 0x000fe20008010000 */
[----:B--2---:R-:W-:Y:S02]  /*71e0*/  IMAD R17, R17, UR12, RZ ;  /* 0x0000000c11117c24 */ /* 0x004fe4000f8e02ff */
[----:B------:R-:W-:-:S04]  /*71f0*/  IMAD.WIDE.U32 R18, R16, UR12, R8 ;  /* 0x0000000c10127c25 */ /* 0x000fc8000f8e0008 */
[----:B------:R-:W-:Y:S01]  /*7200*/  FMUL.FTZ R9, R54, UR7 ;  /* 0x0000000736097c20 */ /* 0x000fe20008410000 */
[----:B------:R-:W-:Y:S01]  /*7210*/  IMAD R17, R16, UR13, R17 ;  /* 0x0000000d10117c24 */ /* 0x000fe2000f8e0211 */
[----:B-1----:R-:W-:Y:S01]  /*7220*/  LEA R8, P1, R18, UR16, 0x2 ;  /* 0x0000001012087c11 */ /* 0x002fe2000f8210ff */
[----:B------:R-:W-:Y:S01]  /*7230*/  FMUL.FTZ R16, R55, UR7 ;  /* 0x0000000737107c20 */ /* 0x000fe20008410000 */
[----:B0----5:R-:W-:Y:S02]  /*7240*/  FFMA.FTZ R20, R38, R9, R36 ;  /* 0x0000000926147223 */ /* 0x021fe40000010024 */
[----:B------:R-:W-:Y:S01]  /*7250*/  IADD3 R17, PT, PT, R19, R17, RZ ;  /* 0x0000001113117210 */ /* 0x000fe20007ffe0ff */
[----:B------:R-:W-:-:S03]  /*7260*/  FFMA.FTZ R21, R39, R16, R37 ;  /* 0x0000001027157223 */ /* 0x000fc60000010025 */
[----:B------:R-:W-:-:S05]  /*7270*/  LEA.HI.X R9, R18, UR17, R17, 0x2, P1 ;  /* 0x0000001112097c11 */ /* 0x000fca00088f1411 */
[----:B------:R2:W-:Y:S02]  /*7280*/  STG.E.64 desc[UR14][R8.64], R20 ;  /* 0x0000001408007986 */ /* 0x0005e4000c101b0e */
.L_x_3826:
[----:B------:R-:W-:Y:S05]  /*7290*/  BSYNC.RECONVERGENT B1 ;  /* 0x0000000000017941 */ /* 0x000fea0003800200 */
.L_x_3825:
[----:B------:R-:W-:Y:S04]  /*72a0*/  BSSY.RECONVERGENT B1, `(.L_x_3827) ;  /* 0x0000013000017945 */ /* 0x000fe80003800200 */
[----:B------:R-:W-:Y:S05]  /*72b0*/  @P6 BRA `(.L_x_3828) ;  /* 0x0000000000446947 */ /* 0x000fea0003800000 */
[----:B------:R-:W3:Y:S01]  /*72c0*/  LDCU.64 UR12, c[0x0][0x3e0] ;  /* 0x00007c00ff0c77ac */ /* 0x000ee20008000a00 */
[----:B-12---:R-:W-:Y:S01]  /*72d0*/  MOV R8, R2 ;  /* 0x0000000200087202 */ /* 0x006fe20000000f00 */
[----:B------:R-:W-:Y:S01]  /*72e0*/  FADD.FTZ R56, R56, -UR5 ;  /* 0x8000000538387e21 */ /* 0x000fe20008010000 */
[----:B------:R-:W-:Y:S01]  /*72f0*/  MOV R9, R5 ;  /* 0x0000000500097202 */ /* 0x000fe20000000f00 */
[----:B------:R-:W1:Y:S01]  /*7300*/  LDCU.64 UR16, c[0x0][0x380] ;  /* 0x00007000ff1077ac */ /* 0x000e620008000a00 */
[----:B------:R-:W-:Y:S01]  /*7310*/  FADD.FTZ R57, R57, -UR5 ;  /* 0x8000000539397e21 */ /* 0x000fe20008010000 */
[----:B---3--:R-:W-:Y:S02]  /*7320*/  IMAD R15, R15, UR12, RZ ;  /* 0x0000000c0f0f7c24 */ /* 0x008fe4000f8e02ff */
[----:B------:R-:W-:-:S04]  /*7330*/  IMAD.WIDE.U32 R16, R14, UR12, R8 ;  /* 0x0000000c0e107c25 */ /* 0x000fc8000f8e0008 */
[----:B------:R-:W-:Y:S01]  /*7340*/  FMUL.FTZ R9, R56, UR7 ;  /* 0x0000000738097c20 */ /* 0x000fe20008410000 */
[----:B------:R-:W-:Y:S01]  /*7350*/  IMAD R15, R14, UR13, R15 ;  /* 0x0000000d0e0f7c24 */ /* 0x000fe2000f8e020f */
[----:B-1----:R-:W-:Y:S01]  /*7360*/  LEA R8, P1, R16, UR16, 0x2 ;  /* 0x0000001010087c11 */ /* 0x002fe2000f8210ff */
[----:B------:R-:W-:Y:S01]  /*7370*/  FMUL.FTZ R14, R57, UR7 ;  /* 0x00000007390e7c20 */ /* 0x000fe20008410000 */
[----:B-----5:R-:W-:Y:S02]  /*7380*/  FFMA.FTZ R18, R38, R9, R36 ;  /* 0x0000000926127223 */ /* 0x020fe40000010024 */
[----:B------:R-:W-:Y:S01]  /*7390*/  IADD3 R15, PT, PT, R17, R15, RZ ;  /* 0x0000000f110f7210 */ /* 0x000fe20007ffe0ff */
[----:B------:R-:W-:-:S03]  /*73a0*/  FFMA.FTZ R19, R39, R14, R37 ;  /* 0x0000000e27137223 */ /* 0x000fc60000010025 */
[----:B------:R-:W-:-:S05]  /*73b0*/  LEA.HI.X R9, R16, UR17, R15, 0x2, P1 ;  /* 0x0000001110097c11 */ /* 0x000fca00088f140f */
[----:B------:R3:W-:Y:S02]  /*73c0*/  STG.E.64 desc[UR14][R8.64], R18 ;  /* 0x0000001208007986 */ /* 0x0007e4000c101b0e */
.L_x_3828:
[----:B------:R-:W-:Y:S05]  /*73d0*/  BSYNC.RECONVERGENT B1 ;  /* 0x0000000000017941 */ /* 0x000fea0003800200 */
.L_x_3827:
[----:B------:R-:W-:Y:S04]  /*73e0*/  BSSY.RECONVERGENT B1, `(.L_x_3829) ;  /* 0x0000013000017945 */ /* 0x000fe80003800200 */
[----:B------:R-:W-:Y:S05]  /*73f0*/  @P3 BRA `(.L_x_3830) ;  /* 0x0000000000443947 */ /* 0x000fea0003800000 */
[----:B------:R-:W4:Y:S01]  /*7400*/  LDCU.64 UR12, c[0x0][0x3e0] ;  /* 0x00007c00ff0c77ac */ /* 0x000f220008000a00 */
[----:B-123--:R-:W-:Y:S01]  /*7410*/  MOV R8, R2 ;  /* 0x0000000200087202 */ /* 0x00efe20000000f00 */
[----:B------:R-:W-:Y:S01]  /*7420*/  FADD.FTZ R58, R58, -UR5 ;  /* 0x800000053a3a7e21 */ /* 0x000fe20008010000 */
[----:B------:R-:W-:Y:S01]  /*7430*/  MOV R9, R5 ;  /* 0x0000000500097202 */ /* 0x000fe20000000f00 */
[----:B------:R-:W1:Y:S01]  /*7440*/  LDCU.64 UR16, c[0x0][0x380] ;  /* 0x00007000ff1077ac */ /* 0x000e620008000a00 */
[----:B------:R-:W-:Y:S01]  /*7450*/  FADD.FTZ R59, R59, -UR5 ;  /* 0x800000053b3b7e21 */ /* 0x000fe20008010000 */
[----:B----4-:R-:W-:Y:S02]  /*7460*/  IMAD R13, R13, UR12, RZ ;  /* 0x0000000c0d0d7c24 */ /* 0x010fe4000f8e02ff */
        /* <DEDUP_REMOVED lines=10> */
.L_x_3830:
[----:B------:R-:W-:Y:S05]  /*7510*/  BSYNC.RECONVERGENT B1 ;  /* 0x0000000000017941 */ /* 0x000fea0003800200 */
.L_x_3829:
[----:B------:R-:W-:Y:S04]  /*7520*/  BSSY.RECONVERGENT B1, `(.L_x_3831) ;  /* 0x0000013000017945 */ /* 0x000fe80003800200 */
[----:B------:R-:W-:Y:S05]  /*7530*/  @P4 BRA `(.L_x_3832) ;  /* 0x0000000000444947 */ /* 0x000fea0003800000 */
[----:B------:R-:W0:Y:S01]  /*7540*/  LDCU.64 UR12, c[0x0][0x3e0] ;  /* 0x00007c00ff0c77ac */ /* 0x000e220008000a00 */
[----:B-1234-:R-:W-:Y:S01]  /*7550*/  MOV R8, R2 ;  /* 0x0000000200087202 */ /* 0x01efe20000000f00 */
[----:B------:R-:W-:Y:S01]  /*7560*/  FADD.FTZ R60, R60, -UR5 ;  /* 0x800000053c3c7e21 */ /* 0x000fe20008010000 */
[----:B------:R-:W-:Y:S01]  /*7570*/  MOV R9, R5 ;  /* 0x0000000500097202 */ /* 0x000fe20000000f00 */
[----:B------:R-:W1:Y:S01]  /*7580*/  LDCU.64 UR16, c[0x0][0x380] ;  /* 0x00007000ff1077ac */ /* 0x000e620008000a00 */
[----:B------:R-:W-:Y:S01]  /*7590*/  FADD.FTZ R61, R61, -UR5 ;  /* 0x800000053d3d7e21 */ /* 0x000fe20008010000 */
[----:B0-----:R-:W-:Y:S02]  /*75a0*/  IMAD R11, R11, UR12, RZ ;  /* 0x0000000c0b0b7c24 */ /* 0x001fe4000f8e02ff */
        /* <DEDUP_REMOVED lines=10> */
.L_x_3832:
[----:B------:R-:W-:Y:S05]  /*7650*/  BSYNC.RECONVERGENT B1 ;  /* 0x0000000000017941 */ /* 0x000fea0003800200 */
.L_x_3831:
[----:B------:R-:W-:Y:S01]  /*7660*/  ISETP.GE.U32.AND P5, PT, R7, UR8, PT ;  /* 0x0000000807007c0c */ /* 0x000fe2000bfa6070 */
[----:B------:R-:W-:Y:S01]  /*7670*/  BSSY.RECONVERGENT B1, `(.L_x_3833) ;  /* 0x0000028000017945 */ /* 0x000fe20003800200 */
[----:B------:R-:W-:Y:S02]  /*7680*/  SHF.R.S32.HI R13, RZ, 0x1f, R7 ;  /* 0x0000001fff0d7819 */ /* 0x000fe40000011407 */
[C---:B01----:R-:W-:Y:S02]  /*7690*/  IADD3 R23, PT, PT, R0.reuse, 0x1c0, RZ ;  /* 0x000001c000177810 */ /* 0x043fe40007ffe0ff */
[----:B------:R-:W-:Y:S02]  /*76a0*/  ISETP.GE.AND.EX P5, PT, R13, UR9, PT, P5 ;  /* 0x000000090d007c0c */ /* 0x000fe4000bfa6350 */
[C---:B------:R-:W-:Y:S02]  /*76b0*/  IADD3 R11, PT, PT, R0.reuse, 0x1d0, RZ ;  /* 0x000001d0000b7810 */ /* 0x040fe40007ffe0ff */
[----:B--234-:R-:W-:-:S02]  /*76c0*/  IADD3 R9, PT, PT, R0, 0x1e0, RZ ;  /* 0x000001e000097810 */ /* 0x01cfc40007ffe0ff */
        /* <DEDUP_REMOVED lines=23> */
[----:B0-----:R-:W-:Y:S02]  /*7840*/  IMAD R18, R13, UR12, RZ ;  /* 0x0000000c0d127c24 */ /* 0x001fe4000f8e02ff */
[----:B------:R-:W-:-:S04]  /*7850*/  IMAD.WIDE.U32 R16, R7, UR12, R14 ;  /* 0x0000000c07107c25 */ /* 0x000fc8000f8e000e */
[----:B------:R-:W-:Y:S02]  /*7860*/  IMAD R13, R7, UR13, R18 ;  /* 0x0000000d070d7c24 */ /* 0x000fe4000f8e0212 */
[----:B------:R-:W-:Y:S01]  /*7870*/  FMUL.FTZ R7, R62, UR7 ;  /* 0x000000073e077c20 */ /* 0x000fe20008410000 */
[----:B-1----:R-:W-:Y:S01]  /*7880*/  LEA R14, P5, R16, UR16, 0x2 ;  /* 0x00000010100e7c11 */ /* 0x002fe2000f8a10ff */
[----:B------:R-:W-:Y:S01]  /*7890*/  FMUL.FTZ R18, R63, UR7 ;  /* 0x000000073f127c20 */ /* 0x000fe20008410000 */
[----:B------:R-:W-:Y:S01]  /*78a0*/  IADD3 R13, PT, PT, R17, R13, RZ ;  /* 0x0000000d110d7210 */ /* 0x000fe20007ffe0ff */
[----:B-----5:R-:W-:Y:S02]  /*78b0*/  FFMA.FTZ R20, R38, R7, R36 ;  /* 0x0000000726147223 */ /* 0x020fe40000010024 */
[----:B------:R-:W-:Y:S01]  /*78c0*/  FFMA.FTZ R21, R39, R18, R37 ;  /* 0x0000001227157223 */ /* 0x000fe20000010025 */
[----:B------:R-:W-:-:S05]  /*78d0*/  LEA.HI.X R15, R16, UR17, R13, 0x2, P5 ;  /* 0x00000011100f7c11 */ /* 0x000fca000a8f140d */
[----:B------:R0:W-:Y:S02]  /*78e0*/  STG.E.64 desc[UR14][R14.64], R20 ;  /* 0x000000140e007986 */ /* 0x0001e4000c101b0e */
.L_x_3834:
[----:B------:R-:W-:Y:S05]  /*78f0*/  BSYNC.RECONVERGENT B1 ;  /* 0x0000000000017941 */ /* 0x000fea0003800200 */
.L_x_3833:
[----:B------:R-:W-:Y:S04]  /*7900*/  BSSY.RECONVERGENT B1, `(.L_x_3835) ;  /* 0x0000013000017945 */ /* 0x000fe80003800200 */
[----:B------:R-:W-:Y:S05]  /*7910*/  @P2 BRA `(.L_x_3836) ;  /* 0x0000000000442947 */ /* 0x000fea0003800000 */
[----:B------:R-:W1:Y:S01]  /*7920*/  LDCU.64 UR12, c[0x0][0x3e0] ;  /* 0x00007c00ff0c77ac */ /* 0x000e620008000a00 */
[----:B0-----:R-:W-:Y:S01]  /*7930*/  MOV R14, R2 ;  /* 0x00000002000e7202 */ /* 0x001fe20000000f00 */
[----:B------:R-:W-:Y:S01]  /*7940*/  FADD.FTZ R64, R64, -UR5 ;  /* 0x8000000540407e21 */ /* 0x000fe20008010000 */
[----:B------:R-:W-:Y:S01]  /*7950*/  MOV R15, R5 ;  /* 0x00000005000f7202 */ /* 0x000fe20000000f00 */
[----:B------:R-:W0:Y:S01]  /*7960*/  LDCU.64 UR16, c[0x0][0x380] ;  /* 0x00007000ff1077ac */ /* 0x000e220008000a00 */
[----:B------:R-:W-:Y:S01]  /*7970*/  FADD.FTZ R65, R65, -UR5 ;  /* 0x8000000541417e21 */ /* 0x000fe20008010000 */
[----:B------:R-:W-:-:S03]  /*7980*/  FMUL.FTZ R7, R64, UR7 ;  /* 0x0000000740077c20 */ /* 0x000fc60008410000 */
[----:B------:R-:W-:Y:S01]  /*7990*/  FMUL.FTZ R16, R65, UR7 ;  /* 0x0000000741107c20 */ /* 0x000fe20008410000 */
[----:B-----5:R-:W-:Y:S01]  /*79a0*/  FFMA.FTZ R18, R38, R7, R36 ;  /* 0x0000000726127223 */ /* 0x020fe20000010024 */
[----:B-1----:R-:W-:Y:S02]  /*79b0*/  IMAD R19, R19, UR12, RZ ;  /* 0x0000000c13137c24 */ /* 0x002fe4000f8e02ff */
[----:B------:R-:W-:-:S04]  /*79c0*/  IMAD.WIDE.U32 R14, R6, UR12, R14 ;  /* 0x0000000c060e7c25 */ /* 0x000fc8000f8e000e */
[----:B------:R-:W-:Y:S01]  /*79d0*/  IMAD R19, R6, UR13, R19 ;  /* 0x0000000d06137c24 */ /* 0x000fe2000f8e0213 */
[----:B0-----:R-:W-:-:S04]  /*79e0*/  LEA R6, P2, R14, UR16, 0x2 ;  /* 0x000000100e067c11 */ /* 0x001fc8000f8410ff */
[----:B------:R-:W-:-:S04]  /*79f0*/  IADD3 R19, PT, PT, R15, R19, RZ ;  /* 0x000000130f137210 */ /* 0x000fc80007ffe0ff */
[----:B------:R-:W-:Y:S01]  /*7a00*/  LEA.HI.X R7, R14, UR17, R19, 0x2, P2 ;  /* 0x000000110e077c11 */ /* 0x000fe200090f1413 */
[----:B------:R-:W-:-:S05]  /*7a10*/  FFMA.FTZ R19, R39, R16, R37 ;  /* 0x0000001027137223 */ /* 0x000fca0000010025 */
[----:B------:R1:W-:Y:S02]  /*7a20*/  STG.E.64 desc[UR14][R6.64], R18 ;  /* 0x0000001206007986 */ /* 0x0003e4000c101b0e */
.L_x_3836:
[----:B------:R-:W-:Y:S05]  /*7a30*/  BSYNC.RECONVERGENT B1 ;  /* 0x0000000000017941 */ /* 0x000fea0003800200 */
.L_x_3835:
[----:B------:R-:W-:Y:S04]  /*7a40*/  BSSY.RECONVERGENT B1, `(.L_x_3837) ;  /* 0x0000013000017945 */ /* 0x000fe80003800200 */
[----:B------:R-:W-:Y:S05]  /*7a50*/  @P1 BRA `(.L_x_3838) ;  /* 0x0000000000441947 */ /* 0x000fea0003800000 */
[----:B------:R-:W2:Y:S01]  /*7a60*/  LDCU.64 UR12, c[0x0][0x3e0] ;  /* 0x00007c00ff0c77ac */ /* 0x000ea20008000a00 */
[----:B-1----:R-:W-:Y:S01]  /*7a70*/  MOV R6, R2 ;  /* 0x0000000200067202 */ /* 0x002fe20000000f00 */
[----:B------:R-:W-:Y:S01]  /*7a80*/  FADD.FTZ R66, R66, -UR5 ;  /* 0x8000000542427e21 */ /* 0x000fe20008010000 */
[----:B------:R-:W-:Y:S01]  /*7a90*/  MOV R7, R5 ;  /* 0x0000000500077202 */ /* 0x000fe20000000f00 */
[----:B------:R-:W1:Y:S01]  /*7aa0*/  LDCU.64 UR16, c[0x0][0x380] ;  /* 0x00007000ff1077ac */ /* 0x000e620008000a00 */
[----:B------:R-:W-:-:S04]  /*7ab0*/  FADD.FTZ R67, R67, -UR5 ;  /* 0x8000000543437e21 */ /* 0x000fc80008010000 */
[----:B------:R-:W-:-:S04]  /*7ac0*/  FMUL.FTZ R16, R67, UR7 ;  /* 0x0000000743107c20 */ /* 0x000fc80008410000 */
[----:B-----5:R-:W-:Y:S01]  /*7ad0*/  FFMA.FTZ R19, R39, R16, R37 ;  /* 0x0000001027137223 */ /* 0x020fe20000010025 */
[----:B--2---:R-:W-:Y:S02]  /*7ae0*/  IMAD R22, R22, UR12, RZ ;  /* 0x0000000c16167c24 */ /* 0x004fe4000f8e02ff */
[----:B0-----:R-:W-:-:S04]  /*7af0*/  IMAD.WIDE.U32 R14, R23, UR12, R6 ;  /* 0x0000000c170e7c25 */ /* 0x001fc8000f8e0006 */
[----:B------:R-:W-:Y:S01]  /*7b00*/  FMUL.FTZ R7, R66, UR7 ;  /* 0x0000000742077c20 */ /* 0x000fe20008410000 */
[----:B------:R-:W-:Y:S01]  /*7b10*/  IMAD R23, R23, UR13, R22 ;  /* 0x0000000d17177c24 */ /* 0x000fe2000f8e0216 */
[----:B-1----:R-:W-:Y:S02]  /*7b20*/  LEA R6, P1, R14, UR16, 0x2 ;  /* 0x000000100e067c11 */ /* 0x002fe4000f8210ff */
[----:B------:R-:W-:Y:S02]  /*7b30*/  FFMA.FTZ R18, R38, R7, R36 ;  /* 0x0000000726127223 */ /* 0x000fe40000010024 */
[----:B------:R-:W-:-:S04]  /*7b40*/  IADD3 R23, PT, PT, R15, R23, RZ ;  /* 0x000000170f177210 */ /* 0x000fc80007ffe0ff */
[----:B------:R-:W-:-:S05]  /*7b50*/  LEA.HI.X R7, R14, UR17, R23, 0x2, P1 ;  /* 0x000000110e077c11 */ /* 0x000fca00088f1417 */
[----:B------:R2:W-:Y:S02]  /*7b60*/  STG.E.64 desc[UR14][R6.64], R18 ;  /* 0x0000001206007986 */ /* 0x0005e4000c101b0e */
.L_x_3838:
[----:B------:R-:W-:Y:S05]  /*7b70*/  BSYNC.RECONVERGENT B1 ;  /* 0x0000000000017941 */ /* 0x000fea0003800200 */
.L_x_3837:
[----:B------:R-:W-:Y:S04]  /*7b80*/  BSSY.RECONVERGENT B1, `(.L_x_3839) ;  /* 0x0000013000017945 */ /* 0x000fe80003800200 */
[----:B------:R-:W-:Y:S05]  /*7b90*/  @P6 BRA `(.L_x_3840) ;  /* 0x0000000000446947 */ /* 0x000fea0003800000 */
[----:B------:R-:W0:Y:S01]  /*7ba0*/  LDCU.64 UR12, c[0x0][0x3e0] ;  /* 0x00007c00ff0c77ac */ /* 0x000e220008000a00 */
[----:B-12---:R-:W-:Y:S01]  /*7bb0*/  MOV R6, R2 ;  /* 0x0000000200067202 */ /* 0x006fe20000000f00 */
        /* <DEDUP_REMOVED lines=15> */
.L_x_3840:
[----:B------:R-:W-:Y:S05]  /*7cb0*/  BSYNC.RECONVERGENT B1 ;  /* 0x0000000000017941 */ /* 0x000fea0003800200 */
.L_x_3839:
        /* <DEDUP_REMOVED lines=19> */
.L_x_3842:
[----:B------:R-:W-:Y:S05]  /*7df0*/  BSYNC.RECONVERGENT B1 ;  /* 0x0000000000017941 */ /* 0x000fea0003800200 */
.L_x_3841:
[----:B------:R-:W-:Y:S05]  /*7e00*/  @P4 BRA `(.L_x_3843) ;  /* 0x0000004400504947 */ /* 0x000fea0003800000 */
[----:B------:R-:W1:Y:S01]  /*7e10*/  LDCU.64 UR8, c[0x0][0x3e0] ;  /* 0x00007c00ff0877ac */ /* 0x000e620008000a00 */
[----:B------:R-:W-:Y:S01]  /*7e20*/  MOV R3, R5 ;  /* 0x0000000500037202 */ /* 0x000fe20000000f00 */
[----:B------:R-:W-:Y:S01]  /*7e30*/  FADD.FTZ R72, R72, -UR5 ;  /* 0x8000000548487e21 */ /* 0x000fe20008010000 */
[----:B------:R-:W-:Y:S01]  /*7e40*/  FADD.FTZ R73, R73, -UR5 ;  /* 0x8000000549497e21 */ /* 0x000fe20008010000 */
[----:B------:R-:W0:Y:S01]  /*7e50*/  LDCU.64 UR12, c[0x0][0x380] ;  /* 0x00007000ff0c77ac */ /* 0x000e220008000a00 */
[----:B-1234-:R-:W-:Y:S02]  /*7e60*/  IMAD R7, R8, UR8, RZ ;  /* 0x0000000808077c24 */ /* 0x01efe4000f8e02ff */
[----:B------:R-:W-:-:S04]  /*7e70*/  IMAD.WIDE.U32 R4, R0, UR8, R2 ;  /* 0x0000000800047c25 */ /* 0x000fc8000f8e0002 */
[----:B------:R-:W-:Y:S01]  /*7e80*/  FMUL.FTZ R3, R72, UR7 ;  /* 0x0000000748037c20 */ /* 0x000fe20008410000 */
[----:B------:R-:W-:Y:S01]  /*7e90*/  IMAD R7, R0, UR9, R7 ;  /* 0x0000000900077c24 */ /* 0x000fe2000f8e0207 */
[----:B0-----:R-:W-:Y:S01]  /*7ea0*/  LEA R2, P1, R4, UR12, 0x2 ;  /* 0x0000000c04027c11 */ /* 0x001fe2000f8210ff */
[----:B------:R-:W-:Y:S01]  /*7eb0*/  FMUL.FTZ R0, R73, UR7 ;  /* 0x0000000749007c20 */ /* 0x000fe20008410000 */
[----:B-----5:R-:W-:Y:S02]  /*7ec0*/  FFMA.FTZ R36, R38, R3, R36 ;  /* 0x0000000326247223 */ /* 0x020fe40000010024 */
[----:B------:R-:W-:Y:S01]  /*7ed0*/  IADD3 R7, PT, PT, R5, R7, RZ ;  /* 0x0000000705077210 */ /* 0x000fe20007ffe0ff */
[----:B------:R-:W-:-:S03]  /*7ee0*/  FFMA.FTZ R37, R39, R0, R37 ;  /* 0x0000000027257223 */ /* 0x000fc60000010025 */
[----:B------:R-:W-:-:S05]  /*7ef0*/  LEA.HI.X R3, R4, UR13, R7, 0x2, P1 ;  /* 0x0000000d04037c11 */ /* 0x000fca00088f1407 */
[----:B------:R0:W-:Y:S01]  /*7f00*/  STG.E.64 desc[UR14][R2.64], R36 ;  /* 0x0000002402007986 */ /* 0x0001e2000c101b0e */
[----:B------:R-:W-:Y:S05]  /*7f10*/  BRA `(.L_x_3843) ;  /* 0x00000044000c7947 */ /* 0x000fea0003800000 */
.L_x_3780:
        /* <DEDUP_REMOVED lines=17> */
[----:B------:R-:W-:-:S04]  /*8030*/  FADD.FTZ R7, R7, -UR5 ;  /* 0x8000000507077e21 */ /* 0x000fc80008010000 */
[----:B------:R-:W-:Y:S01]  /*8040*/  FMUL.FTZ R7, R7, UR7 ;  /* 0x0000000707077c20 */ /* 0x000fe20008410000 */
[----:B0-----:R-:W-:Y:S02]  /*8050*/  IMAD R76, R76, UR12, RZ ;  /* 0x0000000c4c4c7c24 */ /* 0x001fe4000f8e02ff */
[----:B------:R-:W-:-:S04]  /*8060*/  IMAD.WIDE.U32 R74, R0, UR12, R74 ;  /* 0x0000000c004a7c25 */ /* 0x000fc8000f8e004a */
[----:B------:R-:W-:Y:S01]  /*8070*/  IMAD R77, R0, UR13, R76 ;  /* 0x0000000d004d7c24 */ /* 0x000fe2000f8e024c */
[----:B-1----:R-:W-:-:S04]  /*8080*/  LEA R76, P1, R74, UR16, 0x2 ;  /* 0x000000104a4c7c11 */ /* 0x002fc8000f8210ff */
[----:B------:R-:W-:-:S04]  /*8090*/  IADD3 R75, PT, PT, R75, R77, RZ ;  /* 0x0000004d4b4b7210 */ /* 0x000fc80007ffe0ff */
[----:B------:R-:W-:Y:S01]  /*80a0*/  LEA.HI.X R77, R74, UR17, R75, 0x2, P1 ;  /* 0x000000114a4d7c11 */ /* 0x000fe200088f144b */
[----:B------:R-:W-:-:S04]  /*80b0*/  FMUL.FTZ R75, R6, UR7 ;  /* 0x00000007064b7c20 */ /* 0x000fc80008410000 */
[----:B-----5:R-:W-:-:S04]  /*80c0*/  FFMA.FTZ R6, R38, R75, R36 ;  /* 0x0000004b26067223 */ /* 0x020fc80000010024 */
[----:B------:R-:W-:-:S06]  /*80d0*/  FMUL.FTZ R75, R6, -1.4426950216293334961 ;  /* 0xbfb8aa3b064b7820 */ /* 0x000fcc0000410000 */
[----:B------:R-:W0:Y:S02]  /*80e0*/  MUFU.EX2 R75, R75 ;  /* 0x0000004b004b7308 */ /* 0x000e240000000800 */
[----:B0-----:R-:W-:Y:S01]  /*80f0*/  FADD.FTZ R74, R75, 1 ;  /* 0x3f8000004b4a7421 */ /* 0x001fe20000010000 */
[----:B------:R-:W-:-:S05]  /*8100*/  FFMA.FTZ R75, R39, R7, R37 ;  /* 0x00000007274b7223 */ /* 0x000fca0000010025 */
        /* <DEDUP_REMOVED lines=8> */
.L_x_3845:
[----:B------:R-:W-:Y:S05]  /*8190*/  BSYNC.RECONVERGENT B1 ;  /* 0x0000000000017941 */ /* 0x000fea0003800200 */
.L_x_3844:
        /* <DEDUP_REMOVED lines=33> */
.L_x_3847:
[----:B------:R-:W-:Y:S05]  /*83b0*/  BSYNC.RECONVERGENT B1 ;  /* 0x0000000000017941 */ /* 0x000fea0003800200 */
.L_x_3846:
        /* <DEDUP_REMOVED lines=20> */
[----:B------:R-:W-:Y:S02]  /*8500*/  FMUL.FTZ R8, R11, UR7 ;  /* 0x000000070b087c20 */ /* 0x000fe40008410000 */
[----:B------:R-:W-:Y:S02]  /*8510*/  FMUL.FTZ R74, R9, -1.4426950216293334961 ;  /* 0xbfb8aa3b094a7820 */ /* 0x000fe40000410000 */
        /* <DEDUP_REMOVED lines=11> */
.L_x_3849:
[----:B------:R-:W-:Y:S05]  /*85d0*/  BSYNC.RECONVERGENT B1 ;  /* 0x0000000000017941 */ /* 0x000fea0003800200 */
.L_x_3848:
        /* <DEDUP_REMOVED lines=18> */
[----:B------:R-:W-:-:S04]  /*8700*/  IMAD.WIDE.U32 R8, R7, UR12, R8 ;  /* 0x0000000c07087c25 */ /* 0x000fc8000f8e0008 */
[----:B------:R-:W-:Y:S01]  /*8710*/  FMUL.FTZ R7, R12, UR7 ;  /* 0x000000070c077c20 */ /* 0x000fe20008410000 */
[----:B------:R-:W-:Y:S01]  /*8720*/  FMUL.FTZ R12, R13, UR7 ;  /* 0x000000070d0c7c20 */ /* 0x000fe20008410000 */
[----:B------:R-:W-:-:S03]  /*8730*/  IADD3 R11, PT, PT, R9, R11, RZ ;  /* 0x0000000b090b7210 */ /* 0x000fc60007ffe0ff */
[----:B-----5:R-:W-:Y:S01]  /*8740*/  FFMA.FTZ R9, R39, R12, R37 ;  /* 0x0000000c27097223 */ /* 0x020fe20000010025 */
[----:B-1----:R-:W-:-:S03]  /*8750*/  LEA R10, P1, R8, UR16, 0x2 ;  /* 0x00000010080a7c11 */ /* 0x002fc6000f8210ff */
[----:B------:R-:W-:Y:S01]  /*8760*/  FMUL.FTZ R75, R9, -1.4426950216293334961 ;  /* 0xbfb8aa3b094b7820 */ /* 0x000fe20000410000 */
[----:B------:R-:W-:Y:S01]  /*8770*/  LEA.HI.X R11, R8, UR17, R11, 0x2, P1 ;  /* 0x00000011080b7c11 */ /* 0x000fe200088f140b */
        /* <DEDUP_REMOVED lines=11> */
.L_x_3851:
[----:B------:R-:W-:Y:S05]  /*8830*/  BSYNC.RECONVERGENT B1 ;  /* 0x0000000000017941 */ /* 0x000fea0003800200 */
.L_x_3850:
[----:B------:R-:W-:Y:S01]  /*8840*/  BSSY.RECONVERGENT B1, `(.L_x_3852) ;  /* 0x000001f000017945 */ /* 0x000fe20003800200 */
[C---:B------:R-:W-:Y:S02]  /*8850*/  IADD3 R7, PT, PT, R0.reuse, 0x50, RZ ;  /* 0x0000005000077810 */ /* 0x040fe40007ffe0ff */
[----:B0-----:R-:W-:Y:S01]  /*8860*/  IADD3 R8, PT, PT, R0, 0x60, RZ ;  /* 0x0000006000087810 */ /* 0x001fe20007ffe0ff */
        /* <DEDUP_REMOVED lines=28> */
.L_x_3853:
[----:B------:R-:W-:Y:S05]  /*8a30*/  BSYNC.RECONVERGENT B1 ;  /* 0x0000000000017941 */ /* 0x000fea0003800200 */
.L_x_3852:
[----:B------:R-:W-:Y:S01]  /*8a40*/  ISETP.GE.U32.AND P1, PT, R7, UR8, PT ;  /* 0x0000000807007c0c */ /* 0x000fe2000bf26070 */
[----:B------:R-:W-:Y:S01]  /*8a50*/  BSSY.RECONVERGENT B1, `(.L_x_3854) ;  /* 0x0000026000017945 */ /* 0x000fe20003800200 */
[----:B------:R-:W-:Y:S02]  /*8a60*/  SHF.R.S32.HI R6, RZ, 0x1f, R7 ;  /* 0x0000001fff067819 */ /* 0x000fe40000011407 */
[----:B------:R-:W-:Y:S02]  /*8a70*/  IADD3 R9, PT, PT, R0, 0x70, RZ ;  /* 0x0000007000097810 */ /* 0x000fe40007ffe0ff */
[----:B------:R-:W-:Y:S02]  /*8a80*/  ISETP.GE.AND.EX P1, PT, R6, UR9, PT, P1 ;  /* 0x0000000906007c0c */ /* 0x000fe4000bf26310 */
[----:B------:R-:W-:Y:S02]  /*8a90*/  ISETP.GE.U32.AND P2, PT, R8, UR8, PT ;  /* 0x0000000808007c0c */ /* 0x000fe4000bf46070 */
[----:B------:R-:W-:-:S02]  /*8aa0*/  ISETP.GE.U32.AND P3, PT, R9, UR8, PT ;  /* 0x0000000809007c0c */ /* 0x000fc4000bf66070 */
[----:B0-----:R-:W-:Y:S02]  /*8ab0*/  SHF.R.S32.HI R10, RZ, 0x1f, R8 ;  /* 0x0000001fff0a7819 */ /* 0x001fe40000011408 */
[----:B------:R-:W-:Y:S02]  /*8ac0*/  SHF.R.S32.HI R12, RZ, 0x1f, R9 ;  /* 0x0000001fff0c7819 */ /* 0x000fe40000011409 */
        /* <DEDUP_REMOVED lines=30> */
.L_x_3855:
[----:B------:R-:W-:Y:S05]  /*8cb0*/  BSYNC.RECONVERGENT B1 ;  /* 0x0000000000017941 */ /* 0x000fea0003800200 */
.L_x_3854:
        /* <DEDUP_REMOVED lines=26> */
[----:B-1----:R-:W-:-:S04]  /*8e60*/  LEA R14, P1, R16, UR16, 0x2 ;  /* 0x00000010100e7c11 */ /* 0x002fc8000f8210ff */
[----:B------:R-:W-:Y:S01]  /*8e70*/  LEA.HI.X R15, R16, UR17, R75, 0x2, P1 ;  /* 0x00000011100f7c11 */ /* 0x000fe200088f144b */
[----:B--2---:R-:W-:Y:S01]  /*8e80*/  FMUL.FTZ R16, R13, R18 ;  /* 0x000000120d107220 */ /* 0x004fe20000410000 */
[----:B0-----:R-:W-:-:S05]  /*8e90*/  FMUL.FTZ R17, R7, R10 ;  /* 0x0000000a07117220 */ /* 0x001fca0000410000 */
[----:B------:R0:W-:Y:S02]  /*8ea0*/  STG.E.64 desc[UR14][R14.64], R16 ;  /* 0x000000100e007986 */ /* 0x0001e4000c101b0e */
.L_x_3857:
[----:B------:R-:W-:Y:S05]  /*8eb0*/  BSYNC.RECONVERGENT B1 ;  /* 0x0000000000017941 */ /* 0x000fea0003800200 */
.L_x_3856:
        /* <DEDUP_REMOVED lines=14> */
[----:B-1----:R-:W-:Y:S01]  /*8fa0*/  IMAD R20, R12, UR12, RZ ;  /* 0x0000000c0c147c24 */ /* 0x002fe2000f8e02ff */
[----:B------:R-:W-:-:S06]  /*8fb0*/  MOV R12, R2 ;  /* 0x00000002000c7202 */ /* 0x000fcc0000000f00 */
[----:B------:R-:W1:Y:S01]  /*8fc0*/  MUFU.EX2 R14, R14 ;  /* 0x0000000e000e7308 */ /* 0x000e620000000800 */
[----:B------:R-:W-:-:S04]  /*8fd0*/  IMAD.WIDE.U32 R12, R9, UR12, R12 ;  /* 0x0000000c090c7c25 */ /* 0x000fc8000f8e000c */
[----:B------:R-:W-:Y:S02]  /*8fe0*/  IMAD R9, R9, UR13, R20 ;  /* 0x0000000d09097c24 */ /* 0x000fe4000f8e0214 */
[----:B--2---:R-:W-:-:S03]  /*8ff0*/  FADD.FTZ R16, R10, 1 ;  /* 0x3f8000000a107421 */ /* 0x004fc60000010000 */
[----:B------:R-:W-:Y:S01]  /*9000*/  IADD3 R9, PT, PT, R13, R9, RZ ;  /* 0x000000090d097210 */ /* 0x000fe20007ffe0ff */
[----:B------:R-:W2:Y:S01]  /*9010*/  MUFU.RCP R17, R16 ;  /* 0x0000001000117308 */ /* 0x000ea20000001000 */
[----:B-1----:R-:W-:Y:S01]  /*9020*/  FADD.FTZ R18, R14, 1 ;  /* 0x3f8000000e127421 */ /* 0x002fe20000010000 */
[----:B0-----:R-:W-:-:S04]  /*9030*/  LEA R14, P1, R12, UR16, 0x2 ;  /* 0x000000100c0e7c11 */ /* 0x001fc8000f8210ff */
[----:B------:R-:W-:Y:S02]  /*9040*/  LEA.HI.X R15, R12, UR17, R9, 0x2, P1 ;  /* 0x000000110c0f7c11 */ /* 0x000fe400088f1409 */
[----:B------:R-:W0:Y:S01]  /*9050*/  MUFU.RCP R18, R18 ;  /* 0x0000001200127308 */ /* 0x000e220000001000 */
[----:B--2---:R-:W-:Y:S01]  /*9060*/  FMUL.FTZ R8, R8, R17 ;  /* 0x0000001108087220 */ /* 0x004fe20000410000 */
[----:B0-----:R-:W-:-:S05]  /*9070*/  FMUL.FTZ R9, R7, R18 ;  /* 0x0000001207097220 */ /* 0x001fca0000410000 */
[----:B------:R1:W-:Y:S02]  /*9080*/  STG.E.64 desc[UR14][R14.64], R8 ;  /* 0x000000080e007986 */ /* 0x0003e4000c101b0e */
.L_x_3859:
[----:B------:R-:W-:Y:S05]  /*9090*/  BSYNC.RECONVERGENT B1 ;  /* 0x0000000000017941 */ /* 0x000fea0003800200 */
.L_x_3858:
[----:B------:R-:W-:Y:S01]  /*90a0*/  ISETP.GE.U32.AND P5, PT, R11, UR8, PT ;  /* 0x000000080b007c0c */ /* 0x000fe2000bfa6070 */
[----:B------:R-:W-:Y:S01]  /*90b0*/  BSSY.RECONVERGENT B1, `(.L_x_3860) ;  /* 0x0000032000017945 */ /* 0x000fe20003800200 */
[----:B-1----:R-:W-:Y:S02]  /*90c0*/  SHF.R.S32.HI R8, RZ, 0x1f, R11 ;  /* 0x0000001fff087819 */ /* 0x002fe4000001140b */
[----:B------:R-:W-:Y:S02]  /*90d0*/  IADD3 R7, PT, PT, R0, 0xa0, RZ ;  /* 0x000000a000077810 */ /* 0x000fe40007ffe0ff */
[----:B------:R-:W-:Y:S02]  /*90e0*/  ISETP.GE.AND.EX P5, PT, R8, UR9, PT, P5 ;  /* 0x0000000908007c0c */ /* 0x000fe4000bfa6350 */
[C---:B------:R-:W-:Y:S02]  /*90f0*/  IADD3 R12, PT, PT, R0.reuse, 0xb0, RZ ;  /* 0x000000b0000c7810 */ /* 0x040fe40007ffe0ff */
[----:B------:R-:W-:-:S02]  /*9100*/  IADD3 R13, PT, PT, R0, 0xc0, RZ ;  /* 0x000000c0000d7810 */ /* 0x000fc40007ffe0ff */
[----:B0-----:R-:W-:Y:S02]  /*9110*/  IADD3 R14, PT, PT, R0, 0xd0, RZ ;  /* 0x000000d0000e7810 */ /* 0x001fe40007ffe0ff */
        /* <DEDUP_REMOVED lines=43> */
.L_x_3861:
[----:B------:R-:W-:Y:S05]  /*93d0*/  BSYNC.RECONVERGENT B1 ;  /* 0x0000000000017941 */ /* 0x000fea0003800200 */
.L_x_3860:
[----:B------:R-:W-:Y:S01]  /*93e0*/  BSSY.RECONVERGENT B1, `(.L_x_3862) ;  /* 0x000001f000017945 */ /* 0x000fe20003800200 */
[C---:B------:R-:W-:Y:S02]  /*93f0*/  IADD3 R20, PT, PT, R0.reuse, 0xe0, RZ ;  /* 0x000000e000147810 */ /* 0x040fe40007ffe0ff */
[----:B------:R-:W-:Y:S01]  /*9400*/  IADD3 R21, PT, PT, R0, 0xf0, RZ ;  /* 0x000000f000157810 */ /* 0x000fe20007ffe0ff */
[----:B------:R-:W-:Y:S06]  /*9410*/  @P2 BRA `(.L_x_3863) ;  /* 0x00000000006c2947 */ /* 0x000fec0003800000 */
[----:B------:R-:W-:Y:S01]  /*9420*/  FADD.FTZ R24, R24, -UR5 ;  /* 0x8000000518187e21 */ /* 0x000fe20008010000 */
[----:B------:R-:W-:Y:S01]  /*9430*/  FADD.FTZ R25, R25, -UR5 ;  /* 0x8000000519197e21 */ /* 0x000fe20008010000 */
[----:B------:R-:W1:Y:S02]  /*9440*/  LDCU.64 UR12, c[0x0][0x3e0] ;  /* 0x00007c00ff0c77ac */ /* 0x000e640008000a00 */
[----:B------:R-:W-:Y:S01]  /*9450*/  FMUL.FTZ R23, R24, UR7 ;  /* 0x0000000718177c20 */ /* 0x000fe20008410000 */
[----:B------:R-:W-:Y:S01]  /*9460*/  FMUL.FTZ R22, R25, UR7 ;  /* 0x0000000719167c20 */ /* 0x000fe20008410000 */
[----:B------:R-:W2:Y:S02]  /*9470*/  LDCU.64 UR16, c[0x0][0x380] ;  /* 0x00007000ff1077ac */ /* 0x000ea40008000a00 */
[----:B-----5:R-:W-:Y:S01]  /*9480*/  FFMA.FTZ R23, R38, R23, R36 ;  /* 0x0000001726177223 */ /* 0x020fe20000010024 */
[----:B------:R-:W-:-:S03]  /*9490*/  FFMA.FTZ R22, R39, R22, R37 ;  /* 0x0000001627167223 */ /* 0x000fc60000010025 */
[----:B0-----:R-:W-:Y:S01]  /*94a0*/  FMUL.FTZ R8, R23, -1.4426950216293334961 ;  /* 0xbfb8aa3b17087820 */ /* 0x001fe20000410000 */
        /* <DEDUP_REMOVED lines=8> */
[----:B-1----:R-:W-:Y:S01]  /*9530*/  FADD.FTZ R25, R9, 1 ;  /* 0x3f80000009197421 */ /* 0x002fe20000010000 */
[----:B------:R-:W-:-:S06]  /*9540*/  MOV R9, R5 ;  /* 0x0000000500097202 */ /* 0x000fcc0000000f00 */
[----:B------:R-:W1:Y:S01]  /*9550*/  MUFU.RCP R19, R25 ;  /* 0x0000001900137308 */ /* 0x000e620000001000 */
[----:B------:R-:W-:-:S05]  /*9560*/  IMAD.WIDE.U32 R10, R6, UR12, R8 ;  /* 0x0000000c060a7c25 */ /* 0x000fca000f8e0008 */
[----:B------:R-:W-:Y:S02]  /*9570*/  IADD3 R75, PT, PT, R11, R75, RZ ;  /* 0x0000004b0b4b7210 */ /* 0x000fe40007ffe0ff */
[----:B--2---:R-:W-:-:S04]  /*9580*/  LEA R8, P2, R10, UR16, 0x2 ;  /* 0x000000100a087c11 */ /* 0x004fc8000f8410ff */
[----:B------:R-:W-:Y:S01]  /*9590*/  LEA.HI.X R9, R10, UR17, R75, 0x2, P2 ;  /* 0x000000110a097c11 */ /* 0x000fe200090f144b */
[----:B0-----:R-:W-:Y:S01]  /*95a0*/  FMUL.FTZ R10, R23, R24 ;  /* 0x00000018170a7220 */ /* 0x001fe20000410000 */
[----:B-1----:R-:W-:-:S05]  /*95b0*/  FMUL.FTZ R11, R22, R19 ;  /* 0x00000013160b7220 */ /* 0x002fca0000410000 */
[----:B------:R1:W-:Y:S02]  /*95c0*/  STG.E.64 desc[UR14][R8.64], R10 ;  /* 0x0000000a08007986 */ /* 0x0003e4000c101b0e */
.L_x_3863:
[----:B------:R-:W-:Y:S05]  /*95d0*/  BSYNC.RECONVERGENT B1 ;  /* 0x0000000000017941 */ /* 0x000fea0003800200 */
.L_x_3862:
[----:B------:R-:W-:Y:S04]  /*95e0*/  BSSY.RECONVERGENT B1, `(.L_x_3864) ;  /* 0x000001d000017945 */ /* 0x000fe80003800200 */
[----:B------:R-:W-:Y:S05]  /*95f0*/  @P1 BRA `(.L_x_3865) ;  /* 0x00000000006c1947 */ /* 0x000fea0003800000 */
[----:B------:R-:W-:Y:S01]  /*9600*/  FADD.FTZ R26, R26, -UR5 ;  /* 0x800000051a1a7e21 */ /* 0x000fe20008010000 */
[----:B------:R-:W-:Y:S01]  /*9610*/  FADD.FTZ R27, R27, -UR5 ;  /* 0x800000051b1b7e21 */ /* 0x000fe20008010000 */
[----:B------:R-:W2:Y:S01]  /*9620*/  LDCU.64 UR12, c[0x0][0x3e0] ;  /* 0x00007c00ff0c77ac */ /* 0x000ea20008000a00 */
[----:B01----:R-:W-:Y:S01]  /*9630*/  MOV R8, R2 ;  /* 0x0000000200087202 */ /* 0x003fe20000000f00 */
[----:B------:R-:W-:Y:S01]  /*9640*/  FMUL.FTZ R11, R26, UR7 ;  /* 0x000000071a0b7c20 */ /* 0x000fe20008410000 */
[----:B------:R-:W-:Y:S01]  /*9650*/  FMUL.FTZ R10, R27, UR7 ;  /* 0x000000071b0a7c20 */ /* 0x000fe20008410000 */
        /* <DEDUP_REMOVED lines=13> */
[----:B0-----:R-:W-:-:S03]  /*9730*/  LEA R6, P1, R8, UR16, 0x2 ;  /* 0x0000001008067c11 */ /* 0x001fc6000f8210ff */
[----:B------:R-:W0:Y:S01]  /*9740*/  MUFU.RCP R22, R19 ;  /* 0x0000001300167308 */ /* 0x000e220000001000 */
[----:B------:R-:W-:Y:S01]  /*9750*/  LEA.HI.X R7, R8, UR17, R7, 0x2, P1 ;  /* 0x0000001108077c11 */ /* 0x000fe200088f1407 */
[----:B--2---:R-:W-:-:S06]  /*9760*/  FADD.FTZ R24, R23, 1 ;  /* 0x3f80000017187421 */ /* 0x004fcc0000010000 */
[----:B------:R-:W1:Y:S01]  /*9770*/  MUFU.RCP R25, R24 ;  /* 0x0000001800197308 */ /* 0x000e620000001000 */
[----:B0-----:R-:W-:Y:S01]  /*9780*/  FMUL.FTZ R8, R11, R22 ;  /* 0x000000160b087220 */ /* 0x001fe20000410000 */
[----:B-1----:R-:W-:-:S05]  /*9790*/  FMUL.FTZ R9, R10, R25 ;  /* 0x000000190a097220 */ /* 0x002fca0000410000 */
[----:B------:R2:W-:Y:S02]  /*97a0*/  STG.E.64 desc[UR14][R6.64], R8 ;  /* 0x0000000806007986 */ /* 0x0005e4000c101b0e */
.L_x_3865:
[----:B------:R-:W-:Y:S05]  /*97b0*/  BSYNC.RECONVERGENT B1 ;  /* 0x0000000000017941 */ /* 0x000fea0003800200 */
.L_x_3864:
[----:B------:R-:W-:Y:S04]  /*97c0*/  BSSY.RECONVERGENT B1, `(.L_x_3866) ;  /* 0x000001d000017945 */ /* 0x000fe80003800200 */
[----:B------:R-:W-:Y:S05]  /*97d0*/  @P6 BRA `(.L_x_3867) ;  /* 0x00000000006c6947 */ /* 0x000fea0003800000 */
[----:B------:R-:W-:Y:S01]  /*97e0*/  FADD.FTZ R28, R28, -UR5 ;  /* 0x800000051c1c7e21 */ /* 0x000fe20008010000 */
[----:B------:R-:W-:Y:S01]  /*97f0*/  FADD.FTZ R29, R29, -UR5 ;  /* 0x800000051d1d7e21 */ /* 0x000fe20008010000 */
[----:B------:R-:W3:Y:S02]  /*9800*/  LDCU.64 UR12, c[0x0][0x3e0] ;  /* 0x00007c00ff0c77ac */ /* 0x000ee40008000a00 */
[----:B--2---:R-:W-:Y:S01]  /*9810*/  FMUL.FTZ R7, R28, UR7 ;  /* 0x000000071c077c20 */ /* 0x004fe20008410000 */
[----:B01----:R-:W-:Y:S01]  /*9820*/  FMUL.FTZ R8, R29, UR7 ;  /* 0x000000071d087c20 */ /* 0x003fe20008410000 */
[----:B------:R-:W0:Y:S02]  /*9830*/  LDCU.64 UR16, c[0x0][0x380] ;  /* 0x00007000ff1077ac */ /* 0x000e240008000a00 */
[----:B-----5:R-:W-:Y:S01]  /*9840*/  FFMA.FTZ R10, R38, R7, R36 ;  /* 0x00000007260a7223 */ /* 0x020fe20000010024 */
[----:B------:R-:W-:Y:S01]  /*9850*/  FFMA.FTZ R11, R39, R8, R37 ;  /* 0x00000008270b7223 */ /* 0x000fe20000010025 */
[----:B------:R-:W-:-:S02]  /*9860*/  MOV R7, R5 ;  /* 0x0000000500077202 */ /* 0x000fc40000000f00 */
        /* <DEDUP_REMOVED lines=11> */
[----:B0-----:R-:W-:-:S03]  /*9920*/  LEA R8, P1, R6, UR16, 0x2 ;  /* 0x0000001006087c11 */ /* 0x001fc6000f8210ff */
[----:B------:R-:W0:Y:S01]  /*9930*/  MUFU.RCP R22, R19 ;  /* 0x0000001300167308 */ /* 0x000e220000001000 */
[----:B------:R-:W-:-:S04]  /*9940*/  IADD3 R9, PT, PT, R7, R9, RZ ;  /* 0x0000000907097210 */ /* 0x000fc80007ffe0ff */
[----:B------:R-:W-:Y:S01]  /*9950*/  LEA.HI.X R9, R6, UR17, R9, 0x2, P1 ;  /* 0x0000001106097c11 */ /* 0x000fe200088f1409 */
[----:B-1----:R-:W-:Y:S01]  /*9960*/  FMUL.FTZ R10, R10, R15 ;  /* 0x0000000f0a0a7220 */ /* 0x002fe20000410000 */
[----:B0-----:R-:W-:-:S05]  /*9970*/  FMUL.FTZ R11, R11, R22 ;  /* 0x000000160b0b7220 */ /* 0x001fca0000410000 */
[----:B------:R3:W-:Y:S02]  /*9980*/  STG.E.64 desc[UR14][R8.64], R10 ;  /* 0x0000000a08007986 */ /* 0x0007e4000c101b0e */
.L_x_3867:
[----:B------:R-:W-:Y:S05]  /*9990*/  BSYNC.RECONVERGENT B1 ;  /* 0x0000000000017941 */ /* 0x000fea0003800200 */
.L_x_3866:
[----:B------:R-:W-:Y:S04]  /*99a0*/  BSSY.RECONVERGENT B1, `(.L_x_3868) ;  /* 0x000001d000017945 */ /* 0x000fe80003800200 */
[----:B------:R-:W-:Y:S05]  /*99b0*/  @P3 BRA `(.L_x_3869) ;  /* 0x00000000006c3947 */ /* 0x000fea0003800000 */
[----:B------:R-:W-:Y:S01]  /*99c0*/  FADD.FTZ R30, R30, -UR5 ;  /* 0x800000051e1e7e21 */ /* 0x000fe20008010000 */
[----:B------:R-:W-:Y:S01]  /*99d0*/  FADD.FTZ R31, R31, -UR5 ;  /* 0x800000051f1f7e21 */ /* 0x000fe20008010000 */
[----:B------:R-:W4:Y:S02]  /*99e0*/  LDCU.64 UR12, c[0x0][0x3e0] ;  /* 0x00007c00ff0c77ac */ /* 0x000f240008000a00 */
[----:B--2---:R-:W-:Y:S01]  /*99f0*/  FMUL.FTZ R7, R30, UR7 ;  /* 0x000000071e077c20 */ /* 0x004fe20008410000 */
[----:B01-3--:R-:W-:Y:S01]  /*9a00*/  FMUL.FTZ R8, R31, UR7 ;  /* 0x000000071f087c20 */ /* 0x00bfe20008410000 */
[----:B------:R-:W0:Y:S02]  /*9a10*/  LDCU.64 UR16, c[0x0][0x380] ;  /* 0x00007000ff1077ac */ /* 0x000e240008000a00 */
[----:B-----5:R-:W-:Y:S01]  /*9a20*/  FFMA.FTZ R15, R38, R7, R36 ;  /* 0x00000007260f7223 */ /* 0x020fe20000010024 */
[----:B------:R-:W-:Y:S01]  /*9a30*/  FFMA.FTZ R12, R39, R8, R37 ;  /* 0x00000008270c7223 */ /* 0x000fe20000010025 */
[----:B------:R-:W-:-:S02]  /*9a40*/  MOV R7, R5 ;  /* 0x0000000500077202 */ /* 0x000fc40000000f00 */
        /* <DEDUP_REMOVED lines=13> */
[----:B------:R-:W-:-:S04]  /*9b20*/  IADD3 R13, PT, PT, R7, R13, RZ ;  /* 0x0000000d070d7210 */ /* 0x000fc80007ffe0ff */
[----:B------:R-:W-:Y:S01]  /*9b30*/  LEA.HI.X R9, R6, UR17, R13, 0x2, P1 ;  /* 0x0000001106097c11 */ /* 0x000fe200088f140d */
[----:B-1----:R-:W-:Y:S01]  /*9b40*/  FMUL.FTZ R6, R15, R10 ;  /* 0x0000000a0f067220 */ /* 0x002fe20000410000 */
[----:B0-----:R-:W-:-:S05]  /*9b50*/  FMUL.FTZ R7, R12, R11 ;  /* 0x0000000b0c077220 */ /* 0x001fca0000410000 */
[----:B------:R4:W-:Y:S02]  /*9b60*/  STG.E.64 desc[UR14][R8.64], R6 ;  /* 0x0000000608007986 */ /* 0x0009e4000c101b0e */
.L_x_3869:
[----:B------:R-:W-:Y:S05]  /*9b70*/  BSYNC.RECONVERGENT B1 ;  /* 0x0000000000017941 */ /* 0x000fea0003800200 */
.L_x_3868:
[----:B------:R-:W-:Y:S04]  /*9b80*/  BSSY.RECONVERGENT B1, `(.L_x_3870) ;  /* 0x000001d000017945 */ /* 0x000fe80003800200 */
[----:B------:R-:W-:Y:S05]  /*9b90*/  @P4 BRA `(.L_x_3871) ;  /* 0x00000000006c4947 */ /* 0x000fea0003800000 */
[----:B------:R-:W-:Y:S01]  /*9ba0*/  FADD.FTZ R32, R32, -UR5 ;  /* 0x8000000520207e21 */ /* 0x000fe20008010000 */
[----:B------:R-:W-:Y:S01]  /*9bb0*/  FADD.FTZ R33, R33, -UR5 ;  /* 0x8000000521217e21 */ /* 0x000fe20008010000 */
[----:B------:R-:W0:Y:S02]  /*9bc0*/  LDCU.64 UR12, c[0x0][0x3e0] ;  /* 0x00007c00ff0c77ac */ /* 0x000e240008000a00 */
[----:B--2-4-:R-:W-:Y:S01]  /*9bd0*/  FMUL.FTZ R7, R32, UR7 ;  /* 0x0000000720077c20 */ /* 0x014fe20008410000 */
        /* <DEDUP_REMOVED lines=22> */
[----:B------:R0:W-:Y:S02]  /*9d40*/  STG.E.64 desc[UR14][R8.64], R6 ;  /* 0x0000000608007986 */ /* 0x0001e4000c101b0e */
.L_x_3871:
[----:B------:R-:W-:Y:S05]  /*9d50*/  BSYNC.RECONVERGENT B1 ;  /* 0x0000000000017941 */ /* 0x000fea0003800200 */
.L_x_3870:
        /* <DEDUP_REMOVED lines=53> */
.L_x_3873:
[----:B------:R-:W-:Y:S05]  /*a0b0*/  BSYNC.RECONVERGENT B1 ;  /* 0x0000000000017941 */ /* 0x000fea0003800200 */
.L_x_3872:
        /* <DEDUP_REMOVED lines=28> */
[----:B------:R1:W-:Y:S02]  /*a280*/  STG.E.64 desc[UR14][R10.64], R8 ;  /* 0x000000080a007986 */ /* 0x0003e4000c101b0e */
.L_x_3875:
[----:B------:R-:W-:Y:S05]  /*a290*/  BSYNC.RECONVERGENT B1 ;  /* 0x0000000000017941 */ /* 0x000fea0003800200 */
.L_x_3874:
[----:B------:R-:W-:Y:S04]  /*a2a0*/  BSSY.RECONVERGENT B1, `(.L_x_3876) ;  /* 0x000001d000017945 */ /* 0x000fe80003800200 */
[----:B------:R-:W-:Y:S05]  /*a2b0*/  @P1 BRA `(.L_x_3877) ;  /* 0x00000000006c1947 */ /* 0x000fea0003800000 */
[----:B------:R-:W-:Y:S01]  /*a2c0*/  FADD.FTZ R42, R42, -UR5 ;  /* 0x800000052a2a7e21 */ /* 0x000fe20008010000 */
[----:B------:R-:W-:Y:S01]  /*a2d0*/  FADD.FTZ R43, R43, -UR5 ;  /* 0x800000052b2b7e21 */ /* 0x000fe20008010000 */
[----:B------:R-:W2:Y:S02]  /*a2e0*/  LDCU.64 UR12, c[0x0][0x3e0] ;  /* 0x00007c00ff0c77ac */ /* 0x000ea40008000a00 */
[----:B01----:R-:W-:Y:S01]  /*a2f0*/  FMUL.FTZ R9, R42, UR7 ;  /* 0x000000072a097c20 */ /* 0x003fe20008410000 */
[----:B------:R-:W-:Y:S01]  /*a300*/  FMUL.FTZ R10, R43, UR7 ;  /* 0x000000072b0a7c20 */ /* 0x000fe20008410000 */
        /* <DEDUP_REMOVED lines=22> */
.L_x_3877:
[----:B------:R-:W-:Y:S05]  /*a470*/  BSYNC.RECONVERGENT B1 ;  /* 0x0000000000017941 */ /* 0x000fea0003800200 */
.L_x_3876:
[----:B------:R-:W-:Y:S04]  /*a480*/  BSSY.RECONVERGENT B1, `(.L_x_3878) ;  /* 0x000001d000017945 */ /* 0x000fe80003800200 */
[----:B------:R-:W-:Y:S05]  /*a490*/  @P6 BRA `(.L_x_3879) ;  /* 0x00000000006c6947 */ /* 0x000fea0003800000 */
[----:B------:R-:W-:Y:S01]  /*a4a0*/  FADD.FTZ R44, R44, -UR5 ;  /* 0x800000052c2c7e21 */ /* 0x000fe20008010000 */
[----:B------:R-:W-:Y:S01]  /*a4b0*/  FADD.FTZ R45, R45, -UR5 ;  /* 0x800000052d2d7e21 */ /* 0x000fe20008010000 */
[----:B------:R-:W3:Y:S02]  /*a4c0*/  LDCU.64 UR12, c[0x0][0x3e0] ;  /* 0x00007c00ff0c77ac */ /* 0x000ee40008000a00 */
[----:B012---:R-:W-:Y:S01]  /*a4d0*/  FMUL.FTZ R9, R44, UR7 ;  /* 0x000000072c097c20 */ /* 0x007fe20008410000 */
        /* <DEDUP_REMOVED lines=23> */
.L_x_3879:
[----:B------:R-:W-:Y:S05]  /*a650*/  BSYNC.RECONVERGENT B1 ;  /* 0x0000000000017941 */ /* 0x000fea0003800200 */
.L_x_3878:
[----:B------:R-:W-:Y:S04]  /*a660*/  BSSY.RECONVERGENT B1, `(.L_x_3880) ;  /* 0x000001d000017945 */ /* 0x000fe80003800200 */
[----:B------:R-:W-:Y:S05]  /*a670*/  @P3 BRA `(.L_x_3881) ;  /* 0x00000000006c3947 */ /* 0x000fea0003800000 */
[----:B------:R-:W-:Y:S01]  /*a680*/  FADD.FTZ R46, R46, -UR5 ;  /* 0x800000052e2e7e21 */ /* 0x000fe20008010000 */
[----:B------:R-:W-:Y:S01]  /*a690*/  FADD.FTZ R47, R47, -UR5 ;  /* 0x800000052f2f7e21 */ /* 0x000fe20008010000 */
[----:B------:R-:W4:Y:S02]  /*a6a0*/  LDCU.64 UR12, c[0x0][0x3e0] ;  /* 0x00007c00ff0c77ac */ /* 0x000f240008000a00 */
[----:B0123--:R-:W-:Y:S01]  /*a6b0*/  FMUL.FTZ R9, R46, UR7 ;  /* 0x000000072e097c20 */ /* 0x00ffe20008410000 */
        /* <DEDUP_REMOVED lines=23> */
.L_x_3881:
[----:B------:R-:W-:Y:S05]  /*a830*/  BSYNC.RECONVERGENT B1 ;  /* 0x0000000000017941 */ /* 0x000fea0003800200 */
.L_x_3880:
[----:B------:R-:W-:Y:S04]  /*a840*/  BSSY.RECONVERGENT B1, `(.L_x_3882) ;  /* 0x000001d000017945 */ /* 0x000fe80003800200 */
[----:B------:R-:W-:Y:S05]  /*a850*/  @P4 BRA `(.L_x_3883) ;  /* 0x00000000006c4947 */ /* 0x000fea0003800000 */
[----:B------:R-:W-:Y:S01]  /*a860*/  FADD.FTZ R48, R48, -UR5 ;  /* 0x8000000530307e21 */ /* 0x000fe20008010000 */
[----:B------:R-:W-:Y:S01]  /*a870*/  FADD.FTZ R49, R49, -UR5 ;  /* 0x8000000531317e21 */ /* 0x000fe20008010000 */
[----:B------:R-:W0:Y:S02]  /*a880*/  LDCU.64 UR12, c[0x0][0x3e0] ;  /* 0x00007c00ff0c77ac */ /* 0x000e240008000a00 */
[----:B01234-:R-:W-:Y:S01]  /*a890*/  FMUL.FTZ R9, R48, UR7 ;  /* 0x0000000730097c20 */ /* 0x01ffe20008410000 */
        /* <DEDUP_REMOVED lines=23> */
.L_x_3883:
[----:B------:R-:W-:Y:S05]  /*aa10*/  BSYNC.RECONVERGENT B1 ;  /* 0x0000000000017941 */ /* 0x000fea0003800200 */
.L_x_3882:
[----:B------:R-:W-:Y:S01]  /*aa20*/  ISETP.GE.U32.AND P5, PT, R6, UR8, PT ;  /* 0x0000000806007c0c */ /* 0x000fe2000bfa6070 */
[----:B------:R-:W-:Y:S01]  /*aa30*/  BSSY.RECONVERGENT B1, `(.L_x_3884) ;  /* 0x0000034000017945 */ /* 0x000fe20003800200 */
[----:B------:R-:W-:Y:S02]  /*aa40*/  SHF.R.S32.HI R20, RZ, 0x1f, R6 ;  /* 0x0000001fff147819 */ /* 0x000fe40000011406 */
[----:B------:R-:W-:Y:S02]  /*aa50*/  IADD3 R16, PT, PT, R0, 0x160, RZ ;  /* 0x0000016000107810 */ /* 0x000fe40007ffe0ff */
[----:B------:R-:W-:Y:S02]  /*aa60*/  ISETP.GE.AND.EX P5, PT, R20, UR9, PT, P5 ;  /* 0x0000000914007c0c */ /* 0x000fe4000bfa6350 */
[C---:B------:R-:W-:Y:S02]  /*aa70*/  IADD3 R14, PT, PT, R0.reuse, 0x170, RZ ;  /* 0x00000170000e7810 */ /* 0x040fe40007ffe0ff */
[----:B------:R-:W-:-:S02]  /*aa80*/  IADD3 R12, PT, PT, R0, 0x180, RZ ;  /* 0x00000180000c7810 */ /* 0x000fc40007ffe0ff */
[----:B01234-:R-:W-:Y:S02]  /*aa90*/  IADD3 R10, PT, PT, R0, 0x190, RZ ;  /* 0x00000190000a7810 */ /* 0x01ffe40007ffe0ff */
        /* <DEDUP_REMOVED lines=44> */
[----:B------:R0:W-:Y:S02]  /*ad60*/  STG.E.64 desc[UR14][R22.64], R20 ;  /* 0x0000001416007986 */ /* 0x0001e4000c101b0e */
.L_x_3885:
[----:B------:R-:W-:Y:S05]  /*ad70*/  BSYNC.RECONVERGENT B1 ;  /* 0x0000000000017941 */ /* 0x000fea0003800200 */
.L_x_3884:
        /* <DEDUP_REMOVED lines=8> */
[----:B-----5:R-:W-:Y:S01]  /*ae00*/  FFMA.FTZ R23, R38, R19, R36 ;  /* 0x0000001326177223 */ /* 0x020fe20000010024 */
[----:B------:R-:W-:Y:S01]  /*ae10*/  FFMA.FTZ R25, R39, R20, R37 ;  /* 0x0000001427197223 */ /* 0x000fe20000010025 */
[----:B------:R-:W-:-:S02]  /*ae20*/  MOV R19, R5 ;  /* 0x0000000500137202 */ /* 0x000fc40000000f00 */
        /* <DEDUP_REMOVED lines=8> */
[----:B--2---:R-:W-:Y:S01]  /*aeb0*/  FADD.FTZ R20, R6, 1 ;  /* 0x3f80000006147421 */ /* 0x004fe20000010000 */
[----:B0-----:R-:W-:Y:S02]  /*aec0*/  LEA R6, P2, R18, UR16, 0x2 ;  /* 0x0000001012067c11 */ /* 0x001fe4000f8410ff */
[----:B------:R-:W-:-:S03]  /*aed0*/  IADD3 R7, PT, PT, R19, R7, RZ ;  /* 0x0000000713077210 */ /* 0x000fc60007ffe0ff */
[----:B------:R-:W0:Y:S01]  /*aee0*/  MUFU.RCP R20, R20 ;  /* 0x0000001400147308 */ /* 0x000e220000001000 */
[----:B------:R-:W-:Y:S01]  /*aef0*/  LEA.HI.X R7, R18, UR17, R7, 0x2, P2 ;  /* 0x0000001112077c11 */ /* 0x000fe200090f1407 */
[----:B-1----:R-:W-:-:S06]  /*af00*/  FADD.FTZ R22, R21, 1 ;  /* 0x3f80000015167421 */ /* 0x002fcc0000010000 */
[----:B------:R-:W1:Y:S01]  /*af10*/  MUFU.RCP R22, R22 ;  /* 0x0000001600167308 */ /* 0x000e620000001000 */
[----:B0-----:R-:W-:Y:S01]  /*af20*/  FMUL.FTZ R18, R23, R20 ;  /* 0x0000001417127220 */ /* 0x001fe20000410000 */
[----:B-1----:R-:W-:-:S05]  /*af30*/  FMUL.FTZ R19, R25, R22 ;  /* 0x0000001619137220 */ /* 0x002fca0000410000 */
[----:B------:R1:W-:Y:S02]  /*af40*/  STG.E.64 desc[UR14][R6.64], R18 ;  /* 0x0000001206007986 */ /* 0x0003e4000c101b0e */
.L_x_3887:
[----:B------:R-:W-:Y:S05]  /*af50*/  BSYNC.RECONVERGENT B1 ;  /* 0x0000000000017941 */ /* 0x000fea0003800200 */
.L_x_3886:
        /* <DEDUP_REMOVED lines=28> */
[----:B------:R2:W-:Y:S02]  /*b120*/  STG.E.64 desc[UR14][R16.64], R6 ;  /* 0x0000000610007986 */ /* 0x0005e4000c101b0e */
.L_x_3889:
[----:B------:R-:W-:Y:S05]  /*b130*/  BSYNC.RECONVERGENT B1 ;  /* 0x0000000000017941 */ /* 0x000fea0003800200 */
.L_x_3888:
[----:B------:R-:W-:Y:S04]  /*b140*/  BSSY.RECONVERGENT B1, `(.L_x_3890) ;  /* 0x000001d000017945 */ /* 0x000fe80003800200 */
[----:B------:R-:W-:Y:S05]  /*b150*/  @P6 BRA `(.L_x_3891) ;  /* 0x00000000006c6947 */ /* 0x000fea0003800000 */
[----:B------:R-:W-:Y:S01]  /*b160*/  FADD.FTZ R56, R56, -UR5 ;  /* 0x8000000538387e21 */ /* 0x000fe20008010000 */
[----:B------:R-:W-:Y:S01]  /*b170*/  FADD.FTZ R57, R57, -UR5 ;  /* 0x8000000539397e21 */ /* 0x000fe20008010000 */
[----:B------:R-:W3:Y:S02]  /*b180*/  LDCU.64 UR12, c[0x0][0x3e0] ;  /* 0x00007c00ff0c77ac */ /* 0x000ee40008000a00 */
[----:B-12---:R-:W-:Y:S01]  /*b190*/  FMUL.FTZ R7, R56, UR7 ;  /* 0x0000000738077c20 */ /* 0x006fe20008410000 */
[----:B------:R-:W-:Y:S01]  /*b1a0*/  FMUL.FTZ R16, R57, UR7 ;  /* 0x0000000739107c20 */ /* 0x000fe20008410000 */
[----:B------:R-:W1:Y:S02]  /*b1b0*/  LDCU.64 UR16, c[0x0][0x380] ;  /* 0x00007000ff1077ac */ /* 0x000e640008000a00 */
[----:B-----5:R-:W-:Y:S01]  /*b1c0*/  FFMA.FTZ R19, R38, R7, R36 ;  /* 0x0000000726137223 */ /* 0x020fe20000010024 */
[----:B0-----:R-:W-:Y:S01]  /*b1d0*/  FFMA.FTZ R21, R39, R16, R37 ;  /* 0x0000001027157223 */ /* 0x001fe20000010025 */
[----:B------:R-:W-:-:S02]  /*b1e0*/  MOV R7, R5 ;  /* 0x0000000500077202 */ /* 0x000fc40000000f00 */
[----:B------:R-:W-:Y:S01]  /*b1f0*/  FMUL.FTZ R6, R19, -1.4426950216293334961 ;  /* 0xbfb8aa3b13067820 */ /* 0x000fe20000410000 */
[----:B------:R-:W-:-:S05]  /*b200*/  FMUL.FTZ R17, R21, -1.4426950216293334961 ;  /* 0xbfb8aa3b15117820 */ /* 0x000fca0000410000 */
[----:B------:R-:W0:Y:S01]  /*b210*/  MUFU.EX2 R6, R6 ;  /* 0x0000000600067308 */ /* 0x000e220000000800 */
[----:B---3--:R-:W-:-:S04]  /*b220*/  IMAD R15, R15, UR12, RZ ;  /* 0x0000000c0f0f7c24 */ /* 0x008fc8000f8e02ff */
        /* <DEDUP_REMOVED lines=14> */
.L_x_3891:
[----:B------:R-:W-:Y:S05]  /*b310*/  BSYNC.RECONVERGENT B1 ;  /* 0x0000000000017941 */ /* 0x000fea0003800200 */
.L_x_3890:
[----:B------:R-:W-:Y:S04]  /*b320*/  BSSY.RECONVERGENT B1, `(.L_x_3892) ;  /* 0x000001d000017945 */ /* 0x000fe80003800200 */
[----:B------:R-:W-:Y:S05]  /*b330*/  @P3 BRA `(.L_x_3893) ;  /* 0x00000000006c3947 */ /* 0x000fea0003800000 */
[----:B------:R-:W-:Y:S01]  /*b340*/  FADD.FTZ R58, R58, -UR5 ;  /* 0x800000053a3a7e21 */ /* 0x000fe20008010000 */
[----:B------:R-:W-:Y:S01]  /*b350*/  FADD.FTZ R59, R59, -UR5 ;  /* 0x800000053b3b7e21 */ /* 0x000fe20008010000 */
[----:B------:R-:W4:Y:S02]  /*b360*/  LDCU.64 UR12, c[0x0][0x3e0] ;  /* 0x00007c00ff0c77ac */ /* 0x000f240008000a00 */
[----:B-123--:R-:W-:Y:S01]  /*b370*/  FMUL.FTZ R7, R58, UR7 ;  /* 0x000000073a077c20 */ /* 0x00efe20008410000 */
        /* <DEDUP_REMOVED lines=8> */
[----:B----4-:R-:W-:-:S04]  /*b400*/  IMAD R13, R13, UR12, RZ ;  /* 0x0000000c0d0d7c24 */ /* 0x010fc8000f8e02ff */
[----:B------:R-:W-:-:S03]  /*b410*/  IMAD R13, R12, UR13, R13 ;  /* 0x0000000d0c0d7c24 */ /* 0x000fc6000f8e020d */
[----:B------:R-:W3:Y:S01]  /*b420*/  MUFU.EX2 R15, R15 ;  /* 0x0000000f000f7308 */ /* 0x000ee20000000800 */
[----:B--2---:R-:W-:Y:S01]  /*b430*/  FADD.FTZ R14, R6, 1 ;  /* 0x3f800000060e7421 */ /* 0x004fe20000010000 */
[----:B------:R-:W-:-:S06]  /*b440*/  MOV R6, R2 ;  /* 0x0000000200067202 */ /* 0x000fcc0000000f00 */
[----:B------:R-:W2:Y:S01]  /*b450*/  MUFU.RCP R14, R14 ;  /* 0x0000000e000e7308 */ /* 0x000ea20000001000 */
[----:B------:R-:W-:-:S04]  /*b460*/  IMAD.WIDE.U32 R6, R12, UR12, R6 ;  /* 0x0000000c0c067c25 */ /* 0x000fc8000f8e0006 */
[----:B---3--:R-:W-:Y:S01]  /*b470*/  FADD.FTZ R16, R15, 1 ;  /* 0x3f8000000f107421 */ /* 0x008fe20000010000 */
[----:B-1----:R-:W-:-:S05]  /*b480*/  LEA R12, P1, R6, UR16, 0x2 ;  /* 0x00000010060c7c11 */ /* 0x002fca000f8210ff */
[----:B------:R-:W1:Y:S01]  /*b490*/  MUFU.RCP R16, R16 ;  /* 0x0000001000107308 */ /* 0x000e620000001000 */
[----:B------:R-:W-:-:S04]  /*b4a0*/  IADD3 R13, PT, PT, R7, R13, RZ ;  /* 0x0000000d070d7210 */ /* 0x000fc80007ffe0ff */
[----:B------:R-:W-:Y:S01]  /*b4b0*/  LEA.HI.X R13, R6, UR17, R13, 0x2, P1 ;  /* 0x00000011060d7c11 */ /* 0x000fe200088f140d */
[----:B--2---:R-:W-:Y:S01]  /*b4c0*/  FMUL.FTZ R6, R17, R14 ;  /* 0x0000000e11067220 */ /* 0x004fe20000410000 */
[----:B-1----:R-:W-:-:S05]  /*b4d0*/  FMUL.FTZ R7, R19, R16 ;  /* 0x0000001013077220 */ /* 0x002fca0000410000 */
[----:B------:R4:W-:Y:S02]  /*b4e0*/  STG.E.64 desc[UR14][R12.64], R6 ;  /* 0x000000060c007986 */ /* 0x0009e4000c101b0e */
.L_x_3893:
[----:B------:R-:W-:Y:S05]  /*b4f0*/  BSYNC.RECONVERGENT B1 ;  /* 0x0000000000017941 */ /* 0x000fea0003800200 */
.L_x_3892:
[----:B------:R-:W-:Y:S04]  /*b500*/  BSSY.RECONVERGENT B1, `(.L_x_3894) ;  /* 0x000001d000017945 */ /* 0x000fe80003800200 */
[----:B------:R-:W-:Y:S05]  /*b510*/  @P4 BRA `(.L_x_3895) ;  /* 0x00000000006c4947 */ /* 0x000fea0003800000 */
[----:B------:R-:W-:Y:S01]  /*b520*/  FADD.FTZ R60, R60, -UR5 ;  /* 0x800000053c3c7e21 */ /* 0x000fe20008010000 */
[----:B------:R-:W-:Y:S01]  /*b530*/  FADD.FTZ R61, R61, -UR5 ;  /* 0x800000053d3d7e21 */ /* 0x000fe20008010000 */
[----:B------:R-:W0:Y:S02]  /*b540*/  LDCU.64 UR12, c[0x0][0x3e0] ;  /* 0x00007c00ff0c77ac */ /* 0x000e240008000a00 */
[----:B-1234-:R-:W-:Y:S01]  /*b550*/  FMUL.FTZ R7, R60, UR7 ;  /* 0x000000073c077c20 */ /* 0x01efe20008410000 */
        /* <DEDUP_REMOVED lines=23> */
.L_x_3895:
[----:B------:R-:W-:Y:S05]  /*b6d0*/  BSYNC.RECONVERGENT B1 ;  /* 0x0000000000017941 */ /* 0x000fea0003800200 */
.L_x_3894:
[----:B------:R-:W-:Y:S01]  /*b6e0*/  ISETP.GE.U32.AND P5, PT, R8, UR8, PT ;  /* 0x0000000808007c0c */ /* 0x000fe2000bfa6070 */
[----:B------:R-:W-:Y:S01]  /*b6f0*/  BSSY.RECONVERGENT B1, `(.L_x_3896) ;  /* 0x0000032000017945 */ /* 0x000fe20003800200 */
[----:B--2---:R-:W-:Y:S02]  /*b700*/  SHF.R.S32.HI R16, RZ, 0x1f, R8 ;  /* 0x0000001fff107819 */ /* 0x004fe40000011408 */
[----:B----4-:R-:W-:Y:S02]  /*b710*/  IADD3 R13, PT, PT, R0, 0x1c0, RZ ;  /* 0x000001c0000d7810 */ /* 0x010fe40007ffe0ff */
[----:B------:R-:W-:Y:S02]  /*b720*/  ISETP.GE.AND.EX P5, PT, R16, UR9, PT, P5 ;  /* 0x0000000910007c0c */ /* 0x000fe4000bfa6350 */
[C---:B0-----:R-:W-:Y:S02]  /*b730*/  IADD3 R11, PT, PT, R0.reuse, 0x1d0, RZ ;  /* 0x000001d0000b7810 */ /* 0x041fe40007ffe0ff */
[----:B-1-3--:R-:W-:-:S02]  /*b740*/  IADD3 R7, PT, PT, R0, 0x1e0, RZ ;  /* 0x000001e000077810 */ /* 0x00afc40007ffe0ff */
        /* <DEDUP_REMOVED lines=44> */
.L_x_3897:
[----:B------:R-:W-:Y:S05]  /*ba10*/  BSYNC.RECONVERGENT B1 ;  /* 0x0000000000017941 */ /* 0x000fea0003800200 */
.L_x_3896:
        /* <DEDUP_REMOVED lines=21> */
[----:B0-----:R-:W-:-:S04]  /*bb70*/  LEA R8, P2, R16, UR16, 0x2 ;  /* 0x0000001010087c11 */ /* 0x001fc8000f8410ff */
[----:B------:R-:W-:Y:S01]  /*bb80*/  LEA.HI.X R9, R16, UR17, R9, 0x2, P2 ;  /* 0x0000001110097c11 */ /* 0x000fe200090f1409 */
[----:B------:R-:W0:Y:S01]  /*bb90*/  MUFU.RCP R15, R15 ;  /* 0x0000000f000f7308 */ /* 0x000e220000001000 */
[----:B-1----:R-:W-:-:S07]  /*bba0*/  FADD.FTZ R19, R18, 1 ;  /* 0x3f80000012137421 */ /* 0x002fce0000010000 */
[----:B------:R-:W1:Y:S01]  /*bbb0*/  MUFU.RCP R19, R19 ;  /* 0x0000001300137308 */ /* 0x000e620000001000 */
[----:B0-----:R-:W-:Y:S01]  /*bbc0*/  FMUL.FTZ R16, R20, R15 ;  /* 0x0000000f14107220 */ /* 0x001fe20000410000 */
[----:B-1----:R-:W-:-:S05]  /*bbd0*/  FMUL.FTZ R17, R22, R19 ;  /* 0x0000001316117220 */ /* 0x002fca0000410000 */
[----:B------:R1:W-:Y:S02]  /*bbe0*/  STG.E.64 desc[UR14][R8.64], R16 ;  /* 0x0000001008007986 */ /* 0x0003e4000c101b0e */
.L_x_3899:
[----:B------:R-:W-:Y:S05]  /*bbf0*/  BSYNC.RECONVERGENT B1 ;  /* 0x0000000000017941 */ /* 0x000fea0003800200 */
.L_x_3898:
[----:B------:R-:W-:Y:S04]  /*bc00*/  BSSY.RECONVERGENT B1, `(.L_x_3900) ;  /* 0x000001d000017945 */ /* 0x000fe80003800200 */
[----:B------:R-:W-:Y:S05]  /*bc10*/  @P1 BRA `(.L_x_3901) ;  /* 0x00000000006c1947 */ /* 0x000fea0003800000 */
[----:B------:R-:W-:Y:S01]  /*bc20*/  FADD.FTZ R66, R66, -UR5 ;  /* 0x8000000542427e21 */ /* 0x000fe20008010000 */
[----:B------:R-:W-:Y:S01]  /*bc30*/  FADD.FTZ R67, R67, -UR5 ;  /* 0x8000000543437e21 */ /* 0x000fe20008010000 */
[----:B------:R-:W2:Y:S02]  /*bc40*/  LDCU.64 UR12, c[0x0][0x3e0] ;  /* 0x00007c00ff0c77ac */ /* 0x000ea40008000a00 */
[----:B-1----:R-:W-:Y:S01]  /*bc50*/  FMUL.FTZ R9, R66, UR7 ;  /* 0x0000000742097c20 */ /* 0x002fe20008410000 */
[----:B0-----:R-:W-:Y:S01]  /*bc60*/  FMUL.FTZ R16, R67, UR7 ;  /* 0x0000000743107c20 */ /* 0x001fe20008410000 */
[----:B------:R-:W0:Y:S02]  /*bc70*/  LDCU.64 UR16, c[0x0][0x380] ;  /* 0x00007000ff1077ac */ /* 0x000e240008000a00 */
[----:B-----5:R-:W-:Y:S01]  /*bc80*/  FFMA.FTZ R19, R38, R9, R36 ;  /* 0x0000000926137223 */ /* 0x020fe20000010024 */
[----:B------:R-:W-:Y:S01]  /*bc90*/  FFMA.FTZ R18, R39, R16, R37 ;  /* 0x0000001027127223 */ /* 0x000fe20000010025 */
[----:B------:R-:W-:-:S02]  /*bca0*/  MOV R9, R5 ;  /* 0x0000000500097202 */ /* 0x000fc40000000f00 */
[----:B------:R-:W-:Y:S01]  /*bcb0*/  FMUL.FTZ R8, R19, -1.4426950216293334961 ;  /* 0xbfb8aa3b13087820 */ /* 0x000fe20000410000 */
[----:B------:R-:W-:-:S05]  /*bcc0*/  FMUL.FTZ R15, R18, -1.4426950216293334961 ;  /* 0xbfb8aa3b120f7820 */ /* 0x000fca0000410000 */
[----:B------:R-:W1:Y:S01]  /*bcd0*/  MUFU.EX2 R8, R8 ;  /* 0x0000000800087308 */ /* 0x000e620000000800 */
[----:B--2---:R-:W-:-:S07]  /*bce0*/  IMAD R14, R14, UR12, RZ ;  /* 0x0000000c0e0e7c24 */ /* 0x004fce000f8e02ff */
        /* <DEDUP_REMOVED lines=14> */
.L_x_3901:
[----:B------:R-:W-:Y:S05]  /*bdd0*/  BSYNC.RECONVERGENT B1 ;  /* 0x0000000000017941 */ /* 0x000fea0003800200 */
.L_x_3900:
        /* <DEDUP_REMOVED lines=14> */
[----:B---3--:R-:W-:-:S07]  /*bec0*/  IMAD R12, R12, UR12, RZ ;  /* 0x0000000c0c0c7c24 */ /* 0x008fce000f8e02ff */
        /* <DEDUP_REMOVED lines=9> */
[----:B------:R-:W-:-:S04]  /*bf60*/  IADD3 R11, PT, PT, R9, R11, RZ ;  /* 0x0000000b090b7210 */ /* 0x000fc80007ffe0ff */
[----:B------:R-:W-:Y:S01]  /*bf70*/  LEA.HI.X R13, R8, UR17, R11, 0x2, P1 ;  /* 0x00000011080d7c11 */ /* 0x000fe200088f140b */
[----:B0-----:R-:W-:Y:S01]  /*bf80*/  FMUL.FTZ R8, R17, R14 ;  /* 0x0000000e11087220 */ /* 0x001fe20000410000 */
[----:B-1----:R-:W-:-:S05]  /*bf90*/  FMUL.FTZ R9, R16, R15 ;  /* 0x0000000f10097220 */ /* 0x002fca0000410000 */
[----:B------:R3:W-:Y:S02]  /*bfa0*/  STG.E.64 desc[UR14][R12.64], R8 ;  /* 0x000000080c007986 */ /* 0x0007e4000c101b0e */
.L_x_3903:
[----:B------:R-:W-:Y:S05]  /*bfb0*/  BSYNC.RECONVERGENT B1 ;  /* 0x0000000000017941 */ /* 0x000fea0003800200 */
.L_x_3902:
        /* <DEDUP_REMOVED lines=14> */
[----:B----4-:R-:W-:-:S07]  /*c0a0*/  IMAD R10, R10, UR12, RZ ;  /* 0x0000000c0a0a7c24 */ /* 0x010fce000f8e02ff */
[----:B------:R-:W3:Y:S01]  /*c0b0*/  MUFU.EX2 R11, R11 ;  /* 0x0000000b000b7308 */ /* 0x000ee20000000800 */
[----:B--2---:R-:W-:Y:S01]  /*c0c0*/  FADD.FTZ R12, R8, 1 ;  /* 0x3f800000080c7421 */ /* 0x004fe20000010000 */
[----:B------:R-:W-:-:S06]  /*c0d0*/  MOV R8, R2 ;  /* 0x0000000200087202 */ /* 0x000fcc0000000f00 */
[----:B------:R-:W2:Y:S01]  /*c0e0*/  MUFU.RCP R12, R12 ;  /* 0x0000000c000c7308 */ /* 0x000ea20000001000 */
[----:B------:R-:W-:-:S04]  /*c0f0*/  IMAD.WIDE.U32 R8, R7, UR12, R8 ;  /* 0x0000000c07087c25 */ /* 0x000fc8000f8e0008 */
[----:B---3--:R-:W-:Y:S01]  /*c100*/  FADD.FTZ R13, R11, 1 ;  /* 0x3f8000000b0d7421 */ /* 0x008fe20000010000 */
[----:B------:R-:W-:Y:S01]  /*c110*/  IMAD R7, R7, UR13, R10 ;  /* 0x0000000d07077c24 */ /* 0x000fe2000f8e020a */
[----:B-1----:R-:W-:-:S04]  /*c120*/  LEA R10, P1, R8, UR16, 0x2 ;  /* 0x00000010080a7c11 */ /* 0x002fc8000f8210ff */
[----:B------:R-:W1:Y:S01]  /*c130*/  MUFU.RCP R13, R13 ;  /* 0x0000000d000d7308 */ /* 0x000e620000001000 */
[----:B------:R-:W-:-:S04]  /*c140*/  IADD3 R7, PT, PT, R9, R7, RZ ;  /* 0x0000000709077210 */ /* 0x000fc80007ffe0ff */
[----:B------:R-:W-:Y:S01]  /*c150*/  LEA.HI.X R11, R8, UR17, R7, 0x2, P1 ;  /* 0x00000011080b7c11 */ /* 0x000fe200088f1407 */
[----:B--2---:R-:W-:Y:S01]  /*c160*/  FMUL.FTZ R8, R15, R12 ;  /* 0x0000000c0f087220 */ /* 0x004fe20000410000 */
[----:B-1----:R-:W-:-:S05]  /*c170*/  FMUL.FTZ R9, R14, R13 ;  /* 0x0000000d0e097220 */ /* 0x002fca0000410000 */
[----:B------:R4:W-:Y:S02]  /*c180*/  STG.E.64 desc[UR14][R10.64], R8 ;  /* 0x000000080a007986 */ /* 0x0009e4000c101b0e */
.L_x_3905:
[----:B------:R-:W-:Y:S05]  /*c190*/  BSYNC.RECONVERGENT B1 ;  /* 0x0000000000017941 */ /* 0x000fea0003800200 */
.L_x_3904:
[----:B------:R-:W-:Y:S05]  /*c1a0*/  @P4 BRA `(.L_x_3843) ;  /* 0x0000000000684947 */ /* 0x000fea0003800000 */
[----:B------:R-:W-:Y:S01]  /*c1b0*/  FADD.FTZ R72, R72, -UR5 ;  /* 0x8000000548487e21 */ /* 0x000fe20008010000 */
[----:B------:R-:W-:Y:S01]  /*c1c0*/  FADD.FTZ R73, R73, -UR5 ;  /* 0x8000000549497e21 */ /* 0x000fe20008010000 */
[----:B------:R-:W1:Y:S02]  /*c1d0*/  LDCU.64 UR8, c[0x0][0x3e0] ;  /* 0x00007c00ff0877ac */ /* 0x000e640008000a00 */
[----:B------:R-:W-:Y:S01]  /*c1e0*/  FMUL.FTZ R3, R72, UR7 ;  /* 0x0000000748037c20 */ /* 0x000fe20008410000 */
[----:B------:R-:W-:Y:S01]  /*c1f0*/  FMUL.FTZ R4, R73, UR7 ;  /* 0x0000000749047c20 */ /* 0x000fe20008410000 */
[----:B------:R-:W0:Y:S02]  /*c200*/  LDCU.64 UR12, c[0x0][0x380] ;  /* 0x00007000ff0c77ac */ /* 0x000e240008000a00 */
[----:B-----5:R-:W-:Y:S01]  /*c210*/  FFMA.FTZ R36, R38, R3, R36 ;  /* 0x0000000326247223 */ /* 0x020fe20000010024 */
[----:B------:R-:W-:-:S03]  /*c220*/  FFMA.FTZ R37, R39, R4, R37 ;  /* 0x0000000427257223 */ /* 0x000fc60000010025 */
[----:B------:R-:W-:Y:S01]  /*c230*/  FMUL.FTZ R3, R36, -1.4426950216293334961 ;  /* 0xbfb8aa3b24037820 */ /* 0x000fe20000410000 */
[----:B------:R-:W-:-:S05]  /*c240*/  FMUL.FTZ R4, R37, -1.4426950216293334961 ;  /* 0xbfb8aa3b25047820 */ /* 0x000fca0000410000 */
[----:B------:R-:W0:Y:S01]  /*c250*/  MUFU.EX2 R3, R3 ;  /* 0x0000000300037308 */ /* 0x000e220000000800 */
[----:B-1234-:R-:W-:-:S04]  /*c260*/  IMAD R9, R6, UR8, RZ ;  /* 0x0000000806097c24 */ /* 0x01efc8000f8e02ff */
[----:B------:R-:W-:-:S03]  /*c270*/  IMAD R9, R0, UR9, R9 ;  /* 0x0000000900097c24 */ /* 0x000fc6000f8e0209 */
[----:B------:R-:W1:Y:S01]  /*c280*/  MUFU.EX2 R4, R4 ;  /* 0x0000000400047308 */ /* 0x000e620000000800 */
[----:B0-----:R-:W-:Y:S01]  /*c290*/  FADD.FTZ R7, R3, 1 ;  /* 0x3f80000003077421 */ /* 0x001fe20000010000 */
[----:B------:R-:W-:-:S06]  /*c2a0*/  MOV R3, R5 ;  /* 0x0000000500037202 */ /* 0x000fcc0000000f00 */
[----:B------:R-:W0:Y:S01]  /*c2b0*/  MUFU.RCP R7, R7 ;  /* 0x0000000700077308 */ /* 0x000e220000001000 */
[----:B------:R-:W-:-:S04]  /*c2c0*/  IMAD.WIDE.U32 R2, R0, UR8, R2 ;  /* 0x0000000800027c25 */ /* 0x000fc8000f8e0002 */
[----:B-1----:R-:W-:Y:S01]  /*c2d0*/  FADD.FTZ R8, R4, 1 ;  /* 0x3f80000004087421 */ /* 0x002fe20000010000 */
[----:B------:R-:W-:-:S05]  /*c2e0*/  LEA R4, P1, R2, UR12, 0x2 ;  /* 0x0000000c02047c11 */ /* 0x000fca000f8210ff */
[----:B------:R-:W1:Y:S01]  /*c2f0*/  MUFU.RCP R8, R8 ;  /* 0x0000000800087308 */ /* 0x000e620000001000 */
[----:B------:R-:W-:-:S04]  /*c300*/  IADD3 R9, PT, PT, R3, R9, RZ ;  /* 0x0000000903097210 */ /* 0x000fc80007ffe0ff */
[----:B------:R-:W-:Y:S01]  /*c310*/  LEA.HI.X R5, R2, UR13, R9, 0x2, P1 ;  /* 0x0000000d02057c11 */ /* 0x000fe200088f1409 */
[----:B0-----:R-:W-:Y:S01]  /*c320*/  FMUL.FTZ R2, R36, R7 ;  /* 0x0000000724027220 */ /* 0x001fe20000410000 */
[----:B-1----:R-:W-:-:S05]  /*c330*/  FMUL.FTZ R3, R37, R8 ;  /* 0x0000000825037220 */ /* 0x002fca0000410000 */
[----:B------:R0:W-:Y:S02]  /*c340*/  STG.E.64 desc[UR14][R4.64], R2 ;  /* 0x0000000204007986 */ /* 0x0001e4000c101b0e */
.L_x_3843:
[----:B------:R-:W-:Y:S05]  /*c350*/  BSYNC.RECONVERGENT B0 ;  /* 0x0000000000007941 */ /* 0x000fea0003800200 */
.L_x_3779:
        /* <DEDUP_REMOVED lines=9> */
.L_x_3907:
        /* <DEDUP_REMOVED lines=9> */
.L_x_4556:


//--------------------- .text._Z35group_norm_nhwc_fwd_one_pass_kernelI11Fp32IOBf16WLi64ELi84ELi672EEv26Group_norm_nhwc_fwd_params --------------------------
	.section	.text._Z35group_norm_nhwc_fwd_one_pass_kernelI11Fp32IOBf16WLi64ELi84ELi672EEv26Group_norm_nhwc_fwd_params,"ax",@progbits
	.align	128
        .global         _Z35group_norm_nhwc_fwd_one_pass_kernelI11Fp32IOBf16WLi64ELi84ELi672EEv26Group_norm_nhwc_fwd_params
        .type           _Z35group_norm_nhwc_fwd_one_pass_kernelI11Fp32IOBf16WLi64ELi84ELi672EEv26Group_norm_nhwc_fwd_params,@function
        .size           _Z35group_norm_nhwc_fwd_one_pass_kernelI11Fp32IOBf16WLi64ELi84ELi672EEv26Group_norm_nhwc_fwd_params,(.L_x_4557 - _Z35group_norm_nhwc_fwd_one_pass_kernelI11Fp32IOBf16WLi64ELi84ELi672EEv26Group_norm_nhwc_fwd_params)
        .other          _Z35group_norm_nhwc_fwd_one_pass_kernelI11Fp32IOBf16WLi64ELi84ELi672EEv26Group_norm_nhwc_fwd_params,@"STO_CUDA_ENTRY STV_DEFAULT"
_Z35group_norm_nhwc_fwd_one_pass_kernelI11Fp32IOBf16WLi64ELi84ELi672EEv26Group_norm_nhwc_fwd_params:
.text._Z35group_norm_nhwc_fwd_one_pass_kernelI11Fp32IOBf16WLi64ELi84ELi672EEv26Group_norm_nhwc_fwd_params:
        /* <DEDUP_REMOVED lines=47> */
.L_x_3935:
[----:B0-----:R-:W0:Y:S01]  /*02f0*/  LDCU UR5, c[0x0][0x3f8] ;  /* 0x00007f00ff0577ac */ /* 0x001e220008000800 */
[----:B------:R-:W-:Y:S02]  /*0300*/  IABS R8, UR10 ;  /* 0x0000000a00087c13 */ /* 0x000fe40008000000 */
[----:B------:R-:W-:Y:S01]  /*0310*/  SHF.R.S32.HI R9, RZ, 0x1f, R26 ;  /* 0x0000001fff097819 */ /* 0x000fe2000001141a */
[----:B-1----:R-:W1:Y:S01]  /*0320*/  LDCU.64 UR14, c[0x0][0x3e8] ;  /* 0x00007d00ff0e77ac */ /* 0x002e620008000a00 */
[----:B---3--:R-:W-:Y:S02]  /*0330*/  SHF.R.S32.HI R15, RZ, 0x1f, R25 ;  /* 0x0000001fff0f7819 */ /* 0x008fe40000011419 */
[----:B------:R-:W-:Y:S01]  /*0340*/  SHF.R.S32.HI R20, RZ, 0x1f, R0 ;  /* 0x0000001fff147819 */ /* 0x000fe20000011400 */
[----:B--2---:R-:W2:Y:S01]  /*0350*/  LDCU.64 UR18, c[0x0][0x3f0] ;  /* 0x00007e00ff1277ac */ /* 0x004ea20008000a00 */
[----:B------:R-:W-:Y:S01]  /*0360*/  SHF.R.S32.HI R22, RZ, 0x1f, R27 ;  /* 0x0000001fff167819 */ /* 0x000fe2000001141b */
[----:B0---4-:R-:W-:Y:S01]  /*0370*/  IMAD.U32 R2, RZ, RZ, UR5 ;  /* 0x00000005ff027e24 */ /* 0x011fe2000f8e00ff */
[----:B-1----:R-:W-:-:S04]  /*0380*/  ISETP.GE.U32.AND P2, PT, R26, UR14, PT ;  /* 0x0000000e1a007c0c */ /* 0x002fc8000bf46070 */
[----:B------:R-:W-:Y:S02]  /*0390*/  IABS R5, R2 ;  /* 0x0000000200057213 */ /* 0x000fe40000000000 */
[----:B------:R-:W-:Y:S02]  /*03a0*/  ISETP.GE.AND.EX P2, PT, R9, UR15, PT, P2 ;  /* 0x0000000f09007c0c */ /* 0x000fe4000bf46320 */
[----:B------:R-:W0:Y:S01]  /*03b0*/  I2F.RP R4, R5 ;  /* 0x0000000500047306 */ /* 0x000e220000209400 */
[----:B------:R-:W-:-:S04]  /*03c0*/  ISETP.GE.U32.AND P3, PT, R25, UR14, PT ;  /* 0x0000000e19007c0c */ /* 0x000fc8000bf66070 */
[----:B------:R-:W-:-:S06]  /*03d0*/  ISETP.GE.AND.EX P3, PT, R15, UR15, PT, P3 ;  /* 0x0000000f0f007c0c */ /* 0x000fcc000bf66330 */
[----:B------:R-:W1:Y:S01]  /*03e0*/  @!P2 LDC.64 R12, c[0x0][0x3e0] ;  /* 0x0000f800ff0cab82 */ /* 0x000e620000000a00 */
[----:B0-----:R-:W0:Y:S07]  /*03f0*/  MUFU.RCP R4, R4 ;  /* 0x0000000400047308 */ /* 0x001e2e0000001000 */
[----:B------:R-:W3:Y:S01]  /*0400*/  @!P2 LDC.64 R16, c[0x0][0x390] ;  /* 0x0000e400ff10ab82 */ /* 0x000ee20000000a00 */
[----:B0-----:R-:W-:Y:S01]  /*0410*/  IADD3 R2, PT, PT, R4, 0xffffffe, RZ ;  /* 0x0ffffffe04027810 */ /* 0x001fe20007ffe0ff */
[----:B-1----:R-:W-:-:S03]  /*0420*/  @!P2 IMAD R14, R9, R12, RZ ;  /* 0x0000000c090ea224 */ /* 0x002fc600078e02ff */
[----:B------:R0:W1:Y:S01]  /*0430*/  F2I.FTZ.U32.TRUNC.NTZ R3, R2 ;  /* 0x0000000200037305 */ /* 0x000062000021f000 */
[----:B------:R-:W-:Y:S02]  /*0440*/  @!P2 IMAD R14, R26, R13, R14 ;  /* 0x0000000d1a0ea224 */ /* 0x000fe400078e020e */
[----:B0-----:R-:W-:Y:S01]  /*0450*/  HFMA2 R2, -RZ, RZ, 0, 0 ;  /* 0x00000000ff027431 */ /* 0x001fe200000001ff */
[----:B-1----:R-:W-:Y:S02]  /*0460*/  R2UR UR13, R3 ;  /* 0x00000000030d72ca */ /* 0x002fe400000e0000 */
        /* <DEDUP_REMOVED lines=19> */
[----:B------:R-:W-:Y:S01]  /*05a0*/  ISETP.GE.U32.AND P1, PT, R2, R5, PT ;  /* 0x000000050200720c */ /* 0x000fe20003f26070 */
[----:B--2---:R-:W-:-:S12]  /*05b0*/  IMAD.U32 R5, RZ, RZ, UR18 ;  /* 0x00000012ff057e24 */ /* 0x004fd8000f8e00ff */
        /* <DEDUP_REMOVED lines=20> */
[----:B------:R-:W-:Y:S02]  /*0700*/  ISETP.GE.AND.EX P4, PT, R22, UR15, PT, P4 ;  /* 0x0000000f16007c0c */ /* 0x000fe4000bf86340 */
[----:B------:R-:W-:Y:S02]  /*0710*/  IADD3 R5, PT, PT, R3, UR5, RZ ;  /* 0x0000000503057c10 */ /* 0x000fe4000fffe0ff */
[----:B------:R-:W-:Y:S02]  /*0720*/  @!P2 MOV R4, R2 ;  /* 0x000000020004a202 */ /* 0x000fe40000000f00 */
[----:B------:R-:W-:-:S03]  /*0730*/  @!P1 MOV R21, R5 ;  /* 0x0000000500159202 */ /* 0x000fc60000000f00 */
        /* <DEDUP_REMOVED lines=11> */
[----:B------:R-:W-:Y:S01]  /*07f0*/  @!P1 MOV R20, R2 ;  /* 0x0000000200149202 */ /* 0x000fe20000000f00 */
[----:B------:R-:W-:Y:S01]  /*0800*/  @!P3 IMAD.IADD R7, R13, 0x1, R7 ;  /* 0x000000010d07b824 */ /* 0x000fe200078e0207 */
[----:B0-----:R-:W-:Y:S01]  /*0810*/  @!P3 LEA R8, P5, R12, R8, 0x2 ;  /* 0x000000080c08b211 */ /* 0x001fe200078a10ff */
[C---:B------:R-:W-:Y:S02]  /*0820*/  @!P1 IMAD R6, R0.reuse, R19, R6 ;  /* 0x0000001300069224 */ /* 0x040fe400078e0206 */
[----:B------:R-:W-:Y:S01]  /*0830*/  @!P1 IMAD.WIDE.U32 R18, R0, R18, R20 ;  /* 0x0000001200129225 */ /* 0x000fe200078e0014 */
[----:B------:R-:W-:Y:S02]  /*0840*/  @!P3 LEA.HI.X R9, R12, R9, R7, 0x2, P5 ;  /* 0x000000090c09b211 */ /* 0x000fe400028f1407 */
[----:B------:R-:W0:Y:S02]  /*0850*/  @!P4 LDC.64 R12, c[0x0][0x390] ;  /* 0x0000e400ff0ccb82 */ /* 0x000e240000000a00 */
[----:B------:R-:W-:-:S02]  /*0860*/  @!P1 IADD3 R7, PT, PT, R19, R6, RZ ;  /* 0x0000000613079210 */ /* 0x000fc40007ffe0ff */
        /* <DEDUP_REMOVED lines=8> */
[----:B-1----:R-:W-:Y:S02]  /*08f0*/  @!P4 MOV R16, R2 ;  /* 0x000000020010c202 */ /* 0x002fe40000000f00 */
[----:B------:R-:W-:Y:S02]  /*0900*/  @!P4 MOV R17, R5 ;  /* 0x000000050011c202 */ /* 0x000fe40000000f00 */
[----:B---3--:R-:W-:Y:S01]  /*0910*/  CS2R R6, SRZ ;  /* 0x0000000000067805 */ /* 0x008fe2000001ff00 */
[----:B------:R-:W-:-:S05]  /*0920*/  @!P4 IMAD.WIDE.U32 R14, R27, R14, R16 ;  /* 0x0000000e1b0ec225 */ /* 0x000fca00078e0010 */
[----:B------:R1:W3:Y:S01]  /*0930*/  @!P3 LDG.E.64 R6, desc[UR16][R8.64] ;  /* 0x000000100806b981 */ /* 0x0002e2000c1e1b00 */
[----:B------:R-:W-:Y:S02]  /*0940*/  @!P4 IADD3 R18, PT, PT, R15, R18, RZ ;  /* 0x000000120f12c210 */ /* 0x000fe40007ffe0ff */
        /* <DEDUP_REMOVED lines=59> */
.L_x_3909:
[----:B------:R-:W-:Y:S05]  /*0d00*/  BSYNC.RECONVERGENT B0 ;  /* 0x0000000000007941 */ /* 0x000fea0003800200 */
.L_x_3908:
        /* <DEDUP_REMOVED lines=59> */
.L_x_3911:
[----:B------:R-:W-:Y:S05]  /*10c0*/  BSYNC.RECONVERGENT B0 ;  /* 0x0000000000007941 */ /* 0x000fea0003800200 */
.L_x_3910:
        /* <DEDUP_REMOVED lines=18> */
[----:B--2---:R-:W-:Y:S02]  /*11f0*/  IMAD.U32 R15, RZ, RZ, UR13 ;  /* 0x0000000dff0f7e24 */ /* 0x004fe4000f8e00ff */
        /* <DEDUP_REMOVED lines=13> */
.L_x_3914:
[----:B------:R-:W2:Y:S04]  /*12d0*/  LDG.E.STRONG.GPU R15, desc[UR16][R12.64] ;  /* 0x000000100c0f7981 */ /* 0x000ea8000c1ef900 */
[----:B--2---:R-:W-:Y:S01]  /*12e0*/  CCTL.IVALL ;  /* 0x00000000ff00798f */ /* 0x004fe20002000000 */
[----:B------:R-:W-:Y:S05]  /*12f0*/  YIELD ;  /* 0x0000000000007946 */ /* 0x000fea0003800000 */
[----:B------:R-:W-:-:S13]  /*1300*/  ISETP.NE.AND P4, PT, R15, R14, PT ;  /* 0x0000000e0f00720c */ /* 0x000fda0003f85270 */
[----:B------:R-:W-:Y:S05]  /*1310*/  @P4 BRA `(.L_x_3914) ;  /* 0xfffffffc00ec4947 */ /* 0x000fea000383ffff */
.L_x_3913:
        /* <DEDUP_REMOVED lines=14> */
.L_x_3916:
[----:B------:R-:W-:Y:S01]  /*1400*/  ISETP.EQ.OR P4, PT, RZ, UR26, P3 ;  /* 0x0000001aff007c0c */ /* 0x000fe20009f82670 */
[----:B------:R-:W-:-:S06]  /*1410*/  UIADD3 UR27, UPT, UPT, UR5, 0x1, URZ ;  /* 0x00000001051b7890 */ /* 0x000fcc000fffe0ff */
[----:B------:R-:W-:-:S06]  /*1420*/  MOV R14, UR27 ;  /* 0x0000001b000e7c02 */ /* 0x000fcc0008000f00 */
        /* <DEDUP_REMOVED lines=21> */
[----:B------:R-:W-:Y:S01]  /*1580*/  IMAD.U32 R12, RZ, RZ, UR27 ;  /* 0x0000001bff0c7e24 */ /* 0x000fe2000f8e00ff */
[----:B------:R-:W-:Y:S01]  /*1590*/  UIADD3 UR27, UPT, UPT, UR5, 0x4, URZ ;  /* 0x00000004051b7890 */ /* 0x000fe2000fffe0ff */
[----:B------:R-:W-:-:S03]  /*15a0*/  @!P4 FADD.FTZ R19, R19, R13 ;  /* 0x0000000d1313c221 */ /* 0x000fc60000010000 */
[----:B------:R-:W-:Y:S02]  /*15b0*/  ISETP.EQ.OR P2, PT, R12, UR20, P3 ;  /* 0x000000140c007c0c */ /* 0x000fe40009f42670 */
[----:B------:R-:W-:-:S11]  /*15c0*/  MOV R12, UR27 ;  /* 0x0000001b000c7c02 */ /* 0x000fd60008000f00 */
[----:B------:R-:W-:-:S05]  /*15d0*/  VOTEU.ALL UP1, P2 ;  /* 0x0000000000ff7886 */ /* 0x000fca0001020000 */
[----:B------:R-:W-:Y:S01]  /*15e0*/  @!UP1 UIMAD.WIDE.U32 UR28, UR24, 0x8, UR18 ;  /* 0x00000008181c98a5 */ /* 0x000fe2000f8e0012 */
[----:B------:R-:W-:-:S05]  /*15f0*/  ISETP.EQ.OR P4, PT, R12, UR20, P3 ;  /* 0x000000140c007c0c */ /* 0x000fca0009f82670 */
[----:B------:R-:W-:Y:S02]  /*1600*/  MOV R12, UR28 ;  /* 0x0000001c000c7c02 */ /* 0x000fe40008000f00 */
[----:B------:R-:W-:-:S06]  /*1610*/  MOV R13, UR29 ;  /* 0x0000001d000d7c02 */ /* 0x000fcc0008000f00 */
        /* <DEDUP_REMOVED lines=11> */
[----:B------:R-:W-:Y:S02]  /*16d0*/  IMAD.U32 R14, RZ, RZ, UR27 ;  /* 0x0000001bff0e7e24 */ /* 0x000fe4000f8e00ff */
        /* <DEDUP_REMOVED lines=9> */
[----:B------:R-:W-:Y:S02]  /*1770*/  MOV R14, UR30 ;  /* 0x0000001e000e7c02 */ /* 0x000fe40008000f00 */
[----:B------:R-:W-:-:S06]  /*1780*/  MOV R15, UR31 ;  /* 0x0000001f000f7c02 */ /* 0x000fcc0008000f00 */
        /* <DEDUP_REMOVED lines=12> */
[----:B------:R-:W-:Y:S01]  /*1850*/  MOV R16, UR28 ;  /* 0x0000001c00107c02 */ /* 0x000fe20008000f00 */
[----:B------:R-:W-:-:S06]  /*1860*/  IMAD.U32 R17, RZ, RZ, UR29 ;  /* 0x0000001dff117e24 */ /* 0x000fcc000f8e00ff */
        /* <DEDUP_REMOVED lines=20> */
.L_x_3915:
        /* <DEDUP_REMOVED lines=52> */
.L_x_3917:
        /* <DEDUP_REMOVED lines=28> */
.L_x_3918:
        /* <DEDUP_REMOVED lines=13> */
.L_x_3919:
[----:B------:R-:W-:Y:S05]  /*1f80*/  BSYNC.RECONVERGENT B0 ;  /* 0x0000000000007941 */ /* 0x000fea0003800200 */
.L_x_3912:
        /* <DEDUP_REMOVED lines=11> */
[----:B------:R0:W-:Y:S01]  /*2040*/  @!P3 STS.64 [UR5+0xc8], R18 ;  /* 0x0000c812ff00b988 */ /* 0x0001e20008000a05 */
[----:B--2---:R-:W1:Y:S08]  /*2050*/  LDC.64 R14, c[0x0][0x398] ;  /* 0x0000e600ff0e7b82 */ /* 0x004e700000000a00 */
[----:B------:R-:W2:Y:S01]  /*2060*/  LDC.64 R12, c[0x0][0x3a0] ;  /* 0x0000e800ff0c7b82 */ /* 0x000ea20000000a00 */
[----:B-1----:R-:W-:-:S04]  /*2070*/  IMAD.WIDE R14, R16, 0x2, R14 ;  /* 0x00000002100e7825 */ /* 0x002fc800078e020e */
[----:B--2---:R-:W-:-:S03]  /*2080*/  IMAD.WIDE R12, R16, 0x2, R12 ;  /* 0x00000002100c7825 */ /* 0x004fc600078e020c */
[----:B------:R-:W-:Y:S06]  /*2090*/  BAR.SYNC.DEFER_BLOCKING 0x0 ;  /* 0x0000000000007b1d */ /* 0x000fec0000010000 */
[----:B------:R-:W2:Y:S04]  /*20a0*/  LDG.E.U16 R16, desc[UR16][R14.64] ;  /* 0x000000100e107981 */ /* 0x000ea8000c1e1500 */
[----:B------:R-:W4:Y:S04]  /*20b0*/  LDG.E.U16 R17, desc[UR16][R12.64] ;  /* 0x000000100c117981 */ /* 0x000f28000c1e1500 */
[----:B0--3--:R0:W3:Y:S04]  /*20c0*/  LDG.E.U16 R18, desc[UR16][R12.64+0x2] ;  /* 0x000002100c127981 */ /* 0x0090e8000c1e1500 */
[----:B------:R1:W5:Y:S04]  /*20d0*/  LDG.E.U16 R15, desc[UR16][R14.64+0x2] ;  /* 0x000002100e0f7981 */ /* 0x000368000c1e1500 */
[----:B0-----:R-:W0:Y:S02]  /*20e0*/  LDS.64 R12, [UR5+0xc8] ;  /* 0x0000c805ff0c7984 */ /* 0x001e240008000a00 */
[----:B0-----:R-:W-:-:S04]  /*20f0*/  FMUL.FTZ R12, R12, UR13 ;  /* 0x0000000d0c0c7c20 */ /* 0x001fc80008410000 */
[----:B-1----:R-:W-:-:S04]  /*2100*/  FMUL.FTZ R14, R12, R12 ;  /* 0x0000000c0c0e7220 */ /* 0x002fc80000410000 */
[----:B------:R-:W-:-:S05]  /*2110*/  FFMA.FTZ R13, R13, UR13, -R14 ;  /* 0x0000000d0d0d7c23 */ /* 0x000fca000801080e */
[----:B------:R-:W-:-:S13]  /*2120*/  FSETP.GTU.FTZ.AND P2, PT, R13, RZ, PT ;  /* 0x000000ff0d00720b */ /* 0x000fda0003f5c000 */
[----:B------:R-:W0:Y:S01]  /*2130*/  @P2 LDC R14, c[0x0][0x3a8] ;  /* 0x0000ea00ff0e2b82 */ /* 0x000e220000000800 */
[----:B------:R-:W-:Y:S01]  /*2140*/  BSSY.RECONVERGENT B0, `(.L_x_3920) ;  /* 0x00000ea000007945 */ /* 0x000fe20003800200 */
[----:B0-----:R-:W-:Y:S01]  /*2150*/  @P2 FADD.FTZ R14, R13, R14 ;  /* 0x0000000e0d0e2221 */ /* 0x001fe20000010000 */
[----:B------:R-:W-:-:S06]  /*2160*/  MOV R13, 0x3f800000 ;  /* 0x3f800000000d7802 */ /* 0x000fcc0000000f00 */
[----:B------:R2:W0:Y:S02]  /*2170*/  @P2 MUFU.RSQ R13, R14 ;  /* 0x0000000e000d2308 */ /* 0x0004240000001400 */
[----:B--2---:R-:W-:Y:S01]  /*2180*/  SHF.L.U32 R14, R16, 0x10, RZ ;  /* 0x00000010100e7819 */ /* 0x004fe200000006ff */
[----:B----4-:R-:W-:Y:S01]  /*2190*/  IMAD.U32 R16, R17, 0x10000, RZ ;  /* 0x0001000011107824 */ /* 0x010fe200078e00ff */
[----:B---3--:R-:W-:Y:S02]  /*21a0*/  SHF.L.U32 R17, R18, 0x10, RZ ;  /* 0x0000001012117819 */ /* 0x008fe400000006ff */
[----:B-----5:R-:W-:Y:S01]  /*21b0*/  SHF.L.U32 R15, R15, 0x10, RZ ;  /* 0x000000100f0f7819 */ /* 0x020fe200000006ff */
[----:B0-----:R-:W-:Y:S06]  /*21c0*/  BRA.U UP0, `(.L_x_3921) ;  /* 0x0000000500787547 */ /* 0x001fec000b800000 */
[----:B------:R-:W0:Y:S01]  /*21d0*/  LDCU.64 UR14, c[0x0][0x3e8] ;  /* 0x00007d00ff0e77ac */ /* 0x000e220008000a00 */
[----:B------:R-:W-:Y:S01]  /*21e0*/  SHF.R.S32.HI R22, RZ, 0x1f, R0 ;  /* 0x0000001fff167819 */ /* 0x000fe20000011400 */
[----:B------:R-:W-:Y:S01]  /*21f0*/  BSSY.RECONVERGENT B1, `(.L_x_3922) ;  /* 0x000001e000017945 */ /* 0x000fe20003800200 */
[----:B------:R-:W-:Y:S02]  /*2200*/  SHF.R.S32.HI R18, RZ, 0x1f, R26 ;  /* 0x0000001fff127819 */ /* 0x000fe4000001141a */
[----:B------:R-:W-:Y:S02]  /*2210*/  SHF.R.S32.HI R19, RZ, 0x1f, R25 ;  /* 0x0000001fff137819 */ /* 0x000fe40000011419 */
[----:B------:R-:W-:Y:S02]  /*2220*/  SHF.R.S32.HI R23, RZ, 0x1f, R27 ;  /* 0x0000001fff177819 */ /* 0x000fe4000001141b */
[----:B0-----:R-:W-:Y:S02]  /*2230*/  ISETP.GE.U32.AND P2, PT, R0, UR14, PT ;  /* 0x0000000e00007c0c */ /* 0x001fe4000bf46070 */
        /* <DEDUP_REMOVED lines=12> */
[----:B------:R-:W1:Y:S01]  /*2300*/  LDCU.64 UR12, c[0x0][0x380] ;  /* 0x00007000ff0c77ac */ /* 0x000e620008000a00 */
[----:B------:R-:W-:Y:S01]  /*2310*/  FADD.FTZ R21, -R12, R21 ;  /* 0x000000150c157221 */ /* 0x000fe20000010100 */
[----:B0-----:R-:W-:Y:S02]  /*2320*/  IMAD R22, R22, UR18, RZ ;  /* 0x0000001216167c24 */ /* 0x001fe4000f8e02ff */
[----:B------:R-:W-:-:S04]  /*2330*/  IMAD.WIDE.U32 R18, R0, UR18, R18 ;  /* 0x0000001200127c25 */ /* 0x000fc8000f8e0012 */
[----:B------:R-:W-:-:S05]  /*2340*/  IMAD R22, R0, UR19, R22 ;  /* 0x0000001300167c24 */ /* 0x000fca000f8e0216 */
[----:B------:R-:W-:Y:S02]  /*2350*/  IADD3 R19, PT, PT, R19, R22, RZ ;  /* 0x0000001613137210 */ /* 0x000fe40007ffe0ff */
[----:B-1----:R-:W-:-:S04]  /*2360*/  LEA R22, P2, R18, UR12, 0x2 ;  /* 0x0000000c12167c11 */ /* 0x002fc8000f8410ff */
[----:B------:R-:W-:Y:S01]  /*2370*/  LEA.HI.X R23, R18, UR13, R19, 0x2, P2 ;  /* 0x0000000d12177c11 */ /* 0x000fe200090f1413 */
[-C--:B------:R-:W-:Y:S01]  /*2380*/  FMUL.FTZ R18, R20, R13.reuse ;  /* 0x0000000d14127220 */ /* 0x080fe20000410000 */
[----:B------:R-:W-:-:S03]  /*2390*/  FMUL.FTZ R19, R21, R13 ;  /* 0x0000000d15137220 */ /* 0x000fc60000410000 */
[----:B------:R-:W-:Y:S01]  /*23a0*/  FFMA.FTZ R18, R14, R18, R16 ;  /* 0x000000120e127223 */ /* 0x000fe20000010010 */
[----:B------:R-:W-:-:S05]  /*23b0*/  FFMA.FTZ R19, R15, R19, R17 ;  /* 0x000000130f137223 */ /* 0x000fca0000010011 */
[----:B------:R0:W-:Y:S02]  /*23c0*/  STG.E.64 desc[UR16][R22.64], R18 ;  /* 0x0000001216007986 */ /* 0x0001e4000c101b10 */
.L_x_3923:
[----:B------:R-:W-:Y:S05]  /*23d0*/  BSYNC.RECONVERGENT B1 ;  /* 0x0000000000017941 */ /* 0x000fea0003800200 */
.L_x_3922:
[----:B------:R-:W-:Y:S04]  /*23e0*/  BSSY.RECONVERGENT B1, `(.L_x_3924) ;  /* 0x0000014000017945 */ /* 0x000fe80003800200 */
[----:B------:R-:W-:Y:S05]  /*23f0*/  @P3 BRA `(.L_x_3925) ;  /* 0x0000000000483947 */ /* 0x000fea0003800000 */
[----:B------:R-:W1:Y:S01]  /*2400*/  LDCU.64 UR12, c[0x0][0x3e0] ;  /* 0x00007c00ff0c77ac */ /* 0x000e620008000a00 */
[----:B0-----:R-:W-:Y:S01]  /*2410*/  SHF.R.S32.HI R18, RZ, 0x1f, R26 ;  /* 0x0000001fff127819 */ /* 0x001fe2000001141a */
[C---:B------:R-:W-:Y:S01]  /*2420*/  FADD.FTZ R10, -R12.reuse, R10 ;  /* 0x0000000a0c0a7221 */ /* 0x040fe20000010100 */
[----:B------:R-:W-:Y:S01]  /*2430*/  MOV R19, R5 ;  /* 0x0000000500137202 */ /* 0x000fe20000000f00 */
[----:B------:R-:W0:Y:S01]  /*2440*/  LDCU.64 UR18, c[0x0][0x380] ;  /* 0x00007000ff1277ac */ /* 0x000e220008000a00 */
[----:B------:R-:W-:Y:S01]  /*2450*/  FADD.FTZ R11, -R12, R11 ;  /* 0x0000000b0c0b7221 */ /* 0x000fe20000010100 */
[----:B------:R-:W-:-:S03]  /*2460*/  FMUL.FTZ R10, R10, R13 ;  /* 0x0000000d0a0a7220 */ /* 0x000fc60000410000 */
[----:B------:R-:W-:Y:S01]  /*2470*/  FMUL.FTZ R11, R11, R13 ;  /* 0x0000000d0b0b7220 */ /* 0x000fe20000410000 */
[----:B------:R-:W-:-:S03]  /*2480*/  FFMA.FTZ R10, R14, R10, R16 ;  /* 0x0000000a0e0a7223 */ /* 0x000fc60000010010 */
[----:B------:R-:W-:Y:S01]  /*2490*/  FFMA.FTZ R11, R15, R11, R17 ;  /* 0x0000000b0f0b7223 */ /* 0x000fe20000010011 */
[----:B-1----:R-:W-:Y:S01]  /*24a0*/  IMAD R20, R18, UR12, RZ ;  /* 0x0000000c12147c24 */ /* 0x002fe2000f8e02ff */
[----:B------:R-:W-:-:S03]  /*24b0*/  MOV R18, R2 ;  /* 0x0000000200127202 */ /* 0x000fc60000000f00 */
[C---:B------:R-:W-:Y:S02]  /*24c0*/  IMAD R20, R26.reuse, UR13, R20 ;  /* 0x0000000d1a147c24 */ /* 0x040fe4000f8e0214 */
[----:B------:R-:W-:-:S05]  /*24d0*/  IMAD.WIDE.U32 R18, R26, UR12, R18 ;  /* 0x0000000c1a127c25 */ /* 0x000fca000f8e0012 */
[----:B------:R-:W-:Y:S02]  /*24e0*/  IADD3 R19, PT, PT, R19, R20, RZ ;  /* 0x0000001413137210 */ /* 0x000fe40007ffe0ff */
[----:B0-----:R-:W-:-:S04]  /*24f0*/  LEA R20, P2, R18, UR18, 0x2 ;  /* 0x0000001212147c11 */ /* 0x001fc8000f8410ff */
[----:B------:R-:W-:-:S05]  /*2500*/  LEA.HI.X R21, R18, UR19, R19, 0x2, P2 ;  /* 0x0000001312157c11 */ /* 0x000fca00090f1413 */
[----:B------:R1:W-:Y:S04]  /*2510*/  STG.E.64 desc[UR16][R20.64], R10 ;  /* 0x0000000a14007986 */ /* 0x0003e8000c101b10 */
.L_x_3925:
[----:B------:R-:W-:Y:S05]  /*2520*/  BSYNC.RECONVERGENT B1 ;  /* 0x0000000000017941 */ /* 0x000fea0003800200 */
.L_x_3924:
[----:B------:R-:W-:Y:S04]  /*2530*/  BSSY.RECONVERGENT B1, `(.L_x_3926) ;  /* 0x0000014000017945 */ /* 0x000fe80003800200 */
[----:B------:R-:W-:Y:S05]  /*2540*/  @P4 BRA `(.L_x_3927) ;  /* 0x0000000000484947 */ /* 0x000fea0003800000 */
[----:B------:R-:W2:Y:S01]  /*2550*/  LDCU.64 UR12, c[0x0][0x3e0] ;  /* 0x00007c00ff0c77ac */ /* 0x000ea20008000a00 */
[----:B-1----:R-:W-:Y:S01]  /*2560*/  SHF.R.S32.HI R10, RZ, 0x1f, R25 ;  /* 0x0000001fff0a7819 */ /* 0x002fe20000011419 */
[----:B0-----:R-:W-:Y:S01]  /*2570*/  FADD.FTZ R19, -R12, R7 ;  /* 0x000000070c137221 */ /* 0x001fe20000010100 */
[----:B------:R-:W-:Y:S01]  /*2580*/  MOV R11, R5 ;  /* 0x00000005000b7202 */ /* 0x000fe20000000f00 */
[----:B------:R-:W0:Y:S02]  /*2590*/  LDCU.64 UR18, c[0x0][0x380] ;  /* 0x00007000ff1277ac */ /* 0x000e240008000a00 */
[----:B--2---:R-:W-:Y:S02]  /*25a0*/  IMAD R18, R10, UR12, RZ ;  /* 0x0000000c0a127c24 */ /* 0x004fe4000f8e02ff */
[----:B------:R-:W-:Y:S02]  /*25b0*/  IMAD.MOV.U32 R10, RZ, RZ, R2 ;  /* 0x000000ffff0a7224 */ /* 0x000fe400078e0002 */
[----:B------:R-:W-:-:S02]  /*25c0*/  IMAD R20, R25, UR13, R18 ;  /* 0x0000000d19147c24 */ /* 0x000fc4000f8e0212 */
[----:B------:R-:W-:Y:S01]  /*25d0*/  FADD.FTZ R18, -R12, R6 ;  /* 0x000000060c127221 */ /* 0x000fe20000010100 */
[----:B------:R-:W-:-:S04]  /*25e0*/  IMAD.WIDE.U32 R10, R25, UR12, R10 ;  /* 0x0000000c190a7c25 */ /* 0x000fc8000f8e000a */
[-C--:B------:R-:W-:Y:S01]  /*25f0*/  FMUL.FTZ R18, R18, R13.reuse ;  /* 0x0000000d12127220 */ /* 0x080fe20000410000 */
[----:B------:R-:W-:Y:S01]  /*2600*/  IADD3 R7, PT, PT, R11, R20, RZ ;  /* 0x000000140b077210 */ /* 0x000fe20007ffe0ff */
[----:B------:R-:W-:Y:S01]  /*2610*/  FMUL.FTZ R11, R19, R13 ;  /* 0x0000000d130b7220 */ /* 0x000fe20000410000 */
[----:B0-----:R-:W-:-:S03]  /*2620*/  LEA R6, P2, R10, UR18, 0x2 ;  /* 0x000000120a067c11 */ /* 0x001fc6000f8410ff */
[----:B------:R-:W-:Y:S01]  /*2630*/  FFMA.FTZ R11, R15, R11, R17 ;  /* 0x0000000b0f0b7223 */ /* 0x000fe20000010011 */
[----:B------:R-:W-:Y:S01]  /*2640*/  LEA.HI.X R7, R10, UR19, R7, 0x2, P2 ;  /* 0x000000130a077c11 */ /* 0x000fe200090f1407 */
[----:B------:R-:W-:-:S05]  /*2650*/  FFMA.FTZ R10, R14, R18, R16 ;  /* 0x000000120e0a7223 */ /* 0x000fca0000010010 */
[----:B------:R2:W-:Y:S03]  /*2660*/  STG.E.64 desc[UR16][R6.64], R10 ;  /* 0x0000000a06007986 */ /* 0x0005e6000c101b10 */
.L_x_3927:
[----:B------:R-:W-:Y:S05]  /*2670*/  BSYNC.RECONVERGENT B1 ;  /* 0x0000000000017941 */ /* 0x000fea0003800200 */
.L_x_3926:
[----:B------:R-:W-:Y:S05]  /*2680*/  @P1 BRA `(.L_x_3928) ;  /* 0x0000000800541947 */ /* 0x000fea0003800000 */
[----:B------:R-:W3:Y:S01]  /*2690*/  LDCU.64 UR12, c[0x0][0x3e0] ;  /* 0x00007c00ff0c77ac */ /* 0x000ee20008000a00 */
[----:B--2---:R-:W-:Y:S01]  /*26a0*/  SHF.R.S32.HI R6, RZ, 0x1f, R27 ;  /* 0x0000001fff067819 */ /* 0x004fe2000001141b */
[C---:B------:R-:W-:Y:S01]  /*26b0*/  FADD.FTZ R8, -R12.reuse, R8 ;  /* 0x000000080c087221 */ /* 0x040fe20000010100 */
[----:B------:R-:W-:Y:S01]  /*26c0*/  MOV R3, R5 ;  /* 0x0000000500037202 */ /* 0x000fe20000000f00 */
[----:B------:R-:W2:Y:S01]  /*26d0*/  LDCU.64 UR14, c[0x0][0x380] ;  /* 0x00007000ff0e77ac */ /* 0x000ea20008000a00 */
[----:B------:R-:W-:Y:S01]  /*26e0*/  FADD.FTZ R12, -R12, R9 ;  /* 0x000000090c0c7221 */ /* 0x000fe20000010100 */
[----:B------:R-:W-:-:S03]  /*26f0*/  FMUL.FTZ R7, R8, R13 ;  /* 0x0000000d08077220 */ /* 0x000fc60000410000 */
[----:B------:R-:W-:Y:S01]  /*2700*/  FMUL.FTZ R12, R12, R13 ;  /* 0x0000000d0c0c7220 */ /* 0x000fe20000410000 */
[----:B------:R-:W-:-:S03]  /*2710*/  FFMA.FTZ R14, R14, R7, R16 ;  /* 0x000000070e0e7223 */ /* 0x000fc60000010010 */
[----:B------:R-:W-:Y:S01]  /*2720*/  FFMA.FTZ R15, R15, R12, R17 ;  /* 0x0000000c0f0f7223 */ /* 0x000fe20000010011 */
[----:B---3--:R-:W-:Y:S02]  /*2730*/  IMAD R4, R6, UR12, RZ ;  /* 0x0000000c06047c24 */ /* 0x008fe4000f8e02ff */
[----:B------:R-:W-:-:S04]  /*2740*/  IMAD.WIDE.U32 R2, R27, UR12, R2 ;  /* 0x0000000c1b027c25 */ /* 0x000fc8000f8e0002 */
[----:B------:R-:W-:Y:S01]  /*2750*/  IMAD R5, R27, UR13, R4 ;  /* 0x0000000d1b057c24 */ /* 0x000fe2000f8e0204 */
[----:B--2---:R-:W-:-:S04]  /*2760*/  LEA R4, P1, R2, UR14, 0x2 ;  /* 0x0000000e02047c11 */ /* 0x004fc8000f8210ff */
[----:B------:R-:W-:-:S04]  /*2770*/  IADD3 R5, PT, PT, R3, R5, RZ ;  /* 0x0000000503057210 */ /* 0x000fc80007ffe0ff */
[----:B------:R-:W-:-:S05]  /*2780*/  LEA.HI.X R5, R2, UR15, R5, 0x2, P1 ;  /* 0x0000000f02057c11 */ /* 0x000fca00088f1405 */
[----:B------:R3:W-:Y:S01]  /*2790*/  STG.E.64 desc[UR16][R4.64], R14 ;  /* 0x0000000e04007986 */ /* 0x0007e2000c101b10 */
[----:B------:R-:W-:Y:S05]  /*27a0*/  BRA `(.L_x_3928) ;  /* 0x00000008000c7947 */ /* 0x000fea0003800000 */
.L_x_3921:
[----:B------:R-:W0:Y:S01]  /*27b0*/  LDCU.64 UR18, c[0x0][0x3e8] ;  /* 0x00007d00ff1277ac */ /* 0x000e220008000a00 */
[----:B------:R-:W-:Y:S01]  /*27c0*/  SHF.R.S32.HI R22, RZ, 0x1f, R26 ;  /* 0x0000001fff167819 */ /* 0x000fe2000001141a */
[----:B------:R-:W-:Y:S01]  /*27d0*/  BSSY.RECONVERGENT B1, `(.L_x_3929) ;  /* 0x0000026000017945 */ /* 0x000fe20003800200 */
[----:B------:R-:W-:Y:S02]  /*27e0*/  SHF.R.S32.HI R19, RZ, 0x1f, R25 ;  /* 0x0000001fff137819 */ /* 0x000fe40000011419 */
[----:B------:R-:W-:Y:S02]  /*27f0*/  SHF.R.S32.HI R18, RZ, 0x1f, R27 ;  /* 0x0000001fff127819 */ /* 0x000fe4000001141b */
[----:B0-----:R-:W-:Y:S02]  /*2800*/  ISETP.GE.U32.AND P2, PT, R26, UR18, PT ;  /* 0x000000121a007c0c */ /* 0x001fe4000bf46070 */
        /* <DEDUP_REMOVED lines=10> */
[----:B------:R-:W1:Y:S01]  /*28b0*/  LDCU.64 UR14, c[0x0][0x380] ;  /* 0x00007000ff0e77ac */ /* 0x000e620008000a00 */
[----:B------:R-:W-:Y:S01]  /*28c0*/  FADD.FTZ R21, -R12, R21 ;  /* 0x000000150c157221 */ /* 0x000fe20000010100 */
[----:B0-----:R-:W-:Y:S01]  /*28d0*/  IMAD R22, R18, UR12, RZ ;  /* 0x0000000c12167c24 */ /* 0x001fe2000f8e02ff */
[----:B------:R-:W-:-:S03]  /*28e0*/  MOV R18, R2 ;  /* 0x0000000200127202 */ /* 0x000fc60000000f00 */
[C---:B------:R-:W-:Y:S02]  /*28f0*/  IMAD R22, R0.reuse, UR13, R22 ;  /* 0x0000000d00167c24 */ /* 0x040fe4000f8e0216 */
[----:B------:R-:W-:-:S05]  /*2900*/  IMAD.WIDE.U32 R18, R0, UR12, R18 ;  /* 0x0000000c00127c25 */ /* 0x000fca000f8e0012 */
[----:B------:R-:W-:Y:S02]  /*2910*/  IADD3 R19, PT, PT, R19, R22, RZ ;  /* 0x0000001613137210 */ /* 0x000fe40007ffe0ff */
[----:B-1----:R-:W-:-:S04]  /*2920*/  LEA R22, P1, R18, UR14, 0x2 ;  /* 0x0000000e12167c11 */ /* 0x002fc8000f8210ff */
[----:B------:R-:W-:Y:S01]  /*2930*/  LEA.HI.X R23, R18, UR15, R19, 0x2, P1 ;  /* 0x0000000f12177c11 */ /* 0x000fe200088f1413 */
[-C--:B------:R-:W-:Y:S01]  /*2940*/  FMUL.FTZ R18, R20, R13.reuse ;  /* 0x0000000d14127220 */ /* 0x080fe20000410000 */
        /* <DEDUP_REMOVED lines=14> */
.L_x_3930:
[----:B------:R-:W-:Y:S05]  /*2a30*/  BSYNC.RECONVERGENT B1 ;  /* 0x0000000000017941 */ /* 0x000fea0003800200 */
.L_x_3929:
        /* <DEDUP_REMOVED lines=12> */
[----:B-1----:R-:W-:Y:S02]  /*2b00*/  IMAD R20, R18, UR12, RZ ;  /* 0x0000000c12147c24 */ /* 0x002fe4000f8e02ff */
[----:B------:R-:W-:Y:S02]  /*2b10*/  IMAD.MOV.U32 R18, RZ, RZ, R2 ;  /* 0x000000ffff127224 */ /* 0x000fe400078e0002 */
        /* <DEDUP_REMOVED lines=16> */
.L_x_3932:
[----:B------:R-:W-:Y:S05]  /*2c20*/  BSYNC.RECONVERGENT B1 ;  /* 0x0000000000017941 */ /* 0x000fea0003800200 */
.L_x_3931:
[----:B------:R-:W-:Y:S04]  /*2c30*/  BSSY.RECONVERGENT B1, `(.L_x_3933) ;  /* 0x000001e000017945 */ /* 0x000fe80003800200 */
[----:B------:R-:W-:Y:S05]  /*2c40*/  @P3 BRA `(.L_x_3934) ;  /* 0x0000000000703947 */ /* 0x000fea0003800000 */
[C---:B------:R-:W-:Y:S01]  /*2c50*/  FADD.FTZ R7, -R12.reuse, R7 ;  /* 0x000000070c077221 */ /* 0x040fe20000010100 */
[----:B-1----:R-:W-:Y:S01]  /*2c60*/  FADD.FTZ R20, -R12, R6 ;  /* 0x000000060c147221 */ /* 0x002fe20000010100 */
[----:B------:R-:W1:Y:S01]  /*2c70*/  LDCU.64 UR12, c[0x0][0x3e0] ;  /* 0x00007c00ff0c77ac */ /* 0x000e620008000a00 */
[----:B------:R-:W-:Y:S01]  /*2c80*/  SHF.R.S32.HI R10, RZ, 0x1f, R25 ;  /* 0x0000001fff0a7819 */ /* 0x000fe20000011419 */
[-C--:B0-----:R-:W-:Y:S01]  /*2c90*/  FMUL.FTZ R18, R7, R13.reuse ;  /* 0x0000000d07127220 */ /* 0x081fe20000410000 */
[----:B------:R-:W-:Y:S01]  /*2ca0*/  FMUL.FTZ R20, R20, R13 ;  /* 0x0000000d14147220 */ /* 0x000fe20000410000 */
[----:B------:R-:W0:Y:S01]  /*2cb0*/  LDCU.64 UR14, c[0x0][0x380] ;  /* 0x00007000ff0e77ac */ /* 0x000e220008000a00 */
[----:B------:R-:W-:Y:S01]  /*2cc0*/  MOV R11, R5 ;  /* 0x00000005000b7202 */ /* 0x000fe20000000f00 */
[----:B------:R-:W-:Y:S01]  /*2cd0*/  FFMA.FTZ R18, R15, R18, R17 ;  /* 0x000000120f127223 */ /* 0x000fe20000010011 */
[----:B------:R-:W-:-:S03]  /*2ce0*/  FFMA.FTZ R20, R14, R20, R16 ;  /* 0x000000140e147223 */ /* 0x000fc60000010010 */
[----:B------:R-:W-:Y:S01]  /*2cf0*/  FMUL.FTZ R6, R18, -1.4426950216293334961 ;  /* 0xbfb8aa3b12067820 */ /* 0x000fe20000410000 */
[----:B------:R-:W-:-:S05]  /*2d00*/  FMUL.FTZ R7, R20, -1.4426950216293334961 ;  /* 0xbfb8aa3b14077820 */ /* 0x000fca0000410000 */
[----:B------:R-:W2:Y:S08]  /*2d10*/  MUFU.EX2 R6, R6 ;  /* 0x0000000600067308 */ /* 0x000eb00000000800 */
[----:B------:R-:W3:Y:S01]  /*2d20*/  MUFU.EX2 R7, R7 ;  /* 0x0000000700077308 */ /* 0x000ee20000000800 */
[----:B--2---:R-:W-:-:S07]  /*2d30*/  FADD.FTZ R6, R6, 1 ;  /* 0x3f80000006067421 */ /* 0x004fce0000010000 */
[----:B------:R1:W2:Y:S01]  /*2d40*/  MUFU.RCP R19, R6 ;  /* 0x0000000600137308 */ /* 0x0002a20000001000 */
[----:B---3--:R-:W-:-:S07]  /*2d50*/  FADD.FTZ R7, R7, 1 ;  /* 0x3f80000007077421 */ /* 0x008fce0000010000 */
[----:B------:R3:W4:Y:S01]  /*2d60*/  MUFU.RCP R21, R7 ;  /* 0x0000000700157308 */ /* 0x0007220000001000 */
[----:B-1----:R-:W-:Y:S01]  /*2d70*/  IMAD R6, R10, UR12, RZ ;  /* 0x0000000c0a067c24 */ /* 0x002fe2000f8e02ff */
[----:B------:R-:W-:-:S03]  /*2d80*/  MOV R10, R2 ;  /* 0x00000002000a7202 */ /* 0x000fc60000000f00 */
[C---:B------:R-:W-:Y:S02]  /*2d90*/  IMAD R6, R25.reuse, UR13, R6 ;  /* 0x0000000d19067c24 */ /* 0x040fe4000f8e0206 */
[----:B------:R-:W-:-:S05]  /*2da0*/  IMAD.WIDE.U32 R10, R25, UR12, R10 ;  /* 0x0000000c190a7c25 */ /* 0x000fca000f8e000a */
[----:B---3--:R-:W-:Y:S01]  /*2db0*/  IADD3 R7, PT, PT, R11, R6, RZ ;  /* 0x000000060b077210 */ /* 0x008fe20007ffe0ff */
[----:B--2---:R-:W-:Y:S01]  /*2dc0*/  FMUL.FTZ R11, R18, R19 ;  /* 0x00000013120b7220 */ /* 0x004fe20000410000 */
[----:B0-----:R-:W-:-:S04]  /*2dd0*/  LEA R6, P1, R10, UR14, 0x2 ;  /* 0x0000000e0a067c11 */ /* 0x001fc8000f8210ff */
[----:B------:R-:W-:Y:S01]  /*2de0*/  LEA.HI.X R7, R10, UR15, R7, 0x2, P1 ;  /* 0x0000000f0a077c11 */ /* 0x000fe200088f1407 */
[----:B----4-:R-:W-:-:S05]  /*2df0*/  FMUL.FTZ R10, R20, R21 ;  /* 0x00000015140a7220 */ /* 0x010fca0000410000 */
[----:B------:R2:W-:Y:S03]  /*2e00*/  STG.E.64 desc[UR16][R6.64], R10 ;  /* 0x0000000a06007986 */ /* 0x0005e6000c101b10 */
.L_x_3934:
[----:B------:R-:W-:Y:S05]  /*2e10*/  BSYNC.RECONVERGENT B1 ;  /* 0x0000000000017941 */ /* 0x000fea0003800200 */
.L_x_3933:
[----:B------:R-:W-:Y:S05]  /*2e20*/  @P4 BRA `(.L_x_3928) ;  /* 0x00000000006c4947 */ /* 0x000fea0003800000 */
[C---:B------:R-:W-:Y:S01]  /*2e30*/  FADD.FTZ R8, -R12.reuse, R8 ;  /* 0x000000080c087221 */ /* 0x040fe20000010100 */
[----:B------:R-:W-:Y:S01]  /*2e40*/  FADD.FTZ R12, -R12, R9 ;  /* 0x000000090c0c7221 */ /* 0x000fe20000010100 */
[----:B------:R-:W3:Y:S01]  /*2e50*/  LDCU.64 UR12, c[0x0][0x3e0] ;  /* 0x00007c00ff0c77ac */ /* 0x000ee20008000a00 */
[----:B-12---:R-:W-:Y:S01]  /*2e60*/  SHF.R.S32.HI R10, RZ, 0x1f, R27 ;  /* 0x0000001fff0a7819 */ /* 0x006fe2000001141b */
        /* <DEDUP_REMOVED lines=9> */
[----:B---3--:R-:W-:Y:S02]  /*2f00*/  IMAD R10, R10, UR12, RZ ;  /* 0x0000000c0a0a7c24 */ /* 0x008fe4000f8e02ff */
        /* <DEDUP_REMOVED lines=13> */
.L_x_3928:
[----:B------:R-:W-:Y:S05]  /*2fe0*/  BSYNC.RECONVERGENT B0 ;  /* 0x0000000000007941 */ /* 0x000fea0003800200 */
.L_x_3920:
[----:B------:R-:W-:Y:S02]  /*2ff0*/  UIADD3 UR10, UPT, UPT, UR21, UR10, URZ ;  /* 0x0000000a150a7290 */ /* 0x000fe4000fffe0ff */
[----:B------:R-:W-:Y:S02]  /*3000*/  UIADD3 UR4, UPT, UPT, UR4, 0x1, URZ ;  /* 0x0000000104047890 */ /* 0x000fe4000fffe0ff */
[----:B------:R-:W-:-:S09]  /*3010*/  UISETP.GE.AND UP1, UPT, UR10, UR7, UPT ;  /* 0x000000070a00728c */ /* 0x000fd2000bf26270 */
[----:B------:R-:W-:Y:S05]  /*3020*/  BRA.U !UP1, `(.L_x_3935) ;  /* 0xffffffd109b07547 */ /* 0x000fea000b83ffff */
[----:B------:R-:W-:Y:S05]  /*3030*/  EXIT ;  /* 0x000000000000794d */ /* 0x000fea0003800000 */
.L_x_3936:
        /* <DEDUP_REMOVED lines=12> */
.L_x_4557:


//--------------------- .text._Z35group_norm_nhwc_fwd_one_pass_kernelI11Fp32IOBf16WLi128ELi84ELi672EEv26Group_norm_nhwc_fwd_params --------------------------
	.section	.text._Z35group_norm_nhwc_fwd_one_pass_kernelI11Fp32IOBf16WLi128ELi84ELi672EEv26Group_norm_nhwc_fwd_params,"ax",@progbits
	.align	128
        .global         _Z35group_norm_nhwc_fwd_one_pass_kernelI11Fp32IOBf16WLi128ELi84ELi672EEv26Group_norm_nhwc_fwd_params
        .type           _Z35group_norm_nhwc_fwd_one_pass_kernelI11Fp32IOBf16WLi128ELi84ELi672EEv26Group_norm_nhwc_fwd_params,@function
        .size           _Z35group_norm_nhwc_fwd_one_pass_kernelI11Fp32IOBf16WLi128ELi84ELi672EEv26Group_norm_nhwc_fwd_params,(.L_x_4558 - _Z35group_norm_nhwc_fwd_one_pass_kernelI11Fp32IOBf16WLi128ELi84ELi672EEv26Group_norm_nhwc_fwd_params)
        .other          _Z35group_norm_nhwc_fwd_one_pass_kernelI11Fp32IOBf16WLi128ELi84ELi672EEv26Group_norm_nhwc_fwd_params,@"STO_CUDA_ENTRY STV_DEFAULT"
_Z35group_norm_nhwc_fwd_one_pass_kernelI11Fp32IOBf16WLi128ELi84ELi672EEv26Group_norm_nhwc_fwd_params:
.text._Z35group_norm_nhwc_fwd_one_pass_kernelI11Fp32IOBf16WLi128ELi84ELi672EEv26Group_norm_nhwc_fwd_params:
        /* <DEDUP_REMOVED lines=45> */
.L_x_3980:
[----:B01-34-:R-:W0:Y:S01]  /*02d0*/  LDC R19, c[0x0][0x3f8] ;  /* 0x0000fe00ff137b82 */ /* 0x01be220000000800 */
[----:B------:R-:W1:Y:S01]  /*02e0*/  LDCU.64 UR4, c[0x0][0x3e8] ;  /* 0x00007d00ff0477ac */ /* 0x000e620008000a00 */
[----:B------:R-:W-:Y:S01]  /*02f0*/  LOP3.LUT R71, R52, 0xffff, RZ, 0xc0, !PT ;  /* 0x0000ffff34477812 */ /* 0x000fe200078ec0ff */
[----:B--2---:R-:W2:Y:S01]  /*0300*/  LDCU.64 UR8, c[0x0][0x3f0] ;  /* 0x00007e00ff0877ac */ /* 0x004ea20008000a00 */
        /* <DEDUP_REMOVED lines=11> */
[----:B----4-:R-:W-:-:S05]  /*03c0*/  IADD3 R16, PT, PT, RZ, -R13, RZ ;  /* 0x8000000dff107210 */ /* 0x010fca0007ffe0ff */
        /* <DEDUP_REMOVED lines=211> */
.L_x_3938:
[----:B------:R-:W-:Y:S05]  /*1100*/  BSYNC.RECONVERGENT B0 ;  /* 0x0000000000007941 */ /* 0x000fea0003800200 */
.L_x_3937:
        /* <DEDUP_REMOVED lines=58> */
.L_x_3940:
[----:B------:R-:W-:Y:S05]  /*14b0*/  BSYNC.RECONVERGENT B0 ;  /* 0x0000000000007941 */ /* 0x000fea0003800200 */
.L_x_3939:
        /* <DEDUP_REMOVED lines=25> */
.L_x_3943:
[----:B----4-:R-:W3:Y:S04]  /*1650*/  LDG.E.STRONG.GPU R18, desc[UR6][R16.64] ;  /* 0x0000000610127981 */ /* 0x010ee8000c1ef900 */
[----:B---3--:R-:W-:Y:S01]  /*1660*/  CCTL.IVALL ;  /* 0x00000000ff00798f */ /* 0x008fe20002000000 */
[----:B------:R-:W-:Y:S05]  /*1670*/  YIELD ;  /* 0x0000000000007946 */ /* 0x000fea0003800000 */
[----:B------:R-:W-:-:S13]  /*1680*/  ISETP.NE.AND P4, PT, R18, R23, PT ;  /* 0x000000171200720c */ /* 0x000fda0003f85270 */
[----:B------:R-:W-:Y:S05]  /*1690*/  @P4 BRA `(.L_x_3943) ;  /* 0xfffffffc00ec4947 */ /* 0x000fea000383ffff */
.L_x_3942:
        /* <DEDUP_REMOVED lines=15> */
.L_x_3945:
        /* <DEDUP_REMOVED lines=59> */
.L_x_3944:
        /* <DEDUP_REMOVED lines=35> */
.L_x_3946:
        /* <DEDUP_REMOVED lines=18> */
.L_x_3947:
        /* <DEDUP_REMOVED lines=9> */
.L_x_3948:
[----:B------:R-:W-:Y:S05]  /*1f20*/  BSYNC.RECONVERGENT B0 ;  /* 0x0000000000007941 */ /* 0x000fea0003800200 */
.L_x_3941:
[----:B------:R-:W5:Y:S01]  /*1f30*/  S2UR UR5, SR_CgaCtaId ;  /* 0x00000000000579c3 */ /* 0x000f620000008800 */
[----:B------:R-:W0:Y:S01]  /*1f40*/  LDCU UR8, c[0x0][0x414] ;  /* 0x00008280ff0877ac */ /* 0x000e220008000800 */
[----:B------:R-:W-:Y:S01]  /*1f50*/  LOP3.LUT R25, R52, 0xffff, RZ, 0xc0, !PT ;  /* 0x0000ffff34197812 */ /* 0x000fe200078ec0ff */
[----:B------:R-:W-:-:S03]  /*1f60*/  UMOV UR4, 0x400 ;  /* 0x0000040000047882 */ /* 0x000fc60000000000 */
[----:B------:R-:W-:Y:S02]  /*1f70*/  IADD3 R25, PT, PT, R54, R25, RZ ;  /* 0x0000001936197210 */ /* 0x000fe40007ffe0ff */
[----:B----4-:R-:W2:Y:S08]  /*1f80*/  @P0 LDC.64 R18, c[0x0][0x388] ;  /* 0x0000e200ff120b82 */ /* 0x010eb00000000a00 */
[----:B-1----:R-:W1:Y:S01]  /*1f90*/  LDC.64 R20, c[0x0][0x398] ;  /* 0x0000e600ff147b82 */ /* 0x002e620000000a00 */
[----:B-----5:R-:W-:-:S07]  /*1fa0*/  ULEA UR4, UR5, UR4, 0x18 ;  /* 0x0000000405047291 */ /* 0x020fce000f8ec0ff */
[----:B---3--:R-:W3:Y:S01]  /*1fb0*/  LDC.64 R16, c[0x0][0x3a0] ;  /* 0x0000e800ff107b82 */ /* 0x008ee20000000a00 */
[----:B--2---:R-:W-:-:S04]  /*1fc0*/  @P0 IMAD.WIDE R22, R2, 0x8, R18 ;  /* 0x0000000802160825 */ /* 0x004fc800078e0212 */
[----:B0-----:R-:W-:Y:S01]  /*1fd0*/  @P0 FMUL.FTZ R18, R32, UR8 ;  /* 0x0000000820120c20 */ /* 0x001fe20008410000 */
[----:B------:R-:W-:Y:S01]  /*1fe0*/  @P0 FMUL.FTZ R19, R33, UR8 ;  /* 0x0000000821130c20 */ /* 0x000fe20008410000 */
[----:B------:R-:W-:Y:S04]  /*1ff0*/  @!P3 STS.64 [UR4+0xc8], R32 ;  /* 0x0000c820ff00b988 */ /* 0x000fe80008000a04 */
[----:B------:R-:W-:Y:S01]  /*2000*/  @P0 STG.E.64 desc[UR6][R22.64], R18 ;  /* 0x0000001216000986 */ /* 0x000fe2000c101b06 */
[C---:B-1----:R-:W-:Y:S01]  /*2010*/  IMAD.WIDE R20, R25.reuse, 0x2, R20 ;  /* 0x0000000219147825 */ /* 0x042fe200078e0214 */
[----:B------:R-:W-:Y:S03]  /*2020*/  BAR.SYNC.DEFER_BLOCKING 0x0 ;  /* 0x0000000000007b1d */ /* 0x000fe60000010000 */
[----:B---3--:R-:W-:-:S03]  /*2030*/  IMAD.WIDE R24, R25, 0x2, R16 ;  /* 0x0000000219187825 */ /* 0x008fc600078e0210 */
[----:B------:R-:W2:Y:S04]  /*2040*/  LDG.E.U16 R26, desc[UR6][R20.64] ;  /* 0x00000006141a7981 */ /* 0x000ea8000c1e1500 */
[----:B------:R-:W3:Y:S04]  /*2050*/  LDG.E.U16 R27, desc[UR6][R20.64+0x2] ;  /* 0x00000206141b7981 */ /* 0x000ee8000c1e1500 */
[----:B------:R-:W4:Y:S04]  /*2060*/  LDG.E.U16 R28, desc[UR6][R24.64] ;  /* 0x00000006181c7981 */ /* 0x000f28000c1e1500 */
[----:B------:R2:W5:Y:S01]  /*2070*/  LDG.E.U16 R29, desc[UR6][R24.64+0x2] ;  /* 0x00000206181d7981 */ /* 0x000562000c1e1500 */
[----:B------:R-:W-:Y:S03]  /*2080*/  BSSY.RECONVERGENT B0, `(.L_x_3949) ;  /* 0x00001bd000007945 */ /* 0x000fe60003800200 */
        /* <DEDUP_REMOVED lines=8> */
[----:B0-----:R-:W-:Y:S01]  /*2110*/  @P2 FADD.FTZ R18, R17, R18 ;  /* 0x0000001211122221 */ /* 0x001fe20000010000 */
[----:B------:R-:W-:-:S06]  /*2120*/  MOV R17, 0x3f800000 ;  /* 0x3f80000000117802 */ /* 0x000fcc0000000f00 */
        /* <DEDUP_REMOVED lines=16> */
[----:B------:R-:W-:Y:S01]  /*2230*/  MOV R18, R70 ;  /* 0x0000004600127202 */ /* 0x000fe20000000f00 */
[C---:B------:R-:W-:Y:S01]  /*2240*/  FADD.FTZ R42, -R16.reuse, R42 ;  /* 0x0000002a102a7221 */ /* 0x040fe20000010100 */
[----:B------:R-:W-:Y:S01]  /*2250*/  MOV R19, R69 ;  /* 0x0000004500137202 */ /* 0x000fe20000000f00 */
[----:B------:R-:W1:Y:S01]  /*2260*/  LDCU.64 UR4, c[0x0][0x380] ;  /* 0x00007000ff0477ac */ /* 0x000e620008000a00 */
[----:B------:R-:W-:Y:S01]  /*2270*/  FADD.FTZ R28, -R16, R43 ;  /* 0x0000002b101c7221 */ /* 0x000fe20000010100 */
        /* <DEDUP_REMOVED lines=8> */
[----:B------:R-:W-:-:S04]  /*2300*/  IADD3 R21, PT, PT, R19, R21, RZ ;  /* 0x0000001513157210 */ /* 0x000fc80007ffe0ff */
[----:B------:R-:W-:-:S05]  /*2310*/  LEA.HI.X R21, R18, UR5, R21, 0x2, P2 ;  /* 0x0000000512157c11 */ /* 0x000fca00090f1415 */
[----:B------:R0:W-:Y:S02]  /*2320*/  STG.E.64 desc[UR6][R20.64], R22 ;  /* 0x0000001614007986 */ /* 0x0001e4000c101b06 */
.L_x_3952:
[----:B------:R-:W-:Y:S05]  /*2330*/  BSYNC.RECONVERGENT B1 ;  /* 0x0000000000017941 */ /* 0x000fea0003800200 */
.L_x_3951:
[----:B------:R-:W-:Y:S04]  /*2340*/  BSSY.RECONVERGENT B1, `(.L_x_3953) ;  /* 0x0000013000017945 */ /* 0x000fe80003800200 */
[----:B------:R-:W-:Y:S05]  /*2350*/  @P3 BRA `(.L_x_3954) ;  /* 0x0000000000443947 */ /* 0x000fea0003800000 */
[----:B------:R-:W1:Y:S01]  /*2360*/  LDCU.64 UR4, c[0x0][0x3e0] ;  /* 0x00007c00ff0477ac */ /* 0x000e620008000a00 */
[----:B------:R-:W-:Y:S01]  /*2370*/  MOV R18, R70 ;  /* 0x0000004600127202 */ /* 0x000fe20000000f00 */
[C---:B------:R-:W-:Y:S01]  /*2380*/  FADD.FTZ R12, -R16.reuse, R12 ;  /* 0x0000000c100c7221 */ /* 0x040fe20000010100 */
[----:B------:R-:W-:Y:S01]  /*2390*/  MOV R19, R69 ;  /* 0x0000004500137202 */ /* 0x000fe20000000f00 */
[----:B------:R-:W2:Y:S01]  /*23a0*/  LDCU.64 UR10, c[0x0][0x380] ;  /* 0x00007000ff0a77ac */ /* 0x000ea20008000a00 */
[----:B0-----:R-:W-:Y:S01]  /*23b0*/  FADD.FTZ R22, -R16, R13 ;  /* 0x0000000d10167221 */ /* 0x001fe20000010100 */
[----:B-1----:R-:W-:Y:S02]  /*23c0*/  IMAD R20, R11, UR4, RZ ;  /* 0x000000040b147c24 */ /* 0x002fe4000f8e02ff */
[----:B------:R-:W-:-:S04]  /*23d0*/  IMAD.WIDE.U32 R18, R65, UR4, R18 ;  /* 0x0000000441127c25 */ /* 0x000fc8000f8e0012 */
[----:B------:R-:W-:Y:S02]  /*23e0*/  IMAD R21, R65, UR5, R20 ;  /* 0x0000000541157c24 */ /* 0x000fe4000f8e0214 */
[----:B------:R-:W-:Y:S01]  /*23f0*/  FMUL.FTZ R20, R12, R17 ;  /* 0x000000110c147220 */ /* 0x000fe20000410000 */
[----:B--2---:R-:W-:Y:S02]  /*2400*/  LEA R12, P2, R18, UR10, 0x2 ;  /* 0x0000000a120c7c11 */ /* 0x004fe4000f8410ff */
[----:B------:R-:W-:Y:S01]  /*2410*/  IADD3 R13, PT, PT, R19, R21, RZ ;  /* 0x00000015130d7210 */ /* 0x000fe20007ffe0ff */
[----:B------:R-:W-:Y:S01]  /*2420*/  FMUL.FTZ R21, R22, R17 ;  /* 0x0000001116157220 */ /* 0x000fe20000410000 */
[----:B------:R-:W-:Y:S02]  /*2430*/  FFMA.FTZ R20, R24, R20, R27 ;  /* 0x0000001418147223 */ /* 0x000fe4000001001b */
[----:B------:R-:W-:Y:S01]  /*2440*/  LEA.HI.X R13, R18, UR11, R13, 0x2, P2 ;  /* 0x0000000b120d7c11 */ /* 0x000fe200090f140d */
[----:B------:R-:W-:-:S05]  /*2450*/  FFMA.FTZ R21, R25, R21, R26 ;  /* 0x0000001519157223 */ /* 0x000fca000001001a */
[----:B------:R1:W-:Y:S02]  /*2460*/  STG.E.64 desc[UR6][R12.64], R20 ;  /* 0x000000140c007986 */ /* 0x0003e4000c101b06 */
.L_x_3954:
[----:B------:R-:W-:Y:S05]  /*2470*/  BSYNC.RECONVERGENT B1 ;  /* 0x0000000000017941 */ /* 0x000fea0003800200 */
.L_x_3953:
        /* <DEDUP_REMOVED lines=14> */
[C---:B------:R-:W-:Y:S01]  /*2560*/  FADD.FTZ R14, -R16.reuse, R14 ;  /* 0x0000000e100e7221 */ /* 0x040fe20000010100 */
[----:B------:R-:W-:Y:S01]  /*2570*/  MOV R19, R69 ;  /* 0x0000004500137202 */ /* 0x000fe20000000f00 */
[----:B------:R-:W3:Y:S01]  /*2580*/  LDCU.64 UR10, c[0x0][0x380] ;  /* 0x00007000ff0a77ac */ /* 0x000ee20008000a00 */
[----:B01----:R-:W-:Y:S01]  /*2590*/  FADD.FTZ R20, -R16, R15 ;  /* 0x0000000f10147221 */ /* 0x003fe20000010100 */
[----:B------:R-:W-:-:S04]  /*25a0*/  FMUL.FTZ R12, R14, R17 ;  /* 0x000000110e0c7220 */ /* 0x000fc80000410000 */
[----:B------:R-:W-:Y:S01]  /*25b0*/  FFMA.FTZ R12, R24, R12, R27 ;  /* 0x0000000c180c7223 */ /* 0x000fe2000001001b */
[----:B--2---:R-:W-:Y:S02]  /*25c0*/  IMAD R13, R53, UR4, RZ ;  /* 0x00000004350d7c24 */ /* 0x004fe4000f8e02ff */
[----:B------:R-:W-:-:S04]  /*25d0*/  IMAD.WIDE.U32 R18, R64, UR4, R18 ;  /* 0x0000000440127c25 */ /* 0x000fc8000f8e0012 */
[----:B------:R-:W-:Y:S01]  /*25e0*/  IMAD R13, R64, UR5, R13 ;  /* 0x00000005400d7c24 */ /* 0x000fe2000f8e020d */
[----:B---3--:R-:W-:-:S04]  /*25f0*/  LEA R14, P5, R18, UR10, 0x2 ;  /* 0x0000000a120e7c11 */ /* 0x008fc8000f8a10ff */
[----:B------:R-:W-:Y:S01]  /*2600*/  IADD3 R15, PT, PT, R19, R13, RZ ;  /* 0x0000000d130f7210 */ /* 0x000fe20007ffe0ff */
[----:B------:R-:W-:-:S03]  /*2610*/  FMUL.FTZ R13, R20, R17 ;  /* 0x00000011140d7220 */ /* 0x000fc60000410000 */
[----:B------:R-:W-:Y:S01]  /*2620*/  LEA.HI.X R15, R18, UR11, R15, 0x2, P5 ;  /* 0x0000000b120f7c11 */ /* 0x000fe2000a8f140f */
[----:B------:R-:W-:-:S05]  /*2630*/  FFMA.FTZ R13, R25, R13, R26 ;  /* 0x0000000d190d7223 */ /* 0x000fca000001001a */
[----:B------:R2:W-:Y:S02]  /*2640*/  STG.E.64 desc[UR6][R14.64], R12 ;  /* 0x0000000c0e007986 */ /* 0x0005e4000c101b06 */
.L_x_3956:
[----:B------:R-:W-:Y:S05]  /*2650*/  BSYNC.RECONVERGENT B1 ;  /* 0x0000000000017941 */ /* 0x000fea0003800200 */
.L_x_3955:
[----:B------:R-:W-:Y:S04]  /*2660*/  BSSY.RECONVERGENT B1, `(.L_x_3957) ;  /* 0x0000013000017945 */ /* 0x000fe80003800200 */
[----:B------:R-:W-:Y:S05]  /*2670*/  @P1 BRA `(.L_x_3958) ;  /* 0x0000000000441947 */ /* 0x000fea0003800000 */
[----:B------:R-:W3:Y:S01]  /*2680*/  LDCU.64 UR4, c[0x0][0x3e0] ;  /* 0x00007c00ff0477ac */ /* 0x000ee20008000a00 */
[----:B--2---:R-:W-:Y:S01]  /*2690*/  MOV R14, R70 ;  /* 0x00000046000e7202 */ /* 0x004fe20000000f00 */
[C---:B------:R-:W-:Y:S01]  /*26a0*/  FADD.FTZ R40, -R16.reuse, R40 ;  /* 0x0000002810287221 */ /* 0x040fe20000010100 */
[----:B------:R-:W-:Y:S01]  /*26b0*/  MOV R15, R69 ;  /* 0x00000045000f7202 */ /* 0x000fe20000000f00 */
[----:B------:R-:W2:Y:S01]  /*26c0*/  LDCU.64 UR10, c[0x0][0x380] ;  /* 0x00007000ff0a77ac */ /* 0x000ea20008000a00 */
[----:B01----:R-:W-:Y:S01]  /*26d0*/  FADD.FTZ R20, -R16, R41 ;  /* 0x0000002910147221 */ /* 0x003fe20000010100 */
[----:B------:R-:W-:-:S04]  /*26e0*/  FMUL.FTZ R12, R40, R17 ;  /* 0x00000011280c7220 */ /* 0x000fc80000410000 */
[----:B------:R-:W-:Y:S01]  /*26f0*/  FFMA.FTZ R12, R24, R12, R27 ;  /* 0x0000000c180c7223 */ /* 0x000fe2000001001b */
[----:B---3--:R-:W-:Y:S02]  /*2700*/  IMAD R13, R55, UR4, RZ ;  /* 0x00000004370d7c24 */ /* 0x008fe4000f8e02ff */
[----:B------:R-:W-:-:S04]  /*2710*/  IMAD.WIDE.U32 R14, R62, UR4, R14 ;  /* 0x000000043e0e7c25 */ /* 0x000fc8000f8e000e */
[----:B------:R-:W-:Y:S01]  /*2720*/  IMAD R13, R62, UR5, R13 ;  /* 0x000000053e0d7c24 */ /* 0x000fe2000f8e020d */
[----:B--2---:R-:W-:-:S04]  /*2730*/  LEA R18, P1, R14, UR10, 0x2 ;  /* 0x0000000a0e127c11 */ /* 0x004fc8000f8210ff */
[----:B------:R-:W-:Y:S01]  /*2740*/  IADD3 R15, PT, PT, R15, R13, RZ ;  /* 0x0000000d0f0f7210 */ /* 0x000fe20007ffe0ff */
[----:B------:R-:W-:-:S03]  /*2750*/  FMUL.FTZ R13, R20, R17 ;  /* 0x00000011140d7220 */ /* 0x000fc60000410000 */
[----:B------:R-:W-:Y:S01]  /*2760*/  LEA.HI.X R19, R14, UR11, R15, 0x2, P1 ;  /* 0x0000000b0e137c11 */ /* 0x000fe200088f140f */
[----:B------:R-:W-:-:S05]  /*2770*/  FFMA.FTZ R13, R25, R13, R26 ;  /* 0x0000000d190d7223 */ /* 0x000fca000001001a */
[----:B------:R3:W-:Y:S02]  /*2780*/  STG.E.64 desc[UR6][R18.64], R12 ;  /* 0x0000000c12007986 */ /* 0x0007e4000c101b06 */
.L_x_3958:
[----:B------:R-:W-:Y:S05]  /*2790*/  BSYNC.RECONVERGENT B1 ;  /* 0x0000000000017941 */ /* 0x000fea0003800200 */
.L_x_3957:
[----:B------:R-:W-:Y:S04]  /*27a0*/  BSSY.RECONVERGENT B1, `(.L_x_3959) ;  /* 0x0000013000017945 */ /* 0x000fe80003800200 */
[----:B------:R-:W-:Y:S05]  /*27b0*/  @P6 BRA `(.L_x_3960) ;  /* 0x0000000000446947 */ /* 0x000fea0003800000 */
[----:B------:R-:W4:Y:S01]  /*27c0*/  LDCU.64 UR4, c[0x0][0x3e0] ;  /* 0x00007c00ff0477ac */ /* 0x000f220008000a00 */
[----:B-123--:R-:W-:Y:S01]  /*27d0*/  MOV R12, R70 ;  /* 0x00000046000c7202 */ /* 0x00efe20000000f00 */
[C---:B------:R-:W-:Y:S01]  /*27e0*/  FADD.FTZ R44, -R16.reuse, R44 ;  /* 0x0000002c102c7221 */ /* 0x040fe20000010100 */
[----:B------:R-:W-:Y:S01]  /*27f0*/  MOV R13, R69 ;  /* 0x00000045000d7202 */ /* 0x000fe20000000f00 */
[----:B------:R-:W1:Y:S01]  /*2800*/  LDCU.64 UR10, c[0x0][0x380] ;  /* 0x00007000ff0a77ac */ /* 0x000e620008000a00 */
[----:B0-----:R-:W-:Y:S01]  /*2810*/  FADD.FTZ R20, -R16, R45 ;  /* 0x0000002d10147221 */ /* 0x001fe20000010100 */
[----:B------:R-:W-:-:S04]  /*2820*/  FMUL.FTZ R14, R44, R17 ;  /* 0x000000112c0e7220 */ /* 0x000fc80000410000 */
[----:B------:R-:W-:Y:S01]  /*2830*/  FFMA.FTZ R14, R24, R14, R27 ;  /* 0x0000000e180e7223 */ /* 0x000fe2000001001b */
[----:B----4-:R-:W-:Y:S02]  /*2840*/  IMAD R15, R57, UR4, RZ ;  /* 0x00000004390f7c24 */ /* 0x010fe4000f8e02ff */
[----:B------:R-:W-:-:S04]  /*2850*/  IMAD.WIDE.U32 R12, R60, UR4, R12 ;  /* 0x000000043c0c7c25 */ /* 0x000fc8000f8e000c */
[----:B------:R-:W-:Y:S01]  /*2860*/  IMAD R15, R60, UR5, R15 ;  /* 0x000000053c0f7c24 */ /* 0x000fe2000f8e020f */
[----:B-1----:R-:W-:-:S04]  /*2870*/  LEA R18, P1, R12, UR10, 0x2 ;  /* 0x0000000a0c127c11 */ /* 0x002fc8000f8210ff */
[----:B------:R-:W-:Y:S01]  /*2880*/  IADD3 R13, PT, PT, R13, R15, RZ ;  /* 0x0000000f0d0d7210 */ /* 0x000fe20007ffe0ff */
[----:B------:R-:W-:-:S03]  /*2890*/  FMUL.FTZ R15, R20, R17 ;  /* 0x00000011140f7220 */ /* 0x000fc60000410000 */
[----:B------:R-:W-:Y:S01]  /*28a0*/  LEA.HI.X R19, R12, UR11, R13, 0x2, P1 ;  /* 0x0000000b0c137c11 */ /* 0x000fe200088f140d */
[----:B------:R-:W-:-:S05]  /*28b0*/  FFMA.FTZ R15, R25, R15, R26 ;  /* 0x0000000f190f7223 */ /* 0x000fca000001001a */
[----:B------:R4:W-:Y:S02]  /*28c0*/  STG.E.64 desc[UR6][R18.64], R14 ;  /* 0x0000000e12007986 */ /* 0x0009e4000c101b06 */
.L_x_3960:
[----:B------:R-:W-:Y:S05]  /*28d0*/  BSYNC.RECONVERGENT B1 ;  /* 0x0000000000017941 */ /* 0x000fea0003800200 */
.L_x_3959:
[----:B------:R-:W-:Y:S04]  /*28e0*/  BSSY.RECONVERGENT B1, `(.L_x_3961) ;  /* 0x0000013000017945 */ /* 0x000fe80003800200 */
[----:B------:R-:W-:Y:S05]  /*28f0*/  @P2 BRA `(.L_x_3962) ;  /* 0x0000000000442947 */ /* 0x000fea0003800000 */
[----:B------:R-:W5:Y:S01]  /*2900*/  LDCU.64 UR4, c[0x0][0x3e0] ;  /* 0x00007c00ff0477ac */ /* 0x000f620008000a00 */
[----:B-123--:R-:W-:Y:S01]  /*2910*/  MOV R12, R70 ;  /* 0x00000046000c7202 */ /* 0x00efe20000000f00 */
[C---:B------:R-:W-:Y:S01]  /*2920*/  FADD.FTZ R46, -R16.reuse, R46 ;  /* 0x0000002e102e7221 */ /* 0x040fe20000010100 */
[----:B------:R-:W-:Y:S01]  /*2930*/  MOV R13, R69 ;  /* 0x00000045000d7202 */ /* 0x000fe20000000f00 */
[----:B------:R-:W1:Y:S01]  /*2940*/  LDCU.64 UR10, c[0x0][0x380] ;  /* 0x00007000ff0a77ac */ /* 0x000e620008000a00 */
[----:B0-----:R-:W-:Y:S01]  /*2950*/  FADD.FTZ R20, -R16, R47 ;  /* 0x0000002f10147221 */ /* 0x001fe20000010100 */
[----:B----4-:R-:W-:-:S03]  /*2960*/  FMUL.FTZ R18, R46, R17 ;  /* 0x000000112e127220 */ /* 0x010fc60000410000 */
[----:B------:R-:W-:Y:S01]  /*2970*/  FMUL.FTZ R19, R20, R17 ;  /* 0x0000001114137220 */ /* 0x000fe20000410000 */
[----:B------:R-:W-:-:S03]  /*2980*/  FFMA.FTZ R18, R24, R18, R27 ;  /* 0x0000001218127223 */ /* 0x000fc6000001001b */
[----:B------:R-:W-:Y:S01]  /*2990*/  FFMA.FTZ R19, R25, R19, R26 ;  /* 0x0000001319137223 */ /* 0x000fe2000001001a */
[----:B-----5:R-:W-:Y:S02]  /*29a0*/  IMAD R15, R59, UR4, RZ ;  /* 0x000000043b0f7c24 */ /* 0x020fe4000f8e02ff */
[----:B------:R-:W-:-:S04]  /*29b0*/  IMAD.WIDE.U32 R12, R58, UR4, R12 ;  /* 0x000000043a0c7c25 */ /* 0x000fc8000f8e000c */
[----:B------:R-:W-:Y:S01]  /*29c0*/  IMAD R15, R58, UR5, R15 ;  /* 0x000000053a0f7c24 */ /* 0x000fe2000f8e020f */
[----:B-1----:R-:W-:-:S04]  /*29d0*/  LEA R14, P1, R12, UR10, 0x2 ;  /* 0x0000000a0c0e7c11 */ /* 0x002fc8000f8210ff */
[----:B------:R-:W-:-:S04]  /*29e0*/  IADD3 R15, PT, PT, R13, R15, RZ ;  /* 0x0000000f0d0f7210 */ /* 0x000fc80007ffe0ff */
[----:B------:R-:W-:-:S05]  /*29f0*/  LEA.HI.X R15, R12, UR11, R15, 0x2, P1 ;  /* 0x0000000b0c0f7c11 */ /* 0x000fca00088f140f */
[----:B------:R0:W-:Y:S02]  /*2a00*/  STG.E.64 desc[UR6][R14.64], R18 ;  /* 0x000000120e007986 */ /* 0x0001e4000c101b06 */
.L_x_3962:
[----:B------:R-:W-:Y:S05]  /*2a10*/  BSYNC.RECONVERGENT B1 ;  /* 0x0000000000017941 */ /* 0x000fea0003800200 */
.L_x_3961:
        /* <DEDUP_REMOVED lines=19> */
.L_x_3964:
[----:B------:R-:W-:Y:S05]  /*2b50*/  BSYNC.RECONVERGENT B1 ;  /* 0x0000000000017941 */ /* 0x000fea0003800200 */
.L_x_3963:
[----:B------:R-:W-:Y:S05]  /*2b60*/  @P4 BRA `(.L_x_3965) ;  /* 0x0000001000384947 */ /* 0x000fea0003800000 */
[----:B------:R-:W0:Y:S01]  /*2b70*/  LDCU.64 UR4, c[0x0][0x3e0] ;  /* 0x00007c00ff0477ac */ /* 0x000e220008000a00 */
[----:B-123--:R-:W-:Y:S01]  /*2b80*/  MOV R12, R70 ;  /* 0x00000046000c7202 */ /* 0x00efe20000000f00 */
        /* <DEDUP_REMOVED lines=8> */
[----:B0---4-:R-:W-:Y:S02]  /*2c10*/  IMAD R15, R63, UR4, RZ ;  /* 0x000000043f0f7c24 */ /* 0x011fe4000f8e02ff */
[----:B------:R-:W-:-:S04]  /*2c20*/  IMAD.WIDE.U32 R12, R10, UR4, R12 ;  /* 0x000000040a0c7c25 */ /* 0x000fc8000f8e000c */
[----:B------:R-:W-:Y:S01]  /*2c30*/  IMAD R15, R10, UR5, R15 ;  /* 0x000000050a0f7c24 */ /* 0x000fe2000f8e020f */
[----:B-1----:R-:W-:-:S04]  /*2c40*/  LEA R14, P1, R12, UR8, 0x2 ;  /* 0x000000080c0e7c11 */ /* 0x002fc8000f8210ff */
[----:B------:R-:W-:-:S04]  /*2c50*/  IADD3 R15, PT, PT, R13, R15, RZ ;  /* 0x0000000f0d0f7210 */ /* 0x000fc80007ffe0ff */
[----:B------:R-:W-:-:S05]  /*2c60*/  LEA.HI.X R15, R12, UR9, R15, 0x2, P1 ;  /* 0x000000090c0f7c11 */ /* 0x000fca00088f140f */
[----:B------:R0:W-:Y:S01]  /*2c70*/  STG.E.64 desc[UR6][R14.64], R24 ;  /* 0x000000180e007986 */ /* 0x0001e2000c101b06 */
[----:B------:R-:W-:Y:S05]  /*2c80*/  BRA `(.L_x_3965) ;  /* 0x0000000c00f07947 */ /* 0x000fea0003800000 */
.L_x_3950:
[----:B------:R-:W0:Y:S01]  /*2c90*/  LDCU.64 UR10, c[0x0][0x3e8] ;  /* 0x00007d00ff0a77ac */ /* 0x000e220008000a00 */
[----:B------:R-:W-:Y:S01]  /*2ca0*/  BSSY.RECONVERGENT B1, `(.L_x_3966) ;  /* 0x0000021000017945 */ /* 0x000fe20003800200 */
[----:B0-----:R-:W-:Y:S02]  /*2cb0*/  ISETP.GE.U32.AND P2, PT, R65, UR10, PT ;  /* 0x0000000a41007c0c */ /* 0x001fe4000bf46070 */
[----:B------:R-:W-:Y:S02]  /*2cc0*/  ISETP.GE.U32.AND P5, PT, R64, UR10, PT ;  /* 0x0000000a40007c0c */ /* 0x000fe4000bfa6070 */
[----:B------:R-:W-:Y:S02]  /*2cd0*/  ISETP.GE.U32.AND P6, PT, R62, UR10, PT ;  /* 0x0000000a3e007c0c */ /* 0x000fe4000bfc6070 */
[----:B------:R-:W-:Y:S01]  /*2ce0*/  ISETP.GE.AND.EX P2, PT, R11, UR11, PT, P2 ;  /* 0x0000000b0b007c0c */ /* 0x000fe2000bf46320 */
[----:B------:R-:W-:-:S12]  /*2cf0*/  @P1 BRA `(.L_x_3967) ;  /* 0x00000000006c1947 */ /* 0x000fd80003800000 */
[C---:B------:R-:W-:Y:S01]  /*2d00*/  FADD.FTZ R42, -R16.reuse, R42 ;  /* 0x0000002a102a7221 */ /* 0x040fe20000010100 */
[----:B------:R-:W-:Y:S01]  /*2d10*/  FADD.FTZ R18, -R16, R43 ;  /* 0x0000002b10127221 */ /* 0x000fe20000010100 */
        /* <DEDUP_REMOVED lines=25> */
.L_x_3967:
[----:B------:R-:W-:Y:S05]  /*2eb0*/  BSYNC.RECONVERGENT B1 ;  /* 0x0000000000017941 */ /* 0x000fea0003800200 */
.L_x_3966:
[----:B------:R-:W-:Y:S04]  /*2ec0*/  BSSY.RECONVERGENT B1, `(.L_x_3968) ;  /* 0x000001d000017945 */ /* 0x000fe80003800200 */
[----:B------:R-:W-:Y:S05]  /*2ed0*/  @P2 BRA `(.L_x_3969) ;  /* 0x00000000006c2947 */ /* 0x000fea0003800000 */
[C---:B------:R-:W-:Y:S01]  /*2ee0*/  FADD.FTZ R12, -R16.reuse, R12 ;  /* 0x0000000c100c7221 */ /* 0x040fe20000010100 */
[----:B0-----:R-:W-:Y:S01]  /*2ef0*/  FADD.FTZ R18, -R16, R13 ;  /* 0x0000000d10127221 */ /* 0x001fe20000010100 */
        /* <DEDUP_REMOVED lines=25> */
.L_x_3969:
[----:B------:R-:W-:Y:S05]  /*3090*/  BSYNC.RECONVERGENT B1 ;  /* 0x0000000000017941 */ /* 0x000fea0003800200 */
.L_x_3968:
        /* <DEDUP_REMOVED lines=13> */
[----:B-1----:R-:W-:Y:S01]  /*3170*/  FADD.FTZ R12, -R16, R15 ;  /* 0x0000000f100c7221 */ /* 0x002fe20000010100 */
[----:B------:R-:W1:Y:S02]  /*3180*/  LDCU.64 UR4, c[0x0][0x3e0] ;  /* 0x00007c00ff0477ac */ /* 0x000e640008000a00 */
[-C--:B------:R-:W-:Y:S01]  /*3190*/  FMUL.FTZ R14, R14, R17.reuse ;  /* 0x000000110e0e7220 */ /* 0x080fe20000410000 */
[----:B------:R-:W-:Y:S01]  /*31a0*/  FMUL.FTZ R13, R12, R17 ;  /* 0x000000110c0d7220 */ /* 0x000fe20000410000 */
[----:B------:R-:W2:Y:S02]  /*31b0*/  LDCU.64 UR8, c[0x0][0x380] ;  /* 0x00007000ff0877ac */ /* 0x000ea40008000a00 */
[----:B0-----:R-:W-:Y:S01]  /*31c0*/  FFMA.FTZ R21, R24, R14, R27 ;  /* 0x0000000e18157223 */ /* 0x001fe2000001001b */
[----:B------:R-:W-:Y:S01]  /*31d0*/  FFMA.FTZ R20, R25, R13, R26 ;  /* 0x0000000d19147223 */ /* 0x000fe2000001001a */
        /* <DEDUP_REMOVED lines=18> */
[----:B------:R2:W-:Y:S02]  /*3300*/  STG.E.64 desc[UR6][R14.64], R12 ;  /* 0x0000000c0e007986 */ /* 0x0005e4000c101b06 */
.L_x_3971:
[----:B------:R-:W-:Y:S05]  /*3310*/  BSYNC.RECONVERGENT B1 ;  /* 0x0000000000017941 */ /* 0x000fea0003800200 */
.L_x_3970:
[----:B------:R-:W-:Y:S04]  /*3320*/  BSSY.RECONVERGENT B1, `(.L_x_3972) ;  /* 0x000001d000017945 */ /* 0x000fe80003800200 */
[----:B------:R-:W-:Y:S05]  /*3330*/  @P6 BRA `(.L_x_3973) ;  /* 0x00000000006c6947 */ /* 0x000fea0003800000 */
[C---:B------:R-:W-:Y:S01]  /*3340*/  FADD.FTZ R40, -R16.reuse, R40 ;  /* 0x0000002810287221 */ /* 0x040fe20000010100 */
[----:B-12---:R-:W-:Y:S01]  /*3350*/  FADD.FTZ R12, -R16, R41 ;  /* 0x00000029100c7221 */ /* 0x006fe20000010100 */
        /* <DEDUP_REMOVED lines=25> */
.L_x_3973:
[----:B------:R-:W-:Y:S05]  /*34f0*/  BSYNC.RECONVERGENT B1 ;  /* 0x0000000000017941 */ /* 0x000fea0003800200 */
.L_x_3972:
[----:B------:R-:W-:Y:S04]  /*3500*/  BSSY.RECONVERGENT B1, `(.L_x_3974) ;  /* 0x000001d000017945 */ /* 0x000fe80003800200 */
[----:B------:R-:W-:Y:S05]  /*3510*/  @P1 BRA `(.L_x_3975) ;  /* 0x00000000006c1947 */ /* 0x000fea0003800000 */
[C---:B------:R-:W-:Y:S01]  /*3520*/  FADD.FTZ R44, -R16.reuse, R44 ;  /* 0x0000002c102c7221 */ /* 0x040fe20000010100 */
[----:B-123--:R-:W-:Y:S01]  /*3530*/  FADD.FTZ R12, -R16, R45 ;  /* 0x0000002d100c7221 */ /* 0x00efe20000010100 */
[----:B------:R-:W1:Y:S01]  /*3540*/  LDCU.64 UR4, c[0x0][0x3e0] ;  /* 0x00007c00ff0477ac */ /* 0x000e620008000a00 */
[----:B------:R-:W-:Y:S01]  /*3550*/  MOV R14, R70 ;  /* 0x00000046000e7202 */ /* 0x000fe20000000f00 */
[-C--:B------:R-:W-:Y:S01]  /*3560*/  FMUL.FTZ R44, R44, R17.reuse ;  /* 0x000000112c2c7220 */ /* 0x080fe20000410000 */
[----:B------:R-:W-:Y:S01]  /*3570*/  FMUL.FTZ R13, R12, R17 ;  /* 0x000000110c0d7220 */ /* 0x000fe20000410000 */
[----:B------:R-:W2:Y:S01]  /*3580*/  LDCU.64 UR8, c[0x0][0x380] ;  /* 0x00007000ff0877ac */ /* 0x000ea20008000a00 */
[----:B------:R-:W-:Y:S01]  /*3590*/  MOV R15, R69 ;  /* 0x00000045000f7202 */ /* 0x000fe20000000f00 */
[----:B0-----:R-:W-:Y:S01]  /*35a0*/  FFMA.FTZ R21, R24, R44, R27 ;  /* 0x0000002c18157223 */ /* 0x001fe2000001001b */
        /* <DEDUP_REMOVED lines=17> */
[----:B------:R4:W-:Y:S02]  /*36c0*/  STG.E.64 desc[UR6][R12.64], R14 ;  /* 0x0000000e0c007986 */ /* 0x0009e4000c101b06 */
.L_x_3975:
[----:B------:R-:W-:Y:S05]  /*36d0*/  BSYNC.RECONVERGENT B1 ;  /* 0x0000000000017941 */ /* 0x000fea0003800200 */
.L_x_3974:
[----:B------:R-:W-:Y:S04]  /*36e0*/  BSSY.RECONVERGENT B1, `(.L_x_3976) ;  /* 0x000001d000017945 */ /* 0x000fe80003800200 */
[----:B------:R-:W-:Y:S05]  /*36f0*/  @P2 BRA `(.L_x_3977) ;  /* 0x00000000006c2947 */ /* 0x000fea0003800000 */
[C---:B------:R-:W-:Y:S01]  /*3700*/  FADD.FTZ R46, -R16.reuse, R46 ;  /* 0x0000002e102e7221 */ /* 0x040fe20000010100 */
[----:B-1234-:R-:W-:Y:S01]  /*3710*/  FADD.FTZ R12, -R16, R47 ;  /* 0x0000002f100c7221 */ /* 0x01efe20000010100 */
        /* <DEDUP_REMOVED lines=25> */
.L_x_3977:
[----:B------:R-:W-:Y:S05]  /*38b0*/  BSYNC.RECONVERGENT B1 ;  /* 0x0000000000017941 */ /* 0x000fea0003800200 */
.L_x_3976:
[----:B------:R-:W-:Y:S04]  /*38c0*/  BSSY.RECONVERGENT B1, `(.L_x_3978) ;  /* 0x000001d000017945 */ /* 0x000fe80003800200 */
[----:B------:R-:W-:Y:S05]  /*38d0*/  @P3 BRA `(.L_x_3979) ;  /* 0x00000000006c3947 */ /* 0x000fea0003800000 */
[C---:B------:R-:W-:Y:S01]  /*38e0*/  FADD.FTZ R48, -R16.reuse, R48 ;  /* 0x0000003010307221 */ /* 0x040fe20000010100 */
[----:B01234-:R-:W-:Y:S01]  /*38f0*/  FADD.FTZ R12, -R16, R49 ;  /* 0x00000031100c7221 */ /* 0x01ffe20000010100 */
        /* <DEDUP_REMOVED lines=25> */
.L_x_3979:
[----:B------:R-:W-:Y:S05]  /*3a90*/  BSYNC.RECONVERGENT B1 ;  /* 0x0000000000017941 */ /* 0x000fea0003800200 */
.L_x_3978:
[----:B------:R-:W-:Y:S05]  /*3aa0*/  @P4 BRA `(.L_x_3965) ;  /* 0x0000000000684947 */ /* 0x000fea0003800000 */
[C---:B------:R-:W-:Y:S01]  /*3ab0*/  FADD.FTZ R50, -R16.reuse, R50 ;  /* 0x0000003210327221 */ /* 0x040fe20000010100 */
[----:B------:R-:W-:Y:S01]  /*3ac0*/  FADD.FTZ R16, -R16, R51 ;  /* 0x0000003310107221 */ /* 0x000fe20000010100 */
[----:B------:R-:W5:Y:S01]  /*3ad0*/  LDCU.64 UR4, c[0x0][0x3e0] ;  /* 0x00007c00ff0477ac */ /* 0x000f620008000a00 */
[----:B------:R-:W-:Y:S01]  /*3ae0*/  MOV R68, R70 ;  /* 0x0000004600447202 */ /* 0x000fe20000000f00 */
[-C--:B------:R-:W-:Y:S01]  /*3af0*/  FMUL.FTZ R50, R50, R17.reuse ;  /* 0x0000001132327220 */ /* 0x080fe20000410000 */
[----:B------:R-:W-:Y:S01]  /*3b00*/  FMUL.FTZ R16, R16, R17 ;  /* 0x0000001110107220 */ /* 0x000fe20000410000 */
[----:B------:R-:W5:Y:S02]  /*3b10*/  LDCU.64 UR8, c[0x0][0x380] ;  /* 0x00007000ff0877ac */ /* 0x000f640008000a00 */
[----:B------:R-:W-:Y:S01]  /*3b20*/  FFMA.FTZ R27, R24, R50, R27 ;  /* 0x00000032181b7223 */ /* 0x000fe2000001001b */
[----:B------:R-:W-:-:S03]  /*3b30*/  FFMA.FTZ R26, R25, R16, R26 ;  /* 0x00000010191a7223 */ /* 0x000fc6000001001a */
[----:B01234-:R-:W-:Y:S01]  /*3b40*/  FMUL.FTZ R12, R27, -1.4426950216293334961 ;  /* 0xbfb8aa3b1b0c7820 */ /* 0x01ffe20000410000 */
[----:B------:R-:W-:-:S05]  /*3b50*/  FMUL.FTZ R13, R26, -1.4426950216293334961 ;  /* 0xbfb8aa3b1a0d7820 */ /* 0x000fca0000410000 */
[----:B------:R-:W0:Y:S01]  /*3b60*/  MUFU.EX2 R12, R12 ;  /* 0x0000000c000c7308 */ /* 0x000e220000000800 */
[----:B-----5:R-:W-:Y:S02]  /*3b70*/  IMAD R17, R63, UR4, RZ ;  /* 0x000000043f117c24 */ /* 0x020fe4000f8e02ff */
[----:B------:R-:W-:-:S05]  /*3b80*/  IMAD.WIDE.U32 R68, R10, UR4, R68 ;  /* 0x000000040a447c25 */ /* 0x000fca000f8e0044 */
[----:B------:R-:W1:Y:S01]  /*3b90*/  MUFU.EX2 R13, R13 ;  /* 0x0000000d000d7308 */ /* 0x000e620000000800 */
[----:B------:R-:W-:-:S05]  /*3ba0*/  IMAD R17, R10, UR5, R17 ;  /* 0x000000050a117c24 */ /* 0x000fca000f8e0211 */
[----:B------:R-:W-:Y:S01]  /*3bb0*/  IADD3 R17, PT, PT, R69, R17, RZ ;  /* 0x0000001145117210 */ /* 0x000fe20007ffe0ff */
[----:B0-----:R-:W-:Y:S01]  /*3bc0*/  FADD.FTZ R14, R12, 1 ;  /* 0x3f8000000c0e7421 */ /* 0x001fe20000010000 */
[----:B------:R-:W-:-:S05]  /*3bd0*/  LEA R12, P1, R68, UR8, 0x2 ;  /* 0x00000008440c7c11 */ /* 0x000fca000f8210ff */
[----:B------:R-:W0:Y:S01]  /*3be0*/  MUFU.RCP R14, R14 ;  /* 0x0000000e000e7308 */ /* 0x000e220000001000 */
[----:B-1----:R-:W-:Y:S01]  /*3bf0*/  FADD.FTZ R15, R13, 1 ;  /* 0x3f8000000d0f7421 */ /* 0x002fe20000010000 */
[----:B------:R-:W-:-:S06]  /*3c00*/  LEA.HI.X R13, R68, UR9, R17, 0x2, P1 ;  /* 0x00000009440d7c11 */ /* 0x000fcc00088f1411 */
[----:B------:R-:W1:Y:S01]  /*3c10*/  MUFU.RCP R15, R15 ;  /* 0x0000000f000f7308 */ /* 0x000e620000001000 */
[----:B0-----:R-:W-:Y:S01]  /*3c20*/  FMUL.FTZ R16, R27, R14 ;  /* 0x0000000e1b107220 */ /* 0x001fe20000410000 */
[----:B-1----:R-:W-:-:S05]  /*3c30*/  FMUL.FTZ R17, R26, R15 ;  /* 0x0000000f1a117220 */ /* 0x002fca0000410000 */
[----:B------:R0:W-:Y:S02]  /*3c40*/  STG.E.64 desc[UR6][R12.64], R16 ;  /* 0x000000100c007986 */ /* 0x0001e4000c101b06 */
.L_x_3965:
[----:B------:R-:W-:Y:S05]  /*3c50*/  BSYNC.RECONVERGENT B0 ;  /* 0x0000000000007941 */ /* 0x000fea0003800200 */
.L_x_3949:
        /* <DEDUP_REMOVED lines=8> */
.L_x_3981:
        /* <DEDUP_REMOVED lines=10> */
.L_x_4558:


//--------------------- .text._Z35group_norm_nhwc_fwd_one_pass_kernelI11Fp32IOBf16WLi256ELi84ELi672EEv26Group_norm_nhwc_fwd_params --------------------------
	.section	.text._Z35group_norm_nhwc_fwd_one_pass_kernelI11Fp32IOBf16WLi256ELi84ELi672EEv26Group_norm_nhwc_fwd_params,"ax",@progbits
	.align	128
        .global         _Z35group_norm_nhwc_fwd_one_pass_kernelI11Fp32IOBf16WLi256ELi84ELi672EEv26Group_norm_nhwc_fwd_params
        .type           _Z35group_norm_nhwc_fwd_one_pass_kernelI11Fp32IOBf16WLi256ELi84ELi672EEv26Group_norm_nhwc_fwd_params,@function
        .size           _Z35group_norm_nhwc_fwd_one_pass_kernelI11Fp32IOBf16WLi256ELi84ELi672EEv26Group_norm_nhwc_fwd_params,(.L_x_4559 - _Z35group_norm_nhwc_fwd_one_pass_kernelI11Fp32IOBf16WLi256ELi84ELi672EEv26Group_norm_nhwc_fwd_params)
        .other          _Z35group_norm_nhwc_fwd_one_pass_kernelI11Fp32IOBf16WLi256ELi84ELi672EEv26Group_norm_nhwc_fwd_params,@"STO_CUDA_ENTRY STV_DEFAULT"
_Z35group_norm_nhwc_fwd_one_pass_kernelI11Fp32IOBf16WLi256ELi84ELi672EEv26Group_norm_nhwc_fwd_params:
.text._Z35group_norm_nhwc_fwd_one_pass_kernelI11Fp32IOBf16WLi256ELi84ELi672EEv26Group_norm_nhwc_fwd_params:
        /* <DEDUP_REMOVED lines=43> */
.L_x_4057:
[----:B012---:R-:W0:Y:S01]  /*02b0*/  LDC R10, c[0x0][0x3f8] ;  /* 0x0000fe00ff0a7b82 */ /* 0x007e220000000800 */
[----:B------:R-:W1:Y:S01]  /*02c0*/  LDCU UR8, c[0x0][0x404] ;  /* 0x00008080ff0877ac */ /* 0x000e620008000800 */
[----:B------:R-:W-:Y:S01]  /*02d0*/  LOP3.LUT R75, R63, 0xffff, RZ, 0xc0, !PT ;  /* 0x0000ffff3f4b7812 */ /* 0x000fe200078ec0ff */
[----:B------:R-:W2:Y:S01]  /*02e0*/  LDCU.64 UR4, c[0x0][0x3e8] ;  /* 0x00007d00ff0477ac */ /* 0x000ea20008000a00 */
[----:B-1----:R-:W-:Y:S01]  /*02f0*/  IMAD R32, R58, UR8, R71 ;  /* 0x000000083a207c24 */ /* 0x002fe2000f8e0247 */
[----:B------:R-:W1:Y:S01]  /*0300*/  LDCU.64 UR8, c[0x0][0x3f0] ;  /* 0x00007e00ff0877ac */ /* 0x000e620008000a00 */
[----:B0--34-:R-:W-:Y:S02]  /*0310*/  IABS R7, R10 ;  /* 0x0000000a00077213 */ /* 0x019fe40000000000 */
[----:B------:R-:W-:Y:S02]  /*0320*/  ISETP.NE.AND P4, PT, R10, RZ, PT ;  /* 0x000000ff0a00720c */ /* 0x000fe40003f85270 */
[----:B------:R-:W0:Y:S01]  /*0330*/  I2F.RP R6, R7 ;  /* 0x0000000700067306 */ /* 0x000e220000209400 */
[----:B------:R-:W-:-:S02]  /*0340*/  IADD3 R19, PT, PT, R32, 0x10, RZ ;  /* 0x0000001020137810 */ /* 0x000fc40007ffe0ff */
[C---:B------:R-:W-:Y:S02]  /*0350*/  IADD3 R25, PT, PT, R32.reuse, 0x50, RZ ;  /* 0x0000005020197810 */ /* 0x040fe40007ffe0ff */
[----:B------:R-:W-:Y:S02]  /*0360*/  SHF.R.S32.HI R15, RZ, 0x1f, R19 ;  /* 0x0000001fff0f7819 */ /* 0x000fe40000011413 */
[----:B------:R-:W-:Y:S02]  /*0370*/  IADD3 R29, PT, PT, R32, 0x80, RZ ;  /* 0x00000080201d7810 */ /* 0x000fe40007ffe0ff */
[----:B--2---:R-:W-:Y:S02]  /*0380*/  ISETP.GE.U32.AND P6, PT, R25, UR4, PT ;  /* 0x0000000419007c0c */ /* 0x004fe4000bfc6070 */
[----:B------:R-:W-:Y:S02]  /*0390*/  SHF.R.S32.HI R33, RZ, 0x1f, R25 ;  /* 0x0000001fff217819 */ /* 0x000fe40000011419 */
[----:B------:R-:W-:Y:S01]  /*03a0*/  SHF.R.S32.HI R31, RZ, 0x1f, R29 ;  /* 0x0000001fff1f7819 */ /* 0x000fe2000001141d */
[----:B0-----:R-:W0:Y:S01]  /*03b0*/  MUFU.RCP R6, R6 ;  /* 0x0000000600067308 */ /* 0x001e220000001000 */
[----:B------:R-:W-:-:S02]  /*03c0*/  ISETP.GE.AND.EX P6, PT, R33, UR5, PT, P6 ;  /* 0x0000000521007c0c */ /* 0x000fc4000bfc6360 */
[----:B------:R-:W-:-:S04]  /*03d0*/  IADD3 R27, PT, PT, R32, 0x90, RZ ;  /* 0x00000090201b7810 */ /* 0x000fc80007ffe0ff */
        /* <DEDUP_REMOVED lines=8> */
[----:B------:R-:W-:Y:S02]  /*0460*/  LOP3.LUT R4, R61, R10, RZ, 0x3c, !PT ;  /* 0x0000000a3d047212 */ /* 0x000fe400078e3cff */
[----:B------:R-:W-:Y:S02]  /*0470*/  SHF.R.S32.HI R9, RZ, 0x1f, R32 ;  /* 0x0000001fff097819 */ /* 0x000fe40000011420 */
        /* <DEDUP_REMOVED lines=8> */
[----:B------:R-:W-:-:S04]  /*0500*/  ISETP.GE.U32.AND P3, PT, R32, UR4, PT ;  /* 0x0000000420007c0c */ /* 0x000fc8000bf66070 */
[----:B------:R-:W-:-:S07]  /*0510*/  ISETP.GE.AND.EX P3, PT, R9, UR5, PT, P3 ;  /* 0x0000000509007c0c */ /* 0x000fce000bf66330 */
[----:B------:R-:W-:Y:S02]  /*0520*/  @P2 IADD3 R5, PT, PT, R5, 0x1, RZ ;  /* 0x0000000105052810 */ /* 0x000fe40007ffe0ff */
[----:B------:R-:W-:Y:S02]  /*0530*/  ISETP.GE.U32.AND P2, PT, R19, UR4, PT ;  /* 0x0000000413007c0c */ /* 0x000fe4000bf46070 */
[----:B------:R-:W-:Y:S02]  /*0540*/  MOV R7, R5 ;  /* 0x0000000500077202 */ /* 0x000fe40000000f00 */
[----:B------:R-:W-:Y:S01]  /*0550*/  ISETP.GE.AND.EX P2, PT, R15, UR5, PT, P2 ;  /* 0x000000050f007c0c */ /* 0x000fe2000bf46320 */
[----:B------:R-:W0:Y:S01]  /*0560*/  @!P3 LDC.64 R12, c[0x0][0x3e0] ;  /* 0x0000f800ff0cbb82 */ /* 0x000e220000000a00 */
[----:B------:R-:W-:Y:S02]  /*0570*/  @!P1 IADD3 R7, PT, PT, -R7, RZ, RZ ;  /* 0x000000ff07079210 */ /* 0x000fe40007ffe1ff */
[----:B------:R-:W-:-:S02]  /*0580*/  @!P4 LOP3.LUT R7, RZ, R10, RZ, 0x33, !PT ;  /* 0x0000000aff07c212 */ /* 0x000fc400078e33ff */
[----:B------:R-:W-:Y:S02]  /*0590*/  ISETP.GE.U32.AND P4, PT, R29, UR4, PT ;  /* 0x000000041d007c0c */ /* 0x000fe4000bf86070 */
[----:B------:R-:W-:Y:S02]  /*05a0*/  IADD3 R72, PT, PT, -R7, RZ, RZ ;  /* 0x000000ff07487210 */ /* 0x000fe40007ffe1ff */
[----:B------:R-:W-:Y:S02]  /*05b0*/  SHF.R.S32.HI R6, RZ, 0x1f, R7 ;  /* 0x0000001fff067819 */ /* 0x000fe40000011407 */
[----:B------:R-:W-:Y:S01]  /*05c0*/  ISETP.GE.AND.EX P4, PT, R31, UR5, PT, P4 ;  /* 0x000000051f007c0c */ /* 0x000fe2000bf86340 */
[----:B------:R-:W-:Y:S01]  /*05d0*/  IMAD R72, R10, R72, R61 ;  /* 0x000000480a487224 */ /* 0x000fe200078e023d */
[----:B------:R-:W2:Y:S01]  /*05e0*/  @!P2 LDC.64 R4, c[0x0][0x3e0] ;  /* 0x0000f800ff04ab82 */ /* 0x000ea20000000a00 */
[----:B-1----:R-:W-:Y:S02]  /*05f0*/  IMAD R6, R6, UR8, RZ ;  /* 0x0000000806067c24 */ /* 0x002fe4000f8e02ff */
[----:B------:R-:W-:-:S02]  /*0600*/  IMAD R72, R72, 0x54, RZ ;  /* 0x0000005448487824 */ /* 0x000fc400078e02ff */
[----:B------:R-:W-:-:S03]  /*0610*/  IMAD R77, R7, UR9, R6 ;  /* 0x00000009074d7c24 */ /* 0x000fc6000f8e0206 */
[C---:B------:R-:W-:Y:S01]  /*0620*/  IADD3 R74, P1, PT, R72.reuse, R75, RZ ;  /* 0x0000004b484a7210 */ /* 0x040fe20007f3e0ff */
[----:B------:R-:W1:Y:S01]  /*0630*/  @!P3 LDC.64 R10, c[0x0][0x390] ;  /* 0x0000e400ff0abb82 */ /* 0x000e620000000a00 */
[----:B0-----:R-:W-:Y:S02]  /*0640*/  @!P3 IMAD R14, R9, R12, RZ ;  /* 0x0000000c090eb224 */ /* 0x001fe400078e02ff */
[----:B------:R-:W-:Y:S02]  /*0650*/  LEA.HI.X.SX32 R75, R72, RZ, 0x1, P1 ;  /* 0x000000ff484b7211 */ /* 0x000fe400008f0eff */
[----:B------:R-:W-:Y:S01]  /*0660*/  ISETP.GE.U32.AND P1, PT, R27, UR4, PT ;  /* 0x000000041b007c0c */ /* 0x000fe2000bf26070 */
[----:B------:R-:W-:Y:S02]  /*0670*/  @!P3 IMAD R23, R32, R13, R14 ;  /* 0x0000000d2017b224 */ /* 0x000fe400078e020e */
[----:B------:R-:W0:Y:S01]  /*0680*/  @!P2 LDC.64 R20, c[0x0][0x390] ;  /* 0x0000e400ff14ab82 */ /* 0x000e220000000a00 */
[----:B------:R-:W-:Y:S01]  /*0690*/  IMAD.WIDE.U32 R74, R7, UR8, R74 ;  /* 0x00000008074a7c25 */ /* 0x000fe2000f8e004a */
[----:B------:R-:W-:-:S04]  /*06a0*/  ISETP.GE.AND.EX P1, PT, R17, UR5, PT, P1 ;  /* 0x0000000511007c0c */ /* 0x000fc8000bf26310 */
[----:B------:R-:W-:Y:S01]  /*06b0*/  IADD3 R77, PT, PT, R75, R77, RZ ;  /* 0x0000004d4b4d7210 */ /* 0x000fe20007ffe0ff */
[----:B--2---:R-:W-:Y:S01]  /*06c0*/  @!P2 IMAD R14, R15, R4, RZ ;  /* 0x000000040f0ea224 */ /* 0x004fe200078e02ff */
[----:B------:R-:W2:Y:S01]  /*06d0*/  @!P6 LDC.64 R6, c[0x0][0x3e0] ;  /* 0x0000f800ff06eb82 */ /* 0x000ea20000000a00 */
[-C--:B------:R-:W-:Y:S02]  /*06e0*/  @!P3 MOV R76, R74.reuse ;  /* 0x0000004a004cb202 */ /* 0x080fe40000000f00 */
[----:B------:R-:W-:Y:S01]  /*06f0*/  @!P2 IMAD R35, R19, R5, R14 ;  /* 0x000000051323a224 */ /* 0x000fe200078e020e */
[----:B------:R-:W-:Y:S02]  /*0700*/  @!P2 MOV R14, R74 ;  /* 0x0000004a000ea202 */ /* 0x000fe40000000f00 */
[----:B------:R-:W-:Y:S01]  /*0710*/  @!P3 IMAD.WIDE.U32 R12, R32, R12, R76 ;  /* 0x0000000c200cb225 */ /* 0x000fe200078e004c */
[----:B------:R-:W-:Y:S01]  /*0720*/  @!P2 MOV R15, R77 ;  /* 0x0000004d000fa202 */ /* 0x000fe20000000f00 */
[----:B------:R-:W3:Y:S03]  /*0730*/  @!P4 LDC.64 R8, c[0x0][0x3e0] ;  /* 0x0000f800ff08cb82 */ /* 0x000ee60000000a00 */
[----:B------:R-:W-:Y:S01]  /*0740*/  @!P3 IADD3 R13, PT, PT, R13, R23, RZ ;  /* 0x000000170d0db210 */ /* 0x000fe20007ffe0ff */
[----:B------:R-:W-:Y:S01]  /*0750*/  @!P2 IMAD.WIDE.U32 R4, R19, R4, R14 ;  /* 0x000000041304a225 */ /* 0x000fe200078e000e */
[----:B-1----:R-:W-:-:S02]  /*0760*/  @!P3 LEA R10, P5, R12, R10, 0x2 ;  /* 0x0000000a0c0ab211 */ /* 0x002fc400078a10ff */
[----:B------:R-:W-:Y:S01]  /*0770*/  @!P4 MOV R15, R77 ;  /* 0x0000004d000fc202 */ /* 0x000fe20000000f00 */
[----:B------:R-:W1:Y:S01]  /*0780*/  @!P6 LDC.64 R22, c[0x0][0x390] ;  /* 0x0000e400ff16eb82 */ /* 0x000e620000000a00 */
[----:B------:R-:W-:Y:S02]  /*0790*/  @!P3 LEA.HI.X R11, R12, R11, R13, 0x2, P5 ;  /* 0x0000000b0c0bb211 */ /* 0x000fe400028f140d */
[----:B------:R-:W-:Y:S02]  /*07a0*/  @!P2 IADD3 R5, PT, PT, R5, R35, RZ ;  /* 0x000000230505a210 */ /* 0x000fe40007ffe0ff */
[----:B0-----:R-:W-:-:S03]  /*07b0*/  @!P2 LEA R20, P5, R4, R20, 0x2 ;  /* 0x000000140414a211 */ /* 0x001fc600078a10ff */
[----:B------:R-:W0:Y:S01]  /*07c0*/  @!P4 LDC.64 R18, c[0x0][0x390] ;  /* 0x0000e400ff12cb82 */ /* 0x000e220000000a00 */
[----:B--2---:R-:W-:Y:S01]  /*07d0*/  @!P6 IMAD R14, R33, R6, RZ ;  /* 0x00000006210ee224 */ /* 0x004fe200078e02ff */
[----:B------:R-:W-:Y:S02]  /*07e0*/  @!P2 LEA.HI.X R21, R4, R21, R5, 0x2, P5 ;  /* 0x000000150415a211 */ /* 0x000fe400028f1405 */
[----:B------:R-:W-:Y:S02]  /*07f0*/  @!P6 MOV R4, R74 ;  /* 0x0000004a0004e202 */ /* 0x000fe40000000f00 */
[----:B------:R-:W-:Y:S02]  /*0800*/  @!P6 MOV R5, R77 ;  /* 0x0000004d0005e202 */ /* 0x000fe40000000f00 */
[----:B------:R-:W2:Y:S01]  /*0810*/  @!P1 LDC.64 R12, c[0x0][0x3e0] ;  /* 0x0000f800ff0c9b82 */ /* 0x000ea20000000a00 */
[----:B---3--:R-:W-:Y:S02]  /*0820*/  @!P4 IMAD R16, R31, R8, RZ ;  /* 0x000000081f10c224 */ /* 0x008fe400078e02ff */
[C---:B------:R-:W-:Y:S01]  /*0830*/  @!P6 IMAD R31, R25.reuse, R7, R14 ;  /* 0x00000007191fe224 */ /* 0x040fe200078e020e */
[----:B------:R-:W-:Y:S01]  /*0840*/  @!P4 MOV R14, R74 ;  /* 0x0000004a000ec202 */ /* 0x000fe20000000f00 */
[----:B------:R-:W-:Y:S01]  /*0850*/  @!P6 IMAD.WIDE.U32 R6, R25, R6, R4 ;  /* 0x000000061906e225 */ /* 0x000fe200078e0004 */
[----:B------:R-:W-:-:S02]  /*0860*/  IADD3 R25, PT, PT, R32, 0xa0, RZ ;  /* 0x000000a020197810 */ /* 0x000fc40007ffe0ff */
[----:B------:R-:W-:Y:S01]  /*0870*/  MOV R5, RZ ;  /* 0x000000ff00057202 */ /* 0x000fe20000000f00 */
[C---:B------:R-:W-:Y:S01]  /*0880*/  @!P4 IMAD R33, R29.reuse, R9, R16 ;  /* 0x000000091d21c224 */ /* 0x040fe200078e0210 */
[----:B------:R-:W-:Y:S01]  /*0890*/  MOV R4, RZ ;  /* 0x000000ff00047202 */ /* 0x000fe20000000f00 */
[----:B------:R-:W-:Y:S01]  /*08a0*/  @!P4 IMAD.WIDE.U32 R8, R29, R8, R14 ;  /* 0x000000081d08c225 */ /* 0x000fe200078e000e */
[----:B------:R-:W-:Y:S02]  /*08b0*/  ISETP.GE.U32.AND P5, PT, R25, UR4, PT ;  /* 0x0000000419007c0c */ /* 0x000fe4000bfa6070 */
[----:B------:R-:W-:Y:S02]  /*08c0*/  SHF.R.S32.HI R29, RZ, 0x1f, R25 ;  /* 0x0000001fff1d7819 */ /* 0x000fe40000011419 */
[----:B------:R3:W4:Y:S01]  /*08d0*/  @!P3 LDG.E.64 R4, desc[UR6][R10.64] ;  /* 0x000000060a04b981 */ /* 0x000722000c1e1b00 */
[----:B------:R-:W-:Y:S02]  /*08e0*/  @!P6 IADD3 R7, PT, PT, R7, R31, RZ ;  /* 0x0000001f0707e210 */ /* 0x000fe40007ffe0ff */
[----:B-1----:R-:W-:-:S02]  /*08f0*/  @!P6 LEA R22, P3, R6, R22, 0x2 ;  /* 0x000000160616e211 */ /* 0x002fc400078610ff */
[----:B------:R-:W-:Y:S02]  /*0900*/  ISETP.GE.AND.EX P5, PT, R29, UR5, PT, P5 ;  /* 0x000000051d007c0c */ /* 0x000fe4000bfa6350 */
[----:B------:R-:W-:Y:S01]  /*0910*/  @!P6 LEA.HI.X R23, R6, R23, R7, 0x2, P3 ;  /* 0x000000170617e211 */ /* 0x000fe200018f1407 */
[----:B--2---:R-:W-:Y:S01]  /*0920*/  @!P1 IMAD R14, R17, R12, RZ ;  /* 0x0000000c110e9224 */ /* 0x004fe200078e02ff */
[----:B------:R-:W-:Y:S01]  /*0930*/  @!P4 IADD3 R6, PT, PT, R9, R33, RZ ;  /* 0x000000210906c210 */ /* 0x000fe20007ffe0ff */
[----:B------:R-:W1:Y:S01]  /*0940*/  @!P1 LDC.64 R16, c[0x0][0x390] ;  /* 0x0000e400ff109b82 */ /* 0x000e620000000a00 */
[----:B0-----:R-:W-:Y:S01]  /*0950*/  @!P4 LEA R18, P3, R8, R18, 0x2 ;  /* 0x000000120812c211 */ /* 0x001fe200078610ff */
[----:B------:R-:W-:Y:S01]  /*0960*/  @!P1 IMAD R39, R27, R13, R14 ;  /* 0x0000000d1b279224 */ /* 0x000fe200078e020e */
[----:B------:R-:W-:Y:S02]  /*0970*/  IADD3 R34, PT, PT, R32, 0xd0, RZ ;  /* 0x000000d020227810 */ /* 0x000fe40007ffe0ff */
[----:B------:R-:W-:-:S02]  /*0980*/  @!P4 LEA.HI.X R19, R8, R19, R6, 0x2, P3 ;  /* 0x000000130813c211 */ /* 0x000fc400018f1406 */
[----:B------:R-:W-:Y:S02]  /*0990*/  CS2R R6, SRZ ;  /* 0x0000000000067805 */ /* 0x000fe4000001ff00 */
[----:B------:R-:W-:Y:S01]  /*09a0*/  ISETP.GE.U32.AND P3, PT, R34, UR4, PT ;  /* 0x0000000422007c0c */ /* 0x000fe2000bf66070 */
[----:B------:R-:W0:Y:S01]  /*09b0*/  @!P5 LDC.64 R14, c[0x0][0x3e0] ;  /* 0x0000f800ff0edb82 */ /* 0x000e220000000a00 */
[----:B------:R-:W-:Y:S02]  /*09c0*/  SHF.R.S32.HI R37, RZ, 0x1f, R34 ;  /* 0x0000001fff257819 */ /* 0x000fe40000011422 */
[----:B------:R-:W-:Y:S02]  /*09d0*/  CS2R R8, SRZ ;  /* 0x0000000000087805 */ /* 0x000fe4000001ff00 */
[----:B------:R-:W-:Y:S01]  /*09e0*/  IADD3 R33, PT, PT, R32, 0xe0, RZ ;  /* 0x000000e020217810 */ /* 0x000fe20007ffe0ff */
[----:B------:R2:W5:Y:S01]  /*09f0*/  @!P2 LDG.E.64 R6, desc[UR6][R20.64] ;  /* 0x000000061406a981 */ /* 0x000562000c1e1b00 */
[----:B------:R-:W-:-:S02]  /*0a00*/  ISETP.GE.AND.EX P3, PT, R37, UR5, PT, P3 ;  /* 0x0000000525007c0c */ /* 0x000fc4000bf66330 */
[----:B------:R-:W-:Y:S01]  /*0a10*/  ISETP.GE.U32.AND P2, PT, R33, UR4, PT ;  /* 0x0000000421007c0c */ /* 0x000fe2000bf46070 */
[----:B------:R0:W5:Y:S01]  /*0a20*/  @!P6 LDG.E.64 R8, desc[UR6][R22.64] ;  /* 0x000000061608e981 */ /* 0x000162000c1e1b00 */
[----:B------:R-:W-:Y:S01]  /*0a30*/  SHF.R.S32.HI R35, RZ, 0x1f, R33 ;  /* 0x0000001fff237819 */ /* 0x000fe20000011421 */
[----:B------:R-:W1:Y:S01]  /*0a40*/  @!P5 LDC.64 R30, c[0x0][0x390] ;  /* 0x0000e400ff1edb82 */ /* 0x000e620000000a00 */
[----:B---3--:R-:W-:Y:S02]  /*0a50*/  CS2R R10, SRZ ;  /* 0x00000000000a7805 */ /* 0x008fe4000001ff00 */
[----:B--2---:R-:W-:Y:S02]  /*0a60*/  @!P1 MOV R20, R74 ;  /* 0x0000004a00149202 */ /* 0x004fe40000000f00 */
[----:B------:R-:W-:Y:S02]  /*0a70*/  @!P1 MOV R21, R77 ;  /* 0x0000004d00159202 */ /* 0x000fe40000000f00 */
[----:B------:R2:W3:Y:S01]  /*0a80*/  @!P4 LDG.E.64 R10, desc[UR6][R18.64] ;  /* 0x00000006120ac981 */ /* 0x0004e2000c1e1b00 */
[----:B------:R-:W-:-:S02]  /*0a90*/  ISETP.GE.AND.EX P2, PT, R35, UR5, PT, P2 ;  /* 0x0000000523007c0c */ /* 0x000fc4000bf46320 */
[----:B------:R-:W-:Y:S01]  /*0aa0*/  ISETP.GE.U32.AND P6, PT, R69, UR4, PT ;  /* 0x0000000445007c0c */ /* 0x000fe2000bfc6070 */
[----:B------:R-:W-:Y:S02]  /*0ab0*/  @!P1 IMAD.WIDE.U32 R12, R27, R12, R20 ;  /* 0x0000000c1b0c9225 */ /* 0x000fe400078e0014 */
[----:B------:R-:W2:Y:S01]  /*0ac0*/  @!P3 LDC.64 R20, c[0x0][0x3e0] ;  /* 0x0000f800ff14bb82 */ /* 0x000ea20000000a00 */
[----:B------:R-:W-:Y:S01]  /*0ad0*/  ISETP.GE.AND.EX P6, PT, R54, UR5, PT, P6 ;  /* 0x0000000536007c0c */ /* 0x000fe2000bfc6360 */
[----:B0-----:R-:W-:Y:S01]  /*0ae0*/  @!P5 IMAD R22, R29, R14, RZ ;  /* 0x0000000e1d16d224 */ /* 0x001fe200078e02ff */
[----:B------:R-:W-:Y:S02]  /*0af0*/  @!P1 IADD3 R13, PT, PT, R13, R39, RZ ;  /* 0x000000270d0d9210 */ /* 0x000fe40007ffe0ff */
[C---:B-1----:R-:W-:Y:S02]  /*0b00*/  @!P1 LEA R16, P4, R12.reuse, R16, 0x2 ;  /* 0x000000100c109211 */ /* 0x042fe400078810ff */
[----:B--2---:R-:W-:Y:S01]  /*0b10*/  @!P5 MOV R18, R74 ;  /* 0x0000004a0012d202 */ /* 0x004fe20000000f00 */
[----:B------:R-:W0:Y:S01]  /*0b20*/  @!P2 LDC.64 R26, c[0x0][0x3e0] ;  /* 0x0000f800ff1aab82 */ /* 0x000e220000000a00 */
[----:B------:R-:W-:Y:S01]  /*0b30*/  @!P5 MOV R19, R77 ;  /* 0x0000004d0013d202 */ /* 0x000fe20000000f00 */
[----:B------:R-:W-:Y:S01]  /*0b40*/  @!P5 IMAD R23, R25, R15, R22 ;  /* 0x0000000f1917d224 */ /* 0x000fe200078e0216 */
[----:B------:R-:W-:-:S02]  /*0b50*/  @!P1 LEA.HI.X R17, R12, R17, R13, 0x2, P4 ;  /* 0x000000110c119211 */ /* 0x000fc400020f140d */
[----:B------:R-:W-:Y:S02]  /*0b60*/  CS2R R12, SRZ ;  /* 0x00000000000c7805 */ /* 0x000fe4000001ff00 */
[----:B------:R-:W-:Y:S01]  /*0b70*/  ISETP.GE.U32.AND P4, PT, R68, UR4, PT ;  /* 0x0000000444007c0c */ /* 0x000fe2000bf86070 */
[----:B------:R-:W-:Y:S01]  /*0b80*/  @!P5 IMAD.WIDE.U32 R14, R25, R14, R18 ;  /* 0x0000000e190ed225 */ /* 0x000fe200078e0012 */
[----:B------:R-:W1:Y:S02]  /*0b90*/  @!P3 LDC.64 R28, c[0x0][0x390] ;  /* 0x0000e400ff1cbb82 */ /* 0x000e640000000a00 */
[----:B------:R-:W-:Y:S01]  /*0ba0*/  ISETP.GE.AND.EX P4, PT, R0, UR5, PT, P4 ;  /* 0x0000000500007c0c */ /* 0x000fe2000bf86340 */
[----:B------:R2:W3:Y:S05]  /*0bb0*/  @!P1 LDG.E.64 R12, desc[UR6][R16.64] ;  /* 0x00000006100c9981 */ /* 0x0004ea000c1e1b00 */
[----:B------:R-:W1:Y:S01]  /*0bc0*/  @!P6 LDC.64 R24, c[0x0][0x3e0] ;  /* 0x0000f800ff18eb82 */ /* 0x000e620000000a00 */
[----:B------:R-:W-:-:S02]  /*0bd0*/  @!P5 IADD3 R15, PT, PT, R15, R23, RZ ;  /* 0x000000170f0fd210 */ /* 0x000fc40007ffe0ff */
[----:B------:R-:W-:Y:S01]  /*0be0*/  @!P5 LEA R30, P1, R14, R30, 0x2 ;  /* 0x0000001e0e1ed211 */ /* 0x000fe200078210ff */
[----:B------:R-:W-:-:S03]  /*0bf0*/  @!P3 IMAD R37, R37, R20, RZ ;  /* 0x000000142525b224 */ /* 0x000fc600078e02ff */
[----:B------:R-:W-:Y:S01]  /*0c00*/  @!P5 LEA.HI.X R31, R14, R31, R15, 0x2, P1 ;  /* 0x0000001f0e1fd211 */ /* 0x000fe200008f140f */
[----:B--2---:R-:W2:Y:S01]  /*0c10*/  @!P2 LDC.64 R16, c[0x0][0x390] ;  /* 0x0000e400ff10ab82 */ /* 0x004ea20000000a00 */
[----:B------:R-:W-:Y:S01]  /*0c20*/  ISETP.GE.U32.AND P1, PT, R67, UR4, PT ;  /* 0x0000000443007c0c */ /* 0x000fe2000bf26070 */
[----:B------:R-:W-:Y:S01]  /*0c30*/  @!P3 IMAD R39, R34, R21, R37 ;  /* 0x000000152227b224 */ /* 0x000fe200078e0225 */
[----:B------:R-:W-:Y:S02]  /*0c40*/  @!P3 MOV R36, R74 ;  /* 0x0000004a0024b202 */ /* 0x000fe40000000f00 */
[----:B------:R-:W-:Y:S02]  /*0c50*/  @!P3 MOV R37, R77 ;  /* 0x0000004d0025b202 */ /* 0x000fe40000000f00 */
[----:B------:R-:W-:Y:S02]  /*0c60*/  CS2R R14, SRZ ;  /* 0x00000000000e7805 */ /* 0x000fe4000001ff00 */
[----:B------:R-:W-:Y:S01]  /*0c70*/  ISETP.GE.AND.EX P1, PT, R2, UR5, PT, P1 ;  /* 0x0000000502007c0c */ /* 0x000fe2000bf26310 */
[----:B------:R-:W2:Y:S01]  /*0c80*/  @!P6 LDC.64 R22, c[0x0][0x390] ;  /* 0x0000e400ff16eb82 */ /* 0x000ea20000000a00 */
[----:B0-----:R-:W-:-:S02]  /*0c90*/  @!P2 IMAD R38, R35, R26, RZ ;  /* 0x0000001a2326a224 */ /* 0x001fc400078e02ff */
[----:B------:R-:W-:Y:S01]  /*0ca0*/  @!P3 IMAD.WIDE.U32 R36, R34, R20, R36 ;  /* 0x000000142224b225 */ /* 0x000fe200078e0024 */
[----:B------:R0:W3:Y:S04]  /*0cb0*/  @!P5 LDG.E.64 R14, desc[UR6][R30.64] ;  /* 0x000000061e0ed981 */ /* 0x0000e8000c1e1b00 */
[----:B------:R-:W2:Y:S01]  /*0cc0*/  @!P4 LDC.64 R18, c[0x0][0x3e0] ;  /* 0x0000f800ff12cb82 */ /* 0x000ea20000000a00 */
[----:B------:R-:W-:Y:S01]  /*0cd0*/  @!P2 IMAD R41, R33, R27, R38 ;  /* 0x0000001b2129a224 */ /* 0x000fe200078e0226 */
[----:B-1----:R-:W-:Y:S01]  /*0ce0*/  @!P3 LEA R34, P5, R36, R28, 0x2 ;  /* 0x0000001c2422b211 */ /* 0x002fe200078a10ff */
[----:B------:R-:W-:Y:S01]  /*0cf0*/  @!P6 IMAD R28, R54, R24, RZ ;  /* 0x00000018361ce224 */ /* 0x000fe200078e02ff */
[----:B------:R-:W-:Y:S02]  /*0d00*/  @!P3 IADD3 R27, PT, PT, R37, R39, RZ ;  /* 0x00000027251bb210 */ /* 0x000fe40007ffe0ff */
[----:B0-----:R-:W-:-:S02]  /*0d10*/  @!P2 MOV R30, R74 ;  /* 0x0000004a001ea202 */ /* 0x001fc40000000f00 */
[----:B------:R-:W-:Y:S01]  /*0d20*/  @!P2 MOV R31, R77 ;  /* 0x0000004d001fa202 */ /* 0x000fe20000000f00 */
[----:B------:R-:W0:Y:S01]  /*0d30*/  @!P1 LDC.64 R20, c[0x0][0x3e0] ;  /* 0x0000f800ff149b82 */ /* 0x000e220000000a00 */
[----:B------:R-:W-:Y:S01]  /*0d40*/  @!P3 LEA.HI.X R35, R36, R29, R27, 0x2, P5 ;  /* 0x0000001d2423b211 */ /* 0x000fe200028f141b */
[----:B------:R-:W-:Y:S01]  /*0d50*/  @!P2 IMAD.WIDE.U32 R30, R33, R26, R30 ;  /* 0x0000001a211ea225 */ /* 0x000fe200078e001e */
[----:B------:R-:W-:-:S03]  /*0d60*/  @!P6 MOV R29, R77 ;  /* 0x0000004d001de202 */ /* 0x000fc60000000f00 */
[----:B------:R-:W-:Y:S01]  /*0d70*/  @!P6 IMAD R33, R69, R25, R28 ;  /* 0x000000194521e224 */ /* 0x000fe200078e021c */
[----:B------:R-:W-:Y:S01]  /*0d80*/  @!P6 MOV R28, R74 ;  /* 0x0000004a001ce202 */ /* 0x000fe20000000f00 */
[----:B------:R-:W1:Y:S01]  /*0d90*/  @!P4 LDC.64 R26, c[0x0][0x390] ;  /* 0x0000e400ff1acb82 */ /* 0x000e620000000a00 */
[----:B------:R-:W-:Y:S02]  /*0da0*/  @!P2 IADD3 R25, PT, PT, R31, R41, RZ ;  /* 0x000000291f19a210 */ /* 0x000fe40007ffe0ff */
[----:B--2---:R-:W-:Y:S01]  /*0db0*/  @!P2 LEA R36, P5, R30, R16, 0x2 ;  /* 0x000000101e24a211 */ /* 0x004fe200078a10ff */
[----:B------:R-:W-:-:S03]  /*0dc0*/  @!P6 IMAD.WIDE.U32 R28, R69, R24, R28 ;  /* 0x00000018451ce225 */ /* 0x000fc600078e001c */
[----:B------:R-:W-:Y:S02]  /*0dd0*/  @!P2 LEA.HI.X R37, R30, R17, R25, 0x2, P5 ;  /* 0x000000111e25a211 */ /* 0x000fe400028f1419 */
[----:B------:R-:W2:Y:S01]  /*0de0*/  @!P1 LDC.64 R24, c[0x0][0x390] ;  /* 0x0000e400ff189b82 */ /* 0x000ea20000000a00 */
[----:B------:R-:W-:Y:S01]  /*0df0*/  @!P6 IADD3 R16, PT, PT, R29, R33, RZ ;  /* 0x000000211d10e210 */ /* 0x000fe20007ffe0ff */
[----:B------:R-:W-:Y:S01]  /*0e00*/  @!P4 IMAD R17, R0, R18, RZ ;  /* 0x000000120011c224 */ /* 0x000fe200078e02ff */
[----:B------:R-:W-:Y:S02]  /*0e10*/  @!P6 LEA R22, P5, R28, R22, 0x2 ;  /* 0x000000161c16e211 */ /* 0x000fe400078a10ff */
[----:B------:R-:W-:Y:S01]  /*0e20*/  @!P4 MOV R29, R77 ;  /* 0x0000004d001dc202 */ /* 0x000fe20000000f00 */
[----:B------:R-:W-:Y:S01]  /*0e30*/  @!P4 IMAD R31, R68, R19, R17 ;  /* 0x00000013441fc224 */ /* 0x000fe200078e0211 */
[----:B------:R-:W-:Y:S02]  /*0e40*/  @!P6 LEA.HI.X R23, R28, R23, R16, 0x2, P5 ;  /* 0x000000171c17e211 */ /* 0x000fe400028f1410 */
[----:B------:R-:W-:-:S02]  /*0e50*/  CS2R R16, SRZ ;  /* 0x0000000000107805 */ /* 0x000fc4000001ff00 */
[----:B------:R-:W-:Y:S02]  /*0e60*/  @!P4 MOV R28, R74 ;  /* 0x0000004a001cc202 */ /* 0x000fe40000000f00 */
[----:B------:R-:W-:-:S03]  /*0e70*/  ISETP.GE.U32.AND P5, PT, R66, UR4, PT ;  /* 0x0000000442007c0c */ /* 0x000fc6000bfa6070 */
[----:B------:R-:W-:Y:S01]  /*0e80*/  @!P4 IMAD.WIDE.U32 R18, R68, R18, R28 ;  /* 0x000000124412c225 */ /* 0x000fe200078e001c */
[----:B------:R1:W3:Y:S01]  /*0e90*/  @!P6 LDG.E.64 R16, desc[UR6][R22.64] ;  /* 0x000000061610e981 */ /* 0x0002e2000c1e1b00 */
[----:B------:R-:W-:Y:S02]  /*0ea0*/  ISETP.GE.AND.EX P5, PT, R3, UR5, PT, P5 ;  /* 0x0000000503007c0c */ /* 0x000fe4000bfa6350 */
[----:B0-----:R-:W-:Y:S01]  /*0eb0*/  @!P1 IMAD R30, R2, R20, RZ ;  /* 0x00000014021e9224 */ /* 0x001fe200078e02ff */
[----:B------:R-:W-:Y:S02]  /*0ec0*/  @!P4 IADD3 R19, PT, PT, R19, R31, RZ ;  /* 0x0000001f1313c210 */ /* 0x000fe40007ffe0ff */
[C---:B-1----:R-:W-:Y:S02]  /*0ed0*/  @!P4 LEA R26, P6, R18.reuse, R26, 0x2 ;  /* 0x0000001a121ac211 */ /* 0x042fe400078c10ff */
[----:B------:R-:W-:Y:S02]  /*0ee0*/  @!P1 MOV R22, R74 ;  /* 0x0000004a00169202 */ /* 0x000fe40000000f00 */
[----:B------:R-:W-:Y:S01]  /*0ef0*/  @!P1 MOV R23, R77 ;  /* 0x0000004d00179202 */ /* 0x000fe20000000f00 */
[----:B------:R-:W-:Y:S01]  /*0f00*/  @!P1 IMAD R29, R67, R21, R30 ;  /* 0x00000015431d9224 */ /* 0x000fe200078e021e */
[----:B------:R-:W-:-:S02]  /*0f10*/  @!P4 LEA.HI.X R27, R18, R27, R19, 0x2, P6 ;  /* 0x0000001b121bc211 */ /* 0x000fc400030f1413 */
[----:B------:R-:W-:Y:S01]  /*0f20*/  CS2R R18, SRZ ;  /* 0x0000000000127805 */ /* 0x000fe2000001ff00 */
[----:B------:R-:W-:Y:S02]  /*0f30*/  @!P1 IMAD.WIDE.U32 R20, R67, R20, R22 ;  /* 0x0000001443149225 */ /* 0x000fe400078e0016 */
[----:B------:R-:W0:Y:S03]  /*0f40*/  @!P5 LDC.64 R22, c[0x0][0x390] ;  /* 0x0000e400ff16db82 */ /* 0x000e260000000a00 */
[----:B------:R1:W3:Y:S01]  /*0f50*/  @!P4 LDG.E.64 R18, desc[UR6][R26.64] ;  /* 0x000000061a12c981 */ /* 0x0002e2000c1e1b00 */
[----:B------:R-:W-:Y:S02]  /*0f60*/  @!P1 IADD3 R21, PT, PT, R21, R29, RZ ;  /* 0x0000001d15159210 */ /* 0x000fe40007ffe0ff */
[----:B--2---:R-:W-:Y:S02]  /*0f70*/  @!P1 LEA R38, P6, R20, R24, 0x2 ;  /* 0x0000001814269211 */ /* 0x004fe400078c10ff */
[----:B------:R-:W-:-:S02]  /*0f80*/  ISETP.GE.U32.AND P4, PT, R65, UR4, PT ;  /* 0x0000000441007c0c */ /* 0x000fc4000bf86070 */
[----:B------:R-:W-:Y:S02]  /*0f90*/  @!P1 LEA.HI.X R39, R20, R25, R21, 0x2, P6 ;  /* 0x0000001914279211 */ /* 0x000fe400030f1415 */
[----:B------:R-:W-:Y:S01]  /*0fa0*/  ISETP.GE.U32.AND P6, PT, R70, UR4, PT ;  /* 0x0000000446007c0c */ /* 0x000fe2000bfc6070 */
[----:B-1----:R-:W1:Y:S01]  /*0fb0*/  @!P5 LDC.64 R26, c[0x0][0x3e0] ;  /* 0x0000f800ff1adb82 */ /* 0x002e620000000a00 */
[----:B------:R-:W-:Y:S02]  /*0fc0*/  ISETP.GE.AND.EX P4, PT, R52, UR5, PT, P4 ;  /* 0x0000000534007c0c */ /* 0x000fe4000bf86340 */
[----:B------:R-:W-:Y:S02]  /*0fd0*/  ISETP.GE.AND.EX P6, PT, R55, UR5, PT, P6 ;  /* 0x0000000537007c0c */ /* 0x000fe4000bfc6360 */
[----:B------:R-:W-:-:S09]  /*0fe0*/  @!P5 MOV R40, R74 ;  /* 0x0000004a0028d202 */ /* 0x000fd20000000f00 */
[----:B------:R-:W2:Y:S08]  /*0ff0*/  @!P4 LDC.64 R24, c[0x0][0x3e0] ;  /* 0x0000f800ff18cb82 */ /* 0x000eb00000000a00 */
[----:B------:R-:W4:Y:S01]  /*1000*/  @!P6 LDC.64 R30, c[0x0][0x3e0] ;  /* 0x0000f800ff1eeb82 */ /* 0x000f220000000a00 */
[----:B-1----:R-:W-:Y:S01]  /*1010*/  @!P5 IMAD R20, R3, R26, RZ ;  /* 0x0000001a0314d224 */ /* 0x002fe200078e02ff */
[----:B------:R-:W-:-:S03]  /*1020*/  @!P5 MOV R41, R77 ;  /* 0x0000004d0029d202 */ /* 0x000fc60000000f00 */
[C---:B------:R-:W-:Y:S01]  /*1030*/  @!P5 IMAD R33, R66.reuse, R27, R20 ;  /* 0x0000001b4221d224 */ /* 0x040fe200078e0214 */
[----:B------:R-:W-:Y:S02]  /*1040*/  CS2R R20, SRZ ;  /* 0x0000000000147805 */ /* 0x000fe4000001ff00 */
[----:B------:R-:W1:Y:S01]  /*1050*/  @!P6 LDC.64 R28, c[0x0][0x390] ;  /* 0x0000e400ff1ceb82 */ /* 0x000e620000000a00 */
[----:B------:R-:W-:-:S03]  /*1060*/  @!P5 IMAD.WIDE.U32 R40, R66, R26, R40 ;  /* 0x0000001a4228d225 */ /* 0x000fc600078e0028 */
[----:B------:R0:W3:Y:S02]  /*1070*/  @!P1 LDG.E.64 R20, desc[UR6][R38.64] ;  /* 0x0000000626149981 */ /* 0x0000e4000c1e1b00 */
[----:B------:R-:W-:Y:S01]  /*1080*/  @!P5 IADD3 R33, PT, PT, R41, R33, RZ ;  /* 0x000000212921d210 */ /* 0x000fe20007ffe0ff */
[----:B--2---:R-:W-:Y:S01]  /*1090*/  @!P4 IMAD R42, R52, R24, RZ ;  /* 0x00000018342ac224 */ /* 0x004fe200078e02ff */
[----:B------:R-:W-:Y:S01]  /*10a0*/  @!P6 MOV R41, R77 ;  /* 0x0000004d0029e202 */ /* 0x000fe20000000f00 */
[----:B------:R-:W2:Y:S01]  /*10b0*/  @!P4 LDC.64 R26, c[0x0][0x390] ;  /* 0x0000e400ff1acb82 */ /* 0x000ea20000000a00 */
[----:B0-----:R-:W-:Y:S01]  /*10c0*/  @!P5 LEA R38, P1, R40, R22, 0x2 ;  /* 0x000000162826d211 */ /* 0x001fe200078210ff */
[----:B----4-:R-:W-:-:S03]  /*10d0*/  @!P6 IMAD R22, R55, R30, RZ ;  /* 0x0000001e3716e224 */ /* 0x010fc600078e02ff */
[----:B------:R-:W-:Y:S02]  /*10e0*/  @!P5 LEA.HI.X R39, R40, R23, R33, 0x2, P1 ;  /* 0x000000172827d211 */ /* 0x000fe400008f1421 */
[----:B------:R-:W-:Y:S01]  /*10f0*/  @!P6 MOV R40, R74 ;  /* 0x0000004a0028e202 */ /* 0x000fe20000000f00 */
[----:B------:R-:W-:Y:S02]  /*1100*/  @!P4 IMAD R33, R65, R25, R42 ;  /* 0x000000194121c224 */ /* 0x000fe400078e022a */
[C---:B------:R-:W-:Y:S01]  /*1110*/  @!P6 IMAD R25, R70.reuse, R31, R22 ;  /* 0x0000001f4619e224 */ /* 0x040fe200078e0216 */
[----:B------:R-:W-:Y:S01]  /*1120*/  CS2R R22, SRZ ;  /* 0x0000000000167805 */ /* 0x000fe2000001ff00 */
[----:B------:R-:W-:Y:S01]  /*1130*/  @!P6 IMAD.WIDE.U32 R40, R70, R30, R40 ;  /* 0x0000001e4628e225 */ /* 0x000fe200078e0028 */
[----:B------:R-:W-:Y:S02]  /*1140*/  @!P4 MOV R30, R74 ;  /* 0x0000004a001ec202 */ /* 0x000fe40000000f00 */
[----:B------:R-:W-:-:S02]  /*1150*/  @!P4 MOV R31, R77 ;  /* 0x0000004d001fc202 */ /* 0x000fc40000000f00 */
[----:B-1----:R-:W-:Y:S01]  /*1160*/  @!P6 LEA R28, P1, R40, R28, 0x2 ;  /* 0x0000001c281ce211 */ /* 0x002fe200078210ff */
[----:B------:R2:W4:Y:S01]  /*1170*/  @!P5 LDG.E.64 R22, desc[UR6][R38.64] ;  /* 0x000000062616d981 */ /* 0x000522000c1e1b00 */
[----:B------:R-:W-:Y:S01]  /*1180*/  @!P4 IMAD.WIDE.U32 R30, R65, R24, R30 ;  /* 0x00000018411ec225 */ /* 0x000fe200078e001e */
[----:B------:R-:W-:Y:S02]  /*1190*/  @!P6 IADD3 R24, PT, PT, R41, R25, RZ ;  /* 0x000000192918e210 */ /* 0x000fe40007ffe0ff */
[----:B------:R-:W-:Y:S02]  /*11a0*/  ISETP.GE.U32.AND P5, PT, R64, UR4, PT ;  /* 0x0000000440007c0c */ /* 0x000fe4000bfa6070 */
[----:B------:R-:W-:Y:S02]  /*11b0*/  @!P6 LEA.HI.X R29, R40, R29, R24, 0x2, P1 ;  /* 0x0000001d281de211 */ /* 0x000fe400008f1418 */
[----:B------:R-:W-:Y:S02]  /*11c0*/  ISETP.GE.AND.EX P1, PT, R53, UR5, PT, P5 ;  /* 0x0000000535007c0c */ /* 0x000fe4000bf26350 */
[----:B------:R-:W-:-:S02]  /*11d0*/  CS2R R24, SRZ ;  /* 0x0000000000187805 */ /* 0x000fc4000001ff00 */
[----:B------:R-:W-:Y:S02]  /*11e0*/  @!P4 IADD3 R33, PT, PT, R31, R33, RZ ;  /* 0x000000211f21c210 */ /* 0x000fe40007ffe0ff */
[----:B--2---:R-:W-:Y:S02]  /*11f0*/  @!P4 LEA R38, P5, R30, R26, 0x2 ;  /* 0x0000001a1e26c211 */ /* 0x004fe400078a10ff */
[----:B------:R-:W-:Y:S01]  /*1200*/  IADD3 R40, PT, PT, R32, 0xf0, RZ ;  /* 0x000000f020287810 */ /* 0x000fe20007ffe0ff */
[----:B------:R0:W2:Y:S01]  /*1210*/  @!P6 LDG.E.64 R24, desc[UR6][R28.64] ;  /* 0x000000061c18e981 */ /* 0x0000a2000c1e1b00 */
[----:B------:R-:W-:-:S03]  /*1220*/  @!P4 LEA.HI.X R39, R30, R27, R33, 0x2, P5 ;  /* 0x0000001b1e27c211 */ /* 0x000fc600028f1421 */
[----:B------:R-:W0:Y:S01]  /*1230*/  @!P1 LDC.64 R26, c[0x0][0x3e0] ;  /* 0x0000f800ff1a9b82 */ /* 0x000e220000000a00 */
[----:B------:R-:W-:Y:S02]  /*1240*/  ISETP.GE.U32.AND P5, PT, R40, UR4, PT ;  /* 0x0000000428007c0c */ /* 0x000fe4000bfa6070 */
[----:B------:R-:W-:-:S04]  /*1250*/  SHF.R.S32.HI R41, RZ, 0x1f, R40 ;  /* 0x0000001fff297819 */ /* 0x000fc80000011428 */
[----:B------:R-:W-:Y:S01]  /*1260*/  ISETP.GE.AND.EX P5, PT, R41, UR5, PT, P5 ;  /* 0x0000000529007c0c */ /* 0x000fe2000bfa6350 */
[----:B------:R-:W1:Y:S01]  /*1270*/  @!P1 LDC.64 R32, c[0x0][0x390] ;  /* 0x0000e400ff209b82 */ /* 0x000e620000000a00 */
[----:B------:R-:W-:Y:S02]  /*1280*/  @!P1 MOV R42, R74 ;  /* 0x0000004a002a9202 */ /* 0x000fe40000000f00 */
[----:B------:R-:W-:-:S09]  /*1290*/  @!P1 MOV R43, R77 ;  /* 0x0000004d002b9202 */ /* 0x000fd20000000f00 */
[----:B------:R-:W5:Y:S01]  /*12a0*/  @!P5 LDC.64 R30, c[0x0][0x3e0] ;  /* 0x0000f800ff1edb82 */ /* 0x000f620000000a00 */
[----:B0-----:R-:W-:-:S04]  /*12b0*/  @!P1 IMAD R28, R53, R26, RZ ;  /* 0x0000001a351c9224 */ /* 0x001fc800078e02ff */
[----:B------:R-:W-:-:S03]  /*12c0*/  @!P1 IMAD R45, R64, R27, R28 ;  /* 0x0000001b402d9224 */ /* 0x000fc600078e021c */
[----:B------:R-:W0:Y:S01]  /*12d0*/  @!P5 LDC.64 R28, c[0x0][0x390] ;  /* 0x0000e400ff1cdb82 */ /* 0x000e220000000a00 */
[----:B------:R-:W-:Y:S01]  /*12e0*/  @!P1 IMAD.WIDE.U32 R42, R64, R26, R42 ;  /* 0x0000001a402a9225 */ /* 0x000fe200078e002a */
[----:B------:R-:W-:-:S04]  /*12f0*/  CS2R R26, SRZ ;  /* 0x00000000001a7805 */ /* 0x000fc8000001ff00 */
[----:B------:R-:W-:Y:S02]  /*1300*/  @!P1 IADD3 R43, PT, PT, R43, R45, RZ ;  /* 0x0000002d2b2b9210 */ /* 0x000fe40007ffe0ff */
[----:B------:R5:W4:Y:S01]  /*1310*/  @!P4 LDG.E.64 R26, desc[UR6][R38.64] ;  /* 0x00000006261ac981 */ /* 0x000b22000c1e1b00 */
[C---:B-1----:R-:W-:Y:S02]  /*1320*/  @!P1 LEA R32, P4, R42.reuse, R32, 0x2 ;  /* 0x000000202a209211 */ /* 0x042fe400078810ff */
[----:B------:R-:W-:Y:S02]  /*1330*/  CS2R R44, SRZ ;  /* 0x00000000002c7805 */ /* 0x000fe4000001ff00 */
[----:B------:R-:W-:Y:S01]  /*1340*/  @!P1 LEA.HI.X R33, R42, R33, R43, 0x2, P4 ;  /* 0x000000212a219211 */ /* 0x000fe200020f142b */
[----:B-----5:R-:W-:Y:S01]  /*1350*/  @!P5 IMAD R41, R41, R30, RZ ;  /* 0x0000001e2929d224 */ /* 0x020fe200078e02ff */
[----:B------:R-:W-:Y:S02]  /*1360*/  @!P5 MOV R38, R74 ;  /* 0x0000004a0026d202 */ /* 0x000fe40000000f00 */
[----:B------:R-:W-:-:S02]  /*1370*/  @!P5 MOV R39, R77 ;  /* 0x0000004d0027d202 */ /* 0x000fc40000000f00 */
[----:B------:R-:W-:Y:S01]  /*1380*/  CS2R R46, SRZ ;  /* 0x00000000002e7805 */ /* 0x000fe2000001ff00 */
[C---:B------:R-:W-:Y:S01]  /*1390*/  @!P5 IMAD R31, R40.reuse, R31, R41 ;  /* 0x0000001f281fd224 */ /* 0x040fe200078e0229 */
[----:B------:R1:W5:Y:S01]  /*13a0*/  @!P1 LDG.E.64 R44, desc[UR6][R32.64] ;  /* 0x00000006202c9981 */ /* 0x000362000c1e1b00 */
[----:B------:R-:W-:Y:S01]  /*13b0*/  @!P5 IMAD.WIDE.U32 R38, R40, R30, R38 ;  /* 0x0000001e2826d225 */ /* 0x000fe200078e0026 */
[----:B------:R-:W-:Y:S02]  /*13c0*/  CS2R R48, SRZ ;  /* 0x0000000000307805 */ /* 0x000fe4000001ff00 */
[----:B------:R1:W5:Y:S02]  /*13d0*/  @!P3 LDG.E.64 R46, desc[UR6][R34.64] ;  /* 0x00000006222eb981 */ /* 0x000364000c1e1b00 */
[----:B------:R-:W-:Y:S02]  /*13e0*/  @!P5 IADD3 R30, PT, PT, R39, R31, RZ ;  /* 0x0000001f271ed210 */ /* 0x000fe40007ffe0ff */
[----:B0-----:R-:W-:-:S02]  /*13f0*/  @!P5 LEA R28, P1, R38, R28, 0x2 ;  /* 0x0000001c261cd211 */ /* 0x001fc400078210ff */
[----:B------:R-:W-:Y:S01]  /*1400*/  CS2R R50, SRZ ;  /* 0x0000000000327805 */ /* 0x000fe2000001ff00 */
[----:B------:R-:W5:Y:S01]  /*1410*/  @!P2 LDG.E.64 R48, desc[UR6][R36.64] ;  /* 0x000000062430a981 */ /* 0x000f62000c1e1b00 */
[----:B------:R-:W-:-:S05]  /*1420*/  @!P5 LEA.HI.X R29, R38, R29, R30, 0x2, P1 ;  /* 0x0000001d261dd211 */ /* 0x000fca00008f141e */
[----:B------:R2:W5:Y:S01]  /*1430*/  @!P5 LDG.E.64 R50, desc[UR6][R28.64] ;  /* 0x000000061c32d981 */ /* 0x000562000c1e1b00 */
[----:B------:R-:W-:Y:S01]  /*1440*/  FADD.FTZ R30, R4, R5 ;  /* 0x00000005041e7221 */ /* 0x000fe20000010000 */
[----:B------:R-:W-:Y:S01]  /*1450*/  FMUL.FTZ R31, R5, R5 ;  /* 0x00000005051f7220 */ /* 0x000fe20000410000 */
[----:B-1----:R-:W-:Y:S02]  /*1460*/  FADD.FTZ R33, R6, R7 ;  /* 0x0000000706217221 */ /* 0x002fe40000010000 */
[----:B------:R-:W-:Y:S01]  /*1470*/  FADD.FTZ R30, RZ, R30 ;  /* 0x0000001eff1e7221 */ /* 0x000fe20000010000 */
[----:B------:R-:W-:Y:S01]  /*1480*/  FMUL.FTZ R35, R7, R7 ;  /* 0x0000000707237220 */ /* 0x000fe20000410000 */
[----:B------:R-:W-:Y:S02]  /*1490*/  FFMA.FTZ R31, R4, R4, R31 ;  /* 0x00000004041f7223 */ /* 0x000fe4000001001f */
[----:B------:R-:W-:Y:S01]  /*14a0*/  FADD.FTZ R30, R30, R33 ;  /* 0x000000211e1e7221 */ /* 0x000fe20000010000 */
[----:B------:R-:W-:Y:S01]  /*14b0*/  FFMA.FTZ R32, R6, R6, R35 ;  /* 0x0000000606207223 */ /* 0x000fe20000010023 */
[----:B------:R-:W-:-:S04]  /*14c0*/  FADD.FTZ R31, RZ, R31 ;  /* 0x0000001fff1f7221 */ /* 0x000fc80000010000 */
[----:B------:R-:W-:Y:S01]  /*14d0*/  FADD.FTZ R31, R31, R32 ;  /* 0x000000201f1f7221 */ /* 0x000fe20000010000 */
[----:B------:R-:W-:Y:S01]  /*14e0*/  ISETP.GT.AND P1, PT, R56, 0x1e, PT ;  /* 0x0000001e3800780c */ /* 0x000fe20003f24270 */
[----:B---3--:R-:W-:-:S04]  /*14f0*/  FMUL.FTZ R33, R17, R17 ;  /* 0x0000001111217220 */ /* 0x008fc80000410000 */
[----:B------:R-:W-:Y:S01]  /*1500*/  FFMA.FTZ R33, R16, R16, R33 ;  /* 0x0000001010217223 */ /* 0x000fe20000010021 */
[----:B--2---:R-:W-:Y:S01]  /*1510*/  FADD.FTZ R29, R24, R25 ;  /* 0x00000019181d7221 */ /* 0x004fe20000010000 */
        /* <DEDUP_REMOVED lines=10> */
[----:B------:R-:W-:Y:S01]  /*15c0*/  FADD.FTZ R30, R8, R9 ;  /* 0x00000009081e7221 */ /* 0x000fe20000010000 */
[----:B------:R-:W-:Y:S01]  /*15d0*/  FFMA.FTZ R31, R18, R18, R31 ;  /* 0x00000012121f7223 */ /* 0x000fe2000001001f */
[----:B------:R-:W-:Y:S02]  /*15e0*/  FMUL.FTZ R33, R9, R9 ;  /* 0x0000000909217220 */ /* 0x000fe40000410000 */
[----:B------:R-:W-:Y:S01]  /*15f0*/  FADD.FTZ R29, R29, R30 ;  /* 0x0000001e1d1d7221 */ /* 0x000fe20000010000 */
[----:B------:R-:W-:Y:S01]  /*1600*/  FADD.FTZ R28, R28, R31 ;  /* 0x0000001f1c1c7221 */ /* 0x000fe20000010000 */
[----:B------:R-:W-:Y:S01]  /*1610*/  FFMA.FTZ R33, R8, R8, R33 ;  /* 0x0000000808217223 */ /* 0x000fe20000010021 */
[----:B------:R-:W-:Y:S01]  /*1620*/  FADD.FTZ R30, R20, R21 ;  /* 0x00000015141e7221 */ /* 0x000fe20000010000 */
[----:B------:R-:W-:-:S02]  /*1630*/  FMUL.FTZ R31, R21, R21 ;  /* 0x00000015151f7220 */ /* 0x000fc40000410000 */
[----:B------:R-:W-:Y:S01]  /*1640*/  FADD.FTZ R28, R28, R33 ;  /* 0x000000211c1c7221 */ /* 0x000fe20000010000 */
[----:B------:R-:W-:Y:S01]  /*1650*/  FADD.FTZ R29, R29, R30 ;  /* 0x0000001e1d1d7221 */ /* 0x000fe20000010000 */
[----:B------:R-:W-:Y:S01]  /*1660*/  FFMA.FTZ R31, R20, R20, R31 ;  /* 0x00000014141f7223 */ /* 0x000fe2000001001f */
[----:B----4-:R-:W-:Y:S01]  /*1670*/  FMUL.FTZ R33, R23, R23 ;  /* 0x0000001717217220 */ /* 0x010fe20000410000 */
        /* <DEDUP_REMOVED lines=24> */
[----:B-----5:R-:W-:Y:S01]  /*1800*/  FMUL.FTZ R31, R45, R45 ;  /* 0x0000002d2d1f7220 */ /* 0x020fe20000410000 */
        /* <DEDUP_REMOVED lines=57> */
.L_x_3983:
[----:B------:R-:W-:Y:S05]  /*1ba0*/  BSYNC.RECONVERGENT B0 ;  /* 0x0000000000007941 */ /* 0x000fea0003800200 */
.L_x_3982:
        /* <DEDUP_REMOVED lines=56> */
.L_x_3985:
[----:B------:R-:W-:Y:S05]  /*1f30*/  BSYNC.RECONVERGENT B0 ;  /* 0x0000000000007941 */ /* 0x000fea0003800200 */
.L_x_3984:
        /* <DEDUP_REMOVED lines=27> */
.L_x_3988:
[----:B------:R-:W3:Y:S04]  /*20f0*/  LDG.E.STRONG.GPU R30, desc[UR6][R28.64] ;  /* 0x000000061c1e7981 */ /* 0x000ee8000c1ef900 */
[----:B---3--:R-:W-:Y:S01]  /*2100*/  CCTL.IVALL ;  /* 0x00000000ff00798f */ /* 0x008fe20002000000 */
[----:B------:R-:W-:Y:S05]  /*2110*/  YIELD ;  /* 0x0000000000007946 */ /* 0x000fea0003800000 */
[----:B------:R-:W-:-:S13]  /*2120*/  ISETP.NE.AND P1, PT, R30, R37, PT ;  /* 0x000000251e00720c */ /* 0x000fda0003f25270 */
[----:B------:R-:W-:Y:S05]  /*2130*/  @P1 BRA `(.L_x_3988) ;  /* 0xfffffffc00ec1947 */ /* 0x000fea000383ffff */
.L_x_3987:
        /* <DEDUP_REMOVED lines=16> */
.L_x_3990:
        /* <DEDUP_REMOVED lines=62> */
.L_x_3989:
        /* <DEDUP_REMOVED lines=38> */
.L_x_3991:
        /* <DEDUP_REMOVED lines=19> */
.L_x_3992:
        /* <DEDUP_REMOVED lines=9> */
.L_x_3993:
[----:B------:R-:W-:Y:S05]  /*2a40*/  BSYNC.RECONVERGENT B0 ;  /* 0x0000000000007941 */ /* 0x000fea0003800200 */
.L_x_3986:
[----:B------:R-:W4:Y:S01]  /*2a50*/  S2UR UR5, SR_CgaCtaId ;  /* 0x00000000000579c3 */ /* 0x000f220000008800 */
[----:B------:R-:W5:Y:S01]  /*2a60*/  LDCU UR8, c[0x0][0x414] ;  /* 0x00008280ff0877ac */ /* 0x000f620008000800 */
[----:B------:R-:W-:Y:S01]  /*2a70*/  LOP3.LUT R39, R63, 0xffff, RZ, 0xc0, !PT ;  /* 0x0000ffff3f277812 */ /* 0x000fe200078ec0ff */
[----:B------:R-:W-:-:S03]  /*2a80*/  UMOV UR4, 0x400 ;  /* 0x0000040000047882 */ /* 0x000fc60000000000 */
[----:B------:R-:W-:Y:S02]  /*2a90*/  IADD3 R39, PT, PT, R72, R39, RZ ;  /* 0x0000002748277210 */ /* 0x000fe40007ffe0ff */
[----:B---3--:R-:W2:Y:S08]  /*2aa0*/  @P0 LDC.64 R28, c[0x0][0x388] ;  /* 0x0000e200ff1c0b82 */ /* 0x008eb00000000a00 */
[----:B-1----:R-:W1:Y:S01]  /*2ab0*/  LDC.64 R34, c[0x0][0x398] ;  /* 0x0000e600ff227b82 */ /* 0x002e620000000a00 */
[----:B----4-:R-:W-:-:S07]  /*2ac0*/  ULEA UR4, UR5, UR4, 0x18 ;  /* 0x0000000405047291 */ /* 0x010fce000f8ec0ff */
[----:B------:R-:W3:Y:S01]  /*2ad0*/  LDC.64 R30, c[0x0][0x3a0] ;  /* 0x0000e800ff1e7b82 */ /* 0x000ee20000000a00 */
[----:B------:R-:W4:Y:S01]  /*2ae0*/  LDCU UR5, c[0x0][0x404] ;  /* 0x00008080ff0577ac */ /* 0x000f220008000800 */
[----:B--2---:R-:W-:-:S04]  /*2af0*/  @P0 IMAD.WIDE R36, R61, 0x8, R28 ;  /* 0x000000083d240825 */ /* 0x004fc800078e021c */
[----:B-----5:R-:W-:Y:S01]  /*2b00*/  @P0 FMUL.FTZ R28, R32, UR8 ;  /* 0x00000008201c0c20 */ /* 0x020fe20008410000 */
[----:B------:R-:W-:Y:S01]  /*2b10*/  @P0 FMUL.FTZ R29, R33, UR8 ;  /* 0x00000008211d0c20 */ /* 0x000fe20008410000 */
[----:B------:R-:W-:Y:S04]  /*2b20*/  @!P2 STS.64 [UR4+0xc8], R32 ;  /* 0x0000c820ff00a988 */ /* 0x000fe80008000a04 */
[----:B------:R4:W-:Y:S01]  /*2b30*/  @P0 STG.E.64 desc[UR6][R36.64], R28 ;  /* 0x0000001c24000986 */ /* 0x0009e2000c101b06 */
[C---:B-1----:R-:W-:Y:S01]  /*2b40*/  IMAD.WIDE R34, R39.reuse, 0x2, R34 ;  /* 0x0000000227227825 */ /* 0x042fe200078e0222 */
[----:B------:R-:W-:Y:S03]  /*2b50*/  BAR.SYNC.DEFER_BLOCKING 0x0 ;  /* 0x0000000000007b1d */ /* 0x000fe60000010000 */
[----:B---3--:R-:W-:-:S03]  /*2b60*/  IMAD.WIDE R30, R39, 0x2, R30 ;  /* 0x00000002271e7825 */ /* 0x008fc600078e021e */
[----:B------:R-:W0:Y:S04]  /*2b70*/  LDG.E.U16 R38, desc[UR6][R34.64] ;  /* 0x0000000622267981 */ /* 0x000e28000c1e1500 */
[----:B------:R1:W2:Y:S04]  /*2b80*/  LDG.E.U16 R41, desc[UR6][R34.64+0x2] ;  /* 0x0000020622297981 */ /* 0x0002a8000c1e1500 */
[----:B------:R-:W3:Y:S04]  /*2b90*/  LDG.E.U16 R40, desc[UR6][R30.64] ;  /* 0x000000061e287981 */ /* 0x000ee8000c1e1500 */
[----:B------:R5:W3:Y:S01]  /*2ba0*/  LDG.E.U16 R43, desc[UR6][R30.64+0x2] ;  /* 0x000002061e2b7981 */ /* 0x000ae2000c1e1500 */
[----:B----4-:R-:W-:-:S02]  /*2bb0*/  IMAD R36, R58, UR5, R71 ;  /* 0x000000053a247c24 */ /* 0x010fc4000f8e0247 */
[----:B-1----:R-:W-:Y:S01]  /*2bc0*/  HFMA2 R35, -RZ, RZ, 1.875, 0 ;  /* 0x3f800000ff237431 */ /* 0x002fe200000001ff */
[----:B------:R-:W-:Y:S01]  /*2bd0*/  BSSY.RECONVERGENT B0, `(.L_x_3994) ;  /* 0x000038b000007945 */ /* 0x000fe20003800200 */
[----:B------:R-:W1:Y:S01]  /*2be0*/  LDS.64 R28, [UR4+0xc8] ;  /* 0x0000c804ff1c7984 */ /* 0x000e620008000a00 */
[----:B------:R-:W4:Y:S01]  /*2bf0*/  LDCU.U8 UR4, c[0x0][0x3fc] ;  /* 0x00007f80ff0477ac */ /* 0x000f220008000000 */
[C---:B------:R-:W-:Y:S02]  /*2c00*/  IADD3 R39, PT, PT, R36.reuse, 0x10, RZ ;  /* 0x0000001024277810 */ /* 0x040fe40007ffe0ff */
[----:B-----5:R-:W-:Y:S01]  /*2c10*/  IADD3 R30, PT, PT, R36, 0xe0, RZ ;  /* 0x000000e0241e7810 */ /* 0x020fe20007ffe0ff */
[----:B----4-:R-:W-:Y:S01]  /*2c20*/  UISETP.NE.AND UP0, UPT, UR4, URZ, UPT ;  /* 0x000000ff0400728c */ /* 0x010fe2000bf05270 */
[----:B-1----:R-:W-:-:S04]  /*2c30*/  FMUL.FTZ R28, R28, UR8 ;  /* 0x000000081c1c7c20 */ /* 0x002fc80008410000 */
[----:B------:R-:W-:-:S04]  /*2c40*/  FMUL.FTZ R42, R28, R28 ;  /* 0x0000001c1c2a7220 */ /* 0x000fc80000410000 */
[----:B------:R-:W-:Y:S01]  /*2c50*/  FFMA.FTZ R42, R29, UR8, -R42 ;  /* 0x000000081d2a7c23 */ /* 0x000fe2000801082a */
[----:B------:R-:W-:-:S04]  /*2c60*/  SHF.R.S32.HI R29, RZ, 0x1f, R30 ;  /* 0x0000001fff1d7819 */ /* 0x000fc8000001141e */
[----:B------:R-:W-:-:S13]  /*2c70*/  FSETP.GTU.FTZ.AND P1, PT, R42, RZ, PT ;  /* 0x000000ff2a00720b */ /* 0x000fda0003f3c000 */
[----:B------:R-:W1:Y:S02]  /*2c80*/  @P1 LDC R37, c[0x0][0x3a8] ;  /* 0x0000ea00ff251b82 */ /* 0x000e640000000800 */
[----:B-1----:R-:W-:Y:S01]  /*2c90*/  @P1 FADD.FTZ R37, R42, R37 ;  /* 0x000000252a251221 */ /* 0x002fe20000010000 */
[----:B------:R-:W-:-:S03]  /*2ca0*/  SHF.R.S32.HI R42, RZ, 0x1f, R39 ;  /* 0x0000001fff2a7819 */ /* 0x000fc60000011427 */
[----:B------:R1:W4:Y:S01]  /*2cb0*/  @P1 MUFU.RSQ R35, R37 ;  /* 0x0000002500231308 */ /* 0x0003220000001400 */
[----:B0-----:R-:W-:Y:S02]  /*2cc0*/  SHF.L.U32 R33, R38, 0x10, RZ ;  /* 0x0000001026217819 */ /* 0x001fe400000006ff */
[----:B--2---:R-:W-:Y:S02]  /*2cd0*/  SHF.L.U32 R34, R41, 0x10, RZ ;  /* 0x0000001029227819 */ /* 0x004fe400000006ff */
[----:B---3--:R-:W-:Y:S02]  /*2ce0*/  SHF.L.U32 R32, R40, 0x10, RZ ;  /* 0x0000001028207819 */ /* 0x008fe400000006ff */
[----:B------:R-:W-:Y:S01]  /*2cf0*/  SHF.L.U32 R31, R43, 0x10, RZ ;  /* 0x000000102b1f7819 */ /* 0x000fe200000006ff */
[----:B-1--4-:R-:W-:Y:S06]  /*2d00*/  BRA.U UP0, `(.L_x_3995) ;  /* 0x0000001500b47547 */ /* 0x012fec000b800000 */
        /* <DEDUP_REMOVED lines=29> */
.L_x_3997:
[----:B------:R-:W-:Y:S05]  /*2ee0*/  BSYNC.RECONVERGENT B1 ;  /* 0x0000000000017941 */ /* 0x000fea0003800200 */
.L_x_3996:
[----:B------:R-:W-:Y:S01]  /*2ef0*/  BSSY.RECONVERGENT B1, `(.L_x_3998) ;  /* 0x0000015000017945 */ /* 0x000fe20003800200 */
[C---:B------:R-:W-:Y:S02]  /*2f00*/  IADD3 R38, PT, PT, R36.reuse, 0x50, RZ ;  /* 0x0000005024267810 */ /* 0x040fe40007ffe0ff */
[----:B------:R-:W-:Y:S01]  /*2f10*/  IADD3 R37, PT, PT, R36, 0x80, RZ ;  /* 0x0000008024257810 */ /* 0x000fe20007ffe0ff */
[----:B------:R-:W-:Y:S06]  /*2f20*/  @P3 BRA `(.L_x_3999) ;  /* 0x0000000000443947 */ /* 0x000fec0003800000 */
[----:B------:R-:W1:Y:S01]  /*2f30*/  LDCU.64 UR4, c[0x0][0x3e0] ;  /* 0x00007c00ff0477ac */ /* 0x000e620008000a00 */
[----:B0-----:R-:W-:Y:S01]  /*2f40*/  MOV R4, R74 ;  /* 0x0000004a00047202 */ /* 0x001fe20000000f00 */
[----:B------:R-:W-:Y:S01]  /*2f50*/  FADD.FTZ R6, -R28, R6 ;  /* 0x000000061c067221 */ /* 0x000fe20000010100 */
[----:B------:R-:W-:Y:S01]  /*2f60*/  MOV R5, R77 ;  /* 0x0000004d00057202 */ /* 0x000fe20000000f00 */
[----:B------:R-:W0:Y:S01]  /*2f70*/  LDCU.64 UR10, c[0x0][0x380] ;  /* 0x00007000ff0a77ac */ /* 0x000e220008000a00 */
[----:B-1----:R-:W-:Y:S02]  /*2f80*/  IMAD R42, R42, UR4, RZ ;  /* 0x000000042a2a7c24 */ /* 0x002fe4000f8e02ff */
[----:B------:R-:W-:-:S04]  /*2f90*/  IMAD.WIDE.U32 R4, R39, UR4, R4 ;  /* 0x0000000427047c25 */ /* 0x000fc8000f8e0004 */
[----:B------:R-:W-:Y:S01]  /*2fa0*/  IMAD R41, R39, UR5, R42 ;  /* 0x0000000527297c24 */ /* 0x000fe2000f8e022a */
[----:B0-----:R-:W-:Y:S01]  /*2fb0*/  LEA R40, P2, R4, UR10, 0x2 ;  /* 0x0000000a04287c11 */ /* 0x001fe2000f8410ff */
[----:B------:R-:W-:-:S03]  /*2fc0*/  FADD.FTZ R42, -R28, R7 ;  /* 0x000000071c2a7221 */ /* 0x000fc60000010100 */
[----:B------:R-:W-:Y:S01]  /*2fd0*/  IADD3 R41, PT, PT, R5, R41, RZ ;  /* 0x0000002905297210 */ /* 0x000fe20007ffe0ff */
[----:B------:R-:W-:-:S03]  /*2fe0*/  FMUL.FTZ R5, R42, R35 ;  /* 0x000000232a057220 */ /* 0x000fc60000410000 */
[----:B------:R-:W-:Y:S01]  /*2ff0*/  LEA.HI.X R41, R4, UR11, R41, 0x2, P2 ;  /* 0x0000000b04297c11 */ /* 0x000fe200090f1429 */
[----:B------:R-:W-:Y:S01]  /*3000*/  FMUL.FTZ R4, R6, R35 ;  /* 0x0000002306047220 */ /* 0x000fe20000410000 */
[----:B------:R-:W-:-:S03]  /*3010*/  FFMA.FTZ R5, R34, R5, R31 ;  /* 0x0000000522057223 */ /* 0x000fc6000001001f */
[----:B------:R-:W-:-:S05]  /*3020*/  FFMA.FTZ R4, R33, R4, R32 ;  /* 0x0000000421047223 */ /* 0x000fca0000010020 */
[----:B------:R1:W-:Y:S02]  /*3030*/  STG.E.64 desc[UR6][R40.64], R4 ;  /* 0x0000000428007986 */ /* 0x0003e4000c101b06 */
.L_x_3999:
[----:B------:R-:W-:Y:S05]  /*3040*/  BSYNC.RECONVERGENT B1 ;  /* 0x0000000000017941 */ /* 0x000fea0003800200 */
.L_x_3998:
[----:B------:R-:W-:Y:S04]  /*3050*/  BSSY.RECONVERGENT B1, `(.L_x_4000) ;  /* 0x0000013000017945 */ /* 0x000fe80003800200 */
[----:B------:R-:W-:Y:S05]  /*3060*/  @P4 BRA `(.L_x_4001) ;  /* 0x0000000000444947 */ /* 0x000fea0003800000 */
        /* <DEDUP_REMOVED lines=17> */
.L_x_4001:
[----:B------:R-:W-:Y:S05]  /*3180*/  BSYNC.RECONVERGENT B1 ;  /* 0x0000000000017941 */ /* 0x000fea0003800200 */
.L_x_4000:
[----:B------:R-:W-:Y:S04]  /*3190*/  BSSY.RECONVERGENT B1, `(.L_x_4002) ;  /* 0x0000013000017945 */ /* 0x000fe80003800200 */
[----:B------:R-:W-:Y:S05]  /*31a0*/  @P1 BRA `(.L_x_4003) ;  /* 0x0000000000441947 */ /* 0x000fea0003800000 */
[----:B------:R-:W0:Y:S01]  /*31b0*/  LDCU.64 UR4, c[0x0][0x3e0] ;  /* 0x00007c00ff0477ac */ /* 0x000e220008000a00 */
[----:B------:R-:W-:Y:S01]  /*31c0*/  MOV R6, R74 ;  /* 0x0000004a00067202 */ /* 0x000fe20000000f00 */
[C---:B------:R-:W-:Y:S01]  /*31d0*/  FADD.FTZ R16, -R28.reuse, R16 ;  /* 0x000000101c107221 */ /* 0x040fe20000010100 */
[----:B------:R-:W-:Y:S01]  /*31e0*/  MOV R7, R77 ;  /* 0x0000004d00077202 */ /* 0x000fe20000000f00 */
[----:B------:R-:W3:Y:S01]  /*31f0*/  LDCU.64 UR10, c[0x0][0x380] ;  /* 0x00007000ff0a77ac */ /* 0x000ee20008000a00 */
[----:B--2---:R-:W-:Y:S01]  /*3200*/  FADD.FTZ R24, -R28, R17 ;  /* 0x000000111c187221 */ /* 0x004fe20000010100 */
[----:B01----:R-:W-:Y:S02]  /*3210*/  IMAD R4, R54, UR4, RZ ;  /* 0x0000000436047c24 */ /* 0x003fe4000f8e02ff */
[----:B------:R-:W-:-:S04]  /*3220*/  IMAD.WIDE.U32 R6, R69, UR4, R6 ;  /* 0x0000000445067c25 */ /* 0x000fc8000f8e0006 */
[----:B------:R-:W-:Y:S02]  /*3230*/  IMAD R5, R69, UR5, R4 ;  /* 0x0000000545057c24 */ /* 0x000fe4000f8e0204 */
[----:B------:R-:W-:Y:S01]  /*3240*/  FMUL.FTZ R4, R16, R35 ;  /* 0x0000002310047220 */ /* 0x000fe20000410000 */
[----:B---3--:R-:W-:Y:S02]  /*3250*/  LEA R16, P1, R6, UR10, 0x2 ;  /* 0x0000000a06107c11 */ /* 0x008fe4000f8210ff */
[----:B------:R-:W-:Y:S01]  /*3260*/  IADD3 R7, PT, PT, R7, R5, RZ ;  /* 0x0000000507077210 */ /* 0x000fe20007ffe0ff */
[----:B------:R-:W-:Y:S01]  /*3270*/  FMUL.FTZ R5, R24, R35 ;  /* 0x0000002318057220 */ /* 0x000fe20000410000 */
[----:B------:R-:W-:Y:S02]  /*3280*/  FFMA.FTZ R4, R33, R4, R32 ;  /* 0x0000000421047223 */ /* 0x000fe40000010020 */
[----:B------:R-:W-:Y:S01]  /*3290*/  LEA.HI.X R17, R6, UR11, R7, 0x2, P1 ;  /* 0x0000000b06117c11 */ /* 0x000fe200088f1407 */
[----:B------:R-:W-:-:S05]  /*32a0*/  FFMA.FTZ R5, R34, R5, R31 ;  /* 0x0000000522057223 */ /* 0x000fca000001001f */
[----:B------:R3:W-:Y:S02]  /*32b0*/  STG.E.64 desc[UR6][R16.64], R4 ;  /* 0x0000000410007986 */ /* 0x0007e4000c101b06 */
.L_x_4003:
[----:B------:R-:W-:Y:S05]  /*32c0*/  BSYNC.RECONVERGENT B1 ;  /* 0x0000000000017941 */ /* 0x000fea0003800200 */
.L_x_4002:
[----:B------:R-:W-:Y:S01]  /*32d0*/  ISETP.GE.U32.AND P5, PT, R68, UR8, PT ;  /* 0x0000000844007c0c */ /* 0x000fe2000bfa6070 */
[----:B------:R-:W-:Y:S01]  /*32e0*/  BSSY.RECONVERGENT B1, `(.L_x_4004) ;  /* 0x0000024000017945 */ /* 0x000fe20003800200 */
[----:B---3--:R-:W-:Y:S02]  /*32f0*/  IADD3 R16, PT, PT, R36, 0x90, RZ ;  /* 0x0000009024107810 */ /* 0x008fe40007ffe0ff */
[----:B------:R-:W-:Y:S02]  /*3300*/  ISETP.GE.AND.EX P5, PT, R0, UR9, PT, P5 ;  /* 0x0000000900007c0c */ /* 0x000fe4000bfa6350 */
[----:B------:R-:W-:Y:S02]  /*3310*/  ISETP.GE.U32.AND P2, PT, R38, UR8, PT ;  /* 0x0000000826007c0c */ /* 0x000fe4000bf46070 */
[----:B------:R-:W-:Y:S02]  /*3320*/  ISETP.GE.U32.AND P1, PT, R67, UR8, PT ;  /* 0x0000000843007c0c */ /* 0x000fe4000bf26070 */
[----:B------:R-:W-:-:S02]  /*3330*/  ISETP.GE.U32.AND P6, PT, R66, UR8, PT ;  /* 0x0000000842007c0c */ /* 0x000fc4000bfc6070 */
[----:B------:R-:W-:Y:S02]  /*3340*/  ISETP.GE.U32.AND P3, PT, R37, UR8, PT ;  /* 0x0000000825007c0c */ /* 0x000fe4000bf66070 */
[----:B------:R-:W-:Y:S02]  /*3350*/  ISETP.GE.U32.AND P4, PT, R16, UR8, PT ;  /* 0x0000000810007c0c */ /* 0x000fe4000bf86070 */
[----:B01----:R-:W-:Y:S02]  /*3360*/  SHF.R.S32.HI R40, RZ, 0x1f, R38 ;  /* 0x0000001fff287819 */ /* 0x003fe40000011426 */
        /* <DEDUP_REMOVED lines=11> */
[----:B--2---:R-:W-:Y:S01]  /*3420*/  MOV R4, R74 ;  /* 0x0000004a00047202 */ /* 0x004fe20000000f00 */
[C---:B------:R-:W-:Y:S01]  /*3430*/  FADD.FTZ R18, -R28.reuse, R18 ;  /* 0x000000121c127221 */ /* 0x040fe20000010100 */
[----:B------:R-:W-:Y:S01]  /*3440*/  MOV R5, R77 ;  /* 0x0000004d00057202 */ /* 0x000fe20000000f00 */
[----:B------:R-:W1:Y:S01]  /*3450*/  LDCU.64 UR10, c[0x0][0x380] ;  /* 0x00007000ff0a77ac */ /* 0x000e620008000a00 */
[----:B------:R-:W-:Y:S01]  /*3460*/  FADD.FTZ R42, -R28, R19 ;  /* 0x000000131c2a7221 */ /* 0x000fe20000010100 */
[----:B0-----:R-:W-:Y:S02]  /*3470*/  IMAD R25, R0, UR4, RZ ;  /* 0x0000000400197c24 */ /* 0x001fe4000f8e02ff */
[----:B------:R-:W-:-:S04]  /*3480*/  IMAD.WIDE.U32 R4, R68, UR4, R4 ;  /* 0x0000000444047c25 */ /* 0x000fc8000f8e0004 */
[----:B------:R-:W-:Y:S01]  /*3490*/  IMAD R25, R68, UR5, R25 ;  /* 0x0000000544197c24 */ /* 0x000fe2000f8e0219 */
[----:B-1----:R-:W-:-:S04]  /*34a0*/  LEA R24, P5, R4, UR10, 0x2 ;  /* 0x0000000a04187c11 */ /* 0x002fc8000f8a10ff */
[----:B------:R-:W-:Y:S01]  /*34b0*/  IADD3 R25, PT, PT, R5, R25, RZ ;  /* 0x0000001905197210 */ /* 0x000fe20007ffe0ff */
[----:B------:R-:W-:-:S03]  /*34c0*/  FMUL.FTZ R5, R42, R35 ;  /* 0x000000232a057220 */ /* 0x000fc60000410000 */
[----:B------:R-:W-:Y:S01]  /*34d0*/  LEA.HI.X R25, R4, UR11, R25, 0x2, P5 ;  /* 0x0000000b04197c11 */ /* 0x000fe2000a8f1419 */
[----:B------:R-:W-:Y:S01]  /*34e0*/  FMUL.FTZ R4, R18, R35 ;  /* 0x0000002312047220 */ /* 0x000fe20000410000 */
[----:B------:R-:W-:-:S03]  /*34f0*/  FFMA.FTZ R5, R34, R5, R31 ;  /* 0x0000000522057223 */ /* 0x000fc6000001001f */
[----:B------:R-:W-:-:S05]  /*3500*/  FFMA.FTZ R4, R33, R4, R32 ;  /* 0x0000000421047223 */ /* 0x000fca0000010020 */
[----:B------:R0:W-:Y:S02]  /*3510*/  STG.E.64 desc[UR6][R24.64], R4 ;  /* 0x0000000418007986 */ /* 0x0001e4000c101b06 */
.L_x_4005:
[----:B------:R-:W-:Y:S05]  /*3520*/  BSYNC.RECONVERGENT B1 ;  /* 0x0000000000017941 */ /* 0x000fea0003800200 */
.L_x_4004:
[----:B------:R-:W-:Y:S04]  /*3530*/  BSSY.RECONVERGENT B1, `(.L_x_4006) ;  /* 0x0000013000017945 */ /* 0x000fe80003800200 */
[----:B------:R-:W-:Y:S05]  /*3540*/  @P2 BRA `(.L_x_4007) ;  /* 0x0000000000442947 */ /* 0x000fea0003800000 */
[----:B------:R-:W1:Y:S01]  /*3550*/  LDCU.64 UR4, c[0x0][0x3e0] ;  /* 0x00007c00ff0477ac */ /* 0x000e620008000a00 */
[----:B------:R-:W-:Y:S01]  /*3560*/  MOV R18, R74 ;  /* 0x0000004a00127202 */ /* 0x000fe20000000f00 */
[C---:B------:R-:W-:Y:S01]  /*3570*/  FADD.FTZ R8, -R28.reuse, R8 ;  /* 0x000000081c087221 */ /* 0x040fe20000010100 */
[----:B------:R-:W-:Y:S01]  /*3580*/  MOV R19, R77 ;  /* 0x0000004d00137202 */ /* 0x000fe20000000f00 */
[----:B------:R-:W3:Y:S01]  /*3590*/  LDCU.64 UR10, c[0x0][0x380] ;  /* 0x00007000ff0a77ac */ /* 0x000ee20008000a00 */
[----:B0-2---:R-:W-:Y:S01]  /*35a0*/  FADD.FTZ R24, -R28, R9 ;  /* 0x000000091c187221 */ /* 0x005fe20000010100 */
[----:B------:R-:W-:-:S04]  /*35b0*/  FMUL.FTZ R4, R8, R35 ;  /* 0x0000002308047220 */ /* 0x000fc80000410000 */
[----:B------:R-:W-:Y:S01]  /*35c0*/  FFMA.FTZ R4, R33, R4, R32 ;  /* 0x0000000421047223 */ /* 0x000fe20000010020 */
[----:B-1----:R-:W-:Y:S02]  /*35d0*/  IMAD R5, R40, UR4, RZ ;  /* 0x0000000428057c24 */ /* 0x002fe4000f8e02ff */
        /* <DEDUP_REMOVED lines=8> */
.L_x_4007:
[----:B------:R-:W-:Y:S05]  /*3660*/  BSYNC.RECONVERGENT B1 ;  /* 0x0000000000017941 */ /* 0x000fea0003800200 */
.L_x_4006:
[----:B------:R-:W-:Y:S04]  /*3670*/  BSSY.RECONVERGENT B1, `(.L_x_4008) ;  /* 0x0000013000017945 */ /* 0x000fe80003800200 */
[----:B------:R-:W-:Y:S05]  /*3680*/  @P1 BRA `(.L_x_4009) ;  /* 0x0000000000441947 */ /* 0x000fea0003800000 */
[----:B------:R-:W3:Y:S01]  /*3690*/  LDCU.64 UR4, c[0x0][0x3e0] ;  /* 0x00007c00ff0477ac */ /* 0x000ee20008000a00 */
[----:B-1----:R-:W-:Y:S01]  /*36a0*/  MOV R8, R74 ;  /* 0x0000004a00087202 */ /* 0x002fe20000000f00 */
[C---:B------:R-:W-:Y:S01]  /*36b0*/  FADD.FTZ R20, -R28.reuse, R20 ;  /* 0x000000141c147221 */ /* 0x040fe20000010100 */
[----:B------:R-:W-:Y:S01]  /*36c0*/  MOV R9, R77 ;  /* 0x0000004d00097202 */ /* 0x000fe20000000f00 */
[----:B------:R-:W1:Y:S01]  /*36d0*/  LDCU.64 UR10, c[0x0][0x380] ;  /* 0x00007000ff0a77ac */ /* 0x000e620008000a00 */
[----:B0-2---:R-:W-:Y:S01]  /*36e0*/  FADD.FTZ R24, -R28, R21 ;  /* 0x000000151c187221 */ /* 0x005fe20000010100 */
[----:B---3--:R-:W-:Y:S02]  /*36f0*/  IMAD R4, R2, UR4, RZ ;  /* 0x0000000402047c24 */ /* 0x008fe4000f8e02ff */
[----:B------:R-:W-:-:S04]  /*3700*/  IMAD.WIDE.U32 R8, R67, UR4, R8 ;  /* 0x0000000443087c25 */ /* 0x000fc8000f8e0008 */
[----:B------:R-:W-:Y:S02]  /*3710*/  IMAD R5, R67, UR5, R4 ;  /* 0x0000000543057c24 */ /* 0x000fe4000f8e0204 */
[----:B------:R-:W-:Y:S01]  /*3720*/  FMUL.FTZ R4, R20, R35 ;  /* 0x0000002314047220 */ /* 0x000fe20000410000 */
[----:B-1----:R-:W-:Y:S02]  /*3730*/  LEA R18, P1, R8, UR10, 0x2 ;  /* 0x0000000a08127c11 */ /* 0x002fe4000f8210ff */
[----:B------:R-:W-:Y:S01]  /*3740*/  IADD3 R9, PT, PT, R9, R5, RZ ;  /* 0x0000000509097210 */ /* 0x000fe20007ffe0ff */
[----:B------:R-:W-:Y:S01]  /*3750*/  FMUL.FTZ R5, R24, R35 ;  /* 0x0000002318057220 */ /* 0x000fe20000410000 */
[----:B------:R-:W-:Y:S02]  /*3760*/  FFMA.FTZ R4, R33, R4, R32 ;  /* 0x0000000421047223 */ /* 0x000fe40000010020 */
[----:B------:R-:W-:Y:S01]  /*3770*/  LEA.HI.X R19, R8, UR11, R9, 0x2, P1 ;  /* 0x0000000b08137c11 */ /* 0x000fe200088f1409 */
[----:B------:R-:W-:-:S05]  /*3780*/  FFMA.FTZ R5, R34, R5, R31 ;  /* 0x0000000522057223 */ /* 0x000fca000001001f */
[----:B------:R3:W-:Y:S02]  /*3790*/  STG.E.64 desc[UR6][R18.64], R4 ;  /* 0x0000000412007986 */ /* 0x0007e4000c101b06 */
.L_x_4009:
[----:B------:R-:W-:Y:S05]  /*37a0*/  BSYNC.RECONVERGENT B1 ;  /* 0x0000000000017941 */ /* 0x000fea0003800200 */
.L_x_4008:
[----:B------:R-:W-:Y:S04]  /*37b0*/  BSSY.RECONVERGENT B1, `(.L_x_4010) ;  /* 0x0000013000017945 */ /* 0x000fe80003800200 */
[----:B------:R-:W-:Y:S05]  /*37c0*/  @P6 BRA `(.L_x_4011) ;  /* 0x0000000000446947 */ /* 0x000fea0003800000 */
[----:B------:R-:W4:Y:S01]  /*37d0*/  LDCU.64 UR4, c[0x0][0x3e0] ;  /* 0x00007c00ff0477ac */ /* 0x000f220008000a00 */
[----:B-1----:R-:W-:Y:S01]  /*37e0*/  MOV R8, R74 ;  /* 0x0000004a00087202 */ /* 0x002fe20000000f00 */
[C---:B------:R-:W-:Y:S01]  /*37f0*/  FADD.FTZ R22, -R28.reuse, R22 ;  /* 0x000000161c167221 */ /* 0x040fe20000010100 */
[----:B------:R-:W-:Y:S01]  /*3800*/  MOV R9, R77 ;  /* 0x0000004d00097202 */ /* 0x000fe20000000f00 */
[----:B------:R-:W1:Y:S01]  /*3810*/  LDCU.64 UR10, c[0x0][0x380] ;  /* 0x00007000ff0a77ac */ /* 0x000e620008000a00 */
[----:B------:R-:W-:Y:S01]  /*3820*/  FADD.FTZ R20, -R28, R23 ;  /* 0x000000171c147221 */ /* 0x000fe20000010100 */
[----:B0-23--:R-:W-:-:S04]  /*3830*/  FMUL.FTZ R4, R22, R35 ;  /* 0x0000002316047220 */ /* 0x00dfc80000410000 */
        /* <DEDUP_REMOVED lines=10> */
.L_x_4011:
[----:B------:R-:W-:Y:S05]  /*38e0*/  BSYNC.RECONVERGENT B1 ;  /* 0x0000000000017941 */ /* 0x000fea0003800200 */
.L_x_4010:
[----:B------:R-:W-:Y:S04]  /*38f0*/  BSSY.RECONVERGENT B1, `(.L_x_4012) ;  /* 0x0000013000017945 */ /* 0x000fe80003800200 */
[----:B------:R-:W-:Y:S05]  /*3900*/  @P3 BRA `(.L_x_4013) ;  /* 0x0000000000443947 */ /* 0x000fea0003800000 */
[----:B------:R-:W5:Y:S01]  /*3910*/  LDCU.64 UR4, c[0x0][0x3e0] ;  /* 0x00007c00ff0477ac */ /* 0x000f620008000a00 */
[----:B-1----:R-:W-:Y:S01]  /*3920*/  MOV R8, R74 ;  /* 0x0000004a00087202 */ /* 0x002fe20000000f00 */
[C---:B------:R-:W-:Y:S01]  /*3930*/  FADD.FTZ R10, -R28.reuse, R10 ;  /* 0x0000000a1c0a7221 */ /* 0x040fe20000010100 */
[----:B------:R-:W-:Y:S01]  /*3940*/  MOV R9, R77 ;  /* 0x0000004d00097202 */ /* 0x000fe20000000f00 */
[----:B------:R-:W1:Y:S01]  /*3950*/  LDCU.64 UR10, c[0x0][0x380] ;  /* 0x00007000ff0a77ac */ /* 0x000e620008000a00 */
[----:B---34-:R-:W-:-:S04]  /*3960*/  FADD.FTZ R18, -R28, R11 ;  /* 0x0000000b1c127221 */ /* 0x018fc80000010100 */
[----:B0-2---:R-:W-:-:S04]  /*3970*/  FMUL.FTZ R5, R18, R35 ;  /* 0x0000002312057220 */ /* 0x005fc80000410000 */
[----:B------:R-:W-:Y:S01]  /*3980*/  FFMA.FTZ R5, R34, R5, R31 ;  /* 0x0000000522057223 */ /* 0x000fe2000001001f */
[----:B-----5:R-:W-:Y:S02]  /*3990*/  IMAD R4, R39, UR4, RZ ;  /* 0x0000000427047c24 */ /* 0x020fe4000f8e02ff */
[----:B------:R-:W-:-:S04]  /*39a0*/  IMAD.WIDE.U32 R8, R37, UR4, R8 ;  /* 0x0000000425087c25 */ /* 0x000fc8000f8e0008 */
[----:B------:R-:W-:Y:S02]  /*39b0*/  IMAD R37, R37, UR5, R4 ;  /* 0x0000000525257c24 */ /* 0x000fe4000f8e0204 */
[----:B------:R-:W-:Y:S01]  /*39c0*/  FMUL.FTZ R4, R10, R35 ;  /* 0x000000230a047220 */ /* 0x000fe20000410000 */
[----:B-1----:R-:W-:Y:S02]  /*39d0*/  LEA R10, P1, R8, UR10, 0x2 ;  /* 0x0000000a080a7c11 */ /* 0x002fe4000f8210ff */
[----:B------:R-:W-:Y:S01]  /*39e0*/  IADD3 R37, PT, PT, R9, R37, RZ ;  /* 0x0000002509257210 */ /* 0x000fe20007ffe0ff */
[----:B------:R-:W-:-:S03]  /*39f0*/  FFMA.FTZ R4, R33, R4, R32 ;  /* 0x0000000421047223 */ /* 0x000fc60000010020 */
[----:B------:R-:W-:-:S05]  /*3a00*/  LEA.HI.X R11, R8, UR11, R37, 0x2, P1 ;  /* 0x0000000b080b7c11 */ /* 0x000fca00088f1425 */
[----:B------:R0:W-:Y:S02]  /*3a10*/  STG.E.64 desc[UR6][R10.64], R4 ;  /* 0x000000040a007986 */ /* 0x0001e4000c101b06 */
.L_x_4013:
[----:B------:R-:W-:Y:S05]  /*3a20*/  BSYNC.RECONVERGENT B1 ;  /* 0x0000000000017941 */ /* 0x000fea0003800200 */
.L_x_4012:
[----:B------:R-:W-:Y:S04]  /*3a30*/  BSSY.RECONVERGENT B1, `(.L_x_4014) ;  /* 0x0000013000017945 */ /* 0x000fe80003800200 */
[----:B------:R-:W-:Y:S05]  /*3a40*/  @P4 BRA `(.L_x_4015) ;  /* 0x0000000000444947 */ /* 0x000fea0003800000 */
[----:B------:R-:W5:Y:S01]  /*3a50*/  LDCU.64 UR4, c[0x0][0x3e0] ;  /* 0x00007c00ff0477ac */ /* 0x000f620008000a00 */
[----:B-1----:R-:W-:Y:S01]  /*3a60*/  MOV R8, R74 ;  /* 0x0000004a00087202 */ /* 0x002fe20000000f00 */
[----:B------:R-:W-:Y:S01]  /*3a70*/  FADD.FTZ R12, -R28, R12 ;  /* 0x0000000c1c0c7221 */ /* 0x000fe20000010100 */
[----:B------:R-:W-:Y:S01]  /*3a80*/  MOV R9, R77 ;  /* 0x0000004d00097202 */ /* 0x000fe20000000f00 */
[----:B------:R-:W1:Y:S02]  /*3a90*/  LDCU.64 UR10, c[0x0][0x380] ;  /* 0x00007000ff0a77ac */ /* 0x000e640008000a00 */
[----:B0-234-:R-:W-:-:S04]  /*3aa0*/  FMUL.FTZ R4, R12, R35 ;  /* 0x000000230c047220 */ /* 0x01dfc80000410000 */
[----:B------:R-:W-:Y:S01]  /*3ab0*/  FFMA.FTZ R4, R33, R4, R32 ;  /* 0x0000000421047223 */ /* 0x000fe20000010020 */
[----:B-----5:R-:W-:Y:S02]  /*3ac0*/  IMAD R17, R17, UR4, RZ ;  /* 0x0000000411117c24 */ /* 0x020fe4000f8e02ff */
[----:B------:R-:W-:-:S04]  /*3ad0*/  IMAD.WIDE.U32 R8, R16, UR4, R8 ;  /* 0x0000000410087c25 */ /* 0x000fc8000f8e0008 */
[----:B------:R-:W-:Y:S02]  /*3ae0*/  IMAD R17, R16, UR5, R17 ;  /* 0x0000000510117c24 */ /* 0x000fe4000f8e0211 */
[----:B------:R-:W-:Y:S01]  /*3af0*/  FADD.FTZ R16, -R28, R13 ;  /* 0x0000000d1c107221 */ /* 0x000fe20000010100 */
[----:B-1----:R-:W-:Y:S02]  /*3b00*/  LEA R10, P1, R8, UR10, 0x2 ;  /* 0x0000000a080a7c11 */ /* 0x002fe4000f8210ff */
[----:B------:R-:W-:Y:S01]  /*3b10*/  IADD3 R17, PT, PT, R9, R17, RZ ;  /* 0x0000001109117210 */ /* 0x000fe20007ffe0ff */
[----:B------:R-:W-:-:S03]  /*3b20*/  FMUL.FTZ R5, R16, R35 ;  /* 0x0000002310057220 */ /* 0x000fc60000410000 */
[----:B------:R-:W-:Y:S01]  /*3b30*/  LEA.HI.X R11, R8, UR11, R17, 0x2, P1 ;  /* 0x0000000b080b7c11 */ /* 0x000fe200088f1411 */
[----:B------:R-:W-:-:S05]  /*3b40*/  FFMA.FTZ R5, R34, R5, R31 ;  /* 0x0000000522057223 */ /* 0x000fca000001001f */
[----:B------:R0:W-:Y:S02]  /*3b50*/  STG.E.64 desc[UR6][R10.64], R4 ;  /* 0x000000040a007986 */ /* 0x0001e4000c101b06 */
.L_x_4015:
[----:B------:R-:W-:Y:S05]  /*3b60*/  BSYNC.RECONVERGENT B1 ;  /* 0x0000000000017941 */ /* 0x000fea0003800200 */
.L_x_4014:
        /* <DEDUP_REMOVED lines=20> */
[C---:B------:R-:W-:Y:S01]  /*3cb0*/  FADD.FTZ R14, -R28.reuse, R14 ;  /* 0x0000000e1c0e7221 */ /* 0x040fe20000010100 */
[----:B------:R-:W-:Y:S01]  /*3cc0*/  MOV R9, R77 ;  /* 0x0000004d00097202 */ /* 0x000fe20000000f00 */
[----:B------:R-:W1:Y:S01]  /*3cd0*/  LDCU.64 UR10, c[0x0][0x380] ;  /* 0x00007000ff0a77ac */ /* 0x000e620008000a00 */
[----:B------:R-:W-:-:S04]  /*3ce0*/  FADD.FTZ R16, -R28, R15 ;  /* 0x0000000f1c107221 */ /* 0x000fc80000010100 */
[----:B------:R-:W-:-:S04]  /*3cf0*/  FMUL.FTZ R5, R16, R35 ;  /* 0x0000002310057220 */ /* 0x000fc80000410000 */
[----:B------:R-:W-:Y:S01]  /*3d00*/  FFMA.FTZ R5, R34, R5, R31 ;  /* 0x0000000522057223 */ /* 0x000fe2000001001f */
[----:B0-----:R-:W-:Y:S02]  /*3d10*/  IMAD R4, R4, UR4, RZ ;  /* 0x0000000404047c24 */ /* 0x001fe4000f8e02ff */
        /* <DEDUP_REMOVED lines=8> */
.L_x_4017:
[----:B------:R-:W-:Y:S05]  /*3da0*/  BSYNC.RECONVERGENT B1 ;  /* 0x0000000000017941 */ /* 0x000fea0003800200 */
.L_x_4016:
[----:B------:R-:W-:Y:S04]  /*3db0*/  BSSY.RECONVERGENT B1, `(.L_x_4018) ;  /* 0x0000013000017945 */ /* 0x000fe80003800200 */
[----:B------:R-:W-:Y:S05]  /*3dc0*/  @P2 BRA `(.L_x_4019) ;  /* 0x0000000000442947 */ /* 0x000fea0003800000 */
        /* <DEDUP_REMOVED lines=17> */
.L_x_4019:
[----:B------:R-:W-:Y:S05]  /*3ee0*/  BSYNC.RECONVERGENT B1 ;  /* 0x0000000000017941 */ /* 0x000fea0003800200 */
.L_x_4018:
[----:B------:R-:W-:Y:S04]  /*3ef0*/  BSSY.RECONVERGENT B1, `(.L_x_4020) ;  /* 0x0000013000017945 */ /* 0x000fe80003800200 */
[----:B------:R-:W-:Y:S05]  /*3f00*/  @P1 BRA `(.L_x_4021) ;  /* 0x0000000000441947 */ /* 0x000fea0003800000 */
[----:B------:R-:W2:Y:S01]  /*3f10*/  LDCU.64 UR4, c[0x0][0x3e0] ;  /* 0x00007c00ff0477ac */ /* 0x000ea20008000a00 */
[----:B------:R-:W-:Y:S01]  /*3f20*/  MOV R8, R74 ;  /* 0x0000004a00087202 */ /* 0x000fe20000000f00 */
[C---:B------:R-:W-:Y:S01]  /*3f30*/  FADD.FTZ R44, -R28.reuse, R44 ;  /* 0x0000002c1c2c7221 */ /* 0x040fe20000010100 */
[----:B------:R-:W-:Y:S01]  /*3f40*/  MOV R9, R77 ;  /* 0x0000004d00097202 */ /* 0x000fe20000000f00 */
[----:B------:R-:W3:Y:S01]  /*3f50*/  LDCU.64 UR10, c[0x0][0x380] ;  /* 0x00007000ff0a77ac */ /* 0x000ee20008000a00 */
[----:B------:R-:W-:Y:S01]  /*3f60*/  FADD.FTZ R14, -R28, R45 ;  /* 0x0000002d1c0e7221 */ /* 0x000fe20000010100 */
[----:B01----:R-:W-:-:S04]  /*3f70*/  FMUL.FTZ R4, R44, R35 ;  /* 0x000000232c047220 */ /* 0x003fc80000410000 */
        /* <DEDUP_REMOVED lines=10> */
.L_x_4021:
[----:B------:R-:W-:Y:S05]  /*4020*/  BSYNC.RECONVERGENT B1 ;  /* 0x0000000000017941 */ /* 0x000fea0003800200 */
.L_x_4020:
[----:B------:R-:W-:Y:S04]  /*4030*/  BSSY.RECONVERGENT B1, `(.L_x_4022) ;  /* 0x0000013000017945 */ /* 0x000fe80003800200 */
[----:B------:R-:W-:Y:S05]  /*4040*/  @P6 BRA `(.L_x_4023) ;  /* 0x0000000000446947 */ /* 0x000fea0003800000 */
[----:B------:R-:W3:Y:S01]  /*4050*/  LDCU.64 UR4, c[0x0][0x3e0] ;  /* 0x00007c00ff0477ac */ /* 0x000ee20008000a00 */
[----:B012---:R-:W-:Y:S01]  /*4060*/  MOV R4, R74 ;  /* 0x0000004a00047202 */ /* 0x007fe20000000f00 */
[C---:B------:R-:W-:Y:S01]  /*4070*/  FADD.FTZ R46, -R28.reuse, R46 ;  /* 0x0000002e1c2e7221 */ /* 0x040fe20000010100 */
[----:B------:R-:W-:Y:S01]  /*4080*/  MOV R5, R77 ;  /* 0x0000004d00057202 */ /* 0x000fe20000000f00 */
[----:B------:R-:W0:Y:S01]  /*4090*/  LDCU.64 UR10, c[0x0][0x380] ;  /* 0x00007000ff0a77ac */ /* 0x000e220008000a00 */
[----:B------:R-:W-:-:S04]  /*40a0*/  FADD.FTZ R10, -R28, R47 ;  /* 0x0000002f1c0a7221 */ /* 0x000fc80000010100 */
[----:B------:R-:W-:-:S04]  /*40b0*/  FMUL.FTZ R7, R10, R35 ;  /* 0x000000230a077220 */ /* 0x000fc80000410000 */
[----:B------:R-:W-:Y:S01]  /*40c0*/  FFMA.FTZ R7, R34, R7, R31 ;  /* 0x0000000722077223 */ /* 0x000fe2000001001f */
[----:B---3--:R-:W-:Y:S02]  /*40d0*/  IMAD R13, R13, UR4, RZ ;  /* 0x000000040d0d7c24 */ /* 0x008fe4000f8e02ff */
[----:B------:R-:W-:-:S04]  /*40e0*/  IMAD.WIDE.U32 R4, R6, UR4, R4 ;  /* 0x0000000406047c25 */ /* 0x000fc8000f8e0004 */
[----:B------:R-:W-:Y:S02]  /*40f0*/  IMAD R13, R6, UR5, R13 ;  /* 0x00000005060d7c24 */ /* 0x000fe4000f8e020d */
[----:B------:R-:W-:Y:S01]  /*4100*/  FMUL.FTZ R6, R46, R35 ;  /* 0x000000232e067220 */ /* 0x000fe20000410000 */
[----:B0-----:R-:W-:Y:S02]  /*4110*/  LEA R8, P1, R4, UR10, 0x2 ;  /* 0x0000000a04087c11 */ /* 0x001fe4000f8210ff */
[----:B------:R-:W-:Y:S01]  /*4120*/  IADD3 R13, PT, PT, R5, R13, RZ ;  /* 0x0000000d050d7210 */ /* 0x000fe20007ffe0ff */
[----:B------:R-:W-:-:S03]  /*4130*/  FFMA.FTZ R6, R33, R6, R32 ;  /* 0x0000000621067223 */ /* 0x000fc60000010020 */
[----:B------:R-:W-:-:S05]  /*4140*/  LEA.HI.X R9, R4, UR11, R13, 0x2, P1 ;  /* 0x0000000b04097c11 */ /* 0x000fca00088f140d */
[----:B------:R3:W-:Y:S02]  /*4150*/  STG.E.64 desc[UR6][R8.64], R6 ;  /* 0x0000000608007986 */ /* 0x0007e4000c101b06 */
.L_x_4023:
[----:B------:R-:W-:Y:S05]  /*4160*/  BSYNC.RECONVERGENT B1 ;  /* 0x0000000000017941 */ /* 0x000fea0003800200 */
.L_x_4022:
[----:B------:R-:W-:Y:S04]  /*4170*/  BSSY.RECONVERGENT B1, `(.L_x_4024) ;  /* 0x0000013000017945 */ /* 0x000fe80003800200 */
[----:B------:R-:W-:Y:S05]  /*4180*/  @P3 BRA `(.L_x_4025) ;  /* 0x0000000000443947 */ /* 0x000fea0003800000 */
[----:B------:R-:W4:Y:S01]  /*4190*/  LDCU.64 UR4, c[0x0][0x3e0] ;  /* 0x00007c00ff0477ac */ /* 0x000f220008000a00 */
[----:B012---:R-:W-:Y:S01]  /*41a0*/  MOV R4, R74 ;  /* 0x0000004a00047202 */ /* 0x007fe20000000f00 */
[C---:B------:R-:W-:Y:S01]  /*41b0*/  FADD.FTZ R48, -R28.reuse, R48 ;  /* 0x000000301c307221 */ /* 0x040fe20000010100 */
[----:B------:R-:W-:Y:S01]  /*41c0*/  MOV R5, R77 ;  /* 0x0000004d00057202 */ /* 0x000fe20000000f00 */
[----:B------:R-:W0:Y:S01]  /*41d0*/  LDCU.64 UR10, c[0x0][0x380] ;  /* 0x00007000ff0a77ac */ /* 0x000e220008000a00 */
[----:B------:R-:W-:Y:S01]  /*41e0*/  FADD.FTZ R10, -R28, R49 ;  /* 0x000000311c0a7221 */ /* 0x000fe20000010100 */
[----:B---3--:R-:W-:-:S03]  /*41f0*/  FMUL.FTZ R8, R48, R35 ;  /* 0x0000002330087220 */ /* 0x008fc60000410000 */
[----:B------:R-:W-:Y:S01]  /*4200*/  FMUL.FTZ R9, R10, R35 ;  /* 0x000000230a097220 */ /* 0x000fe20000410000 */
[----:B------:R-:W-:-:S03]  /*4210*/  FFMA.FTZ R8, R33, R8, R32 ;  /* 0x0000000821087223 */ /* 0x000fc60000010020 */
[----:B------:R-:W-:Y:S01]  /*4220*/  FFMA.FTZ R9, R34, R9, R31 ;  /* 0x0000000922097223 */ /* 0x000fe2000001001f */
[----:B----4-:R-:W-:Y:S02]  /*4230*/  IMAD R29, R29, UR4, RZ ;  /* 0x000000041d1d7c24 */ /* 0x010fe4000f8e02ff */
[----:B------:R-:W-:-:S04]  /*4240*/  IMAD.WIDE.U32 R4, R30, UR4, R4 ;  /* 0x000000041e047c25 */ /* 0x000fc8000f8e0004 */
[----:B------:R-:W-:Y:S01]  /*4250*/  IMAD R29, R30, UR5, R29 ;  /* 0x000000051e1d7c24 */ /* 0x000fe2000f8e021d */
[----:B0-----:R-:W-:-:S04]  /*4260*/  LEA R6, P1, R4, UR10, 0x2 ;  /* 0x0000000a04067c11 */ /* 0x001fc8000f8210ff */
[----:B------:R-:W-:-:S04]  /*4270*/  IADD3 R29, PT, PT, R5, R29, RZ ;  /* 0x0000001d051d7210 */ /* 0x000fc80007ffe0ff */
[----:B------:R-:W-:-:S05]  /*4280*/  LEA.HI.X R7, R4, UR11, R29, 0x2, P1 ;  /* 0x0000000b04077c11 */ /* 0x000fca00088f141d */
[----:B------:R4:W-:Y:S02]  /*4290*/  STG.E.64 desc[UR6][R6.64], R8 ;  /* 0x0000000806007986 */ /* 0x0009e4000c101b06 */
.L_x_4025:
[----:B------:R-:W-:Y:S05]  /*42a0*/  BSYNC.RECONVERGENT B1 ;  /* 0x0000000000017941 */ /* 0x000fea0003800200 */
.L_x_4024:
[----:B------:R-:W-:Y:S05]  /*42b0*/  @P4 BRA `(.L_x_4026) ;  /* 0x0000002000704947 */ /* 0x000fea0003800000 */
[----:B------:R-:W3:Y:S01]  /*42c0*/  LDCU.64 UR4, c[0x0][0x3e0] ;  /* 0x00007c00ff0477ac */ /* 0x000ee20008000a00 */
[----:B012---:R-:W-:Y:S01]  /*42d0*/  MOV R4, R74 ;  /* 0x0000004a00047202 */ /* 0x007fe20000000f00 */
        /* <DEDUP_REMOVED lines=8> */
[----:B---34-:R-:W-:Y:S02]  /*4360*/  IMAD R7, R12, UR4, RZ ;  /* 0x000000040c077c24 */ /* 0x018fe4000f8e02ff */
[----:B------:R-:W-:-:S04]  /*4370*/  IMAD.WIDE.U32 R4, R36, UR4, R4 ;  /* 0x0000000424047c25 */ /* 0x000fc8000f8e0004 */
[----:B------:R-:W-:Y:S01]  /*4380*/  IMAD R7, R36, UR5, R7 ;  /* 0x0000000524077c24 */ /* 0x000fe2000f8e0207 */
[----:B0-----:R-:W-:-:S04]  /*4390*/  LEA R6, P1, R4, UR8, 0x2 ;  /* 0x0000000804067c11 */ /* 0x001fc8000f8210ff */
[----:B------:R-:W-:-:S04]  /*43a0*/  IADD3 R7, PT, PT, R5, R7, RZ ;  /* 0x0000000705077210 */ /* 0x000fc80007ffe0ff */
[----:B------:R-:W-:-:S05]  /*43b0*/  LEA.HI.X R7, R4, UR9, R7, 0x2, P1 ;  /* 0x0000000904077c11 */ /* 0x000fca00088f1407 */
[----:B------:R0:W-:Y:S01]  /*43c0*/  STG.E.64 desc[UR6][R6.64], R50 ;  /* 0x0000003206007986 */ /* 0x0001e2000c101b06 */
[----:B------:R-:W-:Y:S05]  /*43d0*/  BRA `(.L_x_4026) ;  /* 0x0000002000287947 */ /* 0x000fea0003800000 */
.L_x_3995:
[----:B------:R-:W0:Y:S01]  /*43e0*/  LDCU.64 UR4, c[0x0][0x3e8] ;  /* 0x00007d00ff0477ac */ /* 0x000e220008000a00 */
[----:B------:R-:W-:Y:S01]  /*43f0*/  SHF.R.S32.HI R37, RZ, 0x1f, R36 ;  /* 0x0000001fff257819 */ /* 0x000fe20000011424 */
[----:B------:R-:W-:Y:S01]  /*4400*/  BSSY.RECONVERGENT B1, `(.L_x_4027) ;  /* 0x0000024000017945 */ /* 0x000fe20003800200 */
[----:B------:R-:W-:Y:S02]  /*4410*/  SHF.R.S32.HI R41, RZ, 0x1f, R39 ;  /* 0x0000001fff297819 */ /* 0x000fe40000011427 */
[----:B0-----:R-:W-:Y:S02]  /*4420*/  ISETP.GE.U32.AND P1, PT, R36, UR4, PT ;  /* 0x0000000424007c0c */ /* 0x001fe4000bf26070 */
[----:B------:R-:W-:Y:S02]  /*4430*/  ISETP.GE.U32.AND P3, PT, R39, UR4, PT ;  /* 0x0000000427007c0c */ /* 0x000fe4000bf66070 */
[----:B------:R-:W-:Y:S02]  /*4440*/  ISETP.GE.AND.EX P2, PT, R37, UR5, PT, P1 ;  /* 0x0000000525007c0c */ /* 0x000fe4000bf46310 */
[----:B------:R-:W-:-:S02]  /*4450*/  ISETP.GE.U32.AND P4, PT, R69, UR4, PT ;  /* 0x0000000445007c0c */ /* 0x000fc4000bf86070 */
[----:B------:R-:W-:Y:S02]  /*4460*/  ISETP.GE.AND.EX P3, PT, R41, UR5, PT, P3 ;  /* 0x0000000529007c0c */ /* 0x000fe4000bf66330 */
        /* <DEDUP_REMOVED lines=12> */
[----:B------:R-:W-:Y:S01]  /*4530*/  FMUL.FTZ R40, R5, -1.4426950216293334961 ;  /* 0xbfb8aa3b05287820 */ /* 0x000fe20000410000 */
[----:B0-----:R-:W-:Y:S02]  /*4540*/  IMAD R37, R37, UR8, RZ ;  /* 0x0000000825257c24 */ /* 0x001fe4000f8e02ff */
[----:B------:R-:W-:-:S03]  /*4550*/  IMAD.WIDE.U32 R72, R36, UR8, R72 ;  /* 0x0000000824487c25 */ /* 0x000fc6000f8e0048 */
[----:B------:R-:W0:Y:S01]  /*4560*/  MUFU.EX2 R40, R40 ;  /* 0x0000002800287308 */ /* 0x000e220000000800 */
[----:B------:R-:W-:Y:S01]  /*4570*/  IMAD R37, R36, UR9, R37 ;  /* 0x0000000924257c24 */ /* 0x000fe2000f8e0225 */
[----:B-1----:R-:W-:-:S04]  /*4580*/  LEA R42, P2, R72, UR10, 0x2 ;  /* 0x0000000a482a7c11 */ /* 0x002fc8000f8410ff */
[----:B------:R-:W-:-:S04]  /*4590*/  IADD3 R37, PT, PT, R73, R37, RZ ;  /* 0x0000002549257210 */ /* 0x000fc80007ffe0ff */
[----:B------:R-:W-:Y:S01]  /*45a0*/  LEA.HI.X R43, R72, UR11, R37, 0x2, P2 ;  /* 0x0000000b482b7c11 */ /* 0x000fe200090f1425 */
[----:B------:R-:W-:Y:S01]  /*45b0*/  FMUL.FTZ R37, R4, -1.4426950216293334961 ;  /* 0xbfb8aa3b04257820 */ /* 0x000fe20000410000 */
[----:B0-----:R-:W-:-:S05]  /*45c0*/  FADD.FTZ R72, R40, 1 ;  /* 0x3f80000028487421 */ /* 0x001fca0000010000 */
[----:B------:R-:W0:Y:S08]  /*45d0*/  MUFU.EX2 R37, R37 ;  /* 0x0000002500257308 */ /* 0x000e300000000800 */
[----:B------:R-:W1:Y:S01]  /*45e0*/  MUFU.RCP R72, R72 ;  /* 0x0000004800487308 */ /* 0x000e620000001000 */
[----:B0-----:R-:W-:-:S07]  /*45f0*/  FADD.FTZ R38, R37, 1 ;  /* 0x3f80000025267421 */ /* 0x001fce0000010000 */
[----:B------:R-:W0:Y:S01]  /*4600*/  MUFU.RCP R73, R38 ;  /* 0x0000002600497308 */ /* 0x000e220000001000 */
[----:B-1----:R-:W-:Y:S01]  /*4610*/  FMUL.FTZ R5, R5, R72 ;  /* 0x0000004805057220 */ /* 0x002fe20000410000 */
[----:B0-----:R-:W-:-:S05]  /*4620*/  FMUL.FTZ R4, R4, R73 ;  /* 0x0000004904047220 */ /* 0x001fca0000410000 */
[----:B------:R0:W-:Y:S02]  /*4630*/  STG.E.64 desc[UR6][R42.64], R4 ;  /* 0x000000042a007986 */ /* 0x0001e4000c101b06 */
.L_x_4028:
[----:B------:R-:W-:Y:S05]  /*4640*/  BSYNC.RECONVERGENT B1 ;  /* 0x0000000000017941 */ /* 0x000fea0003800200 */
.L_x_4027:
[----:B------:R-:W-:Y:S01]  /*4650*/  BSSY.RECONVERGENT B1, `(.L_x_4029) ;  /* 0x000001f000017945 */ /* 0x000fe20003800200 */
[C---:B------:R-:W-:Y:S02]  /*4660*/  IADD3 R38, PT, PT, R36.reuse, 0x50, RZ ;  /* 0x0000005024267810 */ /* 0x040fe40007ffe0ff */
[----:B------:R-:W-:Y:S01]  /*4670*/  IADD3 R37, PT, PT, R36, 0x80, RZ ;  /* 0x0000008024257810 */ /* 0x000fe20007ffe0ff */
[----:B------:R-:W-:Y:S06]  /*4680*/  @P3 BRA `(.L_x_4030) ;  /* 0x00000000006c3947 */ /* 0x000fec0003800000 */
[C---:B------:R-:W-:Y:S01]  /*4690*/  FADD.FTZ R6, -R28.reuse, R6 ;  /* 0x000000061c067221 */ /* 0x040fe20000010100 */
[----:B0-----:R-:W-:Y:S01]  /*46a0*/  FADD.FTZ R4, -R28, R7 ;  /* 0x000000071c047221 */ /* 0x001fe20000010100 */
        /* <DEDUP_REMOVED lines=25> */
.L_x_4030:
[----:B------:R-:W-:Y:S05]  /*4840*/  BSYNC.RECONVERGENT B1 ;  /* 0x0000000000017941 */ /* 0x000fea0003800200 */
.L_x_4029:
[----:B------:R-:W-:Y:S04]  /*4850*/  BSSY.RECONVERGENT B1, `(.L_x_4031) ;  /* 0x000001d000017945 */ /* 0x000fe80003800200 */
[----:B------:R-:W-:Y:S05]  /*4860*/  @P6 BRA `(.L_x_4032) ;  /* 0x00000000006c6947 */ /* 0x000fea0003800000 */
[C---:B------:R-:W-:Y:S01]  /*4870*/  FADD.FTZ R24, -R28.reuse, R24 ;  /* 0x000000181c187221 */ /* 0x040fe20000010100 */
[----:B01----:R-:W-:Y:S01]  /*4880*/  FADD.FTZ R4, -R28, R25 ;  /* 0x000000191c047221 */ /* 0x003fe20000010100 */
        /* <DEDUP_REMOVED lines=25> */
.L_x_4032:
[----:B------:R-:W-:Y:S05]  /*4a20*/  BSYNC.RECONVERGENT B1 ;  /* 0x0000000000017941 */ /* 0x000fea0003800200 */
.L_x_4031:
[----:B------:R-:W-:Y:S04]  /*4a30*/  BSSY.RECONVERGENT B1, `(.L_x_4033) ;  /* 0x000001d000017945 */ /* 0x000fe80003800200 */
[----:B------:R-:W-:Y:S05]  /*4a40*/  @P1 BRA `(.L_x_4034) ;  /* 0x00000000006c1947 */ /* 0x000fea0003800000 */
[C---:B------:R-:W-:Y:S01]  /*4a50*/  FADD.FTZ R16, -R28.reuse, R16 ;  /* 0x000000101c107221 */ /* 0x040fe20000010100 */
[----:B012---:R-:W-:Y:S01]  /*4a60*/  FADD.FTZ R4, -R28, R17 ;  /* 0x000000111c047221 */ /* 0x007fe20000010100 */
        /* <DEDUP_REMOVED lines=25> */
.L_x_4034:
[----:B------:R-:W-:Y:S05]  /*4c00*/  BSYNC.RECONVERGENT B1 ;  /* 0x0000000000017941 */ /* 0x000fea0003800200 */
.L_x_4033:
[----:B------:R-:W-:Y:S01]  /*4c10*/  ISETP.GE.U32.AND P5, PT, R68, UR4, PT ;  /* 0x0000000444007c0c */ /* 0x000fe2000bfa6070 */
[----:B------:R-:W-:Y:S01]  /*4c20*/  BSSY.RECONVERGENT B1, `(.L_x_4035) ;  /* 0x000002e000017945 */ /* 0x000fe20003800200 */
[----:B------:R-:W-:Y:S02]  /*4c30*/  IADD3 R16, PT, PT, R36, 0x90, RZ ;  /* 0x0000009024107810 */ /* 0x000fe40007ffe0ff */
        /* <DEDUP_REMOVED lines=14> */
[C---:B-123--:R-:W-:Y:S02]  /*4d20*/  IADD3 R7, PT, PT, R36.reuse, 0xa0, RZ ;  /* 0x000000a024077810 */ /* 0x04efe40007ffe0ff */
[----:B------:R-:W-:Y:S01]  /*4d30*/  IADD3 R6, PT, PT, R36, 0xd0, RZ ;  /* 0x000000d024067810 */ /* 0x000fe20007ffe0ff */
[----:B------:R-:W-:Y:S08]  /*4d40*/  @P5 BRA `(.L_x_4036) ;  /* 0x00000000006c5947 */ /* 0x000ff00003800000 */
        /* <DEDUP_REMOVED lines=27> */
.L_x_4036:
[----:B------:R-:W-:Y:S05]  /*4f00*/  BSYNC.RECONVERGENT B1 ;  /* 0x0000000000017941 */ /* 0x000fea0003800200 */
.L_x_4035:
[----:B------:R-:W-:Y:S04]  /*4f10*/  BSSY.RECONVERGENT B1, `(.L_x_4037) ;  /* 0x000001d000017945 */ /* 0x000fe80003800200 */
[----:B------:R-:W-:Y:S05]  /*4f20*/  @P2 BRA `(.L_x_4038) ;  /* 0x00000000006c2947 */ /* 0x000fea0003800000 */
[C---:B------:R-:W-:Y:S01]  /*4f30*/  FADD.FTZ R8, -R28.reuse, R8 ;  /* 0x000000081c087221 */ /* 0x040fe20000010100 */
[----:B01----:R-:W-:Y:S01]  /*4f40*/  FADD.FTZ R4, -R28, R9 ;  /* 0x000000091c047221 */ /* 0x003fe20000010100 */
        /* <DEDUP_REMOVED lines=25> */
.L_x_4038:
[----:B------:R-:W-:Y:S05]  /*50e0*/  BSYNC.RECONVERGENT B1 ;  /* 0x0000000000017941 */ /* 0x000fea0003800200 */
.L_x_4037:
[----:B------:R-:W-:Y:S04]  /*50f0*/  BSSY.RECONVERGENT B1, `(.L_x_4039) ;  /* 0x000001d000017945 */ /* 0x000fe80003800200 */
[----:B------:R-:W-:Y:S05]  /*5100*/  @P1 BRA `(.L_x_4040) ;  /* 0x00000000006c1947 */ /* 0x000fea0003800000 */
[C---:B------:R-:W-:Y:S01]  /*5110*/  FADD.FTZ R20, -R28.reuse, R20 ;  /* 0x000000141c147221 */ /* 0x040fe20000010100 */
[----:B012---:R-:W-:Y:S01]  /*5120*/  FADD.FTZ R4, -R28, R21 ;  /* 0x000000151c047221 */ /* 0x007fe20000010100 */
        /* <DEDUP_REMOVED lines=18> */
[----:B-1----:R-:W-:-:S03]  /*5250*/  LEA R8, P1, R4, UR10, 0x2 ;  /* 0x0000000a04087c11 */ /* 0x002fc6000f8210ff */
[----:B------:R-:W0:Y:S01]  /*5260*/  MUFU.RCP R38, R25 ;  /* 0x0000001900267308 */ /* 0x000e220000001000 */
[----:B------:R-:W-:-:S04]  /*5270*/  IADD3 R9, PT, PT, R5, R9, RZ ;  /* 0x0000000905097210 */ /* 0x000fc80007ffe0ff */
[----:B------:R-:W-:Y:S01]  /*5280*/  LEA.HI.X R9, R4, UR11, R9, 0x2, P1 ;  /* 0x0000000b04097c11 */ /* 0x000fe200088f1409 */
[----:B--2---:R-:W-:Y:S01]  /*5290*/  FMUL.FTZ R4, R18, R21 ;  /* 0x0000001512047220 */ /* 0x004fe20000410000 */
[----:B0-----:R-:W-:-:S05]  /*52a0*/  FMUL.FTZ R5, R19, R38 ;  /* 0x0000002613057220 */ /* 0x001fca0000410000 */
[----:B------:R3:W-:Y:S02]  /*52b0*/  STG.E.64 desc[UR6][R8.64], R4 ;  /* 0x0000000408007986 */ /* 0x0007e4000c101b06 */
.L_x_4040:
[----:B------:R-:W-:Y:S05]  /*52c0*/  BSYNC.RECONVERGENT B1 ;  /* 0x0000000000017941 */ /* 0x000fea0003800200 */
.L_x_4039:
[----:B------:R-:W-:Y:S04]  /*52d0*/  BSSY.RECONVERGENT B1, `(.L_x_4041) ;  /* 0x000001d000017945 */ /* 0x000fe80003800200 */
[----:B------:R-:W-:Y:S05]  /*52e0*/  @P6 BRA `(.L_x_4042) ;  /* 0x00000000006c6947 */ /* 0x000fea0003800000 */
[C---:B0123--:R-:W-:Y:S01]  /*52f0*/  FADD.FTZ R4, -R28.reuse, R23 ;  /* 0x000000171c047221 */ /* 0x04ffe20000010100 */
[----:B------:R-:W-:Y:S01]  /*5300*/  FADD.FTZ R22, -R28, R22 ;  /* 0x000000161c167221 */ /* 0x000fe20000010100 */
        /* <DEDUP_REMOVED lines=25> */
.L_x_4042:
[----:B------:R-:W-:Y:S05]  /*54a0*/  BSYNC.RECONVERGENT B1 ;  /* 0x0000000000017941 */ /* 0x000fea0003800200 */
.L_x_4041:
[----:B------:R-:W-:Y:S04]  /*54b0*/  BSSY.RECONVERGENT B1, `(.L_x_4043) ;  /* 0x000001d000017945 */ /* 0x000fe80003800200 */
[----:B------:R-:W-:Y:S05]  /*54c0*/  @P3 BRA `(.L_x_4044) ;  /* 0x00000000006c3947 */ /* 0x000fea0003800000 */
[C---:B------:R-:W-:Y:S01]  /*54d0*/  FADD.FTZ R10, -R28.reuse, R10 ;  /* 0x0000000a1c0a7221 */ /* 0x040fe20000010100 */
[----:B01234-:R-:W-:Y:S01]  /*54e0*/  FADD.FTZ R4, -R28, R11 ;  /* 0x0000000b1c047221 */ /* 0x01ffe20000010100 */
        /* <DEDUP_REMOVED lines=25> */
.L_x_4044:
[----:B------:R-:W-:Y:S05]  /*5680*/  BSYNC.RECONVERGENT B1 ;  /* 0x0000000000017941 */ /* 0x000fea0003800200 */
.L_x_4043:
        /* <DEDUP_REMOVED lines=29> */
.L_x_4046:
[----:B------:R-:W-:Y:S05]  /*5860*/  BSYNC.RECONVERGENT B1 ;  /* 0x0000000000017941 */ /* 0x000fea0003800200 */
.L_x_4045:
        /* <DEDUP_REMOVED lines=18> */
[C---:B------:R-:W-:Y:S01]  /*5990*/  FADD.FTZ R14, -R28.reuse, R14 ;  /* 0x0000000e1c0e7221 */ /* 0x040fe20000010100 */
[----:B------:R-:W-:Y:S01]  /*59a0*/  FADD.FTZ R4, -R28, R15 ;  /* 0x0000000f1c047221 */ /* 0x000fe20000010100 */
        /* <DEDUP_REMOVED lines=10> */
[----:B------:R-:W-:-:S06]  /*5a50*/  MOV R5, R77 ;  /* 0x0000004d00057202 */ /* 0x000fcc0000000f00 */
        /* <DEDUP_REMOVED lines=14> */
.L_x_4048:
[----:B------:R-:W-:Y:S05]  /*5b40*/  BSYNC.RECONVERGENT B1 ;  /* 0x0000000000017941 */ /* 0x000fea0003800200 */
.L_x_4047:
[----:B------:R-:W-:Y:S04]  /*5b50*/  BSSY.RECONVERGENT B1, `(.L_x_4049) ;  /* 0x000001d000017945 */ /* 0x000fe80003800200 */
[----:B------:R-:W-:Y:S05]  /*5b60*/  @P2 BRA `(.L_x_4050) ;  /* 0x00000000006c2947 */ /* 0x000fea0003800000 */
[C---:B------:R-:W-:Y:S01]  /*5b70*/  FADD.FTZ R26, -R28.reuse, R26 ;  /* 0x0000001a1c1a7221 */ /* 0x040fe20000010100 */
[----:B0-----:R-:W-:Y:S01]  /*5b80*/  FADD.FTZ R4, -R28, R27 ;  /* 0x0000001b1c047221 */ /* 0x001fe20000010100 */
        /* <DEDUP_REMOVED lines=25> */
.L_x_4050:
[----:B------:R-:W-:Y:S05]  /*5d20*/  BSYNC.RECONVERGENT B1 ;  /* 0x0000000000017941 */ /* 0x000fea0003800200 */
.L_x_4049:
[----:B------:R-:W-:Y:S04]  /*5d30*/  BSSY.RECONVERGENT B1, `(.L_x_4051) ;  /* 0x000001d000017945 */ /* 0x000fe80003800200 */
[----:B------:R-:W-:Y:S05]  /*5d40*/  @P1 BRA `(.L_x_4052) ;  /* 0x00000000006c1947 */ /* 0x000fea0003800000 */
[C---:B------:R-:W-:Y:S01]  /*5d50*/  FADD.FTZ R44, -R28.reuse, R44 ;  /* 0x0000002c1c2c7221 */ /* 0x040fe20000010100 */
[----:B01----:R-:W-:Y:S01]  /*5d60*/  FADD.FTZ R4, -R28, R45 ;  /* 0x0000002d1c047221 */ /* 0x003fe20000010100 */
        /* <DEDUP_REMOVED lines=25> */
.L_x_4052:
[----:B------:R-:W-:Y:S05]  /*5f00*/  BSYNC.RECONVERGENT B1 ;  /* 0x0000000000017941 */ /* 0x000fea0003800200 */
.L_x_4051:
        /* <DEDUP_REMOVED lines=29> */
.L_x_4054:
[----:B------:R-:W-:Y:S05]  /*60e0*/  BSYNC.RECONVERGENT B1 ;  /* 0x0000000000017941 */ /* 0x000fea0003800200 */
.L_x_4053:
[----:B------:R-:W-:Y:S04]  /*60f0*/  BSSY.RECONVERGENT B1, `(.L_x_4055) ;  /* 0x000001d000017945 */ /* 0x000fe80003800200 */
[----:B------:R-:W-:Y:S05]  /*6100*/  @P3 BRA `(.L_x_4056) ;  /* 0x00000000006c3947 */ /* 0x000fea0003800000 */
[C---:B------:R-:W-:Y:S01]  /*6110*/  FADD.FTZ R48, -R28.reuse, R48 ;  /* 0x000000301c307221 */ /* 0x040fe20000010100 */
[----:B0123--:R-:W-:Y:S01]  /*6120*/  FADD.FTZ R4, -R28, R49 ;  /* 0x000000311c047221 */ /* 0x00ffe20000010100 */
        /* <DEDUP_REMOVED lines=25> */
.L_x_4056:
[----:B------:R-:W-:Y:S05]  /*62c0*/  BSYNC.RECONVERGENT B1 ;  /* 0x0000000000017941 */ /* 0x000fea0003800200 */
.L_x_4055:
        /* <DEDUP_REMOVED lines=27> */
.L_x_4026:
[----:B------:R-:W-:Y:S05]  /*6480*/  BSYNC.RECONVERGENT B0 ;  /* 0x0000000000007941 */ /* 0x000fea0003800200 */
.L_x_3994:
        /* <DEDUP_REMOVED lines=8> */
.L_x_4058:
        /* <DEDUP_REMOVED lines=15> */
.L_x_4559:


//--------------------- .text._Z35group_norm_nhwc_fwd_one_pass_kernelI11Fp32IOBf16WLi512ELi84ELi672EEv26Group_norm_nhwc_fwd_params --------------------------
	.section	.text._Z35group_norm_nhwc_fwd_one_pass_kernelI11Fp32IOBf16WLi512ELi84ELi672EEv26Group_norm_nhwc_fwd_params,"ax",@progbits
	.align	128
        .global         _Z35group_norm_nhwc_fwd_one_pass_kernelI11Fp32IOBf16WLi512ELi84ELi672EEv26Group_norm_nhwc_fwd_params
        .type           _Z35group_norm_nhwc_fwd_one_pass_kernelI11Fp32IOBf16WLi512ELi84ELi672EEv26Group_norm_nhwc_fwd_params,@function
        .size           _Z35group_norm_nhwc_fwd_one_pass_kernelI11Fp32IOBf16WLi512ELi84ELi672EEv26Group_norm_nhwc_fwd_params,(.L_x_4560 - _Z35group_norm_nhwc_fwd_one_pass_kernelI11Fp32IOBf16WLi512ELi84ELi672EEv26Group_norm_nhwc_fwd_params)
        .other          _Z35group_norm_nhwc_fwd_one_pass_kernelI11Fp32IOBf16WLi512ELi84ELi672EEv26Group_norm_nhwc_fwd_params,@"STO_CUDA_ENTRY STV_DEFAULT"
_Z35group_norm_nhwc_fwd_one_pass_kernelI11Fp32IOBf16WLi512ELi84ELi672EEv26Group_norm_nhwc_fwd_params:
.text._Z35group_norm_nhwc_fwd_one_pass_kernelI11Fp32IOBf16WLi512ELi84ELi672EEv26Group_norm_nhwc_fwd_params:
        /* <DEDUP_REMOVED lines=27> */
.L_x_4198:
[----:B------:R-:W2:Y:S01]  /*01b0*/  LDL.LU R8, [R1] ;  /* 0x0000000001087983 */ /* 0x000ea20000300800 */
[----:B0-----:R-:W0:Y:S01]  /*01c0*/  LDCU UR7, c[0x0][0x3f8] ;  /* 0x00007f00ff0777ac */ /* 0x001e220008000800 */
[----:B---34-:R-:W-:Y:S01]  /*01d0*/  IABS R6, UR6 ;  /* 0x0000000600067c13 */ /* 0x018fe20008000000 */
[----:B------:R-:W1:Y:S01]  /*01e0*/  LDC R37, c[0x0][0x404] ;  /* 0x00010100ff257b82 */ /* 0x000e620000000800 */
        /* <DEDUP_REMOVED lines=759> */
.L_x_4060:
[----:B------:R-:W-:Y:S05]  /*3160*/  BSYNC.RECONVERGENT B0 ;  /* 0x0000000000007941 */ /* 0x000fea0003800200 */
.L_x_4059:
        /* <DEDUP_REMOVED lines=58> */
.L_x_4062:
[----:B------:R-:W-:Y:S05]  /*3510*/  BSYNC.RECONVERGENT B0 ;  /* 0x0000000000007941 */ /* 0x000fea0003800200 */
.L_x_4061:
        /* <DEDUP_REMOVED lines=34> */
.L_x_4065:
        /* <DEDUP_REMOVED lines=11> */
.L_x_4064:
        /* <DEDUP_REMOVED lines=18> */
.L_x_4067:
        /* <DEDUP_REMOVED lines=153> */
.L_x_4066:
        /* <DEDUP_REMOVED lines=82> */
.L_x_4068:
        /* <DEDUP_REMOVED lines=43> */
.L_x_4069:
        /* <DEDUP_REMOVED lines=22> */
.L_x_4070:
[----:B------:R-:W-:Y:S05]  /*4bd0*/  BSYNC.RECONVERGENT B0 ;  /* 0x0000000000007941 */ /* 0x000fea0003800200 */
.L_x_4063:
[----:B------:R-:W3:Y:S01]  /*4be0*/  S2UR UR7, SR_CgaCtaId ;  /* 0x00000000000779c3 */ /* 0x000ee20000008800 */
[----:B------:R-:W4:Y:S01]  /*4bf0*/  LDCU UR8, c[0x0][0x414] ;  /* 0x00008280ff0877ac */ /* 0x000f220008000800 */
[----:B------:R-:W-:Y:S01]  /*4c00*/  ISETP.NE.AND P1, PT, R0, RZ, PT ;  /* 0x000000ff0000720c */ /* 0x000fe20003f25270 */
[----:B------:R-:W-:Y:S01]  /*4c10*/  STL.64 [R1+0x8], R2 ;  /* 0x0000080201007387 */ /* 0x000fe20000100a00 */
[----:B------:R-:W-:Y:S01]  /*4c20*/  MOV R37, UR6 ;  /* 0x0000000600257c02 */ /* 0x000fe20008000f00 */
[----:B------:R-:W-:Y:S01]  /*4c30*/  UMOV UR5, 0x400 ;  /* 0x0000040000057882 */ /* 0x000fe20000000000 */
[----:B------:R-:W0:Y:S02]  /*4c40*/  LDCU.U8 UR9, c[0x0][0x3fc] ;  /* 0x00007f80ff0977ac */ /* 0x000e240008000000 */
[----:B-1----:R-:W1:Y:S01]  /*4c50*/  @P0 LDC.64 R38, c[0x0][0x388] ;  /* 0x0000e200ff260b82 */ /* 0x002e620000000a00 */
[----:B----4-:R-:W-:Y:S01]  /*4c60*/  @P0 FMUL.FTZ R76, R74, UR8 ;  /* 0x000000084a4c0c20 */ /* 0x010fe20008410000 */
[----:B--2---:R-:W-:Y:S01]  /*4c70*/  @P0 FMUL.FTZ R77, R75, UR8 ;  /* 0x000000084b4d0c20 */ /* 0x004fe20008410000 */
[----:B---3--:R-:W-:Y:S01]  /*4c80*/  ULEA UR5, UR7, UR5, 0x18 ;  /* 0x0000000507057291 */ /* 0x008fe2000f8ec0ff */
[----:B-1----:R-:W-:-:S08]  /*4c90*/  @P0 IMAD.WIDE R38, R37, 0x8, R38 ;  /* 0x0000000825260825 */ /* 0x002fd000078e0226 */
[----:B------:R-:W-:Y:S04]  /*4ca0*/  @!P1 STS.64 [UR5+0xc8], R74 ;  /* 0x0000c84aff009988 */ /* 0x000fe80008000a05 */
[----:B------:R1:W-:Y:S01]  /*4cb0*/  @P0 STG.E.64 desc[UR14][R38.64], R76 ;  /* 0x0000004c26000986 */ /* 0x0003e2000c101b0e */
[----:B------:R-:W-:Y:S06]  /*4cc0*/  BAR.SYNC.DEFER_BLOCKING 0x0 ;  /* 0x0000000000007b1d */ /* 0x000fec0000010000 */
[----:B-1----:R-:W1:Y:S01]  /*4cd0*/  S2R R76, SR_TID.X ;  /* 0x00000000004c7919 */ /* 0x002e620000002100 */
[----:B------:R-:W2:Y:S02]  /*4ce0*/  LDS.64 R36, [UR5+0xc8] ;  /* 0x0000c805ff247984 */ /* 0x000ea40008000a00 */
[----:B--2---:R-:W-:-:S05]  /*4cf0*/  FMUL.FTZ R36, R36, UR8 ;  /* 0x0000000824247c20 */ /* 0x004fca0008410000 */
[----:B------:R-:W-:Y:S02]  /*4d00*/  R2UR UR5, R36 ;  /* 0x00000000240572ca */ /* 0x000fe400000e0000 */
[----:B-1----:R-:W-:-:S05]  /*4d10*/  LOP3.LUT R36, R76, 0xffff, RZ, 0xc0, !PT ;  /* 0x0000ffff4c247812 */ /* 0x002fca00078ec0ff */
[----:B------:R-:W-:-:S05]  /*4d20*/  IMAD R36, R36, 0x619, RZ ;  /* 0x0000061924247824 */ /* 0x000fca00078e02ff */
[----:B0-----:R-:W-:Y:S02]  /*4d30*/  SHF.R.U32.HI R74, RZ, 0x10, R36 ;  /* 0x00000010ff4a7819 */ /* 0x001fe40000011624 */
[----:B------:R-:W-:Y:S02]  /*4d40*/  MOV R0, UR5 ;  /* 0x0000000500007c02 */ /* 0x000fe40008000f00 */
[----:B------:R-:W-:-:S03]  /*4d50*/  PRMT R36, R74, 0x9910, RZ ;  /* 0x000099104a247816 */ /* 0x000fc600000000ff */
[----:B------:R-:W-:Y:S02]  /*4d60*/  FMUL.FTZ R0, R0, UR5 ;  /* 0x0000000500007c20 */ /* 0x000fe40008410000 */
[----:B------:R-:W-:Y:S02]  /*4d70*/  IMAD R36, R36, 0x2a, RZ ;  /* 0x0000002a24247824 */ /* 0x000fe400078e02ff */
[----:B------:R-:W-:-:S03]  /*4d80*/  FFMA.FTZ R0, R37, UR8, -R0 ;  /* 0x0000000825007c23 */ /* 0x000fc60008010800 */
[----:B------:R-:W-:Y:S02]  /*4d90*/  IADD3 R36, PT, PT, RZ, -R36, RZ ;  /* 0x80000024ff247210 */ /* 0x000fe40007ffe0ff */
[----:B------:R-:W-:Y:S02]  /*4da0*/  FSETP.GTU.FTZ.AND P1, PT, R0, RZ, PT ;  /* 0x000000ff0000720b */ /* 0x000fe40003f3c000 */
[----:B------:R-:W-:Y:S02]  /*4db0*/  PRMT R39, R36, 0x7710, RZ ;  /* 0x0000771024277816 */ /* 0x000fe400000000ff */
[----:B------:R-:W0:Y:S02]  /*4dc0*/  LDC.64 R36, c[0x0][0x398] ;  /* 0x0000e600ff247b82 */ /* 0x000e240000000a00 */
[----:B------:R-:W-:-:S04]  /*4dd0*/  IADD3 R39, PT, PT, R39, R76, RZ ;  /* 0x0000004c27277210 */ /* 0x000fc80007ffe0ff */
[----:B------:R-:W-:-:S03]  /*4de0*/  SHF.L.U32 R39, R39, 0x1, RZ ;  /* 0x0000000127277819 */ /* 0x000fc600000006ff */
[----:B------:R-:W-:Y:S01]  /*4df0*/  VOTEU.ANY UP0, P1 ;  /* 0x0000000000ff7886 */ /* 0x000fe20000800100 */
[----:B------:R-:W-:Y:S02]  /*4e00*/  PLOP3.LUT P1, PT, PT, PT, UP0, 0x80, 0x8 ;  /* 0x000000000008781c */ /* 0x000fe40003f2f008 */
[----:B------:R-:W-:Y:S02]  /*4e10*/  LOP3.LUT R3, R39, 0xffff, RZ, 0xc0, !PT ;  /* 0x0000ffff27037812 */ /* 0x000fe400078ec0ff */
[----:B------:R-:W1:Y:S02]  /*4e20*/  @UP0 LDCU UR7, c[0x0][0x3a8] ;  /* 0x00007500ff0707ac */ /* 0x000e640008000800 */
[----:B------:R-:W-:Y:S01]  /*4e30*/  IADD3 R38, PT, PT, R3, UR12, RZ ;  /* 0x0000000c03267c10 */ /* 0x000fe2000fffe0ff */
[----:B------:R2:W-:Y:S04]  /*4e40*/  STL [R1], R3 ;  /* 0x0000000301007387 */ /* 0x0005e80000100800 */
[----:B0-----:R-:W-:Y:S01]  /*4e50*/  IMAD.WIDE R36, R38, 0x2, R36 ;  /* 0x0000000226247825 */ /* 0x001fe200078e0224 */
[----:B--2---:R-:W0:Y:S03]  /*4e60*/  LDC.64 R2, c[0x0][0x3a0] ;  /* 0x0000e800ff027b82 */ /* 0x004e260000000a00 */
[----:B-1----:R-:W-:-:S04]  /*4e70*/  @P1 FADD.FTZ R77, R0, UR7 ;  /* 0x00000007004d1e21 */ /* 0x002fc80008010000 */
[----:B------:R-:W1:Y:S01]  /*4e80*/  @P1 MUFU.RSQ R0, R77 ;  /* 0x0000004d00001308 */ /* 0x000e620000001400 */
[----:B0-----:R-:W-:Y:S01]  /*4e90*/  IMAD.WIDE R38, R38, 0x2, R2 ;  /* 0x0000000226267825 */ /* 0x001fe200078e0202 */
[----:B-1----:R-:W-:Y:S01]  /*4ea0*/  @P1 R2UR UR8, R0 ;  /* 0x00000000000812ca */ /* 0x002fe200000e0000 */
[----:B------:R0:W5:Y:S04]  /*4eb0*/  LDL.LU.64 R2, [R1+0x8] ;  /* 0x0000080001027983 */ /* 0x0001680000300a00 */
[----:B------:R-:W2:Y:S04]  /*4ec0*/  LDG.E.U16 R0, desc[UR14][R36.64] ;  /* 0x0000000e24007981 */ /* 0x000ea8000c1e1500 */
[----:B------:R-:W3:Y:S04]  /*4ed0*/  LDG.E.U16 R75, desc[UR14][R38.64+0x2] ;  /* 0x0000020e264b7981 */ /* 0x000ee8000c1e1500 */
[----:B------:R-:W4:Y:S04]  /*4ee0*/  LDG.E.U16 R36, desc[UR14][R36.64+0x2] ;  /* 0x0000020e24247981 */ /* 0x000f28000c1e1500 */
[----:B------:R-:W4:Y:S01]  /*4ef0*/  LDG.E.U16 R37, desc[UR14][R38.64] ;  /* 0x0000000e26257981 */ /* 0x000f22000c1e1500 */
[----:B------:R-:W-:Y:S01]  /*4f00*/  UISETP.NE.AND UP1, UPT, UR9, URZ, UPT ;  /* 0x000000ff0900728c */ /* 0x000fe2000bf25270 */
[----:B------:R-:W-:Y:S01]  /*4f10*/  BSSY.RECONVERGENT B0, `(.L_x_4071) ;  /* 0x000074c000007945 */ /* 0x000fe20003800200 */
[----:B------:R-:W-:Y:S01]  /*4f20*/  UMOV UR7, 0x3f800000 ;  /* 0x3f80000000077882 */ /* 0x000fe20000000000 */
[----:B------:R-:W-:Y:S01]  /*4f30*/  @UP0 UMOV UR7, UR8 ;  /* 0x0000000800070c82 */ /* 0x000fe20008000000 */
[----:B--2---:R-:W-:-:S02]  /*4f40*/  SHF.L.U32 R0, R0, 0x10, RZ ;  /* 0x0000001000007819 */ /* 0x004fc400000006ff */
[----:B---3--:R-:W-:Y:S02]  /*4f50*/  SHF.L.U32 R75, R75, 0x10, RZ ;  /* 0x000000104b4b7819 */ /* 0x008fe400000006ff */
[----:B----4-:R-:W-:Y:S02]  /*4f60*/  SHF.L.U32 R36, R36, 0x10, RZ ;  /* 0x0000001024247819 */ /* 0x010fe400000006ff */
[----:B------:R-:W-:Y:S01]  /*4f70*/  SHF.L.U32 R37, R37, 0x10, RZ ;  /* 0x0000001025257819 */ /* 0x000fe200000006ff */
[----:B0-----:R-:W-:Y:S06]  /*4f80*/  BRA.U UP1, `(.L_x_4072) ;  /* 0x0000003101047547 */ /* 0x001fec000b800000 */
        /* <DEDUP_REMOVED lines=10> */
[----:B-----5:R-:W-:Y:S01]  /*5030*/  MOV R38, R2 ;  /* 0x0000000200267202 */ /* 0x020fe20000000f00 */
        /* <DEDUP_REMOVED lines=15> */
.L_x_4074:
[----:B------:R-:W-:Y:S05]  /*5130*/  BSYNC.RECONVERGENT B1 ;  /* 0x0000000000017941 */ /* 0x000fea0003800200 */
.L_x_4073:
        /* <DEDUP_REMOVED lines=13> */
[----:B-----5:R-:W-:-:S05]  /*5210*/  MOV R6, R2 ;  /* 0x0000000200067202 */ /* 0x020fca0000000f00 */
[----:B------:R-:W-:-:S05]  /*5220*/  IMAD.WIDE.U32 R6, R77, UR12, R6 ;  /* 0x0000000c4d067c25 */ /* 0x000fca000f8e0006 */
[----:B------:R-:W-:Y:S01]  /*5230*/  IADD3 R39, PT, PT, R7, R39, RZ ;  /* 0x0000002707277210 */ /* 0x000fe20007ffe0ff */
[----:B------:R-:W-:Y:S01]  /*5240*/  FMUL.FTZ R7, R9, UR7 ;  /* 0x0000000709077c20 */ /* 0x000fe20008410000 */
[----:B-1----:R-:W-:-:S03]  /*5250*/  LEA R38, P1, R6, UR16, 0x2 ;  /* 0x0000001006267c11 */ /* 0x002fc6000f8210ff */
[----:B------:R-:W-:Y:S01]  /*5260*/  FFMA.FTZ R7, R36, R7, R75 ;  /* 0x0000000724077223 */ /* 0x000fe2000001004b */
[----:B------:R-:W-:Y:S01]  /*5270*/  LEA.HI.X R39, R6, UR17, R39, 0x2, P1 ;  /* 0x0000001106277c11 */ /* 0x000fe200088f1427 */
[----:B------:R-:W-:-:S04]  /*5280*/  FMUL.FTZ R6, R8, UR7 ;  /* 0x0000000708067c20 */ /* 0x000fc80008410000 */
[----:B------:R-:W-:-:S05]  /*5290*/  FFMA.FTZ R6, R0, R6, R37 ;  /* 0x0000000600067223 */ /* 0x000fca0000010025 */
[----:B------:R0:W-:Y:S02]  /*52a0*/  STG.E.64 desc[UR14][R38.64], R6 ;  /* 0x0000000626007986 */ /* 0x0001e4000c101b0e */
.L_x_4076:
[----:B------:R-:W-:Y:S05]  /*52b0*/  BSYNC.RECONVERGENT B1 ;  /* 0x0000000000017941 */ /* 0x000fea0003800200 */
.L_x_4075:
        /* <DEDUP_REMOVED lines=23> */
.L_x_4078:
[----:B------:R-:W-:Y:S05]  /*5430*/  BSYNC.RECONVERGENT B1 ;  /* 0x0000000000017941 */ /* 0x000fea0003800200 */
.L_x_4077:
        /* <DEDUP_REMOVED lines=27> */
.L_x_4080:
[----:B------:R-:W-:Y:S05]  /*55f0*/  BSYNC.RECONVERGENT B1 ;  /* 0x0000000000017941 */ /* 0x000fea0003800200 */
.L_x_4079:
[----:B------:R-:W-:Y:S01]  /*5600*/  BSSY.RECONVERGENT B1, `(.L_x_4081) ;  /* 0x0000015000017945 */ /* 0x000fe20003800200 */
[C---:B0-----:R-:W-:Y:S02]  /*5610*/  IADD3 R6, PT, PT, R74.reuse, 0x50, RZ ;  /* 0x000000504a067810 */ /* 0x041fe40007ffe0ff */
[----:B------:R-:W-:Y:S01]  /*5620*/  IADD3 R7, PT, PT, R74, 0x60, RZ ;  /* 0x000000604a077810 */ /* 0x000fe20007ffe0ff */
[----:B------:R-:W-:Y:S06]  /*5630*/  @P2 BRA `(.L_x_4082) ;  /* 0x0000000000442947 */ /* 0x000fec0003800000 */
[----:B------:R-:W0:Y:S01]  /*5640*/  LDCU.64 UR12, c[0x0][0x3e0] ;  /* 0x00007c00ff0c77ac */ /* 0x000e220008000a00 */
[----:B-----5:R-:W-:Y:S01]  /*5650*/  MOV R8, R2 ;  /* 0x0000000200087202 */ /* 0x020fe20000000f00 */
[----:B------:R-:W-:Y:S01]  /*5660*/  FADD.FTZ R14, R14, -UR5 ;  /* 0x800000050e0e7e21 */ /* 0x000fe20008010000 */
[----:B------:R-:W-:Y:S01]  /*5670*/  MOV R9, R5 ;  /* 0x0000000500097202 */ /* 0x000fe20000000f00 */
[----:B------:R-:W1:Y:S01]  /*5680*/  LDCU.64 UR16, c[0x0][0x380] ;  /* 0x00007000ff1077ac */ /* 0x000e620008000a00 */
[----:B------:R-:W-:Y:S01]  /*5690*/  FADD.FTZ R15, R15, -UR5 ;  /* 0x800000050f0f7e21 */ /* 0x000fe20008010000 */
[----:B0-----:R-:W-:Y:S02]  /*56a0*/  IMAD R10, R10, UR12, RZ ;  /* 0x0000000c0a0a7c24 */ /* 0x001fe4000f8e02ff */
[----:B------:R-:W-:-:S04]  /*56b0*/  IMAD.WIDE.U32 R8, R11, UR12, R8 ;  /* 0x0000000c0b087c25 */ /* 0x000fc8000f8e0008 */
[----:B------:R-:W-:Y:S01]  /*56c0*/  IMAD R13, R11, UR13, R10 ;  /* 0x0000000d0b0d7c24 */ /* 0x000fe2000f8e020a */
[----:B-1----:R-:W-:-:S04]  /*56d0*/  LEA R10, P1, R8, UR16, 0x2 ;  /* 0x00000010080a7c11 */ /* 0x002fc8000f8210ff */
[----:B------:R-:W-:Y:S01]  /*56e0*/  IADD3 R13, PT, PT, R9, R13, RZ ;  /* 0x0000000d090d7210 */ /* 0x000fe20007ffe0ff */
[----:B------:R-:W-:-:S03]  /*56f0*/  FMUL.FTZ R9, R15, UR7 ;  /* 0x000000070f097c20 */ /* 0x000fc60008410000 */
[----:B------:R-:W-:Y:S01]  /*5700*/  LEA.HI.X R11, R8, UR17, R13, 0x2, P1 ;  /* 0x00000011080b7c11 */ /* 0x000fe200088f140d */
[----:B------:R-:W-:Y:S01]  /*5710*/  FMUL.FTZ R8, R14, UR7 ;  /* 0x000000070e087c20 */ /* 0x000fe20008410000 */
[----:B------:R-:W-:-:S03]  /*5720*/  FFMA.FTZ R9, R36, R9, R75 ;  /* 0x0000000924097223 */ /* 0x000fc6000001004b */
[----:B------:R-:W-:-:S05]  /*5730*/  FFMA.FTZ R8, R0, R8, R37 ;  /* 0x0000000800087223 */ /* 0x000fca0000010025 */
[----:B------:R0:W-:Y:S02]  /*5740*/  STG.E.64 desc[UR14][R10.64], R8 ;  /* 0x000000080a007986 */ /* 0x0001e4000c101b0e */
.L_x_4082:
[----:B------:R-:W-:Y:S05]  /*5750*/  BSYNC.RECONVERGENT B1 ;  /* 0x0000000000017941 */ /* 0x000fea0003800200 */
.L_x_4081:
        /* <DEDUP_REMOVED lines=14> */
[----:B------:R-:W-:Y:S01]  /*5840*/  FADD.FTZ R17, R17, -UR5 ;  /* 0x8000000511117e21 */ /* 0x000fe20008010000 */
[----:B------:R-:W1:Y:S01]  /*5850*/  LDCU.64 UR16, c[0x0][0x380] ;  /* 0x00007000ff1077ac */ /* 0x000e620008000a00 */
[----:B0-----:R-:W-:Y:S01]  /*5860*/  IMAD R11, R10, UR12, RZ ;  /* 0x0000000c0a0b7c24 */ /* 0x001fe2000f8e02ff */
[----:B-----5:R-:W-:-:S03]  /*5870*/  MOV R10, R2 ;  /* 0x00000002000a7202 */ /* 0x020fc60000000f00 */
[----:B------:R-:W-:Y:S01]  /*5880*/  IMAD R13, R6, UR13, R11 ;  /* 0x0000000d060d7c24 */ /* 0x000fe2000f8e020b */
[----:B------:R-:W-:-:S03]  /*5890*/  MOV R11, R5 ;  /* 0x00000005000b7202 */ /* 0x000fc60000000f00 */
        /* <DEDUP_REMOVED lines=9> */
.L_x_4084:
[----:B------:R-:W-:Y:S05]  /*5930*/  BSYNC.RECONVERGENT B1 ;  /* 0x0000000000017941 */ /* 0x000fea0003800200 */
.L_x_4083:
[----:B------:R-:W-:Y:S01]  /*5940*/  BSSY.RECONVERGENT B1, `(.L_x_4085) ;  /* 0x0000015000017945 */ /* 0x000fe20003800200 */
[C---:B------:R-:W-:Y:S02]  /*5950*/  IADD3 R14, PT, PT, R74.reuse, 0x80, RZ ;  /* 0x000000804a0e7810 */ /* 0x040fe40007ffe0ff */
[----:B------:R-:W-:Y:S01]  /*5960*/  IADD3 R6, PT, PT, R74, 0x90, RZ ;  /* 0x000000904a067810 */ /* 0x000fe20007ffe0ff */
[----:B------:R-:W-:Y:S06]  /*5970*/  @P2 BRA `(.L_x_4086) ;  /* 0x0000000000442947 */ /* 0x000fec0003800000 */
[----:B------:R-:W1:Y:S01]  /*5980*/  LDCU.64 UR12, c[0x0][0x3e0] ;  /* 0x00007c00ff0c77ac */ /* 0x000e620008000a00 */
[----:B0----5:R-:W-:Y:S01]  /*5990*/  MOV R10, R2 ;  /* 0x00000002000a7202 */ /* 0x021fe20000000f00 */
[----:B------:R-:W-:Y:S01]  /*59a0*/  FADD.FTZ R18, R18, -UR5 ;  /* 0x8000000512127e21 */ /* 0x000fe20008010000 */
[----:B------:R-:W-:Y:S01]  /*59b0*/  MOV R11, R5 ;  /* 0x00000005000b7202 */ /* 0x000fe20000000f00 */
        /* <DEDUP_REMOVED lines=10> */
[----:B------:R-:W-:-:S04]  /*5a60*/  IADD3 R7, PT, PT, R11, R7, RZ ;  /* 0x000000070b077210 */ /* 0x000fc80007ffe0ff */
[----:B------:R-:W-:-:S05]  /*5a70*/  LEA.HI.X R13, R10, UR17, R7, 0x2, P1 ;  /* 0x000000110a0d7c11 */ /* 0x000fca00088f1407 */
[----:B------:R1:W-:Y:S02]  /*5a80*/  STG.E.64 desc[UR14][R12.64], R16 ;  /* 0x000000100c007986 */ /* 0x0003e4000c101b0e */
.L_x_4086:
[----:B------:R-:W-:Y:S05]  /*5a90*/  BSYNC.RECONVERGENT B1 ;  /* 0x0000000000017941 */ /* 0x000fea0003800200 */
.L_x_4085:
[----:B------:R-:W-:Y:S04]  /*5aa0*/  BSSY.RECONVERGENT B1, `(.L_x_4087) ;  /* 0x0000013000017945 */ /* 0x000fe80003800200 */
[----:B------:R-:W-:Y:S05]  /*5ab0*/  @P3 BRA `(.L_x_4088) ;  /* 0x0000000000443947 */ /* 0x000fea0003800000 */
[----:B------:R-:W2:Y:S01]  /*5ac0*/  LDCU.64 UR12, c[0x0][0x3e0] ;  /* 0x00007c00ff0c77ac */ /* 0x000ea20008000a00 */
[----:B0----5:R-:W-:Y:S01]  /*5ad0*/  MOV R10, R2 ;  /* 0x00000002000a7202 */ /* 0x021fe20000000f00 */
[----:B------:R-:W-:Y:S01]  /*5ae0*/  FADD.FTZ R20, R20, -UR5 ;  /* 0x8000000514147e21 */ /* 0x000fe20008010000 */
[----:B------:R-:W-:Y:S01]  /*5af0*/  MOV R11, R5 ;  /* 0x00000005000b7202 */ /* 0x000fe20000000f00 */
[----:B------:R-:W0:Y:S01]  /*5b00*/  LDCU.64 UR16, c[0x0][0x380] ;  /* 0x00007000ff1077ac */ /* 0x000e220008000a00 */
[----:B------:R-:W-:Y:S01]  /*5b10*/  FADD.FTZ R21, R21, -UR5 ;  /* 0x8000000515157e21 */ /* 0x000fe20008010000 */
[----:B-1----:R-:W-:-:S03]  /*5b20*/  FMUL.FTZ R12, R20, UR7 ;  /* 0x00000007140c7c20 */ /* 0x002fc60008410000 */
[----:B------:R-:W-:Y:S01]  /*5b30*/  FMUL.FTZ R13, R21, UR7 ;  /* 0x00000007150d7c20 */ /* 0x000fe20008410000 */
[----:B------:R-:W-:-:S03]  /*5b40*/  FFMA.FTZ R12, R0, R12, R37 ;  /* 0x0000000c000c7223 */ /* 0x000fc60000010025 */
        /* <DEDUP_REMOVED lines=8> */
.L_x_4088:
[----:B------:R-:W-:Y:S05]  /*5bd0*/  BSYNC.RECONVERGENT B1 ;  /* 0x0000000000017941 */ /* 0x000fea0003800200 */
.L_x_4087:
[----:B------:R-:W-:Y:S01]  /*5be0*/  ISETP.GE.U32.AND P5, PT, R14, UR8, PT ;  /* 0x000000080e007c0c */ /* 0x000fe2000bfa6070 */
[----:B------:R-:W-:Y:S01]  /*5bf0*/  BSSY.RECONVERGENT B1, `(.L_x_4089) ;  /* 0x0000028000017945 */ /* 0x000fe20003800200 */
[----:B012---:R-:W-:Y:S02]  /*5c00*/  SHF.R.S32.HI R12, RZ, 0x1f, R14 ;  /* 0x0000001fff0c7819 */ /* 0x007fe4000001140e */
[----:B------:R-:W-:Y:S02]  /*5c10*/  IADD3 R7, PT, PT, R74, 0xa0, RZ ;  /* 0x000000a04a077810 */ /* 0x000fe40007ffe0ff */
        /* <DEDUP_REMOVED lines=37> */
.L_x_4090:
[----:B------:R-:W-:Y:S05]  /*5e70*/  BSYNC.RECONVERGENT B1 ;  /* 0x0000000000017941 */ /* 0x000fea0003800200 */
.L_x_4089:
        /* <DEDUP_REMOVED lines=9> */
[----:B------:R-:W-:-:S04]  /*5f10*/  FADD.FTZ R25, R25, -UR5 ;  /* 0x8000000519197e21 */ /* 0x000fc80008010000 */
[----:B------:R-:W-:-:S04]  /*5f20*/  FMUL.FTZ R19, R25, UR7 ;  /* 0x0000000719137c20 */ /* 0x000fc80008410000 */
[----:B------:R-:W-:Y:S01]  /*5f30*/  FFMA.FTZ R19, R36, R19, R75 ;  /* 0x0000001324137223 */ /* 0x000fe2000001004b */
[----:B-1----:R-:W-:Y:S02]  /*5f40*/  IMAD R15, R18, UR12, RZ ;  /* 0x0000000c120f7c24 */ /* 0x002fe4000f8e02ff */
[----:B------:R-:W-:Y:S01]  /*5f50*/  FMUL.FTZ R18, R24, UR7 ;  /* 0x0000000718127c20 */ /* 0x000fe20008410000 */
[----:B------:R-:W-:-:S04]  /*5f60*/  IMAD.WIDE.U32 R12, R6, UR12, R12 ;  /* 0x0000000c060c7c25 */ /* 0x000fc8000f8e000c */
[----:B------:R-:W-:Y:S01]  /*5f70*/  FFMA.FTZ R18, R0, R18, R37 ;  /* 0x0000001200127223 */ /* 0x000fe20000010025 */
[----:B------:R-:W-:Y:S01]  /*5f80*/  IMAD R15, R6, UR13, R15 ;  /* 0x0000000d060f7c24 */ /* 0x000fe2000f8e020f */
[----:B0-----:R-:W-:-:S04]  /*5f90*/  LEA R14, P2, R12, UR16, 0x2 ;  /* 0x000000100c0e7c11 */ /* 0x001fc8000f8410ff */
[----:B------:R-:W-:-:S04]  /*5fa0*/  IADD3 R15, PT, PT, R13, R15, RZ ;  /* 0x0000000f0d0f7210 */ /* 0x000fc80007ffe0ff */
[----:B------:R-:W-:-:S05]  /*5fb0*/  LEA.HI.X R15, R12, UR17, R15, 0x2, P2 ;  /* 0x000000110c0f7c11 */ /* 0x000fca00090f140f */
[----:B------:R1:W-:Y:S02]  /*5fc0*/  STG.E.64 desc[UR14][R14.64], R18 ;  /* 0x000000120e007986 */ /* 0x0003e4000c101b0e */
.L_x_4092:
[----:B------:R-:W-:Y:S05]  /*5fd0*/  BSYNC.RECONVERGENT B1 ;  /* 0x0000000000017941 */ /* 0x000fea0003800200 */
.L_x_4091:
        /* <DEDUP_REMOVED lines=19> */
.L_x_4094:
[----:B------:R-:W-:Y:S05]  /*6110*/  BSYNC.RECONVERGENT B1 ;  /* 0x0000000000017941 */ /* 0x000fea0003800200 */
.L_x_4093:
[----:B------:R-:W-:Y:S04]  /*6120*/  BSSY.RECONVERGENT B1, `(.L_x_4095) ;  /* 0x0000013000017945 */ /* 0x000fe80003800200 */
[----:B------:R-:W-:Y:S05]  /*6130*/  @P6 BRA `(.L_x_4096) ;  /* 0x0000000000446947 */ /* 0x000fea0003800000 */
[----:B------:R-:W3:Y:S01]  /*6140*/  LDCU.64 UR12, c[0x0][0x3e0] ;  /* 0x00007c00ff0c77ac */ /* 0x000ee20008000a00 */
[----:B--2--5:R-:W-:Y:S01]  /*6150*/  MOV R6, R2 ;  /* 0x0000000200067202 */ /* 0x024fe20000000f00 */
[----:B------:R-:W-:Y:S01]  /*6160*/  FADD.FTZ R28, R28, -UR5 ;  /* 0x800000051c1c7e21 */ /* 0x000fe20008010000 */
[----:B------:R-:W-:Y:S01]  /*6170*/  MOV R7, R5 ;  /* 0x0000000500077202 */ /* 0x000fe20000000f00 */
[----:B------:R-:W2:Y:S01]  /*6180*/  LDCU.64 UR16, c[0x0][0x380] ;  /* 0x00007000ff1077ac */ /* 0x000ea20008000a00 */
[----:B------:R-:W-:Y:S01]  /*6190*/  FADD.FTZ R29, R29, -UR5 ;  /* 0x800000051d1d7e21 */ /* 0x000fe20008010000 */
[----:B01----:R-:W-:-:S03]  /*61a0*/  FMUL.FTZ R14, R28, UR7 ;  /* 0x000000071c0e7c20 */ /* 0x003fc60008410000 */
[----:B------:R-:W-:Y:S01]  /*61b0*/  FMUL.FTZ R15, R29, UR7 ;  /* 0x000000071d0f7c20 */ /* 0x000fe20008410000 */
        /* <DEDUP_REMOVED lines=8> */
[----:B------:R3:W-:Y:S02]  /*6240*/  STG.E.64 desc[UR14][R12.64], R14 ;  /* 0x0000000e0c007986 */ /* 0x0007e4000c101b0e */
.L_x_4096:
[----:B------:R-:W-:Y:S05]  /*6250*/  BSYNC.RECONVERGENT B1 ;  /* 0x0000000000017941 */ /* 0x000fea0003800200 */
.L_x_4095:
[----:B------:R-:W-:Y:S04]  /*6260*/  BSSY.RECONVERGENT B1, `(.L_x_4097) ;  /* 0x0000013000017945 */ /* 0x000fe80003800200 */
[----:B------:R-:W-:Y:S05]  /*6270*/  @P3 BRA `(.L_x_4098) ;  /* 0x0000000000443947 */ /* 0x000fea0003800000 */
[----:B------:R-:W4:Y:S01]  /*6280*/  LDCU.64 UR12, c[0x0][0x3e0] ;  /* 0x00007c00ff0c77ac */ /* 0x000f220008000a00 */
[----:B--2--5:R-:W-:Y:S01]  /*6290*/  MOV R6, R2 ;  /* 0x0000000200067202 */ /* 0x024fe20000000f00 */
[----:B------:R-:W-:Y:S01]  /*62a0*/  FADD.FTZ R30, R30, -UR5 ;  /* 0x800000051e1e7e21 */ /* 0x000fe20008010000 */
[----:B------:R-:W-:Y:S01]  /*62b0*/  MOV R7, R5 ;  /* 0x0000000500077202 */ /* 0x000fe20000000f00 */
[----:B------:R-:W2:Y:S01]  /*62c0*/  LDCU.64 UR16, c[0x0][0x380] ;  /* 0x00007000ff1077ac */ /* 0x000ea20008000a00 */
        /* <DEDUP_REMOVED lines=8> */
[----:B--2---:R-:W-:-:S04]  /*6350*/  LEA R8, P1, R6, UR16, 0x2 ;  /* 0x0000001006087c11 */ /* 0x004fc8000f8210ff */
[----:B------:R-:W-:-:S04]  /*6360*/  IADD3 R9, PT, PT, R7, R9, RZ ;  /* 0x0000000907097210 */ /* 0x000fc80007ffe0ff */
[----:B------:R-:W-:-:S05]  /*6370*/  LEA.HI.X R9, R6, UR17, R9, 0x2, P1 ;  /* 0x0000001106097c11 */ /* 0x000fca00088f1409 */
[----:B------:R4:W-:Y:S02]  /*6380*/  STG.E.64 desc[UR14][R8.64], R30 ;  /* 0x0000001e08007986 */ /* 0x0009e4000c101b0e */
.L_x_4098:
[----:B------:R-:W-:Y:S05]  /*6390*/  BSYNC.RECONVERGENT B1 ;  /* 0x0000000000017941 */ /* 0x000fea0003800200 */
.L_x_4097:
        /* <DEDUP_REMOVED lines=19> */
.L_x_4100:
[----:B------:R-:W-:Y:S05]  /*64d0*/  BSYNC.RECONVERGENT B1 ;  /* 0x0000000000017941 */ /* 0x000fea0003800200 */
.L_x_4099:
[----:B------:R-:W-:Y:S01]  /*64e0*/  ISETP.GE.U32.AND P5, PT, R20, UR8, PT ;  /* 0x0000000814007c0c */ /* 0x000fe2000bfa6070 */
[----:B------:R-:W-:Y:S01]  /*64f0*/  BSSY.RECONVERGENT B1, `(.L_x_4101) ;  /* 0x000002a000017945 */ /* 0x000fe20003800200 */
[----:B--2---:R-:W-:Y:S02]  /*6500*/  SHF.R.S32.HI R6, RZ, 0x1f, R20 ;  /* 0x0000001fff067819 */ /* 0x004fe40000011414 */
[----:B------:R-:W-:Y:S02]  /*6510*/  IADD3 R22, PT, PT, R74, 0x100, RZ ;  /* 0x000001004a167810 */ /* 0x000fe40007ffe0ff */
[----:B------:R-:W-:Y:S02]  /*6520*/  ISETP.GE.AND.EX P5, PT, R6, UR9, PT, P5 ;  /* 0x0000000906007c0c */ /* 0x000fe4000bfa6350 */
[C---:B01-3--:R-:W-:Y:S02]  /*6530*/  IADD3 R14, PT, PT, R74.reuse, 0x110, RZ ;  /* 0x000001104a0e7810 */ /* 0x04bfe40007ffe0ff */
        /* <DEDUP_REMOVED lines=20> */
[----:B------:R-:W4:Y:S01]  /*6680*/  LDCU.64 UR12, c[0x0][0x3e0] ;  /* 0x00007c00ff0c77ac */ /* 0x000f220008000a00 */
[----:B------:R-:W-:Y:S01]  /*6690*/  MOV R7, R5 ;  /* 0x0000000500077202 */ /* 0x000fe20000000f00 */
[----:B------:R-:W-:Y:S01]  /*66a0*/  FADD.FTZ R34, R34, -UR5 ;  /* 0x8000000522227e21 */ /* 0x000fe20008010000 */
[----:B------:R-:W-:Y:S01]  /*66b0*/  FADD.FTZ R35, R35, -UR5 ;  /* 0x8000000523237e21 */ /* 0x000fe20008010000 */
[----:B------:R-:W0:Y:S02]  /*66c0*/  LDCU.64 UR16, c[0x0][0x380] ;  /* 0x00007000ff1077ac */ /* 0x000e240008000a00 */
[----:B------:R-:W-:Y:S01]  /*66d0*/  FMUL.FTZ R10, R34, UR7 ;  /* 0x00000007220a7c20 */ /* 0x000fe20008410000 */
[----:B------:R-:W-:-:S03]  /*66e0*/  FMUL.FTZ R11, R35, UR7 ;  /* 0x00000007230b7c20 */ /* 0x000fc60008410000 */
[----:B------:R-:W-:Y:S01]  /*66f0*/  FFMA.FTZ R10, R0, R10, R37 ;  /* 0x0000000a000a7223 */ /* 0x000fe20000010025 */
[----:B------:R-:W-:Y:S01]  /*6700*/  FFMA.FTZ R11, R36, R11, R75 ;  /* 0x0000000b240b7223 */ /* 0x000fe2000001004b */
[----:B----4-:R-:W-:Y:S01]  /*6710*/  IMAD R9, R6, UR12, RZ ;  /* 0x0000000c06097c24 */ /* 0x010fe2000f8e02ff */
[----:B-----5:R-:W-:-:S03]  /*6720*/  MOV R6, R2 ;  /* 0x0000000200067202 */ /* 0x020fc60000000f00 */
[C---:B------:R-:W-:Y:S02]  /*6730*/  IMAD R9, R20.reuse, UR13, R9 ;  /* 0x0000000d14097c24 */ /* 0x040fe4000f8e0209 */
[----:B------:R-:W-:-:S03]  /*6740*/  IMAD.WIDE.U32 R6, R20, UR12, R6 ;  /* 0x0000000c14067c25 */ /* 0x000fc6000f8e0006 */
[----:B0-----:R-:W-:Y:S02]  /*6750*/  LEA R8, P5, R6, UR16, 0x2 ;  /* 0x0000001006087c11 */ /* 0x001fe4000f8a10ff */
[----:B------:R-:W-:-:S04]  /*6760*/  IADD3 R9, PT, PT, R7, R9, RZ ;  /* 0x0000000907097210 */ /* 0x000fc80007ffe0ff */
[----:B------:R-:W-:-:S05]  /*6770*/  LEA.HI.X R9, R6, UR17, R9, 0x2, P5 ;  /* 0x0000001106097c11 */ /* 0x000fca000a8f1409 */
[----:B------:R0:W-:Y:S02]  /*6780*/  STG.E.64 desc[UR14][R8.64], R10 ;  /* 0x0000000a08007986 */ /* 0x0001e4000c101b0e */
.L_x_4102:
[----:B------:R-:W-:Y:S05]  /*6790*/  BSYNC.RECONVERGENT B1 ;  /* 0x0000000000017941 */ /* 0x000fea0003800200 */
.L_x_4101:
[----:B------:R-:W-:Y:S04]  /*67a0*/  BSSY.RECONVERGENT B1, `(.L_x_4103) ;  /* 0x0000013000017945 */ /* 0x000fe80003800200 */
[----:B------:R-:W-:Y:S05]  /*67b0*/  @P2 BRA `(.L_x_4104) ;  /* 0x0000000000442947 */ /* 0x000fea0003800000 */
[----:B------:R-:W1:Y:S01]  /*67c0*/  LDCU.64 UR12, c[0x0][0x3e0] ;  /* 0x00007c00ff0c77ac */ /* 0x000e620008000a00 */
[----:B-----5:R-:W-:Y:S01]  /*67d0*/  MOV R6, R2 ;  /* 0x0000000200067202 */ /* 0x020fe20000000f00 */
[----:B------:R-:W-:Y:S01]  /*67e0*/  FADD.FTZ R40, R40, -UR5 ;  /* 0x8000000528287e21 */ /* 0x000fe20008010000 */
[----:B------:R-:W-:Y:S01]  /*67f0*/  MOV R7, R5 ;  /* 0x0000000500077202 */ /* 0x000fe20000000f00 */
[----:B------:R-:W4:Y:S01]  /*6800*/  LDCU.64 UR16, c[0x0][0x380] ;  /* 0x00007000ff1077ac */ /* 0x000f220008000a00 */
[----:B------:R-:W-:Y:S01]  /*6810*/  FADD.FTZ R41, R41, -UR5 ;  /* 0x8000000529297e21 */ /* 0x000fe20008010000 */
[----:B0-----:R-:W-:-:S03]  /*6820*/  FMUL.FTZ R10, R40, UR7 ;  /* 0x00000007280a7c20 */ /* 0x001fc60008410000 */
[----:B------:R-:W-:Y:S01]  /*6830*/  FMUL.FTZ R11, R41, UR7 ;  /* 0x00000007290b7c20 */ /* 0x000fe20008410000 */
[----:B------:R-:W-:-:S03]  /*6840*/  FFMA.FTZ R10, R0, R10, R37 ;  /* 0x0000000a000a7223 */ /* 0x000fc60000010025 */
[----:B------:R-:W-:Y:S01]  /*6850*/  FFMA.FTZ R11, R36, R11, R75 ;  /* 0x0000000b240b7223 */ /* 0x000fe2000001004b */
[----:B-1----:R-:W-:Y:S02]  /*6860*/  IMAD R24, R24, UR12, RZ ;  /* 0x0000000c18187c24 */ /* 0x002fe4000f8e02ff */
[----:B------:R-:W-:-:S04]  /*6870*/  IMAD.WIDE.U32 R6, R21, UR12, R6 ;  /* 0x0000000c15067c25 */ /* 0x000fc8000f8e0006 */
[----:B------:R-:W-:Y:S01]  /*6880*/  IMAD R21, R21, UR13, R24 ;  /* 0x0000000d15157c24 */ /* 0x000fe2000f8e0218 */
[----:B----4-:R-:W-:-:S04]  /*6890*/  LEA R8, P2, R6, UR16, 0x2 ;  /* 0x0000001006087c11 */ /* 0x010fc8000f8410ff */
[----:B------:R-:W-:-:S04]  /*68a0*/  IADD3 R21, PT, PT, R7, R21, RZ ;  /* 0x0000001507157210 */ /* 0x000fc80007ffe0ff */
[----:B------:R-:W-:-:S05]  /*68b0*/  LEA.HI.X R9, R6, UR17, R21, 0x2, P2 ;  /* 0x0000001106097c11 */ /* 0x000fca00090f1415 */
[----:B------:R1:W-:Y:S02]  /*68c0*/  STG.E.64 desc[UR14][R8.64], R10 ;  /* 0x0000000a08007986 */ /* 0x0003e4000c101b0e */
.L_x_4104:
[----:B------:R-:W-:Y:S05]  /*68d0*/  BSYNC.RECONVERGENT B1 ;  /* 0x0000000000017941 */ /* 0x000fea0003800200 */
.L_x_4103:
[----:B------:R-:W-:Y:S04]  /*68e0*/  BSSY.RECONVERGENT B1, `(.L_x_4105) ;  /* 0x0000013000017945 */ /* 0x000fe80003800200 */
[----:B------:R-:W-:Y:S05]  /*68f0*/  @P1 BRA `(.L_x_4106) ;  /* 0x0000000000441947 */ /* 0x000fea0003800000 */
[----:B------:R-:W2:Y:S01]  /*6900*/  LDCU.64 UR12, c[0x0][0x3e0] ;  /* 0x00007c00ff0c77ac */ /* 0x000ea20008000a00 */
[----:B-----5:R-:W-:Y:S01]  /*6910*/  MOV R6, R2 ;  /* 0x0000000200067202 */ /* 0x020fe20000000f00 */
        /* <DEDUP_REMOVED lines=8> */
[----:B--2---:R-:W-:Y:S02]  /*69a0*/  IMAD R23, R23, UR12, RZ ;  /* 0x0000000c17177c24 */ /* 0x004fe4000f8e02ff */
[----:B------:R-:W-:-:S04]  /*69b0*/  IMAD.WIDE.U32 R6, R22, UR12, R6 ;  /* 0x0000000c16067c25 */ /* 0x000fc8000f8e0006 */
[----:B------:R-:W-:Y:S01]  /*69c0*/  IMAD R23, R22, UR13, R23 ;  /* 0x0000000d16177c24 */ /* 0x000fe2000f8e0217 */
[----:B01--4-:R-:W-:-:S04]  /*69d0*/  LEA R8, P1, R6, UR16, 0x2 ;  /* 0x0000001006087c11 */ /* 0x013fc8000f8210ff */
[----:B------:R-:W-:-:S04]  /*69e0*/  IADD3 R23, PT, PT, R7, R23, RZ ;  /* 0x0000001707177210 */ /* 0x000fc80007ffe0ff */
[----:B------:R-:W-:-:S05]  /*69f0*/  LEA.HI.X R9, R6, UR17, R23, 0x2, P1 ;  /* 0x0000001106097c11 */ /* 0x000fca00088f1417 */
[----:B------:R2:W-:Y:S02]  /*6a00*/  STG.E.64 desc[UR14][R8.64], R42 ;  /* 0x0000002a08007986 */ /* 0x0005e4000c101b0e */
.L_x_4106:
[----:B------:R-:W-:Y:S05]  /*6a10*/  BSYNC.RECONVERGENT B1 ;  /* 0x0000000000017941 */ /* 0x000fea0003800200 */
.L_x_4105:
[----:B------:R-:W-:Y:S04]  /*6a20*/  BSSY.RECONVERGENT B1, `(.L_x_4107) ;  /* 0x0000013000017945 */ /* 0x000fe80003800200 */
[----:B------:R-:W-:Y:S05]  /*6a30*/  @P6 BRA `(.L_x_4108) ;  /* 0x0000000000446947 */ /* 0x000fea0003800000 */
[----:B------:R-:W3:Y:S01]  /*6a40*/  LDCU.64 UR12, c[0x0][0x3e0] ;  /* 0x00007c00ff0c77ac */ /* 0x000ee20008000a00 */
        /* <DEDUP_REMOVED lines=12> */
[----:B012-4-:R-:W-:-:S04]  /*6b10*/  LEA R8, P1, R6, UR16, 0x2 ;  /* 0x0000001006087c11 */ /* 0x017fc8000f8210ff */
[----:B------:R-:W-:-:S04]  /*6b20*/  IADD3 R17, PT, PT, R7, R17, RZ ;  /* 0x0000001107117210 */ /* 0x000fc80007ffe0ff */
[----:B------:R-:W-:-:S05]  /*6b30*/  LEA.HI.X R9, R6, UR17, R17, 0x2, P1 ;  /* 0x0000001106097c11 */ /* 0x000fca00088f1411 */
[----:B------:R3:W-:Y:S02]  /*6b40*/  STG.E.64 desc[UR14][R8.64], R44 ;  /* 0x0000002c08007986 */ /* 0x0007e4000c101b0e */
.L_x_4108:
[----:B------:R-:W-:Y:S05]  /*6b50*/  BSYNC.RECONVERGENT B1 ;  /* 0x0000000000017941 */ /* 0x000fea0003800200 */
.L_x_4107:
[----:B------:R-:W-:Y:S04]  /*6b60*/  BSSY.RECONVERGENT B1, `(.L_x_4109) ;  /* 0x0000013000017945 */ /* 0x000fe80003800200 */
        /* <DEDUP_REMOVED lines=12> */
[----:B-1234-:R-:W-:-:S04]  /*6c30*/  IMAD.WIDE.U32 R8, R15, UR12, R6 ;  /* 0x0000000c0f087c25 */ /* 0x01efc8000f8e0006 */
[----:B------:R-:W-:Y:S01]  /*6c40*/  IMAD R15, R15, UR13, R18 ;  /* 0x0000000d0f0f7c24 */ /* 0x000fe2000f8e0212 */
[----:B------:R-:W-:-:S04]  /*6c50*/  LEA R6, P1, R8, UR16, 0x2 ;  /* 0x0000001008067c11 */ /* 0x000fc8000f8210ff */
[----:B------:R-:W-:-:S04]  /*6c60*/  IADD3 R15, PT, PT, R9, R15, RZ ;  /* 0x0000000f090f7210 */ /* 0x000fc80007ffe0ff */
[----:B------:R-:W-:-:S05]  /*6c70*/  LEA.HI.X R7, R8, UR17, R15, 0x2, P1 ;  /* 0x0000001108077c11 */ /* 0x000fca00088f140f */
[----:B------:R0:W-:Y:S02]  /*6c80*/  STG.E.64 desc[UR14][R6.64], R46 ;  /* 0x0000002e06007986 */ /* 0x0001e4000c101b0e */
.L_x_4110:
[----:B------:R-:W-:Y:S05]  /*6c90*/  BSYNC.RECONVERGENT B1 ;  /* 0x0000000000017941 */ /* 0x000fea0003800200 */
.L_x_4109:
[----:B------:R-:W-:Y:S04]  /*6ca0*/  BSSY.RECONVERGENT B1, `(.L_x_4111) ;  /* 0x0000013000017945 */ /* 0x000fe80003800200 */
[----:B------:R-:W-:Y:S05]  /*6cb0*/  @P4 BRA `(.L_x_4112) ;  /* 0x0000000000444947 */ /* 0x000fea0003800000 */
        /* <DEDUP_REMOVED lines=11> */
[----:B--234-:R-:W-:-:S04]  /*6d70*/  IMAD.WIDE.U32 R8, R16, UR12, R6 ;  /* 0x0000000c10087c25 */ /* 0x01cfc8000f8e0006 */
[----:B------:R-:W-:Y:S01]  /*6d80*/  IMAD R19, R16, UR13, R19 ;  /* 0x0000000d10137c24 */ /* 0x000fe2000f8e0213 */
[----:B0-----:R-:W-:-:S04]  /*6d90*/  LEA R6, P1, R8, UR16, 0x2 ;  /* 0x0000001008067c11 */ /* 0x001fc8000f8210ff */
[----:B------:R-:W-:-:S04]  /*6da0*/  IADD3 R19, PT, PT, R9, R19, RZ ;  /* 0x0000001309137210 */ /* 0x000fc80007ffe0ff */
[----:B------:R-:W-:-:S05]  /*6db0*/  LEA.HI.X R7, R8, UR17, R19, 0x2, P1 ;  /* 0x0000001108077c11 */ /* 0x000fca00088f1413 */
[----:B------:R0:W-:Y:S02]  /*6dc0*/  STG.E.64 desc[UR14][R6.64], R48 ;  /* 0x0000003006007986 */ /* 0x0001e4000c101b0e */
.L_x_4112:
[----:B------:R-:W-:Y:S05]  /*6dd0*/  BSYNC.RECONVERGENT B1 ;  /* 0x0000000000017941 */ /* 0x000fea0003800200 */
.L_x_4111:
[----:B------:R-:W-:Y:S01]  /*6de0*/  ISETP.GE.U32.AND P5, PT, R13, UR8, PT ;  /* 0x000000080d007c0c */ /* 0x000fe2000bfa6070 */
[----:B------:R-:W-:Y:S01]  /*6df0*/  BSSY.RECONVERGENT B1, `(.L_x_4113) ;  /* 0x000002a000017945 */ /* 0x000fe20003800200 */
[----:B------:R-:W-:Y:S02]  /*6e00*/  SHF.R.S32.HI R16, RZ, 0x1f, R13 ;  /* 0x0000001fff107819 */ /* 0x000fe4000001140d */
[----:B------:R-:W-:Y:S02]  /*6e10*/  IADD3 R18, PT, PT, R74, 0x160, RZ ;  /* 0x000001604a127810 */ /* 0x000fe40007ffe0ff */
[----:B------:R-:W-:Y:S02]  /*6e20*/  ISETP.GE.AND.EX P5, PT, R16, UR9, PT, P5 ;  /* 0x0000000910007c0c */ /* 0x000fe4000bfa6350 */
[C---:B------:R-:W-:Y:S02]  /*6e30*/  IADD3 R14, PT, PT, R74.reuse, 0x170, RZ ;  /* 0x000001704a0e7810 */ /* 0x040fe40007ffe0ff */
[----:B01----:R-:W-:-:S02]  /*6e40*/  IADD3 R10, PT, PT, R74, 0x180, RZ ;  /* 0x000001804a0a7810 */ /* 0x003fc40007ffe0ff */
[----:B--234-:R-:W-:Y:S02]  /*6e50*/  IADD3 R8, PT, PT, R74, 0x190, RZ ;  /* 0x000001904a087810 */ /* 0x01cfe40007ffe0ff */
        /* <DEDUP_REMOVED lines=22> */
[----:B------:R-:W1:Y:S02]  /*6fc0*/  LDCU.64 UR16, c[0x0][0x380] ;  /* 0x00007000ff1077ac */ /* 0x000e640008000a00 */
[----:B------:R-:W-:Y:S01]  /*6fd0*/  FMUL.FTZ R50, R50, UR7 ;  /* 0x0000000732327c20 */ /* 0x000fe20008410000 */
[----:B------:R-:W-:-:S03]  /*6fe0*/  FMUL.FTZ R51, R51, UR7 ;  /* 0x0000000733337c20 */ /* 0x000fc60008410000 */
[----:B------:R-:W-:Y:S01]  /*6ff0*/  FFMA.FTZ R50, R0, R50, R37 ;  /* 0x0000003200327223 */ /* 0x000fe20000010025 */
[----:B------:R-:W-:Y:S01]  /*7000*/  FFMA.FTZ R51, R36, R51, R75 ;  /* 0x0000003324337223 */ /* 0x000fe2000001004b */
[----:B0-----:R-:W-:Y:S01]  /*7010*/  IMAD R20, R16, UR12, RZ ;  /* 0x0000000c10147c24 */ /* 0x001fe2000f8e02ff */
[----:B-----5:R-:W-:-:S05]  /*7020*/  MOV R16, R2 ;  /* 0x0000000200107202 */ /* 0x020fca0000000f00 */
[----:B------:R-:W-:-:S04]  /*7030*/  IMAD.WIDE.U32 R16, R13, UR12, R16 ;  /* 0x0000000c0d107c25 */ /* 0x000fc8000f8e0010 */
[----:B------:R-:W-:Y:S01]  /*7040*/  IMAD R13, R13, UR13, R20 ;  /* 0x0000000d0d0d7c24 */ /* 0x000fe2000f8e0214 */
[----:B-1----:R-:W-:-:S04]  /*7050*/  LEA R20, P5, R16, UR16, 0x2 ;  /* 0x0000001010147c11 */ /* 0x002fc8000f8a10ff */
[----:B------:R-:W-:-:S04]  /*7060*/  IADD3 R13, PT, PT, R17, R13, RZ ;  /* 0x0000000d110d7210 */ /* 0x000fc80007ffe0ff */
[----:B------:R-:W-:-:S05]  /*7070*/  LEA.HI.X R21, R16, UR17, R13, 0x2, P5 ;  /* 0x0000001110157c11 */ /* 0x000fca000a8f140d */
[----:B------:R0:W-:Y:S02]  /*7080*/  STG.E.64 desc[UR14][R20.64], R50 ;  /* 0x0000003214007986 */ /* 0x0001e4000c101b0e */
.L_x_4114:
[----:B------:R-:W-:Y:S05]  /*7090*/  BSYNC.RECONVERGENT B1 ;  /* 0x0000000000017941 */ /* 0x000fea0003800200 */
.L_x_4113:
[----:B------:R-:W-:Y:S04]  /*70a0*/  BSSY.RECONVERGENT B1, `(.L_x_4115) ;  /* 0x0000013000017945 */ /* 0x000fe80003800200 */
[----:B------:R-:W-:Y:S05]  /*70b0*/  @P2 BRA `(.L_x_4116) ;  /* 0x0000000000442947 */ /* 0x000fea0003800000 */
[----:B------:R-:W1:Y:S01]  /*70c0*/  LDCU.64 UR12, c[0x0][0x3e0] ;  /* 0x00007c00ff0c77ac */ /* 0x000e620008000a00 */
[----:B-----5:R-:W-:Y:S01]  /*70d0*/  MOV R16, R2 ;  /* 0x0000000200107202 */ /* 0x020fe20000000f00 */
        /* <DEDUP_REMOVED lines=11> */
[----:B--2---:R-:W-:-:S04]  /*7190*/  LEA R12, P2, R16, UR16, 0x2 ;  /* 0x00000010100c7c11 */ /* 0x004fc8000f8410ff */
[----:B------:R-:W-:-:S04]  /*71a0*/  IADD3 R13, PT, PT, R17, R13, RZ ;  /* 0x0000000d110d7210 */ /* 0x000fc80007ffe0ff */
[----:B------:R-:W-:-:S05]  /*71b0*/  LEA.HI.X R13, R16, UR17, R13, 0x2, P2 ;  /* 0x00000011100d7c11 */ /* 0x000fca00090f140d */
[----:B------:R1:W-:Y:S02]  /*71c0*/  STG.E.64 desc[UR14][R12.64], R52 ;  /* 0x000000340c007986 */ /* 0x0003e4000c101b0e */
.L_x_4116:
[----:B------:R-:W-:Y:S05]  /*71d0*/  BSYNC.RECONVERGENT B1 ;  /* 0x0000000000017941 */ /* 0x000fea0003800200 */
.L_x_4115:
[----:B------:R-:W-:Y:S04]  /*71e0*/  BSSY.RECONVERGENT B1, `(.L_x_4117) ;  /* 0x0000013000017945 */ /* 0x000fe80003800200 */
[----:B------:R-:W-:Y:S05]  /*71f0*/  @P1 BRA `(.L_x_4118) ;  /* 0x0000000000441947 */ /* 0x000fea0003800000 */
[----:B------:R-:W2:Y:S01]  /*7200*/  LDCU.64 UR12, c[0x0][0x3e0] ;  /* 0x00007c00ff0c77ac */ /* 0x000ea20008000a00 */
[----:B-1---5:R-:W-:Y:S01]  /*7210*/  MOV R12, R2 ;  /* 0x00000002000c7202 */ /* 0x022fe20000000f00 */
        /* <DEDUP_REMOVED lines=11> */
[----:B-1----:R-:W-:-:S04]  /*72d0*/  LEA R12, P1, R16, UR16, 0x2 ;  /* 0x00000010100c7c11 */ /* 0x002fc8000f8210ff */
[----:B------:R-:W-:-:S04]  /*72e0*/  IADD3 R19, PT, PT, R17, R19, RZ ;  /* 0x0000001311137210 */ /* 0x000fc80007ffe0ff */
[----:B------:R-:W-:-:S05]  /*72f0*/  LEA.HI.X R13, R16, UR17, R19, 0x2, P1 ;  /* 0x00000011100d7c11 */ /* 0x000fca00088f1413 */
[----:B------:R2:W-:Y:S02]  /*7300*/  STG.E.64 desc[UR14][R12.64], R54 ;  /* 0x000000360c007986 */ /* 0x0005e4000c101b0e */
.L_x_4118:
[----:B------:R-:W-:Y:S05]  /*7310*/  BSYNC.RECONVERGENT B1 ;  /* 0x0000000000017941 */ /* 0x000fea0003800200 */
.L_x_4117:
[----:B------:R-:W-:Y:S04]  /*7320*/  BSSY.RECONVERGENT B1, `(.L_x_4119) ;  /* 0x0000013000017945 */ /* 0x000fe80003800200 */
[----:B------:R-:W-:Y:S05]  /*7330*/  @P6 BRA `(.L_x_4120) ;  /* 0x0000000000446947 */ /* 0x000fea0003800000 */
[----:B------:R-:W3:Y:S01]  /*7340*/  LDCU.64 UR12, c[0x0][0x3e0] ;  /* 0x00007c00ff0c77ac */ /* 0x000ee20008000a00 */
[----:B-12--5:R-:W-:Y:S01]  /*7350*/  MOV R12, R2 ;  /* 0x00000002000c7202 */ /* 0x026fe20000000f00 */
        /* <DEDUP_REMOVED lines=11> */
[----:B-1----:R-:W-:-:S04]  /*7410*/  LEA R12, P1, R16, UR16, 0x2 ;  /* 0x00000010100c7c11 */ /* 0x002fc8000f8210ff */
[----:B------:R-:W-:-:S04]  /*7420*/  IADD3 R15, PT, PT, R17, R15, RZ ;  /* 0x0000000f110f7210 */ /* 0x000fc80007ffe0ff */
[----:B------:R-:W-:-:S05]  /*7430*/  LEA.HI.X R13, R16, UR17, R15, 0x2, P1 ;  /* 0x00000011100d7c11 */ /* 0x000fca00088f140f */
[----:B------:R3:W-:Y:S02]  /*7440*/  STG.E.64 desc[UR14][R12.64], R56 ;  /* 0x000000380c007986 */ /* 0x0007e4000c101b0e */
.L_x_4120:
[----:B------:R-:W-:Y:S05]  /*7450*/  BSYNC.RECONVERGENT B1 ;  /* 0x0000000000017941 */ /* 0x000fea0003800200 */
.L_x_4119:
[----:B------:R-:W-:Y:S04]  /*7460*/  BSSY.RECONVERGENT B1, `(.L_x_4121) ;  /* 0x0000013000017945 */ /* 0x000fe80003800200 */
[----:B------:R-:W-:Y:S05]  /*7470*/  @P3 BRA `(.L_x_4122) ;  /* 0x0000000000443947 */ /* 0x000fea0003800000 */
[----:B------:R-:W4:Y:S01]  /*7480*/  LDCU.64 UR12, c[0x0][0x3e0] ;  /* 0x00007c00ff0c77ac */ /* 0x000f220008000a00 */
[----:B-123-5:R-:W-:Y:S01]  /*7490*/  MOV R12, R2 ;  /* 0x00000002000c7202 */ /* 0x02efe20000000f00 */
        /* <DEDUP_REMOVED lines=11> */
[----:B-1----:R-:W-:-:S04]  /*7550*/  LEA R10, P1, R12, UR16, 0x2 ;  /* 0x000000100c0a7c11 */ /* 0x002fc8000f8210ff */
[----:B------:R-:W-:-:S04]  /*7560*/  IADD3 R11, PT, PT, R13, R11, RZ ;  /* 0x0000000b0d0b7210 */ /* 0x000fc80007ffe0ff */
[----:B------:R-:W-:-:S05]  /*7570*/  LEA.HI.X R11, R12, UR17, R11, 0x2, P1 ;  /* 0x000000110c0b7c11 */ /* 0x000fca00088f140b */
[----:B------:R4:W-:Y:S02]  /*7580*/  STG.E.64 desc[UR14][R10.64], R58 ;  /* 0x0000003a0a007986 */ /* 0x0009e4000c101b0e */
.L_x_4122:
[----:B------:R-:W-:Y:S05]  /*7590*/  BSYNC.RECONVERGENT B1 ;  /* 0x0000000000017941 */ /* 0x000fea0003800200 */
.L_x_4121:
[----:B------:R-:W-:Y:S04]  /*75a0*/  BSSY.RECONVERGENT B1, `(.L_x_4123) ;  /* 0x0000013000017945 */ /* 0x000fe80003800200 */
[----:B------:R-:W-:Y:S05]  /*75b0*/  @P4 BRA `(.L_x_4124) ;  /* 0x0000000000444947 */ /* 0x000fea0003800000 */
[----:B------:R-:W0:Y:S01]  /*75c0*/  LDCU.64 UR12, c[0x0][0x3e0] ;  /* 0x00007c00ff0c77ac */ /* 0x000e220008000a00 */
[----:B----45:R-:W-:Y:S01]  /*75d0*/  MOV R10, R2 ;  /* 0x00000002000a7202 */ /* 0x030fe20000000f00 */
[----:B------:R-:W-:Y:S01]  /*75e0*/  FADD.FTZ R60, R60, -UR5 ;  /* 0x800000053c3c7e21 */ /* 0x000fe20008010000 */
[----:B------:R-:W-:Y:S01]  /*75f0*/  MOV R11, R5 ;  /* 0x00000005000b7202 */ /* 0x000fe20000000f00 */
[----:B------:R-:W4:Y:S01]  /*7600*/  LDCU.64 UR16, c[0x0][0x380] ;  /* 0x00007000ff1077ac */ /* 0x000f220008000a00 */
        /* <DEDUP_REMOVED lines=8> */
[----:B----4-:R-:W-:-:S04]  /*7690*/  LEA R8, P1, R10, UR16, 0x2 ;  /* 0x000000100a087c11 */ /* 0x010fc8000f8210ff */
[----:B------:R-:W-:-:S04]  /*76a0*/  IADD3 R9, PT, PT, R11, R9, RZ ;  /* 0x000000090b097210 */ /* 0x000fc80007ffe0ff */
[----:B------:R-:W-:-:S05]  /*76b0*/  LEA.HI.X R9, R10, UR17, R9, 0x2, P1 ;  /* 0x000000110a097c11 */ /* 0x000fca00088f1409 */
[----:B------:R0:W-:Y:S02]  /*76c0*/  STG.E.64 desc[UR14][R8.64], R60 ;  /* 0x0000003c08007986 */ /* 0x0001e4000c101b0e */
.L_x_4124:
[----:B------:R-:W-:Y:S05]  /*76d0*/  BSYNC.RECONVERGENT B1 ;  /* 0x0000000000017941 */ /* 0x000fea0003800200 */
.L_x_4123:
[----:B------:R-:W-:Y:S01]  /*76e0*/  ISETP.GE.U32.AND P5, PT, R7, UR8, PT ;  /* 0x0000000807007c0c */ /* 0x000fe2000bfa6070 */
[----:B------:R-:W-:Y:S01]  /*76f0*/  BSSY.RECONVERGENT B1, `(.L_x_4125) ;  /* 0x0000028000017945 */ /* 0x000fe20003800200 */
[----:B-123--:R-:W-:Y:S02]  /*7700*/  SHF.R.S32.HI R13, RZ, 0x1f, R7 ;  /* 0x0000001fff0d7819 */ /* 0x00efe40000011407 */
[C---:B0-----:R-:W-:Y:S02]  /*7710*/  IADD3 R21, PT, PT, R74.reuse, 0x1c0, RZ ;  /* 0x000001c04a157810 */ /* 0x041fe40007ffe0ff */
        /* <DEDUP_REMOVED lines=37> */
.L_x_4126:
[----:B------:R-:W-:Y:S05]  /*7970*/  BSYNC.RECONVERGENT B1 ;  /* 0x0000000000017941 */ /* 0x000fea0003800200 */
.L_x_4125:
        /* <DEDUP_REMOVED lines=19> */
.L_x_4128:
[----:B------:R-:W-:Y:S05]  /*7ab0*/  BSYNC.RECONVERGENT B1 ;  /* 0x0000000000017941 */ /* 0x000fea0003800200 */
.L_x_4127:
        /* <DEDUP_REMOVED lines=13> */
[----:B0-----:R-:W-:-:S04]  /*7b90*/  IMAD.WIDE.U32 R14, R21, UR12, R6 ;  /* 0x0000000c150e7c25 */ /* 0x001fc8000f8e0006 */
[----:B------:R-:W-:Y:S01]  /*7ba0*/  IMAD R21, R21, UR13, R20 ;  /* 0x0000000d15157c24 */ /* 0x000fe2000f8e0214 */
[----:B-1----:R-:W-:-:S04]  /*7bb0*/  LEA R6, P1, R14, UR16, 0x2 ;  /* 0x000000100e067c11 */ /* 0x002fc8000f8210ff */
[----:B------:R-:W-:-:S04]  /*7bc0*/  IADD3 R21, PT, PT, R15, R21, RZ ;  /* 0x000000150f157210 */ /* 0x000fc80007ffe0ff */
[----:B------:R-:W-:-:S05]  /*7bd0*/  LEA.HI.X R7, R14, UR17, R21, 0x2, P1 ;  /* 0x000000110e077c11 */ /* 0x000fca00088f1415 */
[----:B------:R2:W-:Y:S02]  /*7be0*/  STG.E.64 desc[UR14][R6.64], R66 ;  /* 0x0000004206007986 */ /* 0x0005e4000c101b0e */
.L_x_4130:
[----:B------:R-:W-:Y:S05]  /*7bf0*/  BSYNC.RECONVERGENT B1 ;  /* 0x0000000000017941 */ /* 0x000fea0003800200 */
.L_x_4129:
[----:B------:R-:W-:Y:S04]  /*7c00*/  BSSY.RECONVERGENT B1, `(.L_x_4131) ;  /* 0x0000013000017945 */ /* 0x000fe80003800200 */
[----:B------:R-:W-:Y:S05]  /*7c10*/  @P6 BRA `(.L_x_4132) ;  /* 0x0000000000446947 */ /* 0x000fea0003800000 */
[----:B------:R-:W0:Y:S01]  /*7c20*/  LDCU.64 UR12, c[0x0][0x3e0] ;  /* 0x00007c00ff0c77ac */ /* 0x000e220008000a00 */
        /* <DEDUP_REMOVED lines=16> */
.L_x_4132:
[----:B------:R-:W-:Y:S05]  /*7d30*/  BSYNC.RECONVERGENT B1 ;  /* 0x0000000000017941 */ /* 0x000fea0003800200 */
.L_x_4131:
        /* <DEDUP_REMOVED lines=19> */
.L_x_4134:
[----:B------:R-:W-:Y:S05]  /*7e70*/  BSYNC.RECONVERGENT B1 ;  /* 0x0000000000017941 */ /* 0x000fea0003800200 */
.L_x_4133:
[----:B------:R-:W-:Y:S05]  /*7e80*/  @P4 BRA `(.L_x_4135) ;  /* 0x0000004400504947 */ /* 0x000fea0003800000 */
[----:B------:R-:W1:Y:S01]  /*7e90*/  LDCU.64 UR8, c[0x0][0x3e0] ;  /* 0x00007c00ff0877ac */ /* 0x000e620008000a00 */
[----:B-----5:R-:W-:Y:S01]  /*7ea0*/  MOV R3, R5 ;  /* 0x0000000500037202 */ /* 0x020fe20000000f00 */
[----:B------:R-:W-:Y:S01]  /*7eb0*/  FADD.FTZ R72, R72, -UR5 ;  /* 0x8000000548487e21 */ /* 0x000fe20008010000 */
[----:B------:R-:W-:Y:S01]  /*7ec0*/  FADD.FTZ R73, R73, -UR5 ;  /* 0x8000000549497e21 */ /* 0x000fe20008010000 */
[----:B------:R-:W0:Y:S02]  /*7ed0*/  LDCU.64 UR12, c[0x0][0x380] ;  /* 0x00007000ff0c77ac */ /* 0x000e240008000a00 */
[----:B------:R-:W-:Y:S01]  /*7ee0*/  FMUL.FTZ R72, R72, UR7 ;  /* 0x0000000748487c20 */ /* 0x000fe20008410000 */
[----:B------:R-:W-:-:S03]  /*7ef0*/  FMUL.FTZ R73, R73, UR7 ;  /* 0x0000000749497c20 */ /* 0x000fc60008410000 */
[----:B------:R-:W-:Y:S01]  /*7f00*/  FFMA.FTZ R72, R0, R72, R37 ;  /* 0x0000004800487223 */ /* 0x000fe20000010025 */
[----:B------:R-:W-:Y:S01]  /*7f10*/  FFMA.FTZ R73, R36, R73, R75 ;  /* 0x0000004924497223 */ /* 0x000fe2000001004b */
[----:B-1234-:R-:W-:Y:S02]  /*7f20*/  IMAD R7, R8, UR8, RZ ;  /* 0x0000000808077c24 */ /* 0x01efe4000f8e02ff */
[----:B------:R-:W-:-:S04]  /*7f30*/  IMAD.WIDE.U32 R4, R74, UR8, R2 ;  /* 0x000000084a047c25 */ /* 0x000fc8000f8e0002 */
[----:B------:R-:W-:Y:S01]  /*7f40*/  IMAD R7, R74, UR9, R7 ;  /* 0x000000094a077c24 */ /* 0x000fe2000f8e0207 */
[----:B0-----:R-:W-:-:S04]  /*7f50*/  LEA R2, P1, R4, UR12, 0x2 ;  /* 0x0000000c04027c11 */ /* 0x001fc8000f8210ff */
[----:B------:R-:W-:-:S04]  /*7f60*/  IADD3 R7, PT, PT, R5, R7, RZ ;  /* 0x0000000705077210 */ /* 0x000fc80007ffe0ff */
[----:B------:R-:W-:-:S05]  /*7f70*/  LEA.HI.X R3, R4, UR13, R7, 0x2, P1 ;  /* 0x0000000d04037c11 */ /* 0x000fca00088f1407 */
[----:B------:R0:W-:Y:S01]  /*7f80*/  STG.E.64 desc[UR14][R2.64], R72 ;  /* 0x0000004802007986 */ /* 0x0001e2000c101b0e */
[----:B------:R-:W-:Y:S05]  /*7f90*/  BRA `(.L_x_4135) ;  /* 0x00000044000c7947 */ /* 0x000fea0003800000 */
.L_x_4072:
        /* <DEDUP_REMOVED lines=27> */
[----:B------:R-:W-:Y:S01]  /*8150*/  LEA.HI.X R77, R38, UR17, R39, 0x2, P1 ;  /* 0x00000011264d7c11 */ /* 0x000fe200088f1427 */
        /* <DEDUP_REMOVED lines=11> */
.L_x_4137:
[----:B------:R-:W-:Y:S05]  /*8210*/  BSYNC.RECONVERGENT B1 ;  /* 0x0000000000017941 */ /* 0x000fea0003800200 */
.L_x_4136:
        /* <DEDUP_REMOVED lines=33> */
.L_x_4139:
[----:B------:R-:W-:Y:S05]  /*8430*/  BSYNC.RECONVERGENT B1 ;  /* 0x0000000000017941 */ /* 0x000fea0003800200 */
.L_x_4138:
        /* <DEDUP_REMOVED lines=33> */
.L_x_4141:
[----:B------:R-:W-:Y:S05]  /*8650*/  BSYNC.RECONVERGENT B1 ;  /* 0x0000000000017941 */ /* 0x000fea0003800200 */
.L_x_4140:
        /* <DEDUP_REMOVED lines=37> */
.L_x_4143:
[----:B------:R-:W-:Y:S05]  /*88b0*/  BSYNC.RECONVERGENT B1 ;  /* 0x0000000000017941 */ /* 0x000fea0003800200 */
.L_x_4142:
[----:B------:R-:W-:Y:S01]  /*88c0*/  BSSY.RECONVERGENT B1, `(.L_x_4144) ;  /* 0x000001f000017945 */ /* 0x000fe20003800200 */
[C---:B0-----:R-:W-:Y:S02]  /*88d0*/  IADD3 R6, PT, PT, R74.reuse, 0x50, RZ ;  /* 0x000000504a067810 */ /* 0x041fe40007ffe0ff */
[----:B------:R-:W-:Y:S01]  /*88e0*/  IADD3 R7, PT, PT, R74, 0x60, RZ ;  /* 0x000000604a077810 */ /* 0x000fe20007ffe0ff */
        /* <DEDUP_REMOVED lines=16> */
[----:B-----5:R-:W-:-:S06]  /*89f0*/  MOV R8, R2 ;  /* 0x0000000200087202 */ /* 0x020fcc0000000f00 */
        /* <DEDUP_REMOVED lines=11> */
.L_x_4145:
[----:B------:R-:W-:Y:S05]  /*8ab0*/  BSYNC.RECONVERGENT B1 ;  /* 0x0000000000017941 */ /* 0x000fea0003800200 */
.L_x_4144:
        /* <DEDUP_REMOVED lines=14> */
[----:B------:R-:W0:Y:S01]  /*8ba0*/  LDCU.64 UR12, c[0x0][0x3e0] ;  /* 0x00007c00ff0c77ac */ /* 0x000e220008000a00 */
[----:B-----5:R-:W-:Y:S01]  /*8bb0*/  MOV R12, R2 ;  /* 0x00000002000c7202 */ /* 0x020fe20000000f00 */
        /* <DEDUP_REMOVED lines=9> */
[C---:B------:R-:W-:Y:S01]  /*8c50*/  IMAD R77, R6.reuse, UR13, R13 ;  /* 0x0000000d064d7c24 */ /* 0x040fe2000f8e020d */
[----:B------:R-:W-:Y:S02]  /*8c60*/  MOV R13, R5 ;  /* 0x00000005000d7202 */ /* 0x000fe40000000f00 */
[----:B------:R-:W0:Y:S01]  /*8c70*/  MUFU.EX2 R39, R39 ;  /* 0x0000002700277308 */ /* 0x000e220000000800 */
[----:B------:R-:W-:-:S04]  /*8c80*/  IMAD.WIDE.U32 R12, R6, UR12, R12 ;  /* 0x0000000c060c7c25 */ /* 0x000fc8000f8e000c */
[----:B--2---:R-:W-:Y:S01]  /*8c90*/  FADD.FTZ R38, R11, 1 ;  /* 0x3f8000000b267421 */ /* 0x004fe20000010000 */
[----:B------:R-:W-:Y:S02]  /*8ca0*/  IADD3 R77, PT, PT, R13, R77, RZ ;  /* 0x0000004d0d4d7210 */ /* 0x000fe40007ffe0ff */
[----:B-1----:R-:W-:-:S03]  /*8cb0*/  LEA R10, P1, R12, UR16, 0x2 ;  /* 0x000000100c0a7c11 */ /* 0x002fc6000f8210ff */
[----:B------:R-:W1:Y:S01]  /*8cc0*/  MUFU.RCP R38, R38 ;  /* 0x0000002600267308 */ /* 0x000e620000001000 */
[----:B------:R-:W-:Y:S01]  /*8cd0*/  LEA.HI.X R11, R12, UR17, R77, 0x2, P1 ;  /* 0x000000110c0b7c11 */ /* 0x000fe200088f144d */
[----:B0-----:R-:W-:-:S06]  /*8ce0*/  FADD.FTZ R16, R39, 1 ;  /* 0x3f80000027107421 */ /* 0x001fcc0000010000 */
[----:B------:R-:W0:Y:S01]  /*8cf0*/  MUFU.RCP R16, R16 ;  /* 0x0000001000107308 */ /* 0x000e220000001000 */
[----:B-1----:R-:W-:Y:S01]  /*8d00*/  FMUL.FTZ R12, R17, R38 ;  /* 0x00000026110c7220 */ /* 0x002fe20000410000 */
[----:B0-----:R-:W-:-:S05]  /*8d10*/  FMUL.FTZ R13, R15, R16 ;  /* 0x000000100f0d7220 */ /* 0x001fca0000410000 */
[----:B------:R0:W-:Y:S02]  /*8d20*/  STG.E.64 desc[UR14][R10.64], R12 ;  /* 0x0000000c0a007986 */ /* 0x0001e4000c101b0e */
.L_x_4147:
[----:B------:R-:W-:Y:S05]  /*8d30*/  BSYNC.RECONVERGENT B1 ;  /* 0x0000000000017941 */ /* 0x000fea0003800200 */
.L_x_4146:
        /* <DEDUP_REMOVED lines=31> */
.L_x_4149:
[----:B------:R-:W-:Y:S05]  /*8f30*/  BSYNC.RECONVERGENT B1 ;  /* 0x0000000000017941 */ /* 0x000fea0003800200 */
.L_x_4148:
[----:B------:R-:W-:Y:S04]  /*8f40*/  BSSY.RECONVERGENT B1, `(.L_x_4150) ;  /* 0x000001d000017945 */ /* 0x000fe80003800200 */
[----:B------:R-:W-:Y:S05]  /*8f50*/  @P3 BRA `(.L_x_4151) ;  /* 0x00000000006c3947 */ /* 0x000fea0003800000 */
[----:B------:R-:W-:Y:S01]  /*8f60*/  FADD.FTZ R21, R21, -UR5 ;  /* 0x8000000515157e21 */ /* 0x000fe20008010000 */
[----:B------:R-:W-:Y:S01]  /*8f70*/  FADD.FTZ R20, R20, -UR5 ;  /* 0x8000000514147e21 */ /* 0x000fe20008010000 */
[----:B------:R-:W1:Y:S01]  /*8f80*/  LDCU.64 UR12, c[0x0][0x3e0] ;  /* 0x00007c00ff0c77ac */ /* 0x000e620008000a00 */
[----:B0----5:R-:W-:Y:S01]  /*8f90*/  MOV R10, R2 ;  /* 0x00000002000a7202 */ /* 0x021fe20000000f00 */
[----:B------:R-:W-:Y:S01]  /*8fa0*/  FMUL.FTZ R7, R21, UR7 ;  /* 0x0000000715077c20 */ /* 0x000fe20008410000 */
[----:B------:R-:W-:Y:S01]  /*8fb0*/  FMUL.FTZ R13, R20, UR7 ;  /* 0x00000007140d7c20 */ /* 0x000fe20008410000 */
        /* <DEDUP_REMOVED lines=10> */
[----:B------:R-:W-:Y:S01]  /*9060*/  IMAD R19, R8, UR13, R19 ;  /* 0x0000000d08137c24 */ /* 0x000fe2000f8e0213 */
[----:B0-----:R-:W-:-:S04]  /*9070*/  LEA R8, P1, R10, UR16, 0x2 ;  /* 0x000000100a087c11 */ /* 0x001fc8000f8210ff */
[----:B------:R-:W-:Y:S01]  /*9080*/  IADD3 R19, PT, PT, R11, R19, RZ ;  /* 0x000000130b137210 */ /* 0x000fe20007ffe0ff */
[----:B--2---:R-:W-:-:S06]  /*9090*/  FADD.FTZ R18, R17, 1 ;  /* 0x3f80000011127421 */ /* 0x004fcc0000010000 */
[----:B------:R-:W0:Y:S01]  /*90a0*/  MUFU.RCP R18, R18 ;  /* 0x0000001200127308 */ /* 0x000e220000001000 */
[----:B-1----:R-:W-:Y:S01]  /*90b0*/  FADD.FTZ R15, R9, 1 ;  /* 0x3f800000090f7421 */ /* 0x002fe20000010000 */
[----:B------:R-:W-:-:S06]  /*90c0*/  LEA.HI.X R9, R10, UR17, R19, 0x2, P1 ;  /* 0x000000110a097c11 */ /* 0x000fcc00088f1413 */
[----:B------:R-:W1:Y:S01]  /*90d0*/  MUFU.RCP R16, R15 ;  /* 0x0000000f00107308 */ /* 0x000e620000001000 */
[----:B0-----:R-:W-:Y:S01]  /*90e0*/  FMUL.FTZ R17, R7, R18 ;  /* 0x0000001207117220 */ /* 0x001fe20000410000 */
[----:B-1----:R-:W-:-:S05]  /*90f0*/  FMUL.FTZ R16, R13, R16 ;  /* 0x000000100d107220 */ /* 0x002fca0000410000 */
[----:B------:R1:W-:Y:S02]  /*9100*/  STG.E.64 desc[UR14][R8.64], R16 ;  /* 0x0000001008007986 */ /* 0x0003e4000c101b0e */
.L_x_4151:
[----:B------:R-:W-:Y:S05]  /*9110*/  BSYNC.RECONVERGENT B1 ;  /* 0x0000000000017941 */ /* 0x000fea0003800200 */
.L_x_4150:
[----:B------:R-:W-:Y:S01]  /*9120*/  ISETP.GE.U32.AND P5, PT, R12, UR8, PT ;  /* 0x000000080c007c0c */ /* 0x000fe2000bfa6070 */
[----:B------:R-:W-:Y:S01]  /*9130*/  BSSY.RECONVERGENT B1, `(.L_x_4152) ;  /* 0x0000032000017945 */ /* 0x000fe20003800200 */
[----:B------:R-:W-:Y:S02]  /*9140*/  SHF.R.S32.HI R13, RZ, 0x1f, R12 ;  /* 0x0000001fff0d7819 */ /* 0x000fe4000001140c */
[C---:B------:R-:W-:Y:S02]  /*9150*/  IADD3 R7, PT, PT, R74.reuse, 0xa0, RZ ;  /* 0x000000a04a077810 */ /* 0x040fe40007ffe0ff */
[----:B------:R-:W-:Y:S02]  /*9160*/  ISETP.GE.AND.EX P5, PT, R13, UR9, PT, P5 ;  /* 0x000000090d007c0c */ /* 0x000fe4000bfa6350 */
[C---:B-1----:R-:W-:Y:S02]  /*9170*/  IADD3 R8, PT, PT, R74.reuse, 0xb0, RZ ;  /* 0x000000b04a087810 */ /* 0x042fe40007ffe0ff */
        /* <DEDUP_REMOVED lines=45> */
.L_x_4153:
[----:B------:R-:W-:Y:S05]  /*9450*/  BSYNC.RECONVERGENT B1 ;  /* 0x0000000000017941 */ /* 0x000fea0003800200 */
.L_x_4152:
        /* <DEDUP_REMOVED lines=10> */
[----:B------:R-:W-:Y:S01]  /*9500*/  FFMA.FTZ R23, R0, R23, R37 ;  /* 0x0000001700177223 */ /* 0x000fe20000010025 */
        /* <DEDUP_REMOVED lines=8> */
[----:B-----5:R-:W-:-:S06]  /*9590*/  MOV R12, R2 ;  /* 0x00000002000c7202 */ /* 0x020fcc0000000f00 */
        /* <DEDUP_REMOVED lines=11> */
.L_x_4155:
[----:B------:R-:W-:Y:S05]  /*9650*/  BSYNC.RECONVERGENT B1 ;  /* 0x0000000000017941 */ /* 0x000fea0003800200 */
.L_x_4154:
[----:B------:R-:W-:Y:S04]  /*9660*/  BSSY.RECONVERGENT B1, `(.L_x_4156) ;  /* 0x000001d000017945 */ /* 0x000fe80003800200 */
[----:B------:R-:W-:Y:S05]  /*9670*/  @P1 BRA `(.L_x_4157) ;  /* 0x00000000006c1947 */ /* 0x000fea0003800000 */
[----:B------:R-:W-:Y:S01]  /*9680*/  FADD.FTZ R26, R26, -UR5 ;  /* 0x800000051a1a7e21 */ /* 0x000fe20008010000 */
[----:B------:R-:W-:Y:S01]  /*9690*/  FADD.FTZ R27, R27, -UR5 ;  /* 0x800000051b1b7e21 */ /* 0x000fe20008010000 */
[----:B------:R-:W2:Y:S01]  /*96a0*/  LDCU.64 UR12, c[0x0][0x3e0] ;  /* 0x00007c00ff0c77ac */ /* 0x000ea20008000a00 */
[----:B01---5:R-:W-:Y:S01]  /*96b0*/  MOV R12, R2 ;  /* 0x00000002000c7202 */ /* 0x023fe20000000f00 */
        /* <DEDUP_REMOVED lines=23> */
.L_x_4157:
[----:B------:R-:W-:Y:S05]  /*9830*/  BSYNC.RECONVERGENT B1 ;  /* 0x0000000000017941 */ /* 0x000fea0003800200 */
.L_x_4156:
[----:B------:R-:W-:Y:S04]  /*9840*/  BSSY.RECONVERGENT B1, `(.L_x_4158) ;  /* 0x000001d000017945 */ /* 0x000fe80003800200 */
[----:B------:R-:W-:Y:S05]  /*9850*/  @P6 BRA `(.L_x_4159) ;  /* 0x00000000006c6947 */ /* 0x000fea0003800000 */
[----:B------:R-:W-:Y:S01]  /*9860*/  FADD.FTZ R29, R29, -UR5 ;  /* 0x800000051d1d7e21 */ /* 0x000fe20008010000 */
[----:B------:R-:W-:Y:S01]  /*9870*/  FADD.FTZ R28, R28, -UR5 ;  /* 0x800000051c1c7e21 */ /* 0x000fe20008010000 */
[----:B------:R-:W3:Y:S01]  /*9880*/  LDCU.64 UR12, c[0x0][0x3e0] ;  /* 0x00007c00ff0c77ac */ /* 0x000ee20008000a00 */
[----:B--2---:R-:W-:Y:S01]  /*9890*/  MOV R7, R5 ;  /* 0x0000000500077202 */ /* 0x004fe20000000f00 */
        /* <DEDUP_REMOVED lines=11> */
[----:B-1----:R-:W-:-:S07]  /*9950*/  FADD.FTZ R22, R12, 1 ;  /* 0x3f8000000c167421 */ /* 0x002fce0000010000 */
[----:B------:R-:W1:Y:S01]  /*9960*/  MUFU.RCP R22, R22 ;  /* 0x0000001600167308 */ /* 0x000e620000001000 */
[----:B--2---:R-:W-:Y:S01]  /*9970*/  FADD.FTZ R18, R6, 1 ;  /* 0x3f80000006127421 */ /* 0x004fe20000010000 */
[----:B-----5:R-:W-:-:S06]  /*9980*/  MOV R6, R2 ;  /* 0x0000000200067202 */ /* 0x020fcc0000000f00 */
[----:B------:R-:W2:Y:S01]  /*9990*/  MUFU.RCP R19, R18 ;  /* 0x0000001200137308 */ /* 0x000ea20000001000 */
[----:B------:R-:W-:-:S03]  /*99a0*/  IMAD.WIDE.U32 R6, R8, UR12, R6 ;  /* 0x0000000c08067c25 */ /* 0x000fc6000f8e0006 */
[----:B0-----:R-:W-:Y:S02]  /*99b0*/  LEA R12, P1, R6, UR16, 0x2 ;  /* 0x00000010060c7c11 */ /* 0x001fe4000f8210ff */
[----:B------:R-:W-:Y:S01]  /*99c0*/  IADD3 R11, PT, PT, R7, R11, RZ ;  /* 0x0000000b070b7210 */ /* 0x000fe20007ffe0ff */
[----:B-1----:R-:W-:-:S03]  /*99d0*/  FMUL.FTZ R15, R15, R22 ;  /* 0x000000160f0f7220 */ /* 0x002fc60000410000 */
[----:B------:R-:W-:Y:S01]  /*99e0*/  LEA.HI.X R13, R6, UR17, R11, 0x2, P1 ;  /* 0x00000011060d7c11 */ /* 0x000fe200088f140b */
[----:B--2---:R-:W-:-:S05]  /*99f0*/  FMUL.FTZ R14, R14, R19 ;  /* 0x000000130e0e7220 */ /* 0x004fca0000410000 */
[----:B------:R3:W-:Y:S02]  /*9a00*/  STG.E.64 desc[UR14][R12.64], R14 ;  /* 0x0000000e0c007986 */ /* 0x0007e4000c101b0e */
.L_x_4159:
[----:B------:R-:W-:Y:S05]  /*9a10*/  BSYNC.RECONVERGENT B1 ;  /* 0x0000000000017941 */ /* 0x000fea0003800200 */
.L_x_4158:
        /* <DEDUP_REMOVED lines=10> */
[----:B------:R-:W-:-:S03]  /*9ac0*/  FFMA.FTZ R31, R36, R31, R75 ;  /* 0x0000001f241f7223 */ /* 0x000fc6000001004b */
[----:B------:R-:W-:Y:S01]  /*9ad0*/  FMUL.FTZ R6, R30, -1.4426950216293334961 ;  /* 0xbfb8aa3b1e067820 */ /* 0x000fe20000410000 */
[----:B------:R-:W-:-:S05]  /*9ae0*/  FMUL.FTZ R8, R31, -1.4426950216293334961 ;  /* 0xbfb8aa3b1f087820 */ /* 0x000fca0000410000 */
[----:B------:R-:W0:Y:S01]  /*9af0*/  MUFU.EX2 R6, R6 ;  /* 0x0000000600067308 */ /* 0x000e220000000800 */
[----:B----4-:R-:W-:-:S07]  /*9b00*/  IMAD R16, R16, UR12, RZ ;  /* 0x0000000c10107c24 */ /* 0x010fce000f8e02ff */
[----:B------:R-:W1:Y:S01]  /*9b10*/  MUFU.EX2 R8, R8 ;  /* 0x0000000800087308 */ /* 0x000e620000000800 */
[----:B0-----:R-:W-:Y:S01]  /*9b20*/  FADD.FTZ R11, R6, 1 ;  /* 0x3f800000060b7421 */ /* 0x001fe20000010000 */
[----:B-----5:R-:W-:-:S06]  /*9b30*/  MOV R6, R2 ;  /* 0x0000000200067202 */ /* 0x020fcc0000000f00 */
[----:B------:R-:W0:Y:S01]  /*9b40*/  MUFU.RCP R11, R11 ;  /* 0x0000000b000b7308 */ /* 0x000e220000001000 */
[----:B------:R-:W-:-:S04]  /*9b50*/  IMAD.WIDE.U32 R6, R9, UR12, R6 ;  /* 0x0000000c09067c25 */ /* 0x000fc8000f8e0006 */
[----:B-1-3--:R-:W-:Y:S01]  /*9b60*/  FADD.FTZ R12, R8, 1 ;  /* 0x3f800000080c7421 */ /* 0x00afe20000010000 */
[----:B------:R-:W-:Y:S01]  /*9b70*/  IMAD R9, R9, UR13, R16 ;  /* 0x0000000d09097c24 */ /* 0x000fe2000f8e0210 */
[----:B--2---:R-:W-:-:S04]  /*9b80*/  LEA R8, P1, R6, UR16, 0x2 ;  /* 0x0000001006087c11 */ /* 0x004fc8000f8210ff */
[----:B------:R-:W1:Y:S01]  /*9b90*/  MUFU.RCP R12, R12 ;  /* 0x0000000c000c7308 */ /* 0x000e620000001000 */
[----:B------:R-:W-:-:S04]  /*9ba0*/  IADD3 R9, PT, PT, R7, R9, RZ ;  /* 0x0000000907097210 */ /* 0x000fc80007ffe0ff */
[----:B------:R-:W-:Y:S01]  /*9bb0*/  LEA.HI.X R9, R6, UR17, R9, 0x2, P1 ;  /* 0x0000001106097c11 */ /* 0x000fe200088f1409 */
[----:B0-----:R-:W-:Y:S01]  /*9bc0*/  FMUL.FTZ R6, R30, R11 ;  /* 0x0000000b1e067220 */ /* 0x001fe20000410000 */
[----:B-1----:R-:W-:-:S05]  /*9bd0*/  FMUL.FTZ R7, R31, R12 ;  /* 0x0000000c1f077220 */ /* 0x002fca0000410000 */
[----:B------:R4:W-:Y:S02]  /*9be0*/  STG.E.64 desc[UR14][R8.64], R6 ;  /* 0x0000000608007986 */ /* 0x0009e4000c101b0e */
.L_x_4161:
[----:B------:R-:W-:Y:S05]  /*9bf0*/  BSYNC.RECONVERGENT B1 ;  /* 0x0000000000017941 */ /* 0x000fea0003800200 */
.L_x_4160:
[----:B------:R-:W-:Y:S04]  /*9c00*/  BSSY.RECONVERGENT B1, `(.L_x_4162) ;  /* 0x000001d000017945 */ /* 0x000fe80003800200 */
[----:B------:R-:W-:Y:S05]  /*9c10*/  @P4 BRA `(.L_x_4163) ;  /* 0x00000000006c4947 */ /* 0x000fea0003800000 */
[----:B------:R-:W-:Y:S01]  /*9c20*/  FADD.FTZ R32, R32, -UR5 ;  /* 0x8000000520207e21 */ /* 0x000fe20008010000 */
[----:B------:R-:W-:Y:S01]  /*9c30*/  FADD.FTZ R33, R33, -UR5 ;  /* 0x8000000521217e21 */ /* 0x000fe20008010000 */
[----:B------:R-:W0:Y:S01]  /*9c40*/  LDCU.64 UR12, c[0x0][0x3e0] ;  /* 0x00007c00ff0c77ac */ /* 0x000e220008000a00 */
[----:B--2-4-:R-:W-:Y:S01]  /*9c50*/  MOV R7, R5 ;  /* 0x0000000500077202 */ /* 0x014fe20000000f00 */
[----:B------:R-:W-:Y:S01]  /*9c60*/  FMUL.FTZ R32, R32, UR7 ;  /* 0x0000000720207c20 */ /* 0x000fe20008410000 */
[----:B------:R-:W-:Y:S01]  /*9c70*/  FMUL.FTZ R33, R33, UR7 ;  /* 0x0000000721217c20 */ /* 0x000fe20008410000 */
[----:B------:R-:W2:Y:S02]  /*9c80*/  LDCU.64 UR16, c[0x0][0x380] ;  /* 0x00007000ff1077ac */ /* 0x000ea40008000a00 */
[----:B------:R-:W-:Y:S01]  /*9c90*/  FFMA.FTZ R32, R0, R32, R37 ;  /* 0x0000002000207223 */ /* 0x000fe20000010025 */
[----:B------:R-:W-:-:S03]  /*9ca0*/  FFMA.FTZ R33, R36, R33, R75 ;  /* 0x0000002124217223 */ /* 0x000fc6000001004b */
[----:B------:R-:W-:Y:S01]  /*9cb0*/  FMUL.FTZ R6, R32, -1.4426950216293334961 ;  /* 0xbfb8aa3b20067820 */ /* 0x000fe20000410000 */
[----:B------:R-:W-:-:S05]  /*9cc0*/  FMUL.FTZ R8, R33, -1.4426950216293334961 ;  /* 0xbfb8aa3b21087820 */ /* 0x000fca0000410000 */
[----:B------:R-:W4:Y:S01]  /*9cd0*/  MUFU.EX2 R6, R6 ;  /* 0x0000000600067308 */ /* 0x000f220000000800 */
[----:B0-----:R-:W-:-:S04]  /*9ce0*/  IMAD R17, R17, UR12, RZ ;  /* 0x0000000c11117c24 */ /* 0x001fc8000f8e02ff */
[----:B------:R-:W-:-:S03]  /*9cf0*/  IMAD R17, R10, UR13, R17 ;  /* 0x0000000d0a117c24 */ /* 0x000fc6000f8e0211 */
[----:B------:R-:W1:Y:S01]  /*9d00*/  MUFU.EX2 R8, R8 ;  /* 0x0000000800087308 */ /* 0x000e620000000800 */
[----:B----4-:R-:W-:Y:S01]  /*9d10*/  FADD.FTZ R11, R6, 1 ;  /* 0x3f800000060b7421 */ /* 0x010fe20000010000 */
[----:B-----5:R-:W-:-:S06]  /*9d20*/  MOV R6, R2 ;  /* 0x0000000200067202 */ /* 0x020fcc0000000f00 */
[----:B------:R-:W0:Y:S01]  /*9d30*/  MUFU.RCP R11, R11 ;  /* 0x0000000b000b7308 */ /* 0x000e220000001000 */
[----:B------:R-:W-:-:S04]  /*9d40*/  IMAD.WIDE.U32 R6, R10, UR12, R6 ;  /* 0x0000000c0a067c25 */ /* 0x000fc8000f8e0006 */
[----:B-1-3--:R-:W-:Y:S01]  /*9d50*/  FADD.FTZ R12, R8, 1 ;  /* 0x3f800000080c7421 */ /* 0x00afe20000010000 */
[----:B--2---:R-:W-:-:S05]  /*9d60*/  LEA R8, P1, R6, UR16, 0x2 ;  /* 0x0000001006087c11 */ /* 0x004fca000f8210ff */
[----:B------:R-:W1:Y:S01]  /*9d70*/  MUFU.RCP R12, R12 ;  /* 0x0000000c000c7308 */ /* 0x000e620000001000 */
[----:B------:R-:W-:-:S04]  /*9d80*/  IADD3 R17, PT, PT, R7, R17, RZ ;  /* 0x0000001107117210 */ /* 0x000fc80007ffe0ff */
[----:B------:R-:W-:Y:S01]  /*9d90*/  LEA.HI.X R9, R6, UR17, R17, 0x2, P1 ;  /* 0x0000001106097c11 */ /* 0x000fe200088f1411 */
[----:B0-----:R-:W-:Y:S01]  /*9da0*/  FMUL.FTZ R6, R32, R11 ;  /* 0x0000000b20067220 */ /* 0x001fe20000410000 */
[----:B-1----:R-:W-:-:S05]  /*9db0*/  FMUL.FTZ R7, R33, R12 ;  /* 0x0000000c21077220 */ /* 0x002fca0000410000 */
[----:B------:R0:W-:Y:S02]  /*9dc0*/  STG.E.64 desc[UR14][R8.64], R6 ;  /* 0x0000000608007986 */ /* 0x0001e4000c101b0e */
.L_x_4163:
[----:B------:R-:W-:Y:S05]  /*9dd0*/  BSYNC.RECONVERGENT B1 ;  /* 0x0000000000017941 */ /* 0x000fea0003800200 */
.L_x_4162:
[----:B------:R-:W-:Y:S01]  /*9de0*/  ISETP.GE.U32.AND P5, PT, R20, UR8, PT ;  /* 0x0000000814007c0c */ /* 0x000fe2000bfa6070 */
[----:B------:R-:W-:Y:S01]  /*9df0*/  BSSY.RECONVERGENT B1, `(.L_x_4164) ;  /* 0x0000034000017945 */ /* 0x000fe20003800200 */
[----:B0-2-4-:R-:W-:Y:S02]  /*9e00*/  SHF.R.S32.HI R7, RZ, 0x1f, R20 ;  /* 0x0000001fff077819 */ /* 0x015fe40000011414 */
[C---:B------:R-:W-:Y:S02]  /*9e10*/  IADD3 R18, PT, PT, R74.reuse, 0x100, RZ ;  /* 0x000001004a127810 */ /* 0x040fe40007ffe0ff */
[----:B------:R-:W-:Y:S02]  /*9e20*/  ISETP.GE.AND.EX P5, PT, R7, UR9, PT, P5 ;  /* 0x0000000907007c0c */ /* 0x000fe4000bfa6350 */
[C---:B-1-3--:R-:W-:Y:S02]  /*9e30*/  IADD3 R12, PT, PT, R74.reuse, 0x110, RZ ;  /* 0x000001104a0c7810 */ /* 0x04afe40007ffe0ff */
        /* <DEDUP_REMOVED lines=38> */
[----:B-----5:R-:W-:-:S06]  /*a0a0*/  MOV R6, R2 ;  /* 0x0000000200067202 */ /* 0x020fcc0000000f00 */
        /* <DEDUP_REMOVED lines=8> */
.L_x_4165:
[----:B------:R-:W-:Y:S05]  /*a130*/  BSYNC.RECONVERGENT B1 ;  /* 0x0000000000017941 */ /* 0x000fea0003800200 */
.L_x_4164:
        /* <DEDUP_REMOVED lines=14> */
[----:B-1----:R-:W-:-:S07]  /*a220*/  IMAD R22, R22, UR12, RZ ;  /* 0x0000000c16167c24 */ /* 0x002fce000f8e02ff */
[----:B------:R-:W1:Y:S01]  /*a230*/  MUFU.EX2 R8, R8 ;  /* 0x0000000800087308 */ /* 0x000e620000000800 */
[----:B--2---:R-:W-:Y:S01]  /*a240*/  FADD.FTZ R20, R6, 1 ;  /* 0x3f80000006147421 */ /* 0x004fe20000010000 */
[----:B-----5:R-:W-:-:S06]  /*a250*/  MOV R6, R2 ;  /* 0x0000000200067202 */ /* 0x020fcc0000000f00 */
        /* <DEDUP_REMOVED lines=11> */
.L_x_4167:
[----:B------:R-:W-:Y:S05]  /*a310*/  BSYNC.RECONVERGENT B1 ;  /* 0x0000000000017941 */ /* 0x000fea0003800200 */
.L_x_4166:
        /* <DEDUP_REMOVED lines=18> */
[----:B-----5:R-:W-:-:S06]  /*a440*/  MOV R6, R2 ;  /* 0x0000000200067202 */ /* 0x020fcc0000000f00 */
        /* <DEDUP_REMOVED lines=10> */
.L_x_4169:
[----:B------:R-:W-:Y:S05]  /*a4f0*/  BSYNC.RECONVERGENT B1 ;  /* 0x0000000000017941 */ /* 0x000fea0003800200 */
.L_x_4168:
        /* <DEDUP_REMOVED lines=29> */
.L_x_4171:
[----:B------:R-:W-:Y:S05]  /*a6d0*/  BSYNC.RECONVERGENT B1 ;  /* 0x0000000000017941 */ /* 0x000fea0003800200 */
.L_x_4170:
[----:B------:R-:W-:Y:S04]  /*a6e0*/  BSSY.RECONVERGENT B1, `(.L_x_4172) ;  /* 0x000001d000017945 */ /* 0x000fe80003800200 */
[----:B------:R-:W-:Y:S05]  /*a6f0*/  @P3 BRA `(.L_x_4173) ;  /* 0x00000000006c3947 */ /* 0x000fea0003800000 */
[----:B------:R-:W-:Y:S01]  /*a700*/  FADD.FTZ R46, R46, -UR5 ;  /* 0x800000052e2e7e21 */ /* 0x000fe20008010000 */
[----:B------:R-:W-:Y:S01]  /*a710*/  FADD.FTZ R47, R47, -UR5 ;  /* 0x800000052f2f7e21 */ /* 0x000fe20008010000 */
[----:B------:R-:W4:Y:S01]  /*a720*/  LDCU.64 UR12, c[0x0][0x3e0] ;  /* 0x00007c00ff0c77ac */ /* 0x000f220008000a00 */
[----:B0123--:R-:W-:Y:S01]  /*a730*/  MOV R7, R5 ;  /* 0x0000000500077202 */ /* 0x00ffe20000000f00 */
        /* <DEDUP_REMOVED lines=11> */
[----:B-----5:R-:W-:-:S06]  /*a7f0*/  MOV R6, R2 ;  /* 0x0000000200067202 */ /* 0x020fcc0000000f00 */
        /* <DEDUP_REMOVED lines=11> */
.L_x_4173:
[----:B------:R-:W-:Y:S05]  /*a8b0*/  BSYNC.RECONVERGENT B1 ;  /* 0x0000000000017941 */ /* 0x000fea0003800200 */
.L_x_4172:
[----:B------:R-:W-:Y:S04]  /*a8c0*/  BSSY.RECONVERGENT B1, `(.L_x_4174) ;  /* 0x000001d000017945 */ /* 0x000fe80003800200 */
[----:B------:R-:W-:Y:S05]  /*a8d0*/  @P4 BRA `(.L_x_4175) ;  /* 0x00000000006c4947 */ /* 0x000fea0003800000 */
[----:B------:R-:W-:Y:S01]  /*a8e0*/  FADD.FTZ R48, R48, -UR5 ;  /* 0x8000000530307e21 */ /* 0x000fe20008010000 */
[----:B------:R-:W-:Y:S01]  /*a8f0*/  FADD.FTZ R49, R49, -UR5 ;  /* 0x8000000531317e21 */ /* 0x000fe20008010000 */
[----:B------:R-:W0:Y:S02]  /*a900*/  LDCU.64 UR12, c[0x0][0x3e0] ;  /* 0x00007c00ff0c77ac */ /* 0x000e240008000a00 */
[----:B01234-:R-:W-:Y:S01]  /*a910*/  MOV R7, R5 ;  /* 0x0000000500077202 */ /* 0x01ffe20000000f00 */
        /* <DEDUP_REMOVED lines=8> */
[----:B------:R-:W-:-:S04]  /*a9a0*/  IMAD R17, R17, UR12, RZ ;  /* 0x0000000c11117c24 */ /* 0x000fc8000f8e02ff */
        /* <DEDUP_REMOVED lines=14> */
.L_x_4175:
[----:B------:R-:W-:Y:S05]  /*aa90*/  BSYNC.RECONVERGENT B1 ;  /* 0x0000000000017941 */ /* 0x000fea0003800200 */
.L_x_4174:
        /* <DEDUP_REMOVED lines=39> */
[----:B-----5:R-:W-:-:S06]  /*ad10*/  MOV R20, R2 ;  /* 0x0000000200147202 */ /* 0x020fcc0000000f00 */
[----:B------:R-:W0:Y:S01]  /*ad20*/  MUFU.EX2 R22, R22 ;  /* 0x0000001600167308 */ /* 0x000e220000000800 */
[----:B------:R-:W-:-:S04]  /*ad30*/  IMAD.WIDE.U32 R20, R11, UR12, R20 ;  /* 0x0000000c0b147c25 */ /* 0x000fc8000f8e0014 */
[----:B------:R-:W-:Y:S02]  /*ad40*/  IMAD R11, R11, UR13, R28 ;  /* 0x0000000d0b0b7c24 */ /* 0x000fe4000f8e021c */
[----:B--2---:R-:W-:-:S03]  /*ad50*/  FADD.FTZ R24, R19, 1 ;  /* 0x3f80000013187421 */ /* 0x004fc60000010000 */
[----:B------:R-:W-:-:S03]  /*ad60*/  IADD3 R11, PT, PT, R21, R11, RZ ;  /* 0x0000000b150b7210 */ /* 0x000fc60007ffe0ff */
        /* <DEDUP_REMOVED lines=8> */
.L_x_4177:
[----:B------:R-:W-:Y:S05]  /*adf0*/  BSYNC.RECONVERGENT B1 ;  /* 0x0000000000017941 */ /* 0x000fea0003800200 */
.L_x_4176:
        /* <DEDUP_REMOVED lines=9> */
[----:B0-----:R-:W-:Y:S01]  /*ae90*/  FFMA.FTZ R23, R0, R52, R37 ;  /* 0x0000003400177223 */ /* 0x001fe20000010025 */
[----:B------:R-:W-:-:S03]  /*aea0*/  FFMA.FTZ R53, R36, R53, R75 ;  /* 0x0000003524357223 */ /* 0x000fc6000001004b */
[----:B------:R-:W-:Y:S01]  /*aeb0*/  FMUL.FTZ R11, R23, -1.4426950216293334961 ;  /* 0xbfb8aa3b170b7820 */ /* 0x000fe20000410000 */
[----:B------:R-:W-:-:S05]  /*aec0*/  FMUL.FTZ R21, R53, -1.4426950216293334961 ;  /* 0xbfb8aa3b35157820 */ /* 0x000fca0000410000 */
[----:B------:R-:W0:Y:S01]  /*aed0*/  MUFU.EX2 R11, R11 ;  /* 0x0000000b000b7308 */ /* 0x000e220000000800 */
[----:B-1----:R-:W-:Y:S01]  /*aee0*/  IMAD R25, R18, UR12, RZ ;  /* 0x0000000c12197c24 */ /* 0x002fe2000f8e02ff */
[----:B-----5:R-:W-:-:S03]  /*aef0*/  MOV R18, R2 ;  /* 0x0000000200127202 */ /* 0x020fc60000000f00 */
[----:B------:R-:W-:-:S03]  /*af00*/  IMAD R25, R10, UR13, R25 ;  /* 0x0000000d0a197c24 */ /* 0x000fc6000f8e0219 */
[----:B------:R-:W1:Y:S01]  /*af10*/  MUFU.EX2 R21, R21 ;  /* 0x0000001500157308 */ /* 0x000e620000000800 */
[----:B------:R-:W-:-:S03]  /*af20*/  IMAD.WIDE.U32 R18, R10, UR12, R18 ;  /* 0x0000000c0a127c25 */ /* 0x000fc6000f8e0012 */
[----:B--2---:R-:W-:Y:S02]  /*af30*/  LEA R10, P2, R18, UR16, 0x2 ;  /* 0x00000010120a7c11 */ /* 0x004fe4000f8410ff */
[----:B------:R-:W-:Y:S01]  /*af40*/  IADD3 R25, PT, PT, R19, R25, RZ ;  /* 0x0000001913197210 */ /* 0x000fe20007ffe0ff */
[----:B0-----:R-:W-:-:S03]  /*af50*/  FADD.FTZ R20, R11, 1 ;  /* 0x3f8000000b147421 */ /* 0x001fc60000010000 */
[----:B------:R-:W-:-:S03]  /*af60*/  LEA.HI.X R11, R18, UR17, R25, 0x2, P2 ;  /* 0x00000011120b7c11 */ /* 0x000fc600090f1419 */
[----:B------:R-:W0:Y:S01]  /*af70*/  MUFU.RCP R20, R20 ;  /* 0x0000001400147308 */ /* 0x000e220000001000 */
[----:B-1----:R-:W-:-:S07]  /*af80*/  FADD.FTZ R22, R21, 1 ;  /* 0x3f80000015167421 */ /* 0x002fce0000010000 */
[----:B------:R-:W1:Y:S01]  /*af90*/  MUFU.RCP R22, R22 ;  /* 0x0000001600167308 */ /* 0x000e620000001000 */
[----:B0-----:R-:W-:Y:S01]  /*afa0*/  FMUL.FTZ R18, R23, R20 ;  /* 0x0000001417127220 */ /* 0x001fe20000410000 */
[----:B-1----:R-:W-:-:S05]  /*afb0*/  FMUL.FTZ R19, R53, R22 ;  /* 0x0000001635137220 */ /* 0x002fca0000410000 */
[----:B------:R1:W-:Y:S02]  /*afc0*/  STG.E.64 desc[UR14][R10.64], R18 ;  /* 0x000000120a007986 */ /* 0x0003e4000c101b0e */
.L_x_4179:
[----:B------:R-:W-:Y:S05]  /*afd0*/  BSYNC.RECONVERGENT B1 ;  /* 0x0000000000017941 */ /* 0x000fea0003800200 */
.L_x_4178:
[----:B------:R-:W-:Y:S04]  /*afe0*/  BSSY.RECONVERGENT B1, `(.L_x_4180) ;  /* 0x000001d000017945 */ /* 0x000fe80003800200 */
[----:B------:R-:W-:Y:S05]  /*aff0*/  @P1 BRA `(.L_x_4181) ;  /* 0x00000000006c1947 */ /* 0x000fea0003800000 */
[----:B------:R-:W-:Y:S01]  /*b000*/  FADD.FTZ R54, R54, -UR5 ;  /* 0x8000000536367e21 */ /* 0x000fe20008010000 */
[----:B------:R-:W-:Y:S01]  /*b010*/  FADD.FTZ R55, R55, -UR5 ;  /* 0x8000000537377e21 */ /* 0x000fe20008010000 */
[----:B------:R-:W2:Y:S01]  /*b020*/  LDCU.64 UR12, c[0x0][0x3e0] ;  /* 0x00007c00ff0c77ac */ /* 0x000ea20008000a00 */
[----:B-1----:R-:W-:Y:S01]  /*b030*/  MOV R11, R5 ;  /* 0x00000005000b7202 */ /* 0x002fe20000000f00 */
[----:B------:R-:W-:Y:S01]  /*b040*/  FMUL.FTZ R54, R54, UR7 ;  /* 0x0000000736367c20 */ /* 0x000fe20008410000 */
[----:B------:R-:W-:Y:S01]  /*b050*/  FMUL.FTZ R55, R55, UR7 ;  /* 0x0000000737377c20 */ /* 0x000fe20008410000 */
[----:B------:R-:W1:Y:S02]  /*b060*/  LDCU.64 UR16, c[0x0][0x380] ;  /* 0x00007000ff1077ac */ /* 0x000e640008000a00 */
[----:B0-----:R-:W-:Y:S01]  /*b070*/  FFMA.FTZ R21, R0, R54, R37 ;  /* 0x0000003600157223 */ /* 0x001fe20000010025 */
[----:B------:R-:W-:-:S03]  /*b080*/  FFMA.FTZ R55, R36, R55, R75 ;  /* 0x0000003724377223 */ /* 0x000fc6000001004b */
[----:B------:R-:W-:Y:S01]  /*b090*/  FMUL.FTZ R10, R21, -1.4426950216293334961 ;  /* 0xbfb8aa3b150a7820 */ /* 0x000fe20000410000 */
[----:B------:R-:W-:-:S05]  /*b0a0*/  FMUL.FTZ R19, R55, -1.4426950216293334961 ;  /* 0xbfb8aa3b37137820 */ /* 0x000fca0000410000 */
[----:B------:R-:W0:Y:S01]  /*b0b0*/  MUFU.EX2 R10, R10 ;  /* 0x0000000a000a7308 */ /* 0x000e220000000800 */
[----:B--2---:R-:W-:-:S04]  /*b0c0*/  IMAD R17, R17, UR12, RZ ;  /* 0x0000000c11117c24 */ /* 0x004fc8000f8e02ff */
[----:B------:R-:W-:-:S03]  /*b0d0*/  IMAD R17, R16, UR13, R17 ;  /* 0x0000000d10117c24 */ /* 0x000fc6000f8e0211 */
[----:B------:R-:W2:Y:S01]  /*b0e0*/  MUFU.EX2 R19, R19 ;  /* 0x0000001300137308 */ /* 0x000ea20000000800 */
[----:B0-----:R-:W-:Y:S01]  /*b0f0*/  FADD.FTZ R18, R10, 1 ;  /* 0x3f8000000a127421 */ /* 0x001fe20000010000 */
[----:B-----5:R-:W-:-:S06]  /*b100*/  MOV R10, R2 ;  /* 0x00000002000a7202 */ /* 0x020fcc0000000f00 */
        /* <DEDUP_REMOVED lines=10> */
.L_x_4181:
[----:B------:R-:W-:Y:S05]  /*b1b0*/  BSYNC.RECONVERGENT B1 ;  /* 0x0000000000017941 */ /* 0x000fea0003800200 */
.L_x_4180:
[----:B------:R-:W-:Y:S04]  /*b1c0*/  BSSY.RECONVERGENT B1, `(.L_x_4182) ;  /* 0x000001d000017945 */ /* 0x000fe80003800200 */
[----:B------:R-:W-:Y:S05]  /*b1d0*/  @P6 BRA `(.L_x_4183) ;  /* 0x00000000006c6947 */ /* 0x000fea0003800000 */
[----:B------:R-:W-:Y:S01]  /*b1e0*/  FADD.FTZ R56, R56, -UR5 ;  /* 0x8000000538387e21 */ /* 0x000fe20008010000 */
[----:B------:R-:W-:Y:S01]  /*b1f0*/  FADD.FTZ R57, R57, -UR5 ;  /* 0x8000000539397e21 */ /* 0x000fe20008010000 */
[----:B------:R-:W3:Y:S01]  /*b200*/  LDCU.64 UR12, c[0x0][0x3e0] ;  /* 0x00007c00ff0c77ac */ /* 0x000ee20008000a00 */
[----:B-12---:R-:W-:Y:S01]  /*b210*/  MOV R11, R5 ;  /* 0x00000005000b7202 */ /* 0x006fe20000000f00 */
        /* <DEDUP_REMOVED lines=8> */
[----:B---3--:R-:W-:-:S04]  /*b2a0*/  IMAD R15, R15, UR12, RZ ;  /* 0x0000000c0f0f7c24 */ /* 0x008fc8000f8e02ff */
[----:B------:R-:W-:-:S03]  /*b2b0*/  IMAD R15, R14, UR13, R15 ;  /* 0x0000000d0e0f7c24 */ /* 0x000fc6000f8e020f */
[----:B------:R-:W3:Y:S01]  /*b2c0*/  MUFU.EX2 R17, R17 ;  /* 0x0000001100117308 */ /* 0x000ee20000000800 */
[----:B--2---:R-:W-:Y:S01]  /*b2d0*/  FADD.FTZ R16, R10, 1 ;  /* 0x3f8000000a107421 */ /* 0x004fe20000010000 */
[----:B-----5:R-:W-:-:S06]  /*b2e0*/  MOV R10, R2 ;  /* 0x00000002000a7202 */ /* 0x020fcc0000000f00 */
        /* <DEDUP_REMOVED lines=10> */
.L_x_4183:
[----:B------:R-:W-:Y:S05]  /*b390*/  BSYNC.RECONVERGENT B1 ;  /* 0x0000000000017941 */ /* 0x000fea0003800200 */
.L_x_4182:
[----:B------:R-:W-:Y:S04]  /*b3a0*/  BSSY.RECONVERGENT B1, `(.L_x_4184) ;  /* 0x000001d000017945 */ /* 0x000fe80003800200 */
[----:B------:R-:W-:Y:S05]  /*b3b0*/  @P3 BRA `(.L_x_4185) ;  /* 0x00000000006c3947 */ /* 0x000fea0003800000 */
[----:B------:R-:W-:Y:S01]  /*b3c0*/  FADD.FTZ R58, R58, -UR5 ;  /* 0x800000053a3a7e21 */ /* 0x000fe20008010000 */
[----:B------:R-:W-:Y:S01]  /*b3d0*/  FADD.FTZ R59, R59, -UR5 ;  /* 0x800000053b3b7e21 */ /* 0x000fe20008010000 */
[----:B------:R-:W4:Y:S01]  /*b3e0*/  LDCU.64 UR12, c[0x0][0x3e0] ;  /* 0x00007c00ff0c77ac */ /* 0x000f220008000a00 */
[----:B-123--:R-:W-:Y:S01]  /*b3f0*/  MOV R11, R5 ;  /* 0x00000005000b7202 */ /* 0x00efe20000000f00 */
        /* <DEDUP_REMOVED lines=8> */
[----:B----4-:R-:W-:-:S04]  /*b480*/  IMAD R13, R13, UR12, RZ ;  /* 0x0000000c0d0d7c24 */ /* 0x010fc8000f8e02ff */
        /* <DEDUP_REMOVED lines=14> */
.L_x_4185:
[----:B------:R-:W-:Y:S05]  /*b570*/  BSYNC.RECONVERGENT B1 ;  /* 0x0000000000017941 */ /* 0x000fea0003800200 */
.L_x_4184:
[----:B------:R-:W-:Y:S04]  /*b580*/  BSSY.RECONVERGENT B1, `(.L_x_4186) ;  /* 0x000001d000017945 */ /* 0x000fe80003800200 */
[----:B------:R-:W-:Y:S05]  /*b590*/  @P4 BRA `(.L_x_4187) ;  /* 0x00000000006c4947 */ /* 0x000fea0003800000 */
[----:B------:R-:W-:Y:S01]  /*b5a0*/  FADD.FTZ R60, R60, -UR5 ;  /* 0x800000053c3c7e21 */ /* 0x000fe20008010000 */
[----:B------:R-:W-:Y:S01]  /*b5b0*/  FADD.FTZ R61, R61, -UR5 ;  /* 0x800000053d3d7e21 */ /* 0x000fe20008010000 */
[----:B------:R-:W0:Y:S01]  /*b5c0*/  LDCU.64 UR12, c[0x0][0x3e0] ;  /* 0x00007c00ff0c77ac */ /* 0x000e220008000a00 */
[----:B-1234-:R-:W-:Y:S01]  /*b5d0*/  MOV R11, R5 ;  /* 0x00000005000b7202 */ /* 0x01efe20000000f00 */
        /* <DEDUP_REMOVED lines=23> */
.L_x_4187:
[----:B------:R-:W-:Y:S05]  /*b750*/  BSYNC.RECONVERGENT B1 ;  /* 0x0000000000017941 */ /* 0x000fea0003800200 */
.L_x_4186:
[----:B------:R-:W-:Y:S01]  /*b760*/  ISETP.GE.U32.AND P5, PT, R6, UR8, PT ;  /* 0x0000000806007c0c */ /* 0x000fe2000bfa6070 */
[----:B------:R-:W-:Y:S01]  /*b770*/  BSSY.RECONVERGENT B1, `(.L_x_4188) ;  /* 0x0000032000017945 */ /* 0x000fe20003800200 */
[----:B--2---:R-:W-:Y:S02]  /*b780*/  SHF.R.S32.HI R16, RZ, 0x1f, R6 ;  /* 0x0000001fff107819 */ /* 0x004fe40000011406 */
[----:B----4-:R-:W-:Y:S02]  /*b790*/  IADD3 R13, PT, PT, R74, 0x1c0, RZ ;  /* 0x000001c04a0d7810 */ /* 0x010fe40007ffe0ff */
        /* <DEDUP_REMOVED lines=33> */
[----:B-----5:R-:W-:-:S03]  /*b9b0*/  MOV R16, R2 ;  /* 0x0000000200107202 */ /* 0x020fc60000000f00 */
        /* <DEDUP_REMOVED lines=13> */
.L_x_4189:
[----:B------:R-:W-:Y:S05]  /*ba90*/  BSYNC.RECONVERGENT B1 ;  /* 0x0000000000017941 */ /* 0x000fea0003800200 */
.L_x_4188:
        /* <DEDUP_REMOVED lines=29> */
.L_x_4191:
[----:B------:R-:W-:Y:S05]  /*bc70*/  BSYNC.RECONVERGENT B1 ;  /* 0x0000000000017941 */ /* 0x000fea0003800200 */
.L_x_4190:
        /* <DEDUP_REMOVED lines=14> */
[----:B--2---:R-:W-:-:S07]  /*bd60*/  IMAD R14, R14, UR12, RZ ;  /* 0x0000000c0e0e7c24 */ /* 0x004fce000f8e02ff */
[----:B------:R-:W2:Y:S01]  /*bd70*/  MUFU.EX2 R15, R15 ;  /* 0x0000000f000f7308 */ /* 0x000ea20000000800 */
[----:B0-----:R-:W-:Y:S01]  /*bd80*/  FADD.FTZ R16, R6, 1 ;  /* 0x3f80000006107421 */ /* 0x001fe20000010000 */
[----:B-----5:R-:W-:-:S06]  /*bd90*/  MOV R6, R2 ;  /* 0x0000000200067202 */ /* 0x020fcc0000000f00 */
        /* <DEDUP_REMOVED lines=11> */
.L_x_4193:
[----:B------:R-:W-:Y:S05]  /*be50*/  BSYNC.RECONVERGENT B1 ;  /* 0x0000000000017941 */ /* 0x000fea0003800200 */
.L_x_4192:
        /* <DEDUP_REMOVED lines=14> */
[----:B---3--:R-:W-:-:S07]  /*bf40*/  IMAD R12, R12, UR12, RZ ;  /* 0x0000000c0c0c7c24 */ /* 0x008fce000f8e02ff */
        /* <DEDUP_REMOVED lines=14> */
.L_x_4195:
[----:B------:R-:W-:Y:S05]  /*c030*/  BSYNC.RECONVERGENT B1 ;  /* 0x0000000000017941 */ /* 0x000fea0003800200 */
.L_x_4194:
        /* <DEDUP_REMOVED lines=14> */
[----:B----4-:R-:W-:-:S07]  /*c120*/  IMAD R10, R10, UR12, RZ ;  /* 0x0000000c0a0a7c24 */ /* 0x010fce000f8e02ff */
[----:B------:R-:W3:Y:S01]  /*c130*/  MUFU.EX2 R11, R11 ;  /* 0x0000000b000b7308 */ /* 0x000ee20000000800 */
[----:B--2---:R-:W-:Y:S01]  /*c140*/  FADD.FTZ R12, R6, 1 ;  /* 0x3f800000060c7421 */ /* 0x004fe20000010000 */
[----:B-----5:R-:W-:-:S06]  /*c150*/  MOV R6, R2 ;  /* 0x0000000200067202 */ /* 0x020fcc0000000f00 */
        /* <DEDUP_REMOVED lines=11> */
.L_x_4197:
[----:B------:R-:W-:Y:S05]  /*c210*/  BSYNC.RECONVERGENT B1 ;  /* 0x0000000000017941 */ /* 0x000fea0003800200 */
.L_x_4196:
[----:B------:R-:W-:Y:S05]  /*c220*/  @P4 BRA `(.L_x_4135) ;  /* 0x0000000000684947 */ /* 0x000fea0003800000 */
        /* <DEDUP_REMOVED lines=11> */
[----:B------:R-:W1:Y:S01]  /*c2e0*/  MUFU.EX2 R0, R0 ;  /* 0x0000000000007308 */ /* 0x000e620000000800 */
[----:B0-----:R-:W-:Y:S02]  /*c2f0*/  IMAD R9, R8, UR8, RZ ;  /* 0x0000000808097c24 */ /* 0x001fe4000f8e02ff */
[----:B------:R-:W-:-:S05]  /*c300*/  IMAD.WIDE.U32 R2, R74, UR8, R2 ;  /* 0x000000084a027c25 */ /* 0x000fca000f8e0002 */
[----:B------:R-:W0:Y:S01]  /*c310*/  MUFU.EX2 R4, R4 ;  /* 0x0000000400047308 */ /* 0x000e220000000800 */
[----:B------:R-:W-:-:S05]  /*c320*/  IMAD R9, R74, UR9, R9 ;  /* 0x000000094a097c24 */ /* 0x000fca000f8e0209 */
[----:B------:R-:W-:Y:S01]  /*c330*/  IADD3 R9, PT, PT, R3, R9, RZ ;  /* 0x0000000903097210 */ /* 0x000fe20007ffe0ff */
[----:B-1234-:R-:W-:-:S06]  /*c340*/  FADD.FTZ R6, R0, 1 ;  /* 0x3f80000000067421 */ /* 0x01efcc0000010000 */
[----:B------:R-:W1:Y:S01]  /*c350*/  MUFU.RCP R6, R6 ;  /* 0x0000000600067308 */ /* 0x000e620000001000 */
[----:B0-----:R-:W-:Y:S01]  /*c360*/  FADD.FTZ R7, R4, 1 ;  /* 0x3f80000004077421 */ /* 0x001fe20000010000 */
[----:B------:R-:W-:-:S04]  /*c370*/  LEA R4, P1, R2, UR12, 0x2 ;  /* 0x0000000c02047c11 */ /* 0x000fc8000f8210ff */
[----:B------:R-:W-:Y:S02]  /*c380*/  LEA.HI.X R5, R2, UR13, R9, 0x2, P1 ;  /* 0x0000000d02057c11 */ /* 0x000fe400088f1409 */
[----:B------:R-:W0:Y:S01]  /*c390*/  MUFU.RCP R7, R7 ;  /* 0x0000000700077308 */ /* 0x000e220000001000 */
[----:B-1----:R-:W-:Y:S01]  /*c3a0*/  FMUL.FTZ R2, R37, R6 ;  /* 0x0000000625027220 */ /* 0x002fe20000410000 */
[----:B0-----:R-:W-:-:S05]  /*c3b0*/  FMUL.FTZ R3, R36, R7 ;  /* 0x0000000724037220 */ /* 0x001fca0000410000 */
[----:B------:R0:W-:Y:S02]  /*c3c0*/  STG.E.64 desc[UR14][R4.64], R2 ;  /* 0x0000000204007986 */ /* 0x0001e4000c101b0e */
.L_x_4135:
[----:B------:R-:W-:Y:S05]  /*c3d0*/  BSYNC.RECONVERGENT B0 ;  /* 0x0000000000007941 */ /* 0x000fea0003800200 */
.L_x_4071:
        /* <DEDUP_REMOVED lines=9> */
.L_x_4199:
        /* <DEDUP_REMOVED lines=9> */
.L_x_4560:


//--------------------- .text._Z35group_norm_nhwc_fwd_one_pass_kernelI11Fp32IOFp16WLi64ELi84ELi672EEv26Group_norm_nhwc_fwd_params --------------------------
	.section	.text._Z35group_norm_nhwc_fwd_one_pass_kernelI11Fp32IOFp16WLi64ELi84ELi672EEv26Group_norm_nhwc_fwd_params,"ax",@progbits
	.align	128
        .global         _Z35group_norm_nhwc_fwd_one_pass_kernelI11Fp32IOFp16WLi64ELi84ELi672EEv26Group_norm_nhwc_fwd_params
        .type           _Z35group_norm_nhwc_fwd_one_pass_kernelI11Fp32IOFp16WLi64ELi84ELi672EEv26Group_norm_nhwc_fwd_params,@function
        .size           _Z35group_norm_nhwc_fwd_one_pass_kernelI11Fp32IOFp16WLi64ELi84ELi672EEv26Group_norm_nhwc_fwd_params,(.L_x_4561 - _Z35group_norm_nhwc_fwd_one_pass_kernelI11Fp32IOFp16WLi64ELi84ELi672EEv26Group_norm_nhwc_fwd_params)
        .other          _Z35group_norm_nhwc_fwd_one_pass_kernelI11Fp32IOFp16WLi64ELi84ELi672EEv26Group_norm_nhwc_fwd_params,@"STO_CUDA_ENTRY STV_DEFAULT"
_Z35group_norm_nhwc_fwd_one_pass_kernelI11Fp32IOFp16WLi64ELi84ELi672EEv26Group_norm_nhwc_fwd_params:
.text._Z35group_norm_nhwc_fwd_one_pass_kernelI11Fp32IOFp16WLi64ELi84ELi672EEv26Group_norm_nhwc_fwd_params:
        /* <DEDUP_REMOVED lines=47> */
.L_x_4227:
[----:B0-----:R-:W0:Y:S01]  /*02f0*/  LDCU UR5, c[0x0][0x3f8] ;  /* 0x00007f00ff0577ac */ /* 0x001e220008000800 */
[----:B------:R-:W-:Y:S02]  /*0300*/  IABS R8, UR10 ;  /* 0x0000000a00087c13 */ /* 0x000fe40008000000 */
[----:B------:R-:W-:Y:S01]  /*0310*/  SHF.R.S32.HI R9, RZ, 0x1f, R26 ;  /* 0x0000001fff097819 */ /* 0x000fe2000001141a */
[----:B-1----:R-:W1:Y:S01]  /*0320*/  LDCU.64 UR14, c[0x0][0x3e8] ;  /* 0x00007d00ff0e77ac */ /* 0x002e620008000a00 */
[----:B---3--:R-:W-:Y:S02]  /*0330*/  SHF.R.S32.HI R15, RZ, 0x1f, R25 ;  /* 0x0000001fff0f7819 */ /* 0x008fe40000011419 */
[----:B------:R-:W-:Y:S01]  /*0340*/  SHF.R.S32.HI R20, RZ, 0x1f, R0 ;  /* 0x0000001fff147819 */ /* 0x000fe20000011400 */
[----:B--2---:R-:W2:Y:S01]  /*0350*/  LDCU.64 UR18, c[0x0][0x3f0] ;  /* 0x00007e00ff1277ac */ /* 0x004ea20008000a00 */
        /* <DEDUP_REMOVED lines=11> */
[----:B0-----:R-:W-:-:S04]  /*0410*/  IADD3 R2, PT, PT, R4, 0xffffffe, RZ ;  /* 0x0ffffffe04027810 */ /* 0x001fc80007ffe0ff */
[----:B------:R0:W4:Y:S01]  /*0420*/  F2I.FTZ.U32.TRUNC.NTZ R3, R2 ;  /* 0x0000000200037305 */ /* 0x000122000021f000 */
[----:B-1----:R-:W-:-:S04]  /*0430*/  @!P2 IMAD R14, R9, R12, RZ ;  /* 0x0000000c090ea224 */ /* 0x002fc800078e02ff */
[----:B------:R-:W-:Y:S02]  /*0440*/  @!P2 IMAD R14, R26, R13, R14 ;  /* 0x0000000d1a0ea224 */ /* 0x000fe400078e020e */
[----:B0-----:R-:W-:-:S05]  /*0450*/  IMAD.MOV.U32 R2, RZ, RZ, RZ ;  /* 0x000000ffff027224 */ /* 0x001fca00078e00ff */
[----:B------:R-:W-:Y:S02]  /*0460*/  R2UR UR12, R2 ;  /* 0x00000000020c72ca */ /* 0x000fe400000e0000 */
[----:B----4-:R-:W-:Y:S02]  /*0470*/  R2UR UR13, R3 ;  /* 0x00000000030d72ca */ /* 0x010fe400000e0000 */
[----:B------:R-:W-:-:S05]  /*0480*/  IADD3 R6, PT, PT, RZ, -R3, RZ ;  /* 0x80000003ff067210 */ /* 0x000fca0007ffe0ff */
[----:B------:R-:W-:Y:S01]  /*0490*/  IMAD R7, R6, R5, RZ ;  /* 0x0000000506077224 */ /* 0x000fe200078e02ff */
[----:B------:R-:W-:Y:S02]  /*04a0*/  MOV R6, R8 ;  /* 0x0000000800067202 */ /* 0x000fe40000000f00 */
[----:B------:R-:W0:Y:S02]  /*04b0*/  @!P3 LDC.64 R8, c[0x0][0x390] ;  /* 0x0000e400ff08bb82 */ /* 0x000e240000000a00 */
[----:B------:R-:W-:Y:S01]  /*04c0*/  R2UR UR11, R6 ;  /* 0x00000000060b72ca */ /* 0x000fe200000e0000 */
        /* <DEDUP_REMOVED lines=43> */
[C---:B------:R-:W-:Y:S01]  /*0780*/  @!P3 IMAD R7, R25.reuse, R7, R14 ;  /* 0x000000071907b224 */ /* 0x040fe200078e020e */
[----:B------:R-:W-:Y:S01]  /*0790*/  @!P2 LEA.HI.X R17, R12, R17, R13, 0x2, P5 ;  /* 0x000000110c11a211 */ /* 0x000fe200028f140d */
[----:B------:R-:W-:Y:S01]  /*07a0*/  @!P3 IMAD.MOV.U32 R13, RZ, RZ, R5 ;  /* 0x000000ffff0db224 */ /* 0x000fe200078e0005 */
[----:B------:R-:W-:Y:S01]  /*07b0*/  @!P3 MOV R12, R2 ;  /* 0x00000002000cb202 */ /* 0x000fe20000000f00 */
[----:B------:R-:W1:Y:S04]  /*07c0*/  @!P4 LDC.64 R14, c[0x0][0x3e0] ;  /* 0x0000f800ff0ecb82 */ /* 0x000e680000000a00 */
        /* <DEDUP_REMOVED lines=83> */
.L_x_4201:
[----:B------:R-:W-:Y:S05]  /*0d00*/  BSYNC.RECONVERGENT B0 ;  /* 0x0000000000007941 */ /* 0x000fea0003800200 */
.L_x_4200:
        /* <DEDUP_REMOVED lines=59> */
.L_x_4203:
[----:B------:R-:W-:Y:S05]  /*10c0*/  BSYNC.RECONVERGENT B0 ;  /* 0x0000000000007941 */ /* 0x000fea0003800200 */
.L_x_4202:
        /* <DEDUP_REMOVED lines=32> */
.L_x_4206:
[----:B------:R-:W2:Y:S04]  /*12d0*/  LDG.E.STRONG.GPU R15, desc[UR16][R12.64] ;  /* 0x000000100c0f7981 */ /* 0x000ea8000c1ef900 */
[----:B--2---:R-:W-:Y:S01]  /*12e0*/  CCTL.IVALL ;  /* 0x00000000ff00798f */ /* 0x004fe20002000000 */
[----:B------:R-:W-:Y:S05]  /*12f0*/  YIELD ;  /* 0x0000000000007946 */ /* 0x000fea0003800000 */
[----:B------:R-:W-:-:S13]  /*1300*/  ISETP.NE.AND P4, PT, R15, R14, PT ;  /* 0x0000000e0f00720c */ /* 0x000fda0003f85270 */
[----:B------:R-:W-:Y:S05]  /*1310*/  @P4 BRA `(.L_x_4206) ;  /* 0xfffffffc00ec4947 */ /* 0x000fea000383ffff */
.L_x_4205:
        /* <DEDUP_REMOVED lines=14> */
.L_x_4208:
        /* <DEDUP_REMOVED lines=20> */
[----:B------:R-:W-:Y:S01]  /*1540*/  MOV R14, UR28 ;  /* 0x0000001c000e7c02 */ /* 0x000fe20008000f00 */
[----:B--2---:R-:W-:-:S06]  /*1550*/  IMAD.U32 R15, RZ, RZ, UR29 ;  /* 0x0000001dff0f7e24 */ /* 0x004fcc000f8e00ff */
        /* <DEDUP_REMOVED lines=33> */
[----:B------:R-:W-:Y:S01]  /*1770*/  IMAD.U32 R14, RZ, RZ, UR30 ;  /* 0x0000001eff0e7e24 */ /* 0x000fe2000f8e00ff */
        /* <DEDUP_REMOVED lines=35> */
.L_x_4207:
        /* <DEDUP_REMOVED lines=52> */
.L_x_4209:
        /* <DEDUP_REMOVED lines=16> */
[----:B--2---:R-:W-:-:S05]  /*1df0*/  IMAD.U32 R15, RZ, RZ, UR15 ;  /* 0x0000000fff0f7e24 */ /* 0x004fca000f8e00ff */
        /* <DEDUP_REMOVED lines=11> */
.L_x_4210:
        /* <DEDUP_REMOVED lines=13> */
.L_x_4211:
[----:B------:R-:W-:Y:S05]  /*1f80*/  BSYNC.RECONVERGENT B0 ;  /* 0x0000000000007941 */ /* 0x000fea0003800200 */
.L_x_4204:
        /* <DEDUP_REMOVED lines=31> */
[----:B--2---:R-:W-:Y:S02]  /*2180*/  HADD2.F32 R14, -RZ, R16.H0_H0 ;  /* 0x20000010ff0e7230 */ /* 0x004fe40000004100 */
[----:B----4-:R-:W-:Y:S02]  /*2190*/  HADD2.F32 R16, -RZ, R17.H0_H0 ;  /* 0x20000011ff107230 */ /* 0x010fe40000004100 */
[----:B---3--:R-:W-:Y:S02]  /*21a0*/  HADD2.F32 R17, -RZ, R18.H0_H0 ;  /* 0x20000012ff117230 */ /* 0x008fe40000004100 */
[----:B-----5:R-:W-:Y:S01]  /*21b0*/  HADD2.F32 R15, -RZ, R15.H0_H0 ;  /* 0x2000000fff0f7230 */ /* 0x020fe20000004100 */
        /* <DEDUP_REMOVED lines=19> */
[C---:B------:R-:W-:Y:S01]  /*22f0*/  FADD.FTZ R20, -R12.reuse, R20 ;  /* 0x000000140c147221 */ /* 0x040fe20000010100 */
        /* <DEDUP_REMOVED lines=13> */
.L_x_4215:
[----:B------:R-:W-:Y:S05]  /*23d0*/  BSYNC.RECONVERGENT B1 ;  /* 0x0000000000017941 */ /* 0x000fea0003800200 */
.L_x_4214:
        /* <DEDUP_REMOVED lines=20> */
.L_x_4217:
[----:B------:R-:W-:Y:S05]  /*2520*/  BSYNC.RECONVERGENT B1 ;  /* 0x0000000000017941 */ /* 0x000fea0003800200 */
.L_x_4216:
[----:B------:R-:W-:Y:S04]  /*2530*/  BSSY.RECONVERGENT B1, `(.L_x_4218) ;  /* 0x0000014000017945 */ /* 0x000fe80003800200 */
[----:B------:R-:W-:Y:S05]  /*2540*/  @P4 BRA `(.L_x_4219) ;  /* 0x0000000000484947 */ /* 0x000fea0003800000 */
[----:B------:R-:W2:Y:S01]  /*2550*/  LDCU.64 UR12, c[0x0][0x3e0] ;  /* 0x00007c00ff0c77ac */ /* 0x000ea20008000a00 */
[----:B-1----:R-:W-:Y:S01]  /*2560*/  SHF.R.S32.HI R10, RZ, 0x1f, R25 ;  /* 0x0000001fff0a7819 */ /* 0x002fe20000011419 */
[----:B0-----:R-:W-:Y:S01]  /*2570*/  FADD.FTZ R19, -R12, R7 ;  /* 0x000000070c137221 */ /* 0x001fe20000010100 */
[----:B------:R-:W-:Y:S01]  /*2580*/  MOV R11, R5 ;  /* 0x00000005000b7202 */ /* 0x000fe20000000f00 */
[----:B------:R-:W0:Y:S02]  /*2590*/  LDCU.64 UR18, c[0x0][0x380] ;  /* 0x00007000ff1277ac */ /* 0x000e240008000a00 */
[----:B--2---:R-:W-:Y:S01]  /*25a0*/  IMAD R18, R10, UR12, RZ ;  /* 0x0000000c0a127c24 */ /* 0x004fe2000f8e02ff */
[----:B------:R-:W-:-:S03]  /*25b0*/  MOV R10, R2 ;  /* 0x00000002000a7202 */ /* 0x000fc60000000f00 */
[C---:B------:R-:W-:Y:S02]  /*25c0*/  IMAD R20, R25.reuse, UR13, R18 ;  /* 0x0000000d19147c24 */ /* 0x040fe4000f8e0212 */
        /* <DEDUP_REMOVED lines=10> */
.L_x_4219:
[----:B------:R-:W-:Y:S05]  /*2670*/  BSYNC.RECONVERGENT B1 ;  /* 0x0000000000017941 */ /* 0x000fea0003800200 */
.L_x_4218:
        /* <DEDUP_REMOVED lines=19> */
.L_x_4213:
        /* <DEDUP_REMOVED lines=18> */
[----:B0-----:R-:W-:Y:S02]  /*28d0*/  IMAD R22, R18, UR12, RZ ;  /* 0x0000000c12167c24 */ /* 0x001fe4000f8e02ff */
[----:B------:R-:W-:Y:S02]  /*28e0*/  IMAD.MOV.U32 R18, RZ, RZ, R2 ;  /* 0x000000ffff127224 */ /* 0x000fe400078e0002 */
[----:B------:R-:W-:-:S02]  /*28f0*/  IMAD R22, R0, UR13, R22 ;  /* 0x0000000d00167c24 */ /* 0x000fc4000f8e0216 */
        /* <DEDUP_REMOVED lines=19> */
.L_x_4222:
[----:B------:R-:W-:Y:S05]  /*2a30*/  BSYNC.RECONVERGENT B1 ;  /* 0x0000000000017941 */ /* 0x000fea0003800200 */
.L_x_4221:
        /* <DEDUP_REMOVED lines=30> */
.L_x_4224:
[----:B------:R-:W-:Y:S05]  /*2c20*/  BSYNC.RECONVERGENT B1 ;  /* 0x0000000000017941 */ /* 0x000fea0003800200 */
.L_x_4223:
        /* <DEDUP_REMOVED lines=30> */
.L_x_4226:
[----:B------:R-:W-:Y:S05]  /*2e10*/  BSYNC.RECONVERGENT B1 ;  /* 0x0000000000017941 */ /* 0x000fea0003800200 */
.L_x_4225:
        /* <DEDUP_REMOVED lines=28> */
.L_x_4220:
[----:B------:R-:W-:Y:S05]  /*2fe0*/  BSYNC.RECONVERGENT B0 ;  /* 0x0000000000007941 */ /* 0x000fea0003800200 */
.L_x_4212:
[----:B------:R-:W-:Y:S02]  /*2ff0*/  UIADD3 UR10, UPT, UPT, UR21, UR10, URZ ;  /* 0x0000000a150a7290 */ /* 0x000fe4000fffe0ff */
[----:B------:R-:W-:Y:S02]  /*3000*/  UIADD3 UR4, UPT, UPT, UR4, 0x1, URZ ;  /* 0x0000000104047890 */ /* 0x000fe4000fffe0ff */
[----:B------:R-:W-:-:S09]  /*3010*/  UISETP.GE.AND UP1, UPT, UR10, UR7, UPT ;  /* 0x000000070a00728c */ /* 0x000fd2000bf26270 */
[----:B------:R-:W-:Y:S05]  /*3020*/  BRA.U !UP1, `(.L_x_4227) ;  /* 0xffffffd109b07547 */ /* 0x000fea000b83ffff */
[----:B------:R-:W-:Y:S05]  /*3030*/  EXIT ;  /* 0x000000000000794d */ /* 0x000fea0003800000 */
.L_x_4228:
        /* <DEDUP_REMOVED lines=12> */
.L_x_4561:


//--------------------- .text._Z35group_norm_nhwc_fwd_one_pass_kernelI11Fp32IOFp16WLi128ELi84ELi672EEv26Group_norm_nhwc_fwd_params --------------------------
	.section	.text._Z35group_norm_nhwc_fwd_one_pass_kernelI11Fp32IOFp16WLi128ELi84ELi672EEv26Group_norm_nhwc_fwd_params,"ax",@progbits
	.align	128
        .global         _Z35group_norm_nhwc_fwd_one_pass_kernelI11Fp32IOFp16WLi128ELi84ELi672EEv26Group_norm_nhwc_fwd_params
        .type           _Z35group_norm_nhwc_fwd_one_pass_kernelI11Fp32IOFp16WLi128ELi84ELi672EEv26Group_norm_nhwc_fwd_params,@function
        .size           _Z35group_norm_nhwc_fwd_one_pass_kernelI11Fp32IOFp16WLi128ELi84ELi672EEv26Group_norm_nhwc_fwd_params,(.L_x_4562 - _Z35group_norm_nhwc_fwd_one_pass_kernelI11Fp32IOFp16WLi128ELi84ELi672EEv26Group_norm_nhwc_fwd_params)
        .other          _Z35group_norm_nhwc_fwd_one_pass_kernelI11Fp32IOFp16WLi128ELi84ELi672EEv26Group_norm_nhwc_fwd_params,@"STO_CUDA_ENTRY STV_DEFAULT"
_Z35group_norm_nhwc_fwd_one_pass_kernelI11Fp32IOFp16WLi128ELi84ELi672EEv26Group_norm_nhwc_fwd_params:
.text._Z35group_norm_nhwc_fwd_one_pass_kernelI11Fp32IOFp16WLi128ELi84ELi672EEv26Group_norm_nhwc_fwd_params:
        /* <DEDUP_REMOVED lines=45> */
.L_x_4272:
        /* <DEDUP_REMOVED lines=227> */
.L_x_4230:
[----:B------:R-:W-:Y:S05]  /*1100*/  BSYNC.RECONVERGENT B0 ;  /* 0x0000000000007941 */ /* 0x000fea0003800200 */
.L_x_4229:
        /* <DEDUP_REMOVED lines=58> */
.L_x_4232:
[----:B------:R-:W-:Y:S05]  /*14b0*/  BSYNC.RECONVERGENT B0 ;  /* 0x0000000000007941 */ /* 0x000fea0003800200 */
.L_x_4231:
        /* <DEDUP_REMOVED lines=25> */
.L_x_4235:
[----:B----4-:R-:W3:Y:S04]  /*1650*/  LDG.E.STRONG.GPU R18, desc[UR6][R16.64] ;  /* 0x0000000610127981 */ /* 0x010ee8000c1ef900 */
[----:B---3--:R-:W-:Y:S01]  /*1660*/  CCTL.IVALL ;  /* 0x00000000ff00798f */ /* 0x008fe20002000000 */
[----:B------:R-:W-:Y:S05]  /*1670*/  YIELD ;  /* 0x0000000000007946 */ /* 0x000fea0003800000 */
[----:B------:R-:W-:-:S13]  /*1680*/  ISETP.NE.AND P4, PT, R18, R23, PT ;  /* 0x000000171200720c */ /* 0x000fda0003f85270 */
[----:B------:R-:W-:Y:S05]  /*1690*/  @P4 BRA `(.L_x_4235) ;  /* 0xfffffffc00ec4947 */ /* 0x000fea000383ffff */
.L_x_4234:
        /* <DEDUP_REMOVED lines=15> */
.L_x_4237:
        /* <DEDUP_REMOVED lines=59> */
.L_x_4236:
        /* <DEDUP_REMOVED lines=35> */
.L_x_4238:
        /* <DEDUP_REMOVED lines=18> */
.L_x_4239:
        /* <DEDUP_REMOVED lines=9> */
.L_x_4240:
[----:B------:R-:W-:Y:S05]  /*1f20*/  BSYNC.RECONVERGENT B0 ;  /* 0x0000000000007941 */ /* 0x000fea0003800200 */
.L_x_4233:
        /* <DEDUP_REMOVED lines=64> */
.L_x_4244:
[----:B------:R-:W-:Y:S05]  /*2330*/  BSYNC.RECONVERGENT B1 ;  /* 0x0000000000017941 */ /* 0x000fea0003800200 */
.L_x_4243:
        /* <DEDUP_REMOVED lines=19> */
.L_x_4246:
[----:B------:R-:W-:Y:S05]  /*2470*/  BSYNC.RECONVERGENT B1 ;  /* 0x0000000000017941 */ /* 0x000fea0003800200 */
.L_x_4245:
        /* <DEDUP_REMOVED lines=29> */
.L_x_4248:
[----:B------:R-:W-:Y:S05]  /*2650*/  BSYNC.RECONVERGENT B1 ;  /* 0x0000000000017941 */ /* 0x000fea0003800200 */
.L_x_4247:
        /* <DEDUP_REMOVED lines=19> */
.L_x_4250:
[----:B------:R-:W-:Y:S05]  /*2790*/  BSYNC.RECONVERGENT B1 ;  /* 0x0000000000017941 */ /* 0x000fea0003800200 */
.L_x_4249:
        /* <DEDUP_REMOVED lines=19> */
.L_x_4252:
[----:B------:R-:W-:Y:S05]  /*28d0*/  BSYNC.RECONVERGENT B1 ;  /* 0x0000000000017941 */ /* 0x000fea0003800200 */
.L_x_4251:
        /* <DEDUP_REMOVED lines=19> */
.L_x_4254:
[----:B------:R-:W-:Y:S05]  /*2a10*/  BSYNC.RECONVERGENT B1 ;  /* 0x0000000000017941 */ /* 0x000fea0003800200 */
.L_x_4253:
        /* <DEDUP_REMOVED lines=19> */
.L_x_4256:
[----:B------:R-:W-:Y:S05]  /*2b50*/  BSYNC.RECONVERGENT B1 ;  /* 0x0000000000017941 */ /* 0x000fea0003800200 */
.L_x_4255:
        /* <DEDUP_REMOVED lines=19> */
.L_x_4242:
        /* <DEDUP_REMOVED lines=34> */
.L_x_4259:
[----:B------:R-:W-:Y:S05]  /*2eb0*/  BSYNC.RECONVERGENT B1 ;  /* 0x0000000000017941 */ /* 0x000fea0003800200 */
.L_x_4258:
        /* <DEDUP_REMOVED lines=29> */
.L_x_4261:
[----:B------:R-:W-:Y:S05]  /*3090*/  BSYNC.RECONVERGENT B1 ;  /* 0x0000000000017941 */ /* 0x000fea0003800200 */
.L_x_4260:
        /* <DEDUP_REMOVED lines=39> */
.L_x_4263:
[----:B------:R-:W-:Y:S05]  /*3310*/  BSYNC.RECONVERGENT B1 ;  /* 0x0000000000017941 */ /* 0x000fea0003800200 */
.L_x_4262:
        /* <DEDUP_REMOVED lines=29> */
.L_x_4265:
[----:B------:R-:W-:Y:S05]  /*34f0*/  BSYNC.RECONVERGENT B1 ;  /* 0x0000000000017941 */ /* 0x000fea0003800200 */
.L_x_4264:
        /* <DEDUP_REMOVED lines=29> */
.L_x_4267:
[----:B------:R-:W-:Y:S05]  /*36d0*/  BSYNC.RECONVERGENT B1 ;  /* 0x0000000000017941 */ /* 0x000fea0003800200 */
.L_x_4266:
        /* <DEDUP_REMOVED lines=29> */
.L_x_4269:
[----:B------:R-:W-:Y:S05]  /*38b0*/  BSYNC.RECONVERGENT B1 ;  /* 0x0000000000017941 */ /* 0x000fea0003800200 */
.L_x_4268:
        /* <DEDUP_REMOVED lines=29> */
.L_x_4271:
[----:B------:R-:W-:Y:S05]  /*3a90*/  BSYNC.RECONVERGENT B1 ;  /* 0x0000000000017941 */ /* 0x000fea0003800200 */
.L_x_4270:
        /* <DEDUP_REMOVED lines=27> */
.L_x_4257:
[----:B------:R-:W-:Y:S05]  /*3c50*/  BSYNC.RECONVERGENT B0 ;  /* 0x0000000000007941 */ /* 0x000fea0003800200 */
.L_x_4241:
        /* <DEDUP_REMOVED lines=8> */
.L_x_4273:
        /* <DEDUP_REMOVED lines=10> */
.L_x_4562:


//--------------------- .text._Z35group_norm_nhwc_fwd_one_pass_kernelI11Fp32IOFp16WLi256ELi84ELi672EEv26Group_norm_nhwc_fwd_params --------------------------
	.section	.text._Z35group_norm_nhwc_fwd_one_pass_kernelI11Fp32IOFp16WLi256ELi84ELi672EEv26Group_norm_nhwc_fwd_params,"ax",@progbits
	.align	128
        .global         _Z35group_norm_nhwc_fwd_one_pass_kernelI11Fp32IOFp16WLi256ELi84ELi672EEv26Group_norm_nhwc_fwd_params
        .type           _Z35group_norm_nhwc_fwd_one_pass_kernelI11Fp32IOFp16WLi256ELi84ELi672EEv26Group_norm_nhwc_fwd_params,@function
        .size           _Z35group_norm_nhwc_fwd_one_pass_kernelI11Fp32IOFp16WLi256ELi84ELi672EEv26Group_norm_nhwc_fwd_params,(.L_x_4563 - _Z35group_norm_nhwc_fwd_one_pass_kernelI11Fp32IOFp16WLi256ELi84ELi672EEv26Group_norm_nhwc_fwd_params)
        .other          _Z35group_norm_nhwc_fwd_one_pass_kernelI11Fp32IOFp16WLi256ELi84ELi672EEv26Group_norm_nhwc_fwd_params,@"STO_CUDA_ENTRY STV_DEFAULT"
_Z35group_norm_nhwc_fwd_one_pass_kernelI11Fp32IOFp16WLi256ELi84ELi672EEv26Group_norm_nhwc_fwd_params:
.text._Z35group_norm_nhwc_fwd_one_pass_kernelI11Fp32IOFp16WLi256ELi84ELi672EEv26Group_norm_nhwc_fwd_params:
        /* <DEDUP_REMOVED lines=43> */
.L_x_4349:
        /* <DEDUP_REMOVED lines=399> */
.L_x_4275:
[----:B------:R-:W-:Y:S05]  /*1ba0*/  BSYNC.RECONVERGENT B0 ;  /* 0x0000000000007941 */ /* 0x000fea0003800200 */
.L_x_4274:
        /* <DEDUP_REMOVED lines=56> */
.L_x_4277:
[----:B------:R-:W-:Y:S05]  /*1f30*/  BSYNC.RECONVERGENT B0 ;  /* 0x0000000000007941 */ /* 0x000fea0003800200 */
.L_x_4276:
        /* <DEDUP_REMOVED lines=27> */
.L_x_4280:
[----:B------:R-:W3:Y:S04]  /*20f0*/  LDG.E.STRONG.GPU R30, desc[UR6][R28.64] ;  /* 0x000000061c1e7981 */ /* 0x000ee8000c1ef900 */
[----:B---3--:R-:W-:Y:S01]  /*2100*/  CCTL.IVALL ;  /* 0x00000000ff00798f */ /* 0x008fe20002000000 */
[----:B------:R-:W-:Y:S05]  /*2110*/  YIELD ;  /* 0x0000000000007946 */ /* 0x000fea0003800000 */
[----:B------:R-:W-:-:S13]  /*2120*/  ISETP.NE.AND P1, PT, R30, R37, PT ;  /* 0x000000251e00720c */ /* 0x000fda0003f25270 */
[----:B------:R-:W-:Y:S05]  /*2130*/  @P1 BRA `(.L_x_4280) ;  /* 0xfffffffc00ec1947 */ /* 0x000fea000383ffff */
.L_x_4279:
        /* <DEDUP_REMOVED lines=16> */
.L_x_4282:
        /* <DEDUP_REMOVED lines=62> */
.L_x_4281:
        /* <DEDUP_REMOVED lines=38> */
.L_x_4283:
        /* <DEDUP_REMOVED lines=19> */
.L_x_4284:
        /* <DEDUP_REMOVED lines=9> */
.L_x_4285:
[----:B------:R-:W-:Y:S05]  /*2a40*/  BSYNC.RECONVERGENT B0 ;  /* 0x0000000000007941 */ /* 0x000fea0003800200 */
.L_x_4278:
        /* <DEDUP_REMOVED lines=39> */
[----:B0-----:R-:W-:Y:S02]  /*2cc0*/  HADD2.F32 R33, -RZ, R38.H0_H0 ;  /* 0x20000026ff217230 */ /* 0x001fe40000004100 */
[----:B--2---:R-:W-:Y:S02]  /*2cd0*/  HADD2.F32 R34, -RZ, R41.H0_H0 ;  /* 0x20000029ff227230 */ /* 0x004fe40000004100 */
[----:B---3--:R-:W-:Y:S02]  /*2ce0*/  HADD2.F32 R32, -RZ, R40.H0_H0 ;  /* 0x20000028ff207230 */ /* 0x008fe40000004100 */
[----:B------:R-:W-:Y:S01]  /*2cf0*/  HADD2.F32 R31, -RZ, R43.H0_H0 ;  /* 0x2000002bff1f7230 */ /* 0x000fe20000004100 */
        /* <DEDUP_REMOVED lines=30> */
.L_x_4289:
[----:B------:R-:W-:Y:S05]  /*2ee0*/  BSYNC.RECONVERGENT B1 ;  /* 0x0000000000017941 */ /* 0x000fea0003800200 */
.L_x_4288:
        /* <DEDUP_REMOVED lines=21> */
.L_x_4291:
[----:B------:R-:W-:Y:S05]  /*3040*/  BSYNC.RECONVERGENT B1 ;  /* 0x0000000000017941 */ /* 0x000fea0003800200 */
.L_x_4290:
        /* <DEDUP_REMOVED lines=19> */
.L_x_4293:
[----:B------:R-:W-:Y:S05]  /*3180*/  BSYNC.RECONVERGENT B1 ;  /* 0x0000000000017941 */ /* 0x000fea0003800200 */
.L_x_4292:
        /* <DEDUP_REMOVED lines=19> */
.L_x_4295:
[----:B------:R-:W-:Y:S05]  /*32c0*/  BSYNC.RECONVERGENT B1 ;  /* 0x0000000000017941 */ /* 0x000fea0003800200 */
.L_x_4294:
        /* <DEDUP_REMOVED lines=37> */
.L_x_4297:
[----:B------:R-:W-:Y:S05]  /*3520*/  BSYNC.RECONVERGENT B1 ;  /* 0x0000000000017941 */ /* 0x000fea0003800200 */
.L_x_4296:
        /* <DEDUP_REMOVED lines=19> */
.L_x_4299:
[----:B------:R-:W-:Y:S05]  /*3660*/  BSYNC.RECONVERGENT B1 ;  /* 0x0000000000017941 */ /* 0x000fea0003800200 */
.L_x_4298:
        /* <DEDUP_REMOVED lines=19> */
.L_x_4301:
[----:B------:R-:W-:Y:S05]  /*37a0*/  BSYNC.RECONVERGENT B1 ;  /* 0x0000000000017941 */ /* 0x000fea0003800200 */
.L_x_4300:
        /* <DEDUP_REMOVED lines=19> */
.L_x_4303:
[----:B------:R-:W-:Y:S05]  /*38e0*/  BSYNC.RECONVERGENT B1 ;  /* 0x0000000000017941 */ /* 0x000fea0003800200 */
.L_x_4302:
        /* <DEDUP_REMOVED lines=19> */
.L_x_4305:
[----:B------:R-:W-:Y:S05]  /*3a20*/  BSYNC.RECONVERGENT B1 ;  /* 0x0000000000017941 */ /* 0x000fea0003800200 */
.L_x_4304:
        /* <DEDUP_REMOVED lines=19> */
.L_x_4307:
[----:B------:R-:W-:Y:S05]  /*3b60*/  BSYNC.RECONVERGENT B1 ;  /* 0x0000000000017941 */ /* 0x000fea0003800200 */
.L_x_4306:
        /* <DEDUP_REMOVED lines=35> */
.L_x_4309:
[----:B------:R-:W-:Y:S05]  /*3da0*/  BSYNC.RECONVERGENT B1 ;  /* 0x0000000000017941 */ /* 0x000fea0003800200 */
.L_x_4308:
        /* <DEDUP_REMOVED lines=19> */
.L_x_4311:
[----:B------:R-:W-:Y:S05]  /*3ee0*/  BSYNC.RECONVERGENT B1 ;  /* 0x0000000000017941 */ /* 0x000fea0003800200 */
.L_x_4310:
        /* <DEDUP_REMOVED lines=19> */
.L_x_4313:
[----:B------:R-:W-:Y:S05]  /*4020*/  BSYNC.RECONVERGENT B1 ;  /* 0x0000000000017941 */ /* 0x000fea0003800200 */
.L_x_4312:
        /* <DEDUP_REMOVED lines=19> */
.L_x_4315:
[----:B------:R-:W-:Y:S05]  /*4160*/  BSYNC.RECONVERGENT B1 ;  /* 0x0000000000017941 */ /* 0x000fea0003800200 */
.L_x_4314:
        /* <DEDUP_REMOVED lines=19> */
.L_x_4317:
[----:B------:R-:W-:Y:S05]  /*42a0*/  BSYNC.RECONVERGENT B1 ;  /* 0x0000000000017941 */ /* 0x000fea0003800200 */
.L_x_4316:
        /* <DEDUP_REMOVED lines=19> */
.L_x_4287:
        /* <DEDUP_REMOVED lines=38> */
.L_x_4320:
[----:B------:R-:W-:Y:S05]  /*4640*/  BSYNC.RECONVERGENT B1 ;  /* 0x0000000000017941 */ /* 0x000fea0003800200 */
.L_x_4319:
        /* <DEDUP_REMOVED lines=31> */
.L_x_4322:
[----:B------:R-:W-:Y:S05]  /*4840*/  BSYNC.RECONVERGENT B1 ;  /* 0x0000000000017941 */ /* 0x000fea0003800200 */
.L_x_4321:
        /* <DEDUP_REMOVED lines=29> */
.L_x_4324:
[----:B------:R-:W-:Y:S05]  /*4a20*/  BSYNC.RECONVERGENT B1 ;  /* 0x0000000000017941 */ /* 0x000fea0003800200 */
.L_x_4323:
        /* <DEDUP_REMOVED lines=29> */
.L_x_4326:
[----:B------:R-:W-:Y:S05]  /*4c00*/  BSYNC.RECONVERGENT B1 ;  /* 0x0000000000017941 */ /* 0x000fea0003800200 */
.L_x_4325:
        /* <DEDUP_REMOVED lines=47> */
.L_x_4328:
[----:B------:R-:W-:Y:S05]  /*4f00*/  BSYNC.RECONVERGENT B1 ;  /* 0x0000000000017941 */ /* 0x000fea0003800200 */
.L_x_4327:
        /* <DEDUP_REMOVED lines=29> */
.L_x_4330:
[----:B------:R-:W-:Y:S05]  /*50e0*/  BSYNC.RECONVERGENT B1 ;  /* 0x0000000000017941 */ /* 0x000fea0003800200 */
.L_x_4329:
        /* <DEDUP_REMOVED lines=29> */
.L_x_4332:
[----:B------:R-:W-:Y:S05]  /*52c0*/  BSYNC.RECONVERGENT B1 ;  /* 0x0000000000017941 */ /* 0x000fea0003800200 */
.L_x_4331:
        /* <DEDUP_REMOVED lines=29> */
.L_x_4334:
[----:B------:R-:W-:Y:S05]  /*54a0*/  BSYNC.RECONVERGENT B1 ;  /* 0x0000000000017941 */ /* 0x000fea0003800200 */
.L_x_4333:
        /* <DEDUP_REMOVED lines=29> */
.L_x_4336:
[----:B------:R-:W-:Y:S05]  /*5680*/  BSYNC.RECONVERGENT B1 ;  /* 0x0000000000017941 */ /* 0x000fea0003800200 */
.L_x_4335:
        /* <DEDUP_REMOVED lines=29> */
.L_x_4338:
[----:B------:R-:W-:Y:S05]  /*5860*/  BSYNC.RECONVERGENT B1 ;  /* 0x0000000000017941 */ /* 0x000fea0003800200 */
.L_x_4337:
        /* <DEDUP_REMOVED lines=45> */
.L_x_4340:
[----:B------:R-:W-:Y:S05]  /*5b40*/  BSYNC.RECONVERGENT B1 ;  /* 0x0000000000017941 */ /* 0x000fea0003800200 */
.L_x_4339:
        /* <DEDUP_REMOVED lines=29> */
.L_x_4342:
[----:B------:R-:W-:Y:S05]  /*5d20*/  BSYNC.RECONVERGENT B1 ;  /* 0x0000000000017941 */ /* 0x000fea0003800200 */
.L_x_4341:
        /* <DEDUP_REMOVED lines=29> */
.L_x_4344:
[----:B------:R-:W-:Y:S05]  /*5f00*/  BSYNC.RECONVERGENT B1 ;  /* 0x0000000000017941 */ /* 0x000fea0003800200 */
.L_x_4343:
        /* <DEDUP_REMOVED lines=29> */
.L_x_4346:
[----:B------:R-:W-:Y:S05]  /*60e0*/  BSYNC.RECONVERGENT B1 ;  /* 0x0000000000017941 */ /* 0x000fea0003800200 */
.L_x_4345:
        /* <DEDUP_REMOVED lines=29> */
.L_x_4348:
[----:B------:R-:W-:Y:S05]  /*62c0*/  BSYNC.RECONVERGENT B1 ;  /* 0x0000000000017941 */ /* 0x000fea0003800200 */
.L_x_4347:
        /* <DEDUP_REMOVED lines=27> */
.L_x_4318:
[----:B------:R-:W-:Y:S05]  /*6480*/  BSYNC.RECONVERGENT B0 ;  /* 0x0000000000007941 */ /* 0x000fea0003800200 */
.L_x_4286:
        /* <DEDUP_REMOVED lines=8> */
.L_x_4350:
        /* <DEDUP_REMOVED lines=15> */
.L_x_4563:


//--------------------- .text._Z35group_norm_nhwc_fwd_one_pass_kernelI11Fp32IOFp16WLi512ELi84ELi672EEv26Group_norm_nhwc_fwd_params --------------------------
	.section	.text._Z35group_norm_nhwc_fwd_one_pass_kernelI11Fp32IOFp16WLi512ELi84ELi672EEv26Group_norm_nhwc_fwd_params,"ax",@progbits
	.align	128
        .global         _Z35group_norm_nhwc_fwd_one_pass_kernelI11Fp32IOFp16WLi512ELi84ELi672EEv26Group_norm_nhwc_fwd_params
        .type           _Z35group_norm_nhwc_fwd_one_pass_kernelI11Fp32IOFp16WLi512ELi84ELi672EEv26Group_norm_nhwc_fwd_params,@function
        .size           _Z35group_norm_nhwc_fwd_one_pass_kernelI11Fp32IOFp16WLi512ELi84ELi672EEv26Group_norm_nhwc_fwd_params,(.L_x_4564 - _Z35group_norm_nhwc_fwd_one_pass_kernelI11Fp32IOFp16WLi512ELi84ELi672EEv26Group_norm_nhwc_fwd_params)
        .other          _Z35group_norm_nhwc_fwd_one_pass_kernelI11Fp32IOFp16WLi512ELi84ELi672EEv26Group_norm_nhwc_fwd_params,@"STO_CUDA_ENTRY STV_DEFAULT"
_Z35group_norm_nhwc_fwd_one_pass_kernelI11Fp32IOFp16WLi512ELi84ELi672EEv26Group_norm_nhwc_fwd_params:
.text._Z35group_norm_nhwc_fwd_one_pass_kernelI11Fp32IOFp16WLi512ELi84ELi672EEv26Group_norm_nhwc_fwd_params:
        /* <DEDUP_REMOVED lines=27> */
.L_x_4490:
        /* <DEDUP_REMOVED lines=763> */
.L_x_4352:
[----:B------:R-:W-:Y:S05]  /*3160*/  BSYNC.RECONVERGENT B0 ;  /* 0x0000000000007941 */ /* 0x000fea0003800200 */
.L_x_4351:
        /* <DEDUP_REMOVED lines=58> */
.L_x_4354:
[----:B------:R-:W-:Y:S05]  /*3510*/  BSYNC.RECONVERGENT B0 ;  /* 0x0000000000007941 */ /* 0x000fea0003800200 */
.L_x_4353:
        /* <DEDUP_REMOVED lines=34> */
.L_x_4357:
        /* <DEDUP_REMOVED lines=11> */
.L_x_4356:
        /* <DEDUP_REMOVED lines=18> */
.L_x_4359:
        /* <DEDUP_REMOVED lines=153> */
.L_x_4358:
        /* <DEDUP_REMOVED lines=82> */
.L_x_4360:
        /* <DEDUP_REMOVED lines=43> */
.L_x_4361:
        /* <DEDUP_REMOVED lines=22> */
.L_x_4362:
[----:B------:R-:W-:Y:S05]  /*4bd0*/  BSYNC.RECONVERGENT B0 ;  /* 0x0000000000007941 */ /* 0x000fea0003800200 */
.L_x_4355:
        /* <DEDUP_REMOVED lines=54> */
[----:B--2---:R-:W-:-:S02]  /*4f40*/  HADD2.F32 R0, -RZ, R0.H0_H0 ;  /* 0x20000000ff007230 */ /* 0x004fc40000004100 */
[----:B---3--:R-:W-:Y:S02]  /*4f50*/  HADD2.F32 R75, -RZ, R75.H0_H0 ;  /* 0x2000004bff4b7230 */ /* 0x008fe40000004100 */
[----:B----4-:R-:W-:Y:S02]  /*4f60*/  HADD2.F32 R36, -RZ, R36.H0_H0 ;  /* 0x20000024ff247230 */ /* 0x010fe40000004100 */
[----:B------:R-:W-:Y:S01]  /*4f70*/  HADD2.F32 R37, -RZ, R37.H0_H0 ;  /* 0x20000025ff257230 */ /* 0x000fe20000004100 */
        /* <DEDUP_REMOVED lines=27> */
.L_x_4366:
[----:B------:R-:W-:Y:S05]  /*5130*/  BSYNC.RECONVERGENT B1 ;  /* 0x0000000000017941 */ /* 0x000fea0003800200 */
.L_x_4365:
        /* <DEDUP_REMOVED lines=23> */
.L_x_4368:
[----:B------:R-:W-:Y:S05]  /*52b0*/  BSYNC.RECONVERGENT B1 ;  /* 0x0000000000017941 */ /* 0x000fea0003800200 */
.L_x_4367:
        /* <DEDUP_REMOVED lines=23> */
.L_x_4370:
[----:B------:R-:W-:Y:S05]  /*5430*/  BSYNC.RECONVERGENT B1 ;  /* 0x0000000000017941 */ /* 0x000fea0003800200 */
.L_x_4369:
        /* <DEDUP_REMOVED lines=27> */
.L_x_4372:
[----:B------:R-:W-:Y:S05]  /*55f0*/  BSYNC.RECONVERGENT B1 ;  /* 0x0000000000017941 */ /* 0x000fea0003800200 */
.L_x_4371:
        /* <DEDUP_REMOVED lines=21> */
.L_x_4374:
[----:B------:R-:W-:Y:S05]  /*5750*/  BSYNC.RECONVERGENT B1 ;  /* 0x0000000000017941 */ /* 0x000fea0003800200 */
.L_x_4373:
        /* <DEDUP_REMOVED lines=29> */
.L_x_4376:
[----:B------:R-:W-:Y:S05]  /*5930*/  BSYNC.RECONVERGENT B1 ;  /* 0x0000000000017941 */ /* 0x000fea0003800200 */
.L_x_4375:
        /* <DEDUP_REMOVED lines=21> */
.L_x_4378:
[----:B------:R-:W-:Y:S05]  /*5a90*/  BSYNC.RECONVERGENT B1 ;  /* 0x0000000000017941 */ /* 0x000fea0003800200 */
.L_x_4377:
        /* <DEDUP_REMOVED lines=19> */
.L_x_4380:
[----:B------:R-:W-:Y:S05]  /*5bd0*/  BSYNC.RECONVERGENT B1 ;  /* 0x0000000000017941 */ /* 0x000fea0003800200 */
.L_x_4379:
        /* <DEDUP_REMOVED lines=41> */
.L_x_4382:
[----:B------:R-:W-:Y:S05]  /*5e70*/  BSYNC.RECONVERGENT B1 ;  /* 0x0000000000017941 */ /* 0x000fea0003800200 */
.L_x_4381:
        /* <DEDUP_REMOVED lines=21> */
.L_x_4384:
[----:B------:R-:W-:Y:S05]  /*5fd0*/  BSYNC.RECONVERGENT B1 ;  /* 0x0000000000017941 */ /* 0x000fea0003800200 */
.L_x_4383:
        /* <DEDUP_REMOVED lines=19> */
.L_x_4386:
[----:B------:R-:W-:Y:S05]  /*6110*/  BSYNC.RECONVERGENT B1 ;  /* 0x0000000000017941 */ /* 0x000fea0003800200 */
.L_x_4385:
        /* <DEDUP_REMOVED lines=19> */
.L_x_4388:
[----:B------:R-:W-:Y:S05]  /*6250*/  BSYNC.RECONVERGENT B1 ;  /* 0x0000000000017941 */ /* 0x000fea0003800200 */
.L_x_4387:
        /* <DEDUP_REMOVED lines=19> */
.L_x_4390:
[----:B------:R-:W-:Y:S05]  /*6390*/  BSYNC.RECONVERGENT B1 ;  /* 0x0000000000017941 */ /* 0x000fea0003800200 */
.L_x_4389:
        /* <DEDUP_REMOVED lines=19> */
.L_x_4392:
[----:B------:R-:W-:Y:S05]  /*64d0*/  BSYNC.RECONVERGENT B1 ;  /* 0x0000000000017941 */ /* 0x000fea0003800200 */
.L_x_4391:
        /* <DEDUP_REMOVED lines=43> */
.L_x_4394:
[----:B------:R-:W-:Y:S05]  /*6790*/  BSYNC.RECONVERGENT B1 ;  /* 0x0000000000017941 */ /* 0x000fea0003800200 */
.L_x_4393:
        /* <DEDUP_REMOVED lines=19> */
.L_x_4396:
[----:B------:R-:W-:Y:S05]  /*68d0*/  BSYNC.RECONVERGENT B1 ;  /* 0x0000000000017941 */ /* 0x000fea0003800200 */
.L_x_4395:
        /* <DEDUP_REMOVED lines=19> */
.L_x_4398:
[----:B------:R-:W-:Y:S05]  /*6a10*/  BSYNC.RECONVERGENT B1 ;  /* 0x0000000000017941 */ /* 0x000fea0003800200 */
.L_x_4397:
        /* <DEDUP_REMOVED lines=19> */
.L_x_4400:
[----:B------:R-:W-:Y:S05]  /*6b50*/  BSYNC.RECONVERGENT B1 ;  /* 0x0000000000017941 */ /* 0x000fea0003800200 */
.L_x_4399:
        /* <DEDUP_REMOVED lines=19> */
.L_x_4402:
[----:B------:R-:W-:Y:S05]  /*6c90*/  BSYNC.RECONVERGENT B1 ;  /* 0x0000000000017941 */ /* 0x000fea0003800200 */
.L_x_4401:
        /* <DEDUP_REMOVED lines=19> */
.L_x_4404:
[----:B------:R-:W-:Y:S05]  /*6dd0*/  BSYNC.RECONVERGENT B1 ;  /* 0x0000000000017941 */ /* 0x000fea0003800200 */
.L_x_4403:
        /* <DEDUP_REMOVED lines=43> */
.L_x_4406:
[----:B------:R-:W-:Y:S05]  /*7090*/  BSYNC.RECONVERGENT B1 ;  /* 0x0000000000017941 */ /* 0x000fea0003800200 */
.L_x_4405:
        /* <DEDUP_REMOVED lines=19> */
.L_x_4408:
[----:B------:R-:W-:Y:S05]  /*71d0*/  BSYNC.RECONVERGENT B1 ;  /* 0x0000000000017941 */ /* 0x000fea0003800200 */
.L_x_4407:
        /* <DEDUP_REMOVED lines=19> */
.L_x_4410:
[----:B------:R-:W-:Y:S05]  /*7310*/  BSYNC.RECONVERGENT B1 ;  /* 0x0000000000017941 */ /* 0x000fea0003800200 */
.L_x_4409:
        /* <DEDUP_REMOVED lines=19> */
.L_x_4412:
[----:B------:R-:W-:Y:S05]  /*7450*/  BSYNC.RECONVERGENT B1 ;  /* 0x0000000000017941 */ /* 0x000fea0003800200 */
.L_x_4411:
        /* <DEDUP_REMOVED lines=19> */
.L_x_4414:
[----:B------:R-:W-:Y:S05]  /*7590*/  BSYNC.RECONVERGENT B1 ;  /* 0x0000000000017941 */ /* 0x000fea0003800200 */
.L_x_4413:
        /* <DEDUP_REMOVED lines=19> */
.L_x_4416:
[----:B------:R-:W-:Y:S05]  /*76d0*/  BSYNC.RECONVERGENT B1 ;  /* 0x0000000000017941 */ /* 0x000fea0003800200 */
.L_x_4415:
        /* <DEDUP_REMOVED lines=41> */
.L_x_4418:
[----:B------:R-:W-:Y:S05]  /*7970*/  BSYNC.RECONVERGENT B1 ;  /* 0x0000000000017941 */ /* 0x000fea0003800200 */
.L_x_4417:
        /* <DEDUP_REMOVED lines=19> */
.L_x_4420:
[----:B------:R-:W-:Y:S05]  /*7ab0*/  BSYNC.RECONVERGENT B1 ;  /* 0x0000000000017941 */ /* 0x000fea0003800200 */
.L_x_4419:
        /* <DEDUP_REMOVED lines=19> */
.L_x_4422:
[----:B------:R-:W-:Y:S05]  /*7bf0*/  BSYNC.RECONVERGENT B1 ;  /* 0x0000000000017941 */ /* 0x000fea0003800200 */
.L_x_4421:
        /* <DEDUP_REMOVED lines=19> */
.L_x_4424:
[----:B------:R-:W-:Y:S05]  /*7d30*/  BSYNC.RECONVERGENT B1 ;  /* 0x0000000000017941 */ /* 0x000fea0003800200 */
.L_x_4423:
        /* <DEDUP_REMOVED lines=19> */
.L_x_4426:
[----:B------:R-:W-:Y:S05]  /*7e70*/  BSYNC.RECONVERGENT B1 ;  /* 0x0000000000017941 */ /* 0x000fea0003800200 */
.L_x_4425:
        /* <DEDUP_REMOVED lines=18> */
.L_x_4364:
        /* <DEDUP_REMOVED lines=39> */
.L_x_4429:
[----:B------:R-:W-:Y:S05]  /*8210*/  BSYNC.RECONVERGENT B1 ;  /* 0x0000000000017941 */ /* 0x000fea0003800200 */
.L_x_4428:
        /* <DEDUP_REMOVED lines=33> */
.L_x_4431:
[----:B------:R-:W-:Y:S05]  /*8430*/  BSYNC.RECONVERGENT B1 ;  /* 0x0000000000017941 */ /* 0x000fea0003800200 */
.L_x_4430:
        /* <DEDUP_REMOVED lines=33> */
.L_x_4433:
[----:B------:R-:W-:Y:S05]  /*8650*/  BSYNC.RECONVERGENT B1 ;  /* 0x0000000000017941 */ /* 0x000fea0003800200 */
.L_x_4432:
        /* <DEDUP_REMOVED lines=37> */
.L_x_4435:
[----:B------:R-:W-:Y:S05]  /*88b0*/  BSYNC.RECONVERGENT B1 ;  /* 0x0000000000017941 */ /* 0x000fea0003800200 */
.L_x_4434:
        /* <DEDUP_REMOVED lines=31> */
.L_x_4437:
[----:B------:R-:W-:Y:S05]  /*8ab0*/  BSYNC.RECONVERGENT B1 ;  /* 0x0000000000017941 */ /* 0x000fea0003800200 */
.L_x_4436:
        /* <DEDUP_REMOVED lines=39> */
.L_x_4439:
[----:B------:R-:W-:Y:S05]  /*8d30*/  BSYNC.RECONVERGENT B1 ;  /* 0x0000000000017941 */ /* 0x000fea0003800200 */
.L_x_4438:
        /* <DEDUP_REMOVED lines=31> */
.L_x_4441:
[----:B------:R-:W-:Y:S05]  /*8f30*/  BSYNC.RECONVERGENT B1 ;  /* 0x0000000000017941 */ /* 0x000fea0003800200 */
.L_x_4440:
        /* <DEDUP_REMOVED lines=29> */
.L_x_4443:
[----:B------:R-:W-:Y:S05]  /*9110*/  BSYNC.RECONVERGENT B1 ;  /* 0x0000000000017941 */ /* 0x000fea0003800200 */
.L_x_4442:
        /* <DEDUP_REMOVED lines=51> */
.L_x_4445:
[----:B------:R-:W-:Y:S05]  /*9450*/  BSYNC.RECONVERGENT B1 ;  /* 0x0000000000017941 */ /* 0x000fea0003800200 */
.L_x_4444:
        /* <DEDUP_REMOVED lines=31> */
.L_x_4447:
[----:B------:R-:W-:Y:S05]  /*9650*/  BSYNC.RECONVERGENT B1 ;  /* 0x0000000000017941 */ /* 0x000fea0003800200 */
.L_x_4446:
        /* <DEDUP_REMOVED lines=29> */
.L_x_4449:
[----:B------:R-:W-:Y:S05]  /*9830*/  BSYNC.RECONVERGENT B1 ;  /* 0x0000000000017941 */ /* 0x000fea0003800200 */
.L_x_4448:
        /* <DEDUP_REMOVED lines=29> */
.L_x_4451:
[----:B------:R-:W-:Y:S05]  /*9a10*/  BSYNC.RECONVERGENT B1 ;  /* 0x0000000000017941 */ /* 0x000fea0003800200 */
.L_x_4450:
        /* <DEDUP_REMOVED lines=29> */
.L_x_4453:
[----:B------:R-:W-:Y:S05]  /*9bf0*/  BSYNC.RECONVERGENT B1 ;  /* 0x0000000000017941 */ /* 0x000fea0003800200 */
.L_x_4452:
        /* <DEDUP_REMOVED lines=29> */
.L_x_4455:
[----:B------:R-:W-:Y:S05]  /*9dd0*/  BSYNC.RECONVERGENT B1 ;  /* 0x0000000000017941 */ /* 0x000fea0003800200 */
.L_x_4454:
        /* <DEDUP_REMOVED lines=53> */
.L_x_4457:
[----:B------:R-:W-:Y:S05]  /*a130*/  BSYNC.RECONVERGENT B1 ;  /* 0x0000000000017941 */ /* 0x000fea0003800200 */
.L_x_4456:
        /* <DEDUP_REMOVED lines=29> */
.L_x_4459:
[----:B------:R-:W-:Y:S05]  /*a310*/  BSYNC.RECONVERGENT B1 ;  /* 0x0000000000017941 */ /* 0x000fea0003800200 */
.L_x_4458:
        /* <DEDUP_REMOVED lines=29> */
.L_x_4461:
[----:B------:R-:W-:Y:S05]  /*a4f0*/  BSYNC.RECONVERGENT B1 ;  /* 0x0000000000017941 */ /* 0x000fea0003800200 */
.L_x_4460:
        /* <DEDUP_REMOVED lines=29> */
.L_x_4463:
[----:B------:R-:W-:Y:S05]  /*a6d0*/  BSYNC.RECONVERGENT B1 ;  /* 0x0000000000017941 */ /* 0x000fea0003800200 */
.L_x_4462:
        /* <DEDUP_REMOVED lines=29> */
.L_x_4465:
[----:B------:R-:W-:Y:S05]  /*a8b0*/  BSYNC.RECONVERGENT B1 ;  /* 0x0000000000017941 */ /* 0x000fea0003800200 */
.L_x_4464:
        /* <DEDUP_REMOVED lines=29> */
.L_x_4467:
[----:B------:R-:W-:Y:S05]  /*aa90*/  BSYNC.RECONVERGENT B1 ;  /* 0x0000000000017941 */ /* 0x000fea0003800200 */
.L_x_4466:
        /* <DEDUP_REMOVED lines=53> */
.L_x_4469:
[----:B------:R-:W-:Y:S05]  /*adf0*/  BSYNC.RECONVERGENT B1 ;  /* 0x0000000000017941 */ /* 0x000fea0003800200 */
.L_x_4468:
        /* <DEDUP_REMOVED lines=29> */
.L_x_4471:
[----:B------:R-:W-:Y:S05]  /*afd0*/  BSYNC.RECONVERGENT B1 ;  /* 0x0000000000017941 */ /* 0x000fea0003800200 */
.L_x_4470:
        /* <DEDUP_REMOVED lines=29> */
.L_x_4473:
[----:B------:R-:W-:Y:S05]  /*b1b0*/  BSYNC.RECONVERGENT B1 ;  /* 0x0000000000017941 */ /* 0x000fea0003800200 */
.L_x_4472:
        /* <DEDUP_REMOVED lines=29> */
.L_x_4475:
[----:B------:R-:W-:Y:S05]  /*b390*/  BSYNC.RECONVERGENT B1 ;  /* 0x0000000000017941 */ /* 0x000fea0003800200 */
.L_x_4474:
        /* <DEDUP_REMOVED lines=29> */
.L_x_4477:
[----:B------:R-:W-:Y:S05]  /*b570*/  BSYNC.RECONVERGENT B1 ;  /* 0x0000000000017941 */ /* 0x000fea0003800200 */
.L_x_4476:
        /* <DEDUP_REMOVED lines=29> */
.L_x_4479:
[----:B------:R-:W-:Y:S05]  /*b750*/  BSYNC.RECONVERGENT B1 ;  /* 0x0000000000017941 */ /* 0x000fea0003800200 */
.L_x_4478:
        /* <DEDUP_REMOVED lines=51> */
.L_x_4481:
[----:B------:R-:W-:Y:S05]  /*ba90*/  BSYNC.RECONVERGENT B1 ;  /* 0x0000000000017941 */ /* 0x000fea0003800200 */
.L_x_4480:
        /* <DEDUP_REMOVED lines=29> */
.L_x_4483:
[----:B------:R-:W-:Y:S05]  /*bc70*/  BSYNC.RECONVERGENT B1 ;  /* 0x0000000000017941 */ /* 0x000fea0003800200 */
.L_x_4482:
        /* <DEDUP_REMOVED lines=29> */
.L_x_4485:
[----:B------:R-:W-:Y:S05]  /*be50*/  BSYNC.RECONVERGENT B1 ;  /* 0x0000000000017941 */ /* 0x000fea0003800200 */
.L_x_4484:
        /* <DEDUP_REMOVED lines=29> */
.L_x_4487:
[----:B------:R-:W-:Y:S05]  /*c030*/  BSYNC.RECONVERGENT B1 ;  /* 0x0000000000017941 */ /* 0x000fea0003800200 */
.L_x_4486:
        /* <DEDUP_REMOVED lines=29> */
.L_x_4489:
[----:B------:R-:W-:Y:S05]  /*c210*/  BSYNC.RECONVERGENT B1 ;  /* 0x0000000000017941 */ /* 0x000fea0003800200 */
.L_x_4488:
        /* <DEDUP_REMOVED lines=27> */
.L_x_4427:
[----:B------:R-:W-:Y:S05]  /*c3d0*/  BSYNC.RECONVERGENT B0 ;  /* 0x0000000000007941 */ /* 0x000fea0003800200 */
.L_x_4363:
        /* <DEDUP_REMOVED lines=9> */
.L_x_4491:
        /* <DEDUP_REMOVED lines=9> */
.L_x_4564:


//--------------------- .nv.shared.reserved.0     --------------------------
	.section	.nv.shared.reserved.0,"aw",@nobits
	.weak		__nv_reservedSMEM_offset_0_alias
	.size		__nv_reservedSMEM_offset_0_alias, 0, 64
	.other		__nv_reservedSMEM_offset_0_alias,@"STO_CUDA_RESERVED_SHARED STV_DEFAULT"
__nv_reservedSMEM_offset_0_alias:
	.zero		0
	.zero		64


//--------------------- .nv.global                --------------------------
	.section	.nv.global,"aw",@nobits
.nv.global:
	.type		_ZN61_INTERNAL_4340de52_30_group_norm_nhwc_one_pass_84_cu_ac6678116thrust24THRUST_300001_SM_1000_NS12placeholders2_5E,@object
	.size		_ZN61_INTERNAL_4340de52_30_group_norm_nhwc_one_pass_84_cu_ac6678116thrust24THRUST_300001_SM_1000_NS12placeholders2_5E,(_ZN61_INTERNAL_4340de52_30_group_norm_nhwc_one_pass_84_cu_ac6678114cuda3std3__45__cpo6cbeginE - _ZN61_INTERNAL_4340de52_30_group_norm_nhwc_one_pass_84_cu_ac6678116thrust24THRUST_300001_SM_1000_NS12placeholders2_5E)
_ZN61_INTERNAL_4340de52_30_group_norm_nhwc_one_pass_84_cu_ac6678116thrust24THRUST_300001_SM_1000_NS12placeholders2_5E:
	.zero		1
	.type		_ZN61_INTERNAL_4340de52_30_group_norm_nhwc_one_pass_84_cu_ac6678114cuda3std3__45__cpo6cbeginE,@object
	.size		_ZN61_INTERNAL_4340de52_30_group_norm_nhwc_one_pass_84_cu_ac6678114cuda3std3__45__cpo6cbeginE,(_ZN61_INTERNAL_4340de52_30_group_norm_nhwc_one_pass_84_cu_ac6678114cuda3std6ranges3__45__cpo6cbeginE - _ZN61_INTERNAL_4340de52_30_group_norm_nhwc_one_pass_84_cu_ac6678114cuda3std3__45__cpo6cbeginE)
_ZN61_INTERNAL_4340de52_30_group_norm_nhwc_one_pass_84_cu_ac6678114cuda3std3__45__cpo6cbeginE:
	.zero		1
	.type		_ZN61_INTERNAL_4340de52_30_group_norm_nhwc_one_pass_84_cu_ac6678114cuda3std6ranges3__45__cpo6cbeginE,@object
	.size		_ZN61_INTERNAL_4340de52_30_group_norm_nhwc_one_pass_84_cu_ac6678114cuda3std6ranges3__45__cpo6cbeginE,(_ZN61_INTERNAL_4340de52_30_group_norm_nhwc_one_pass_84_cu_ac6678114cuda3std3__48in_placeE - _ZN61_INTERNAL_4340de52_30_group_norm_nhwc_one_pass_84_cu_ac6678114cuda3std6ranges3__45__cpo6cbeginE)
_ZN61_INTERNAL_4340de52_30_group_norm_nhwc_one_pass_84_cu_ac6678114cuda3std6ranges3__45__cpo6cbeginE:
	.zero		1
	.type		_ZN61_INTERNAL_4340de52_30_group_norm_nhwc_one_pass_84_cu_ac6678114cuda3std3__48in_placeE,@object
	.size		_ZN61_INTERNAL_4340de52_30_group_norm_nhwc_one_pass_84_cu_ac6678114cuda3std3__48in_placeE,(_ZN61_INTERNAL_4340de52_30_group_norm_nhwc_one_pass_84_cu_ac6678114cuda3std6ranges3__45__cpo4sizeE - _ZN61_INTERNAL_4340de52_30_group_norm_nhwc_one_pass_84_cu_ac6678114cuda3std3__48in_placeE)
_ZN61_INTERNAL_4340de52_30_group_norm_nhwc_one_pass_84_cu_ac6678114cuda3std3__48in_placeE:
	.zero		1
	.type		_ZN61_INTERNAL_4340de52_30_group_norm_nhwc_one_pass_84_cu_ac6678114cuda3std6ranges3__45__cpo4sizeE,@object
	.size		_ZN61_INTERNAL_4340de52_30_group_norm_nhwc_one_pass_84_cu_ac6678114cuda3std6ranges3__45__cpo4sizeE,(_ZN61_INTERNAL_4340de52_30_group_norm_nhwc_one_pass_84_cu_ac6678116thrust24THRUST_300001_SM_1000_NS12placeholders2_9E - _ZN61_INTERNAL_4340de52_30_group_norm_nhwc_one_pass_84_cu_ac6678114cuda3std6ranges3__45__cpo4sizeE)
_ZN61_INTERNAL_4340de52_30_group_norm_nhwc_one_pass_84_cu_ac6678114cuda3std6ranges3__45__cpo4sizeE:
	.zero		1
	.type		_ZN61_INTERNAL_4340de52_30_group_norm_nhwc_one_pass_84_cu_ac6678116thrust24THRUST_300001_SM_1000_NS12placeholders2_9E,@object
	.size		_ZN61_INTERNAL_4340de52_30_group_norm_nhwc_one_pass_84_cu_ac6678116thrust24THRUST_300001_SM_1000_NS12placeholders2_9E,(_ZN61_INTERNAL_4340de52_30_group_norm_nhwc_one_pass_84_cu_ac6678114cuda3std3__45__cpo7crbeginE - _ZN61_INTERNAL_4340de52_30_group_norm_nhwc_one_pass_84_cu_ac6678116thrust24THRUST_300001_SM_1000_NS12placeholders2_9E)
_ZN61_INTERNAL_4340de52_30_group_norm_nhwc_one_pass_84_cu_ac6678116thrust24THRUST_300001_SM_1000_NS12placeholders2_9E:
	.zero		1
	.type		_ZN61_INTERNAL_4340de52_30_group_norm_nhwc_one_pass_84_cu_ac6678114cuda3std3__45__cpo7crbeginE,@object
	.size		_ZN61_INTERNAL_4340de52_30_group_norm_nhwc_one_pass_84_cu_ac6678114cuda3std3__45__cpo7crbeginE,(_ZN61_INTERNAL_4340de52_30_group_norm_nhwc_one_pass_84_cu_ac6678114cuda3std6ranges3__45__cpo4nextE - _ZN61_INTERNAL_4340de52_30_group_norm_nhwc_one_pass_84_cu_ac6678114cuda3std3__45__cpo7crbeginE)
_ZN61_INTERNAL_4340de52_30_group_norm_nhwc_one_pass_84_cu_ac6678114cuda3std3__45__cpo7crbeginE:
	.zero		1
	.type		_ZN61_INTERNAL_4340de52_30_group_norm_nhwc_one_pass_84_cu_ac6678114cuda3std6ranges3__45__cpo4nextE,@object
	.size		_ZN61_INTERNAL_4340de52_30_group_norm_nhwc_one_pass_84_cu_ac6678114cuda3std6ranges3__45__cpo4nextE,(_ZN61_INTERNAL_4340de52_30_group_norm_nhwc_one_pass_84_cu_ac6678114cuda3std6ranges3__45__cpo4swapE - _ZN61_INTERNAL_4340de52_30_group_norm_nhwc_one_pass_84_cu_ac6678114cuda3std6ranges3__45__cpo4nextE)
_ZN61_INTERNAL_4340de52_30_group_norm_nhwc_one_pass_84_cu_ac6678114cuda3std6ranges3__45__cpo4nextE:
	.zero		1
	.type		_ZN61_INTERNAL_4340de52_30_group_norm_nhwc_one_pass_84_cu_ac6678114cuda3std6ranges3__45__cpo4swapE,@object
	.size		_ZN61_INTERNAL_4340de52_30_group_norm_nhwc_one_pass_84_cu_ac6678114cuda3std6ranges3__45__cpo4swapE,(_ZN61_INTERNAL_4340de52_30_group_norm_nhwc_one_pass_84_cu_ac6678116thrust24THRUST_300001_SM_1000_NS12placeholders2_1E - _ZN61_INTERNAL_4340de52_30_group_norm_nhwc_one_pass_84_cu_ac6678114cuda3std6ranges3__45__cpo4swapE)
_ZN61_INTERNAL_4340de52_30_group_norm_nhwc_one_pass_84_cu_ac6678114cuda3std6ranges3__45__cpo4swapE:
	.zero		1
	.type		_ZN61_INTERNAL_4340de52_30_group_norm_nhwc_one_pass_84_cu_ac6678116thrust24THRUST_300001_SM_1000_NS12placeholders2_1E,@object
	.size		_ZN61_INTERNAL_4340de52_30_group_norm_nhwc_one_pass_84_cu_ac6678116thrust24THRUST_300001_SM_1000_NS12placeholders2_1E,(_ZN61_INTERNAL_4340de52_30_group_norm_nhwc_one_pass_84_cu_ac6678116thrust24THRUST_300001_SM_1000_NS12placeholders2_3E - _ZN61_INTERNAL_4340de52_30_group_norm_nhwc_one_pass_84_cu_ac6678116thrust24THRUST_300001_SM_1000_NS12placeholders2_1E)
_ZN61_INTERNAL_4340de52_30_group_norm_nhwc_one_pass_84_cu_ac6678116thrust24THRUST_300001_SM_1000_NS12placeholders2_1E:
	.zero		1
	.type		_ZN61_INTERNAL_4340de52_30_group_norm_nhwc_one_pass_84_cu_ac6678116thrust24THRUST_300001_SM_1000_NS12placeholders2_3E,@object
	.size		_ZN61_INTERNAL_4340de52_30_group_norm_nhwc_one_pass_84_cu_ac6678116thrust24THRUST_300001_SM_1000_NS12placeholders2_3E,(_ZN61_INTERNAL_4340de52_30_group_norm_nhwc_one_pass_84_cu_ac6678114cuda3std3__45__cpo5beginE - _ZN61_INTERNAL_4340de52_30_group_norm_nhwc_one_pass_84_cu_ac6678116thrust24THRUST_300001_SM_1000_NS12placeholders2_3E)
_ZN61_INTERNAL_4340de52_30_group_norm_nhwc_one_pass_84_cu_ac6678116thrust24THRUST_300001_SM_1000_NS12placeholders2_3E:
	.zero		1
	.type		_ZN61_INTERNAL_4340de52_30_group_norm_nhwc_one_pass_84_cu_ac6678114cuda3std3__45__cpo5beginE,@object
	.size		_ZN61_INTERNAL_4340de52_30_group_norm_nhwc_one_pass_84_cu_ac6678114cuda3std3__45__cpo5beginE,(_ZN61_INTERNAL_4340de52_30_group_norm_nhwc_one_pass_84_cu_ac6678114cuda3std6ranges3__45__cpo5beginE - _ZN61_INTERNAL_4340de52_30_group_norm_nhwc_one_pass_84_cu_ac6678114cuda3std3__45__cpo5beginE)
_ZN61_INTERNAL_4340de52_30_group_norm_nhwc_one_pass_84_cu_ac6678114cuda3std3__45__cpo5beginE:
	.zero		1
	.type		_ZN61_INTERNAL_4340de52_30_group_norm_nhwc_one_pass_84_cu_ac6678114cuda3std6ranges3__45__cpo5beginE,@object
	.size		_ZN61_INTERNAL_4340de52_30_group_norm_nhwc_one_pass_84_cu_ac6678114cuda3std6ranges3__45__cpo5beginE,(_ZN61_INTERNAL_4340de52_30_group_norm_nhwc_one_pass_84_cu_ac6678114cuda3std3__463_GLOBAL__N__4340de52_30_group_norm_nhwc_one_pass_84_cu_ac6678116ignoreE - _ZN61_INTERNAL_4340de52_30_group_norm_nhwc_one_pass_84_cu_ac6678114cuda3std6ranges3__45__cpo5beginE)
_ZN61_INTERNAL_4340de52_30_group_norm_nhwc_one_pass_84_cu_ac6678114cuda3std6ranges3__45__cpo5beginE:
	.zero		1
	.type		_ZN61_INTERNAL_4340de52_30_group_norm_nhwc_one_pass_84_cu_ac6678114cuda3std3__463_GLOBAL__N__4340de52_30_group_norm_nhwc_one_pass_84_cu_ac6678116ignoreE,@object
	.size		_ZN61_INTERNAL_4340de52_30_group_norm_nhwc_one_pass_84_cu_ac6678114cuda3std3__463_GLOBAL__N__4340de52_30_group_norm_nhwc_one_pass_84_cu_ac6678116ignoreE,(_ZN61_INTERNAL_4340de52_30_group_norm_nhwc_one_pass_84_cu_ac6678114cuda3std6ranges3__45__cpo4dataE - _ZN61_INTERNAL_4340de52_30_group_norm_nhwc_one_pass_84_cu_ac6678114cuda3std3__463_GLOBAL__N__4340de52_30_group_norm_nhwc_one_pass_84_cu_ac6678116ignoreE)
_ZN61_INTERNAL_4340de52_30_group_norm_nhwc_one_pass_84_cu_ac6678114cuda3std3__463_GLOBAL__N__4340de52_30_group_norm_nhwc_one_pass_84_cu_ac6678116ignoreE:
	.zero		1
	.type		_ZN61_INTERNAL_4340de52_30_group_norm_nhwc_one_pass_84_cu_ac6678114cuda3std6ranges3__45__cpo4dataE,@object
	.size		_ZN61_INTERNAL_4340de52_30_group_norm_nhwc_one_pass_84_cu_ac6678114cuda3std6ranges3__45__cpo4dataE,(_ZN61_INTERNAL_4340de52_30_group_norm_nhwc_one_pass_84_cu_ac6678116thrust24THRUST_300001_SM_1000_NS12placeholders2_7E - _ZN61_INTERNAL_4340de52_30_group_norm_nhwc_one_pass_84_cu_ac6678114cuda3std6ranges3__45__cpo4dataE)
_ZN61_INTERNAL_4340de52_30_group_norm_nhwc_one_pass_84_cu_ac6678114cuda3std6ranges3__45__cpo4dataE:
	.zero		1
	.type		_ZN61_INTERNAL_4340de52_30_group_norm_nhwc_one_pass_84_cu_ac6678116thrust24THRUST_300001_SM_1000_NS12placeholders2_7E,@object
	.size		_ZN61_INTERNAL_4340de52_30_group_norm_nhwc_one_pass_84_cu_ac6678116thrust24THRUST_300001_SM_1000_NS12placeholders2_7E,(_ZN61_INTERNAL_4340de52_30_group_norm_nhwc_one_pass_84_cu_ac6678114cuda3std3__45__cpo6rbeginE - _ZN61_INTERNAL_4340de52_30_group_norm_nhwc_one_pass_84_cu_ac6678116thrust24THRUST_300001_SM_1000_NS12placeholders2_7E)
_ZN61_INTERNAL_4340de52_30_group_norm_nhwc_one_pass_84_cu_ac6678116thrust24THRUST_300001_SM_1000_NS12placeholders2_7E:
	.zero		1
	.type		_ZN61_INTERNAL_4340de52_30_group_norm_nhwc_one_pass_84_cu_ac6678114cuda3std3__45__cpo6rbeginE,@object
	.size		_ZN61_INTERNAL_4340de52_30_group_norm_nhwc_one_pass_84_cu_ac6678114cuda3std3__45__cpo6rbeginE,(_ZN61_INTERNAL_4340de52_30_group_norm_nhwc_one_pass_84_cu_ac6678114cuda3std6ranges3__45__cpo7advanceE - _ZN61_INTERNAL_4340de52_30_group_norm_nhwc_one_pass_84_cu_ac6678114cuda3std3__45__cpo6rbeginE)
_ZN61_INTERNAL_4340de52_30_group_norm_nhwc_one_pass_84_cu_ac6678114cuda3std3__45__cpo6rbeginE:
	.zero		1
	.type		_ZN61_INTERNAL_4340de52_30_group_norm_nhwc_one_pass_84_cu_ac6678114cuda3std6ranges3__45__cpo7advanceE,@object
	.size		_ZN61_INTERNAL_4340de52_30_group_norm_nhwc_one_pass_84_cu_ac6678114cuda3std6ranges3__45__cpo7advanceE,(_ZN61_INTERNAL_4340de52_30_group_norm_nhwc_one_pass_84_cu_ac6678114cuda3std3__47nulloptE - _ZN61_INTERNAL_4340de52_30_group_norm_nhwc_one_pass_84_cu_ac6678114cuda3std6ranges3__45__cpo7advanceE)
_ZN61_INTERNAL_4340de52_30_group_norm_nhwc_one_pass_84_cu_ac6678114cuda3std6ranges3__45__cpo7advanceE:
	.zero		1
	.type		_ZN61_INTERNAL_4340de52_30_group_norm_nhwc_one_pass_84_cu_ac6678114cuda3std3__47nulloptE,@object
	.size		_ZN61_INTERNAL_4340de52_30_group_norm_nhwc_one_pass_84_cu_ac6678114cuda3std3__47nulloptE,(_ZN61_INTERNAL_4340de52_30_group_norm_nhwc_one_pass_84_cu_ac6678114cuda3std6ranges3__45__cpo8distanceE - _ZN61_INTERNAL_4340de52_30_group_norm_nhwc_one_pass_84_cu_ac6678114cuda3std3__47nulloptE)
_ZN61_INTERNAL_4340de52_30_group_norm_nhwc_one_pass_84_cu_ac6678114cuda3std3__47nulloptE:
	.zero		1
	.type		_ZN61_INTERNAL_4340de52_30_group_norm_nhwc_one_pass_84_cu_ac6678114cuda3std6ranges3__45__cpo8distanceE,@object
	.size		_ZN61_INTERNAL_4340de52_30_group_norm_nhwc_one_pass_84_cu_ac6678114cuda3std6ranges3__45__cpo8distanceE,(_ZN61_INTERNAL_4340de52_30_group_norm_nhwc_one_pass_84_cu_ac6678116thrust24THRUST_300001_SM_1000_NS12placeholders2_6E - _ZN61_INTERNAL_4340de52_30_group_norm_nhwc_one_pass_84_cu_ac6678114cuda3std6ranges3__45__cpo8distanceE)
_ZN61_INTERNAL_4340de52_30_group_norm_nhwc_one_pass_84_cu_ac6678114cuda3std6ranges3__45__cpo8distanceE:
	.zero		1
	.type		_ZN61_INTERNAL_4340de52_30_group_norm_nhwc_one_pass_84_cu_ac6678116thrust24THRUST_300001_SM_1000_NS12placeholders2_6E,@object
	.size		_ZN61_INTERNAL_4340de52_30_group_norm_nhwc_one_pass_84_cu_ac6678116thrust24THRUST_300001_SM_1000_NS12placeholders2_6E,(_ZN61_INTERNAL_4340de52_30_group_norm_nhwc_one_pass_84_cu_ac6678114cuda3std3__45__cpo4cendE - _ZN61_INTERNAL_4340de52_30_group_norm_nhwc_one_pass_84_cu_ac6678116thrust24THRUST_300001_SM_1000_NS12placeholders2_6E)
_ZN61_INTERNAL_4340de52_30_group_norm_nhwc_one_pass_84_cu_ac6678116thrust24THRUST_300001_SM_1000_NS12placeholders2_6E:
	.zero		1
	.type		_ZN61_INTERNAL_4340de52_30_group_norm_nhwc_one_pass_84_cu_ac6678114cuda3std3__45__cpo4cendE,@object
	.size		_ZN61_INTERNAL_4340de52_30_group_norm_nhwc_one_pass_84_cu_ac6678114cuda3std3__45__cpo4cendE,(_ZN61_INTERNAL_4340de52_30_group_norm_nhwc_one_pass_84_cu_ac6678114cuda3std6ranges3__45__cpo4cendE - _ZN61_INTERNAL_4340de52_30_group_norm_nhwc_one_pass_84_cu_ac6678114cuda3std3__45__cpo4cendE)
_ZN61_INTERNAL_4340de52_30_group_norm_nhwc_one_pass_84_cu_ac6678114cuda3std3__45__cpo4cendE:
	.zero		1
	.type		_ZN61_INTERNAL_4340de52_30_group_norm_nhwc_one_pass_84_cu_ac6678114cuda3std6ranges3__45__cpo4cendE,@object
	.size		_ZN61_INTERNAL_4340de52_30_group_norm_nhwc_one_pass_84_cu_ac6678114cuda3std6ranges3__45__cpo4cendE,(_ZN61_INTERNAL_4340de52_30_group_norm_nhwc_one_pass_84_cu_ac6678114cuda3std3__420unreachable_sentinelE - _ZN61_INTERNAL_4340de52_30_group_norm_nhwc_one_pass_84_cu_ac6678114cuda3std6ranges3__45__cpo4cendE)
_ZN61_INTERNAL_4340de52_30_group_norm_nhwc_one_pass_84_cu_ac6678114cuda3std6ranges3__45__cpo4cendE:
	.zero		1
	.type		_ZN61_INTERNAL_4340de52_30_group_norm_nhwc_one_pass_84_cu_ac6678114cuda3std3__420unreachable_sentinelE,@object
	.size		_ZN61_INTERNAL_4340de52_30_group_norm_nhwc_one_pass_84_cu_ac6678114cuda3std3__420unreachable_sentinelE,(_ZN61_INTERNAL_4340de52_30_group_norm_nhwc_one_pass_84_cu_ac6678114cuda3std6ranges3__45__cpo5ssizeE - _ZN61_INTERNAL_4340de52_30_group_norm_nhwc_one_pass_84_cu_ac6678114cuda3std3__420unreachable_sentinelE)
_ZN61_INTERNAL_4340de52_30_group_norm_nhwc_one_pass_84_cu_ac6678114cuda3std3__420unreachable_sentinelE:
	.zero		1
	.type		_ZN61_INTERNAL_4340de52_30_group_norm_nhwc_one_pass_84_cu_ac6678114cuda3std6ranges3__45__cpo5ssizeE,@object
	.size		_ZN61_INTERNAL_4340de52_30_group_norm_nhwc_one_pass_84_cu_ac6678114cuda3std6ranges3__45__cpo5ssizeE,(_ZN61_INTERNAL_4340de52_30_group_norm_nhwc_one_pass_84_cu_ac6678116thrust24THRUST_300001_SM_1000_NS12placeholders3_10E - _ZN61_INTERNAL_4340de52_30_group_norm_nhwc_one_pass_84_cu_ac6678114cuda3std6ranges3__45__cpo5ssizeE)
_ZN61_INTERNAL_4340de52_30_group_norm_nhwc_one_pass_84_cu_ac6678114cuda3std6ranges3__45__cpo5ssizeE:
	.zero		1
	.type		_ZN61_INTERNAL_4340de52_30_group_norm_nhwc_one_pass_84_cu_ac6678116thrust24THRUST_300001_SM_1000_NS12placeholders3_10E,@object
	.size		_ZN61_INTERNAL_4340de52_30_group_norm_nhwc_one_pass_84_cu_ac6678116thrust24THRUST_300001_SM_1000_NS12placeholders3_10E,(_ZN61_INTERNAL_4340de52_30_group_norm_nhwc_one_pass_84_cu_ac6678114cuda3std3__45__cpo5crendE - _ZN61_INTERNAL_4340de52_30_group_norm_nhwc_one_pass_84_cu_ac6678116thrust24THRUST_300001_SM_1000_NS12placeholders3_10E)
_ZN61_INTERNAL_4340de52_30_group_norm_nhwc_one_pass_84_cu_ac6678116thrust24THRUST_300001_SM_1000_NS12placeholders3_10E:
	.zero		1
	.type		_ZN61_INTERNAL_4340de52_30_group_norm_nhwc_one_pass_84_cu_ac6678114cuda3std3__45__cpo5crendE,@object
	.size		_ZN61_INTERNAL_4340de52_30_group_norm_nhwc_one_pass_84_cu_ac6678114cuda3std3__45__cpo5crendE,(_ZN61_INTERNAL_4340de52_30_group_norm_nhwc_one_pass_84_cu_ac6678114cuda3std6ranges3__45__cpo4prevE - _ZN61_INTERNAL_4340de52_30_group_norm_nhwc_one_pass_84_cu_ac6678114cuda3std3__45__cpo5crendE)
_ZN61_INTERNAL_4340de52_30_group_norm_nhwc_one_pass_84_cu_ac6678114cuda3std3__45__cpo5crendE:
	.zero		1
	.type		_ZN61_INTERNAL_4340de52_30_group_norm_nhwc_one_pass_84_cu_ac6678114cuda3std6ranges3__45__cpo4prevE,@object
	.size		_ZN61_INTERNAL_4340de52_30_group_norm_nhwc_one_pass_84_cu_ac6678114cuda3std6ranges3__45__cpo4prevE,(_ZN61_INTERNAL_4340de52_30_group_norm_nhwc_one_pass_84_cu_ac6678114cuda3std6ranges3__45__cpo9iter_moveE - _ZN61_INTERNAL_4340de52_30_group_norm_nhwc_one_pass_84_cu_ac6678114cuda3std6ranges3__45__cpo4prevE)
_ZN61_INTERNAL_4340de52_30_group_norm_nhwc_one_pass_84_cu_ac6678114cuda3std6ranges3__45__cpo4prevE:
	.zero		1
	.type		_ZN61_INTERNAL_4340de52_30_group_norm_nhwc_one_pass_84_cu_ac6678114cuda3std6ranges3__45__cpo9iter_moveE,@object
	.size		_ZN61_INTERNAL_4340de52_30_group_norm_nhwc_one_pass_84_cu_ac6678114cuda3std6ranges3__45__cpo9iter_moveE,(_ZN61_INTERNAL_4340de52_30_group_norm_nhwc_one_pass_84_cu_ac6678116thrust24THRUST_300001_SM_1000_NS12placeholders2_2E - _ZN61_INTERNAL_4340de52_30_group_norm_nhwc_one_pass_84_cu_ac6678114cuda3std6ranges3__45__cpo9iter_moveE)
_ZN61_INTERNAL_4340de52_30_group_norm_nhwc_one_pass_84_cu_ac6678114cuda3std6ranges3__45__cpo9iter_moveE:
	.zero		1
	.type		_ZN61_INTERNAL_4340de52_30_group_norm_nhwc_one_pass_84_cu_ac6678116thrust24THRUST_300001_SM_1000_NS12placeholders2_2E,@object
	.size		_ZN61_INTERNAL_4340de52_30_group_norm_nhwc_one_pass_84_cu_ac6678116thrust24THRUST_300001_SM_1000_NS12placeholders2_2E,(_ZN61_INTERNAL_4340de52_30_group_norm_nhwc_one_pass_84_cu_ac6678116thrust24THRUST_300001_SM_1000_NS12placeholders2_4E - _ZN61_INTERNAL_4340de52_30_group_norm_nhwc_one_pass_84_cu_ac6678116thrust24THRUST_300001_SM_1000_NS12placeholders2_2E)
_ZN61_INTERNAL_4340de52_30_group_norm_nhwc_one_pass_84_cu_ac6678116thrust24THRUST_300001_SM_1000_NS12placeholders2_2E:
	.zero		1
	.type		_ZN61_INTERNAL_4340de52_30_group_norm_nhwc_one_pass_84_cu_ac6678116thrust24THRUST_300001_SM_1000_NS12placeholders2_4E,@object
	.size		_ZN61_INTERNAL_4340de52_30_group_norm_nhwc_one_pass_84_cu_ac6678116thrust24THRUST_300001_SM_1000_NS12placeholders2_4E,(_ZN61_INTERNAL_4340de52_30_group_norm_nhwc_one_pass_84_cu_ac6678114cuda3std3__45__cpo3endE - _ZN61_INTERNAL_4340de52_30_group_norm_nhwc_one_pass_84_cu_ac6678116thrust24THRUST_300001_SM_1000_NS12placeholders2_4E)
_ZN61_INTERNAL_4340de52_30_group_norm_nhwc_one_pass_84_cu_ac6678116thrust24THRUST_300001_SM_1000_NS12placeholders2_4E:
	.zero		1
	.type		_ZN61_INTERNAL_4340de52_30_group_norm_nhwc_one_pass_84_cu_ac6678114cuda3std3__45__cpo3endE,@object
	.size		_ZN61_INTERNAL_4340de52_30_group_norm_nhwc_one_pass_84_cu_ac6678114cuda3std3__45__cpo3endE,(_ZN61_INTERNAL_4340de52_30_group_norm_nhwc_one_pass_84_cu_ac6678114cuda3std6ranges3__45__cpo3endE - _ZN61_INTERNAL_4340de52_30_group_norm_nhwc_one_pass_84_cu_ac6678114cuda3std3__45__cpo3endE)
_ZN61_INTERNAL_4340de52_30_group_norm_nhwc_one_pass_84_cu_ac6678114cuda3std3__45__cpo3endE:
	.zero		1
	.type		_ZN61_INTERNAL_4340de52_30_group_norm_nhwc_one_pass_84_cu_ac6678114cuda3std6ranges3__45__cpo3endE,@object
	.size		_ZN61_INTERNAL_4340de52_30_group_norm_nhwc_one_pass_84_cu_ac6678114cuda3std6ranges3__45__cpo3endE,(_ZN61_INTERNAL_4340de52_30_group_norm_nhwc_one_pass_84_cu_ac6678114cuda3std3__419piecewise_constructE - _ZN61_INTERNAL_4340de52_30_group_norm_nhwc_one_pass_84_cu_ac6678114cuda3std6ranges3__45__cpo3endE)
_ZN61_INTERNAL_4340de52_30_group_norm_nhwc_one_pass_84_cu_ac6678114cuda3std6ranges3__45__cpo3endE:
	.zero		1
	.type		_ZN61_INTERNAL_4340de52_30_group_norm_nhwc_one_pass_84_cu_ac6678114cuda3std3__419piecewise_constructE,@object
	.size		_ZN61_INTERNAL_4340de52_30_group_norm_nhwc_one_pass_84_cu_ac6678114cuda3std3__419piecewise_constructE,(_ZN61_INTERNAL_4340de52_30_group_norm_nhwc_one_pass_84_cu_ac6678114cuda3std6ranges3__45__cpo5cdataE - _ZN61_INTERNAL_4340de52_30_group_norm_nhwc_one_pass_84_cu_ac6678114cuda3std3__419piecewise_constructE)
_ZN61_INTERNAL_4340de52_30_group_norm_nhwc_one_pass_84_cu_ac6678114cuda3std3__419piecewise_constructE:
	.zero		1
	.type		_ZN61_INTERNAL_4340de52_30_group_norm_nhwc_one_pass_84_cu_ac6678114cuda3std6ranges3__45__cpo5cdataE,@object
	.size		_ZN61_INTERNAL_4340de52_30_group_norm_nhwc_one_pass_84_cu_ac6678114cuda3std6ranges3__45__cpo5cdataE,(_ZN61_INTERNAL_4340de52_30_group_norm_nhwc_one_pass_84_cu_ac6678116thrust24THRUST_300001_SM_1000_NS12placeholders2_8E - _ZN61_INTERNAL_4340de52_30_group_norm_nhwc_one_pass_84_cu_ac6678114cuda3std6ranges3__45__cpo5cdataE)
_ZN61_INTERNAL_4340de52_30_group_norm_nhwc_one_pass_84_cu_ac6678114cuda3std6ranges3__45__cpo5cdataE:
	.zero		1
	.type		_ZN61_INTERNAL_4340de52_30_group_norm_nhwc_one_pass_84_cu_ac6678116thrust24THRUST_300001_SM_1000_NS12placeholders2_8E,@object
	.size		_ZN61_INTERNAL_4340de52_30_group_norm_nhwc_one_pass_84_cu_ac6678116thrust24THRUST_300001_SM_1000_NS12placeholders2_8E,(_ZN61_INTERNAL_4340de52_30_group_norm_nhwc_one_pass_84_cu_ac6678114cuda3std3__45__cpo4rendE - _ZN61_INTERNAL_4340de52_30_group_norm_nhwc_one_pass_84_cu_ac6678116thrust24THRUST_300001_SM_1000_NS12placeholders2_8E)
_ZN61_INTERNAL_4340de52_30_group_norm_nhwc_one_pass_84_cu_ac6678116thrust24THRUST_300001_SM_1000_NS12placeholders2_8E:
	.zero		1
	.type		_ZN61_INTERNAL_4340de52_30_group_norm_nhwc_one_pass_84_cu_ac6678114cuda3std3__45__cpo4rendE,@object
	.size		_ZN61_INTERNAL_4340de52_30_group_norm_nhwc_one_pass_84_cu_ac6678114cuda3std3__45__cpo4rendE,(_ZN61_INTERNAL_4340de52_30_group_norm_nhwc_one_pass_84_cu_ac6678114cuda3std6ranges3__45__cpo9iter_swapE - _ZN61_INTERNAL_4340de52_30_group_norm_nhwc_one_pass_84_cu_ac6678114cuda3std3__45__cpo4rendE)
_ZN61_INTERNAL_4340de52_30_group_norm_nhwc_one_pass_84_cu_ac6678114cuda3std3__45__cpo4rendE:
	.zero		1
	.type		_ZN61_INTERNAL_4340de52_30_group_norm_nhwc_one_pass_84_cu_ac6678114cuda3std6ranges3__45__cpo9iter_swapE,@object
	.size		_ZN61_INTERNAL_4340de52_30_group_norm_nhwc_one_pass_84_cu_ac6678114cuda3std6ranges3__45__cpo9iter_swapE,(_ZN61_INTERNAL_4340de52_30_group_norm_nhwc_one_pass_84_cu_ac6678114cuda3std3__48unexpectE - _ZN61_INTERNAL_4340de52_30_group_norm_nhwc_one_pass_84_cu_ac6678114cuda3std6ranges3__45__cpo9iter_swapE)
_ZN61_INTERNAL_4340de52_30_group_norm_nhwc_one_pass_84_cu_ac6678114cuda3std6ranges3__45__cpo9iter_swapE:
	.zero		1
	.type		_ZN61_INTERNAL_4340de52_30_group_norm_nhwc_one_pass_84_cu_ac6678114cuda3std3__48unexpectE,@object
	.size		_ZN61_INTERNAL_4340de52_30_group_norm_nhwc_one_pass_84_cu_ac6678114cuda3std3__48unexpectE,(_ZN61_INTERNAL_4340de52_30_group_norm_nhwc_one_pass_84_cu_ac6678116thrust24THRUST_300001_SM_1000_NS6system6detail10sequential3seqE - _ZN61_INTERNAL_4340de52_30_group_norm_nhwc_one_pass_84_cu_ac6678114cuda3std3__48unexpectE)
_ZN61_INTERNAL_4340de52_30_group_norm_nhwc_one_pass_84_cu_ac6678114cuda3std3__48unexpectE:
	.zero		1
	.type		_ZN61_INTERNAL_4340de52_30_group_norm_nhwc_one_pass_84_cu_ac6678116thrust24THRUST_300001_SM_1000_NS6system6detail10sequential3seqE,@object
	.size		_ZN61_INTERNAL_4340de52_30_group_norm_nhwc_one_pass_84_cu_ac6678116thrust24THRUST_300001_SM_1000_NS6system6detail10sequential3seqE,(.L_29 - _ZN61_INTERNAL_4340de52_30_group_norm_nhwc_one_pass_84_cu_ac6678116thrust24THRUST_300001_SM_1000_NS6system6detail10sequential3seqE)
_ZN61_INTERNAL_4340de52_30_group_norm_nhwc_one_pass_84_cu_ac6678116thrust24THRUST_300001_SM_1000_NS6system6detail10sequential3seqE:
	.zero		1
.L_29:


//--------------------- .nv.shared._Z35group_norm_nhwc_bwd_one_pass_kernelI11Bf16IOFp32WLi64ELi84ELi672EEv26Group_norm_nhwc_bwd_params --------------------------
	.section	.nv.shared._Z35group_norm_nhwc_bwd_one_pass_kernelI11Bf16IOFp32WLi64ELi84ELi672EEv26Group_norm_nhwc_bwd_params,"aw",@nobits
	.sectionflags	@""
	.align	16
.nv.shared._Z35group_norm_nhwc_bwd_one_pass_kernelI11Bf16IOFp32WLi64ELi84ELi672EEv26Group_norm_nhwc_bwd_params:
	.zero		11984


//--------------------- .nv.shared._Z35group_norm_nhwc_bwd_one_pass_kernelI11Bf16IOFp32WLi128ELi84ELi672EEv26Group_norm_nhwc_bwd_params --------------------------
	.section	.nv.shared._Z35group_norm_nhwc_bwd_one_pass_kernelI11Bf16IOFp32WLi128ELi84ELi672EEv26Group_norm_nhwc_bwd_params,"aw",@nobits
	.sectionflags	@""
	.align	16
.nv.shared._Z35group_norm_nhwc_bwd_one_pass_kernelI11Bf16IOFp32WLi128ELi84ELi672EEv26Group_norm_nhwc_bwd_params:
	.zero		11984


//--------------------- .nv.shared._Z35group_norm_nhwc_bwd_one_pass_kernelI11Bf16IOFp32WLi256ELi84ELi672EEv26Group_norm_nhwc_bwd_params --------------------------
	.section	.nv.shared._Z35group_norm_nhwc_bwd_one_pass_kernelI11Bf16IOFp32WLi256ELi84ELi672EEv26Group_norm_nhwc_bwd_params,"aw",@nobits
	.sectionflags	@""
	.align	16
.nv.shared._Z35group_norm_nhwc_bwd_one_pass_kernelI11Bf16IOFp32WLi256ELi84ELi672EEv26Group_norm_nhwc_bwd_params:
	.zero		11984


//--------------------- .nv.shared._Z35group_norm_nhwc_bwd_one_pass_kernelI11Bf16IOFp32WLi512ELi84ELi672EEv26Group_norm_nhwc_bwd_params --------------------------
	.section	.nv.shared._Z35group_norm_nhwc_bwd_one_pass_kernelI11Bf16IOFp32WLi512ELi84ELi672EEv26Group_norm_nhwc_bwd_params,"aw",@nobits
	.sectionflags	@""
	.align	16
.nv.shared._Z35group_norm_nhwc_bwd_one_pass_kernelI11Bf16IOFp32WLi512ELi84ELi672EEv26Group_norm_nhwc_bwd_params:
	.zero		11984


//--------------------- .nv.shared._Z35group_norm_nhwc_bwd_one_pass_kernelI11Bf16IOBf16WLi64ELi84ELi672EEv26Group_norm_nhwc_bwd_params --------------------------
	.section	.nv.shared._Z35group_norm_nhwc_bwd_one_pass_kernelI11Bf16IOBf16WLi64ELi84ELi672EEv26Group_norm_nhwc_bwd_params,"aw",@nobits
	.sectionflags	@""
	.align	16
.nv.shared._Z35group_norm_nhwc_bwd_one_pass_kernelI11Bf16IOBf16WLi64ELi84ELi672EEv26Group_norm_nhwc_bwd_params:
	.zero		11984


//--------------------- .nv.shared._Z35group_norm_nhwc_bwd_one_pass_kernelI11Bf16IOBf16WLi128ELi84ELi672EEv26Group_norm_nhwc_bwd_params --------------------------
	.section	.nv.shared._Z35group_norm_nhwc_bwd_one_pass_kernelI11Bf16IOBf16WLi128ELi84ELi672EEv26Group_norm_nhwc_bwd_params,"aw",@nobits
	.sectionflags	@""
	.align	16
.nv.shared._Z35group_norm_nhwc_bwd_one_pass_kernelI11Bf16IOBf16WLi128ELi84ELi672EEv26Group_norm_nhwc_bwd_params:
	.zero		11984


//--------------------- .nv.shared._Z35group_norm_nhwc_bwd_one_pass_kernelI11Bf16IOBf16WLi256ELi84ELi672EEv26Group_norm_nhwc_bwd_params --------------------------
	.section	.nv.shared._Z35group_norm_nhwc_bwd_one_pass_kernelI11Bf16IOBf16WLi256ELi84ELi672EEv26Group_norm_nhwc_bwd_params,"aw",@nobits
	.sectionflags	@""
	.align	16
.nv.shared._Z35group_norm_nhwc_bwd_one_pass_kernelI11Bf16IOBf16WLi256ELi84ELi672EEv26Group_norm_nhwc_bwd_params:
	.zero		11984


//--------------------- .nv.shared._Z35group_norm_nhwc_bwd_one_pass_kernelI11Bf16IOBf16WLi512ELi84ELi672EEv26Group_norm_nhwc_bwd_params --------------------------
	.section	.nv.shared._Z35group_norm_nhwc_bwd_one_pass_kernelI11Bf16IOBf16WLi512ELi84ELi672EEv26Group_norm_nhwc_bwd_params,"aw",@nobits
	.sectionflags	@""
	.align	16
.nv.shared._Z35group_norm_nhwc_bwd_one_pass_kernelI11Bf16IOBf16WLi512ELi84ELi672EEv26Group_norm_nhwc_bwd_params:
	.zero		11984


//--------------------- .nv.shared._Z35group_norm_nhwc_bwd_one_pass_kernelI11Bf16IOFp16WLi64ELi84ELi672EEv26Group_norm_nhwc_bwd_params --------------------------
	.section	.nv.shared._Z35group_norm_nhwc_bwd_one_pass_kernelI11Bf16IOFp16WLi64ELi84ELi672EEv26Group_norm_nhwc_bwd_params,"aw",@nobits
	.sectionflags	@""
	.align	16
.nv.shared._Z35group_norm_nhwc_bwd_one_pass_kernelI11Bf16IOFp16WLi64ELi84ELi672EEv26Group_norm_nhwc_bwd_params:
	.zero		11984


//--------------------- .nv.shared._Z35group_norm_nhwc_bwd_one_pass_kernelI11Bf16IOFp16WLi128ELi84ELi672EEv26Group_norm_nhwc_bwd_params --------------------------
	.section	.nv.shared._Z35group_norm_nhwc_bwd_one_pass_kernelI11Bf16IOFp16WLi128ELi84ELi672EEv26Group_norm_nhwc_bwd_params,"aw",@nobits
	.sectionflags	@""
	.align	16
.nv.shared._Z35group_norm_nhwc_bwd_one_pass_kernelI11Bf16IOFp16WLi128ELi84ELi672EEv26Group_norm_nhwc_bwd_params:
	.zero		11984


//--------------------- .nv.shared._Z35group_norm_nhwc_bwd_one_pass_kernelI11Bf16IOFp16WLi256ELi84ELi672EEv26Group_norm_nhwc_bwd_params --------------------------
	.section	.nv.shared._Z35group_norm_nhwc_bwd_one_pass_kernelI11Bf16IOFp16WLi256ELi84ELi672EEv26Group_norm_nhwc_bwd_params,"aw",@nobits
	.sectionflags	@""
	.align	16
.nv.shared._Z35group_norm_nhwc_bwd_one_pass_kernelI11Bf16IOFp16WLi256ELi84ELi672EEv26Group_norm_nhwc_bwd_params:
	.zero		11984


//--------------------- .nv.shared._Z35group_norm_nhwc_bwd_one_pass_kernelI11Bf16IOFp16WLi512ELi84ELi672EEv26Group_norm_nhwc_bwd_params --------------------------
	.section	.nv.shared._Z35group_norm_nhwc_bwd_one_pass_kernelI11Bf16IOFp16WLi512ELi84ELi672EEv26Group_norm_nhwc_bwd_params,"aw",@nobits
	.sectionflags	@""
	.align	16
.nv.shared._Z35group_norm_nhwc_bwd_one_pass_kernelI11Bf16IOFp16WLi512ELi84ELi672EEv26Group_norm_nhwc_bwd_params:
	.zero		11984


//--------------------- .nv.shared._Z35group_norm_nhwc_bwd_one_pass_kernelI11Fp16IOFp32WLi64ELi84ELi672EEv26Group_norm_nhwc_bwd_params --------------------------
	.section	.nv.shared._Z35group_norm_nhwc_bwd_one_pass_kernelI11Fp16IOFp32WLi64ELi84ELi672EEv26Group_norm_nhwc_bwd_params,"aw",@nobits
	.sectionflags	@""
	.align	16
.nv.shared._Z35group_norm_nhwc_bwd_one_pass_kernelI11Fp16IOFp32WLi64ELi84ELi672EEv26Group_norm_nhwc_bwd_params:
	.zero		11984


//--------------------- .nv.shared._Z35group_norm_nhwc_bwd_one_pass_kernelI11Fp16IOFp32WLi128ELi84ELi672EEv26Group_norm_nhwc_bwd_params --------------------------
	.section	.nv.shared._Z35group_norm_nhwc_bwd_one_pass_kernelI11Fp16IOFp32WLi128ELi84ELi672EEv26Group_norm_nhwc_bwd_params,"aw",@nobits
	.sectionflags	@""
	.align	16
.nv.shared._Z35group_norm_nhwc_bwd_one_pass_kernelI11Fp16IOFp32WLi128ELi84ELi672EEv26Group_norm_nhwc_bwd_params:
	.zero		11984


//--------------------- .nv.shared._Z35group_norm_nhwc_bwd_one_pass_kernelI11Fp16IOFp32WLi256ELi84ELi672EEv26Group_norm_nhwc_bwd_params --------------------------
	.section	.nv.shared._Z35group_norm_nhwc_bwd_one_pass_kernelI11Fp16IOFp32WLi256ELi84ELi672EEv26Group_norm_nhwc_bwd_params,"aw",@nobits
	.sectionflags	@""
	.align	16
.nv.shared._Z35group_norm_nhwc_bwd_one_pass_kernelI11Fp16IOFp32WLi256ELi84ELi672EEv26Group_norm_nhwc_bwd_params:
	.zero		11984


//--------------------- .nv.shared._Z35group_norm_nhwc_bwd_one_pass_kernelI11Fp16IOFp32WLi512ELi84ELi672EEv26Group_norm_nhwc_bwd_params --------------------------
	.section	.nv.shared._Z35group_norm_nhwc_bwd_one_pass_kernelI11Fp16IOFp32WLi512ELi84ELi672EEv26Group_norm_nhwc_bwd_params,"aw",@nobits
	.sectionflags	@""
	.align	16
.nv.shared._Z35group_norm_nhwc_bwd_one_pass_kernelI11Fp16IOFp32WLi512ELi84ELi672EEv26Group_norm_nhwc_bwd_params:
	.zero		11984


//--------------------- .nv.shared._Z35group_norm_nhwc_bwd_one_pass_kernelI11Fp16IOBf16WLi64ELi84ELi672EEv26Group_norm_nhwc_bwd_params --------------------------
	.section	.nv.shared._Z35group_norm_nhwc_bwd_one_pass_kernelI11Fp16IOBf16WLi64ELi84ELi672EEv26Group_norm_nhwc_bwd_params,"aw",@nobits
	.sectionflags	@""
	.align	16
.nv.shared._Z35group_norm_nhwc_bwd_one_pass_kernelI11Fp16IOBf16WLi64ELi84ELi672EEv26Group_norm_nhwc_bwd_params:
	.zero		11984


//--------------------- .nv.shared._Z35group_norm_nhwc_bwd_one_pass_kernelI11Fp16IOBf16WLi128ELi84ELi672EEv26Group_norm_nhwc_bwd_params --------------------------
	.section	.nv.shared._Z35group_norm_nhwc_bwd_one_pass_kernelI11Fp16IOBf16WLi128ELi84ELi672EEv26Group_norm_nhwc_bwd_params,"aw",@nobits
	.sectionflags	@""
	.align	16
.nv.shared._Z35group_norm_nhwc_bwd_one_pass_kernelI11Fp16IOBf16WLi128ELi84ELi672EEv26Group_norm_nhwc_bwd_params:
	.zero		11984


//--------------------- .nv.shared._Z35group_norm_nhwc_bwd_one_pass_kernelI11Fp16IOBf16WLi256ELi84ELi672EEv26Group_norm_nhwc_bwd_params --------------------------
	.section	.nv.shared._Z35group_norm_nhwc_bwd_one_pass_kernelI11Fp16IOBf16WLi256ELi84ELi672EEv26Group_norm_nhwc_bwd_params,"aw",@nobits
	.sectionflags	@""
	.align	16
.nv.shared._Z35group_norm_nhwc_bwd_one_pass_kernelI11Fp16IOBf16WLi256ELi84ELi672EEv26Group_norm_nhwc_bwd_params:
	.zero		11984


//--------------------- .nv.shared._Z35group_norm_nhwc_bwd_one_pass_kernelI11Fp16IOBf16WLi512ELi84ELi672EEv26Group_norm_nhwc_bwd_params --------------------------
	.section	.nv.shared._Z35group_norm_nhwc_bwd_one_pass_kernelI11Fp16IOBf16WLi512ELi84ELi672EEv26Group_norm_nhwc_bwd_params,"aw",@nobits
	.sectionflags	@""
	.align	16
.nv.shared._Z35group_norm_nhwc_bwd_one_pass_kernelI11Fp16IOBf16WLi512ELi84ELi672EEv26Group_norm_nhwc_bwd_params:
	.zero		11984


//--------------------- .nv.shared._Z35group_norm_nhwc_bwd_one_pass_kernelI11Fp16IOFp16WLi64ELi84ELi672EEv26Group_norm_nhwc_bwd_params --------------------------
	.section	.nv.shared._Z35group_norm_nhwc_bwd_one_pass_kernelI11Fp16IOFp16WLi64ELi84ELi672EEv26Group_norm_nhwc_bwd_params,"aw",@nobits
	.sectionflags	@""
	.align	16
.nv.shared._Z35group_norm_nhwc_bwd_one_pass_kernelI11Fp16IOFp16WLi64ELi84ELi672EEv26Group_norm_nhwc_bwd_params:
	.zero		11984


//--------------------- .nv.shared._Z35group_norm_nhwc_bwd_one_pass_kernelI11Fp16IOFp16WLi128ELi84ELi672EEv26Group_norm_nhwc_bwd_params --------------------------
	.section	.nv.shared._Z35group_norm_nhwc_bwd_one_pass_kernelI11Fp16IOFp16WLi128ELi84ELi672EEv26Group_norm_nhwc_bwd_params,"aw",@nobits
	.sectionflags	@""
	.align	16
.nv.shared._Z35group_norm_nhwc_bwd_one_pass_kernelI11Fp16IOFp16WLi128ELi84ELi672EEv26Group_norm_nhwc_bwd_params:
	.zero		11984


//--------------------- .nv.shared._Z35group_norm_nhwc_bwd_one_pass_kernelI11Fp16IOFp16WLi256ELi84ELi672EEv26Group_norm_nhwc_bwd_params --------------------------
	.section	.nv.shared._Z35group_norm_nhwc_bwd_one_pass_kernelI11Fp16IOFp16WLi256ELi84ELi672EEv26Group_norm_nhwc_bwd_params,"aw",@nobits
	.sectionflags	@""
	.align	16
.nv.shared._Z35group_norm_nhwc_bwd_one_pass_kernelI11Fp16IOFp16WLi256ELi84ELi672EEv26Group_norm_nhwc_bwd_params:
	.zero		11984


//--------------------- .nv.shared._Z35group_norm_nhwc_bwd_one_pass_kernelI11Fp16IOFp16WLi512ELi84ELi672EEv26Group_norm_nhwc_bwd_params --------------------------
	.section	.nv.shared._Z35group_norm_nhwc_bwd_one_pass_kernelI11Fp16IOFp16WLi512ELi84ELi672EEv26Group_norm_nhwc_bwd_params,"aw",@nobits
	.sectionflags	@""
	.align	16
.nv.shared._Z35group_norm_nhwc_bwd_one_pass_kernelI11Fp16IOFp16WLi512ELi84ELi672EEv26Group_norm_nhwc_bwd_params:
	.zero		11984


//--------------------- .nv.shared._Z35group_norm_nhwc_bwd_one_pass_kernelI11Fp32IOFp32WLi64ELi84ELi672EEv26Group_norm_nhwc_bwd_params --------------------------
	.section	.nv.shared._Z35group_norm_nhwc_bwd_one_pass_kernelI11Fp32IOFp32WLi64ELi84ELi672EEv26Group_norm_nhwc_bwd_params,"aw",@nobits
	.sectionflags	@""
	.align	16
.nv.shared._Z35group_norm_nhwc_bwd_one_pass_kernelI11Fp32IOFp32WLi64ELi84ELi672EEv26Group_norm_nhwc_bwd_params:
	.zero		11984


//--------------------- .nv.shared._Z35group_norm_nhwc_bwd_one_pass_kernelI11Fp32IOFp32WLi128ELi84ELi672EEv26Group_norm_nhwc_bwd_params --------------------------
	.section	.nv.shared._Z35group_norm_nhwc_bwd_one_pass_kernelI11Fp32IOFp32WLi128ELi84ELi672EEv26Group_norm_nhwc_bwd_params,"aw",@nobits
	.sectionflags	@""
	.align	16
.nv.shared._Z35group_norm_nhwc_bwd_one_pass_kernelI11Fp32IOFp32WLi128ELi84ELi672EEv26Group_norm_nhwc_bwd_params:
	.zero		11984


//--------------------- .nv.shared._Z35group_norm_nhwc_bwd_one_pass_kernelI11Fp32IOFp32WLi256ELi84ELi672EEv26Group_norm_nhwc_bwd_params --------------------------
	.section	.nv.shared._Z35group_norm_nhwc_bwd_one_pass_kernelI11Fp32IOFp32WLi256ELi84ELi672EEv26Group_norm_nhwc_bwd_params,"aw",@nobits
	.sectionflags	@""
	.align	16
.nv.shared._Z35group_norm_nhwc_bwd_one_pass_kernelI11Fp32IOFp32WLi256ELi84ELi672EEv26Group_norm_nhwc_bwd_params:
	.zero		11984


//--------------------- .nv.shared._Z35group_norm_nhwc_bwd_one_pass_kernelI11Fp32IOFp32WLi512ELi84ELi672EEv26Group_norm_nhwc_bwd_params --------------------------
	.section	.nv.shared._Z35group_norm_nhwc_bwd_one_pass_kernelI11Fp32IOFp32WLi512ELi84ELi672EEv26Group_norm_nhwc_bwd_params,"aw",@nobits
	.sectionflags	@""
	.align	16
.nv.shared._Z35group_norm_nhwc_bwd_one_pass_kernelI11Fp32IOFp32WLi512ELi84ELi672EEv26Group_norm_nhwc_bwd_params:
	.zero		11984


//--------------------- .nv.shared._Z35group_norm_nhwc_bwd_one_pass_kernelI11Fp32IOBf16WLi64ELi84ELi672EEv26Group_norm_nhwc_bwd_params --------------------------
	.section	.nv.shared._Z35group_norm_nhwc_bwd_one_pass_kernelI11Fp32IOBf16WLi64ELi84ELi672EEv26Group_norm_nhwc_bwd_params,"aw",@nobits
	.sectionflags	@""
	.align	16
.nv.shared._Z35group_norm_nhwc_bwd_one_pass_kernelI11Fp32IOBf16WLi64ELi84ELi672EEv26Group_norm_nhwc_bwd_params:
	.zero		11984


//--------------------- .nv.shared._Z35group_norm_nhwc_bwd_one_pass_kernelI11Fp32IOBf16WLi128ELi84ELi672EEv26Group_norm_nhwc_bwd_params --------------------------
	.section	.nv.shared._Z35group_norm_nhwc_bwd_one_pass_kernelI11Fp32IOBf16WLi128ELi84ELi672EEv26Group_norm_nhwc_bwd_params,"aw",@nobits
	.sectionflags	@""
	.align	16
.nv.shared._Z35group_norm_nhwc_bwd_one_pass_kernelI11Fp32IOBf16WLi128ELi84ELi672EEv26Group_norm_nhwc_bwd_params:
	.zero		11984


//--------------------- .nv.shared._Z35group_norm_nhwc_bwd_one_pass_kernelI11Fp32IOBf16WLi256ELi84ELi672EEv26Group_norm_nhwc_bwd_params --------------------------
	.section	.nv.shared._Z35group_norm_nhwc_bwd_one_pass_kernelI11Fp32IOBf16WLi256ELi84ELi672EEv26Group_norm_nhwc_bwd_params,"aw",@nobits
	.sectionflags	@""
	.align	16
.nv.shared._Z35group_norm_nhwc_bwd_one_pass_kernelI11Fp32IOBf16WLi256ELi84ELi672EEv26Group_norm_nhwc_bwd_params:
	.zero		11984


//--------------------- .nv.shared._Z35group_norm_nhwc_bwd_one_pass_kernelI11Fp32IOBf16WLi512ELi84ELi672EEv26Group_norm_nhwc_bwd_params --------------------------
	.section	.nv.shared._Z35group_norm_nhwc_bwd_one_pass_kernelI11Fp32IOBf16WLi512ELi84ELi672EEv26Group_norm_nhwc_bwd_params,"aw",@nobits
	.sectionflags	@""
	.align	16
.nv.shared._Z35group_norm_nhwc_bwd_one_pass_kernelI11Fp32IOBf16WLi512ELi84ELi672EEv26Group_norm_nhwc_bwd_params:
	.zero		11984


//--------------------- .nv.shared._Z35group_norm_nhwc_bwd_one_pass_kernelI11Fp32IOFp16WLi64ELi84ELi672EEv26Group_norm_nhwc_bwd_params --------------------------
	.section	.nv.shared._Z35group_norm_nhwc_bwd_one_pass_kernelI11Fp32IOFp16WLi64ELi84ELi672EEv26Group_norm_nhwc_bwd_params,"aw",@nobits
	.sectionflags	@""
	.align	16
.nv.shared._Z35group_norm_nhwc_bwd_one_pass_kernelI11Fp32IOFp16WLi64ELi84ELi672EEv26Group_norm_nhwc_bwd_params:
	.zero		11984


//--------------------- .nv.shared._Z35group_norm_nhwc_bwd_one_pass_kernelI11Fp32IOFp16WLi128ELi84ELi672EEv26Group_norm_nhwc_bwd_params --------------------------
	.section	.nv.shared._Z35group_norm_nhwc_bwd_one_pass_kernelI11Fp32IOFp16WLi128ELi84ELi672EEv26Group_norm_nhwc_bwd_params,"aw",@nobits
	.sectionflags	@""
	.align	16
.nv.shared._Z35group_norm_nhwc_bwd_one_pass_kernelI11Fp32IOFp16WLi128ELi84ELi672EEv26Group_norm_nhwc_bwd_params:
	.zero		11984


//--------------------- .nv.shared._Z35group_norm_nhwc_bwd_one_pass_kernelI11Fp32IOFp16WLi256ELi84ELi672EEv26Group_norm_nhwc_bwd_params --------------------------
	.section	.nv.shared._Z35group_norm_nhwc_bwd_one_pass_kernelI11Fp32IOFp16WLi256ELi84ELi672EEv26Group_norm_nhwc_bwd_params,"aw",@nobits
	.sectionflags	@""
	.align	16
.nv.shared._Z35group_norm_nhwc_bwd_one_pass_kernelI11Fp32IOFp16WLi256ELi84ELi672EEv26Group_norm_nhwc_bwd_params:
	.zero		11984


//--------------------- .nv.shared._Z35group_norm_nhwc_bwd_one_pass_kernelI11Fp32IOFp16WLi512ELi84ELi672EEv26Group_norm_nhwc_bwd_params --------------------------
	.section	.nv.shared._Z35group_norm_nhwc_bwd_one_pass_kernelI11Fp32IOFp16WLi512ELi84ELi672EEv26Group_norm_nhwc_bwd_params,"aw",@nobits
	.sectionflags	@""
	.align	16
.nv.shared._Z35group_norm_nhwc_bwd_one_pass_kernelI11Fp32IOFp16WLi512ELi84ELi672EEv26Group_norm_nhwc_bwd_params:
	.zero		11984


//--------------------- .nv.shared._Z35group_norm_nhwc_fwd_one_pass_kernelI11Bf16IOFp32WLi64ELi84ELi672EEv26Group_norm_nhwc_fwd_params --------------------------
	.section	.nv.shared._Z35group_norm_nhwc_fwd_one_pass_kernelI11Bf16IOFp32WLi64ELi84ELi672EEv26Group_norm_nhwc_fwd_params,"aw",@nobits
	.sectionflags	@""
	.align	8
.nv.shared._Z35group_norm_nhwc_fwd_one_pass_kernelI11Bf16IOFp32WLi64ELi84ELi672EEv26Group_norm_nhwc_fwd_params:
	.zero		1232


//--------------------- .nv.shared._Z35group_norm_nhwc_fwd_one_pass_kernelI11Bf16IOFp32WLi128ELi84ELi672EEv26Group_norm_nhwc_fwd_params --------------------------
	.section	.nv.shared._Z35group_norm_nhwc_fwd_one_pass_kernelI11Bf16IOFp32WLi128ELi84ELi672EEv26Group_norm_nhwc_fwd_params,"aw",@nobits
	.sectionflags	@""
	.align	8
.nv.shared._Z35group_norm_nhwc_fwd_one_pass_kernelI11Bf16IOFp32WLi128ELi84ELi672EEv26Group_norm_nhwc_fwd_params:
	.zero		1232


//--------------------- .nv.shared._Z35group_norm_nhwc_fwd_one_pass_kernelI11Bf16IOFp32WLi256ELi84ELi672EEv26Group_norm_nhwc_fwd_params --------------------------
	.section	.nv.shared._Z35group_norm_nhwc_fwd_one_pass_kernelI11Bf16IOFp32WLi256ELi84ELi672EEv26Group_norm_nhwc_fwd_params,"aw",@nobits
	.sectionflags	@""
	.align	8
.nv.shared._Z35group_norm_nhwc_fwd_one_pass_kernelI11Bf16IOFp32WLi256ELi84ELi672EEv26Group_norm_nhwc_fwd_params:
	.zero		1232


//--------------------- .nv.shared._Z35group_norm_nhwc_fwd_one_pass_kernelI11Bf16IOFp32WLi512ELi84ELi672EEv26Group_norm_nhwc_fwd_params --------------------------
	.section	.nv.shared._Z35group_norm_nhwc_fwd_one_pass_kernelI11Bf16IOFp32WLi512ELi84ELi672EEv26Group_norm_nhwc_fwd_params,"aw",@nobits
	.sectionflags	@""
	.align	8
.nv.shared._Z35group_norm_nhwc_fwd_one_pass_kernelI11Bf16IOFp32WLi512ELi84ELi672EEv26Group_norm_nhwc_fwd_params:
	.zero		1232


//--------------------- .nv.shared._Z35group_norm_nhwc_fwd_one_pass_kernelI11Bf16IOBf16WLi64ELi84ELi672EEv26Group_norm_nhwc_fwd_params --------------------------
	.section	.nv.shared._Z35group_norm_nhwc_fwd_one_pass_kernelI11Bf16IOBf16WLi64ELi84ELi672EEv26Group_norm_nhwc_fwd_params,"aw",@nobits
	.sectionflags	@""
	.align	8
.nv.shared._Z35group_norm_nhwc_fwd_one_pass_kernelI11Bf16IOBf16WLi64ELi84ELi672EEv26Group_norm_nhwc_fwd_params:
	.zero		1232


//--------------------- .nv.shared._Z35group_norm_nhwc_fwd_one_pass_kernelI11Bf16IOBf16WLi128ELi84ELi672EEv26Group_norm_nhwc_fwd_params --------------------------
	.section	.nv.shared._Z35group_norm_nhwc_fwd_one_pass_kernelI11Bf16IOBf16WLi128ELi84ELi672EEv26Group_norm_nhwc_fwd_params,"aw",@nobits
	.sectionflags	@""
	.align	8
.nv.shared._Z35group_norm_nhwc_fwd_one_pass_kernelI11Bf16IOBf16WLi128ELi84ELi672EEv26Group_norm_nhwc_fwd_params:
	.zero		1232


//--------------------- .nv.shared._Z35group_norm_nhwc_fwd_one_pass_kernelI11Bf16IOBf16WLi256ELi84ELi672EEv26Group_norm_nhwc_fwd_params --------------------------
	.section	.nv.shared._Z35group_norm_nhwc_fwd_one_pass_kernelI11Bf16IOBf16WLi256ELi84ELi672EEv26Group_norm_nhwc_fwd_params,"aw",@nobits
	.sectionflags	@""
	.align	8
.nv.shared._Z35group_norm_nhwc_fwd_one_pass_kernelI11Bf16IOBf16WLi256ELi84ELi672EEv26Group_norm_nhwc_fwd_params:
	.zero		1232


//--------------------- .nv.shared._Z35group_norm_nhwc_fwd_one_pass_kernelI11Bf16IOBf16WLi512ELi84ELi672EEv26Group_norm_nhwc_fwd_params --------------------------
	.section	.nv.shared._Z35group_norm_nhwc_fwd_one_pass_kernelI11Bf16IOBf16WLi512ELi84ELi672EEv26Group_norm_nhwc_fwd_params,"aw",@nobits
	.sectionflags	@""
	.align	8
.nv.shared._Z35group_norm_nhwc_fwd_one_pass_kernelI11Bf16IOBf16WLi512ELi84ELi672EEv26Group_norm_nhwc_fwd_params:
	.zero		1232


//--------------------- .nv.shared._Z35group_norm_nhwc_fwd_one_pass_kernelI11Bf16IOFp16WLi64ELi84ELi672EEv26Group_norm_nhwc_fwd_params --------------------------
	.section	.nv.shared._Z35group_norm_nhwc_fwd_one_pass_kernelI11Bf16IOFp16WLi64ELi84ELi672EEv26Group_norm_nhwc_fwd_params,"aw",@nobits
	.sectionflags	@""
	.align	8
.nv.shared._Z35group_norm_nhwc_fwd_one_pass_kernelI11Bf16IOFp16WLi64ELi84ELi672EEv26Group_norm_nhwc_fwd_params:
	.zero		1232


//--------------------- .nv.shared._Z35group_norm_nhwc_fwd_one_pass_kernelI11Bf16IOFp16WLi128ELi84ELi672EEv26Group_norm_nhwc_fwd_params --------------------------
	.section	.nv.shared._Z35group_norm_nhwc_fwd_one_pass_kernelI11Bf16IOFp16WLi128ELi84ELi672EEv26Group_norm_nhwc_fwd_params,"aw",@nobits
	.sectionflags	@""
	.align	8
.nv.shared._Z35group_norm_nhwc_fwd_one_pass_kernelI11Bf16IOFp16WLi128ELi84ELi672EEv26Group_norm_nhwc_fwd_params:
	.zero		1232


//--------------------- .nv.shared._Z35group_norm_nhwc_fwd_one_pass_kernelI11Bf16IOFp16WLi256ELi84ELi672EEv26Group_norm_nhwc_fwd_params --------------------------
	.section	.nv.shared._Z35group_norm_nhwc_fwd_one_pass_kernelI11Bf16IOFp16WLi256ELi84ELi672EEv26Group_norm_nhwc_fwd_params,"aw",@nobits
	.sectionflags	@""
	.align	8
.nv.shared._Z35group_norm_nhwc_fwd_one_pass_kernelI11Bf16IOFp16WLi256ELi84ELi672EEv26Group_norm_nhwc_fwd_params:
	.zero		1232


//--------------------- .nv.shared._Z35group_norm_nhwc_fwd_one_pass_kernelI11Bf16IOFp16WLi512ELi84ELi672EEv26Group_norm_nhwc_fwd_params --------------------------
	.section	.nv.shared._Z35group_norm_nhwc_fwd_one_pass_kernelI11Bf16IOFp16WLi512ELi84ELi672EEv26Group_norm_nhwc_fwd_params,"aw",@nobits
	.sectionflags	@""
	.align	8
.nv.shared._Z35group_norm_nhwc_fwd_one_pass_kernelI11Bf16IOFp16WLi512ELi84ELi672EEv26Group_norm_nhwc_fwd_params:
	.zero		1232


//--------------------- .nv.shared._Z35group_norm_nhwc_fwd_one_pass_kernelI11Fp16IOFp32WLi64ELi84ELi672EEv26Group_norm_nhwc_fwd_params --------------------------
	.section	.nv.shared._Z35group_norm_nhwc_fwd_one_pass_kernelI11Fp16IOFp32WLi64ELi84ELi672EEv26Group_norm_nhwc_fwd_params,"aw",@nobits
	.sectionflags	@""
	.align	8
.nv.shared._Z35group_norm_nhwc_fwd_one_pass_kernelI11Fp16IOFp32WLi64ELi84ELi672EEv26Group_norm_nhwc_fwd_params:
	.zero		1232


//--------------------- .nv.shared._Z35group_norm_nhwc_fwd_one_pass_kernelI11Fp16IOFp32WLi128ELi84ELi672EEv26Group_norm_nhwc_fwd_params --------------------------
	.section	.nv.shared._Z35group_norm_nhwc_fwd_one_pass_kernelI11Fp16IOFp32WLi128ELi84ELi672EEv26Group_norm_nhwc_fwd_params,"aw",@nobits
	.sectionflags	@""
	.align	8
.nv.shared._Z35group_norm_nhwc_fwd_one_pass_kernelI11Fp16IOFp32WLi128ELi84ELi672EEv26Group_norm_nhwc_fwd_params:
	.zero		1232


//--------------------- .nv.shared._Z35group_norm_nhwc_fwd_one_pass_kernelI11Fp16IOFp32WLi256ELi84ELi672EEv26Group_norm_nhwc_fwd_params --------------------------
	.section	.nv.shared._Z35group_norm_nhwc_fwd_one_pass_kernelI11Fp16IOFp32WLi256ELi84ELi672EEv26Group_norm_nhwc_fwd_params,"aw",@nobits
	.sectionflags	@""
	.align	8
.nv.shared._Z35group_norm_nhwc_fwd_one_pass_kernelI11Fp16IOFp32WLi256ELi84ELi672EEv26Group_norm_nhwc_fwd_params:
	.zero		1232


//--------------------- .nv.shared._Z35group_norm_nhwc_fwd_one_pass_kernelI11Fp16IOFp32WLi512ELi84ELi672EEv26Group_norm_nhwc_fwd_params --------------------------
	.section	.nv.shared._Z35group_norm_nhwc_fwd_one_pass_kernelI11Fp16IOFp32WLi512ELi84ELi672EEv26Group_norm_nhwc_fwd_params,"aw",@nobits
	.sectionflags	@""
	.align	8
.nv.shared._Z35group_norm_nhwc_fwd_one_pass_kernelI11Fp16IOFp32WLi512ELi84ELi672EEv26Group_norm_nhwc_fwd_params:
	.zero		1232


//--------------------- .nv.shared._Z35group_norm_nhwc_fwd_one_pass_kernelI11Fp16IOBf16WLi64ELi84ELi672EEv26Group_norm_nhwc_fwd_params --------------------------
	.section	.nv.shared._Z35group_norm_nhwc_fwd_one_pass_kernelI11Fp16IOBf16WLi64ELi84ELi672EEv26Group_norm_nhwc_fwd_params,"aw",@nobits
	.sectionflags	@""
	.align	8
.nv.shared._Z35group_norm_nhwc_fwd_one_pass_kernelI11Fp16IOBf16WLi64ELi84ELi672EEv26Group_norm_nhwc_fwd_params:
	.zero		1232


//--------------------- .nv.shared._Z35group_norm_nhwc_fwd_one_pass_kernelI11Fp16IOBf16WLi128ELi84ELi672EEv26Group_norm_nhwc_fwd_params --------------------------
	.section	.nv.shared._Z35group_norm_nhwc_fwd_one_pass_kernelI11Fp16IOBf16WLi128ELi84ELi672EEv26Group_norm_nhwc_fwd_params,"aw",@nobits
	.sectionflags	@""
	.align	8
.nv.shared._Z35group_norm_nhwc_fwd_one_pass_kernelI11Fp16IOBf16WLi128ELi84ELi672EEv26Group_norm_nhwc_fwd_params:
	.zero		1232


//--------------------- .nv.shared._Z35group_norm_nhwc_fwd_one_pass_kernelI11Fp16IOBf16WLi256ELi84ELi672EEv26Group_norm_nhwc_fwd_params --------------------------
	.section	.nv.shared._Z35group_norm_nhwc_fwd_one_pass_kernelI11Fp16IOBf16WLi256ELi84ELi672EEv26Group_norm_nhwc_fwd_params,"aw",@nobits
	.sectionflags	@""
	.align	8
.nv.shared._Z35group_norm_nhwc_fwd_one_pass_kernelI11Fp16IOBf16WLi256ELi84ELi672EEv26Group_norm_nhwc_fwd_params:
	.zero		1232


//--------------------- .nv.shared._Z35group_norm_nhwc_fwd_one_pass_kernelI11Fp16IOBf16WLi512ELi84ELi672EEv26Group_norm_nhwc_fwd_params --------------------------
	.section	.nv.shared._Z35group_norm_nhwc_fwd_one_pass_kernelI11Fp16IOBf16WLi512ELi84ELi672EEv26Group_norm_nhwc_fwd_params,"aw",@nobits
	.sectionflags	@""
	.align	8
.nv.shared._Z35group_norm_nhwc_fwd_one_pass_kernelI11Fp16IOBf16WLi512ELi84ELi672EEv26Group_norm_nhwc_fwd_params:
	.zero		1232


//--------------------- .nv.shared._Z35group_norm_nhwc_fwd_one_pass_kernelI11Fp16IOFp16WLi64ELi84ELi672EEv26Group_norm_nhwc_fwd_params --------------------------
	.section	.nv.shared._Z35group_norm_nhwc_fwd_one_pass_kernelI11Fp16IOFp16WLi64ELi84ELi672EEv26Group_norm_nhwc_fwd_params,"aw",@nobits
	.sectionflags	@""
	.align	8
.nv.shared._Z35group_norm_nhwc_fwd_one_pass_kernelI11Fp16IOFp16WLi64ELi84ELi672EEv26Group_norm_nhwc_fwd_params:
	.zero		1232


//--------------------- .nv.shared._Z35group_norm_nhwc_fwd_one_pass_kernelI11Fp16IOFp16WLi128ELi84ELi672EEv26Group_norm_nhwc_fwd_params --------------------------
	.section	.nv.shared._Z35group_norm_nhwc_fwd_one_pass_kernelI11Fp16IOFp16WLi128ELi84ELi672EEv26Group_norm_nhwc_fwd_params,"aw",@nobits
	.sectionflags	@""
	.align	8
.nv.shared._Z35group_norm_nhwc_fwd_one_pass_kernelI11Fp16IOFp16WLi128ELi84ELi672EEv26Group_norm_nhwc_fwd_params:
	.zero		1232


//--------------------- .nv.shared._Z35group_norm_nhwc_fwd_one_pass_kernelI11Fp16IOFp16WLi256ELi84ELi672EEv26Group_norm_nhwc_fwd_params --------------------------
	.section	.nv.shared._Z35group_norm_nhwc_fwd_one_pass_kernelI11Fp16IOFp16WLi256ELi84ELi672EEv26Group_norm_nhwc_fwd_params,"aw",@nobits
	.sectionflags	@""
	.align	8
.nv.shared._Z35group_norm_nhwc_fwd_one_pass_kernelI11Fp16IOFp16WLi256ELi84ELi672EEv26Group_norm_nhwc_fwd_params:
	.zero		1232


//--------------------- .nv.shared._Z35group_norm_nhwc_fwd_one_pass_kernelI11Fp16IOFp16WLi512ELi84ELi672EEv26Group_norm_nhwc_fwd_params --------------------------
	.section	.nv.shared._Z35group_norm_nhwc_fwd_one_pass_kernelI11Fp16IOFp16WLi512ELi84ELi672EEv26Group_norm_nhwc_fwd_params,"aw",@nobits
	.sectionflags	@""
	.align	8
.nv.shared._Z35group_norm_nhwc_fwd_one_pass_kernelI11Fp16IOFp16WLi512ELi84ELi672EEv26Group_norm_nhwc_fwd_params:
	.zero		1232


//--------------------- .nv.shared._Z35group_norm_nhwc_fwd_one_pass_kernelI11Fp32IOFp32WLi64ELi84ELi672EEv26Group_norm_nhwc_fwd_params --------------------------
	.section	.nv.shared._Z35group_norm_nhwc_fwd_one_pass_kernelI11Fp32IOFp32WLi64ELi84ELi672EEv26Group_norm_nhwc_fwd_params,"aw",@nobits
	.sectionflags	@""
	.align	8
.nv.shared._Z35group_norm_nhwc_fwd_one_pass_kernelI11Fp32IOFp32WLi64ELi84ELi672EEv26Group_norm_nhwc_fwd_params:
	.zero		1232


//--------------------- .nv.shared._Z35group_norm_nhwc_fwd_one_pass_kernelI11Fp32IOFp32WLi128ELi84ELi672EEv26Group_norm_nhwc_fwd_params --------------------------
	.section	.nv.shared._Z35group_norm_nhwc_fwd_one_pass_kernelI11Fp32IOFp32WLi128ELi84ELi672EEv26Group_norm_nhwc_fwd_params,"aw",@nobits
	.sectionflags	@""
	.align	8
.nv.shared._Z35group_norm_nhwc_fwd_one_pass_kernelI11Fp32IOFp32WLi128ELi84ELi672EEv26Group_norm_nhwc_fwd_params:
	.zero		1232


//--------------------- .nv.shared._Z35group_norm_nhwc_fwd_one_pass_kernelI11Fp32IOFp32WLi256ELi84ELi672EEv26Group_norm_nhwc_fwd_params --------------------------
	.section	.nv.shared._Z35group_norm_nhwc_fwd_one_pass_kernelI11Fp32IOFp32WLi256ELi84ELi672EEv26Group_norm_nhwc_fwd_params,"aw",@nobits
	.sectionflags	@""
	.align	8
.nv.shared._Z35group_norm_nhwc_fwd_one_pass_kernelI11Fp32IOFp32WLi256ELi84ELi672EEv26Group_norm_nhwc_fwd_params:
	.zero		1232


//--------------------- .nv.shared._Z35group_norm_nhwc_fwd_one_pass_kernelI11Fp32IOFp32WLi512ELi84ELi672EEv26Group_norm_nhwc_fwd_params --------------------------
	.section	.nv.shared._Z35group_norm_nhwc_fwd_one_pass_kernelI11Fp32IOFp32WLi512ELi84ELi672EEv26Group_norm_nhwc_fwd_params,"aw",@nobits
	.sectionflags	@""
	.align	8
.nv.shared._Z35group_norm_nhwc_fwd_one_pass_kernelI11Fp32IOFp32WLi512ELi84ELi672EEv26Group_norm_nhwc_fwd_params:
	.zero		1232


//--------------------- .nv.shared._Z35group_norm_nhwc_fwd_one_pass_kernelI11Fp32IOBf16WLi64ELi84ELi672EEv26Group_norm_nhwc_fwd_params --------------------------
	.section	.nv.shared._Z35group_norm_nhwc_fwd_one_pass_kernelI11Fp32IOBf16WLi64ELi84ELi672EEv26Group_norm_nhwc_fwd_params,"aw",@nobits
	.sectionflags	@""
	.align	8
.nv.shared._Z35group_norm_nhwc_fwd_one_pass_kernelI11Fp32IOBf16WLi64ELi84ELi672EEv26Group_norm_nhwc_fwd_params:
	.zero		1232


//--------------------- .nv.shared._Z35group_norm_nhwc_fwd_one_pass_kernelI11Fp32IOBf16WLi128ELi84ELi672EEv26Group_norm_nhwc_fwd_params --------------------------
	.section	.nv.shared._Z35group_norm_nhwc_fwd_one_pass_kernelI11Fp32IOBf16WLi128ELi84ELi672EEv26Group_norm_nhwc_fwd_params,"aw",@nobits
	.sectionflags	@""
	.align	8
.nv.shared._Z35group_norm_nhwc_fwd_one_pass_kernelI11Fp32IOBf16WLi128ELi84ELi672EEv26Group_norm_nhwc_fwd_params:
	.zero		1232


//--------------------- .nv.shared._Z35group_norm_nhwc_fwd_one_pass_kernelI11Fp32IOBf16WLi256ELi84ELi672EEv26Group_norm_nhwc_fwd_params --------------------------
	.section	.nv.shared._Z35group_norm_nhwc_fwd_one_pass_kernelI11Fp32IOBf16WLi256ELi84ELi672EEv26Group_norm_nhwc_fwd_params,"aw",@nobits
	.sectionflags	@""
	.align	8
.nv.shared._Z35group_norm_nhwc_fwd_one_pass_kernelI11Fp32IOBf16WLi256ELi84ELi672EEv26Group_norm_nhwc_fwd_params:
	.zero		1232


//--------------------- .nv.shared._Z35group_norm_nhwc_fwd_one_pass_kernelI11Fp32IOBf16WLi512ELi84ELi672EEv26Group_norm_nhwc_fwd_params --------------------------
	.section	.nv.shared._Z35group_norm_nhwc_fwd_one_pass_kernelI11Fp32IOBf16WLi512ELi84ELi672EEv26Group_norm_nhwc_fwd_params,"aw",@nobits
	.sectionflags	@""
	.align	8
.nv.shared._Z35group_norm_nhwc_fwd_one_pass_kernelI11Fp32IOBf16WLi512ELi84ELi672EEv26Group_norm_nhwc_fwd_params:
	.zero		1232


//--------------------- .nv.shared._Z35group_norm_nhwc_fwd_one_pass_kernelI11Fp32IOFp16WLi64ELi84ELi672EEv26Group_norm_nhwc_fwd_params --------------------------
	.section	.nv.shared._Z35group_norm_nhwc_fwd_one_pass_kernelI11Fp32IOFp16WLi64ELi84ELi672EEv26Group_norm_nhwc_fwd_params,"aw",@nobits
	.sectionflags	@""
	.align	8
.nv.shared._Z35group_norm_nhwc_fwd_one_pass_kernelI11Fp32IOFp16WLi64ELi84ELi672EEv26Group_norm_nhwc_fwd_params:
	.zero		1232


//--------------------- .nv.shared._Z35group_norm_nhwc_fwd_one_pass_kernelI11Fp32IOFp16WLi128ELi84ELi672EEv26Group_norm_nhwc_fwd_params --------------------------
	.section	.nv.shared._Z35group_norm_nhwc_fwd_one_pass_kernelI11Fp32IOFp16WLi128ELi84ELi672EEv26Group_norm_nhwc_fwd_params,"aw",@nobits
	.sectionflags	@""
	.align	8
.nv.shared._Z35group_norm_nhwc_fwd_one_pass_kernelI11Fp32IOFp16WLi128ELi84ELi672EEv26Group_norm_nhwc_fwd_params:
	.zero		1232


//--------------------- .nv.shared._Z35group_norm_nhwc_fwd_one_pass_kernelI11Fp32IOFp16WLi256ELi84ELi672EEv26Group_norm_nhwc_fwd_params --------------------------
	.section	.nv.shared._Z35group_norm_nhwc_fwd_one_pass_kernelI11Fp32IOFp16WLi256ELi84ELi672EEv26Group_norm_nhwc_fwd_params,"aw",@nobits
	.sectionflags	@""
	.align	8
.nv.shared._Z35group_norm_nhwc_fwd_one_pass_kernelI11Fp32IOFp16WLi256ELi84ELi672EEv26Group_norm_nhwc_fwd_params:
	.zero		1232


//--------------------- .nv.shared._Z35group_norm_nhwc_fwd_one_pass_kernelI11Fp32IOFp16WLi512ELi84ELi672EEv26Group_norm_nhwc_fwd_params --------------------------
	.section	.nv.shared._Z35group_norm_nhwc_fwd_one_pass_kernelI11Fp32IOFp16WLi512ELi84ELi672EEv26Group_norm_nhwc_fwd_params,"aw",@nobits
	.sectionflags	@""
	.align	8
.nv.shared._Z35group_norm_nhwc_fwd_one_pass_kernelI11Fp32IOFp16WLi512ELi84ELi672EEv26Group_norm_nhwc_fwd_params:
	.zero		1232


//--------------------- .nv.constant0._ZN3cub18CUB_300001_SM_10006detail11EmptyKernelIvEEvv --------------------------
	.section	.nv.constant0._ZN3cub18CUB_300001_SM_10006detail11EmptyKernelIvEEvv,"a",@progbits
	.sectionflags	@""
	.align	4
.nv.constant0._ZN3cub18CUB_300001_SM_10006detail11EmptyKernelIvEEvv:
	.zero		896


//--------------------- .nv.constant0._Z35group_norm_nhwc_bwd_one_pass_kernelI11Bf16IOFp32WLi64ELi84ELi672EEv26Group_norm_nhwc_bwd_params --------------------------
	.section	.nv.constant0._Z35group_norm_nhwc_bwd_one_pass_kernelI11Bf16IOFp32WLi64ELi84ELi672EEv26Group_norm_nhwc_bwd_params,"a",@progbits
	.sectionflags	@""
	.align	4
.nv.constant0._Z35group_norm_nhwc_bwd_one_pass_kernelI11Bf16IOFp32WLi64ELi84ELi672EEv26Group_norm_nhwc_bwd_params:
	.zero		1080


//--------------------- .nv.constant0._Z35group_norm_nhwc_bwd_one_pass_kernelI11Bf16IOFp32WLi128ELi84ELi672EEv26Group_norm_nhwc_bwd_params --------------------------
	.section	.nv.constant0._Z35group_norm_nhwc_bwd_one_pass_kernelI11Bf16IOFp32WLi128ELi84ELi672EEv26Group_norm_nhwc_bwd_params,"a",@progbits
	.sectionflags	@""
	.align	4
.nv.constant0._Z35group_norm_nhwc_bwd_one_pass_kernelI11Bf16IOFp32WLi128ELi84ELi672EEv26Group_norm_nhwc_bwd_params:
	.zero		1080


//--------------------- .nv.constant0._Z35group_norm_nhwc_bwd_one_pass_kernelI11Bf16IOFp32WLi256ELi84ELi672EEv26Group_norm_nhwc_bwd_params --------------------------
	.section	.nv.constant0._Z35group_norm_nhwc_bwd_one_pass_kernelI11Bf16IOFp32WLi256ELi84ELi672EEv26Group_norm_nhwc_bwd_params,"a",@progbits
	.sectionflags	@""
	.align	4
.nv.constant0._Z35group_norm_nhwc_bwd_one_pass_kernelI11Bf16IOFp32WLi256ELi84ELi672EEv26Group_norm_nhwc_bwd_params:
	.zero		1080


//--------------------- .nv.constant0._Z35group_norm_nhwc_bwd_one_pass_kernelI11Bf16IOFp32WLi512ELi84ELi672EEv26Group_norm_nhwc_bwd_params --------------------------
	.section	.nv.constant0._Z35group_norm_nhwc_bwd_one_pass_kernelI11Bf16IOFp32WLi512ELi84ELi672EEv26Group_norm_nhwc_bwd_params,"a",@progbits
	.sectionflags	@""
	.align	4
.nv.constant0._Z35group_norm_nhwc_bwd_one_pass_kernelI11Bf16IOFp32WLi512ELi84ELi672EEv26Group_norm_nhwc_bwd_params:
	.zero		1080


//--------------------- .nv.constant0._Z35group_norm_nhwc_bwd_one_pass_kernelI11Bf16IOBf16WLi64ELi84ELi672EEv26Group_norm_nhwc_bwd_params --------------------------
	.section	.nv.constant0._Z35group_norm_nhwc_bwd_one_pass_kernelI11Bf16IOBf16WLi64ELi84ELi672EEv26Group_norm_nhwc_bwd_params,"a",@progbits
	.sectionflags	@""
	.align	4
.nv.constant0._Z35group_norm_nhwc_bwd_one_pass_kernelI11Bf16IOBf16WLi64ELi84ELi672EEv26Group_norm_nhwc_bwd_params:
	.zero		1080


//--------------------- .nv.constant0._Z35group_norm_nhwc_bwd_one_pass_kernelI11Bf16IOBf16WLi128ELi84ELi672EEv26Group_norm_nhwc_bwd_params --------------------------
	.section	.nv.constant0._Z35group_norm_nhwc_bwd_one_pass_kernelI11Bf16IOBf16WLi128ELi84ELi672EEv26Group_norm_nhwc_bwd_params,"a",@progbits
	.sectionflags	@""
	.align	4
.nv.constant0._Z35group_norm_nhwc_bwd_one_pass_kernelI11Bf16IOBf16WLi128ELi84ELi672EEv26Group_norm_nhwc_bwd_params:
	.zero		1080


//--------------------- .nv.constant0._Z35group_norm_nhwc_bwd_one_pass_kernelI11Bf16IOBf16WLi256ELi84ELi672EEv26Group_norm_nhwc_bwd_params --------------------------
	.section	.nv.constant0._Z35group_norm_nhwc_bwd_one_pass_kernelI11Bf16IOBf16WLi256ELi84ELi672EEv26Group_norm_nhwc_bwd_params,"a",@progbits
	.sectionflags	@""
	.align	4
.nv.constant0._Z35group_norm_nhwc_bwd_one_pass_kernelI11Bf16IOBf16WLi256ELi84ELi672EEv26Group_norm_nhwc_bwd_params:
	.zero		1080


//--------------------- .nv.constant0._Z35group_norm_nhwc_bwd_one_pass_kernelI11Bf16IOBf16WLi512ELi84ELi672EEv26Group_norm_nhwc_bwd_params --------------------------
	.section	.nv.constant0._Z35group_norm_nhwc_bwd_one_pass_kernelI11Bf16IOBf16WLi512ELi84ELi672EEv26Group_norm_nhwc_bwd_params,"a",@progbits
	.sectionflags	@""
	.align	4
.nv.constant0._Z35group_norm_nhwc_bwd_one_pass_kernelI11Bf16IOBf16WLi512ELi84ELi672EEv26Group_norm_nhwc_bwd_params:
	.zero		1080


//--------------------- .nv.constant0._Z35group_norm_nhwc_bwd_one_pass_kernelI11Bf16IOFp16WLi64ELi84ELi672EEv26Group_norm_nhwc_bwd_params --------------------------
	.section	.nv.constant0._Z35group_norm_nhwc_bwd_one_pass_kernelI11Bf16IOFp16WLi64ELi84ELi672EEv26Group_norm_nhwc_bwd_params,"a",@progbits
	.sectionflags	@""
	.align	4
.nv.constant0._Z35group_norm_nhwc_bwd_one_pass_kernelI11Bf16IOFp16WLi64ELi84ELi672EEv26Group_norm_nhwc_bwd_params:
	.zero		1080


//--------------------- .nv.constant0._Z35group_norm_nhwc_bwd_one_pass_kernelI11Bf16IOFp16WLi128ELi84ELi672EEv26Group_norm_nhwc_bwd_params --------------------------
	.section	.nv.constant0._Z35group_norm_nhwc_bwd_one_pass_kernelI11Bf16IOFp16WLi128ELi84ELi672EEv26Group_norm_nhwc_bwd_params,"a",@progbits
	.sectionflags	@""
	.align	4
.nv.constant0._Z35group_norm_nhwc_bwd_one_pass_kernelI11Bf16IOFp16WLi128ELi84ELi672EEv26Group_norm_nhwc_bwd_params:
	.zero		1080


//--------------------- .nv.constant0._Z35group_norm_nhwc_bwd_one_pass_kernelI11Bf16IOFp16WLi256ELi84ELi672EEv26Group_norm_nhwc_bwd_params --------------------------
	.section	.nv.constant0._Z35group_norm_nhwc_bwd_one_pass_kernelI11Bf16IOFp16WLi256ELi84ELi672EEv26Group_norm_nhwc_bwd_params,"a",@progbits
	.sectionflags	@""
	.align	4
.nv.constant0._Z35group_norm_nhwc_bwd_one_pass_kernelI11Bf16IOFp16WLi256ELi84ELi672EEv26Group_norm_nhwc_bwd_params:
	.zero		1080


//--------------------- .nv.constant0._Z35group_norm_nhwc_bwd_one_pass_kernelI11Bf16IOFp16WLi512ELi84ELi672EEv26Group_norm_nhwc_bwd_params --------------------------
	.section	.nv.constant0._Z35group_norm_nhwc_bwd_one_pass_kernelI11Bf16IOFp16WLi512ELi84ELi672EEv26Group_norm_nhwc_bwd_params,"a",@progbits
	.sectionflags	@""
	.align	4
.nv.constant0._Z35group_norm_nhwc_bwd_one_pass_kernelI11Bf16IOFp16WLi512ELi84ELi672EEv26Group_norm_nhwc_bwd_params:
	.zero		1080


//--------------------- .nv.constant0._Z35group_norm_nhwc_bwd_one_pass_kernelI11Fp16IOFp32WLi64ELi84ELi672EEv26Group_norm_nhwc_bwd_params --------------------------
	.section	.nv.constant0._Z35group_norm_nhwc_bwd_one_pass_kernelI11Fp16IOFp32WLi64ELi84ELi672EEv26Group_norm_nhwc_bwd_params,"a",@progbits
	.sectionflags	@""
	.align	4
.nv.constant0._Z35group_norm_nhwc_bwd_one_pass_kernelI11Fp16IOFp32WLi64ELi84ELi672EEv26Group_norm_nhwc_bwd_params:
	.zero		1080


//--------------------- .nv.constant0._Z35group_norm_nhwc_bwd_one_pass_kernelI11Fp16IOFp32WLi128ELi84ELi672EEv26Group_norm_nhwc_bwd_params --------------------------
	.section	.nv.constant0._Z35group_norm_nhwc_bwd_one_pass_kernelI11Fp16IOFp32WLi128ELi84ELi672EEv26Group_norm_nhwc_bwd_params,"a",@progbits
	.sectionflags	@""
	.align	4
.nv.constant0._Z35group_norm_nhwc_bwd_one_pass_kernelI11Fp16IOFp32WLi128ELi84ELi672EEv26Group_norm_nhwc_bwd_params:
	.zero		1080


//--------------------- .nv.constant0._Z35group_norm_nhwc_bwd_one_pass_kernelI11Fp16IOFp32WLi256ELi84ELi672EEv26Group_norm_nhwc_bwd_params --------------------------
	.section	.nv.constant0._Z35group_norm_nhwc_bwd_one_pass_kernelI11Fp16IOFp32WLi256ELi84ELi672EEv26Group_norm_nhwc_bwd_params,"a",@progbits
	.sectionflags	@""
	.align	4
.nv.constant0._Z35group_norm_nhwc_bwd_one_pass_kernelI11Fp16IOFp32WLi256ELi84ELi672EEv26Group_norm_nhwc_bwd_params:
	.zero		1080


//--------------------- .nv.constant0._Z35group_norm_nhwc_bwd_one_pass_kernelI11Fp16IOFp32WLi512ELi84ELi672EEv26Group_norm_nhwc_bwd_params --------------------------
	.section	.nv.constant0._Z35group_norm_nhwc_bwd_one_pass_kernelI11Fp16IOFp32WLi512ELi84ELi672EEv26Group_norm_nhwc_bwd_params,"a",@progbits
	.sectionflags	@""
	.align	4
.nv.constant0._Z35group_norm_nhwc_bwd_one_pass_kernelI11Fp16IOFp32WLi512ELi84ELi672EEv26Group_norm_nhwc_bwd_params:
	.zero		1080


//--------------------- .nv.constant0._Z35group_norm_nhwc_bwd_one_pass_kernelI11Fp16IOBf16WLi64ELi84ELi672EEv26Group_norm_nhwc_bwd_params --------------------------
	.section	.nv.constant0._Z35group_norm_nhwc_bwd_one_pass_kernelI11Fp16IOBf16WLi64ELi84ELi672EEv26Group_norm_nhwc_bwd_params,"a",@progbits
	.sectionflags	@""
	.align	4
.nv.constant0._Z35group_norm_nhwc_bwd_one_pass_kernelI11Fp16IOBf16WLi64ELi84ELi672EEv26Group_norm_nhwc_bwd_params:
	.zero		1080


//--------------------- .nv.constant0._Z35group_norm_nhwc_bwd_one_pass_kernelI11Fp16IOBf16WLi128ELi84ELi672EEv26Group_norm_nhwc_bwd_params --------------------------
	.section	.nv.constant0._Z35group_norm_nhwc_bwd_one_pass_kernelI11Fp16IOBf16WLi128ELi84ELi672EEv26Group_norm_nhwc_bwd_params,"a",@progbits
	.sectionflags	@""
	.align	4
.nv.constant0._Z35group_norm_nhwc_bwd_one_pass_kernelI11Fp16IOBf16WLi128ELi84ELi672EEv26Group_norm_nhwc_bwd_params:
	.zero		1080


//--------------------- .nv.constant0._Z35group_norm_nhwc_bwd_one_pass_kernelI11Fp16IOBf16WLi256ELi84ELi672EEv26Group_norm_nhwc_bwd_params --------------------------
	.section	.nv.constant0._Z35group_norm_nhwc_bwd_one_pass_kernelI11Fp16IOBf16WLi256ELi84ELi672EEv26Group_norm_nhwc_bwd_params,"a",@progbits
	.sectionflags	@""
	.align	4
.nv.constant0._Z35group_norm_nhwc_bwd_one_pass_kernelI11Fp16IOBf16WLi256ELi84ELi672EEv26Group_norm_nhwc_bwd_params:
	.zero		1080


//--------------------- .nv.constant0._Z35group_norm_nhwc_bwd_one_pass_kernelI11Fp16IOBf16WLi512ELi84ELi672EEv26Group_norm_nhwc_bwd_params --------------------------
	.section	.nv.constant0._Z35group_norm_nhwc_bwd_one_pass_kernelI11Fp16IOBf16WLi512ELi84ELi672EEv26Group_norm_nhwc_bwd_params,"a",@progbits
	.sectionflags	@""
	.align	4
.nv.constant0._Z35group_norm_nhwc_bwd_one_pass_kernelI11Fp16IOBf16WLi512ELi84ELi672EEv26Group_norm_nhwc_bwd_params:
	.zero		1080


//--------------------- .nv.constant0._Z35group_norm_nhwc_bwd_one_pass_kernelI11Fp16IOFp16WLi64ELi84ELi672EEv26Group_norm_nhwc_bwd_params --------------------------
	.section	.nv.constant0._Z35group_norm_nhwc_bwd_one_pass_kernelI11Fp16IOFp16WLi64ELi84ELi672EEv26Group_norm_nhwc_bwd_params,"a",@progbits
	.sectionflags	@""
	.align	4
.nv.constant0._Z35group_norm_nhwc_bwd_one_pass_kernelI11Fp16IOFp16WLi64ELi84ELi672EEv26Group_norm_nhwc_bwd_params:
	.zero		1080


//--------------------- .nv.constant0._Z35group_norm_nhwc_bwd_one_pass_kernelI11Fp16IOFp16WLi128ELi84ELi672EEv26Group_norm_nhwc_bwd_params --------------------------
	.section	.nv.constant0._Z35group_norm_nhwc_bwd_one_pass_kernelI11Fp16IOFp16WLi128ELi84ELi672EEv26Group_norm_nhwc_bwd_params,"a",@progbits
	.sectionflags	@""
	.align	4
.nv.constant0._Z35group_norm_nhwc_bwd_one_pass_kernelI11Fp16IOFp16WLi128ELi84ELi672EEv26Group_norm_nhwc_bwd_params:
	.zero		1080


//--------------------- .nv.constant0._Z35group_norm_nhwc_bwd_one_pass_kernelI11Fp16IOFp16WLi256ELi84ELi672EEv26Group_norm_nhwc_bwd_params --------------------------
	.section	.nv.constant0._Z35group_norm_nhwc_bwd_one_pass_kernelI11Fp16IOFp16WLi256ELi84ELi672EEv26Group_norm_nhwc_bwd_params,"a",@progbits
	.sectionflags	@""
	.align	4
.nv.constant0._Z35group_norm_nhwc_bwd_one_pass_kernelI11Fp16IOFp16WLi256ELi84ELi672EEv26Group_norm_nhwc_bwd_params:
	.zero		1080


//--------------------- .nv.constant0._Z35group_norm_nhwc_bwd_one_pass_kernelI11Fp16IOFp16WLi512ELi84ELi672EEv26Group_norm_nhwc_bwd_params --------------------------
	.section	.nv.constant0._Z35group_norm_nhwc_bwd_one_pass_kernelI11Fp16IOFp16WLi512ELi84ELi672EEv26Group_norm_nhwc_bwd_params,"a",@progbits
	.sectionflags	@""
	.align	4
.nv.constant0._Z35group_norm_nhwc_bwd_one_pass_kernelI11Fp16IOFp16WLi512ELi84ELi672EEv26Group_norm_nhwc_bwd_params:
	.zero		1080


//--------------------- .nv.constant0._Z35group_norm_nhwc_bwd_one_pass_kernelI11Fp32IOFp32WLi64ELi84ELi672EEv26Group_norm_nhwc_bwd_params --------------------------
	.section	.nv.constant0._Z35group_norm_nhwc_bwd_one_pass_kernelI11Fp32IOFp32WLi64ELi84ELi672EEv26Group_norm_nhwc_bwd_params,"a",@progbits
	.sectionflags	@""
	.align	4
.nv.constant0._Z35group_norm_nhwc_bwd_one_pass_kernelI11Fp32IOFp32WLi64ELi84ELi672EEv26Group_norm_nhwc_bwd_params:
	.zero		1080


//--------------------- .nv.constant0._Z35group_norm_nhwc_bwd_one_pass_kernelI11Fp32IOFp32WLi128ELi84ELi672EEv26Group_norm_nhwc_bwd_params --------------------------
	.section	.nv.constant0._Z35group_norm_nhwc_bwd_one_pass_kernelI11Fp32IOFp32WLi128ELi84ELi672EEv26Group_norm_nhwc_bwd_params,"a",@progbits
	.sectionflags	@""
	.align	4
.nv.constant0._Z35group_norm_nhwc_bwd_one_pass_kernelI11Fp32IOFp32WLi128ELi84ELi672EEv26Group_norm_nhwc_bwd_params:
	.zero		1080


//--------------------- .nv.constant0._Z35group_norm_nhwc_bwd_one_pass_kernelI11Fp32IOFp32WLi256ELi84ELi672EEv26Group_norm_nhwc_bwd_params --------------------------
	.section	.nv.constant0._Z35group_norm_nhwc_bwd_one_pass_kernelI11Fp32IOFp32WLi256ELi84ELi672EEv26Group_norm_nhwc_bwd_params,"a",@progbits
	.sectionflags	@""
	.align	4
.nv.constant0._Z35group_norm_nhwc_bwd_one_pass_kernelI11Fp32IOFp32WLi256ELi84ELi672EEv26Group_norm_nhwc_bwd_params:
	.zero		1080


//--------------------- .nv.constant0._Z35group_norm_nhwc_bwd_one_pass_kernelI11Fp32IOFp32WLi512ELi84ELi672EEv26Group_norm_nhwc_bwd_params --------------------------
	.section	.nv.constant0._Z35group_norm_nhwc_bwd_one_pass_kernelI11Fp32IOFp32WLi512ELi84ELi672EEv26Group_norm_nhwc_bwd_params,"a",@progbits
	.sectionflags	@""
	.align	4
.nv.constant0._Z35group_norm_nhwc_bwd_one_pass_kernelI11Fp32IOFp32WLi512ELi84ELi672EEv26Group_norm_nhwc_bwd_params:
	.zero		1080


//--------------------- .nv.constant0._Z35group_norm_nhwc_bwd_one_pass_kernelI11Fp32IOBf16WLi64ELi84ELi672EEv26Group_norm_nhwc_bwd_params --------------------------
	.section	.nv.constant0._Z35group_norm_nhwc_bwd_one_pass_kernelI11Fp32IOBf16WLi64ELi84ELi672EEv26Group_norm_nhwc_bwd_params,"a",@progbits
	.sectionflags	@""
	.align	4
.nv.constant0._Z35group_norm_nhwc_bwd_one_pass_kernelI11Fp32IOBf16WLi64ELi84ELi672EEv26Group_norm_nhwc_bwd_params:
	.zero		1080


//--------------------- .nv.constant0._Z35group_norm_nhwc_bwd_one_pass_kernelI11Fp32IOBf16WLi128ELi84ELi672EEv26Group_norm_nhwc_bwd_params --------------------------
	.section	.nv.constant0._Z35group_norm_nhwc_bwd_one_pass_kernelI11Fp32IOBf16WLi128ELi84ELi672EEv26Group_norm_nhwc_bwd_params,"a",@progbits
	.sectionflags	@""
	.align	4
.nv.constant0._Z35group_norm_nhwc_bwd_one_pass_kernelI11Fp32IOBf16WLi128ELi84ELi672EEv26Group_norm_nhwc_bwd_params:
	.zero		1080


//--------------------- .nv.constant0._Z35group_norm_nhwc_bwd_one_pass_kernelI11Fp32IOBf16WLi256ELi84ELi672EEv26Group_norm_nhwc_bwd_params --------------------------
	.section	.nv.constant0._Z35group_norm_nhwc_bwd_one_pass_kernelI11Fp32IOBf16WLi256ELi84ELi672EEv26Group_norm_nhwc_bwd_params,"a",@progbits
	.sectionflags	@""
	.align	4
.nv.constant0._Z35group_norm_nhwc_bwd_one_pass_kernelI11Fp32IOBf16WLi256ELi84ELi672EEv26Group_norm_nhwc_bwd_params:
	.zero		1080


//--------------------- .nv.constant0._Z35group_norm_nhwc_bwd_one_pass_kernelI11Fp32IOBf16WLi512ELi84ELi672EEv26Group_norm_nhwc_bwd_params --------------------------
	.section	.nv.constant0._Z35group_norm_nhwc_bwd_one_pass_kernelI11Fp32IOBf16WLi512ELi84ELi672EEv26Group_norm_nhwc_bwd_params,"a",@progbits
	.sectionflags	@""
	.align	4
.nv.constant0._Z35group_norm_nhwc_bwd_one_pass_kernelI11Fp32IOBf16WLi512ELi84ELi672EEv26Group_norm_nhwc_bwd_params:
	.zero		1080


//--------------------- .nv.constant0._Z35group_norm_nhwc_bwd_one_pass_kernelI11Fp32IOFp16WLi64ELi84ELi672EEv26Group_norm_nhwc_bwd_params --------------------------
	.section	.nv.constant0._Z35group_norm_nhwc_bwd_one_pass_kernelI11Fp32IOFp16WLi64ELi84ELi672EEv26Group_norm_nhwc_bwd_params,"a",@progbits
	.sectionflags	@""
	.align	4
.nv.constant0._Z35group_norm_nhwc_bwd_one_pass_kernelI11Fp32IOFp16WLi64ELi84ELi672EEv26Group_norm_nhwc_bwd_params:
	.zero		1080


//--------------------- .nv.constant0._Z35group_norm_nhwc_bwd_one_pass_kernelI11Fp32IOFp16WLi128ELi84ELi672EEv26Group_norm_nhwc_bwd_params --------------------------
	.section	.nv.constant0._Z35group_norm_nhwc_bwd_one_pass_kernelI11Fp32IOFp16WLi128ELi84ELi672EEv26Group_norm_nhwc_bwd_params,"a",@progbits
	.sectionflags	@""
	.align	4
.nv.constant0._Z35group_norm_nhwc_bwd_one_pass_kernelI11Fp32IOFp16WLi128ELi84ELi672EEv26Group_norm_nhwc_bwd_params:
	.zero		1080


//--------------------- .nv.constant0._Z35group_norm_nhwc_bwd_one_pass_kernelI11Fp32IOFp16WLi256ELi84ELi672EEv26Group_norm_nhwc_bwd_params --------------------------
	.section	.nv.constant0._Z35group_norm_nhwc_bwd_one_pass_kernelI11Fp32IOFp16WLi256ELi84ELi672EEv26Group_norm_nhwc_bwd_params,"a",@progbits
	.sectionflags	@""
	.align	4
.nv.constant0._Z35group_norm_nhwc_bwd_one_pass_kernelI11Fp32IOFp16WLi256ELi84ELi672EEv26Group_norm_nhwc_bwd_params:
	.zero		1080


//--------------------- .nv.constant0._Z35group_norm_nhwc_bwd_one_pass_kernelI11Fp32IOFp16WLi512ELi84ELi672EEv26Group_norm_nhwc_bwd_params --------------------------
	.section	.nv.constant0._Z35group_norm_nhwc_bwd_one_pass_kernelI11Fp32IOFp16WLi512ELi84ELi672EEv26Group_norm_nhwc_bwd_params,"a",@progbits
	.sectionflags	@""
	.align	4
.nv.constant0._Z35group_norm_nhwc_bwd_one_pass_kernelI11Fp32IOFp16WLi512ELi84ELi672EEv26Group_norm_nhwc_bwd_params:
	.zero		1080


//--------------------- .nv.constant0._Z35group_norm_nhwc_fwd_one_pass_kernelI11Bf16IOFp32WLi64ELi84ELi672EEv26Group_norm_nhwc_fwd_params --------------------------
	.section	.nv.constant0._Z35group_norm_nhwc_fwd_one_pass_kernelI11Bf16IOFp32WLi64ELi84ELi672EEv26Group_norm_nhwc_fwd_params,"a",@progbits
	.sectionflags	@""
	.align	4
.nv.constant0._Z35group_norm_nhwc_fwd_one_pass_kernelI11Bf16IOFp32WLi64ELi84ELi672EEv26Group_norm_nhwc_fwd_params:
	.zero		1056


//--------------------- .nv.constant0._Z35group_norm_nhwc_fwd_one_pass_kernelI11Bf16IOFp32WLi128ELi84ELi672EEv26Group_norm_nhwc_fwd_params --------------------------
	.section	.nv.constant0._Z35group_norm_nhwc_fwd_one_pass_kernelI11Bf16IOFp32WLi128ELi84ELi672EEv26Group_norm_nhwc_fwd_params,"a",@progbits
	.sectionflags	@""
	.align	4
.nv.constant0._Z35group_norm_nhwc_fwd_one_pass_kernelI11Bf16IOFp32WLi128ELi84ELi672EEv26Group_norm_nhwc_fwd_params:
	.zero		1056


//--------------------- .nv.constant0._Z35group_norm_nhwc_fwd_one_pass_kernelI11Bf16IOFp32WLi256ELi84ELi672EEv26Group_norm_nhwc_fwd_params --------------------------
	.section	.nv.constant0._Z35group_norm_nhwc_fwd_one_pass_kernelI11Bf16IOFp32WLi256ELi84ELi672EEv26Group_norm_nhwc_fwd_params,"a",@progbits
	.sectionflags	@""
	.align	4
.nv.constant0._Z35group_norm_nhwc_fwd_one_pass_kernelI11Bf16IOFp32WLi256ELi84ELi672EEv26Group_norm_nhwc_fwd_params:
	.zero		1056


//--------------------- .nv.constant0._Z35group_norm_nhwc_fwd_one_pass_kernelI11Bf16IOFp32WLi512ELi84ELi672EEv26Group_norm_nhwc_fwd_params --------------------------
	.section	.nv.constant0._Z35group_norm_nhwc_fwd_one_pass_kernelI11Bf16IOFp32WLi512ELi84ELi672EEv26Group_norm_nhwc_fwd_params,"a",@progbits
	.sectionflags	@""
	.align	4
.nv.constant0._Z35group_norm_nhwc_fwd_one_pass_kernelI11Bf16IOFp32WLi512ELi84ELi672EEv26Group_norm_nhwc_fwd_params:
	.zero		1056


//--------------------- .nv.constant0._Z35group_norm_nhwc_fwd_one_pass_kernelI11Bf16IOBf16WLi64ELi84ELi672EEv26Group_norm_nhwc_fwd_params --------------------------
	.section	.nv.constant0._Z35group_norm_nhwc_fwd_one_pass_kernelI11Bf16IOBf16WLi64ELi84ELi672EEv26Group_norm_nhwc_fwd_params,"a",@progbits
	.sectionflags	@""
	.align	4
.nv.constant0._Z35group_norm_nhwc_fwd_one_pass_kernelI11Bf16IOBf16WLi64ELi84ELi672EEv26Group_norm_nhwc_fwd_params:
	.zero		1056


//--------------------- .nv.constant0._Z35group_norm_nhwc_fwd_one_pass_kernelI11Bf16IOBf16WLi128ELi84ELi672EEv26Group_norm_nhwc_fwd_params --------------------------
	.section	.nv.constant0._Z35group_norm_nhwc_fwd_one_pass_kernelI11Bf16IOBf16WLi128ELi84ELi672EEv26Group_norm_nhwc_fwd_params,"a",@progbits
	.sectionflags	@""
	.align	4
.nv.constant0._Z35group_norm_nhwc_fwd_one_pass_kernelI11Bf16IOBf16WLi128ELi84ELi672EEv26Group_norm_nhwc_fwd_params:
	.zero		1056


//--------------------- .nv.constant0._Z35group_norm_nhwc_fwd_one_pass_kernelI11Bf16IOBf16WLi256ELi84ELi672EEv26Group_norm_nhwc_fwd_params --------------------------
	.section	.nv.constant0._Z35group_norm_nhwc_fwd_one_pass_kernelI11Bf16IOBf16WLi256ELi84ELi672EEv26Group_norm_nhwc_fwd_params,"a",@progbits
	.sectionflags	@""
	.align	4
.nv.constant0._Z35group_norm_nhwc_fwd_one_pass_kernelI11Bf16IOBf16WLi256ELi84ELi672EEv26Group_norm_nhwc_fwd_params:
	.zero		1056


//--------------------- .nv.constant0._Z35group_norm_nhwc_fwd_one_pass_kernelI11Bf16IOBf16WLi512ELi84ELi672EEv26Group_norm_nhwc_fwd_params --------------------------
	.section	.nv.constant0._Z35group_norm_nhwc_fwd_one_pass_kernelI11Bf16IOBf16WLi512ELi84ELi672EEv26Group_norm_nhwc_fwd_params,"a",@progbits
	.sectionflags	@""
	.align	4
.nv.constant0._Z35group_norm_nhwc_fwd_one_pass_kernelI11Bf16IOBf16WLi512ELi84ELi672EEv26Group_norm_nhwc_fwd_params:
	.zero		1056


//--------------------- .nv.constant0._Z35group_norm_nhwc_fwd_one_pass_kernelI11Bf16IOFp16WLi64ELi84ELi672EEv26Group_norm_nhwc_fwd_params --------------------------
	.section	.nv.constant0._Z35group_norm_nhwc_fwd_one_pass_kernelI11Bf16IOFp16WLi64ELi84ELi672EEv26Group_norm_nhwc_fwd_params,"a",@progbits
	.sectionflags	@""
	.align	4
.nv.constant0._Z35group_norm_nhwc_fwd_one_pass_kernelI11Bf16IOFp16WLi64ELi84ELi672EEv26Group_norm_nhwc_fwd_params:
	.zero		1056


//--------------------- .nv.constant0._Z35group_norm_nhwc_fwd_one_pass_kernelI11Bf16IOFp16WLi128ELi84ELi672EEv26Group_norm_nhwc_fwd_params --------------------------
	.section	.nv.constant0._Z35group_norm_nhwc_fwd_one_pass_kernelI11Bf16IOFp16WLi128ELi84ELi672EEv26Group_norm_nhwc_fwd_params,"a",@progbits
	.sectionflags	@""
	.align	4
.nv.constant0._Z35group_norm_nhwc_fwd_one_pass_kernelI11Bf16IOFp16WLi128ELi84ELi672EEv26Group_norm_nhwc_fwd_params:
	.zero		1056


//--------------------- .nv.constant0._Z35group_norm_nhwc_fwd_one_pass_kernelI11Bf16IOFp16WLi256ELi84ELi672EEv26Group_norm_nhwc_fwd_params --------------------------
	.section	.nv.constant0._Z35group_norm_nhwc_fwd_one_pass_kernelI11Bf16IOFp16WLi256ELi84ELi672EEv26Group_norm_nhwc_fwd_params,"a",@progbits
	.sectionflags	@""
	.align	4
.nv.constant0._Z35group_norm_nhwc_fwd_one_pass_kernelI11Bf16IOFp16WLi256ELi84ELi672EEv26Group_norm_nhwc_fwd_params:
	.zero		1056


//--------------------- .nv.constant0._Z35group_norm_nhwc_fwd_one_pass_kernelI11Bf16IOFp16WLi512ELi84ELi672EEv26Group_norm_nhwc_fwd_params --------------------------
	.section	.nv.constant0._Z35group_norm_nhwc_fwd_one_pass_kernelI11Bf16IOFp16WLi512ELi84ELi672EEv26Group_norm_nhwc_fwd_params,"a",@progbits
	.sectionflags	@""
	.align	4
.nv.constant0._Z35group_norm_nhwc_fwd_one_pass_kernelI11Bf16IOFp16WLi512ELi84ELi672EEv26Group_norm_nhwc_fwd_params:
	.zero		1056


//--------------------- .nv.constant0._Z35group_norm_nhwc_fwd_one_pass_kernelI11Fp16IOFp32WLi64ELi84ELi672EEv26Group_norm_nhwc_fwd_params --------------------------
	.section	.nv.constant0._Z35group_norm_nhwc_fwd_one_pass_kernelI11Fp16IOFp32WLi64ELi84ELi672EEv26Group_norm_nhwc_fwd_params,"a",@progbits
	.sectionflags	@""
	.align	4
.nv.constant0._Z35group_norm_nhwc_fwd_one_pass_kernelI11Fp16IOFp32WLi64ELi84ELi672EEv26Group_norm_nhwc_fwd_params:
	.zero		1056


//--------------------- .nv.constant0._Z35group_norm_nhwc_fwd_one_pass_kernelI11Fp16IOFp32WLi128ELi84ELi672EEv26Group_norm_nhwc_fwd_params --------------------------
	.section	.nv.constant0._Z35group_norm_nhwc_fwd_one_pass_kernelI11Fp16IOFp32WLi128ELi84ELi672EEv26Group_norm_nhwc_fwd_params,"a",@progbits
	.sectionflags	@""
	.align	4
.nv.constant0._Z35group_norm_nhwc_fwd_one_pass_kernelI11Fp16IOFp32WLi128ELi84ELi672EEv26Group_norm_nhwc_fwd_params:
	.zero		1056


//--------------------- .nv.constant0._Z35group_norm_nhwc_fwd_one_pass_kernelI11Fp16IOFp32WLi256ELi84ELi672EEv26Group_norm_nhwc_fwd_params --------------------------
	.section	.nv.constant0._Z35group_norm_nhwc_fwd_one_pass_kernelI11Fp16IOFp32WLi256ELi84ELi672EEv26Group_norm_nhwc_fwd_params,"a",@progbits
	.sectionflags	@""
	.align	4
.nv.constant0._Z35group_norm_nhwc_fwd_one_pass_kernelI11Fp16IOFp32WLi256ELi84ELi672EEv26Group_norm_nhwc_fwd_params:
	.zero		1056


//--------------------- .nv.constant0._Z35group_norm_nhwc_fwd_one_pass_kernelI11Fp16IOFp32WLi512ELi84ELi672EEv26Group_norm_nhwc_fwd_params --------------------------
	.section	.nv.constant0._Z35group_norm_nhwc_fwd_one_pass_kernelI11Fp16IOFp32WLi512ELi84ELi672EEv26Group_norm_nhwc_fwd_params,"a",@progbits
	.sectionflags	@""
	.align	4
.nv.constant0._Z35group_norm_nhwc_fwd_one_pass_kernelI11Fp16IOFp32WLi512ELi84ELi672EEv26Group_norm_nhwc_fwd_params:
	.zero		1056


//--------------------- .nv.constant0._Z35group_norm_nhwc_fwd_one_pass_kernelI11Fp16IOBf16WLi64ELi84ELi672EEv26Group_norm_nhwc_fwd_params --------------------------
	.section	.nv.constant0._Z35group_norm_nhwc_fwd_one_pass_kernelI11Fp16IOBf16WLi64ELi84ELi672EEv26Group_norm_nhwc_fwd_params,"a",@progbits
	.sectionflags	@""
	.align	4
.nv.constant0._Z35group_norm_nhwc_fwd_one_pass_kernelI11Fp16IOBf16WLi64ELi84ELi672EEv26Group_norm_nhwc_fwd_params:
	.zero		1056


//--------------------- .nv.constant0._Z35group_norm_nhwc_fwd_one_pass_kernelI11Fp16IOBf16WLi128ELi84ELi672EEv26Group_norm_nhwc_fwd_params --------------------------
	.section	.nv.constant0._Z35group_norm_nhwc_fwd_one_pass_kernelI11Fp16IOBf16WLi128ELi84ELi672EEv26Group_norm_nhwc_fwd_params,"a",@progbits
	.sectionflags	@""
	.align	4
.nv.constant0._Z35group_norm_nhwc_fwd_one_pass_kernelI11Fp16IOBf16WLi128ELi84ELi672EEv26Group_norm_nhwc_fwd_params:
	.zero		1056


//--------------------- .nv.constant0._Z35group_norm_nhwc_fwd_one_pass_kernelI11Fp16IOBf16WLi256ELi84ELi672EEv26Group_norm_nhwc_fwd_params --------------------------
	.section	.nv.constant0._Z35group_norm_nhwc_fwd_one_pass_kernelI11Fp16IOBf16WLi256ELi84ELi672EEv26Group_norm_nhwc_fwd_params,"a",@progbits
	.sectionflags	@""
	.align	4
.nv.constant0._Z35group_norm_nhwc_fwd_one_pass_kernelI11Fp16IOBf16WLi256ELi84ELi672EEv26Group_norm_nhwc_fwd_params:
	.zero		1056


//--------------------- .nv.constant0._Z35group_norm_nhwc_fwd_one_pass_kernelI11Fp16IOBf16WLi512ELi84ELi672EEv26Group_norm_nhwc_fwd_params --------------------------
	.section	.nv.constant0._Z35group_norm_nhwc_fwd_one_pass_kernelI11Fp16IOBf16WLi512ELi84ELi672EEv26Group_norm_nhwc_fwd_params,"a",@progbits
	.sectionflags	@""
	.align	4
.nv.constant0._Z35group_norm_nhwc_fwd_one_pass_kernelI11Fp16IOBf16WLi512ELi84ELi672EEv26Group_norm_nhwc_fwd_params:
	.zero		1056


//--------------------- .nv.constant0._Z35group_norm_nhwc_fwd_one_pass_kernelI11Fp16IOFp16WLi64ELi84ELi672EEv26Group_norm_nhwc_fwd_params --------------------------
	.section	.nv.constant0._Z35group_norm_nhwc_fwd_one_pass_kernelI11Fp16IOFp16WLi64ELi84ELi672EEv26Group_norm_nhwc_fwd_params,"a",@progbits
	.sectionflags	@""
	.align	4
.nv.constant0._Z35group_norm_nhwc_fwd_one_pass_kernelI11Fp16IOFp16WLi64ELi84ELi672EEv26Group_norm_nhwc_fwd_params:
	.zero		1056


//--------------------- .nv.constant0._Z35group_norm_nhwc_fwd_one_pass_kernelI11Fp16IOFp16WLi128ELi84ELi672EEv26Group_norm_nhwc_fwd_params --------------------------
	.section	.nv.constant0._Z35group_norm_nhwc_fwd_one_pass_kernelI11Fp16IOFp16WLi128ELi84ELi672EEv26Group_norm_nhwc_fwd_params,"a",@progbits
	.sectionflags	@""
	.align	4
.nv.constant0._Z35group_norm_nhwc_fwd_one_pass_kernelI11Fp16IOFp16WLi128ELi84ELi672EEv26Group_norm_nhwc_fwd_params:
	.zero		1056


//--------------------- .nv.constant0._Z35group_norm_nhwc_fwd_one_pass_kernelI11Fp16IOFp16WLi256ELi84ELi672EEv26Group_norm_nhwc_fwd_params --------------------------
	.section	.nv.constant0._Z35group_norm_nhwc_fwd_one_pass_kernelI11Fp16IOFp16WLi256ELi84ELi672EEv26Group_norm_nhwc_fwd_params,"a",@progbits
	.sectionflags	@""
	.align	4
.nv.constant0._Z35group_norm_nhwc_fwd_one_pass_kernelI11Fp16IOFp16WLi256ELi84ELi672EEv26Group_norm_nhwc_fwd_params:
	.zero		1056


//--------------------- .nv.constant0._Z35group_norm_nhwc_fwd_one_pass_kernelI11Fp16IOFp16WLi512ELi84ELi672EEv26Group_norm_nhwc_fwd_params --------------------------
	.section	.nv.constant0._Z35group_norm_nhwc_fwd_one_pass_kernelI11Fp16IOFp16WLi512ELi84ELi672EEv26Group_norm_nhwc_fwd_params,"a",@progbits
	.sectionflags	@""
	.align	4
.nv.constant0._Z35group_norm_nhwc_fwd_one_pass_kernelI11Fp16IOFp16WLi512ELi84ELi672EEv26Group_norm_nhwc_fwd_params:
	.zero		1056


//--------------------- .nv.constant0._Z35group_norm_nhwc_fwd_one_pass_kernelI11Fp32IOFp32WLi64ELi84ELi672EEv26Group_norm_nhwc_fwd_params --------------------------
	.section	.nv.constant0._Z35group_norm_nhwc_fwd_one_pass_kernelI11Fp32IOFp32WLi64ELi84ELi672EEv26Group_norm_nhwc_fwd_params,"a",@progbits
	.sectionflags	@""
	.align	4
.nv.constant0._Z35group_norm_nhwc_fwd_one_pass_kernelI11Fp32IOFp32WLi64ELi84ELi672EEv26Group_norm_nhwc_fwd_params:
	.zero		1056


//--------------------- .nv.constant0._Z35group_norm_nhwc_fwd_one_pass_kernelI11Fp32IOFp32WLi128ELi84ELi672EEv26Group_norm_nhwc_fwd_params --------------------------
	.section	.nv.constant0._Z35group_norm_nhwc_fwd_one_pass_kernelI11Fp32IOFp32WLi128ELi84ELi672EEv26Group_norm_nhwc_fwd_params,"a",@progbits
	.sectionflags	@""
	.align	4
.nv.constant0._Z35group_norm_nhwc_fwd_one_pass_kernelI11Fp32IOFp32WLi128ELi84ELi672EEv26Group_norm_nhwc_fwd_params:
	.zero		1056


//--------------------- .nv.constant0._Z35group_norm_nhwc_fwd_one_pass_kernelI11Fp32IOFp32WLi256ELi84ELi672EEv26Group_norm_nhwc_fwd_params --------------------------
	.section	.nv.constant0._Z35group_norm_nhwc_fwd_one_pass_kernelI11Fp32IOFp32WLi256ELi84ELi672EEv26Group_norm_nhwc_fwd_params,"a",@progbits
	.sectionflags	@""
	.align	4
.nv.constant0._Z35group_norm_nhwc_fwd_one_pass_kernelI11Fp32IOFp32WLi256ELi84ELi672EEv26Group_norm_nhwc_fwd_params:
	.zero		1056


//--------------------- .nv.constant0._Z35group_norm_nhwc_fwd_one_pass_kernelI11Fp32IOFp32WLi512ELi84ELi672EEv26Group_norm_nhwc_fwd_params --------------------------
	.section	.nv.constant0._Z35group_norm_nhwc_fwd_one_pass_kernelI11Fp32IOFp32WLi512ELi84ELi672EEv26Group_norm_nhwc_fwd_params,"a",@progbits
	.sectionflags	@""
	.align	4
.nv.constant0._Z35group_norm_nhwc_fwd_one_pass_kernelI11Fp32IOFp32WLi512ELi84ELi672EEv26Group_norm_nhwc_fwd_params:
	.zero		1056


//--------------------- .nv.constant0._Z35group_norm_nhwc_fwd_one_pass_kernelI11Fp32IOBf16WLi64ELi84ELi672EEv26Group_norm_nhwc_fwd_params --------------------------
	.section	.nv.constant0._Z35group_norm_nhwc_fwd_one_pass_kernelI11Fp32IOBf16WLi64ELi84ELi672EEv26Group_norm_nhwc_fwd_params,"a",@progbits
	.sectionflags	@""
	.align	4
.nv.constant0._Z35group_norm_nhwc_fwd_one_pass_kernelI11Fp32IOBf16WLi64ELi84ELi672EEv26Group_norm_nhwc_fwd_params:
	.zero		1056


//--------------------- .nv.constant0._Z35group_norm_nhwc_fwd_one_pass_kernelI11Fp32IOBf16WLi128ELi84ELi672EEv26Group_norm_nhwc_fwd_params --------------------------
	.section	.nv.constant0._Z35group_norm_nhwc_fwd_one_pass_kernelI11Fp32IOBf16WLi128ELi84ELi672EEv26Group_norm_nhwc_fwd_params,"a",@progbits
	.sectionflags	@""
	.align	4
.nv.constant0._Z35group_norm_nhwc_fwd_one_pass_kernelI11Fp32IOBf16WLi128ELi84ELi672EEv26Group_norm_nhwc_fwd_params:
	.zero		1056


//--------------------- .nv.constant0._Z35group_norm_nhwc_fwd_one_pass_kernelI11Fp32IOBf16WLi256ELi84ELi672EEv26Group_norm_nhwc_fwd_params --------------------------
	.section	.nv.constant0._Z35group_norm_nhwc_fwd_one_pass_kernelI11Fp32IOBf16WLi256ELi84ELi672EEv26Group_norm_nhwc_fwd_params,"a",@progbits
	.sectionflags	@""
	.align	4
.nv.constant0._Z35group_norm_nhwc_fwd_one_pass_kernelI11Fp32IOBf16WLi256ELi84ELi672EEv26Group_norm_nhwc_fwd_params:
	.zero		1056


//--------------------- .nv.constant0._Z35group_norm_nhwc_fwd_one_pass_kernelI11Fp32IOBf16WLi512ELi84ELi672EEv26Group_norm_nhwc_fwd_params --------------------------
	.section	.nv.constant0._Z35group_norm_nhwc_fwd_one_pass_kernelI11Fp32IOBf16WLi512ELi84ELi672EEv26Group_norm_nhwc_fwd_params,"a",@progbits
	.sectionflags	@""
	.align	4
.nv.constant0._Z35group_norm_nhwc_fwd_one_pass_kernelI11Fp32IOBf16WLi512ELi84ELi672EEv26Group_norm_nhwc_fwd_params:
	.zero		1056


//--------------------- .nv.constant0._Z35group_norm_nhwc_fwd_one_pass_kernelI11Fp32IOFp16WLi64ELi84ELi672EEv26Group_norm_nhwc_fwd_params --------------------------
	.section	.nv.constant0._Z35group_norm_nhwc_fwd_one_pass_kernelI11Fp32IOFp16WLi64ELi84ELi672EEv26Group_norm_nhwc_fwd_params,"a",@progbits
	.sectionflags	@""
	.align	4
.nv.constant0._Z35group_norm_nhwc_fwd_one_pass_kernelI11Fp32IOFp16WLi64ELi84ELi672EEv26Group_norm_nhwc_fwd_params:
	.zero		1056


//--------------------- .nv.constant0._Z35group_norm_nhwc_fwd_one_pass_kernelI11Fp32IOFp16WLi128ELi84ELi672EEv26Group_norm_nhwc_fwd_params --------------------------
	.section	.nv.constant0._Z35group_norm_nhwc_fwd_one_pass_kernelI11Fp32IOFp16WLi128ELi84ELi672EEv26Group_norm_nhwc_fwd_params,"a",@progbits
	.sectionflags	@""
	.align	4
.nv.constant0._Z35group_norm_nhwc_fwd_one_pass_kernelI11Fp32IOFp16WLi128ELi84ELi672EEv26Group_norm_nhwc_fwd_params:
	.zero		1056


//--------------------- .nv.constant0._Z35group_norm_nhwc_fwd_one_pass_kernelI11Fp32IOFp16WLi256ELi84ELi672EEv26Group_norm_nhwc_fwd_params --------------------------
	.section	.nv.constant0._Z35group_norm_nhwc_fwd_one_pass_kernelI11Fp32IOFp16WLi256ELi84ELi672EEv26Group_norm_nhwc_fwd_params,"a",@progbits
	.sectionflags	@""
	.align	4
.nv.constant0._Z35group_norm_nhwc_fwd_one_pass_kernelI11Fp32IOFp16WLi256ELi84ELi672EEv26Group_norm_nhwc_fwd_params:
	.zero		1056


//--------------------- .nv.constant0._Z35group_norm_nhwc_fwd_one_pass_kernelI11Fp32IOFp16WLi512ELi84ELi672EEv26Group_norm_nhwc_fwd_params --------------------------
	.section	.nv.constant0._Z35group_norm_nhwc_fwd_one_pass_kernelI11Fp32IOFp16WLi512ELi84ELi672EEv26Group_norm_nhwc_fwd_params,"a",@progbits
	.sectionflags	@""
	.align	4
.nv.constant0._Z35group_norm_nhwc_fwd_one_pass_kernelI11Fp32IOFp16WLi512ELi84ELi672EEv26Group_norm_nhwc_fwd_params:
	.zero		1056


//--------------------- SYMBOLS --------------------------

	.type		.nv.reservedSmem.offset0,@object
	.size		.nv.reservedSmem.offset0,0x4
	.type		.nv.reservedSmem.cap,@object
	.size		.nv.reservedSmem.cap,0x4
